	.target	sm_80

	.elftype	@"ET_EXEC"


//--------------------- .note.nv.tkinfo           --------------------------
	.section	.note.nv.tkinfo,"",@"SHT_NOTE"
	.sectionflags	@"SHF_NOTE_NV_TKINFO"
	.tkinfo
        /*0018*/ 	.word	0x00000002
        /*0030*/ 	.string	""
        /*0030*/ 	.string	"ptxas"
        /*0030*/ 	.string	"Cuda compilation tools, release 13.0, V13.0.88"
        /*0030*/ 	.string	"Build cuda_13.0.r13.0/compiler.36424714_0"
        /*0030*/ 	.string	"-arch sm_80 -m 64 "



//--------------------- .note.nv.cuinfo           --------------------------
	.section	.note.nv.cuinfo,"",@"SHT_NOTE"
	.sectionflags	@"SHF_NOTE_NV_CUINFO"
        /*0018*/ 	.short	0x0002
        /*001a*/ 	.short	0x0050
        /*001c*/ 	.short	0x0082
	.zero		2


//--------------------- .nv.info                  --------------------------
	.section	.nv.info,"",@"SHT_CUDA_INFO"
	.align	4


	//----- nvinfo : EIATTR_REGCOUNT
	.align		4
        /*0000*/ 	.byte	0x04, 0x2f
        /*0002*/ 	.short	(.L_12 - .L_11)
	.align		4
.L_11:
        /*0004*/ 	.word	index@(_ZN7cutlass13device_kernelIN5flash19enable_sm80_to_sm89INS1_16FlashAttnFwdSm80INS1_25CollectiveMainloopFwdSm80ILi8ELi1ELb0EN4cute5tupleIJNS5_1CILi128EEENS7_ILi48EEENS7_ILi256EEEEEELi256ENS_6half_tEfNS_4arch4Sm80ELb1ELb0ELb0ELb1ELb1ELb1ELb1ELb1EEENS1_21CollectiveEpilogueFwdINS6_IJS8_SA_S9_EEENS6_IJNS7_ILi1EEESI_SI_EEESC_SE_Li256ELb1ELb1ELb1ELb0EEENS1_36VarlenDynamicPersistentTileSchedulerILi128ELi48ELi256ELi256ELb1ELb1ELb0ELb1ELb1ELb1EEEEEEEEEvNT_6ParamsE)
        /*0008*/ 	.word	0x000000ff


	//----- nvinfo : EIATTR_FRAME_SIZE
	.align		4
.L_12:
        /*000c*/ 	.byte	0x04, 0x11
        /*000e*/ 	.short	(.L_14 - .L_13)
	.align		4
.L_13:
        /*0010*/ 	.word	index@($__internal_105_$__cuda_sm70_votesync_ballot)
        /*0014*/ 	.word	0x00000000


	//----- nvinfo : EIATTR_FRAME_SIZE
	.align		4
.L_14:
        /*0018*/ 	.byte	0x04, 0x11
        /*001a*/ 	.short	(.L_16 - .L_15)
	.align		4
.L_15:
        /*001c*/ 	.word	index@($__internal_104_$__cuda_sm70_shflsync_up_p)
        /*0020*/ 	.word	0x00000000


	//----- nvinfo : EIATTR_FRAME_SIZE
	.align		4
.L_16:
        /*0024*/ 	.byte	0x04, 0x11
        /*0026*/ 	.short	(.L_18 - .L_17)
	.align		4
.L_17:
        /*0028*/ 	.word	index@($__internal_103_$__cuda_sm70_shflsync_idx_p)
        /*002c*/ 	.word	0x00000000


	//----- nvinfo : EIATTR_FRAME_SIZE
	.align		4
.L_18:
        /*0030*/ 	.byte	0x04, 0x11
        /*0032*/ 	.short	(.L_20 - .L_19)
	.align		4
.L_19:
        /*0034*/ 	.word	index@($__internal_102_$__cuda_sm70_shflsync_bfly_p)
        /*0038*/ 	.word	0x00000000


	//----- nvinfo : EIATTR_FRAME_SIZE
	.align		4
.L_20:
        /*003c*/ 	.byte	0x04, 0x11
        /*003e*/ 	.short	(.L_22 - .L_21)
	.align		4
.L_21:
        /*0040*/ 	.word	index@(_ZN7cutlass13device_kernelIN5flash19enable_sm80_to_sm89INS1_16FlashAttnFwdSm80INS1_25CollectiveMainloopFwdSm80ILi8ELi1ELb0EN4cute5tupleIJNS5_1CILi128EEENS7_ILi48EEENS7_ILi256EEEEEELi256ENS_6half_tEfNS_4arch4Sm80ELb1ELb0ELb0ELb1ELb1ELb1ELb1ELb1EEENS1_21CollectiveEpilogueFwdINS6_IJS8_SA_S9_EEENS6_IJNS7_ILi1EEESI_SI_EEESC_SE_Li256ELb1ELb1ELb1ELb0EEENS1_36VarlenDynamicPersistentTileSchedulerILi128ELi48ELi256ELi256ELb1ELb1ELb0ELb1ELb1ELb1EEEEEEEEEvNT_6ParamsE)
        /*0044*/ 	.word	0x00000198


	//----- nvinfo : EIATTR_REGCOUNT
	.align		4
.L_22:
        /*0048*/ 	.byte	0x04, 0x2f
        /*004a*/ 	.short	(.L_24 - .L_23)
	.align		4
.L_23:
        /*004c*/ 	.word	index@(_ZN7cutlass13device_kernelIN5flash19enable_sm80_to_sm89INS1_16FlashAttnFwdSm80INS1_25CollectiveMainloopFwdSm80ILi8ELi1ELb0EN4cute5tupleIJNS5_1CILi128EEENS7_ILi64EEENS7_ILi256EEEEEELi256ENS_6half_tEfNS_4arch4Sm80ELb1ELb0ELb0ELb1ELb1ELb0ELb1ELb1EEENS1_21CollectiveEpilogueFwdINS6_IJS8_SA_S9_EEENS6_IJNS7_ILi1EEESI_SI_EEESC_SE_Li256ELb1ELb1ELb1ELb0EEENS1_36VarlenDynamicPersistentTileSchedulerILi128ELi64ELi256ELi256ELb1ELb1ELb0ELb1ELb1ELb1EEEEEEEEEvNT_6ParamsE)
        /*0050*/ 	.word	0x000000ff


	//----- nvinfo : EIATTR_FRAME_SIZE
	.align		4
.L_24:
        /*0054*/ 	.byte	0x04, 0x11
        /*0056*/ 	.short	(.L_26 - .L_25)
	.align		4
.L_25:
        /*0058*/ 	.word	index@($__internal_101_$__cuda_sm70_votesync_ballot)
        /*005c*/ 	.word	0x00000000


	//----- nvinfo : EIATTR_FRAME_SIZE
	.align		4
.L_26:
        /*0060*/ 	.byte	0x04, 0x11
        /*0062*/ 	.short	(.L_28 - .L_27)
	.align		4
.L_27:
        /*0064*/ 	.word	index@($__internal_100_$__cuda_sm70_shflsync_up_p)
        /*0068*/ 	.word	0x00000000


	//----- nvinfo : EIATTR_FRAME_SIZE
	.align		4
.L_28:
        /*006c*/ 	.byte	0x04, 0x11
        /*006e*/ 	.short	(.L_30 - .L_29)
	.align		4
.L_29:
        /*0070*/ 	.word	index@($__internal_99_$__cuda_sm70_shflsync_idx_p)
        /*0074*/ 	.word	0x00000000


	//----- nvinfo : EIATTR_FRAME_SIZE
	.align		4
.L_30:
        /*0078*/ 	.byte	0x04, 0x11
        /*007a*/ 	.short	(.L_32 - .L_31)
	.align		4
.L_31:
        /*007c*/ 	.word	index@($__internal_98_$__cuda_sm70_shflsync_bfly_p)
        /*0080*/ 	.word	0x00000000


	//----- nvinfo : EIATTR_FRAME_SIZE
	.align		4
.L_32:
        /*0084*/ 	.byte	0x04, 0x11
        /*0086*/ 	.short	(.L_34 - .L_33)
	.align		4
.L_33:
        /*0088*/ 	.word	index@(_ZN7cutlass13device_kernelIN5flash19enable_sm80_to_sm89INS1_16FlashAttnFwdSm80INS1_25CollectiveMainloopFwdSm80ILi8ELi1ELb0EN4cute5tupleIJNS5_1CILi128EEENS7_ILi64EEENS7_ILi256EEEEEELi256ENS_6half_tEfNS_4arch4Sm80ELb1ELb0ELb0ELb1ELb1ELb0ELb1ELb1EEENS1_21CollectiveEpilogueFwdINS6_IJS8_SA_S9_EEENS6_IJNS7_ILi1EEESI_SI_EEESC_SE_Li256ELb1ELb1ELb1ELb0EEENS1_36VarlenDynamicPersistentTileSchedulerILi128ELi64ELi256ELi256ELb1ELb1ELb0ELb1ELb1ELb1EEEEEEEEEvNT_6ParamsE)
        /*008c*/ 	.word	0x00000038


	//----- nvinfo : EIATTR_REGCOUNT
	.align		4
.L_34:
        /*0090*/ 	.byte	0x04, 0x2f
        /*0092*/ 	.short	(.L_36 - .L_35)
	.align		4
.L_35:
        /*0094*/ 	.word	index@(_ZN7cutlass13device_kernelIN5flash19enable_sm80_to_sm89INS1_16FlashAttnFwdSm80INS1_25CollectiveMainloopFwdSm80ILi8ELi1ELb0EN4cute5tupleIJNS5_1CILi128EEENS7_ILi96EEENS7_ILi256EEEEEELi256ENS_6half_tEfNS_4arch4Sm80ELb1ELb0ELb0ELb0ELb1ELb0ELb1ELb1EEENS1_21CollectiveEpilogueFwdINS6_IJS8_SA_S9_EEENS6_IJNS7_ILi1EEESI_SI_EEESC_SE_Li256ELb0ELb1ELb1ELb0EEENS1_30DynamicPersistentTileSchedulerILi256ELi256ELb1ELb1ELb0EEEEEEEEEvNT_6ParamsE)
        /*0098*/ 	.word	0x000000ff


	//----- nvinfo : EIATTR_FRAME_SIZE
	.align		4
.L_36:
        /*009c*/ 	.byte	0x04, 0x11
        /*009e*/ 	.short	(.L_38 - .L_37)
	.align		4
.L_37:
        /*00a0*/ 	.word	index@($__internal_97_$__cuda_sm70_shflsync_idx_p)
        /*00a4*/ 	.word	0x00000000


	//----- nvinfo : EIATTR_FRAME_SIZE
	.align		4
.L_38:
        /*00a8*/ 	.byte	0x04, 0x11
        /*00aa*/ 	.short	(.L_40 - .L_39)
	.align		4
.L_39:
        /*00ac*/ 	.word	index@($__internal_96_$__cuda_sm70_shflsync_bfly_p)
        /*00b0*/ 	.word	0x00000000


	//----- nvinfo : EIATTR_FRAME_SIZE
	.align		4
.L_40:
        /*00b4*/ 	.byte	0x04, 0x11
        /*00b6*/ 	.short	(.L_42 - .L_41)
	.align		4
.L_41:
        /*00b8*/ 	.word	index@(_ZN7cutlass13device_kernelIN5flash19enable_sm80_to_sm89INS1_16FlashAttnFwdSm80INS1_25CollectiveMainloopFwdSm80ILi8ELi1ELb0EN4cute5tupleIJNS5_1CILi128EEENS7_ILi96EEENS7_ILi256EEEEEELi256ENS_6half_tEfNS_4arch4Sm80ELb1ELb0ELb0ELb0ELb1ELb0ELb1ELb1EEENS1_21CollectiveEpilogueFwdINS6_IJS8_SA_S9_EEENS6_IJNS7_ILi1EEESI_SI_EEESC_SE_Li256ELb0ELb1ELb1ELb0EEENS1_30DynamicPersistentTileSchedulerILi256ELi256ELb1ELb1ELb0EEEEEEEEEvNT_6ParamsE)
        /*00bc*/ 	.word	0x00000198


	//----- nvinfo : EIATTR_REGCOUNT
	.align		4
.L_42:
        /*00c0*/ 	.byte	0x04, 0x2f
        /*00c2*/ 	.short	(.L_44 - .L_43)
	.align		4
.L_43:
        /*00c4*/ 	.word	index@(_ZN7cutlass13device_kernelIN5flash19enable_sm80_to_sm89INS1_16FlashAttnFwdSm80INS1_25CollectiveMainloopFwdSm80ILi8ELi1ELb0EN4cute5tupleIJNS5_1CILi128EEENS7_ILi48EEENS7_ILi256EEEEEELi256ENS_6half_tEfNS_4arch4Sm80ELb0ELb1ELb0ELb1ELb1ELb1ELb1ELb1EEENS1_21CollectiveEpilogueFwdINS6_IJS8_SA_S9_EEENS6_IJNS7_ILi1EEESI_SI_EEESC_SE_Li256ELb1ELb1ELb1ELb0EEENS1_36VarlenDynamicPersistentTileSchedulerILi128ELi48ELi256ELi256ELb1ELb1ELb0ELb1ELb0ELb1EEEEEEEEEvNT_6ParamsE)
        /*00c8*/ 	.word	0x000000ff


	//----- nvinfo : EIATTR_FRAME_SIZE
	.align		4
.L_44:
        /*00cc*/ 	.byte	0x04, 0x11
        /*00ce*/ 	.short	(.L_46 - .L_45)
	.align		4
.L_45:
        /*00d0*/ 	.word	index@($__internal_95_$__cuda_sm70_votesync_ballot)
        /*00d4*/ 	.word	0x00000000


	//----- nvinfo : EIATTR_FRAME_SIZE
	.align		4
.L_46:
        /*00d8*/ 	.byte	0x04, 0x11
        /*00da*/ 	.short	(.L_48 - .L_47)
	.align		4
.L_47:
        /*00dc*/ 	.word	index@($__internal_94_$__cuda_sm70_shflsync_up_p)
        /*00e0*/ 	.word	0x00000000


	//----- nvinfo : EIATTR_FRAME_SIZE
	.align		4
.L_48:
        /*00e4*/ 	.byte	0x04, 0x11
        /*00e6*/ 	.short	(.L_50 - .L_49)
	.align		4
.L_49:
        /*00e8*/ 	.word	index@($__internal_93_$__cuda_sm70_shflsync_idx_p)
        /*00ec*/ 	.word	0x00000000


	//----- nvinfo : EIATTR_FRAME_SIZE
	.align		4
.L_50:
        /*00f0*/ 	.byte	0x04, 0x11
        /*00f2*/ 	.short	(.L_52 - .L_51)
	.align		4
.L_51:
        /*00f4*/ 	.word	index@($__internal_92_$__cuda_sm70_shflsync_bfly_p)
        /*00f8*/ 	.word	0x00000000


	//----- nvinfo : EIATTR_FRAME_SIZE
	.align		4
.L_52:
        /*00fc*/ 	.byte	0x04, 0x11
        /*00fe*/ 	.short	(.L_54 - .L_53)
	.align		4
.L_53:
        /*0100*/ 	.word	index@($_ZN7cutlass13device_kernelIN5flash19enable_sm80_to_sm89INS1_16FlashAttnFwdSm80INS1_25CollectiveMainloopFwdSm80ILi8ELi1ELb0EN4cute5tupleIJNS5_1CILi128EEENS7_ILi48EEENS7_ILi256EEEEEELi256ENS_6half_tEfNS_4arch4Sm80ELb0ELb1ELb0ELb1ELb1ELb1ELb1ELb1EEENS1_21CollectiveEpilogueFwdINS6_IJS8_SA_S9_EEENS6_IJNS7_ILi1EEESI_SI_EEESC_SE_Li256ELb1ELb1ELb1ELb0EEENS1_36VarlenDynamicPersistentTileSchedulerILi128ELi48ELi256ELi256ELb1ELb1ELb0ELb1ELb0ELb1EEEEEEEEEvNT_6ParamsE$_ZZN5flash25CollectiveMainloopFwdSm80ILi8ELi1ELb0EN4cute5tupleIJNS1_1CILi128EEENS3_ILi48EEENS3_ILi256EEEEEELi256EN7cutlass6half_tEfNS8_4arch4Sm80ELb0ELb1ELb0ELb1ELb1ELb1ELb1ELb1EE3mmaINS_16FlashAttnFwdSm80ISC_NS_21CollectiveEpilogueFwdINS2_IJS4_S6_S5_EEENS2_IJNS3_ILi1EEESH_SH_EEES9_SB_Li256ELb1ELb1ELb1ELb0EEENS_36VarlenDynamicPersistentTileSchedulerILi128ELi48ELi256ELi256ELb1ELb1ELb0ELb1ELb0ELb1EEEE13SharedStorageENS1_6TensorINS1_11ArrayEngineIfLm128EEENS1_6LayoutINS2_IJNS2_IJNS3_ILi2EEESS_EEESH_NS3_ILi32EEEEEENS2_IJNS2_IJSH_SS_EEENS3_ILi0EEENS3_ILi4EEEEEEEEEENS_7SoftmaxILi2ELi0EEEEEbRKNSC_6ParamsERT0_RT1_iRKNS_16SeqlenInfoQKNewKILb1ELb1EEENS2_IJiiiiEEERT_ENKUlvE_clEv)
        /*0104*/ 	.word	0x00000000


	//----- nvinfo : EIATTR_FRAME_SIZE
	.align		4
.L_54:
        /*0108*/ 	.byte	0x04, 0x11
        /*010a*/ 	.short	(.L_56 - .L_55)
	.align		4
.L_55:
        /*010c*/ 	.word	index@(_ZN7cutlass13device_kernelIN5flash19enable_sm80_to_sm89INS1_16FlashAttnFwdSm80INS1_25CollectiveMainloopFwdSm80ILi8ELi1ELb0EN4cute5tupleIJNS5_1CILi128EEENS7_ILi48EEENS7_ILi256EEEEEELi256ENS_6half_tEfNS_4arch4Sm80ELb0ELb1ELb0ELb1ELb1ELb1ELb1ELb1EEENS1_21CollectiveEpilogueFwdINS6_IJS8_SA_S9_EEENS6_IJNS7_ILi1EEESI_SI_EEESC_SE_Li256ELb1ELb1ELb1ELb0EEENS1_36VarlenDynamicPersistentTileSchedulerILi128ELi48ELi256ELi256ELb1ELb1ELb0ELb1ELb0ELb1EEEEEEEEEvNT_6ParamsE)
        /*0110*/ 	.word	0x000001e8


	//----- nvinfo : EIATTR_REGCOUNT
	.align		4
.L_56:
        /*0114*/ 	.byte	0x04, 0x2f
        /*0116*/ 	.short	(.L_58 - .L_57)
	.align		4
.L_57:
        /*0118*/ 	.word	index@(_ZN7cutlass13device_kernelIN5flash19enable_sm80_to_sm89INS1_16FlashAttnFwdSm80INS1_25CollectiveMainloopFwdSm80ILi8ELi1ELb0EN4cute5tupleIJNS5_1CILi128EEENS7_ILi64EEENS7_ILi256EEEEEELi256ENS_6half_tEfNS_4arch4Sm80ELb0ELb1ELb0ELb1ELb1ELb0ELb1ELb1EEENS1_21CollectiveEpilogueFwdINS6_IJS8_SA_S9_EEENS6_IJNS7_ILi1EEESI_SI_EEESC_SE_Li256ELb1ELb1ELb1ELb0EEENS1_36VarlenDynamicPersistentTileSchedulerILi128ELi64ELi256ELi256ELb1ELb1ELb0ELb1ELb0ELb1EEEEEEEEEvNT_6ParamsE)
        /*011c*/ 	.word	0x000000ff


	//----- nvinfo : EIATTR_FRAME_SIZE
	.align		4
.L_58:
        /*0120*/ 	.byte	0x04, 0x11
        /*0122*/ 	.short	(.L_60 - .L_59)
	.align		4
.L_59:
        /*0124*/ 	.word	index@($__internal_91_$__cuda_sm70_votesync_ballot)
        /*0128*/ 	.word	0x00000000


	//----- nvinfo : EIATTR_FRAME_SIZE
	.align		4
.L_60:
        /*012c*/ 	.byte	0x04, 0x11
        /*012e*/ 	.short	(.L_62 - .L_61)
	.align		4
.L_61:
        /*0130*/ 	.word	index@($__internal_90_$__cuda_sm70_shflsync_up_p)
        /*0134*/ 	.word	0x00000000


	//----- nvinfo : EIATTR_FRAME_SIZE
	.align		4
.L_62:
        /*0138*/ 	.byte	0x04, 0x11
        /*013a*/ 	.short	(.L_64 - .L_63)
	.align		4
.L_63:
        /*013c*/ 	.word	index@($__internal_89_$__cuda_sm70_shflsync_idx_p)
        /*0140*/ 	.word	0x00000000


	//----- nvinfo : EIATTR_FRAME_SIZE
	.align		4
.L_64:
        /*0144*/ 	.byte	0x04, 0x11
        /*0146*/ 	.short	(.L_66 - .L_65)
	.align		4
.L_65:
        /*0148*/ 	.word	index@($__internal_88_$__cuda_sm70_shflsync_bfly_p)
        /*014c*/ 	.word	0x00000000


	//----- nvinfo : EIATTR_FRAME_SIZE
	.align		4
.L_66:
        /*0150*/ 	.byte	0x04, 0x11
        /*0152*/ 	.short	(.L_68 - .L_67)
	.align		4
.L_67:
        /*0154*/ 	.word	index@(_ZN7cutlass13device_kernelIN5flash19enable_sm80_to_sm89INS1_16FlashAttnFwdSm80INS1_25CollectiveMainloopFwdSm80ILi8ELi1ELb0EN4cute5tupleIJNS5_1CILi128EEENS7_ILi64EEENS7_ILi256EEEEEELi256ENS_6half_tEfNS_4arch4Sm80ELb0ELb1ELb0ELb1ELb1ELb0ELb1ELb1EEENS1_21CollectiveEpilogueFwdINS6_IJS8_SA_S9_EEENS6_IJNS7_ILi1EEESI_SI_EEESC_SE_Li256ELb1ELb1ELb1ELb0EEENS1_36VarlenDynamicPersistentTileSchedulerILi128ELi64ELi256ELi256ELb1ELb1ELb0ELb1ELb0ELb1EEEEEEEEEvNT_6ParamsE)
        /*0158*/ 	.word	0x00000030


	//----- nvinfo : EIATTR_REGCOUNT
	.align		4
.L_68:
        /*015c*/ 	.byte	0x04, 0x2f
        /*015e*/ 	.short	(.L_70 - .L_69)
	.align		4
.L_69:
        /*0160*/ 	.word	index@(_ZN7cutlass13device_kernelIN5flash19enable_sm80_to_sm89INS1_16FlashAttnFwdSm80INS1_25CollectiveMainloopFwdSm80ILi8ELi1ELb0EN4cute5tupleIJNS5_1CILi128EEENS7_ILi64EEENS7_ILi256EEEEEELi256ENS_6half_tEfNS_4arch4Sm80ELb0ELb1ELb0ELb0ELb1ELb0ELb1ELb1EEENS1_21CollectiveEpilogueFwdINS6_IJS8_SA_S9_EEENS6_IJNS7_ILi1EEESI_SI_EEESC_SE_Li256ELb0ELb1ELb1ELb0EEENS1_19SingleTileSchedulerILb0ELb1ELb1ELi128EEEEEEEEEvNT_6ParamsE)
        /*0164*/ 	.word	0x000000ff


	//----- nvinfo : EIATTR_FRAME_SIZE
	.align		4
.L_70:
        /*0168*/ 	.byte	0x04, 0x11
        /*016a*/ 	.short	(.L_72 - .L_71)
	.align		4
.L_71:
        /*016c*/ 	.word	index@(_ZN7cutlass13device_kernelIN5flash19enable_sm80_to_sm89INS1_16FlashAttnFwdSm80INS1_25CollectiveMainloopFwdSm80ILi8ELi1ELb0EN4cute5tupleIJNS5_1CILi128EEENS7_ILi64EEENS7_ILi256EEEEEELi256ENS_6half_tEfNS_4arch4Sm80ELb0ELb1ELb0ELb0ELb1ELb0ELb1ELb1EEENS1_21CollectiveEpilogueFwdINS6_IJS8_SA_S9_EEENS6_IJNS7_ILi1EEESI_SI_EEESC_SE_Li256ELb0ELb1ELb1ELb0EEENS1_19SingleTileSchedulerILb0ELb1ELb1ELi128EEEEEEEEEvNT_6ParamsE)
        /*0170*/ 	.word	0x00000000


	//----- nvinfo : EIATTR_REGCOUNT
	.align		4
.L_72:
        /*0174*/ 	.byte	0x04, 0x2f
        /*0176*/ 	.short	(.L_74 - .L_73)
	.align		4
.L_73:
        /*0178*/ 	.word	index@(_ZN7cutlass13device_kernelIN5flash19enable_sm80_to_sm89INS1_16FlashAttnFwdSm80INS1_25CollectiveMainloopFwdSm80ILi8ELi1ELb0EN4cute5tupleIJNS5_1CILi128EEENS7_ILi48EEENS7_ILi256EEEEEELi256ENS_6half_tEfNS_4arch4Sm80ELb0ELb0ELb0ELb1ELb1ELb1ELb1ELb1EEENS1_21CollectiveEpilogueFwdINS6_IJS8_SA_S9_EEENS6_IJNS7_ILi1EEESI_SI_EEESC_SE_Li256ELb1ELb1ELb1ELb0EEENS1_36VarlenDynamicPersistentTileSchedulerILi128ELi48ELi256ELi256ELb1ELb1ELb0ELb0ELb1ELb1EEEEEEEEEvNT_6ParamsE)
        /*017c*/ 	.word	0x000000ff


	//----- nvinfo : EIATTR_FRAME_SIZE
	.align		4
.L_74:
        /*0180*/ 	.byte	0x04, 0x11
        /*0182*/ 	.short	(.L_76 - .L_75)
	.align		4
.L_75:
        /*0184*/ 	.word	index@($__internal_87_$__cuda_sm70_votesync_ballot)
        /*0188*/ 	.word	0x00000000


	//----- nvinfo : EIATTR_FRAME_SIZE
	.align		4
.L_76:
        /*018c*/ 	.byte	0x04, 0x11
        /*018e*/ 	.short	(.L_78 - .L_77)
	.align		4
.L_77:
        /*0190*/ 	.word	index@($__internal_86_$__cuda_sm70_shflsync_up_p)
        /*0194*/ 	.word	0x00000000


	//----- nvinfo : EIATTR_FRAME_SIZE
	.align		4
.L_78:
        /*0198*/ 	.byte	0x04, 0x11
        /*019a*/ 	.short	(.L_80 - .L_79)
	.align		4
.L_79:
        /*019c*/ 	.word	index@($__internal_85_$__cuda_sm70_shflsync_idx_p)
        /*01a0*/ 	.word	0x00000000


	//----- nvinfo : EIATTR_FRAME_SIZE
	.align		4
.L_80:
        /*01a4*/ 	.byte	0x04, 0x11
        /*01a6*/ 	.short	(.L_82 - .L_81)
	.align		4
.L_81:
        /*01a8*/ 	.word	index@($__internal_84_$__cuda_sm70_shflsync_bfly_p)
        /*01ac*/ 	.word	0x00000000


	//----- nvinfo : EIATTR_FRAME_SIZE
	.align		4
.L_82:
        /*01b0*/ 	.byte	0x04, 0x11
        /*01b2*/ 	.short	(.L_84 - .L_83)
	.align		4
.L_83:
        /*01b4*/ 	.word	index@(_ZN7cutlass13device_kernelIN5flash19enable_sm80_to_sm89INS1_16FlashAttnFwdSm80INS1_25CollectiveMainloopFwdSm80ILi8ELi1ELb0EN4cute5tupleIJNS5_1CILi128EEENS7_ILi48EEENS7_ILi256EEEEEELi256ENS_6half_tEfNS_4arch4Sm80ELb0ELb0ELb0ELb1ELb1ELb1ELb1ELb1EEENS1_21CollectiveEpilogueFwdINS6_IJS8_SA_S9_EEENS6_IJNS7_ILi1EEESI_SI_EEESC_SE_Li256ELb1ELb1ELb1ELb0EEENS1_36VarlenDynamicPersistentTileSchedulerILi128ELi48ELi256ELi256ELb1ELb1ELb0ELb0ELb1ELb1EEEEEEEEEvNT_6ParamsE)
        /*01b8*/ 	.word	0x00000190


	//----- nvinfo : EIATTR_REGCOUNT
	.align		4
.L_84:
        /*01bc*/ 	.byte	0x04, 0x2f
        /*01be*/ 	.short	(.L_86 - .L_85)
	.align		4
.L_85:
        /*01c0*/ 	.word	index@(_ZN7cutlass13device_kernelIN5flash19enable_sm80_to_sm89INS1_16FlashAttnFwdSm80INS1_25CollectiveMainloopFwdSm80ILi8ELi1ELb0EN4cute5tupleIJNS5_1CILi128EEENS7_ILi64EEENS7_ILi256EEEEEELi256ENS_6half_tEfNS_4arch4Sm80ELb0ELb0ELb0ELb1ELb1ELb0ELb1ELb1EEENS1_21CollectiveEpilogueFwdINS6_IJS8_SA_S9_EEENS6_IJNS7_ILi1EEESI_SI_EEESC_SE_Li256ELb1ELb1ELb1ELb0EEENS1_36VarlenDynamicPersistentTileSchedulerILi128ELi64ELi256ELi256ELb1ELb1ELb0ELb0ELb1ELb1EEEEEEEEEvNT_6ParamsE)
        /*01c4*/ 	.word	0x000000ff


	//----- nvinfo : EIATTR_FRAME_SIZE
	.align		4
.L_86:
        /*01c8*/ 	.byte	0x04, 0x11
        /*01ca*/ 	.short	(.L_88 - .L_87)
	.align		4
.L_87:
        /*01cc*/ 	.word	index@($__internal_83_$__cuda_sm70_votesync_ballot)
        /*01d0*/ 	.word	0x00000000


	//----- nvinfo : EIATTR_FRAME_SIZE
	.align		4
.L_88:
        /*01d4*/ 	.byte	0x04, 0x11
        /*01d6*/ 	.short	(.L_90 - .L_89)
	.align		4
.L_89:
        /*01d8*/ 	.word	index@($__internal_82_$__cuda_sm70_shflsync_up_p)
        /*01dc*/ 	.word	0x00000000


	//----- nvinfo : EIATTR_FRAME_SIZE
	.align		4
.L_90:
        /*01e0*/ 	.byte	0x04, 0x11
        /*01e2*/ 	.short	(.L_92 - .L_91)
	.align		4
.L_91:
        /*01e4*/ 	.word	index@($__internal_81_$__cuda_sm70_shflsync_idx_p)
        /*01e8*/ 	.word	0x00000000


	//----- nvinfo : EIATTR_FRAME_SIZE
	.align		4
.L_92:
        /*01ec*/ 	.byte	0x04, 0x11
        /*01ee*/ 	.short	(.L_94 - .L_93)
	.align		4
.L_93:
        /*01f0*/ 	.word	index@($__internal_80_$__cuda_sm70_shflsync_bfly_p)
        /*01f4*/ 	.word	0x00000000


	//----- nvinfo : EIATTR_FRAME_SIZE
	.align		4
.L_94:
        /*01f8*/ 	.byte	0x04, 0x11
        /*01fa*/ 	.short	(.L_96 - .L_95)
	.align		4
.L_95:
        /*01fc*/ 	.word	index@(_ZN7cutlass13device_kernelIN5flash19enable_sm80_to_sm89INS1_16FlashAttnFwdSm80INS1_25CollectiveMainloopFwdSm80ILi8ELi1ELb0EN4cute5tupleIJNS5_1CILi128EEENS7_ILi64EEENS7_ILi256EEEEEELi256ENS_6half_tEfNS_4arch4Sm80ELb0ELb0ELb0ELb1ELb1ELb0ELb1ELb1EEENS1_21CollectiveEpilogueFwdINS6_IJS8_SA_S9_EEENS6_IJNS7_ILi1EEESI_SI_EEESC_SE_Li256ELb1ELb1ELb1ELb0EEENS1_36VarlenDynamicPersistentTileSchedulerILi128ELi64ELi256ELi256ELb1ELb1ELb0ELb0ELb1ELb1EEEEEEEEEvNT_6ParamsE)
        /*0200*/ 	.word	0x00000158


	//----- nvinfo : EIATTR_REGCOUNT
	.align		4
.L_96:
        /*0204*/ 	.byte	0x04, 0x2f
        /*0206*/ 	.short	(.L_98 - .L_97)
	.align		4
.L_97:
        /*0208*/ 	.word	index@(_ZN7cutlass13device_kernelIN5flash19enable_sm80_to_sm89INS1_16FlashAttnFwdSm80INS1_25CollectiveMainloopFwdSm80ILi8ELi1ELb0EN4cute5tupleIJNS5_1CILi128EEENS7_ILi96EEENS7_ILi256EEEEEELi256ENS_6half_tEfNS_4arch4Sm80ELb0ELb0ELb0ELb0ELb1ELb0ELb1ELb1EEENS1_21CollectiveEpilogueFwdINS6_IJS8_SA_S9_EEENS6_IJNS7_ILi1EEESI_SI_EEESC_SE_Li256ELb0ELb1ELb1ELb0EEENS1_19SingleTileSchedulerILb0ELb1ELb1ELi128EEEEEEEEEvNT_6ParamsE)
        /*020c*/ 	.word	0x000000ff


	//----- nvinfo : EIATTR_FRAME_SIZE
	.align		4
.L_98:
        /*0210*/ 	.byte	0x04, 0x11
        /*0212*/ 	.short	(.L_100 - .L_99)
	.align		4
.L_99:
        /*0214*/ 	.word	index@(_ZN7cutlass13device_kernelIN5flash19enable_sm80_to_sm89INS1_16FlashAttnFwdSm80INS1_25CollectiveMainloopFwdSm80ILi8ELi1ELb0EN4cute5tupleIJNS5_1CILi128EEENS7_ILi96EEENS7_ILi256EEEEEELi256ENS_6half_tEfNS_4arch4Sm80ELb0ELb0ELb0ELb0ELb1ELb0ELb1ELb1EEENS1_21CollectiveEpilogueFwdINS6_IJS8_SA_S9_EEENS6_IJNS7_ILi1EEESI_SI_EEESC_SE_Li256ELb0ELb1ELb1ELb0EEENS1_19SingleTileSchedulerILb0ELb1ELb1ELi128EEEEEEEEEvNT_6ParamsE)
        /*0218*/ 	.word	0x00000048


	//----- nvinfo : EIATTR_REGCOUNT
	.align		4
.L_100:
        /*021c*/ 	.byte	0x04, 0x2f
        /*021e*/ 	.short	(.L_102 - .L_101)
	.align		4
.L_101:
        /*0220*/ 	.word	index@(_ZN7cutlass13device_kernelIN5flash19enable_sm80_to_sm89INS1_16FlashAttnFwdSm80INS1_25CollectiveMainloopFwdSm80ILi8ELi1ELb0EN4cute5tupleIJNS5_1CILi128EEENS7_ILi32EEENS7_ILi256EEEEEELi256ENS_6half_tEfNS_4arch4Sm80ELb1ELb0ELb0ELb1ELb1ELb1ELb1ELb1EEENS1_21CollectiveEpilogueFwdINS6_IJS8_SA_S9_EEENS6_IJNS7_ILi1EEESI_SI_EEESC_SE_Li256ELb1ELb1ELb1ELb0EEENS1_36VarlenDynamicPersistentTileSchedulerILi128ELi32ELi256ELi256ELb1ELb1ELb0ELb1ELb1ELb1EEEEEEEEEvNT_6ParamsE)
        /*0224*/ 	.word	0x000000ff


	//----- nvinfo : EIATTR_FRAME_SIZE
	.align		4
.L_102:
        /*0228*/ 	.byte	0x04, 0x11
        /*022a*/ 	.short	(.L_104 - .L_103)
	.align		4
.L_103:
        /*022c*/ 	.word	index@($__internal_79_$__cuda_sm70_votesync_ballot)
        /*0230*/ 	.word	0x00000000


	//----- nvinfo : EIATTR_FRAME_SIZE
	.align		4
.L_104:
        /*0234*/ 	.byte	0x04, 0x11
        /*0236*/ 	.short	(.L_106 - .L_105)
	.align		4
.L_105:
        /*0238*/ 	.word	index@($__internal_78_$__cuda_sm70_shflsync_up_p)
        /*023c*/ 	.word	0x00000000


	//----- nvinfo : EIATTR_FRAME_SIZE
	.align		4
.L_106:
        /*0240*/ 	.byte	0x04, 0x11
        /*0242*/ 	.short	(.L_108 - .L_107)
	.align		4
.L_107:
        /*0244*/ 	.word	index@($__internal_77_$__cuda_sm70_shflsync_idx_p)
        /*0248*/ 	.word	0x00000000


	//----- nvinfo : EIATTR_FRAME_SIZE
	.align		4
.L_108:
        /*024c*/ 	.byte	0x04, 0x11
        /*024e*/ 	.short	(.L_110 - .L_109)
	.align		4
.L_109:
        /*0250*/ 	.word	index@($__internal_76_$__cuda_sm70_shflsync_bfly_p)
        /*0254*/ 	.word	0x00000000


	//----- nvinfo : EIATTR_FRAME_SIZE
	.align		4
.L_110:
        /*0258*/ 	.byte	0x04, 0x11
        /*025a*/ 	.short	(.L_112 - .L_111)
	.align		4
.L_111:
        /*025c*/ 	.word	index@(_ZN7cutlass13device_kernelIN5flash19enable_sm80_to_sm89INS1_16FlashAttnFwdSm80INS1_25CollectiveMainloopFwdSm80ILi8ELi1ELb0EN4cute5tupleIJNS5_1CILi128EEENS7_ILi32EEENS7_ILi256EEEEEELi256ENS_6half_tEfNS_4arch4Sm80ELb1ELb0ELb0ELb1ELb1ELb1ELb1ELb1EEENS1_21CollectiveEpilogueFwdINS6_IJS8_SA_S9_EEENS6_IJNS7_ILi1EEESI_SI_EEESC_SE_Li256ELb1ELb1ELb1ELb0EEENS1_36VarlenDynamicPersistentTileSchedulerILi128ELi32ELi256ELi256ELb1ELb1ELb0ELb1ELb1ELb1EEEEEEEEEvNT_6ParamsE)
        /*0260*/ 	.word	0x00000048


	//----- nvinfo : EIATTR_REGCOUNT
	.align		4
.L_112:
        /*0264*/ 	.byte	0x04, 0x2f
        /*0266*/ 	.short	(.L_114 - .L_113)
	.align		4
.L_113:
        /*0268*/ 	.word	index@(_ZN7cutlass13device_kernelIN5flash19enable_sm80_to_sm89INS1_16FlashAttnFwdSm80INS1_25CollectiveMainloopFwdSm80ILi8ELi1ELb1EN4cute5tupleIJNS5_1CILi128EEENS7_ILi48EEENS7_ILi256EEEEEELi256ENS_6half_tEfNS_4arch4Sm80ELb1ELb0ELb0ELb1ELb1ELb0ELb1ELb1EEENS1_21CollectiveEpilogueFwdINS6_IJS8_SA_S9_EEENS6_IJNS7_ILi1EEESI_SI_EEESC_SE_Li256ELb1ELb1ELb1ELb0EEENS1_36VarlenDynamicPersistentTileSchedulerILi128ELi48ELi256ELi256ELb1ELb1ELb0ELb1ELb1ELb1EEEEEEEEEvNT_6ParamsE)
        /*026c*/ 	.word	0x000000ff


	//----- nvinfo : EIATTR_FRAME_SIZE
	.align		4
.L_114:
        /*0270*/ 	.byte	0x04, 0x11
        /*0272*/ 	.short	(.L_116 - .L_115)
	.align		4
.L_115:
        /*0274*/ 	.word	index@($__internal_75_$__cuda_sm70_votesync_ballot)
        /*0278*/ 	.word	0x00000000


	//----- nvinfo : EIATTR_FRAME_SIZE
	.align		4
.L_116:
        /*027c*/ 	.byte	0x04, 0x11
        /*027e*/ 	.short	(.L_118 - .L_117)
	.align		4
.L_117:
        /*0280*/ 	.word	index@($__internal_74_$__cuda_sm70_shflsync_up_p)
        /*0284*/ 	.word	0x00000000


	//----- nvinfo : EIATTR_FRAME_SIZE
	.align		4
.L_118:
        /*0288*/ 	.byte	0x04, 0x11
        /*028a*/ 	.short	(.L_120 - .L_119)
	.align		4
.L_119:
        /*028c*/ 	.word	index@($__internal_73_$__cuda_sm70_shflsync_idx_p)
        /*0290*/ 	.word	0x00000000


	//----- nvinfo : EIATTR_FRAME_SIZE
	.align		4
.L_120:
        /*0294*/ 	.byte	0x04, 0x11
        /*0296*/ 	.short	(.L_122 - .L_121)
	.align		4
.L_121:
        /*0298*/ 	.word	index@($__internal_72_$__cuda_sm70_shflsync_bfly_p)
        /*029c*/ 	.word	0x00000000


	//----- nvinfo : EIATTR_FRAME_SIZE
	.align		4
.L_122:
        /*02a0*/ 	.byte	0x04, 0x11
        /*02a2*/ 	.short	(.L_124 - .L_123)
	.align		4
.L_123:
        /*02a4*/ 	.word	index@(_ZN7cutlass13device_kernelIN5flash19enable_sm80_to_sm89INS1_16FlashAttnFwdSm80INS1_25CollectiveMainloopFwdSm80ILi8ELi1ELb1EN4cute5tupleIJNS5_1CILi128EEENS7_ILi48EEENS7_ILi256EEEEEELi256ENS_6half_tEfNS_4arch4Sm80ELb1ELb0ELb0ELb1ELb1ELb0ELb1ELb1EEENS1_21CollectiveEpilogueFwdINS6_IJS8_SA_S9_EEENS6_IJNS7_ILi1EEESI_SI_EEESC_SE_Li256ELb1ELb1ELb1ELb0EEENS1_36VarlenDynamicPersistentTileSchedulerILi128ELi48ELi256ELi256ELb1ELb1ELb0ELb1ELb1ELb1EEEEEEEEEvNT_6ParamsE)
        /*02a8*/ 	.word	0x00000220


	//----- nvinfo : EIATTR_REGCOUNT
	.align		4
.L_124:
        /*02ac*/ 	.byte	0x04, 0x2f
        /*02ae*/ 	.short	(.L_126 - .L_125)
	.align		4
.L_125:
        /*02b0*/ 	.word	index@(_ZN7cutlass13device_kernelIN5flash19enable_sm80_to_sm89INS1_16FlashAttnFwdSm80INS1_25CollectiveMainloopFwdSm80ILi8ELi1ELb1EN4cute5tupleIJNS5_1CILi128EEENS7_ILi64EEENS7_ILi256EEEEEELi256ENS_6half_tEfNS_4arch4Sm80ELb1ELb0ELb0ELb0ELb1ELb0ELb1ELb1EEENS1_21CollectiveEpilogueFwdINS6_IJS8_SA_S9_EEENS6_IJNS7_ILi1EEESI_SI_EEESC_SE_Li256ELb0ELb1ELb1ELb0EEENS1_30DynamicPersistentTileSchedulerILi256ELi256ELb1ELb1ELb0EEEEEEEEEvNT_6ParamsE)
        /*02b4*/ 	.word	0x000000ff


	//----- nvinfo : EIATTR_FRAME_SIZE
	.align		4
.L_126:
        /*02b8*/ 	.byte	0x04, 0x11
        /*02ba*/ 	.short	(.L_128 - .L_127)
	.align		4
.L_127:
        /*02bc*/ 	.word	index@($__internal_71_$__cuda_sm70_shflsync_idx_p)
        /*02c0*/ 	.word	0x00000000


	//----- nvinfo : EIATTR_FRAME_SIZE
	.align		4
.L_128:
        /*02c4*/ 	.byte	0x04, 0x11
        /*02c6*/ 	.short	(.L_130 - .L_129)
	.align		4
.L_129:
        /*02c8*/ 	.word	index@($__internal_70_$__cuda_sm70_shflsync_bfly_p)
        /*02cc*/ 	.word	0x00000000


	//----- nvinfo : EIATTR_FRAME_SIZE
	.align		4
.L_130:
        /*02d0*/ 	.byte	0x04, 0x11
        /*02d2*/ 	.short	(.L_132 - .L_131)
	.align		4
.L_131:
        /*02d4*/ 	.word	index@(_ZN7cutlass13device_kernelIN5flash19enable_sm80_to_sm89INS1_16FlashAttnFwdSm80INS1_25CollectiveMainloopFwdSm80ILi8ELi1ELb1EN4cute5tupleIJNS5_1CILi128EEENS7_ILi64EEENS7_ILi256EEEEEELi256ENS_6half_tEfNS_4arch4Sm80ELb1ELb0ELb0ELb0ELb1ELb0ELb1ELb1EEENS1_21CollectiveEpilogueFwdINS6_IJS8_SA_S9_EEENS6_IJNS7_ILi1EEESI_SI_EEESC_SE_Li256ELb0ELb1ELb1ELb0EEENS1_30DynamicPersistentTileSchedulerILi256ELi256ELb1ELb1ELb0EEEEEEEEEvNT_6ParamsE)
        /*02d8*/ 	.word	0x000001f8


	//----- nvinfo : EIATTR_REGCOUNT
	.align		4
.L_132:
        /*02dc*/ 	.byte	0x04, 0x2f
        /*02de*/ 	.short	(.L_134 - .L_133)
	.align		4
.L_133:
        /*02e0*/ 	.word	index@(_ZN7cutlass13device_kernelIN5flash19enable_sm80_to_sm89INS1_16FlashAttnFwdSm80INS1_25CollectiveMainloopFwdSm80ILi8ELi1ELb0EN4cute5tupleIJNS5_1CILi128EEENS7_ILi32EEENS7_ILi256EEEEEELi256ENS_6half_tEfNS_4arch4Sm80ELb0ELb1ELb0ELb1ELb1ELb1ELb1ELb1EEENS1_21CollectiveEpilogueFwdINS6_IJS8_SA_S9_EEENS6_IJNS7_ILi1EEESI_SI_EEESC_SE_Li256ELb1ELb1ELb1ELb0EEENS1_36VarlenDynamicPersistentTileSchedulerILi128ELi32ELi256ELi256ELb1ELb1ELb0ELb1ELb0ELb1EEEEEEEEEvNT_6ParamsE)
        /*02e4*/ 	.word	0x000000ff


	//----- nvinfo : EIATTR_FRAME_SIZE
	.align		4
.L_134:
        /*02e8*/ 	.byte	0x04, 0x11
        /*02ea*/ 	.short	(.L_136 - .L_135)
	.align		4
.L_135:
        /*02ec*/ 	.word	index@($__internal_69_$__cuda_sm70_votesync_ballot)
        /*02f0*/ 	.word	0x00000000


	//----- nvinfo : EIATTR_FRAME_SIZE
	.align		4
.L_136:
        /*02f4*/ 	.byte	0x04, 0x11
        /*02f6*/ 	.short	(.L_138 - .L_137)
	.align		4
.L_137:
        /*02f8*/ 	.word	index@($__internal_68_$__cuda_sm70_shflsync_up_p)
        /*02fc*/ 	.word	0x00000000


	//----- nvinfo : EIATTR_FRAME_SIZE
	.align		4
.L_138:
        /*0300*/ 	.byte	0x04, 0x11
        /*0302*/ 	.short	(.L_140 - .L_139)
	.align		4
.L_139:
        /*0304*/ 	.word	index@($__internal_67_$__cuda_sm70_shflsync_idx_p)
        /*0308*/ 	.word	0x00000000


	//----- nvinfo : EIATTR_FRAME_SIZE
	.align		4
.L_140:
        /*030c*/ 	.byte	0x04, 0x11
        /*030e*/ 	.short	(.L_142 - .L_141)
	.align		4
.L_141:
        /*0310*/ 	.word	index@($__internal_66_$__cuda_sm70_shflsync_bfly_p)
        /*0314*/ 	.word	0x00000000


	//----- nvinfo : EIATTR_FRAME_SIZE
	.align		4
.L_142:
        /*0318*/ 	.byte	0x04, 0x11
        /*031a*/ 	.short	(.L_144 - .L_143)
	.align		4
.L_143:
        /*031c*/ 	.word	index@(_ZN7cutlass13device_kernelIN5flash19enable_sm80_to_sm89INS1_16FlashAttnFwdSm80INS1_25CollectiveMainloopFwdSm80ILi8ELi1ELb0EN4cute5tupleIJNS5_1CILi128EEENS7_ILi32EEENS7_ILi256EEEEEELi256ENS_6half_tEfNS_4arch4Sm80ELb0ELb1ELb0ELb1ELb1ELb1ELb1ELb1EEENS1_21CollectiveEpilogueFwdINS6_IJS8_SA_S9_EEENS6_IJNS7_ILi1EEESI_SI_EEESC_SE_Li256ELb1ELb1ELb1ELb0EEENS1_36VarlenDynamicPersistentTileSchedulerILi128ELi32ELi256ELi256ELb1ELb1ELb0ELb1ELb0ELb1EEEEEEEEEvNT_6ParamsE)
        /*0320*/ 	.word	0x00000048


	//----- nvinfo : EIATTR_REGCOUNT
	.align		4
.L_144:
        /*0324*/ 	.byte	0x04, 0x2f
        /*0326*/ 	.short	(.L_146 - .L_145)
	.align		4
.L_145:
        /*0328*/ 	.word	index@(_ZN7cutlass13device_kernelIN5flash19enable_sm80_to_sm89INS1_16FlashAttnFwdSm80INS1_25CollectiveMainloopFwdSm80ILi8ELi1ELb1EN4cute5tupleIJNS5_1CILi128EEENS7_ILi48EEENS7_ILi256EEEEEELi256ENS_6half_tEfNS_4arch4Sm80ELb0ELb1ELb0ELb1ELb1ELb0ELb1ELb1EEENS1_21CollectiveEpilogueFwdINS6_IJS8_SA_S9_EEENS6_IJNS7_ILi1EEESI_SI_EEESC_SE_Li256ELb1ELb1ELb1ELb0EEENS1_36VarlenDynamicPersistentTileSchedulerILi128ELi48ELi256ELi256ELb1ELb1ELb0ELb1ELb0ELb1EEEEEEEEEvNT_6ParamsE)
        /*032c*/ 	.word	0x000000ff


	//----- nvinfo : EIATTR_FRAME_SIZE
	.align		4
.L_146:
        /*0330*/ 	.byte	0x04, 0x11
        /*0332*/ 	.short	(.L_148 - .L_147)
	.align		4
.L_147:
        /*0334*/ 	.word	index@($__internal_65_$__cuda_sm70_votesync_ballot)
        /*0338*/ 	.word	0x00000000


	//----- nvinfo : EIATTR_FRAME_SIZE
	.align		4
.L_148:
        /*033c*/ 	.byte	0x04, 0x11
        /*033e*/ 	.short	(.L_150 - .L_149)
	.align		4
.L_149:
        /*0340*/ 	.word	index@($__internal_64_$__cuda_sm70_shflsync_up_p)
        /*0344*/ 	.word	0x00000000


	//----- nvinfo : EIATTR_FRAME_SIZE
	.align		4
.L_150:
        /*0348*/ 	.byte	0x04, 0x11
        /*034a*/ 	.short	(.L_152 - .L_151)
	.align		4
.L_151:
        /*034c*/ 	.word	index@($__internal_63_$__cuda_sm70_shflsync_idx_p)
        /*0350*/ 	.word	0x00000000


	//----- nvinfo : EIATTR_FRAME_SIZE
	.align		4
.L_152:
        /*0354*/ 	.byte	0x04, 0x11
        /*0356*/ 	.short	(.L_154 - .L_153)
	.align		4
.L_153:
        /*0358*/ 	.word	index@($__internal_62_$__cuda_sm70_shflsync_bfly_p)
        /*035c*/ 	.word	0x00000000


	//----- nvinfo : EIATTR_FRAME_SIZE
	.align		4
.L_154:
        /*0360*/ 	.byte	0x04, 0x11
        /*0362*/ 	.short	(.L_156 - .L_155)
	.align		4
.L_155:
        /*0364*/ 	.word	index@(_ZN7cutlass13device_kernelIN5flash19enable_sm80_to_sm89INS1_16FlashAttnFwdSm80INS1_25CollectiveMainloopFwdSm80ILi8ELi1ELb1EN4cute5tupleIJNS5_1CILi128EEENS7_ILi48EEENS7_ILi256EEEEEELi256ENS_6half_tEfNS_4arch4Sm80ELb0ELb1ELb0ELb1ELb1ELb0ELb1ELb1EEENS1_21CollectiveEpilogueFwdINS6_IJS8_SA_S9_EEENS6_IJNS7_ILi1EEESI_SI_EEESC_SE_Li256ELb1ELb1ELb1ELb0EEENS1_36VarlenDynamicPersistentTileSchedulerILi128ELi48ELi256ELi256ELb1ELb1ELb0ELb1ELb0ELb1EEEEEEEEEvNT_6ParamsE)
        /*0368*/ 	.word	0x00000218


	//----- nvinfo : EIATTR_REGCOUNT
	.align		4
.L_156:
        /*036c*/ 	.byte	0x04, 0x2f
        /*036e*/ 	.short	(.L_158 - .L_157)
	.align		4
.L_157:
        /*0370*/ 	.word	index@(_ZN7cutlass13device_kernelIN5flash19enable_sm80_to_sm89INS1_16FlashAttnFwdSm80INS1_25CollectiveMainloopFwdSm80ILi8ELi1ELb1EN4cute5tupleIJNS5_1CILi128EEENS7_ILi48EEENS7_ILi256EEEEEELi256ENS_6half_tEfNS_4arch4Sm80ELb0ELb1ELb0ELb0ELb1ELb0ELb1ELb1EEENS1_21CollectiveEpilogueFwdINS6_IJS8_SA_S9_EEENS6_IJNS7_ILi1EEESI_SI_EEESC_SE_Li256ELb0ELb1ELb1ELb0EEENS1_19SingleTileSchedulerILb0ELb1ELb1ELi128EEEEEEEEEvNT_6ParamsE)
        /*0374*/ 	.word	0x000000ff


	//----- nvinfo : EIATTR_FRAME_SIZE
	.align		4
.L_158:
        /*0378*/ 	.byte	0x04, 0x11
        /*037a*/ 	.short	(.L_160 - .L_159)
	.align		4
.L_159:
        /*037c*/ 	.word	index@($__internal_61_$__cuda_sm70_shflsync_idx_p)
        /*0380*/ 	.word	0x00000000


	//----- nvinfo : EIATTR_FRAME_SIZE
	.align		4
.L_160:
        /*0384*/ 	.byte	0x04, 0x11
        /*0386*/ 	.short	(.L_162 - .L_161)
	.align		4
.L_161:
        /*0388*/ 	.word	index@(_ZN7cutlass13device_kernelIN5flash19enable_sm80_to_sm89INS1_16FlashAttnFwdSm80INS1_25CollectiveMainloopFwdSm80ILi8ELi1ELb1EN4cute5tupleIJNS5_1CILi128EEENS7_ILi48EEENS7_ILi256EEEEEELi256ENS_6half_tEfNS_4arch4Sm80ELb0ELb1ELb0ELb0ELb1ELb0ELb1ELb1EEENS1_21CollectiveEpilogueFwdINS6_IJS8_SA_S9_EEENS6_IJNS7_ILi1EEESI_SI_EEESC_SE_Li256ELb0ELb1ELb1ELb0EEENS1_19SingleTileSchedulerILb0ELb1ELb1ELi128EEEEEEEEEvNT_6ParamsE)
        /*038c*/ 	.word	0x00000078


	//----- nvinfo : EIATTR_REGCOUNT
	.align		4
.L_162:
        /*0390*/ 	.byte	0x04, 0x2f
        /*0392*/ 	.short	(.L_164 - .L_163)
	.align		4
.L_163:
        /*0394*/ 	.word	index@(_ZN7cutlass13device_kernelIN5flash19enable_sm80_to_sm89INS1_16FlashAttnFwdSm80INS1_25CollectiveMainloopFwdSm80ILi8ELi1ELb0EN4cute5tupleIJNS5_1CILi128EEENS7_ILi32EEENS7_ILi256EEEEEELi256ENS_6half_tEfNS_4arch4Sm80ELb0ELb0ELb0ELb1ELb1ELb1ELb1ELb1EEENS1_21CollectiveEpilogueFwdINS6_IJS8_SA_S9_EEENS6_IJNS7_ILi1EEESI_SI_EEESC_SE_Li256ELb1ELb1ELb1ELb0EEENS1_36VarlenDynamicPersistentTileSchedulerILi128ELi32ELi256ELi256ELb1ELb1ELb0ELb0ELb1ELb1EEEEEEEEEvNT_6ParamsE)
        /*0398*/ 	.word	0x000000ff


	//----- nvinfo : EIATTR_FRAME_SIZE
	.align		4
.L_164:
        /*039c*/ 	.byte	0x04, 0x11
        /*039e*/ 	.short	(.L_166 - .L_165)
	.align		4
.L_165:
        /*03a0*/ 	.word	index@($__internal_60_$__cuda_sm70_votesync_ballot)
        /*03a4*/ 	.word	0x00000000


	//----- nvinfo : EIATTR_FRAME_SIZE
	.align		4
.L_166:
        /*03a8*/ 	.byte	0x04, 0x11
        /*03aa*/ 	.short	(.L_168 - .L_167)
	.align		4
.L_167:
        /*03ac*/ 	.word	index@($__internal_59_$__cuda_sm70_shflsync_up_p)
        /*03b0*/ 	.word	0x00000000


	//----- nvinfo : EIATTR_FRAME_SIZE
	.align		4
.L_168:
        /*03b4*/ 	.byte	0x04, 0x11
        /*03b6*/ 	.short	(.L_170 - .L_169)
	.align		4
.L_169:
        /*03b8*/ 	.word	index@($__internal_58_$__cuda_sm70_shflsync_idx_p)
        /*03bc*/ 	.word	0x00000000


	//----- nvinfo : EIATTR_FRAME_SIZE
	.align		4
.L_170:
        /*03c0*/ 	.byte	0x04, 0x11
        /*03c2*/ 	.short	(.L_172 - .L_171)
	.align		4
.L_171:
        /*03c4*/ 	.word	index@($__internal_57_$__cuda_sm70_shflsync_bfly_p)
        /*03c8*/ 	.word	0x00000000


	//----- nvinfo : EIATTR_FRAME_SIZE
	.align		4
.L_172:
        /*03cc*/ 	.byte	0x04, 0x11
        /*03ce*/ 	.short	(.L_174 - .L_173)
	.align		4
.L_173:
        /*03d0*/ 	.word	index@(_ZN7cutlass13device_kernelIN5flash19enable_sm80_to_sm89INS1_16FlashAttnFwdSm80INS1_25CollectiveMainloopFwdSm80ILi8ELi1ELb0EN4cute5tupleIJNS5_1CILi128EEENS7_ILi32EEENS7_ILi256EEEEEELi256ENS_6half_tEfNS_4arch4Sm80ELb0ELb0ELb0ELb1ELb1ELb1ELb1ELb1EEENS1_21CollectiveEpilogueFwdINS6_IJS8_SA_S9_EEENS6_IJNS7_ILi1EEESI_SI_EEESC_SE_Li256ELb1ELb1ELb1ELb0EEENS1_36VarlenDynamicPersistentTileSchedulerILi128ELi32ELi256ELi256ELb1ELb1ELb0ELb0ELb1ELb1EEEEEEEEEvNT_6ParamsE)
        /*03d4*/ 	.word	0x00000058


	//----- nvinfo : EIATTR_REGCOUNT
	.align		4
.L_174:
        /*03d8*/ 	.byte	0x04, 0x2f
        /*03da*/ 	.short	(.L_176 - .L_175)
	.align		4
.L_175:
        /*03dc*/ 	.word	index@(_ZN7cutlass13device_kernelIN5flash19enable_sm80_to_sm89INS1_16FlashAttnFwdSm80INS1_25CollectiveMainloopFwdSm80ILi8ELi1ELb1EN4cute5tupleIJNS5_1CILi128EEENS7_ILi48EEENS7_ILi256EEEEEELi256ENS_6half_tEfNS_4arch4Sm80ELb0ELb0ELb0ELb1ELb1ELb0ELb1ELb1EEENS1_21CollectiveEpilogueFwdINS6_IJS8_SA_S9_EEENS6_IJNS7_ILi1EEESI_SI_EEESC_SE_Li256ELb1ELb1ELb1ELb0EEENS1_36VarlenDynamicPersistentTileSchedulerILi128ELi48ELi256ELi256ELb1ELb1ELb0ELb0ELb1ELb1EEEEEEEEEvNT_6ParamsE)
        /*03e0*/ 	.word	0x000000ff


	//----- nvinfo : EIATTR_FRAME_SIZE
	.align		4
.L_176:
        /*03e4*/ 	.byte	0x04, 0x11
        /*03e6*/ 	.short	(.L_178 - .L_177)
	.align		4
.L_177:
        /*03e8*/ 	.word	index@($__internal_56_$__cuda_sm70_votesync_ballot)
        /*03ec*/ 	.word	0x00000000


	//----- nvinfo : EIATTR_FRAME_SIZE
	.align		4
.L_178:
        /*03f0*/ 	.byte	0x04, 0x11
        /*03f2*/ 	.short	(.L_180 - .L_179)
	.align		4
.L_179:
        /*03f4*/ 	.word	index@($__internal_55_$__cuda_sm70_shflsync_up_p)
        /*03f8*/ 	.word	0x00000000


	//----- nvinfo : EIATTR_FRAME_SIZE
	.align		4
.L_180:
        /*03fc*/ 	.byte	0x04, 0x11
        /*03fe*/ 	.short	(.L_182 - .L_181)
	.align		4
.L_181:
        /*0400*/ 	.word	index@($__internal_54_$__cuda_sm70_shflsync_idx_p)
        /*0404*/ 	.word	0x00000000


	//----- nvinfo : EIATTR_FRAME_SIZE
	.align		4
.L_182:
        /*0408*/ 	.byte	0x04, 0x11
        /*040a*/ 	.short	(.L_184 - .L_183)
	.align		4
.L_183:
        /*040c*/ 	.word	index@($__internal_53_$__cuda_sm70_shflsync_bfly_p)
        /*0410*/ 	.word	0x00000000


	//----- nvinfo : EIATTR_FRAME_SIZE
	.align		4
.L_184:
        /*0414*/ 	.byte	0x04, 0x11
        /*0416*/ 	.short	(.L_186 - .L_185)
	.align		4
.L_185:
        /*0418*/ 	.word	index@(_ZN7cutlass13device_kernelIN5flash19enable_sm80_to_sm89INS1_16FlashAttnFwdSm80INS1_25CollectiveMainloopFwdSm80ILi8ELi1ELb1EN4cute5tupleIJNS5_1CILi128EEENS7_ILi48EEENS7_ILi256EEEEEELi256ENS_6half_tEfNS_4arch4Sm80ELb0ELb0ELb0ELb1ELb1ELb0ELb1ELb1EEENS1_21CollectiveEpilogueFwdINS6_IJS8_SA_S9_EEENS6_IJNS7_ILi1EEESI_SI_EEESC_SE_Li256ELb1ELb1ELb1ELb0EEENS1_36VarlenDynamicPersistentTileSchedulerILi128ELi48ELi256ELi256ELb1ELb1ELb0ELb0ELb1ELb1EEEEEEEEEvNT_6ParamsE)
        /*041c*/ 	.word	0x00000198


	//----- nvinfo : EIATTR_REGCOUNT
	.align		4
.L_186:
        /*0420*/ 	.byte	0x04, 0x2f
        /*0422*/ 	.short	(.L_188 - .L_187)
	.align		4
.L_187:
        /*0424*/ 	.word	index@(_ZN7cutlass13device_kernelIN5flash19enable_sm80_to_sm89INS1_16FlashAttnFwdSm80INS1_25CollectiveMainloopFwdSm80ILi8ELi1ELb1EN4cute5tupleIJNS5_1CILi128EEENS7_ILi64EEENS7_ILi256EEEEEELi256ENS_6half_tEfNS_4arch4Sm80ELb0ELb0ELb0ELb0ELb1ELb0ELb1ELb1EEENS1_21CollectiveEpilogueFwdINS6_IJS8_SA_S9_EEENS6_IJNS7_ILi1EEESI_SI_EEESC_SE_Li256ELb0ELb1ELb1ELb0EEENS1_19SingleTileSchedulerILb0ELb1ELb1ELi128EEEEEEEEEvNT_6ParamsE)
        /*0428*/ 	.word	0x000000ff


	//----- nvinfo : EIATTR_FRAME_SIZE
	.align		4
.L_188:
        /*042c*/ 	.byte	0x04, 0x11
        /*042e*/ 	.short	(.L_190 - .L_189)
	.align		4
.L_189:
        /*0430*/ 	.word	index@(_ZN7cutlass13device_kernelIN5flash19enable_sm80_to_sm89INS1_16FlashAttnFwdSm80INS1_25CollectiveMainloopFwdSm80ILi8ELi1ELb1EN4cute5tupleIJNS5_1CILi128EEENS7_ILi64EEENS7_ILi256EEEEEELi256ENS_6half_tEfNS_4arch4Sm80ELb0ELb0ELb0ELb0ELb1ELb0ELb1ELb1EEENS1_21CollectiveEpilogueFwdINS6_IJS8_SA_S9_EEENS6_IJNS7_ILi1EEESI_SI_EEESC_SE_Li256ELb0ELb1ELb1ELb0EEENS1_19SingleTileSchedulerILb0ELb1ELb1ELi128EEEEEEEEEvNT_6ParamsE)
        /*0434*/ 	.word	0x00000060


	//----- nvinfo : EIATTR_REGCOUNT
	.align		4
.L_190:
        /*0438*/ 	.byte	0x04, 0x2f
        /*043a*/ 	.short	(.L_192 - .L_191)
	.align		4
.L_191:
        /*043c*/ 	.word	index@(_ZN7cutlass13device_kernelIN5flash19enable_sm80_to_sm89INS1_16FlashAttnFwdSm80INS1_25CollectiveMainloopFwdSm80ILi8ELi1ELb0EN4cute5tupleIJNS5_1CILi128EEENS7_ILi48EEENS7_ILi256EEEEEELi256ENS_6half_tEfNS_4arch4Sm80ELb1ELb0ELb1ELb1ELb1ELb1ELb1ELb1EEENS1_21CollectiveEpilogueFwdINS6_IJS8_SA_S9_EEENS6_IJNS7_ILi1EEESI_SI_EEESC_SE_Li256ELb1ELb1ELb1ELb0EEENS1_36VarlenDynamicPersistentTileSchedulerILi128ELi48ELi256ELi256ELb1ELb1ELb0ELb1ELb1ELb1EEEEEEEEEvNT_6ParamsE)
        /*0440*/ 	.word	0x000000ff


	//----- nvinfo : EIATTR_FRAME_SIZE
	.align		4
.L_192:
        /*0444*/ 	.byte	0x04, 0x11
        /*0446*/ 	.short	(.L_194 - .L_193)
	.align		4
.L_193:
        /*0448*/ 	.word	index@($__internal_52_$__cuda_sm70_votesync_ballot)
        /*044c*/ 	.word	0x00000000


	//----- nvinfo : EIATTR_FRAME_SIZE
	.align		4
.L_194:
        /*0450*/ 	.byte	0x04, 0x11
        /*0452*/ 	.short	(.L_196 - .L_195)
	.align		4
.L_195:
        /*0454*/ 	.word	index@($__internal_51_$__cuda_sm70_shflsync_up_p)
        /*0458*/ 	.word	0x00000000


	//----- nvinfo : EIATTR_FRAME_SIZE
	.align		4
.L_196:
        /*045c*/ 	.byte	0x04, 0x11
        /*045e*/ 	.short	(.L_198 - .L_197)
	.align		4
.L_197:
        /*0460*/ 	.word	index@($__internal_50_$__cuda_sm70_shflsync_idx_p)
        /*0464*/ 	.word	0x00000000


	//----- nvinfo : EIATTR_FRAME_SIZE
	.align		4
.L_198:
        /*0468*/ 	.byte	0x04, 0x11
        /*046a*/ 	.short	(.L_200 - .L_199)
	.align		4
.L_199:
        /*046c*/ 	.word	index@($__internal_49_$__cuda_sm70_shflsync_bfly_p)
        /*0470*/ 	.word	0x00000000


	//----- nvinfo : EIATTR_FRAME_SIZE
	.align		4
.L_200:
        /*0474*/ 	.byte	0x04, 0x11
        /*0476*/ 	.short	(.L_202 - .L_201)
	.align		4
.L_201:
        /*0478*/ 	.word	index@(_ZN7cutlass13device_kernelIN5flash19enable_sm80_to_sm89INS1_16FlashAttnFwdSm80INS1_25CollectiveMainloopFwdSm80ILi8ELi1ELb0EN4cute5tupleIJNS5_1CILi128EEENS7_ILi48EEENS7_ILi256EEEEEELi256ENS_6half_tEfNS_4arch4Sm80ELb1ELb0ELb1ELb1ELb1ELb1ELb1ELb1EEENS1_21CollectiveEpilogueFwdINS6_IJS8_SA_S9_EEENS6_IJNS7_ILi1EEESI_SI_EEESC_SE_Li256ELb1ELb1ELb1ELb0EEENS1_36VarlenDynamicPersistentTileSchedulerILi128ELi48ELi256ELi256ELb1ELb1ELb0ELb1ELb1ELb1EEEEEEEEEvNT_6ParamsE)
        /*047c*/ 	.word	0x00000198


	//----- nvinfo : EIATTR_REGCOUNT
	.align		4
.L_202:
        /*0480*/ 	.byte	0x04, 0x2f
        /*0482*/ 	.short	(.L_204 - .L_203)
	.align		4
.L_203:
        /*0484*/ 	.word	index@(_ZN7cutlass13device_kernelIN5flash19enable_sm80_to_sm89INS1_16FlashAttnFwdSm80INS1_25CollectiveMainloopFwdSm80ILi8ELi1ELb0EN4cute5tupleIJNS5_1CILi128EEENS7_ILi64EEENS7_ILi256EEEEEELi256ENS_6half_tEfNS_4arch4Sm80ELb1ELb0ELb1ELb1ELb1ELb0ELb1ELb1EEENS1_21CollectiveEpilogueFwdINS6_IJS8_SA_S9_EEENS6_IJNS7_ILi1EEESI_SI_EEESC_SE_Li256ELb1ELb1ELb1ELb0EEENS1_36VarlenDynamicPersistentTileSchedulerILi128ELi64ELi256ELi256ELb1ELb1ELb0ELb1ELb1ELb1EEEEEEEEEvNT_6ParamsE)
        /*0488*/ 	.word	0x000000ff


	//----- nvinfo : EIATTR_FRAME_SIZE
	.align		4
.L_204:
        /*048c*/ 	.byte	0x04, 0x11
        /*048e*/ 	.short	(.L_206 - .L_205)
	.align		4
.L_205:
        /*0490*/ 	.word	index@($__internal_48_$__cuda_sm70_votesync_ballot)
        /*0494*/ 	.word	0x00000000


	//----- nvinfo : EIATTR_FRAME_SIZE
	.align		4
.L_206:
        /*0498*/ 	.byte	0x04, 0x11
        /*049a*/ 	.short	(.L_208 - .L_207)
	.align		4
.L_207:
        /*049c*/ 	.word	index@($__internal_47_$__cuda_sm70_shflsync_up_p)
        /*04a0*/ 	.word	0x00000000


	//----- nvinfo : EIATTR_FRAME_SIZE
	.align		4
.L_208:
        /*04a4*/ 	.byte	0x04, 0x11
        /*04a6*/ 	.short	(.L_210 - .L_209)
	.align		4
.L_209:
        /*04a8*/ 	.word	index@($__internal_46_$__cuda_sm70_shflsync_idx_p)
        /*04ac*/ 	.word	0x00000000


	//----- nvinfo : EIATTR_FRAME_SIZE
	.align		4
.L_210:
        /*04b0*/ 	.byte	0x04, 0x11
        /*04b2*/ 	.short	(.L_212 - .L_211)
	.align		4
.L_211:
        /*04b4*/ 	.word	index@($__internal_45_$__cuda_sm70_shflsync_bfly_p)
        /*04b8*/ 	.word	0x00000000


	//----- nvinfo : EIATTR_FRAME_SIZE
	.align		4
.L_212:
        /*04bc*/ 	.byte	0x04, 0x11
        /*04be*/ 	.short	(.L_214 - .L_213)
	.align		4
.L_213:
        /*04c0*/ 	.word	index@(_ZN7cutlass13device_kernelIN5flash19enable_sm80_to_sm89INS1_16FlashAttnFwdSm80INS1_25CollectiveMainloopFwdSm80ILi8ELi1ELb0EN4cute5tupleIJNS5_1CILi128EEENS7_ILi64EEENS7_ILi256EEEEEELi256ENS_6half_tEfNS_4arch4Sm80ELb1ELb0ELb1ELb1ELb1ELb0ELb1ELb1EEENS1_21CollectiveEpilogueFwdINS6_IJS8_SA_S9_EEENS6_IJNS7_ILi1EEESI_SI_EEESC_SE_Li256ELb1ELb1ELb1ELb0EEENS1_36VarlenDynamicPersistentTileSchedulerILi128ELi64ELi256ELi256ELb1ELb1ELb0ELb1ELb1ELb1EEEEEEEEEvNT_6ParamsE)
        /*04c4*/ 	.word	0x00000038


	//----- nvinfo : EIATTR_REGCOUNT
	.align		4
.L_214:
        /*04c8*/ 	.byte	0x04, 0x2f
        /*04ca*/ 	.short	(.L_216 - .L_215)
	.align		4
.L_215:
        /*04cc*/ 	.word	index@(_ZN7cutlass13device_kernelIN5flash19enable_sm80_to_sm89INS1_16FlashAttnFwdSm80INS1_25CollectiveMainloopFwdSm80ILi8ELi1ELb0EN4cute5tupleIJNS5_1CILi128EEENS7_ILi96EEENS7_ILi256EEEEEELi256ENS_6half_tEfNS_4arch4Sm80ELb1ELb0ELb1ELb0ELb1ELb0ELb1ELb1EEENS1_21CollectiveEpilogueFwdINS6_IJS8_SA_S9_EEENS6_IJNS7_ILi1EEESI_SI_EEESC_SE_Li256ELb0ELb1ELb1ELb0EEENS1_30DynamicPersistentTileSchedulerILi256ELi256ELb1ELb1ELb0EEEEEEEEEvNT_6ParamsE)
        /*04d0*/ 	.word	0x000000ff


	//----- nvinfo : EIATTR_FRAME_SIZE
	.align		4
.L_216:
        /*04d4*/ 	.byte	0x04, 0x11
        /*04d6*/ 	.short	(.L_218 - .L_217)
	.align		4
.L_217:
        /*04d8*/ 	.word	index@($__internal_44_$__cuda_sm70_shflsync_idx_p)
        /*04dc*/ 	.word	0x00000000


	//----- nvinfo : EIATTR_FRAME_SIZE
	.align		4
.L_218:
        /*04e0*/ 	.byte	0x04, 0x11
        /*04e2*/ 	.short	(.L_220 - .L_219)
	.align		4
.L_219:
        /*04e4*/ 	.word	index@($__internal_43_$__cuda_sm70_shflsync_bfly_p)
        /*04e8*/ 	.word	0x00000000


	//----- nvinfo : EIATTR_FRAME_SIZE
	.align		4
.L_220:
        /*04ec*/ 	.byte	0x04, 0x11
        /*04ee*/ 	.short	(.L_222 - .L_221)
	.align		4
.L_221:
        /*04f0*/ 	.word	index@(_ZN7cutlass13device_kernelIN5flash19enable_sm80_to_sm89INS1_16FlashAttnFwdSm80INS1_25CollectiveMainloopFwdSm80ILi8ELi1ELb0EN4cute5tupleIJNS5_1CILi128EEENS7_ILi96EEENS7_ILi256EEEEEELi256ENS_6half_tEfNS_4arch4Sm80ELb1ELb0ELb1ELb0ELb1ELb0ELb1ELb1EEENS1_21CollectiveEpilogueFwdINS6_IJS8_SA_S9_EEENS6_IJNS7_ILi1EEESI_SI_EEESC_SE_Li256ELb0ELb1ELb1ELb0EEENS1_30DynamicPersistentTileSchedulerILi256ELi256ELb1ELb1ELb0EEEEEEEEEvNT_6ParamsE)
        /*04f4*/ 	.word	0x000001a0


	//----- nvinfo : EIATTR_REGCOUNT
	.align		4
.L_222:
        /*04f8*/ 	.byte	0x04, 0x2f
        /*04fa*/ 	.short	(.L_224 - .L_223)
	.align		4
.L_223:
        /*04fc*/ 	.word	index@(_ZN7cutlass13device_kernelIN5flash19enable_sm80_to_sm89INS1_16FlashAttnFwdSm80INS1_25CollectiveMainloopFwdSm80ILi8ELi1ELb0EN4cute5tupleIJNS5_1CILi128EEENS7_ILi48EEENS7_ILi256EEEEEELi256ENS_6half_tEfNS_4arch4Sm80ELb0ELb1ELb1ELb1ELb1ELb1ELb1ELb1EEENS1_21CollectiveEpilogueFwdINS6_IJS8_SA_S9_EEENS6_IJNS7_ILi1EEESI_SI_EEESC_SE_Li256ELb1ELb1ELb1ELb0EEENS1_36VarlenDynamicPersistentTileSchedulerILi128ELi48ELi256ELi256ELb1ELb1ELb0ELb1ELb0ELb1EEEEEEEEEvNT_6ParamsE)
        /*0500*/ 	.word	0x000000ff


	//----- nvinfo : EIATTR_FRAME_SIZE
	.align		4
.L_224:
        /*0504*/ 	.byte	0x04, 0x11
        /*0506*/ 	.short	(.L_226 - .L_225)
	.align		4
.L_225:
        /*0508*/ 	.word	index@($__internal_42_$__cuda_sm70_votesync_ballot)
        /*050c*/ 	.word	0x00000000


	//----- nvinfo : EIATTR_FRAME_SIZE
	.align		4
.L_226:
        /*0510*/ 	.byte	0x04, 0x11
        /*0512*/ 	.short	(.L_228 - .L_227)
	.align		4
.L_227:
        /*0514*/ 	.word	index@($__internal_41_$__cuda_sm70_shflsync_up_p)
        /*0518*/ 	.word	0x00000000


	//----- nvinfo : EIATTR_FRAME_SIZE
	.align		4
.L_228:
        /*051c*/ 	.byte	0x04, 0x11
        /*051e*/ 	.short	(.L_230 - .L_229)
	.align		4
.L_229:
        /*0520*/ 	.word	index@($__internal_40_$__cuda_sm70_shflsync_idx_p)
        /*0524*/ 	.word	0x00000000


	//----- nvinfo : EIATTR_FRAME_SIZE
	.align		4
.L_230:
        /*0528*/ 	.byte	0x04, 0x11
        /*052a*/ 	.short	(.L_232 - .L_231)
	.align		4
.L_231:
        /*052c*/ 	.word	index@($__internal_39_$__cuda_sm70_shflsync_bfly_p)
        /*0530*/ 	.word	0x00000000


	//----- nvinfo : EIATTR_FRAME_SIZE
	.align		4
.L_232:
        /*0534*/ 	.byte	0x04, 0x11
        /*0536*/ 	.short	(.L_234 - .L_233)
	.align		4
.L_233:
        /*0538*/ 	.word	index@($_ZN7cutlass13device_kernelIN5flash19enable_sm80_to_sm89INS1_16FlashAttnFwdSm80INS1_25CollectiveMainloopFwdSm80ILi8ELi1ELb0EN4cute5tupleIJNS5_1CILi128EEENS7_ILi48EEENS7_ILi256EEEEEELi256ENS_6half_tEfNS_4arch4Sm80ELb0ELb1ELb1ELb1ELb1ELb1ELb1ELb1EEENS1_21CollectiveEpilogueFwdINS6_IJS8_SA_S9_EEENS6_IJNS7_ILi1EEESI_SI_EEESC_SE_Li256ELb1ELb1ELb1ELb0EEENS1_36VarlenDynamicPersistentTileSchedulerILi128ELi48ELi256ELi256ELb1ELb1ELb0ELb1ELb0ELb1EEEEEEEEEvNT_6ParamsE$_ZZN5flash25CollectiveMainloopFwdSm80ILi8ELi1ELb0EN4cute5tupleIJNS1_1CILi128EEENS3_ILi48EEENS3_ILi256EEEEEELi256EN7cutlass6half_tEfNS8_4arch4Sm80ELb0ELb1ELb1ELb1ELb1ELb1ELb1ELb1EE3mmaINS_16FlashAttnFwdSm80ISC_NS_21CollectiveEpilogueFwdINS2_IJS4_S6_S5_EEENS2_IJNS3_ILi1EEESH_SH_EEES9_SB_Li256ELb1ELb1ELb1ELb0EEENS_36VarlenDynamicPersistentTileSchedulerILi128ELi48ELi256ELi256ELb1ELb1ELb0ELb1ELb0ELb1EEEE13SharedStorageENS1_6TensorINS1_11ArrayEngineIfLm128EEENS1_6LayoutINS2_IJNS2_IJNS3_ILi2EEESS_EEESH_NS3_ILi32EEEEEENS2_IJNS2_IJSH_SS_EEENS3_ILi0EEENS3_ILi4EEEEEEEEEENS_7SoftmaxILi2ELi0EEEEEbRKNSC_6ParamsERT0_RT1_iRKNS_16SeqlenInfoQKNewKILb1ELb1EEENS2_IJiiiiEEERT_ENKUlvE_clEv)
        /*053c*/ 	.word	0x00000000


	//----- nvinfo : EIATTR_FRAME_SIZE
	.align		4
.L_234:
        /*0540*/ 	.byte	0x04, 0x11
        /*0542*/ 	.short	(.L_236 - .L_235)
	.align		4
.L_235:
        /*0544*/ 	.word	index@(_ZN7cutlass13device_kernelIN5flash19enable_sm80_to_sm89INS1_16FlashAttnFwdSm80INS1_25CollectiveMainloopFwdSm80ILi8ELi1ELb0EN4cute5tupleIJNS5_1CILi128EEENS7_ILi48EEENS7_ILi256EEEEEELi256ENS_6half_tEfNS_4arch4Sm80ELb0ELb1ELb1ELb1ELb1ELb1ELb1ELb1EEENS1_21CollectiveEpilogueFwdINS6_IJS8_SA_S9_EEENS6_IJNS7_ILi1EEESI_SI_EEESC_SE_Li256ELb1ELb1ELb1ELb0EEENS1_36VarlenDynamicPersistentTileSchedulerILi128ELi48ELi256ELi256ELb1ELb1ELb0ELb1ELb0ELb1EEEEEEEEEvNT_6ParamsE)
        /*0548*/ 	.word	0x000001e8


	//----- nvinfo : EIATTR_REGCOUNT
	.align		4
.L_236:
        /*054c*/ 	.byte	0x04, 0x2f
        /*054e*/ 	.short	(.L_238 - .L_237)
	.align		4
.L_237:
        /*0550*/ 	.word	index@(_ZN7cutlass13device_kernelIN5flash19enable_sm80_to_sm89INS1_16FlashAttnFwdSm80INS1_25CollectiveMainloopFwdSm80ILi8ELi1ELb0EN4cute5tupleIJNS5_1CILi128EEENS7_ILi64EEENS7_ILi256EEEEEELi256ENS_6half_tEfNS_4arch4Sm80ELb0ELb1ELb1ELb1ELb1ELb0ELb1ELb1EEENS1_21CollectiveEpilogueFwdINS6_IJS8_SA_S9_EEENS6_IJNS7_ILi1EEESI_SI_EEESC_SE_Li256ELb1ELb1ELb1ELb0EEENS1_36VarlenDynamicPersistentTileSchedulerILi128ELi64ELi256ELi256ELb1ELb1ELb0ELb1ELb0ELb1EEEEEEEEEvNT_6ParamsE)
        /*0554*/ 	.word	0x000000ff


	//----- nvinfo : EIATTR_FRAME_SIZE
	.align		4
.L_238:
        /*0558*/ 	.byte	0x04, 0x11
        /*055a*/ 	.short	(.L_240 - .L_239)
	.align		4
.L_239:
        /*055c*/ 	.word	index@($__internal_38_$__cuda_sm70_votesync_ballot)
        /*0560*/ 	.word	0x00000000


	//----- nvinfo : EIATTR_FRAME_SIZE
	.align		4
.L_240:
        /*0564*/ 	.byte	0x04, 0x11
        /*0566*/ 	.short	(.L_242 - .L_241)
	.align		4
.L_241:
        /*0568*/ 	.word	index@($__internal_37_$__cuda_sm70_shflsync_up_p)
        /*056c*/ 	.word	0x00000000


	//----- nvinfo : EIATTR_FRAME_SIZE
	.align		4
.L_242:
        /*0570*/ 	.byte	0x04, 0x11
        /*0572*/ 	.short	(.L_244 - .L_243)
	.align		4
.L_243:
        /*0574*/ 	.word	index@($__internal_36_$__cuda_sm70_shflsync_idx_p)
        /*0578*/ 	.word	0x00000000


	//----- nvinfo : EIATTR_FRAME_SIZE
	.align		4
.L_244:
        /*057c*/ 	.byte	0x04, 0x11
        /*057e*/ 	.short	(.L_246 - .L_245)
	.align		4
.L_245:
        /*0580*/ 	.word	index@($__internal_35_$__cuda_sm70_shflsync_bfly_p)
        /*0584*/ 	.word	0x00000000


	//----- nvinfo : EIATTR_FRAME_SIZE
	.align		4
.L_246:
        /*0588*/ 	.byte	0x04, 0x11
        /*058a*/ 	.short	(.L_248 - .L_247)
	.align		4
.L_247:
        /*058c*/ 	.word	index@(_ZN7cutlass13device_kernelIN5flash19enable_sm80_to_sm89INS1_16FlashAttnFwdSm80INS1_25CollectiveMainloopFwdSm80ILi8ELi1ELb0EN4cute5tupleIJNS5_1CILi128EEENS7_ILi64EEENS7_ILi256EEEEEELi256ENS_6half_tEfNS_4arch4Sm80ELb0ELb1ELb1ELb1ELb1ELb0ELb1ELb1EEENS1_21CollectiveEpilogueFwdINS6_IJS8_SA_S9_EEENS6_IJNS7_ILi1EEESI_SI_EEESC_SE_Li256ELb1ELb1ELb1ELb0EEENS1_36VarlenDynamicPersistentTileSchedulerILi128ELi64ELi256ELi256ELb1ELb1ELb0ELb1ELb0ELb1EEEEEEEEEvNT_6ParamsE)
        /*0590*/ 	.word	0x00000030


	//----- nvinfo : EIATTR_REGCOUNT
	.align		4
.L_248:
        /*0594*/ 	.byte	0x04, 0x2f
        /*0596*/ 	.short	(.L_250 - .L_249)
	.align		4
.L_249:
        /*0598*/ 	.word	index@(_ZN7cutlass13device_kernelIN5flash19enable_sm80_to_sm89INS1_16FlashAttnFwdSm80INS1_25CollectiveMainloopFwdSm80ILi8ELi1ELb0EN4cute5tupleIJNS5_1CILi128EEENS7_ILi64EEENS7_ILi256EEEEEELi256ENS_6half_tEfNS_4arch4Sm80ELb0ELb1ELb1ELb0ELb1ELb0ELb1ELb1EEENS1_21CollectiveEpilogueFwdINS6_IJS8_SA_S9_EEENS6_IJNS7_ILi1EEESI_SI_EEESC_SE_Li256ELb0ELb1ELb1ELb0EEENS1_19SingleTileSchedulerILb0ELb1ELb1ELi128EEEEEEEEEvNT_6ParamsE)
        /*059c*/ 	.word	0x000000ff


	//----- nvinfo : EIATTR_FRAME_SIZE
	.align		4
.L_250:
        /*05a0*/ 	.byte	0x04, 0x11
        /*05a2*/ 	.short	(.L_252 - .L_251)
	.align		4
.L_251:
        /*05a4*/ 	.word	index@(_ZN7cutlass13device_kernelIN5flash19enable_sm80_to_sm89INS1_16FlashAttnFwdSm80INS1_25CollectiveMainloopFwdSm80ILi8ELi1ELb0EN4cute5tupleIJNS5_1CILi128EEENS7_ILi64EEENS7_ILi256EEEEEELi256ENS_6half_tEfNS_4arch4Sm80ELb0ELb1ELb1ELb0ELb1ELb0ELb1ELb1EEENS1_21CollectiveEpilogueFwdINS6_IJS8_SA_S9_EEENS6_IJNS7_ILi1EEESI_SI_EEESC_SE_Li256ELb0ELb1ELb1ELb0EEENS1_19SingleTileSchedulerILb0ELb1ELb1ELi128EEEEEEEEEvNT_6ParamsE)
        /*05a8*/ 	.word	0x00000008


	//----- nvinfo : EIATTR_REGCOUNT
	.align		4
.L_252:
        /*05ac*/ 	.byte	0x04, 0x2f
        /*05ae*/ 	.short	(.L_254 - .L_253)
	.align		4
.L_253:
        /*05b0*/ 	.word	index@(_ZN7cutlass13device_kernelIN5flash19enable_sm80_to_sm89INS1_16FlashAttnFwdSm80INS1_25CollectiveMainloopFwdSm80ILi8ELi1ELb0EN4cute5tupleIJNS5_1CILi128EEENS7_ILi48EEENS7_ILi256EEEEEELi256ENS_6half_tEfNS_4arch4Sm80ELb0ELb0ELb1ELb1ELb1ELb1ELb1ELb1EEENS1_21CollectiveEpilogueFwdINS6_IJS8_SA_S9_EEENS6_IJNS7_ILi1EEESI_SI_EEESC_SE_Li256ELb1ELb1ELb1ELb0EEENS1_36VarlenDynamicPersistentTileSchedulerILi128ELi48ELi256ELi256ELb1ELb1ELb0ELb0ELb1ELb1EEEEEEEEEvNT_6ParamsE)
        /*05b4*/ 	.word	0x000000ff


	//----- nvinfo : EIATTR_FRAME_SIZE
	.align		4
.L_254:
        /*05b8*/ 	.byte	0x04, 0x11
        /*05ba*/ 	.short	(.L_256 - .L_255)
	.align		4
.L_255:
        /*05bc*/ 	.word	index@($__internal_34_$__cuda_sm70_votesync_ballot)
        /*05c0*/ 	.word	0x00000000


	//----- nvinfo : EIATTR_FRAME_SIZE
	.align		4
.L_256:
        /*05c4*/ 	.byte	0x04, 0x11
        /*05c6*/ 	.short	(.L_258 - .L_257)
	.align		4
.L_257:
        /*05c8*/ 	.word	index@($__internal_33_$__cuda_sm70_shflsync_up_p)
        /*05cc*/ 	.word	0x00000000


	//----- nvinfo : EIATTR_FRAME_SIZE
	.align		4
.L_258:
        /*05d0*/ 	.byte	0x04, 0x11
        /*05d2*/ 	.short	(.L_260 - .L_259)
	.align		4
.L_259:
        /*05d4*/ 	.word	index@($__internal_32_$__cuda_sm70_shflsync_idx_p)
        /*05d8*/ 	.word	0x00000000


	//----- nvinfo : EIATTR_FRAME_SIZE
	.align		4
.L_260:
        /*05dc*/ 	.byte	0x04, 0x11
        /*05de*/ 	.short	(.L_262 - .L_261)
	.align		4
.L_261:
        /*05e0*/ 	.word	index@($__internal_31_$__cuda_sm70_shflsync_bfly_p)
        /*05e4*/ 	.word	0x00000000


	//----- nvinfo : EIATTR_FRAME_SIZE
	.align		4
.L_262:
        /*05e8*/ 	.byte	0x04, 0x11
        /*05ea*/ 	.short	(.L_264 - .L_263)
	.align		4
.L_263:
        /*05ec*/ 	.word	index@(_ZN7cutlass13device_kernelIN5flash19enable_sm80_to_sm89INS1_16FlashAttnFwdSm80INS1_25CollectiveMainloopFwdSm80ILi8ELi1ELb0EN4cute5tupleIJNS5_1CILi128EEENS7_ILi48EEENS7_ILi256EEEEEELi256ENS_6half_tEfNS_4arch4Sm80ELb0ELb0ELb1ELb1ELb1ELb1ELb1ELb1EEENS1_21CollectiveEpilogueFwdINS6_IJS8_SA_S9_EEENS6_IJNS7_ILi1EEESI_SI_EEESC_SE_Li256ELb1ELb1ELb1ELb0EEENS1_36VarlenDynamicPersistentTileSchedulerILi128ELi48ELi256ELi256ELb1ELb1ELb0ELb0ELb1ELb1EEEEEEEEEvNT_6ParamsE)
        /*05f0*/ 	.word	0x00000190


	//----- nvinfo : EIATTR_REGCOUNT
	.align		4
.L_264:
        /*05f4*/ 	.byte	0x04, 0x2f
        /*05f6*/ 	.short	(.L_266 - .L_265)
	.align		4
.L_265:
        /*05f8*/ 	.word	index@(_ZN7cutlass13device_kernelIN5flash19enable_sm80_to_sm89INS1_16FlashAttnFwdSm80INS1_25CollectiveMainloopFwdSm80ILi8ELi1ELb0EN4cute5tupleIJNS5_1CILi128EEENS7_ILi64EEENS7_ILi256EEEEEELi256ENS_6half_tEfNS_4arch4Sm80ELb0ELb0ELb1ELb1ELb1ELb0ELb1ELb1EEENS1_21CollectiveEpilogueFwdINS6_IJS8_SA_S9_EEENS6_IJNS7_ILi1EEESI_SI_EEESC_SE_Li256ELb1ELb1ELb1ELb0EEENS1_36VarlenDynamicPersistentTileSchedulerILi128ELi64ELi256ELi256ELb1ELb1ELb0ELb0ELb1ELb1EEEEEEEEEvNT_6ParamsE)
        /*05fc*/ 	.word	0x000000ff


	//----- nvinfo : EIATTR_FRAME_SIZE
	.align		4
.L_266:
        /*0600*/ 	.byte	0x04, 0x11
        /*0602*/ 	.short	(.L_268 - .L_267)
	.align		4
.L_267:
        /*0604*/ 	.word	index@($__internal_30_$__cuda_sm70_votesync_ballot)
        /*0608*/ 	.word	0x00000000


	//----- nvinfo : EIATTR_FRAME_SIZE
	.align		4
.L_268:
        /*060c*/ 	.byte	0x04, 0x11
        /*060e*/ 	.short	(.L_270 - .L_269)
	.align		4
.L_269:
        /*0610*/ 	.word	index@($__internal_29_$__cuda_sm70_shflsync_up_p)
        /*0614*/ 	.word	0x00000000


	//----- nvinfo : EIATTR_FRAME_SIZE
	.align		4
.L_270:
        /*0618*/ 	.byte	0x04, 0x11
        /*061a*/ 	.short	(.L_272 - .L_271)
	.align		4
.L_271:
        /*061c*/ 	.word	index@($__internal_28_$__cuda_sm70_shflsync_idx_p)
        /*0620*/ 	.word	0x00000000


	//----- nvinfo : EIATTR_FRAME_SIZE
	.align		4
.L_272:
        /*0624*/ 	.byte	0x04, 0x11
        /*0626*/ 	.short	(.L_274 - .L_273)
	.align		4
.L_273:
        /*0628*/ 	.word	index@($__internal_27_$__cuda_sm70_shflsync_bfly_p)
        /*062c*/ 	.word	0x00000000


	//----- nvinfo : EIATTR_FRAME_SIZE
	.align		4
.L_274:
        /*0630*/ 	.byte	0x04, 0x11
        /*0632*/ 	.short	(.L_276 - .L_275)
	.align		4
.L_275:
        /*0634*/ 	.word	index@(_ZN7cutlass13device_kernelIN5flash19enable_sm80_to_sm89INS1_16FlashAttnFwdSm80INS1_25CollectiveMainloopFwdSm80ILi8ELi1ELb0EN4cute5tupleIJNS5_1CILi128EEENS7_ILi64EEENS7_ILi256EEEEEELi256ENS_6half_tEfNS_4arch4Sm80ELb0ELb0ELb1ELb1ELb1ELb0ELb1ELb1EEENS1_21CollectiveEpilogueFwdINS6_IJS8_SA_S9_EEENS6_IJNS7_ILi1EEESI_SI_EEESC_SE_Li256ELb1ELb1ELb1ELb0EEENS1_36VarlenDynamicPersistentTileSchedulerILi128ELi64ELi256ELi256ELb1ELb1ELb0ELb0ELb1ELb1EEEEEEEEEvNT_6ParamsE)
        /*0638*/ 	.word	0x00000158


	//----- nvinfo : EIATTR_REGCOUNT
	.align		4
.L_276:
        /*063c*/ 	.byte	0x04, 0x2f
        /*063e*/ 	.short	(.L_278 - .L_277)
	.align		4
.L_277:
        /*0640*/ 	.word	index@(_ZN7cutlass13device_kernelIN5flash19enable_sm80_to_sm89INS1_16FlashAttnFwdSm80INS1_25CollectiveMainloopFwdSm80ILi8ELi1ELb0EN4cute5tupleIJNS5_1CILi128EEENS7_ILi96EEENS7_ILi256EEEEEELi256ENS_6half_tEfNS_4arch4Sm80ELb0ELb0ELb1ELb0ELb1ELb0ELb1ELb1EEENS1_21CollectiveEpilogueFwdINS6_IJS8_SA_S9_EEENS6_IJNS7_ILi1EEESI_SI_EEESC_SE_Li256ELb0ELb1ELb1ELb0EEENS1_19SingleTileSchedulerILb0ELb1ELb1ELi128EEEEEEEEEvNT_6ParamsE)
        /*0644*/ 	.word	0x000000ff


	//----- nvinfo : EIATTR_FRAME_SIZE
	.align		4
.L_278:
        /*0648*/ 	.byte	0x04, 0x11
        /*064a*/ 	.short	(.L_280 - .L_279)
	.align		4
.L_279:
        /*064c*/ 	.word	index@(_ZN7cutlass13device_kernelIN5flash19enable_sm80_to_sm89INS1_16FlashAttnFwdSm80INS1_25CollectiveMainloopFwdSm80ILi8ELi1ELb0EN4cute5tupleIJNS5_1CILi128EEENS7_ILi96EEENS7_ILi256EEEEEELi256ENS_6half_tEfNS_4arch4Sm80ELb0ELb0ELb1ELb0ELb1ELb0ELb1ELb1EEENS1_21CollectiveEpilogueFwdINS6_IJS8_SA_S9_EEENS6_IJNS7_ILi1EEESI_SI_EEESC_SE_Li256ELb0ELb1ELb1ELb0EEENS1_19SingleTileSchedulerILb0ELb1ELb1ELi128EEEEEEEEEvNT_6ParamsE)
        /*0650*/ 	.word	0x00000060


	//----- nvinfo : EIATTR_REGCOUNT
	.align		4
.L_280:
        /*0654*/ 	.byte	0x04, 0x2f
        /*0656*/ 	.short	(.L_282 - .L_281)
	.align		4
.L_281:
        /*0658*/ 	.word	index@(_ZN7cutlass13device_kernelIN5flash19enable_sm80_to_sm89INS1_16FlashAttnFwdSm80INS1_25CollectiveMainloopFwdSm80ILi8ELi1ELb0EN4cute5tupleIJNS5_1CILi128EEENS7_ILi32EEENS7_ILi256EEEEEELi256ENS_6half_tEfNS_4arch4Sm80ELb1ELb0ELb1ELb1ELb1ELb1ELb1ELb1EEENS1_21CollectiveEpilogueFwdINS6_IJS8_SA_S9_EEENS6_IJNS7_ILi1EEESI_SI_EEESC_SE_Li256ELb1ELb1ELb1ELb0EEENS1_36VarlenDynamicPersistentTileSchedulerILi128ELi32ELi256ELi256ELb1ELb1ELb0ELb1ELb1ELb1EEEEEEEEEvNT_6ParamsE)
        /*065c*/ 	.word	0x000000ff


	//----- nvinfo : EIATTR_FRAME_SIZE
	.align		4
.L_282:
        /*0660*/ 	.byte	0x04, 0x11
        /*0662*/ 	.short	(.L_284 - .L_283)
	.align		4
.L_283:
        /*0664*/ 	.word	index@($__internal_26_$__cuda_sm70_votesync_ballot)
        /*0668*/ 	.word	0x00000000


	//----- nvinfo : EIATTR_FRAME_SIZE
	.align		4
.L_284:
        /*066c*/ 	.byte	0x04, 0x11
        /*066e*/ 	.short	(.L_286 - .L_285)
	.align		4
.L_285:
        /*0670*/ 	.word	index@($__internal_25_$__cuda_sm70_shflsync_up_p)
        /*0674*/ 	.word	0x00000000


	//----- nvinfo : EIATTR_FRAME_SIZE
	.align		4
.L_286:
        /*0678*/ 	.byte	0x04, 0x11
        /*067a*/ 	.short	(.L_288 - .L_287)
	.align		4
.L_287:
        /*067c*/ 	.word	index@($__internal_24_$__cuda_sm70_shflsync_idx_p)
        /*0680*/ 	.word	0x00000000


	//----- nvinfo : EIATTR_FRAME_SIZE
	.align		4
.L_288:
        /*0684*/ 	.byte	0x04, 0x11
        /*0686*/ 	.short	(.L_290 - .L_289)
	.align		4
.L_289:
        /*0688*/ 	.word	index@($__internal_23_$__cuda_sm70_shflsync_bfly_p)
        /*068c*/ 	.word	0x00000000


	//----- nvinfo : EIATTR_FRAME_SIZE
	.align		4
.L_290:
        /*0690*/ 	.byte	0x04, 0x11
        /*0692*/ 	.short	(.L_292 - .L_291)
	.align		4
.L_291:
        /*0694*/ 	.word	index@(_ZN7cutlass13device_kernelIN5flash19enable_sm80_to_sm89INS1_16FlashAttnFwdSm80INS1_25CollectiveMainloopFwdSm80ILi8ELi1ELb0EN4cute5tupleIJNS5_1CILi128EEENS7_ILi32EEENS7_ILi256EEEEEELi256ENS_6half_tEfNS_4arch4Sm80ELb1ELb0ELb1ELb1ELb1ELb1ELb1ELb1EEENS1_21CollectiveEpilogueFwdINS6_IJS8_SA_S9_EEENS6_IJNS7_ILi1EEESI_SI_EEESC_SE_Li256ELb1ELb1ELb1ELb0EEENS1_36VarlenDynamicPersistentTileSchedulerILi128ELi32ELi256ELi256ELb1ELb1ELb0ELb1ELb1ELb1EEEEEEEEEvNT_6ParamsE)
        /*0698*/ 	.word	0x00000048


	//----- nvinfo : EIATTR_REGCOUNT
	.align		4
.L_292:
        /*069c*/ 	.byte	0x04, 0x2f
        /*069e*/ 	.short	(.L_294 - .L_293)
	.align		4
.L_293:
        /*06a0*/ 	.word	index@(_ZN7cutlass13device_kernelIN5flash19enable_sm80_to_sm89INS1_16FlashAttnFwdSm80INS1_25CollectiveMainloopFwdSm80ILi8ELi1ELb1EN4cute5tupleIJNS5_1CILi128EEENS7_ILi48EEENS7_ILi256EEEEEELi256ENS_6half_tEfNS_4arch4Sm80ELb1ELb0ELb1ELb1ELb1ELb0ELb1ELb1EEENS1_21CollectiveEpilogueFwdINS6_IJS8_SA_S9_EEENS6_IJNS7_ILi1EEESI_SI_EEESC_SE_Li256ELb1ELb1ELb1ELb0EEENS1_36VarlenDynamicPersistentTileSchedulerILi128ELi48ELi256ELi256ELb1ELb1ELb0ELb1ELb1ELb1EEEEEEEEEvNT_6ParamsE)
        /*06a4*/ 	.word	0x000000ff


	//----- nvinfo : EIATTR_FRAME_SIZE
	.align		4
.L_294:
        /*06a8*/ 	.byte	0x04, 0x11
        /*06aa*/ 	.short	(.L_296 - .L_295)
	.align		4
.L_295:
        /*06ac*/ 	.word	index@($__internal_22_$__cuda_sm70_votesync_ballot)
        /*06b0*/ 	.word	0x00000000


	//----- nvinfo : EIATTR_FRAME_SIZE
	.align		4
.L_296:
        /*06b4*/ 	.byte	0x04, 0x11
        /*06b6*/ 	.short	(.L_298 - .L_297)
	.align		4
.L_297:
        /*06b8*/ 	.word	index@($__internal_21_$__cuda_sm70_shflsync_up_p)
        /*06bc*/ 	.word	0x00000000


	//----- nvinfo : EIATTR_FRAME_SIZE
	.align		4
.L_298:
        /*06c0*/ 	.byte	0x04, 0x11
        /*06c2*/ 	.short	(.L_300 - .L_299)
	.align		4
.L_299:
        /*06c4*/ 	.word	index@($__internal_20_$__cuda_sm70_shflsync_idx_p)
        /*06c8*/ 	.word	0x00000000


	//----- nvinfo : EIATTR_FRAME_SIZE
	.align		4
.L_300:
        /*06cc*/ 	.byte	0x04, 0x11
        /*06ce*/ 	.short	(.L_302 - .L_301)
	.align		4
.L_301:
        /*06d0*/ 	.word	index@($__internal_19_$__cuda_sm70_shflsync_bfly_p)
        /*06d4*/ 	.word	0x00000000


	//----- nvinfo : EIATTR_FRAME_SIZE
	.align		4
.L_302:
        /*06d8*/ 	.byte	0x04, 0x11
        /*06da*/ 	.short	(.L_304 - .L_303)
	.align		4
.L_303:
        /*06dc*/ 	.word	index@(_ZN7cutlass13device_kernelIN5flash19enable_sm80_to_sm89INS1_16FlashAttnFwdSm80INS1_25CollectiveMainloopFwdSm80ILi8ELi1ELb1EN4cute5tupleIJNS5_1CILi128EEENS7_ILi48EEENS7_ILi256EEEEEELi256ENS_6half_tEfNS_4arch4Sm80ELb1ELb0ELb1ELb1ELb1ELb0ELb1ELb1EEENS1_21CollectiveEpilogueFwdINS6_IJS8_SA_S9_EEENS6_IJNS7_ILi1EEESI_SI_EEESC_SE_Li256ELb1ELb1ELb1ELb0EEENS1_36VarlenDynamicPersistentTileSchedulerILi128ELi48ELi256ELi256ELb1ELb1ELb0ELb1ELb1ELb1EEEEEEEEEvNT_6ParamsE)
        /*06e0*/ 	.word	0x00000220


	//----- nvinfo : EIATTR_REGCOUNT
	.align		4
.L_304:
        /*06e4*/ 	.byte	0x04, 0x2f
        /*06e6*/ 	.short	(.L_306 - .L_305)
	.align		4
.L_305:
        /*06e8*/ 	.word	index@(_ZN7cutlass13device_kernelIN5flash19enable_sm80_to_sm89INS1_16FlashAttnFwdSm80INS1_25CollectiveMainloopFwdSm80ILi8ELi1ELb1EN4cute5tupleIJNS5_1CILi128EEENS7_ILi64EEENS7_ILi256EEEEEELi256ENS_6half_tEfNS_4arch4Sm80ELb1ELb0ELb1ELb0ELb1ELb0ELb1ELb1EEENS1_21CollectiveEpilogueFwdINS6_IJS8_SA_S9_EEENS6_IJNS7_ILi1EEESI_SI_EEESC_SE_Li256ELb0ELb1ELb1ELb0EEENS1_30DynamicPersistentTileSchedulerILi256ELi256ELb1ELb1ELb0EEEEEEEEEvNT_6ParamsE)
        /*06ec*/ 	.word	0x000000ff


	//----- nvinfo : EIATTR_FRAME_SIZE
	.align		4
.L_306:
        /*06f0*/ 	.byte	0x04, 0x11
        /*06f2*/ 	.short	(.L_308 - .L_307)
	.align		4
.L_307:
        /*06f4*/ 	.word	index@($__internal_18_$__cuda_sm70_shflsync_idx_p)
        /*06f8*/ 	.word	0x00000000


	//----- nvinfo : EIATTR_FRAME_SIZE
	.align		4
.L_308:
        /*06fc*/ 	.byte	0x04, 0x11
        /*06fe*/ 	.short	(.L_310 - .L_309)
	.align		4
.L_309:
        /*0700*/ 	.word	index@($__internal_17_$__cuda_sm70_shflsync_bfly_p)
        /*0704*/ 	.word	0x00000000


	//----- nvinfo : EIATTR_FRAME_SIZE
	.align		4
.L_310:
        /*0708*/ 	.byte	0x04, 0x11
        /*070a*/ 	.short	(.L_312 - .L_311)
	.align		4
.L_311:
        /*070c*/ 	.word	index@(_ZN7cutlass13device_kernelIN5flash19enable_sm80_to_sm89INS1_16FlashAttnFwdSm80INS1_25CollectiveMainloopFwdSm80ILi8ELi1ELb1EN4cute5tupleIJNS5_1CILi128EEENS7_ILi64EEENS7_ILi256EEEEEELi256ENS_6half_tEfNS_4arch4Sm80ELb1ELb0ELb1ELb0ELb1ELb0ELb1ELb1EEENS1_21CollectiveEpilogueFwdINS6_IJS8_SA_S9_EEENS6_IJNS7_ILi1EEESI_SI_EEESC_SE_Li256ELb0ELb1ELb1ELb0EEENS1_30DynamicPersistentTileSchedulerILi256ELi256ELb1ELb1ELb0EEEEEEEEEvNT_6ParamsE)
        /*0710*/ 	.word	0x00000210


	//----- nvinfo : EIATTR_REGCOUNT
	.align		4
.L_312:
        /*0714*/ 	.byte	0x04, 0x2f
        /*0716*/ 	.short	(.L_314 - .L_313)
	.align		4
.L_313:
        /*0718*/ 	.word	index@(_ZN7cutlass13device_kernelIN5flash19enable_sm80_to_sm89INS1_16FlashAttnFwdSm80INS1_25CollectiveMainloopFwdSm80ILi8ELi1ELb0EN4cute5tupleIJNS5_1CILi128EEENS7_ILi32EEENS7_ILi256EEEEEELi256ENS_6half_tEfNS_4arch4Sm80ELb0ELb1ELb1ELb1ELb1ELb1ELb1ELb1EEENS1_21CollectiveEpilogueFwdINS6_IJS8_SA_S9_EEENS6_IJNS7_ILi1EEESI_SI_EEESC_SE_Li256ELb1ELb1ELb1ELb0EEENS1_36VarlenDynamicPersistentTileSchedulerILi128ELi32ELi256ELi256ELb1ELb1ELb0ELb1ELb0ELb1EEEEEEEEEvNT_6ParamsE)
        /*071c*/ 	.word	0x000000ff


	//----- nvinfo : EIATTR_FRAME_SIZE
	.align		4
.L_314:
        /*0720*/ 	.byte	0x04, 0x11
        /*0722*/ 	.short	(.L_316 - .L_315)
	.align		4
.L_315:
        /*0724*/ 	.word	index@($__internal_16_$__cuda_sm70_votesync_ballot)
        /*0728*/ 	.word	0x00000000


	//----- nvinfo : EIATTR_FRAME_SIZE
	.align		4
.L_316:
        /*072c*/ 	.byte	0x04, 0x11
        /*072e*/ 	.short	(.L_318 - .L_317)
	.align		4
.L_317:
        /*0730*/ 	.word	index@($__internal_15_$__cuda_sm70_shflsync_up_p)
        /*0734*/ 	.word	0x00000000


	//----- nvinfo : EIATTR_FRAME_SIZE
	.align		4
.L_318:
        /*0738*/ 	.byte	0x04, 0x11
        /*073a*/ 	.short	(.L_320 - .L_319)
	.align		4
.L_319:
        /*073c*/ 	.word	index@($__internal_14_$__cuda_sm70_shflsync_idx_p)
        /*0740*/ 	.word	0x00000000


	//----- nvinfo : EIATTR_FRAME_SIZE
	.align		4
.L_320:
        /*0744*/ 	.byte	0x04, 0x11
        /*0746*/ 	.short	(.L_322 - .L_321)
	.align		4
.L_321:
        /*0748*/ 	.word	index@($__internal_13_$__cuda_sm70_shflsync_bfly_p)
        /*074c*/ 	.word	0x00000000


	//----- nvinfo : EIATTR_FRAME_SIZE
	.align		4
.L_322:
        /*0750*/ 	.byte	0x04, 0x11
        /*0752*/ 	.short	(.L_324 - .L_323)
	.align		4
.L_323:
        /*0754*/ 	.word	index@(_ZN7cutlass13device_kernelIN5flash19enable_sm80_to_sm89INS1_16FlashAttnFwdSm80INS1_25CollectiveMainloopFwdSm80ILi8ELi1ELb0EN4cute5tupleIJNS5_1CILi128EEENS7_ILi32EEENS7_ILi256EEEEEELi256ENS_6half_tEfNS_4arch4Sm80ELb0ELb1ELb1ELb1ELb1ELb1ELb1ELb1EEENS1_21CollectiveEpilogueFwdINS6_IJS8_SA_S9_EEENS6_IJNS7_ILi1EEESI_SI_EEESC_SE_Li256ELb1ELb1ELb1ELb0EEENS1_36VarlenDynamicPersistentTileSchedulerILi128ELi32ELi256ELi256ELb1ELb1ELb0ELb1ELb0ELb1EEEEEEEEEvNT_6ParamsE)
        /*0758*/ 	.word	0x00000048


	//----- nvinfo : EIATTR_REGCOUNT
	.align		4
.L_324:
        /*075c*/ 	.byte	0x04, 0x2f
        /*075e*/ 	.short	(.L_326 - .L_325)
	.align		4
.L_325:
        /*0760*/ 	.word	index@(_ZN7cutlass13device_kernelIN5flash19enable_sm80_to_sm89INS1_16FlashAttnFwdSm80INS1_25CollectiveMainloopFwdSm80ILi8ELi1ELb1EN4cute5tupleIJNS5_1CILi128EEENS7_ILi48EEENS7_ILi256EEEEEELi256ENS_6half_tEfNS_4arch4Sm80ELb0ELb1ELb1ELb1ELb1ELb0ELb1ELb1EEENS1_21CollectiveEpilogueFwdINS6_IJS8_SA_S9_EEENS6_IJNS7_ILi1EEESI_SI_EEESC_SE_Li256ELb1ELb1ELb1ELb0EEENS1_36VarlenDynamicPersistentTileSchedulerILi128ELi48ELi256ELi256ELb1ELb1ELb0ELb1ELb0ELb1EEEEEEEEEvNT_6ParamsE)
        /*0764*/ 	.word	0x000000ff


	//----- nvinfo : EIATTR_FRAME_SIZE
	.align		4
.L_326:
        /*0768*/ 	.byte	0x04, 0x11
        /*076a*/ 	.short	(.L_328 - .L_327)
	.align		4
.L_327:
        /*076c*/ 	.word	index@($__internal_12_$__cuda_sm70_votesync_ballot)
        /*0770*/ 	.word	0x00000000


	//----- nvinfo : EIATTR_FRAME_SIZE
	.align		4
.L_328:
        /*0774*/ 	.byte	0x04, 0x11
        /*0776*/ 	.short	(.L_330 - .L_329)
	.align		4
.L_329:
        /*0778*/ 	.word	index@($__internal_11_$__cuda_sm70_shflsync_up_p)
        /*077c*/ 	.word	0x00000000


	//----- nvinfo : EIATTR_FRAME_SIZE
	.align		4
.L_330:
        /*0780*/ 	.byte	0x04, 0x11
        /*0782*/ 	.short	(.L_332 - .L_331)
	.align		4
.L_331:
        /*0784*/ 	.word	index@($__internal_10_$__cuda_sm70_shflsync_idx_p)
        /*0788*/ 	.word	0x00000000


	//----- nvinfo : EIATTR_FRAME_SIZE
	.align		4
.L_332:
        /*078c*/ 	.byte	0x04, 0x11
        /*078e*/ 	.short	(.L_334 - .L_333)
	.align		4
.L_333:
        /*0790*/ 	.word	index@($__internal_9_$__cuda_sm70_shflsync_bfly_p)
        /*0794*/ 	.word	0x00000000


	//----- nvinfo : EIATTR_FRAME_SIZE
	.align		4
.L_334:
        /*0798*/ 	.byte	0x04, 0x11
        /*079a*/ 	.short	(.L_336 - .L_335)
	.align		4
.L_335:
        /*079c*/ 	.word	index@(_ZN7cutlass13device_kernelIN5flash19enable_sm80_to_sm89INS1_16FlashAttnFwdSm80INS1_25CollectiveMainloopFwdSm80ILi8ELi1ELb1EN4cute5tupleIJNS5_1CILi128EEENS7_ILi48EEENS7_ILi256EEEEEELi256ENS_6half_tEfNS_4arch4Sm80ELb0ELb1ELb1ELb1ELb1ELb0ELb1ELb1EEENS1_21CollectiveEpilogueFwdINS6_IJS8_SA_S9_EEENS6_IJNS7_ILi1EEESI_SI_EEESC_SE_Li256ELb1ELb1ELb1ELb0EEENS1_36VarlenDynamicPersistentTileSchedulerILi128ELi48ELi256ELi256ELb1ELb1ELb0ELb1ELb0ELb1EEEEEEEEEvNT_6ParamsE)
        /*07a0*/ 	.word	0x00000218


	//----- nvinfo : EIATTR_REGCOUNT
	.align		4
.L_336:
        /*07a4*/ 	.byte	0x04, 0x2f
        /*07a6*/ 	.short	(.L_338 - .L_337)
	.align		4
.L_337:
        /*07a8*/ 	.word	index@(_ZN7cutlass13device_kernelIN5flash19enable_sm80_to_sm89INS1_16FlashAttnFwdSm80INS1_25CollectiveMainloopFwdSm80ILi8ELi1ELb1EN4cute5tupleIJNS5_1CILi128EEENS7_ILi48EEENS7_ILi256EEEEEELi256ENS_6half_tEfNS_4arch4Sm80ELb0ELb1ELb1ELb0ELb1ELb0ELb1ELb1EEENS1_21CollectiveEpilogueFwdINS6_IJS8_SA_S9_EEENS6_IJNS7_ILi1EEESI_SI_EEESC_SE_Li256ELb0ELb1ELb1ELb0EEENS1_19SingleTileSchedulerILb0ELb1ELb1ELi128EEEEEEEEEvNT_6ParamsE)
        /*07ac*/ 	.word	0x000000ff


	//----- nvinfo : EIATTR_FRAME_SIZE
	.align		4
.L_338:
        /*07b0*/ 	.byte	0x04, 0x11
        /*07b2*/ 	.short	(.L_340 - .L_339)
	.align		4
.L_339:
        /*07b4*/ 	.word	index@($__internal_8_$__cuda_sm70_shflsync_idx_p)
        /*07b8*/ 	.word	0x00000000


	//----- nvinfo : EIATTR_FRAME_SIZE
	.align		4
.L_340:
        /*07bc*/ 	.byte	0x04, 0x11
        /*07be*/ 	.short	(.L_342 - .L_341)
	.align		4
.L_341:
        /*07c0*/ 	.word	index@(_ZN7cutlass13device_kernelIN5flash19enable_sm80_to_sm89INS1_16FlashAttnFwdSm80INS1_25CollectiveMainloopFwdSm80ILi8ELi1ELb1EN4cute5tupleIJNS5_1CILi128EEENS7_ILi48EEENS7_ILi256EEEEEELi256ENS_6half_tEfNS_4arch4Sm80ELb0ELb1ELb1ELb0ELb1ELb0ELb1ELb1EEENS1_21CollectiveEpilogueFwdINS6_IJS8_SA_S9_EEENS6_IJNS7_ILi1EEESI_SI_EEESC_SE_Li256ELb0ELb1ELb1ELb0EEENS1_19SingleTileSchedulerILb0ELb1ELb1ELi128EEEEEEEEEvNT_6ParamsE)
        /*07c4*/ 	.word	0x00000060


	//----- nvinfo : EIATTR_REGCOUNT
	.align		4
.L_342:
        /*07c8*/ 	.byte	0x04, 0x2f
        /*07ca*/ 	.short	(.L_344 - .L_343)
	.align		4
.L_343:
        /*07cc*/ 	.word	index@(_ZN7cutlass13device_kernelIN5flash19enable_sm80_to_sm89INS1_16FlashAttnFwdSm80INS1_25CollectiveMainloopFwdSm80ILi8ELi1ELb0EN4cute5tupleIJNS5_1CILi128EEENS7_ILi32EEENS7_ILi256EEEEEELi256ENS_6half_tEfNS_4arch4Sm80ELb0ELb0ELb1ELb1ELb1ELb1ELb1ELb1EEENS1_21CollectiveEpilogueFwdINS6_IJS8_SA_S9_EEENS6_IJNS7_ILi1EEESI_SI_EEESC_SE_Li256ELb1ELb1ELb1ELb0EEENS1_36VarlenDynamicPersistentTileSchedulerILi128ELi32ELi256ELi256ELb1ELb1ELb0ELb0ELb1ELb1EEEEEEEEEvNT_6ParamsE)
        /*07d0*/ 	.word	0x000000ff


	//----- nvinfo : EIATTR_FRAME_SIZE
	.align		4
.L_344:
        /*07d4*/ 	.byte	0x04, 0x11
        /*07d6*/ 	.short	(.L_346 - .L_345)
	.align		4
.L_345:
        /*07d8*/ 	.word	index@($__internal_7_$__cuda_sm70_votesync_ballot)
        /*07dc*/ 	.word	0x00000000


	//----- nvinfo : EIATTR_FRAME_SIZE
	.align		4
.L_346:
        /*07e0*/ 	.byte	0x04, 0x11
        /*07e2*/ 	.short	(.L_348 - .L_347)
	.align		4
.L_347:
        /*07e4*/ 	.word	index@($__internal_6_$__cuda_sm70_shflsync_up_p)
        /*07e8*/ 	.word	0x00000000


	//----- nvinfo : EIATTR_FRAME_SIZE
	.align		4
.L_348:
        /*07ec*/ 	.byte	0x04, 0x11
        /*07ee*/ 	.short	(.L_350 - .L_349)
	.align		4
.L_349:
        /*07f0*/ 	.word	index@($__internal_5_$__cuda_sm70_shflsync_idx_p)
        /*07f4*/ 	.word	0x00000000


	//----- nvinfo : EIATTR_FRAME_SIZE
	.align		4
.L_350:
        /*07f8*/ 	.byte	0x04, 0x11
        /*07fa*/ 	.short	(.L_352 - .L_351)
	.align		4
.L_351:
        /*07fc*/ 	.word	index@($__internal_4_$__cuda_sm70_shflsync_bfly_p)
        /*0800*/ 	.word	0x00000000


	//----- nvinfo : EIATTR_FRAME_SIZE
	.align		4
.L_352:
        /*0804*/ 	.byte	0x04, 0x11
        /*0806*/ 	.short	(.L_354 - .L_353)
	.align		4
.L_353:
        /*0808*/ 	.word	index@(_ZN7cutlass13device_kernelIN5flash19enable_sm80_to_sm89INS1_16FlashAttnFwdSm80INS1_25CollectiveMainloopFwdSm80ILi8ELi1ELb0EN4cute5tupleIJNS5_1CILi128EEENS7_ILi32EEENS7_ILi256EEEEEELi256ENS_6half_tEfNS_4arch4Sm80ELb0ELb0ELb1ELb1ELb1ELb1ELb1ELb1EEENS1_21CollectiveEpilogueFwdINS6_IJS8_SA_S9_EEENS6_IJNS7_ILi1EEESI_SI_EEESC_SE_Li256ELb1ELb1ELb1ELb0EEENS1_36VarlenDynamicPersistentTileSchedulerILi128ELi32ELi256ELi256ELb1ELb1ELb0ELb0ELb1ELb1EEEEEEEEEvNT_6ParamsE)
        /*080c*/ 	.word	0x00000058


	//----- nvinfo : EIATTR_REGCOUNT
	.align		4
.L_354:
        /*0810*/ 	.byte	0x04, 0x2f
        /*0812*/ 	.short	(.L_356 - .L_355)
	.align		4
.L_355:
        /*0814*/ 	.word	index@(_ZN7cutlass13device_kernelIN5flash19enable_sm80_to_sm89INS1_16FlashAttnFwdSm80INS1_25CollectiveMainloopFwdSm80ILi8ELi1ELb1EN4cute5tupleIJNS5_1CILi128EEENS7_ILi48EEENS7_ILi256EEEEEELi256ENS_6half_tEfNS_4arch4Sm80ELb0ELb0ELb1ELb1ELb1ELb0ELb1ELb1EEENS1_21CollectiveEpilogueFwdINS6_IJS8_SA_S9_EEENS6_IJNS7_ILi1EEESI_SI_EEESC_SE_Li256ELb1ELb1ELb1ELb0EEENS1_36VarlenDynamicPersistentTileSchedulerILi128ELi48ELi256ELi256ELb1ELb1ELb0ELb0ELb1ELb1EEEEEEEEEvNT_6ParamsE)
        /*0818*/ 	.word	0x000000ff


	//----- nvinfo : EIATTR_FRAME_SIZE
	.align		4
.L_356:
        /*081c*/ 	.byte	0x04, 0x11
        /*081e*/ 	.short	(.L_358 - .L_357)
	.align		4
.L_357:
        /*0820*/ 	.word	index@($__internal_3_$__cuda_sm70_votesync_ballot)
        /*0824*/ 	.word	0x00000000


	//----- nvinfo : EIATTR_FRAME_SIZE
	.align		4
.L_358:
        /*0828*/ 	.byte	0x04, 0x11
        /*082a*/ 	.short	(.L_360 - .L_359)
	.align		4
.L_359:
        /*082c*/ 	.word	index@($__internal_2_$__cuda_sm70_shflsync_up_p)
        /*0830*/ 	.word	0x00000000


	//----- nvinfo : EIATTR_FRAME_SIZE
	.align		4
.L_360:
        /*0834*/ 	.byte	0x04, 0x11
        /*0836*/ 	.short	(.L_362 - .L_361)
	.align		4
.L_361:
        /*0838*/ 	.word	index@($__internal_1_$__cuda_sm70_shflsync_idx_p)
        /*083c*/ 	.word	0x00000000


	//----- nvinfo : EIATTR_FRAME_SIZE
	.align		4
.L_362:
        /*0840*/ 	.byte	0x04, 0x11
        /*0842*/ 	.short	(.L_364 - .L_363)
	.align		4
.L_363:
        /*0844*/ 	.word	index@($__internal_0_$__cuda_sm70_shflsync_bfly_p)
        /*0848*/ 	.word	0x00000000


	//----- nvinfo : EIATTR_FRAME_SIZE
	.align		4
.L_364:
        /*084c*/ 	.byte	0x04, 0x11
        /*084e*/ 	.short	(.L_366 - .L_365)
	.align		4
.L_365:
        /*0850*/ 	.word	index@(_ZN7cutlass13device_kernelIN5flash19enable_sm80_to_sm89INS1_16FlashAttnFwdSm80INS1_25CollectiveMainloopFwdSm80ILi8ELi1ELb1EN4cute5tupleIJNS5_1CILi128EEENS7_ILi48EEENS7_ILi256EEEEEELi256ENS_6half_tEfNS_4arch4Sm80ELb0ELb0ELb1ELb1ELb1ELb0ELb1ELb1EEENS1_21CollectiveEpilogueFwdINS6_IJS8_SA_S9_EEENS6_IJNS7_ILi1EEESI_SI_EEESC_SE_Li256ELb1ELb1ELb1ELb0EEENS1_36VarlenDynamicPersistentTileSchedulerILi128ELi48ELi256ELi256ELb1ELb1ELb0ELb0ELb1ELb1EEEEEEEEEvNT_6ParamsE)
        /*0854*/ 	.word	0x00000190


	//----- nvinfo : EIATTR_REGCOUNT
	.align		4
.L_366:
        /*0858*/ 	.byte	0x04, 0x2f
        /*085a*/ 	.short	(.L_368 - .L_367)
	.align		4
.L_367:
        /*085c*/ 	.word	index@(_ZN7cutlass13device_kernelIN5flash19enable_sm80_to_sm89INS1_16FlashAttnFwdSm80INS1_25CollectiveMainloopFwdSm80ILi8ELi1ELb1EN4cute5tupleIJNS5_1CILi128EEENS7_ILi64EEENS7_ILi256EEEEEELi256ENS_6half_tEfNS_4arch4Sm80ELb0ELb0ELb1ELb0ELb1ELb0ELb1ELb1EEENS1_21CollectiveEpilogueFwdINS6_IJS8_SA_S9_EEENS6_IJNS7_ILi1EEESI_SI_EEESC_SE_Li256ELb0ELb1ELb1ELb0EEENS1_19SingleTileSchedulerILb0ELb1ELb1ELi128EEEEEEEEEvNT_6ParamsE)
        /*0860*/ 	.word	0x000000ff


	//----- nvinfo : EIATTR_FRAME_SIZE
	.align		4
.L_368:
        /*0864*/ 	.byte	0x04, 0x11
        /*0866*/ 	.short	(.L_370 - .L_369)
	.align		4
.L_369:
        /*0868*/ 	.word	index@(_ZN7cutlass13device_kernelIN5flash19enable_sm80_to_sm89INS1_16FlashAttnFwdSm80INS1_25CollectiveMainloopFwdSm80ILi8ELi1ELb1EN4cute5tupleIJNS5_1CILi128EEENS7_ILi64EEENS7_ILi256EEEEEELi256ENS_6half_tEfNS_4arch4Sm80ELb0ELb0ELb1ELb0ELb1ELb0ELb1ELb1EEENS1_21CollectiveEpilogueFwdINS6_IJS8_SA_S9_EEENS6_IJNS7_ILi1EEESI_SI_EEESC_SE_Li256ELb0ELb1ELb1ELb0EEENS1_19SingleTileSchedulerILb0ELb1ELb1ELi128EEEEEEEEEvNT_6ParamsE)
        /*086c*/ 	.word	0x00000068


	//----- nvinfo : EIATTR_MIN_STACK_SIZE
	.align		4
.L_370:
        /*0870*/ 	.byte	0x04, 0x12
        /*0872*/ 	.short	(.L_372 - .L_371)
	.align		4
.L_371:
        /*0874*/ 	.word	index@(_ZN7cutlass13device_kernelIN5flash19enable_sm80_to_sm89INS1_16FlashAttnFwdSm80INS1_25CollectiveMainloopFwdSm80ILi8ELi1ELb1EN4cute5tupleIJNS5_1CILi128EEENS7_ILi64EEENS7_ILi256EEEEEELi256ENS_6half_tEfNS_4arch4Sm80ELb0ELb0ELb1ELb0ELb1ELb0ELb1ELb1EEENS1_21CollectiveEpilogueFwdINS6_IJS8_SA_S9_EEENS6_IJNS7_ILi1EEESI_SI_EEESC_SE_Li256ELb0ELb1ELb1ELb0EEENS1_19SingleTileSchedulerILb0ELb1ELb1ELi128EEEEEEEEEvNT_6ParamsE)
        /*0878*/ 	.word	0x00000068


	//----- nvinfo : EIATTR_MIN_STACK_SIZE
	.align		4
.L_372:
        /*087c*/ 	.byte	0x04, 0x12
        /*087e*/ 	.short	(.L_374 - .L_373)
	.align		4
.L_373:
        /*0880*/ 	.word	index@(_ZN7cutlass13device_kernelIN5flash19enable_sm80_to_sm89INS1_16FlashAttnFwdSm80INS1_25CollectiveMainloopFwdSm80ILi8ELi1ELb1EN4cute5tupleIJNS5_1CILi128EEENS7_ILi48EEENS7_ILi256EEEEEELi256ENS_6half_tEfNS_4arch4Sm80ELb0ELb0ELb1ELb1ELb1ELb0ELb1ELb1EEENS1_21CollectiveEpilogueFwdINS6_IJS8_SA_S9_EEENS6_IJNS7_ILi1EEESI_SI_EEESC_SE_Li256ELb1ELb1ELb1ELb0EEENS1_36VarlenDynamicPersistentTileSchedulerILi128ELi48ELi256ELi256ELb1ELb1ELb0ELb0ELb1ELb1EEEEEEEEEvNT_6ParamsE)
        /*0884*/ 	.word	0x00000190


	//----- nvinfo : EIATTR_MIN_STACK_SIZE
	.align		4
.L_374:
        /*0888*/ 	.byte	0x04, 0x12
        /*088a*/ 	.short	(.L_376 - .L_375)
	.align		4
.L_375:
        /*088c*/ 	.word	index@(_ZN7cutlass13device_kernelIN5flash19enable_sm80_to_sm89INS1_16FlashAttnFwdSm80INS1_25CollectiveMainloopFwdSm80ILi8ELi1ELb0EN4cute5tupleIJNS5_1CILi128EEENS7_ILi32EEENS7_ILi256EEEEEELi256ENS_6half_tEfNS_4arch4Sm80ELb0ELb0ELb1ELb1ELb1ELb1ELb1ELb1EEENS1_21CollectiveEpilogueFwdINS6_IJS8_SA_S9_EEENS6_IJNS7_ILi1EEESI_SI_EEESC_SE_Li256ELb1ELb1ELb1ELb0EEENS1_36VarlenDynamicPersistentTileSchedulerILi128ELi32ELi256ELi256ELb1ELb1ELb0ELb0ELb1ELb1EEEEEEEEEvNT_6ParamsE)
        /*0890*/ 	.word	0x00000058


	//----- nvinfo : EIATTR_MIN_STACK_SIZE
	.align		4
.L_376:
        /*0894*/ 	.byte	0x04, 0x12
        /*0896*/ 	.short	(.L_378 - .L_377)
	.align		4
.L_377:
        /*0898*/ 	.word	index@(_ZN7cutlass13device_kernelIN5flash19enable_sm80_to_sm89INS1_16FlashAttnFwdSm80INS1_25CollectiveMainloopFwdSm80ILi8ELi1ELb1EN4cute5tupleIJNS5_1CILi128EEENS7_ILi48EEENS7_ILi256EEEEEELi256ENS_6half_tEfNS_4arch4Sm80ELb0ELb1ELb1ELb0ELb1ELb0ELb1ELb1EEENS1_21CollectiveEpilogueFwdINS6_IJS8_SA_S9_EEENS6_IJNS7_ILi1EEESI_SI_EEESC_SE_Li256ELb0ELb1ELb1ELb0EEENS1_19SingleTileSchedulerILb0ELb1ELb1ELi128EEEEEEEEEvNT_6ParamsE)
        /*089c*/ 	.word	0x00000060


	//----- nvinfo : EIATTR_MIN_STACK_SIZE
	.align		4
.L_378:
        /*08a0*/ 	.byte	0x04, 0x12
        /*08a2*/ 	.short	(.L_380 - .L_379)
	.align		4
.L_379:
        /*08a4*/ 	.word	index@(_ZN7cutlass13device_kernelIN5flash19enable_sm80_to_sm89INS1_16FlashAttnFwdSm80INS1_25CollectiveMainloopFwdSm80ILi8ELi1ELb1EN4cute5tupleIJNS5_1CILi128EEENS7_ILi48EEENS7_ILi256EEEEEELi256ENS_6half_tEfNS_4arch4Sm80ELb0ELb1ELb1ELb1ELb1ELb0ELb1ELb1EEENS1_21CollectiveEpilogueFwdINS6_IJS8_SA_S9_EEENS6_IJNS7_ILi1EEESI_SI_EEESC_SE_Li256ELb1ELb1ELb1ELb0EEENS1_36VarlenDynamicPersistentTileSchedulerILi128ELi48ELi256ELi256ELb1ELb1ELb0ELb1ELb0ELb1EEEEEEEEEvNT_6ParamsE)
        /*08a8*/ 	.word	0x00000218


	//----- nvinfo : EIATTR_MIN_STACK_SIZE
	.align		4
.L_380:
        /*08ac*/ 	.byte	0x04, 0x12
        /*08ae*/ 	.short	(.L_382 - .L_381)
	.align		4
.L_381:
        /*08b0*/ 	.word	index@(_ZN7cutlass13device_kernelIN5flash19enable_sm80_to_sm89INS1_16FlashAttnFwdSm80INS1_25CollectiveMainloopFwdSm80ILi8ELi1ELb0EN4cute5tupleIJNS5_1CILi128EEENS7_ILi32EEENS7_ILi256EEEEEELi256ENS_6half_tEfNS_4arch4Sm80ELb0ELb1ELb1ELb1ELb1ELb1ELb1ELb1EEENS1_21CollectiveEpilogueFwdINS6_IJS8_SA_S9_EEENS6_IJNS7_ILi1EEESI_SI_EEESC_SE_Li256ELb1ELb1ELb1ELb0EEENS1_36VarlenDynamicPersistentTileSchedulerILi128ELi32ELi256ELi256ELb1ELb1ELb0ELb1ELb0ELb1EEEEEEEEEvNT_6ParamsE)
        /*08b4*/ 	.word	0x00000048


	//----- nvinfo : EIATTR_MIN_STACK_SIZE
	.align		4
.L_382:
        /*08b8*/ 	.byte	0x04, 0x12
        /*08ba*/ 	.short	(.L_384 - .L_383)
	.align		4
.L_383:
        /*08bc*/ 	.word	index@(_ZN7cutlass13device_kernelIN5flash19enable_sm80_to_sm89INS1_16FlashAttnFwdSm80INS1_25CollectiveMainloopFwdSm80ILi8ELi1ELb1EN4cute5tupleIJNS5_1CILi128EEENS7_ILi64EEENS7_ILi256EEEEEELi256ENS_6half_tEfNS_4arch4Sm80ELb1ELb0ELb1ELb0ELb1ELb0ELb1ELb1EEENS1_21CollectiveEpilogueFwdINS6_IJS8_SA_S9_EEENS6_IJNS7_ILi1EEESI_SI_EEESC_SE_Li256ELb0ELb1ELb1ELb0EEENS1_30DynamicPersistentTileSchedulerILi256ELi256ELb1ELb1ELb0EEEEEEEEEvNT_6ParamsE)
        /*08c0*/ 	.word	0x00000210


	//----- nvinfo : EIATTR_MIN_STACK_SIZE
	.align		4
.L_384:
        /*08c4*/ 	.byte	0x04, 0x12
        /*08c6*/ 	.short	(.L_386 - .L_385)
	.align		4
.L_385:
        /*08c8*/ 	.word	index@(_ZN7cutlass13device_kernelIN5flash19enable_sm80_to_sm89INS1_16FlashAttnFwdSm80INS1_25CollectiveMainloopFwdSm80ILi8ELi1ELb1EN4cute5tupleIJNS5_1CILi128EEENS7_ILi48EEENS7_ILi256EEEEEELi256ENS_6half_tEfNS_4arch4Sm80ELb1ELb0ELb1ELb1ELb1ELb0ELb1ELb1EEENS1_21CollectiveEpilogueFwdINS6_IJS8_SA_S9_EEENS6_IJNS7_ILi1EEESI_SI_EEESC_SE_Li256ELb1ELb1ELb1ELb0EEENS1_36VarlenDynamicPersistentTileSchedulerILi128ELi48ELi256ELi256ELb1ELb1ELb0ELb1ELb1ELb1EEEEEEEEEvNT_6ParamsE)
        /*08cc*/ 	.word	0x00000220


	//----- nvinfo : EIATTR_MIN_STACK_SIZE
	.align		4
.L_386:
        /*08d0*/ 	.byte	0x04, 0x12
        /*08d2*/ 	.short	(.L_388 - .L_387)
	.align		4
.L_387:
        /*08d4*/ 	.word	index@(_ZN7cutlass13device_kernelIN5flash19enable_sm80_to_sm89INS1_16FlashAttnFwdSm80INS1_25CollectiveMainloopFwdSm80ILi8ELi1ELb0EN4cute5tupleIJNS5_1CILi128EEENS7_ILi32EEENS7_ILi256EEEEEELi256ENS_6half_tEfNS_4arch4Sm80ELb1ELb0ELb1ELb1ELb1ELb1ELb1ELb1EEENS1_21CollectiveEpilogueFwdINS6_IJS8_SA_S9_EEENS6_IJNS7_ILi1EEESI_SI_EEESC_SE_Li256ELb1ELb1ELb1ELb0EEENS1_36VarlenDynamicPersistentTileSchedulerILi128ELi32ELi256ELi256ELb1ELb1ELb0ELb1ELb1ELb1EEEEEEEEEvNT_6ParamsE)
        /*08d8*/ 	.word	0x00000048


	//----- nvinfo : EIATTR_MIN_STACK_SIZE
	.align		4
.L_388:
        /*08dc*/ 	.byte	0x04, 0x12
        /*08de*/ 	.short	(.L_390 - .L_389)
	.align		4
.L_389:
        /*08e0*/ 	.word	index@(_ZN7cutlass13device_kernelIN5flash19enable_sm80_to_sm89INS1_16FlashAttnFwdSm80INS1_25CollectiveMainloopFwdSm80ILi8ELi1ELb0EN4cute5tupleIJNS5_1CILi128EEENS7_ILi96EEENS7_ILi256EEEEEELi256ENS_6half_tEfNS_4arch4Sm80ELb0ELb0ELb1ELb0ELb1ELb0ELb1ELb1EEENS1_21CollectiveEpilogueFwdINS6_IJS8_SA_S9_EEENS6_IJNS7_ILi1EEESI_SI_EEESC_SE_Li256ELb0ELb1ELb1ELb0EEENS1_19SingleTileSchedulerILb0ELb1ELb1ELi128EEEEEEEEEvNT_6ParamsE)
        /*08e4*/ 	.word	0x00000060


	//----- nvinfo : EIATTR_MIN_STACK_SIZE
	.align		4
.L_390:
        /*08e8*/ 	.byte	0x04, 0x12
        /*08ea*/ 	.short	(.L_392 - .L_391)
	.align		4
.L_391:
        /*08ec*/ 	.word	index@(_ZN7cutlass13device_kernelIN5flash19enable_sm80_to_sm89INS1_16FlashAttnFwdSm80INS1_25CollectiveMainloopFwdSm80ILi8ELi1ELb0EN4cute5tupleIJNS5_1CILi128EEENS7_ILi64EEENS7_ILi256EEEEEELi256ENS_6half_tEfNS_4arch4Sm80ELb0ELb0ELb1ELb1ELb1ELb0ELb1ELb1EEENS1_21CollectiveEpilogueFwdINS6_IJS8_SA_S9_EEENS6_IJNS7_ILi1EEESI_SI_EEESC_SE_Li256ELb1ELb1ELb1ELb0EEENS1_36VarlenDynamicPersistentTileSchedulerILi128ELi64ELi256ELi256ELb1ELb1ELb0ELb0ELb1ELb1EEEEEEEEEvNT_6ParamsE)
        /*08f0*/ 	.word	0x00000158


	//----- nvinfo : EIATTR_MIN_STACK_SIZE
	.align		4
.L_392:
        /*08f4*/ 	.byte	0x04, 0x12
        /*08f6*/ 	.short	(.L_394 - .L_393)
	.align		4
.L_393:
        /*08f8*/ 	.word	index@(_ZN7cutlass13device_kernelIN5flash19enable_sm80_to_sm89INS1_16FlashAttnFwdSm80INS1_25CollectiveMainloopFwdSm80ILi8ELi1ELb0EN4cute5tupleIJNS5_1CILi128EEENS7_ILi48EEENS7_ILi256EEEEEELi256ENS_6half_tEfNS_4arch4Sm80ELb0ELb0ELb1ELb1ELb1ELb1ELb1ELb1EEENS1_21CollectiveEpilogueFwdINS6_IJS8_SA_S9_EEENS6_IJNS7_ILi1EEESI_SI_EEESC_SE_Li256ELb1ELb1ELb1ELb0EEENS1_36VarlenDynamicPersistentTileSchedulerILi128ELi48ELi256ELi256ELb1ELb1ELb0ELb0ELb1ELb1EEEEEEEEEvNT_6ParamsE)
        /*08fc*/ 	.word	0x00000190


	//----- nvinfo : EIATTR_MIN_STACK_SIZE
	.align		4
.L_394:
        /*0900*/ 	.byte	0x04, 0x12
        /*0902*/ 	.short	(.L_396 - .L_395)
	.align		4
.L_395:
        /*0904*/ 	.word	index@(_ZN7cutlass13device_kernelIN5flash19enable_sm80_to_sm89INS1_16FlashAttnFwdSm80INS1_25CollectiveMainloopFwdSm80ILi8ELi1ELb0EN4cute5tupleIJNS5_1CILi128EEENS7_ILi64EEENS7_ILi256EEEEEELi256ENS_6half_tEfNS_4arch4Sm80ELb0ELb1ELb1ELb0ELb1ELb0ELb1ELb1EEENS1_21CollectiveEpilogueFwdINS6_IJS8_SA_S9_EEENS6_IJNS7_ILi1EEESI_SI_EEESC_SE_Li256ELb0ELb1ELb1ELb0EEENS1_19SingleTileSchedulerILb0ELb1ELb1ELi128EEEEEEEEEvNT_6ParamsE)
        /*0908*/ 	.word	0x00000008


	//----- nvinfo : EIATTR_MIN_STACK_SIZE
	.align		4
.L_396:
        /*090c*/ 	.byte	0x04, 0x12
        /*090e*/ 	.short	(.L_398 - .L_397)
	.align		4
.L_397:
        /*0910*/ 	.word	index@(_ZN7cutlass13device_kernelIN5flash19enable_sm80_to_sm89INS1_16FlashAttnFwdSm80INS1_25CollectiveMainloopFwdSm80ILi8ELi1ELb0EN4cute5tupleIJNS5_1CILi128EEENS7_ILi64EEENS7_ILi256EEEEEELi256ENS_6half_tEfNS_4arch4Sm80ELb0ELb1ELb1ELb1ELb1ELb0ELb1ELb1EEENS1_21CollectiveEpilogueFwdINS6_IJS8_SA_S9_EEENS6_IJNS7_ILi1EEESI_SI_EEESC_SE_Li256ELb1ELb1ELb1ELb0EEENS1_36VarlenDynamicPersistentTileSchedulerILi128ELi64ELi256ELi256ELb1ELb1ELb0ELb1ELb0ELb1EEEEEEEEEvNT_6ParamsE)
        /*0914*/ 	.word	0x00000030


	//----- nvinfo : EIATTR_MIN_STACK_SIZE
	.align		4
.L_398:
        /*0918*/ 	.byte	0x04, 0x12
        /*091a*/ 	.short	(.L_400 - .L_399)
	.align		4
.L_399:
        /*091c*/ 	.word	index@(_ZN7cutlass13device_kernelIN5flash19enable_sm80_to_sm89INS1_16FlashAttnFwdSm80INS1_25CollectiveMainloopFwdSm80ILi8ELi1ELb0EN4cute5tupleIJNS5_1CILi128EEENS7_ILi48EEENS7_ILi256EEEEEELi256ENS_6half_tEfNS_4arch4Sm80ELb0ELb1ELb1ELb1ELb1ELb1ELb1ELb1EEENS1_21CollectiveEpilogueFwdINS6_IJS8_SA_S9_EEENS6_IJNS7_ILi1EEESI_SI_EEESC_SE_Li256ELb1ELb1ELb1ELb0EEENS1_36VarlenDynamicPersistentTileSchedulerILi128ELi48ELi256ELi256ELb1ELb1ELb0ELb1ELb0ELb1EEEEEEEEEvNT_6ParamsE)
        /*0920*/ 	.word	0x000001e8


	//----- nvinfo : EIATTR_MIN_STACK_SIZE
	.align		4
.L_400:
        /*0924*/ 	.byte	0x04, 0x12
        /*0926*/ 	.short	(.L_402 - .L_401)
	.align		4
.L_401:
        /*0928*/ 	.word	index@(_ZN7cutlass13device_kernelIN5flash19enable_sm80_to_sm89INS1_16FlashAttnFwdSm80INS1_25CollectiveMainloopFwdSm80ILi8ELi1ELb0EN4cute5tupleIJNS5_1CILi128EEENS7_ILi96EEENS7_ILi256EEEEEELi256ENS_6half_tEfNS_4arch4Sm80ELb1ELb0ELb1ELb0ELb1ELb0ELb1ELb1EEENS1_21CollectiveEpilogueFwdINS6_IJS8_SA_S9_EEENS6_IJNS7_ILi1EEESI_SI_EEESC_SE_Li256ELb0ELb1ELb1ELb0EEENS1_30DynamicPersistentTileSchedulerILi256ELi256ELb1ELb1ELb0EEEEEEEEEvNT_6ParamsE)
        /*092c*/ 	.word	0x000001a0


	//----- nvinfo : EIATTR_MIN_STACK_SIZE
	.align		4
.L_402:
        /*0930*/ 	.byte	0x04, 0x12
        /*0932*/ 	.short	(.L_404 - .L_403)
	.align		4
.L_403:
        /*0934*/ 	.word	index@(_ZN7cutlass13device_kernelIN5flash19enable_sm80_to_sm89INS1_16FlashAttnFwdSm80INS1_25CollectiveMainloopFwdSm80ILi8ELi1ELb0EN4cute5tupleIJNS5_1CILi128EEENS7_ILi64EEENS7_ILi256EEEEEELi256ENS_6half_tEfNS_4arch4Sm80ELb1ELb0ELb1ELb1ELb1ELb0ELb1ELb1EEENS1_21CollectiveEpilogueFwdINS6_IJS8_SA_S9_EEENS6_IJNS7_ILi1EEESI_SI_EEESC_SE_Li256ELb1ELb1ELb1ELb0EEENS1_36VarlenDynamicPersistentTileSchedulerILi128ELi64ELi256ELi256ELb1ELb1ELb0ELb1ELb1ELb1EEEEEEEEEvNT_6ParamsE)
        /*0938*/ 	.word	0x00000038


	//----- nvinfo : EIATTR_MIN_STACK_SIZE
	.align		4
.L_404:
        /*093c*/ 	.byte	0x04, 0x12
        /*093e*/ 	.short	(.L_406 - .L_405)
	.align		4
.L_405:
        /*0940*/ 	.word	index@(_ZN7cutlass13device_kernelIN5flash19enable_sm80_to_sm89INS1_16FlashAttnFwdSm80INS1_25CollectiveMainloopFwdSm80ILi8ELi1ELb0EN4cute5tupleIJNS5_1CILi128EEENS7_ILi48EEENS7_ILi256EEEEEELi256ENS_6half_tEfNS_4arch4Sm80ELb1ELb0ELb1ELb1ELb1ELb1ELb1ELb1EEENS1_21CollectiveEpilogueFwdINS6_IJS8_SA_S9_EEENS6_IJNS7_ILi1EEESI_SI_EEESC_SE_Li256ELb1ELb1ELb1ELb0EEENS1_36VarlenDynamicPersistentTileSchedulerILi128ELi48ELi256ELi256ELb1ELb1ELb0ELb1ELb1ELb1EEEEEEEEEvNT_6ParamsE)
        /*0944*/ 	.word	0x00000198


	//----- nvinfo : EIATTR_MIN_STACK_SIZE
	.align		4
.L_406:
        /*0948*/ 	.byte	0x04, 0x12
        /*094a*/ 	.short	(.L_408 - .L_407)
	.align		4
.L_407:
        /*094c*/ 	.word	index@(_ZN7cutlass13device_kernelIN5flash19enable_sm80_to_sm89INS1_16FlashAttnFwdSm80INS1_25CollectiveMainloopFwdSm80ILi8ELi1ELb1EN4cute5tupleIJNS5_1CILi128EEENS7_ILi64EEENS7_ILi256EEEEEELi256ENS_6half_tEfNS_4arch4Sm80ELb0ELb0ELb0ELb0ELb1ELb0ELb1ELb1EEENS1_21CollectiveEpilogueFwdINS6_IJS8_SA_S9_EEENS6_IJNS7_ILi1EEESI_SI_EEESC_SE_Li256ELb0ELb1ELb1ELb0EEENS1_19SingleTileSchedulerILb0ELb1ELb1ELi128EEEEEEEEEvNT_6ParamsE)
        /*0950*/ 	.word	0x00000060


	//----- nvinfo : EIATTR_MIN_STACK_SIZE
	.align		4
.L_408:
        /*0954*/ 	.byte	0x04, 0x12
        /*0956*/ 	.short	(.L_410 - .L_409)
	.align		4
.L_409:
        /*0958*/ 	.word	index@(_ZN7cutlass13device_kernelIN5flash19enable_sm80_to_sm89INS1_16FlashAttnFwdSm80INS1_25CollectiveMainloopFwdSm80ILi8ELi1ELb1EN4cute5tupleIJNS5_1CILi128EEENS7_ILi48EEENS7_ILi256EEEEEELi256ENS_6half_tEfNS_4arch4Sm80ELb0ELb0ELb0ELb1ELb1ELb0ELb1ELb1EEENS1_21CollectiveEpilogueFwdINS6_IJS8_SA_S9_EEENS6_IJNS7_ILi1EEESI_SI_EEESC_SE_Li256ELb1ELb1ELb1ELb0EEENS1_36VarlenDynamicPersistentTileSchedulerILi128ELi48ELi256ELi256ELb1ELb1ELb0ELb0ELb1ELb1EEEEEEEEEvNT_6ParamsE)
        /*095c*/ 	.word	0x00000198


	//----- nvinfo : EIATTR_MIN_STACK_SIZE
	.align		4
.L_410:
        /*0960*/ 	.byte	0x04, 0x12
        /*0962*/ 	.short	(.L_412 - .L_411)
	.align		4
.L_411:
        /*0964*/ 	.word	index@(_ZN7cutlass13device_kernelIN5flash19enable_sm80_to_sm89INS1_16FlashAttnFwdSm80INS1_25CollectiveMainloopFwdSm80ILi8ELi1ELb0EN4cute5tupleIJNS5_1CILi128EEENS7_ILi32EEENS7_ILi256EEEEEELi256ENS_6half_tEfNS_4arch4Sm80ELb0ELb0ELb0ELb1ELb1ELb1ELb1ELb1EEENS1_21CollectiveEpilogueFwdINS6_IJS8_SA_S9_EEENS6_IJNS7_ILi1EEESI_SI_EEESC_SE_Li256ELb1ELb1ELb1ELb0EEENS1_36VarlenDynamicPersistentTileSchedulerILi128ELi32ELi256ELi256ELb1ELb1ELb0ELb0ELb1ELb1EEEEEEEEEvNT_6ParamsE)
        /*0968*/ 	.word	0x00000058


	//----- nvinfo : EIATTR_MIN_STACK_SIZE
	.align		4
.L_412:
        /*096c*/ 	.byte	0x04, 0x12
        /*096e*/ 	.short	(.L_414 - .L_413)
	.align		4
.L_413:
        /*0970*/ 	.word	index@(_ZN7cutlass13device_kernelIN5flash19enable_sm80_to_sm89INS1_16FlashAttnFwdSm80INS1_25CollectiveMainloopFwdSm80ILi8ELi1ELb1EN4cute5tupleIJNS5_1CILi128EEENS7_ILi48EEENS7_ILi256EEEEEELi256ENS_6half_tEfNS_4arch4Sm80ELb0ELb1ELb0ELb0ELb1ELb0ELb1ELb1EEENS1_21CollectiveEpilogueFwdINS6_IJS8_SA_S9_EEENS6_IJNS7_ILi1EEESI_SI_EEESC_SE_Li256ELb0ELb1ELb1ELb0EEENS1_19SingleTileSchedulerILb0ELb1ELb1ELi128EEEEEEEEEvNT_6ParamsE)
        /*0974*/ 	.word	0x00000078


	//----- nvinfo : EIATTR_MIN_STACK_SIZE
	.align		4
.L_414:
        /*0978*/ 	.byte	0x04, 0x12
        /*097a*/ 	.short	(.L_416 - .L_415)
	.align		4
.L_415:
        /*097c*/ 	.word	index@(_ZN7cutlass13device_kernelIN5flash19enable_sm80_to_sm89INS1_16FlashAttnFwdSm80INS1_25CollectiveMainloopFwdSm80ILi8ELi1ELb1EN4cute5tupleIJNS5_1CILi128EEENS7_ILi48EEENS7_ILi256EEEEEELi256ENS_6half_tEfNS_4arch4Sm80ELb0ELb1ELb0ELb1ELb1ELb0ELb1ELb1EEENS1_21CollectiveEpilogueFwdINS6_IJS8_SA_S9_EEENS6_IJNS7_ILi1EEESI_SI_EEESC_SE_Li256ELb1ELb1ELb1ELb0EEENS1_36VarlenDynamicPersistentTileSchedulerILi128ELi48ELi256ELi256ELb1ELb1ELb0ELb1ELb0ELb1EEEEEEEEEvNT_6ParamsE)
        /*0980*/ 	.word	0x00000218


	//----- nvinfo : EIATTR_MIN_STACK_SIZE
	.align		4
.L_416:
        /*0984*/ 	.byte	0x04, 0x12
        /*0986*/ 	.short	(.L_418 - .L_417)
	.align		4
.L_417:
        /*0988*/ 	.word	index@(_ZN7cutlass13device_kernelIN5flash19enable_sm80_to_sm89INS1_16FlashAttnFwdSm80INS1_25CollectiveMainloopFwdSm80ILi8ELi1ELb0EN4cute5tupleIJNS5_1CILi128EEENS7_ILi32EEENS7_ILi256EEEEEELi256ENS_6half_tEfNS_4arch4Sm80ELb0ELb1ELb0ELb1ELb1ELb1ELb1ELb1EEENS1_21CollectiveEpilogueFwdINS6_IJS8_SA_S9_EEENS6_IJNS7_ILi1EEESI_SI_EEESC_SE_Li256ELb1ELb1ELb1ELb0EEENS1_36VarlenDynamicPersistentTileSchedulerILi128ELi32ELi256ELi256ELb1ELb1ELb0ELb1ELb0ELb1EEEEEEEEEvNT_6ParamsE)
        /*098c*/ 	.word	0x00000048


	//----- nvinfo : EIATTR_MIN_STACK_SIZE
	.align		4
.L_418:
        /*0990*/ 	.byte	0x04, 0x12
        /*0992*/ 	.short	(.L_420 - .L_419)
	.align		4
.L_419:
        /*0994*/ 	.word	index@(_ZN7cutlass13device_kernelIN5flash19enable_sm80_to_sm89INS1_16FlashAttnFwdSm80INS1_25CollectiveMainloopFwdSm80ILi8ELi1ELb1EN4cute5tupleIJNS5_1CILi128EEENS7_ILi64EEENS7_ILi256EEEEEELi256ENS_6half_tEfNS_4arch4Sm80ELb1ELb0ELb0ELb0ELb1ELb0ELb1ELb1EEENS1_21CollectiveEpilogueFwdINS6_IJS8_SA_S9_EEENS6_IJNS7_ILi1EEESI_SI_EEESC_SE_Li256ELb0ELb1ELb1ELb0EEENS1_30DynamicPersistentTileSchedulerILi256ELi256ELb1ELb1ELb0EEEEEEEEEvNT_6ParamsE)
        /*0998*/ 	.word	0x000001f8


	//----- nvinfo : EIATTR_MIN_STACK_SIZE
	.align		4
.L_420:
        /*099c*/ 	.byte	0x04, 0x12
        /*099e*/ 	.short	(.L_422 - .L_421)
	.align		4
.L_421:
        /*09a0*/ 	.word	index@(_ZN7cutlass13device_kernelIN5flash19enable_sm80_to_sm89INS1_16FlashAttnFwdSm80INS1_25CollectiveMainloopFwdSm80ILi8ELi1ELb1EN4cute5tupleIJNS5_1CILi128EEENS7_ILi48EEENS7_ILi256EEEEEELi256ENS_6half_tEfNS_4arch4Sm80ELb1ELb0ELb0ELb1ELb1ELb0ELb1ELb1EEENS1_21CollectiveEpilogueFwdINS6_IJS8_SA_S9_EEENS6_IJNS7_ILi1EEESI_SI_EEESC_SE_Li256ELb1ELb1ELb1ELb0EEENS1_36VarlenDynamicPersistentTileSchedulerILi128ELi48ELi256ELi256ELb1ELb1ELb0ELb1ELb1ELb1EEEEEEEEEvNT_6ParamsE)
        /*09a4*/ 	.word	0x00000220


	//----- nvinfo : EIATTR_MIN_STACK_SIZE
	.align		4
.L_422:
        /*09a8*/ 	.byte	0x04, 0x12
        /*09aa*/ 	.short	(.L_424 - .L_423)
	.align		4
.L_423:
        /*09ac*/ 	.word	index@(_ZN7cutlass13device_kernelIN5flash19enable_sm80_to_sm89INS1_16FlashAttnFwdSm80INS1_25CollectiveMainloopFwdSm80ILi8ELi1ELb0EN4cute5tupleIJNS5_1CILi128EEENS7_ILi32EEENS7_ILi256EEEEEELi256ENS_6half_tEfNS_4arch4Sm80ELb1ELb0ELb0ELb1ELb1ELb1ELb1ELb1EEENS1_21CollectiveEpilogueFwdINS6_IJS8_SA_S9_EEENS6_IJNS7_ILi1EEESI_SI_EEESC_SE_Li256ELb1ELb1ELb1ELb0EEENS1_36VarlenDynamicPersistentTileSchedulerILi128ELi32ELi256ELi256ELb1ELb1ELb0ELb1ELb1ELb1EEEEEEEEEvNT_6ParamsE)
        /*09b0*/ 	.word	0x00000048


	//----- nvinfo : EIATTR_MIN_STACK_SIZE
	.align		4
.L_424:
        /*09b4*/ 	.byte	0x04, 0x12
        /*09b6*/ 	.short	(.L_426 - .L_425)
	.align		4
.L_425:
        /*09b8*/ 	.word	index@(_ZN7cutlass13device_kernelIN5flash19enable_sm80_to_sm89INS1_16FlashAttnFwdSm80INS1_25CollectiveMainloopFwdSm80ILi8ELi1ELb0EN4cute5tupleIJNS5_1CILi128EEENS7_ILi96EEENS7_ILi256EEEEEELi256ENS_6half_tEfNS_4arch4Sm80ELb0ELb0ELb0ELb0ELb1ELb0ELb1ELb1EEENS1_21CollectiveEpilogueFwdINS6_IJS8_SA_S9_EEENS6_IJNS7_ILi1EEESI_SI_EEESC_SE_Li256ELb0ELb1ELb1ELb0EEENS1_19SingleTileSchedulerILb0ELb1ELb1ELi128EEEEEEEEEvNT_6ParamsE)
        /*09bc*/ 	.word	0x00000048


	//----- nvinfo : EIATTR_MIN_STACK_SIZE
	.align		4
.L_426:
        /*09c0*/ 	.byte	0x04, 0x12
        /*09c2*/ 	.short	(.L_428 - .L_427)
	.align		4
.L_427:
        /*09c4*/ 	.word	index@(_ZN7cutlass13device_kernelIN5flash19enable_sm80_to_sm89INS1_16FlashAttnFwdSm80INS1_25CollectiveMainloopFwdSm80ILi8ELi1ELb0EN4cute5tupleIJNS5_1CILi128EEENS7_ILi64EEENS7_ILi256EEEEEELi256ENS_6half_tEfNS_4arch4Sm80ELb0ELb0ELb0ELb1ELb1ELb0ELb1ELb1EEENS1_21CollectiveEpilogueFwdINS6_IJS8_SA_S9_EEENS6_IJNS7_ILi1EEESI_SI_EEESC_SE_Li256ELb1ELb1ELb1ELb0EEENS1_36VarlenDynamicPersistentTileSchedulerILi128ELi64ELi256ELi256ELb1ELb1ELb0ELb0ELb1ELb1EEEEEEEEEvNT_6ParamsE)
        /*09c8*/ 	.word	0x00000158


	//----- nvinfo : EIATTR_MIN_STACK_SIZE
	.align		4
.L_428:
        /*09cc*/ 	.byte	0x04, 0x12
        /*09ce*/ 	.short	(.L_430 - .L_429)
	.align		4
.L_429:
        /*09d0*/ 	.word	index@(_ZN7cutlass13device_kernelIN5flash19enable_sm80_to_sm89INS1_16FlashAttnFwdSm80INS1_25CollectiveMainloopFwdSm80ILi8ELi1ELb0EN4cute5tupleIJNS5_1CILi128EEENS7_ILi48EEENS7_ILi256EEEEEELi256ENS_6half_tEfNS_4arch4Sm80ELb0ELb0ELb0ELb1ELb1ELb1ELb1ELb1EEENS1_21CollectiveEpilogueFwdINS6_IJS8_SA_S9_EEENS6_IJNS7_ILi1EEESI_SI_EEESC_SE_Li256ELb1ELb1ELb1ELb0EEENS1_36VarlenDynamicPersistentTileSchedulerILi128ELi48ELi256ELi256ELb1ELb1ELb0ELb0ELb1ELb1EEEEEEEEEvNT_6ParamsE)
        /*09d4*/ 	.word	0x00000190


	//----- nvinfo : EIATTR_MIN_STACK_SIZE
	.align		4
.L_430:
        /*09d8*/ 	.byte	0x04, 0x12
        /*09da*/ 	.short	(.L_432 - .L_431)
	.align		4
.L_431:
        /*09dc*/ 	.word	index@(_ZN7cutlass13device_kernelIN5flash19enable_sm80_to_sm89INS1_16FlashAttnFwdSm80INS1_25CollectiveMainloopFwdSm80ILi8ELi1ELb0EN4cute5tupleIJNS5_1CILi128EEENS7_ILi64EEENS7_ILi256EEEEEELi256ENS_6half_tEfNS_4arch4Sm80ELb0ELb1ELb0ELb0ELb1ELb0ELb1ELb1EEENS1_21CollectiveEpilogueFwdINS6_IJS8_SA_S9_EEENS6_IJNS7_ILi1EEESI_SI_EEESC_SE_Li256ELb0ELb1ELb1ELb0EEENS1_19SingleTileSchedulerILb0ELb1ELb1ELi128EEEEEEEEEvNT_6ParamsE)
        /*09e0*/ 	.word	0x00000000


	//----- nvinfo : EIATTR_MIN_STACK_SIZE
	.align		4
.L_432:
        /*09e4*/ 	.byte	0x04, 0x12
        /*09e6*/ 	.short	(.L_434 - .L_433)
	.align		4
.L_433:
        /*09e8*/ 	.word	index@(_ZN7cutlass13device_kernelIN5flash19enable_sm80_to_sm89INS1_16FlashAttnFwdSm80INS1_25CollectiveMainloopFwdSm80ILi8ELi1ELb0EN4cute5tupleIJNS5_1CILi128EEENS7_ILi64EEENS7_ILi256EEEEEELi256ENS_6half_tEfNS_4arch4Sm80ELb0ELb1ELb0ELb1ELb1ELb0ELb1ELb1EEENS1_21CollectiveEpilogueFwdINS6_IJS8_SA_S9_EEENS6_IJNS7_ILi1EEESI_SI_EEESC_SE_Li256ELb1ELb1ELb1ELb0EEENS1_36VarlenDynamicPersistentTileSchedulerILi128ELi64ELi256ELi256ELb1ELb1ELb0ELb1ELb0ELb1EEEEEEEEEvNT_6ParamsE)
        /*09ec*/ 	.word	0x00000030


	//----- nvinfo : EIATTR_MIN_STACK_SIZE
	.align		4
.L_434:
        /*09f0*/ 	.byte	0x04, 0x12
        /*09f2*/ 	.short	(.L_436 - .L_435)
	.align		4
.L_435:
        /*09f4*/ 	.word	index@(_ZN7cutlass13device_kernelIN5flash19enable_sm80_to_sm89INS1_16FlashAttnFwdSm80INS1_25CollectiveMainloopFwdSm80ILi8ELi1ELb0EN4cute5tupleIJNS5_1CILi128EEENS7_ILi48EEENS7_ILi256EEEEEELi256ENS_6half_tEfNS_4arch4Sm80ELb0ELb1ELb0ELb1ELb1ELb1ELb1ELb1EEENS1_21CollectiveEpilogueFwdINS6_IJS8_SA_S9_EEENS6_IJNS7_ILi1EEESI_SI_EEESC_SE_Li256ELb1ELb1ELb1ELb0EEENS1_36VarlenDynamicPersistentTileSchedulerILi128ELi48ELi256ELi256ELb1ELb1ELb0ELb1ELb0ELb1EEEEEEEEEvNT_6ParamsE)
        /*09f8*/ 	.word	0x000001e8


	//----- nvinfo : EIATTR_MIN_STACK_SIZE
	.align		4
.L_436:
        /*09fc*/ 	.byte	0x04, 0x12
        /*09fe*/ 	.short	(.L_438 - .L_437)
	.align		4
.L_437:
        /*0a00*/ 	.word	index@(_ZN7cutlass13device_kernelIN5flash19enable_sm80_to_sm89INS1_16FlashAttnFwdSm80INS1_25CollectiveMainloopFwdSm80ILi8ELi1ELb0EN4cute5tupleIJNS5_1CILi128EEENS7_ILi96EEENS7_ILi256EEEEEELi256ENS_6half_tEfNS_4arch4Sm80ELb1ELb0ELb0ELb0ELb1ELb0ELb1ELb1EEENS1_21CollectiveEpilogueFwdINS6_IJS8_SA_S9_EEENS6_IJNS7_ILi1EEESI_SI_EEESC_SE_Li256ELb0ELb1ELb1ELb0EEENS1_30DynamicPersistentTileSchedulerILi256ELi256ELb1ELb1ELb0EEEEEEEEEvNT_6ParamsE)
        /*0a04*/ 	.word	0x00000198


	//----- nvinfo : EIATTR_MIN_STACK_SIZE
	.align		4
.L_438:
        /*0a08*/ 	.byte	0x04, 0x12
        /*0a0a*/ 	.short	(.L_440 - .L_439)
	.align		4
.L_439:
        /*0a0c*/ 	.word	index@(_ZN7cutlass13device_kernelIN5flash19enable_sm80_to_sm89INS1_16FlashAttnFwdSm80INS1_25CollectiveMainloopFwdSm80ILi8ELi1ELb0EN4cute5tupleIJNS5_1CILi128EEENS7_ILi64EEENS7_ILi256EEEEEELi256ENS_6half_tEfNS_4arch4Sm80ELb1ELb0ELb0ELb1ELb1ELb0ELb1ELb1EEENS1_21CollectiveEpilogueFwdINS6_IJS8_SA_S9_EEENS6_IJNS7_ILi1EEESI_SI_EEESC_SE_Li256ELb1ELb1ELb1ELb0EEENS1_36VarlenDynamicPersistentTileSchedulerILi128ELi64ELi256ELi256ELb1ELb1ELb0ELb1ELb1ELb1EEEEEEEEEvNT_6ParamsE)
        /*0a10*/ 	.word	0x00000038


	//----- nvinfo : EIATTR_MIN_STACK_SIZE
	.align		4
.L_440:
        /*0a14*/ 	.byte	0x04, 0x12
        /*0a16*/ 	.short	(.L_442 - .L_441)
	.align		4
.L_441:
        /*0a18*/ 	.word	index@(_ZN7cutlass13device_kernelIN5flash19enable_sm80_to_sm89INS1_16FlashAttnFwdSm80INS1_25CollectiveMainloopFwdSm80ILi8ELi1ELb0EN4cute5tupleIJNS5_1CILi128EEENS7_ILi48EEENS7_ILi256EEEEEELi256ENS_6half_tEfNS_4arch4Sm80ELb1ELb0ELb0ELb1ELb1ELb1ELb1ELb1EEENS1_21CollectiveEpilogueFwdINS6_IJS8_SA_S9_EEENS6_IJNS7_ILi1EEESI_SI_EEESC_SE_Li256ELb1ELb1ELb1ELb0EEENS1_36VarlenDynamicPersistentTileSchedulerILi128ELi48ELi256ELi256ELb1ELb1ELb0ELb1ELb1ELb1EEEEEEEEEvNT_6ParamsE)
        /*0a1c*/ 	.word	0x00000198
.L_442:


//--------------------- .nv.info._ZN7cutlass13device_kernelIN5flash19enable_sm80_to_sm89INS1_16FlashAttnFwdSm80INS1_25CollectiveMainloopFwdSm80ILi8ELi1ELb1EN4cute5tupleIJNS5_1CILi128EEENS7_ILi64EEENS7_ILi256EEEEEELi256ENS_6half_tEfNS_4arch4Sm80ELb0ELb0ELb1ELb0ELb1ELb0ELb1ELb1EEENS1_21CollectiveEpilogueFwdINS6_IJS8_SA_S9_EEENS6_IJNS7_ILi1EEESI_SI_EEESC_SE_Li256ELb0ELb1ELb1ELb0EEENS1_19SingleTileSchedulerILb0ELb1ELb1ELi128EEEEEEEEEvNT_6ParamsE --------------------------
	.section	.nv.info._ZN7cutlass13device_kernelIN5flash19enable_sm80_to_sm89INS1_16FlashAttnFwdSm80INS1_25CollectiveMainloopFwdSm80ILi8ELi1ELb1EN4cute5tupleIJNS5_1CILi128EEENS7_ILi64EEENS7_ILi256EEEEEELi256ENS_6half_tEfNS_4arch4Sm80ELb0ELb0ELb1ELb0ELb1ELb0ELb1ELb1EEENS1_21CollectiveEpilogueFwdINS6_IJS8_SA_S9_EEENS6_IJNS7_ILi1EEESI_SI_EEESC_SE_Li256ELb0ELb1ELb1ELb0EEENS1_19SingleTileSchedulerILb0ELb1ELb1ELi128EEEEEEEEEvNT_6ParamsE,"",@"SHT_CUDA_INFO"
	.sectionflags	@""
	.align	4


	//----- nvinfo : EIATTR_CUDA_API_VERSION
	.align		4
        /*0000*/ 	.byte	0x04, 0x37
        /*0002*/ 	.short	(.L_444 - .L_443)
.L_443:
        /*0004*/ 	.word	0x00000082


	//----- nvinfo : EIATTR_SW2861232_WAR
	.align		4
.L_444:
        /*0008*/ 	.byte	0x01, 0x35
	.zero		2


	//----- nvinfo : EIATTR_PARAM_CBANK
	.align		4
        /*000c*/ 	.byte	0x04, 0x0a
        /*000e*/ 	.short	(.L_446 - .L_445)
	.align		4
.L_445:
        /*0010*/ 	.word	index@(.nv.constant0._ZN7cutlass13device_kernelIN5flash19enable_sm80_to_sm89INS1_16FlashAttnFwdSm80INS1_25CollectiveMainloopFwdSm80ILi8ELi1ELb1EN4cute5tupleIJNS5_1CILi128EEENS7_ILi64EEENS7_ILi256EEEEEELi256ENS_6half_tEfNS_4arch4Sm80ELb0ELb0ELb1ELb0ELb1ELb0ELb1ELb1EEENS1_21CollectiveEpilogueFwdINS6_IJS8_SA_S9_EEENS6_IJNS7_ILi1EEESI_SI_EEESC_SE_Li256ELb0ELb1ELb1ELb0EEENS1_19SingleTileSchedulerILb0ELb1ELb1ELi128EEEEEEEEEvNT_6ParamsE)
        /*0014*/ 	.short	0x0160
        /*0016*/ 	.short	0x0418


	//----- nvinfo : EIATTR_CBANK_PARAM_SIZE
	.align		4
.L_446:
        /*0018*/ 	.byte	0x03, 0x19
        /*001a*/ 	.short	0x0418


	//----- nvinfo : EIATTR_KPARAM_INFO
	.align		4
        /*001c*/ 	.byte	0x04, 0x17
        /*001e*/ 	.short	(.L_448 - .L_447)
.L_447:
        /*0020*/ 	.word	0x00000000
        /*0024*/ 	.short	0x0000
        /*0026*/ 	.short	0x0000
        /*0028*/ 	.byte	0x00, 0xf0, 0x61, 0x10


	//----- nvinfo : EIATTR_MAXREG_COUNT
	.align		4
.L_448:
        /*002c*/ 	.byte	0x03, 0x1b
        /*002e*/ 	.short	0x00ff


	//----- nvinfo : EIATTR_NUM_BARRIERS
	.align		4
        /*0030*/ 	.byte	0x02, 0x4c
        /*0032*/ 	.byte	0x02
	.zero		1


	//----- nvinfo : EIATTR_ANNOTATIONS
	.align		4
        /*0034*/ 	.byte	0x04, 0x55
        /*0036*/ 	.short	(.L_450 - .L_449)


	//   ....[0]....
.L_449:
        /*0038*/ 	.word	0x00000001
        /*003c*/ 	.byte	0xc0, 0x0c, 0x00, 0x00, 0x01, 0x00, 0x00, 0x00, 0x30, 0x14, 0x00, 0x00, 0x01, 0x00, 0x00, 0x00
        /* <DEDUP_REMOVED lines=32> */
        /*024c*/ 	.byte	0xd0, 0x96, 0x00, 0x00, 0x01, 0x00, 0x00, 0x00, 0xe0, 0x96, 0x00, 0x00


	//----- nvinfo : EIATTR_MERCURY_ISA_VERSION
	.align		4
.L_450:
        /*0258*/ 	.byte	0x03, 0x5f
        /*025a*/ 	.short	0x0000


	//----- nvinfo : EIATTR_COOP_GROUP_MASK_REGIDS
	.align		4
        /*025c*/ 	.byte	0x04, 0x29
        /*025e*/ 	.short	(.L_452 - .L_451)


	//   ....[0]....
.L_451:
        /*0260*/ 	.word	0xffffffff


	//   ....[1]....
        /*0264*/ 	.word	0xffffffff


	//   ....[2]....
        /*0268*/ 	.word	0xffffffff


	//   ....[3]....
        /*026c*/ 	.word	0xffffffff


	//   ....[4]....
        /*0270*/ 	.word	0xffffffff


	//   ....[5]....
        /*0274*/ 	.word	0xffffffff


	//   ....[6]....
        /*0278*/ 	.word	0xffffffff


	//   ....[7]....
        /*027c*/ 	.word	0xffffffff


	//   ....[8]....
        /*0280*/ 	.word	0xffffffff


	//   ....[9]....
        /*0284*/ 	.word	0xffffffff


	//   ....[10]....
        /*0288*/ 	.word	0xffffffff


	//   ....[11]....
        /*028c*/ 	.word	0xffffffff


	//   ....[12]....
        /*0290*/ 	.word	0xffffffff


	//   ....[13]....
        /*0294*/ 	.word	0xffffffff


	//   ....[14]....
        /*0298*/ 	.word	0xffffffff


	//   ....[15]....
        /*029c*/ 	.word	0xffffffff


	//   ....[16]....
        /*02a0*/ 	.word	0xffffffff


	//   ....[17]....
        /*02a4*/ 	.word	0xffffffff


	//   ....[18]....
        /*02a8*/ 	.word	0xffffffff


	//   ....[19]....
        /*02ac*/ 	.word	0xffffffff


	//   ....[20]....
        /*02b0*/ 	.word	0xffffffff


	//   ....[21]....
        /*02b4*/ 	.word	0xffffffff


	//   ....[22]....
        /*02b8*/ 	.word	0xffffffff


	//   ....[23]....
        /*02bc*/ 	.word	0xffffffff


	//   ....[24]....
        /*02c0*/ 	.word	0xffffffff


	//   ....[25]....
        /*02c4*/ 	.word	0xffffffff


	//   ....[26]....
        /*02c8*/ 	.word	0xffffffff


	//   ....[27]....
        /*02cc*/ 	.word	0xffffffff


	//   ....[28]....
        /*02d0*/ 	.word	0xffffffff


	//   ....[29]....
        /*02d4*/ 	.word	0xffffffff


	//   ....[30]....
        /*02d8*/ 	.word	0xffffffff


	//   ....[31]....
        /*02dc*/ 	.word	0xffffffff


	//   ....[32]....
        /*02e0*/ 	.word	0xffffffff


	//   ....[33]....
        /*02e4*/ 	.word	0xffffffff


	//   ....[34]....
        /*02e8*/ 	.word	0xffffffff


	//   ....[35]....
        /*02ec*/ 	.word	0xffffffff


	//   ....[36]....
        /*02f0*/ 	.word	0xffffffff


	//   ....[37]....
        /*02f4*/ 	.word	0xffffffff


	//   ....[38]....
        /*02f8*/ 	.word	0xffffffff


	//   ....[39]....
        /*02fc*/ 	.word	0xffffffff


	//   ....[40]....
        /*0300*/ 	.word	0xffffffff


	//   ....[41]....
        /*0304*/ 	.word	0xffffffff


	//   ....[42]....
        /*0308*/ 	.word	0xffffffff


	//   ....[43]....
        /*030c*/ 	.word	0xffffffff


	//   ....[44]....
        /*0310*/ 	.word	0xffffffff


	//   ....[45]....
        /*0314*/ 	.word	0xffffffff


	//   ....[46]....
        /*0318*/ 	.word	0xffffffff


	//   ....[47]....
        /*031c*/ 	.word	0xffffffff


	//   ....[48]....
        /*0320*/ 	.word	0xffffffff


	//----- nvinfo : EIATTR_COOP_GROUP_INSTR_OFFSETS
	.align		4
.L_452:
        /*0324*/ 	.byte	0x04, 0x28
        /*0326*/ 	.short	(.L_454 - .L_453)


	//   ....[0]....
.L_453:
        /*0328*/ 	.word	0x00000060


	//   ....[1]....
        /*032c*/ 	.word	0x00001100


	//   ....[2]....
        /*0330*/ 	.word	0x00001140


	//   ....[3]....
        /*0334*/ 	.word	0x000011d0


	//   ....[4]....
        /*0338*/ 	.word	0x00001230


	//   ....[5]....
        /*033c*/ 	.word	0x00001450


	//   ....[6]....
        /*0340*/ 	.word	0x00001470


	//   ....[7]....
        /*0344*/ 	.word	0x000014f0


	//   ....[8]....
        /*0348*/ 	.word	0x00001500


	//   ....[9]....
        /*034c*/ 	.word	0x000015a0


	//   ....[10]....
        /*0350*/ 	.word	0x000015e0


	//   ....[11]....
        /*0354*/ 	.word	0x00001610


	//   ....[12]....
        /*0358*/ 	.word	0x00001620


	//   ....[13]....
        /*035c*/ 	.word	0x00001660


	//   ....[14]....
        /*0360*/ 	.word	0x00001680


	//   ....[15]....
        /*0364*/ 	.word	0x00001860


	//   ....[16]....
        /*0368*/ 	.word	0x00001880


	//   ....[17]....
        /*036c*/ 	.word	0x000033e0


	//   ....[18]....
        /*0370*/ 	.word	0x000033f0


	//   ....[19]....
        /*0374*/ 	.word	0x00003480


	//   ....[20]....
        /*0378*/ 	.word	0x000034a0


	//   ....[21]....
        /*037c*/ 	.word	0x00003bd0


	//   ....[22]....
        /*0380*/ 	.word	0x00003c70


	//   ....[23]....
        /*0384*/ 	.word	0x00003c90


	//   ....[24]....
        /*0388*/ 	.word	0x00003cf0


	//   ....[25]....
        /*038c*/ 	.word	0x00005fb0


	//   ....[26]....
        /*0390*/ 	.word	0x00005fc0


	//   ....[27]....
        /*0394*/ 	.word	0x00005fd0


	//   ....[28]....
        /*0398*/ 	.word	0x00005fe0


	//   ....[29]....
        /*039c*/ 	.word	0x00006410


	//   ....[30]....
        /*03a0*/ 	.word	0x00006420


	//   ....[31]....
        /*03a4*/ 	.word	0x00006430


	//   ....[32]....
        /*03a8*/ 	.word	0x00006440


	//   ....[33]....
        /*03ac*/ 	.word	0x000077f0


	//   ....[34]....
        /*03b0*/ 	.word	0x00007810


	//   ....[35]....
        /*03b4*/ 	.word	0x00007ec0


	//   ....[36]....
        /*03b8*/ 	.word	0x00007ee0


	//   ....[37]....
        /*03bc*/ 	.word	0x00009720


	//   ....[38]....
        /*03c0*/ 	.word	0x00009730


	//   ....[39]....
        /*03c4*/ 	.word	0x00009760


	//   ....[40]....
        /*03c8*/ 	.word	0x00009770


	//   ....[41]....
        /*03cc*/ 	.word	0x0000a650


	//   ....[42]....
        /*03d0*/ 	.word	0x0000a690


	//   ....[43]....
        /*03d4*/ 	.word	0x0000a6d0


	//   ....[44]....
        /*03d8*/ 	.word	0x0000a700


	//   ....[45]....
        /*03dc*/ 	.word	0x0000a7f0


	//   ....[46]....
        /*03e0*/ 	.word	0x0000a810


	//   ....[47]....
        /*03e4*/ 	.word	0x0000b430


	//   ....[48]....
        /*03e8*/ 	.word	0x0000b440


	//----- nvinfo : EIATTR_EXIT_INSTR_OFFSETS
	.align		4
.L_454:
        /*03ec*/ 	.byte	0x04, 0x1c
        /*03ee*/ 	.short	(.L_456 - .L_455)


	//   ....[0]....
.L_455:
        /*03f0*/ 	.word	0x000001c0


	//   ....[1]....
        /*03f4*/ 	.word	0x0000b450


	//   ....[2]....
        /*03f8*/ 	.word	0x0000bff0


	//   ....[3]....
        /*03fc*/ 	.word	0x0000c040


	//   ....[4]....
        /*0400*/ 	.word	0x0000c070


	//   ....[5]....
        /*0404*/ 	.word	0x0000c0d0


	//   ....[6]....
        /*0408*/ 	.word	0x0000c360


	//----- nvinfo : EIATTR_CTAIDZ_USED
	.align		4
.L_456:
        /*040c*/ 	.byte	0x01, 0x04
	.zero		2


	//----- nvinfo : EIATTR_MAX_THREADS
	.align		4
        /*0410*/ 	.byte	0x04, 0x05
        /*0412*/ 	.short	(.L_458 - .L_457)
.L_457:
        /*0414*/ 	.word	0x00000100
        /*0418*/ 	.word	0x00000001
        /*041c*/ 	.word	0x00000001


	//----- nvinfo : EIATTR_CRS_STACK_SIZE
	.align		4
.L_458:
        /*0420*/ 	.byte	0x04, 0x1e
        /*0422*/ 	.short	(.L_460 - .L_459)
.L_459:
        /*0424*/ 	.word	0x00000000
.L_460:


//--------------------- .nv.info._ZN7cutlass13device_kernelIN5flash19enable_sm80_to_sm89INS1_16FlashAttnFwdSm80INS1_25CollectiveMainloopFwdSm80ILi8ELi1ELb1EN4cute5tupleIJNS5_1CILi128EEENS7_ILi48EEENS7_ILi256EEEEEELi256ENS_6half_tEfNS_4arch4Sm80ELb0ELb0ELb1ELb1ELb1ELb0ELb1ELb1EEENS1_21CollectiveEpilogueFwdINS6_IJS8_SA_S9_EEENS6_IJNS7_ILi1EEESI_SI_EEESC_SE_Li256ELb1ELb1ELb1ELb0EEENS1_36VarlenDynamicPersistentTileSchedulerILi128ELi48ELi256ELi256ELb1ELb1ELb0ELb0ELb1ELb1EEEEEEEEEvNT_6ParamsE --------------------------
	.section	.nv.info._ZN7cutlass13device_kernelIN5flash19enable_sm80_to_sm89INS1_16FlashAttnFwdSm80INS1_25CollectiveMainloopFwdSm80ILi8ELi1ELb1EN4cute5tupleIJNS5_1CILi128EEENS7_ILi48EEENS7_ILi256EEEEEELi256ENS_6half_tEfNS_4arch4Sm80ELb0ELb0ELb1ELb1ELb1ELb0ELb1ELb1EEENS1_21CollectiveEpilogueFwdINS6_IJS8_SA_S9_EEENS6_IJNS7_ILi1EEESI_SI_EEESC_SE_Li256ELb1ELb1ELb1ELb0EEENS1_36VarlenDynamicPersistentTileSchedulerILi128ELi48ELi256ELi256ELb1ELb1ELb0ELb0ELb1ELb1EEEEEEEEEvNT_6ParamsE,"",@"SHT_CUDA_INFO"
	.sectionflags	@""
	.align	4


	//----- nvinfo : EIATTR_CUDA_API_VERSION
	.align		4
        /*0000*/ 	.byte	0x04, 0x37
        /*0002*/ 	.short	(.L_462 - .L_461)
.L_461:
        /*0004*/ 	.word	0x00000082


	//----- nvinfo : EIATTR_SW2861232_WAR
	.align		4
.L_462:
        /*0008*/ 	.byte	0x01, 0x35
	.zero		2


	//----- nvinfo : EIATTR_PARAM_CBANK
	.align		4
        /*000c*/ 	.byte	0x04, 0x0a
        /*000e*/ 	.short	(.L_464 - .L_463)
	.align		4
.L_463:
        /*0010*/ 	.word	index@(.nv.constant0._ZN7cutlass13device_kernelIN5flash19enable_sm80_to_sm89INS1_16FlashAttnFwdSm80INS1_25CollectiveMainloopFwdSm80ILi8ELi1ELb1EN4cute5tupleIJNS5_1CILi128EEENS7_ILi48EEENS7_ILi256EEEEEELi256ENS_6half_tEfNS_4arch4Sm80ELb0ELb0ELb1ELb1ELb1ELb0ELb1ELb1EEENS1_21CollectiveEpilogueFwdINS6_IJS8_SA_S9_EEENS6_IJNS7_ILi1EEESI_SI_EEESC_SE_Li256ELb1ELb1ELb1ELb0EEENS1_36VarlenDynamicPersistentTileSchedulerILi128ELi48ELi256ELi256ELb1ELb1ELb0ELb0ELb1ELb1EEEEEEEEEvNT_6ParamsE)
        /*0014*/ 	.short	0x0160
        /*0016*/ 	.short	0x0438


	//----- nvinfo : EIATTR_CBANK_PARAM_SIZE
	.align		4
.L_464:
        /*0018*/ 	.byte	0x03, 0x19
        /*001a*/ 	.short	0x0438


	//----- nvinfo : EIATTR_KPARAM_INFO
	.align		4
        /*001c*/ 	.byte	0x04, 0x17
        /*001e*/ 	.short	(.L_466 - .L_465)
.L_465:
        /*0020*/ 	.word	0x00000000
        /*0024*/ 	.short	0x0000
        /*0026*/ 	.short	0x0000
        /*0028*/ 	.byte	0x00, 0xf0, 0xe1, 0x10


	//----- nvinfo : EIATTR_MAXREG_COUNT
	.align		4
.L_466:
        /*002c*/ 	.byte	0x03, 0x1b
        /*002e*/ 	.short	0x00ff


	//----- nvinfo : EIATTR_NUM_BARRIERS
	.align		4
        /*0030*/ 	.byte	0x02, 0x4c
        /*0032*/ 	.byte	0x06
	.zero		1


	//----- nvinfo : EIATTR_ANNOTATIONS
	.align		4
        /*0034*/ 	.byte	0x04, 0x55
        /*0036*/ 	.short	(.L_468 - .L_467)


	//   ....[0]....
.L_467:
        /* <DEDUP_REMOVED lines=162> */
        /*0a4c*/ 	.byte	0xe0, 0x13, 0x01, 0x00


	//----- nvinfo : EIATTR_MERCURY_ISA_VERSION
	.align		4
.L_468:
        /*0a50*/ 	.byte	0x03, 0x5f
        /*0a52*/ 	.short	0x0000


	//----- nvinfo : EIATTR_INT_WARP_WIDE_INSTR_OFFSETS
	.align		4
        /*0a54*/ 	.byte	0x04, 0x31
        /*0a56*/ 	.short	(.L_470 - .L_469)


	//   ....[0]....
.L_469:
        /*0a58*/ 	.word	0x0000a4c0


	//   ....[1]....
        /*0a5c*/ 	.word	0x0000a540


	//----- nvinfo : EIATTR_COOP_GROUP_MASK_REGIDS
	.align		4
.L_470:
        /*0a60*/ 	.byte	0x04, 0x29
        /*0a62*/ 	.short	(.L_472 - .L_471)


	//   ....[0]....
.L_471:
        /*0a64*/ 	.word	0xffffffff


	//   ....[1]....
        /*0a68*/ 	.word	0xffffffff


	//   ....[2]....
        /*0a6c*/ 	.word	0xffffffff


	//   ....[3]....
        /*0a70*/ 	.word	0xffffffff


	//   ....[4]....
        /*0a74*/ 	.word	0xffffffff


	//   ....[5]....
        /*0a78*/ 	.word	0xffffffff


	//   ....[6]....
        /*0a7c*/ 	.word	0xffffffff


	//   ....[7]....
        /*0a80*/ 	.word	0xffffffff


	//   ....[8]....
        /*0a84*/ 	.word	0xffffffff


	//   ....[9]....
        /*0a88*/ 	.word	0xffffffff


	//   ....[10]....
        /*0a8c*/ 	.word	0xffffffff


	//   ....[11]....
        /*0a90*/ 	.word	0xffffffff


	//   ....[12]....
        /*0a94*/ 	.word	0xffffffff


	//   ....[13]....
        /*0a98*/ 	.word	0xffffffff


	//   ....[14]....
        /*0a9c*/ 	.word	0xffffffff


	//   ....[15]....
        /*0aa0*/ 	.word	0xffffffff


	//   ....[16]....
        /*0aa4*/ 	.word	0xffffffff


	//   ....[17]....
        /*0aa8*/ 	.word	0xffffffff


	//   ....[18]....
        /*0aac*/ 	.word	0xffffffff


	//   ....[19]....
        /*0ab0*/ 	.word	0xffffffff


	//   ....[20]....
        /*0ab4*/ 	.word	0xffffffff


	//   ....[21]....
        /*0ab8*/ 	.word	0xffffffff


	//   ....[22]....
        /*0abc*/ 	.word	0xffffffff


	//   ....[23]....
        /*0ac0*/ 	.word	0xffffffff


	//   ....[24]....
        /*0ac4*/ 	.word	0xffffffff


	//   ....[25]....
        /*0ac8*/ 	.word	0xffffffff


	//   ....[26]....
        /*0acc*/ 	.word	0xffffffff


	//   ....[27]....
        /*0ad0*/ 	.word	0xffffffff


	//   ....[28]....
        /*0ad4*/ 	.word	0xffffffff


	//   ....[29]....
        /*0ad8*/ 	.word	0xffffffff


	//   ....[30]....
        /*0adc*/ 	.word	0xffffffff


	//   ....[31]....
        /*0ae0*/ 	.word	0xffffffff


	//   ....[32]....
        /*0ae4*/ 	.word	0xffffffff


	//   ....[33]....
        /*0ae8*/ 	.word	0xffffffff


	//   ....[34]....
        /*0aec*/ 	.word	0xffffffff


	//   ....[35]....
        /*0af0*/ 	.word	0xffffffff


	//   ....[36]....
        /*0af4*/ 	.word	0xffffffff


	//   ....[37]....
        /*0af8*/ 	.word	0xffffffff


	//   ....[38]....
        /*0afc*/ 	.word	0xffffffff


	//   ....[39]....
        /*0b00*/ 	.word	0xffffffff


	//   ....[40]....
        /*0b04*/ 	.word	0xffffffff


	//   ....[41]....
        /*0b08*/ 	.word	0xffffffff


	//   ....[42]....
        /*0b0c*/ 	.word	0xffffffff


	//   ....[43]....
        /*0b10*/ 	.word	0xffffffff


	//   ....[44]....
        /*0b14*/ 	.word	0xffffffff


	//   ....[45]....
        /*0b18*/ 	.word	0xffffffff


	//   ....[46]....
        /*0b1c*/ 	.word	0xffffffff


	//   ....[47]....
        /*0b20*/ 	.word	0xffffffff


	//   ....[48]....
        /*0b24*/ 	.word	0xffffffff


	//   ....[49]....
        /*0b28*/ 	.word	0xffffffff


	//   ....[50]....
        /*0b2c*/ 	.word	0xffffffff


	//   ....[51]....
        /*0b30*/ 	.word	0xffffffff


	//   ....[52]....
        /*0b34*/ 	.word	0xffffffff


	//   ....[53]....
        /*0b38*/ 	.word	0xffffffff


	//   ....[54]....
        /*0b3c*/ 	.word	0xffffffff


	//   ....[55]....
        /*0b40*/ 	.word	0xffffffff


	//   ....[56]....
        /*0b44*/ 	.word	0xffffffff


	//   ....[57]....
        /*0b48*/ 	.word	0xffffffff


	//   ....[58]....
        /*0b4c*/ 	.word	0xffffffff


	//   ....[59]....
        /*0b50*/ 	.word	0xffffffff


	//   ....[60]....
        /*0b54*/ 	.word	0xffffffff


	//   ....[61]....
        /*0b58*/ 	.word	0xffffffff


	//   ....[62]....
        /*0b5c*/ 	.word	0xffffffff


	//   ....[63]....
        /*0b60*/ 	.word	0xffffffff


	//   ....[64]....
        /*0b64*/ 	.word	0xffffffff


	//   ....[65]....
        /*0b68*/ 	.word	0xffffffff


	//   ....[66]....
        /*0b6c*/ 	.word	0xffffffff


	//   ....[67]....
        /*0b70*/ 	.word	0xffffffff


	//   ....[68]....
        /*0b74*/ 	.word	0xffffffff


	//   ....[69]....
        /*0b78*/ 	.word	0xffffffff


	//   ....[70]....
        /*0b7c*/ 	.word	0xffffffff


	//   ....[71]....
        /*0b80*/ 	.word	0xffffffff


	//   ....[72]....
        /*0b84*/ 	.word	0xffffffff


	//   ....[73]....
        /*0b88*/ 	.word	0xffffffff


	//   ....[74]....
        /*0b8c*/ 	.word	0xffffffff


	//   ....[75]....
        /*0b90*/ 	.word	0xffffffff


	//   ....[76]....
        /*0b94*/ 	.word	0xffffffff


	//   ....[77]....
        /*0b98*/ 	.word	0xffffffff


	//   ....[78]....
        /*0b9c*/ 	.word	0xffffffff


	//   ....[79]....
        /*0ba0*/ 	.word	0xffffffff


	//   ....[80]....
        /*0ba4*/ 	.word	0xffffffff


	//   ....[81]....
        /*0ba8*/ 	.word	0xffffffff


	//   ....[82]....
        /*0bac*/ 	.word	0xffffffff


	//   ....[83]....
        /*0bb0*/ 	.word	0xffffffff


	//   ....[84]....
        /*0bb4*/ 	.word	0xffffffff


	//   ....[85]....
        /*0bb8*/ 	.word	0xffffffff


	//   ....[86]....
        /*0bbc*/ 	.word	0xffffffff


	//   ....[87]....
        /*0bc0*/ 	.word	0xffffffff


	//   ....[88]....
        /*0bc4*/ 	.word	0xffffffff


	//   ....[89]....
        /*0bc8*/ 	.word	0xffffffff


	//   ....[90]....
        /*0bcc*/ 	.word	0xffffffff


	//   ....[91]....
        /*0bd0*/ 	.word	0xffffffff


	//   ....[92]....
        /*0bd4*/ 	.word	0xffffffff


	//   ....[93]....
        /*0bd8*/ 	.word	0xffffffff


	//   ....[94]....
        /*0bdc*/ 	.word	0xffffffff


	//   ....[95]....
        /*0be0*/ 	.word	0xffffffff


	//   ....[96]....
        /*0be4*/ 	.word	0xffffffff


	//   ....[97]....
        /*0be8*/ 	.word	0xffffffff


	//   ....[98]....
        /*0bec*/ 	.word	0xffffffff


	//   ....[99]....
        /*0bf0*/ 	.word	0xffffffff


	//   ....[100]....
        /*0bf4*/ 	.word	0xffffffff


	//   ....[101]....
        /*0bf8*/ 	.word	0xffffffff


	//   ....[102]....
        /*0bfc*/ 	.word	0xffffffff


	//   ....[103]....
        /*0c00*/ 	.word	0xffffffff


	//   ....[104]....
        /*0c04*/ 	.word	0xffffffff


	//   ....[105]....
        /*0c08*/ 	.word	0xffffffff


	//   ....[106]....
        /*0c0c*/ 	.word	0xffffffff


	//   ....[107]....
        /*0c10*/ 	.word	0xffffffff


	//   ....[108]....
        /*0c14*/ 	.word	0xffffffff


	//   ....[109]....
        /*0c18*/ 	.word	0xffffffff


	//   ....[110]....
        /*0c1c*/ 	.word	0xffffffff


	//   ....[111]....
        /*0c20*/ 	.word	0xffffffff


	//   ....[112]....
        /*0c24*/ 	.word	0xffffffff


	//   ....[113]....
        /*0c28*/ 	.word	0xffffffff


	//   ....[114]....
        /*0c2c*/ 	.word	0xffffffff


	//   ....[115]....
        /*0c30*/ 	.word	0xffffffff


	//   ....[116]....
        /*0c34*/ 	.word	0xffffffff


	//   ....[117]....
        /*0c38*/ 	.word	0xffffffff


	//   ....[118]....
        /*0c3c*/ 	.word	0xffffffff


	//   ....[119]....
        /*0c40*/ 	.word	0xffffffff


	//   ....[120]....
        /*0c44*/ 	.word	0xffffffff


	//   ....[121]....
        /*0c48*/ 	.word	0xffffffff


	//   ....[122]....
        /*0c4c*/ 	.word	0xffffffff


	//   ....[123]....
        /*0c50*/ 	.word	0xffffffff


	//   ....[124]....
        /*0c54*/ 	.word	0xffffffff


	//   ....[125]....
        /*0c58*/ 	.word	0xffffffff


	//   ....[126]....
        /*0c5c*/ 	.word	0xffffffff


	//   ....[127]....
        /*0c60*/ 	.word	0xffffffff


	//   ....[128]....
        /*0c64*/ 	.word	0xffffffff


	//   ....[129]....
        /*0c68*/ 	.word	0xffffffff


	//   ....[130]....
        /*0c6c*/ 	.word	0xffffffff


	//   ....[131]....
        /*0c70*/ 	.word	0xffffffff


	//   ....[132]....
        /*0c74*/ 	.word	0xffffffff


	//   ....[133]....
        /*0c78*/ 	.word	0xffffffff


	//   ....[134]....
        /*0c7c*/ 	.word	0xffffffff


	//   ....[135]....
        /*0c80*/ 	.word	0xffffffff


	//   ....[136]....
        /*0c84*/ 	.word	0xffffffff


	//   ....[137]....
        /*0c88*/ 	.word	0xffffffff


	//   ....[138]....
        /*0c8c*/ 	.word	0xffffffff


	//   ....[139]....
        /*0c90*/ 	.word	0xffffffff


	//   ....[140]....
        /*0c94*/ 	.word	0xffffffff


	//   ....[141]....
        /*0c98*/ 	.word	0xffffffff


	//   ....[142]....
        /*0c9c*/ 	.word	0xffffffff


	//   ....[143]....
        /*0ca0*/ 	.word	0xffffffff


	//   ....[144]....
        /*0ca4*/ 	.word	0xffffffff


	//   ....[145]....
        /*0ca8*/ 	.word	0xffffffff


	//   ....[146]....
        /*0cac*/ 	.word	0xffffffff


	//   ....[147]....
        /*0cb0*/ 	.word	0xffffffff


	//   ....[148]....
        /*0cb4*/ 	.word	0xffffffff


	//   ....[149]....
        /*0cb8*/ 	.word	0xffffffff


	//   ....[150]....
        /*0cbc*/ 	.word	0xffffffff


	//   ....[151]....
        /*0cc0*/ 	.word	0xffffffff


	//   ....[152]....
        /*0cc4*/ 	.word	0xffffffff


	//   ....[153]....
        /*0cc8*/ 	.word	0xffffffff


	//   ....[154]....
        /*0ccc*/ 	.word	0xffffffff


	//   ....[155]....
        /*0cd0*/ 	.word	0xffffffff


	//   ....[156]....
        /*0cd4*/ 	.word	0xffffffff


	//   ....[157]....
        /*0cd8*/ 	.word	0xffffffff


	//   ....[158]....
        /*0cdc*/ 	.word	0xffffffff


	//   ....[159]....
        /*0ce0*/ 	.word	0xffffffff


	//   ....[160]....
        /*0ce4*/ 	.word	0xffffffff


	//   ....[161]....
        /*0ce8*/ 	.word	0xffffffff


	//   ....[162]....
        /*0cec*/ 	.word	0xffffffff


	//   ....[163]....
        /*0cf0*/ 	.word	0xffffffff


	//   ....[164]....
        /*0cf4*/ 	.word	0xffffffff


	//   ....[165]....
        /*0cf8*/ 	.word	0xffffffff


	//   ....[166]....
        /*0cfc*/ 	.word	0xffffffff


	//   ....[167]....
        /*0d00*/ 	.word	0xffffffff


	//   ....[168]....
        /*0d04*/ 	.word	0xffffffff


	//   ....[169]....
        /*0d08*/ 	.word	0xffffffff


	//   ....[170]....
        /*0d0c*/ 	.word	0xffffffff


	//   ....[171]....
        /*0d10*/ 	.word	0xffffffff


	//----- nvinfo : EIATTR_COOP_GROUP_INSTR_OFFSETS
	.align		4
.L_472:
        /*0d14*/ 	.byte	0x04, 0x28
        /*0d16*/ 	.short	(.L_474 - .L_473)


	//   ....[0]....
.L_473:
        /*0d18*/ 	.word	0x00000050


	//   ....[1]....
        /*0d1c*/ 	.word	0x00000200


	//   ....[2]....
        /*0d20*/ 	.word	0x00000230


	//   ....[3]....
        /*0d24*/ 	.word	0x00000260


	//   ....[4]....
        /*0d28*/ 	.word	0x00000290


	//   ....[5]....
        /*0d2c*/ 	.word	0x000002c0


	//   ....[6]....
        /*0d30*/ 	.word	0x000002f0


	//   ....[7]....
        /*0d34*/ 	.word	0x00000460


	//   ....[8]....
        /*0d38*/ 	.word	0x000004a0


	//   ....[9]....
        /*0d3c*/ 	.word	0x000004d0


	//   ....[10]....
        /*0d40*/ 	.word	0x00000500


	//   ....[11]....
        /*0d44*/ 	.word	0x00000530


	//   ....[12]....
        /*0d48*/ 	.word	0x00000560


	//   ....[13]....
        /*0d4c*/ 	.word	0x000005f0


	//   ....[14]....
        /*0d50*/ 	.word	0x00000620


	//   ....[15]....
        /*0d54*/ 	.word	0x00000640


	//   ....[16]....
        /*0d58*/ 	.word	0x000006a0


	//   ....[17]....
        /*0d5c*/ 	.word	0x00002b60


	//   ....[18]....
        /*0d60*/ 	.word	0x00002b80


	//   ....[19]....
        /*0d64*/ 	.word	0x00002bb0


	//   ....[20]....
        /*0d68*/ 	.word	0x00002c20


	//   ....[21]....
        /*0d6c*/ 	.word	0x00002db0


	//   ....[22]....
        /*0d70*/ 	.word	0x00002df0


	//   ....[23]....
        /*0d74*/ 	.word	0x00002f30


	//   ....[24]....
        /*0d78*/ 	.word	0x00002fd0


	//   ....[25]....
        /*0d7c*/ 	.word	0x00003100


	//   ....[26]....
        /*0d80*/ 	.word	0x00003120


	//   ....[27]....
        /*0d84*/ 	.word	0x000031b0


	//   ....[28]....
        /*0d88*/ 	.word	0x00003210


	//   ....[29]....
        /*0d8c*/ 	.word	0x000034d0


	//   ....[30]....
        /*0d90*/ 	.word	0x000034e0


	//   ....[31]....
        /*0d94*/ 	.word	0x000038e0


	//   ....[32]....
        /*0d98*/ 	.word	0x000038f0


	//   ....[33]....
        /*0d9c*/ 	.word	0x00004a70


	//   ....[34]....
        /*0da0*/ 	.word	0x00004a90


	//   ....[35]....
        /*0da4*/ 	.word	0x00004c80


	//   ....[36]....
        /*0da8*/ 	.word	0x00004c90


	//   ....[37]....
        /*0dac*/ 	.word	0x00005230


	//   ....[38]....
        /*0db0*/ 	.word	0x00005260


	//   ....[39]....
        /*0db4*/ 	.word	0x00005270


	//   ....[40]....
        /*0db8*/ 	.word	0x000052a0


	//   ....[41]....
        /*0dbc*/ 	.word	0x00006910


	//   ....[42]....
        /*0dc0*/ 	.word	0x00006930


	//   ....[43]....
        /*0dc4*/ 	.word	0x00006b10


	//   ....[44]....
        /*0dc8*/ 	.word	0x00006b20


	//   ....[45]....
        /*0dcc*/ 	.word	0x00007c70


	//   ....[46]....
        /*0dd0*/ 	.word	0x00007c90


	//   ....[47]....
        /*0dd4*/ 	.word	0x00007e50


	//   ....[48]....
        /*0dd8*/ 	.word	0x00007e60


	//   ....[49]....
        /*0ddc*/ 	.word	0x000081b0


	//   ....[50]....
        /*0de0*/ 	.word	0x000081e0


	//   ....[51]....
        /*0de4*/ 	.word	0x00008200


	//   ....[52]....
        /*0de8*/ 	.word	0x00008220


	//   ....[53]....
        /*0dec*/ 	.word	0x00009ab0


	//   ....[54]....
        /*0df0*/ 	.word	0x00009ac0


	//   ....[55]....
        /*0df4*/ 	.word	0x00009af0


	//   ....[56]....
        /*0df8*/ 	.word	0x00009b00


	//   ....[57]....
        /*0dfc*/ 	.word	0x0000b3b0


	//   ....[58]....
        /*0e00*/ 	.word	0x0000b3c0


	//   ....[59]....
        /*0e04*/ 	.word	0x0000b3e0


	//   ....[60]....
        /*0e08*/ 	.word	0x0000b3f0


	//   ....[61]....
        /*0e0c*/ 	.word	0x0000b820


	//   ....[62]....
        /*0e10*/ 	.word	0x0000b840


	//   ....[63]....
        /*0e14*/ 	.word	0x0000baa0


	//   ....[64]....
        /*0e18*/ 	.word	0x0000bab0


	//   ....[65]....
        /*0e1c*/ 	.word	0x0000bcc0


	//   ....[66]....
        /*0e20*/ 	.word	0x0000bce0


	//   ....[67]....
        /*0e24*/ 	.word	0x0000bef0


	//   ....[68]....
        /*0e28*/ 	.word	0x0000bf00


	//   ....[69]....
        /*0e2c*/ 	.word	0x0000c300


	//   ....[70]....
        /*0e30*/ 	.word	0x0000c320


	//   ....[71]....
        /*0e34*/ 	.word	0x0000cf70


	//   ....[72]....
        /*0e38*/ 	.word	0x0000cf80


	//   ....[73]....
        /*0e3c*/ 	.word	0x0000e3b0


	//   ....[74]....
        /*0e40*/ 	.word	0x0000e3d0


	//   ....[75]....
        /*0e44*/ 	.word	0x0000e640


	//   ....[76]....
        /*0e48*/ 	.word	0x0000e650


	//   ....[77]....
        /*0e4c*/ 	.word	0x0000e860


	//   ....[78]....
        /*0e50*/ 	.word	0x0000e880


	//   ....[79]....
        /*0e54*/ 	.word	0x0000ea90


	//   ....[80]....
        /*0e58*/ 	.word	0x0000eaa0


	//   ....[81]....
        /*0e5c*/ 	.word	0x0000ed70


	//   ....[82]....
        /*0e60*/ 	.word	0x0000ed90


	//   ....[83]....
        /*0e64*/ 	.word	0x0000eec0


	//   ....[84]....
        /*0e68*/ 	.word	0x0000ef00


	//   ....[85]....
        /*0e6c*/ 	.word	0x0000ef30


	//   ....[86]....
        /*0e70*/ 	.word	0x0000ef60


	//   ....[87]....
        /*0e74*/ 	.word	0x0000ef90


	//   ....[88]....
        /*0e78*/ 	.word	0x0000efc0


	//   ....[89]....
        /*0e7c*/ 	.word	0x0000f120


	//   ....[90]....
        /*0e80*/ 	.word	0x0000f160


	//   ....[91]....
        /*0e84*/ 	.word	0x0000f190


	//   ....[92]....
        /*0e88*/ 	.word	0x0000f1c0


	//   ....[93]....
        /*0e8c*/ 	.word	0x0000f1f0


	//   ....[94]....
        /*0e90*/ 	.word	0x0000f220


	//   ....[95]....
        /*0e94*/ 	.word	0x0000f2b0


	//   ....[96]....
        /*0e98*/ 	.word	0x0000f2e0


	//   ....[97]....
        /*0e9c*/ 	.word	0x0000f2f0


	//   ....[98]....
        /*0ea0*/ 	.word	0x0000f350


	//   ....[99]....
        /*0ea4*/ 	.word	0x0000f930


	//   ....[100]....
        /*0ea8*/ 	.word	0x0000f990


	//   ....[101]....
        /*0eac*/ 	.word	0x0000f9e0


	//   ....[102]....
        /*0eb0*/ 	.word	0x0000fa30


	//   ....[103]....
        /*0eb4*/ 	.word	0x0000fa80


	//   ....[104]....
        /*0eb8*/ 	.word	0x0000faf0


	//   ....[105]....
        /*0ebc*/ 	.word	0x0000fb30


	//   ....[106]....
        /*0ec0*/ 	.word	0x0000fba0


	//   ....[107]....
        /*0ec4*/ 	.word	0x0000fc10


	//   ....[108]....
        /*0ec8*/ 	.word	0x0000fc70


	//   ....[109]....
        /*0ecc*/ 	.word	0x0000fce0


	//   ....[110]....
        /*0ed0*/ 	.word	0x0000fd40


	//   ....[111]....
        /*0ed4*/ 	.word	0x0000fda0


	//   ....[112]....
        /*0ed8*/ 	.word	0x0000fe10


	//   ....[113]....
        /*0edc*/ 	.word	0x0000fe70


	//   ....[114]....
        /*0ee0*/ 	.word	0x0000fed0


	//   ....[115]....
        /*0ee4*/ 	.word	0x0000ff10


	//   ....[116]....
        /*0ee8*/ 	.word	0x0000ff50


	//   ....[117]....
        /*0eec*/ 	.word	0x0000ffa0


	//   ....[118]....
        /*0ef0*/ 	.word	0x0000fff0


	//   ....[119]....
        /*0ef4*/ 	.word	0x00010060


	//   ....[120]....
        /*0ef8*/ 	.word	0x000100c0


	//   ....[121]....
        /*0efc*/ 	.word	0x00010120


	//   ....[122]....
        /*0f00*/ 	.word	0x00010180


	//   ....[123]....
        /*0f04*/ 	.word	0x000101f0


	//   ....[124]....
        /*0f08*/ 	.word	0x00010250


	//   ....[125]....
        /*0f0c*/ 	.word	0x000102b0


	//   ....[126]....
        /*0f10*/ 	.word	0x000102f0


	//   ....[127]....
        /*0f14*/ 	.word	0x00010330


	//   ....[128]....
        /*0f18*/ 	.word	0x00010380


	//   ....[129]....
        /*0f1c*/ 	.word	0x000103c0


	//   ....[130]....
        /*0f20*/ 	.word	0x00010410


	//   ....[131]....
        /*0f24*/ 	.word	0x00010460


	//   ....[132]....
        /*0f28*/ 	.word	0x000104b0


	//   ....[133]....
        /*0f2c*/ 	.word	0x00010500


	//   ....[134]....
        /*0f30*/ 	.word	0x00010570


	//   ....[135]....
        /*0f34*/ 	.word	0x000105e0


	//   ....[136]....
        /*0f38*/ 	.word	0x00010640


	//   ....[137]....
        /*0f3c*/ 	.word	0x000106a0


	//   ....[138]....
        /*0f40*/ 	.word	0x00010700


	//   ....[139]....
        /*0f44*/ 	.word	0x00010770


	//   ....[140]....
        /*0f48*/ 	.word	0x000107d0


	//   ....[141]....
        /*0f4c*/ 	.word	0x00010830


	//   ....[142]....
        /*0f50*/ 	.word	0x00010890


	//   ....[143]....
        /*0f54*/ 	.word	0x00010900


	//   ....[144]....
        /*0f58*/ 	.word	0x00010960


	//   ....[145]....
        /*0f5c*/ 	.word	0x000109c0


	//   ....[146]....
        /*0f60*/ 	.word	0x00010a20


	//   ....[147]....
        /*0f64*/ 	.word	0x00010a90


	//   ....[148]....
        /*0f68*/ 	.word	0x00010af0


	//   ....[149]....
        /*0f6c*/ 	.word	0x00010b50


	//   ....[150]....
        /*0f70*/ 	.word	0x00010bb0


	//   ....[151]....
        /*0f74*/ 	.word	0x00010c20


	//   ....[152]....
        /*0f78*/ 	.word	0x00010c80


	//   ....[153]....
        /*0f7c*/ 	.word	0x00010ce0


	//   ....[154]....
        /*0f80*/ 	.word	0x00010d40


	//   ....[155]....
        /*0f84*/ 	.word	0x00010db0


	//   ....[156]....
        /*0f88*/ 	.word	0x00010e00


	//   ....[157]....
        /*0f8c*/ 	.word	0x00010e40


	//   ....[158]....
        /*0f90*/ 	.word	0x00010e90


	//   ....[159]....
        /*0f94*/ 	.word	0x00010ee0


	//   ....[160]....
        /*0f98*/ 	.word	0x00010f30


	//   ....[161]....
        /*0f9c*/ 	.word	0x00010fa0


	//   ....[162]....
        /*0fa0*/ 	.word	0x00010fe0


	//   ....[163]....
        /*0fa4*/ 	.word	0x00011030


	//   ....[164]....
        /*0fa8*/ 	.word	0x00011080


	//   ....[165]....
        /*0fac*/ 	.word	0x000110d0


	//   ....[166]....
        /*0fb0*/ 	.word	0x00011120


	//   ....[167]....
        /*0fb4*/ 	.word	0x00011190


	//   ....[168]....
        /*0fb8*/ 	.word	0x000111d0


	//   ....[169]....
        /*0fbc*/ 	.word	0x00011240


	//   ....[170]....
        /*0fc0*/ 	.word	0x000112a0


	//   ....[171]....
        /*0fc4*/ 	.word	0x00011310


	//----- nvinfo : EIATTR_EXIT_INSTR_OFFSETS
	.align		4
.L_474:
        /*0fc8*/ 	.byte	0x04, 0x1c
        /*0fca*/ 	.short	(.L_476 - .L_475)


	//   ....[0]....
.L_475:
        /*0fcc*/ 	.word	0x00000c10


	//   ....[1]....
        /*0fd0*/ 	.word	0x0000f8f0


	//----- nvinfo : EIATTR_MAX_THREADS
	.align		4
.L_476:
        /*0fd4*/ 	.byte	0x04, 0x05
        /*0fd6*/ 	.short	(.L_478 - .L_477)
.L_477:
        /*0fd8*/ 	.word	0x00000100
        /*0fdc*/ 	.word	0x00000001
        /*0fe0*/ 	.word	0x00000001


	//----- nvinfo : EIATTR_CRS_STACK_SIZE
	.align		4
.L_478:
        /*0fe4*/ 	.byte	0x04, 0x1e
        /*0fe6*/ 	.short	(.L_480 - .L_479)
.L_479:
        /*0fe8*/ 	.word	0x00000000
.L_480:


//--------------------- .nv.info._ZN7cutlass13device_kernelIN5flash19enable_sm80_to_sm89INS1_16FlashAttnFwdSm80INS1_25CollectiveMainloopFwdSm80ILi8ELi1ELb0EN4cute5tupleIJNS5_1CILi128EEENS7_ILi32EEENS7_ILi256EEEEEELi256ENS_6half_tEfNS_4arch4Sm80ELb0ELb0ELb1ELb1ELb1ELb1ELb1ELb1EEENS1_21CollectiveEpilogueFwdINS6_IJS8_SA_S9_EEENS6_IJNS7_ILi1EEESI_SI_EEESC_SE_Li256ELb1ELb1ELb1ELb0EEENS1_36VarlenDynamicPersistentTileSchedulerILi128ELi32ELi256ELi256ELb1ELb1ELb0ELb0ELb1ELb1EEEEEEEEEvNT_6ParamsE --------------------------
	.section	.nv.info._ZN7cutlass13device_kernelIN5flash19enable_sm80_to_sm89INS1_16FlashAttnFwdSm80INS1_25CollectiveMainloopFwdSm80ILi8ELi1ELb0EN4cute5tupleIJNS5_1CILi128EEENS7_ILi32EEENS7_ILi256EEEEEELi256ENS_6half_tEfNS_4arch4Sm80ELb0ELb0ELb1ELb1ELb1ELb1ELb1ELb1EEENS1_21CollectiveEpilogueFwdINS6_IJS8_SA_S9_EEENS6_IJNS7_ILi1EEESI_SI_EEESC_SE_Li256ELb1ELb1ELb1ELb0EEENS1_36VarlenDynamicPersistentTileSchedulerILi128ELi32ELi256ELi256ELb1ELb1ELb0ELb0ELb1ELb1EEEEEEEEEvNT_6ParamsE,"",@"SHT_CUDA_INFO"
	.sectionflags	@""
	.align	4


	//----- nvinfo : EIATTR_CUDA_API_VERSION
	.align		4
        /*0000*/ 	.byte	0x04, 0x37
        /*0002*/ 	.short	(.L_482 - .L_481)
.L_481:
        /*0004*/ 	.word	0x00000082


	//----- nvinfo : EIATTR_SW2861232_WAR
	.align		4
.L_482:
        /*0008*/ 	.byte	0x01, 0x35
	.zero		2


	//----- nvinfo : EIATTR_PARAM_CBANK
	.align		4
        /*000c*/ 	.byte	0x04, 0x0a
        /*000e*/ 	.short	(.L_484 - .L_483)
	.align		4
.L_483:
        /*0010*/ 	.word	index@(.nv.constant0._ZN7cutlass13device_kernelIN5flash19enable_sm80_to_sm89INS1_16FlashAttnFwdSm80INS1_25CollectiveMainloopFwdSm80ILi8ELi1ELb0EN4cute5tupleIJNS5_1CILi128EEENS7_ILi32EEENS7_ILi256EEEEEELi256ENS_6half_tEfNS_4arch4Sm80ELb0ELb0ELb1ELb1ELb1ELb1ELb1ELb1EEENS1_21CollectiveEpilogueFwdINS6_IJS8_SA_S9_EEENS6_IJNS7_ILi1EEESI_SI_EEESC_SE_Li256ELb1ELb1ELb1ELb0EEENS1_36VarlenDynamicPersistentTileSchedulerILi128ELi32ELi256ELi256ELb1ELb1ELb0ELb0ELb1ELb1EEEEEEEEEvNT_6ParamsE)
        /*0014*/ 	.short	0x0160
        /*0016*/ 	.short	0x0438


	//----- nvinfo : EIATTR_CBANK_PARAM_SIZE
	.align		4
.L_484:
        /*0018*/ 	.byte	0x03, 0x19
        /*001a*/ 	.short	0x0438


	//----- nvinfo : EIATTR_KPARAM_INFO
	.align		4
        /*001c*/ 	.byte	0x04, 0x17
        /*001e*/ 	.short	(.L_486 - .L_485)
.L_485:
        /*0020*/ 	.word	0x00000000
        /*0024*/ 	.short	0x0000
        /*0026*/ 	.short	0x0000
        /*0028*/ 	.byte	0x00, 0xf0, 0xe1, 0x10


	//----- nvinfo : EIATTR_MAXREG_COUNT
	.align		4
.L_486:
        /*002c*/ 	.byte	0x03, 0x1b
        /*002e*/ 	.short	0x00ff


	//----- nvinfo : EIATTR_NUM_BARRIERS
	.align		4
        /*0030*/ 	.byte	0x02, 0x4c
        /*0032*/ 	.byte	0x06
	.zero		1


	//----- nvinfo : EIATTR_ANNOTATIONS
	.align		4
        /*0034*/ 	.byte	0x04, 0x55
        /*0036*/ 	.short	(.L_488 - .L_487)


	//   ....[0]....
.L_487:
        /* <DEDUP_REMOVED lines=25> */


	//----- nvinfo : EIATTR_MERCURY_ISA_VERSION
	.align		4
.L_488:
        /*01b0*/ 	.byte	0x03, 0x5f
        /*01b2*/ 	.short	0x0000


	//----- nvinfo : EIATTR_INT_WARP_WIDE_INSTR_OFFSETS
	.align		4
        /*01b4*/ 	.byte	0x04, 0x31
        /*01b6*/ 	.short	(.L_490 - .L_489)


	//   ....[0]....
.L_489:
        /*01b8*/ 	.word	0x00012560


	//   ....[1]....
        /*01bc*/ 	.word	0x000125d0


	//----- nvinfo : EIATTR_COOP_GROUP_MASK_REGIDS
	.align		4
.L_490:
        /*01c0*/ 	.byte	0x04, 0x29
        /*01c2*/ 	.short	(.L_492 - .L_491)


	//   ....[0]....
.L_491:
        /*01c4*/ 	.word	0xffffffff


	//   ....[1]....
        /*01c8*/ 	.word	0xffffffff


	//   ....[2]....
        /*01cc*/ 	.word	0xffffffff


	//   ....[3]....
        /*01d0*/ 	.word	0xffffffff


	//   ....[4]....
        /*01d4*/ 	.word	0xffffffff


	//   ....[5]....
        /*01d8*/ 	.word	0xffffffff


	//   ....[6]....
        /*01dc*/ 	.word	0xffffffff


	//   ....[7]....
        /*01e0*/ 	.word	0xffffffff


	//   ....[8]....
        /*01e4*/ 	.word	0xffffffff


	//   ....[9]....
        /*01e8*/ 	.word	0xffffffff


	//   ....[10]....
        /*01ec*/ 	.word	0xffffffff


	//   ....[11]....
        /*01f0*/ 	.word	0xffffffff


	//   ....[12]....
        /*01f4*/ 	.word	0xffffffff


	//   ....[13]....
        /*01f8*/ 	.word	0xffffffff


	//   ....[14]....
        /*01fc*/ 	.word	0xffffffff


	//   ....[15]....
        /*0200*/ 	.word	0xffffffff


	//   ....[16]....
        /*0204*/ 	.word	0xffffffff


	//   ....[17]....
        /*0208*/ 	.word	0xffffffff


	//   ....[18]....
        /*020c*/ 	.word	0xffffffff


	//   ....[19]....
        /*0210*/ 	.word	0xffffffff


	//   ....[20]....
        /*0214*/ 	.word	0xffffffff


	//   ....[21]....
        /*0218*/ 	.word	0xffffffff


	//   ....[22]....
        /*021c*/ 	.word	0xffffffff


	//   ....[23]....
        /*0220*/ 	.word	0xffffffff


	//   ....[24]....
        /*0224*/ 	.word	0xffffffff


	//   ....[25]....
        /*0228*/ 	.word	0xffffffff


	//   ....[26]....
        /*022c*/ 	.word	0xffffffff


	//   ....[27]....
        /*0230*/ 	.word	0xffffffff


	//   ....[28]....
        /*0234*/ 	.word	0xffffffff


	//   ....[29]....
        /*0238*/ 	.word	0xffffffff


	//   ....[30]....
        /*023c*/ 	.word	0xffffffff


	//   ....[31]....
        /*0240*/ 	.word	0xffffffff


	//   ....[32]....
        /*0244*/ 	.word	0xffffffff


	//   ....[33]....
        /*0248*/ 	.word	0xffffffff


	//   ....[34]....
        /*024c*/ 	.word	0xffffffff


	//   ....[35]....
        /*0250*/ 	.word	0xffffffff


	//   ....[36]....
        /*0254*/ 	.word	0xffffffff


	//   ....[37]....
        /*0258*/ 	.word	0xffffffff


	//   ....[38]....
        /*025c*/ 	.word	0xffffffff


	//   ....[39]....
        /*0260*/ 	.word	0xffffffff


	//   ....[40]....
        /*0264*/ 	.word	0xffffffff


	//   ....[41]....
        /*0268*/ 	.word	0xffffffff


	//   ....[42]....
        /*026c*/ 	.word	0xffffffff


	//   ....[43]....
        /*0270*/ 	.word	0xffffffff


	//   ....[44]....
        /*0274*/ 	.word	0xffffffff


	//   ....[45]....
        /*0278*/ 	.word	0xffffffff


	//   ....[46]....
        /*027c*/ 	.word	0xffffffff


	//   ....[47]....
        /*0280*/ 	.word	0xffffffff


	//   ....[48]....
        /*0284*/ 	.word	0xffffffff


	//   ....[49]....
        /*0288*/ 	.word	0xffffffff


	//   ....[50]....
        /*028c*/ 	.word	0xffffffff


	//   ....[51]....
        /*0290*/ 	.word	0xffffffff


	//   ....[52]....
        /*0294*/ 	.word	0xffffffff


	//   ....[53]....
        /*0298*/ 	.word	0xffffffff


	//   ....[54]....
        /*029c*/ 	.word	0xffffffff


	//   ....[55]....
        /*02a0*/ 	.word	0xffffffff


	//   ....[56]....
        /*02a4*/ 	.word	0xffffffff


	//   ....[57]....
        /*02a8*/ 	.word	0xffffffff


	//   ....[58]....
        /*02ac*/ 	.word	0xffffffff


	//   ....[59]....
        /*02b0*/ 	.word	0xffffffff


	//   ....[60]....
        /*02b4*/ 	.word	0xffffffff


	//   ....[61]....
        /*02b8*/ 	.word	0xffffffff


	//   ....[62]....
        /*02bc*/ 	.word	0xffffffff


	//   ....[63]....
        /*02c0*/ 	.word	0xffffffff


	//   ....[64]....
        /*02c4*/ 	.word	0xffffffff


	//   ....[65]....
        /*02c8*/ 	.word	0xffffffff


	//   ....[66]....
        /*02cc*/ 	.word	0xffffffff


	//   ....[67]....
        /*02d0*/ 	.word	0xffffffff


	//   ....[68]....
        /*02d4*/ 	.word	0xffffffff


	//   ....[69]....
        /*02d8*/ 	.word	0xffffffff


	//   ....[70]....
        /*02dc*/ 	.word	0xffffffff


	//   ....[71]....
        /*02e0*/ 	.word	0xffffffff


	//   ....[72]....
        /*02e4*/ 	.word	0xffffffff


	//   ....[73]....
        /*02e8*/ 	.word	0xffffffff


	//   ....[74]....
        /*02ec*/ 	.word	0xffffffff


	//   ....[75]....
        /*02f0*/ 	.word	0xffffffff


	//   ....[76]....
        /*02f4*/ 	.word	0xffffffff


	//   ....[77]....
        /*02f8*/ 	.word	0xffffffff


	//   ....[78]....
        /*02fc*/ 	.word	0xffffffff


	//   ....[79]....
        /*0300*/ 	.word	0xffffffff


	//   ....[80]....
        /*0304*/ 	.word	0xffffffff


	//   ....[81]....
        /*0308*/ 	.word	0xffffffff


	//   ....[82]....
        /*030c*/ 	.word	0xffffffff


	//   ....[83]....
        /*0310*/ 	.word	0xffffffff


	//   ....[84]....
        /*0314*/ 	.word	0xffffffff


	//   ....[85]....
        /*0318*/ 	.word	0xffffffff


	//   ....[86]....
        /*031c*/ 	.word	0xffffffff


	//   ....[87]....
        /*0320*/ 	.word	0xffffffff


	//   ....[88]....
        /*0324*/ 	.word	0xffffffff


	//   ....[89]....
        /*0328*/ 	.word	0xffffffff


	//   ....[90]....
        /*032c*/ 	.word	0xffffffff


	//   ....[91]....
        /*0330*/ 	.word	0xffffffff


	//   ....[92]....
        /*0334*/ 	.word	0xffffffff


	//   ....[93]....
        /*0338*/ 	.word	0xffffffff


	//   ....[94]....
        /*033c*/ 	.word	0xffffffff


	//   ....[95]....
        /*0340*/ 	.word	0xffffffff


	//   ....[96]....
        /*0344*/ 	.word	0xffffffff


	//   ....[97]....
        /*0348*/ 	.word	0xffffffff


	//   ....[98]....
        /*034c*/ 	.word	0xffffffff


	//   ....[99]....
        /*0350*/ 	.word	0xffffffff


	//   ....[100]....
        /*0354*/ 	.word	0xffffffff


	//   ....[101]....
        /*0358*/ 	.word	0xffffffff


	//   ....[102]....
        /*035c*/ 	.word	0xffffffff


	//   ....[103]....
        /*0360*/ 	.word	0xffffffff


	//   ....[104]....
        /*0364*/ 	.word	0xffffffff


	//   ....[105]....
        /*0368*/ 	.word	0xffffffff


	//   ....[106]....
        /*036c*/ 	.word	0xffffffff


	//   ....[107]....
        /*0370*/ 	.word	0xffffffff


	//   ....[108]....
        /*0374*/ 	.word	0xffffffff


	//   ....[109]....
        /*0378*/ 	.word	0xffffffff


	//   ....[110]....
        /*037c*/ 	.word	0xffffffff


	//   ....[111]....
        /*0380*/ 	.word	0xffffffff


	//   ....[112]....
        /*0384*/ 	.word	0xffffffff


	//   ....[113]....
        /*0388*/ 	.word	0xffffffff


	//   ....[114]....
        /*038c*/ 	.word	0xffffffff


	//   ....[115]....
        /*0390*/ 	.word	0xffffffff


	//   ....[116]....
        /*0394*/ 	.word	0xffffffff


	//   ....[117]....
        /*0398*/ 	.word	0xffffffff


	//   ....[118]....
        /*039c*/ 	.word	0xffffffff


	//   ....[119]....
        /*03a0*/ 	.word	0xffffffff


	//   ....[120]....
        /*03a4*/ 	.word	0xffffffff


	//   ....[121]....
        /*03a8*/ 	.word	0xffffffff


	//   ....[122]....
        /*03ac*/ 	.word	0xffffffff


	//   ....[123]....
        /*03b0*/ 	.word	0xffffffff


	//   ....[124]....
        /*03b4*/ 	.word	0xffffffff


	//   ....[125]....
        /*03b8*/ 	.word	0xffffffff


	//   ....[126]....
        /*03bc*/ 	.word	0xffffffff


	//   ....[127]....
        /*03c0*/ 	.word	0xffffffff


	//   ....[128]....
        /*03c4*/ 	.word	0xffffffff


	//   ....[129]....
        /*03c8*/ 	.word	0xffffffff


	//   ....[130]....
        /*03cc*/ 	.word	0xffffffff


	//   ....[131]....
        /*03d0*/ 	.word	0xffffffff


	//   ....[132]....
        /*03d4*/ 	.word	0xffffffff


	//   ....[133]....
        /*03d8*/ 	.word	0xffffffff


	//   ....[134]....
        /*03dc*/ 	.word	0xffffffff


	//   ....[135]....
        /*03e0*/ 	.word	0xffffffff


	//   ....[136]....
        /*03e4*/ 	.word	0xffffffff


	//   ....[137]....
        /*03e8*/ 	.word	0xffffffff


	//   ....[138]....
        /*03ec*/ 	.word	0xffffffff


	//   ....[139]....
        /*03f0*/ 	.word	0xffffffff


	//   ....[140]....
        /*03f4*/ 	.word	0xffffffff


	//   ....[141]....
        /*03f8*/ 	.word	0xffffffff


	//   ....[142]....
        /*03fc*/ 	.word	0xffffffff


	//   ....[143]....
        /*0400*/ 	.word	0xffffffff


	//   ....[144]....
        /*0404*/ 	.word	0xffffffff


	//   ....[145]....
        /*0408*/ 	.word	0xffffffff


	//   ....[146]....
        /*040c*/ 	.word	0xffffffff


	//   ....[147]....
        /*0410*/ 	.word	0xffffffff


	//   ....[148]....
        /*0414*/ 	.word	0xffffffff


	//   ....[149]....
        /*0418*/ 	.word	0xffffffff


	//   ....[150]....
        /*041c*/ 	.word	0xffffffff


	//   ....[151]....
        /*0420*/ 	.word	0xffffffff


	//   ....[152]....
        /*0424*/ 	.word	0xffffffff


	//   ....[153]....
        /*0428*/ 	.word	0xffffffff


	//   ....[154]....
        /*042c*/ 	.word	0xffffffff


	//   ....[155]....
        /*0430*/ 	.word	0xffffffff


	//   ....[156]....
        /*0434*/ 	.word	0xffffffff


	//   ....[157]....
        /*0438*/ 	.word	0xffffffff


	//   ....[158]....
        /*043c*/ 	.word	0xffffffff


	//   ....[159]....
        /*0440*/ 	.word	0xffffffff


	//   ....[160]....
        /*0444*/ 	.word	0xffffffff


	//   ....[161]....
        /*0448*/ 	.word	0xffffffff


	//   ....[162]....
        /*044c*/ 	.word	0xffffffff


	//   ....[163]....
        /*0450*/ 	.word	0xffffffff


	//   ....[164]....
        /*0454*/ 	.word	0xffffffff


	//   ....[165]....
        /*0458*/ 	.word	0xffffffff


	//   ....[166]....
        /*045c*/ 	.word	0xffffffff


	//   ....[167]....
        /*0460*/ 	.word	0xffffffff


	//   ....[168]....
        /*0464*/ 	.word	0xffffffff


	//   ....[169]....
        /*0468*/ 	.word	0xffffffff


	//   ....[170]....
        /*046c*/ 	.word	0xffffffff


	//   ....[171]....
        /*0470*/ 	.word	0xffffffff


	//   ....[172]....
        /*0474*/ 	.word	0xffffffff


	//   ....[173]....
        /*0478*/ 	.word	0xffffffff


	//   ....[174]....
        /*047c*/ 	.word	0xffffffff


	//   ....[175]....
        /*0480*/ 	.word	0xffffffff


	//   ....[176]....
        /*0484*/ 	.word	0xffffffff


	//   ....[177]....
        /*0488*/ 	.word	0xffffffff


	//----- nvinfo : EIATTR_COOP_GROUP_INSTR_OFFSETS
	.align		4
.L_492:
        /*048c*/ 	.byte	0x04, 0x28
        /*048e*/ 	.short	(.L_494 - .L_493)


	//   ....[0]....
.L_493:
        /*0490*/ 	.word	0x00000050


	//   ....[1]....
        /*0494*/ 	.word	0x000001e0


	//   ....[2]....
        /*0498*/ 	.word	0x00000210


	//   ....[3]....
        /*049c*/ 	.word	0x00000240


	//   ....[4]....
        /*04a0*/ 	.word	0x00000270


	//   ....[5]....
        /*04a4*/ 	.word	0x000002a0


	//   ....[6]....
        /*04a8*/ 	.word	0x000002d0


	//   ....[7]....
        /*04ac*/ 	.word	0x00000440


	//   ....[8]....
        /*04b0*/ 	.word	0x00000480


	//   ....[9]....
        /*04b4*/ 	.word	0x000004b0


	//   ....[10]....
        /*04b8*/ 	.word	0x000004e0


	//   ....[11]....
        /*04bc*/ 	.word	0x00000510


	//   ....[12]....
        /*04c0*/ 	.word	0x00000540


	//   ....[13]....
        /*04c4*/ 	.word	0x000005d0


	//   ....[14]....
        /*04c8*/ 	.word	0x00000600


	//   ....[15]....
        /*04cc*/ 	.word	0x00000620


	//   ....[16]....
        /*04d0*/ 	.word	0x00000680


	//   ....[17]....
        /*04d4*/ 	.word	0x000033b0


	//   ....[18]....
        /*04d8*/ 	.word	0x000033c0


	//   ....[19]....
        /*04dc*/ 	.word	0x000045d0


	//   ....[20]....
        /*04e0*/ 	.word	0x000045e0


	//   ....[21]....
        /*04e4*/ 	.word	0x000056f0


	//   ....[22]....
        /*04e8*/ 	.word	0x00005710


	//   ....[23]....
        /*04ec*/ 	.word	0x00005ad0


	//   ....[24]....
        /*04f0*/ 	.word	0x00005ae0


	//   ....[25]....
        /*04f4*/ 	.word	0x00006790


	//   ....[26]....
        /*04f8*/ 	.word	0x000067b0


	//   ....[27]....
        /*04fc*/ 	.word	0x00006930


	//   ....[28]....
        /*0500*/ 	.word	0x00006940


	//   ....[29]....
        /*0504*/ 	.word	0x00006aa0


	//   ....[30]....
        /*0508*/ 	.word	0x00006ac0


	//   ....[31]....
        /*050c*/ 	.word	0x00006c20


	//   ....[32]....
        /*0510*/ 	.word	0x00006c30


	//   ....[33]....
        /*0514*/ 	.word	0x00007040


	//   ....[34]....
        /*0518*/ 	.word	0x00007050


	//   ....[35]....
        /*051c*/ 	.word	0x000072c0


	//   ....[36]....
        /*0520*/ 	.word	0x00007300


	//   ....[37]....
        /*0524*/ 	.word	0x00007340


	//   ....[38]....
        /*0528*/ 	.word	0x00007370


	//   ....[39]....
        /*052c*/ 	.word	0x0000a490


	//   ....[40]....
        /*0530*/ 	.word	0x0000a4d0


	//   ....[41]....
        /*0534*/ 	.word	0x0000a510


	//   ....[42]....
        /*0538*/ 	.word	0x0000a540


	//   ....[43]....
        /*053c*/ 	.word	0x0000dbb0


	//   ....[44]....
        /*0540*/ 	.word	0x0000dbc0


	//   ....[45]....
        /*0544*/ 	.word	0x0000e870


	//   ....[46]....
        /*0548*/ 	.word	0x0000e890


	//   ....[47]....
        /*054c*/ 	.word	0x0000ec40


	//   ....[48]....
        /*0550*/ 	.word	0x0000ec50


	//   ....[49]....
        /*0554*/ 	.word	0x0000ec80


	//   ....[50]....
        /*0558*/ 	.word	0x0000ec90


	//   ....[51]....
        /*055c*/ 	.word	0x0000f9e0


	//   ....[52]....
        /*0560*/ 	.word	0x0000f9f0


	//   ....[53]....
        /*0564*/ 	.word	0x000105d0


	//   ....[54]....
        /*0568*/ 	.word	0x000105f0


	//   ....[55]....
        /*056c*/ 	.word	0x00010830


	//   ....[56]....
        /*0570*/ 	.word	0x00010850


	//   ....[57]....
        /*0574*/ 	.word	0x00010870


	//   ....[58]....
        /*0578*/ 	.word	0x00010890


	//   ....[59]....
        /*057c*/ 	.word	0x00011b50


	//   ....[60]....
        /*0580*/ 	.word	0x00011b80


	//   ....[61]....
        /*0584*/ 	.word	0x00011ba0


	//   ....[62]....
        /*0588*/ 	.word	0x00011bc0


	//   ....[63]....
        /*058c*/ 	.word	0x00013340


	//   ....[64]....
        /*0590*/ 	.word	0x00013360


	//   ....[65]....
        /*0594*/ 	.word	0x00013370


	//   ....[66]....
        /*0598*/ 	.word	0x00013390


	//   ....[67]....
        /*059c*/ 	.word	0x00013750


	//   ....[68]....
        /*05a0*/ 	.word	0x00013770


	//   ....[69]....
        /*05a4*/ 	.word	0x000138d0


	//   ....[70]....
        /*05a8*/ 	.word	0x000138e0


	//   ....[71]....
        /*05ac*/ 	.word	0x00013a50


	//   ....[72]....
        /*05b0*/ 	.word	0x00013a70


	//   ....[73]....
        /*05b4*/ 	.word	0x00013be0


	//   ....[74]....
        /*05b8*/ 	.word	0x00013bf0


	//   ....[75]....
        /*05bc*/ 	.word	0x00013f50


	//   ....[76]....
        /*05c0*/ 	.word	0x00013f70


	//   ....[77]....
        /*05c4*/ 	.word	0x00014ce0


	//   ....[78]....
        /*05c8*/ 	.word	0x00014cf0


	//   ....[79]....
        /*05cc*/ 	.word	0x00016230


	//   ....[80]....
        /*05d0*/ 	.word	0x00016250


	//   ....[81]....
        /*05d4*/ 	.word	0x000163c0


	//   ....[82]....
        /*05d8*/ 	.word	0x000163d0


	//   ....[83]....
        /*05dc*/ 	.word	0x00016540


	//   ....[84]....
        /*05e0*/ 	.word	0x00016560


	//   ....[85]....
        /*05e4*/ 	.word	0x000166d0


	//   ....[86]....
        /*05e8*/ 	.word	0x000166e0


	//   ....[87]....
        /*05ec*/ 	.word	0x000168f0


	//   ....[88]....
        /*05f0*/ 	.word	0x00016910


	//   ....[89]....
        /*05f4*/ 	.word	0x00016a30


	//   ....[90]....
        /*05f8*/ 	.word	0x00016a70


	//   ....[91]....
        /*05fc*/ 	.word	0x00016aa0


	//   ....[92]....
        /*0600*/ 	.word	0x00016ad0


	//   ....[93]....
        /*0604*/ 	.word	0x00016b00


	//   ....[94]....
        /*0608*/ 	.word	0x00016b30


	//   ....[95]....
        /*060c*/ 	.word	0x00016c90


	//   ....[96]....
        /*0610*/ 	.word	0x00016cd0


	//   ....[97]....
        /*0614*/ 	.word	0x00016d00


	//   ....[98]....
        /*0618*/ 	.word	0x00016d30


	//   ....[99]....
        /*061c*/ 	.word	0x00016d60


	//   ....[100]....
        /*0620*/ 	.word	0x00016d90


	//   ....[101]....
        /*0624*/ 	.word	0x00016e20


	//   ....[102]....
        /*0628*/ 	.word	0x00016e50


	//   ....[103]....
        /*062c*/ 	.word	0x00016e60


	//   ....[104]....
        /*0630*/ 	.word	0x00016ec0


	//   ....[105]....
        /*0634*/ 	.word	0x00017400


	//   ....[106]....
        /*0638*/ 	.word	0x00017460


	//   ....[107]....
        /*063c*/ 	.word	0x000174b0


	//   ....[108]....
        /*0640*/ 	.word	0x00017500


	//   ....[109]....
        /*0644*/ 	.word	0x00017550


	//   ....[110]....
        /*0648*/ 	.word	0x000175c0


	//   ....[111]....
        /*064c*/ 	.word	0x00017610


	//   ....[112]....
        /*0650*/ 	.word	0x00017670


	//   ....[113]....
        /*0654*/ 	.word	0x000176e0


	//   ....[114]....
        /*0658*/ 	.word	0x00017740


	//   ....[115]....
        /*065c*/ 	.word	0x000177b0


	//   ....[116]....
        /*0660*/ 	.word	0x00017820


	//   ....[117]....
        /*0664*/ 	.word	0x00017890


	//   ....[118]....
        /*0668*/ 	.word	0x000178f0


	//   ....[119]....
        /*066c*/ 	.word	0x00017960


	//   ....[120]....
        /*0670*/ 	.word	0x000179d0


	//   ....[121]....
        /*0674*/ 	.word	0x00017a40


	//   ....[122]....
        /*0678*/ 	.word	0x00017aa0


	//   ....[123]....
        /*067c*/ 	.word	0x00017b10


	//   ....[124]....
        /*0680*/ 	.word	0x00017b80


	//   ....[125]....
        /*0684*/ 	.word	0x00017bd0


	//   ....[126]....
        /*0688*/ 	.word	0x00017c10


	//   ....[127]....
        /*068c*/ 	.word	0x00017c60


	//   ....[128]....
        /*0690*/ 	.word	0x00017cb0


	//   ....[129]....
        /*0694*/ 	.word	0x00017d10


	//   ....[130]....
        /*0698*/ 	.word	0x00017d80


	//   ....[131]....
        /*069c*/ 	.word	0x00017df0


	//   ....[132]....
        /*06a0*/ 	.word	0x00017e40


	//   ....[133]....
        /*06a4*/ 	.word	0x00017e80


	//   ....[134]....
        /*06a8*/ 	.word	0x00017ed0


	//   ....[135]....
        /*06ac*/ 	.word	0x00017f10


	//   ....[136]....
        /*06b0*/ 	.word	0x00017f60


	//   ....[137]....
        /*06b4*/ 	.word	0x00017fb0


	//   ....[138]....
        /*06b8*/ 	.word	0x00018000


	//   ....[139]....
        /*06bc*/ 	.word	0x00018040


	//   ....[140]....
        /*06c0*/ 	.word	0x000180b0


	//   ....[141]....
        /*06c4*/ 	.word	0x00018120


	//   ....[142]....
        /*06c8*/ 	.word	0x00018190


	//   ....[143]....
        /*06cc*/ 	.word	0x000181f0


	//   ....[144]....
        /*06d0*/ 	.word	0x00018260


	//   ....[145]....
        /*06d4*/ 	.word	0x000182d0


	//   ....[146]....
        /*06d8*/ 	.word	0x00018340


	//   ....[147]....
        /*06dc*/ 	.word	0x000183a0


	//   ....[148]....
        /*06e0*/ 	.word	0x00018410


	//   ....[149]....
        /*06e4*/ 	.word	0x00018480


	//   ....[150]....
        /*06e8*/ 	.word	0x000184f0


	//   ....[151]....
        /*06ec*/ 	.word	0x00018550


	//   ....[152]....
        /*06f0*/ 	.word	0x000185c0


	//   ....[153]....
        /*06f4*/ 	.word	0x00018630


	//   ....[154]....
        /*06f8*/ 	.word	0x000186a0


	//   ....[155]....
        /*06fc*/ 	.word	0x00018700


	//   ....[156]....
        /*0700*/ 	.word	0x00018770


	//   ....[157]....
        /*0704*/ 	.word	0x000187e0


	//   ....[158]....
        /*0708*/ 	.word	0x00018850


	//   ....[159]....
        /*070c*/ 	.word	0x000188b0


	//   ....[160]....
        /*0710*/ 	.word	0x00018920


	//   ....[161]....
        /*0714*/ 	.word	0x00018990


	//   ....[162]....
        /*0718*/ 	.word	0x000189e0


	//   ....[163]....
        /*071c*/ 	.word	0x00018a20


	//   ....[164]....
        /*0720*/ 	.word	0x00018a70


	//   ....[165]....
        /*0724*/ 	.word	0x00018ac0


	//   ....[166]....
        /*0728*/ 	.word	0x00018b10


	//   ....[167]....
        /*072c*/ 	.word	0x00018b80


	//   ....[168]....
        /*0730*/ 	.word	0x00018bd0


	//   ....[169]....
        /*0734*/ 	.word	0x00018c20


	//   ....[170]....
        /*0738*/ 	.word	0x00018c70


	//   ....[171]....
        /*073c*/ 	.word	0x00018cc0


	//   ....[172]....
        /*0740*/ 	.word	0x00018d10


	//   ....[173]....
        /*0744*/ 	.word	0x00018d80


	//   ....[174]....
        /*0748*/ 	.word	0x00018dd0


	//   ....[175]....
        /*074c*/ 	.word	0x00018e30


	//   ....[176]....
        /*0750*/ 	.word	0x00018e90


	//   ....[177]....
        /*0754*/ 	.word	0x00018f00


	//----- nvinfo : EIATTR_EXIT_INSTR_OFFSETS
	.align		4
.L_494:
        /*0758*/ 	.byte	0x04, 0x1c
        /*075a*/ 	.short	(.L_496 - .L_495)


	//   ....[0]....
.L_495:
        /*075c*/ 	.word	0x00000b40


	//   ....[1]....
        /*0760*/ 	.word	0x000173c0


	//----- nvinfo : EIATTR_MAX_THREADS
	.align		4
.L_496:
        /*0764*/ 	.byte	0x04, 0x05
        /*0766*/ 	.short	(.L_498 - .L_497)
.L_497:
        /*0768*/ 	.word	0x00000100
        /*076c*/ 	.word	0x00000001
        /*0770*/ 	.word	0x00000001


	//----- nvinfo : EIATTR_CRS_STACK_SIZE
	.align		4
.L_498:
        /*0774*/ 	.byte	0x04, 0x1e
        /*0776*/ 	.short	(.L_500 - .L_499)
.L_499:
        /*0778*/ 	.word	0x00000000
.L_500:


//--------------------- .nv.info._ZN7cutlass13device_kernelIN5flash19enable_sm80_to_sm89INS1_16FlashAttnFwdSm80INS1_25CollectiveMainloopFwdSm80ILi8ELi1ELb1EN4cute5tupleIJNS5_1CILi128EEENS7_ILi48EEENS7_ILi256EEEEEELi256ENS_6half_tEfNS_4arch4Sm80ELb0ELb1ELb1ELb0ELb1ELb0ELb1ELb1EEENS1_21CollectiveEpilogueFwdINS6_IJS8_SA_S9_EEENS6_IJNS7_ILi1EEESI_SI_EEESC_SE_Li256ELb0ELb1ELb1ELb0EEENS1_19SingleTileSchedulerILb0ELb1ELb1ELi128EEEEEEEEEvNT_6ParamsE --------------------------
	.section	.nv.info._ZN7cutlass13device_kernelIN5flash19enable_sm80_to_sm89INS1_16FlashAttnFwdSm80INS1_25CollectiveMainloopFwdSm80ILi8ELi1ELb1EN4cute5tupleIJNS5_1CILi128EEENS7_ILi48EEENS7_ILi256EEEEEELi256ENS_6half_tEfNS_4arch4Sm80ELb0ELb1ELb1ELb0ELb1ELb0ELb1ELb1EEENS1_21CollectiveEpilogueFwdINS6_IJS8_SA_S9_EEENS6_IJNS7_ILi1EEESI_SI_EEESC_SE_Li256ELb0ELb1ELb1ELb0EEENS1_19SingleTileSchedulerILb0ELb1ELb1ELi128EEEEEEEEEvNT_6ParamsE,"",@"SHT_CUDA_INFO"
	.sectionflags	@""
	.align	4


	//----- nvinfo : EIATTR_CUDA_API_VERSION
	.align		4
        /*0000*/ 	.byte	0x04, 0x37
        /*0002*/ 	.short	(.L_502 - .L_501)
.L_501:
        /*0004*/ 	.word	0x00000082


	//----- nvinfo : EIATTR_SW2861232_WAR
	.align		4
.L_502:
        /*0008*/ 	.byte	0x01, 0x35
	.zero		2


	//----- nvinfo : EIATTR_PARAM_CBANK
	.align		4
        /*000c*/ 	.byte	0x04, 0x0a
        /*000e*/ 	.short	(.L_504 - .L_503)
	.align		4
.L_503:
        /*0010*/ 	.word	index@(.nv.constant0._ZN7cutlass13device_kernelIN5flash19enable_sm80_to_sm89INS1_16FlashAttnFwdSm80INS1_25CollectiveMainloopFwdSm80ILi8ELi1ELb1EN4cute5tupleIJNS5_1CILi128EEENS7_ILi48EEENS7_ILi256EEEEEELi256ENS_6half_tEfNS_4arch4Sm80ELb0ELb1ELb1ELb0ELb1ELb0ELb1ELb1EEENS1_21CollectiveEpilogueFwdINS6_IJS8_SA_S9_EEENS6_IJNS7_ILi1EEESI_SI_EEESC_SE_Li256ELb0ELb1ELb1ELb0EEENS1_19SingleTileSchedulerILb0ELb1ELb1ELi128EEEEEEEEEvNT_6ParamsE)
        /*0014*/ 	.short	0x0160
        /*0016*/ 	.short	0x0418


	//----- nvinfo : EIATTR_CBANK_PARAM_SIZE
	.align		4
.L_504:
        /*0018*/ 	.byte	0x03, 0x19
        /*001a*/ 	.short	0x0418


	//----- nvinfo : EIATTR_KPARAM_INFO
	.align		4
        /*001c*/ 	.byte	0x04, 0x17
        /*001e*/ 	.short	(.L_506 - .L_505)
.L_505:
        /*0020*/ 	.word	0x00000000
        /*0024*/ 	.short	0x0000
        /*0026*/ 	.short	0x0000
        /*0028*/ 	.byte	0x00, 0xf0, 0x61, 0x10


	//----- nvinfo : EIATTR_MAXREG_COUNT
	.align		4
.L_506:
        /*002c*/ 	.byte	0x03, 0x1b
        /*002e*/ 	.short	0x00ff


	//----- nvinfo : EIATTR_NUM_BARRIERS
	.align		4
        /*0030*/ 	.byte	0x02, 0x4c
        /*0032*/ 	.byte	0x02
	.zero		1


	//----- nvinfo : EIATTR_ANNOTATIONS
	.align		4
        /*0034*/ 	.byte	0x04, 0x55
        /*0036*/ 	.short	(.L_508 - .L_507)


	//   ....[0]....
.L_507:
        /* <DEDUP_REMOVED lines=81> */


	//----- nvinfo : EIATTR_MERCURY_ISA_VERSION
	.align		4
.L_508:
        /*0538*/ 	.byte	0x03, 0x5f
        /*053a*/ 	.short	0x0000


	//----- nvinfo : EIATTR_COOP_GROUP_MASK_REGIDS
	.align		4
        /*053c*/ 	.byte	0x04, 0x29
        /*053e*/ 	.short	(.L_510 - .L_509)


	//   ....[0]....
.L_509:
        /*0540*/ 	.word	0xffffffff


	//   ....[1]....
        /*0544*/ 	.word	0xffffffff


	//   ....[2]....
        /*0548*/ 	.word	0xffffffff


	//   ....[3]....
        /*054c*/ 	.word	0xffffffff


	//   ....[4]....
        /*0550*/ 	.word	0xffffffff


	//   ....[5]....
        /*0554*/ 	.word	0xffffffff


	//   ....[6]....
        /*0558*/ 	.word	0xffffffff


	//   ....[7]....
        /*055c*/ 	.word	0xffffffff


	//   ....[8]....
        /*0560*/ 	.word	0xffffffff


	//   ....[9]....
        /*0564*/ 	.word	0xffffffff


	//   ....[10]....
        /*0568*/ 	.word	0xffffffff


	//   ....[11]....
        /*056c*/ 	.word	0xffffffff


	//   ....[12]....
        /*0570*/ 	.word	0xffffffff


	//   ....[13]....
        /*0574*/ 	.word	0xffffffff


	//   ....[14]....
        /*0578*/ 	.word	0xffffffff


	//   ....[15]....
        /*057c*/ 	.word	0xffffffff


	//   ....[16]....
        /*0580*/ 	.word	0xffffffff


	//   ....[17]....
        /*0584*/ 	.word	0xffffffff


	//   ....[18]....
        /*0588*/ 	.word	0xffffffff


	//   ....[19]....
        /*058c*/ 	.word	0xffffffff


	//   ....[20]....
        /*0590*/ 	.word	0xffffffff


	//   ....[21]....
        /*0594*/ 	.word	0xffffffff


	//   ....[22]....
        /*0598*/ 	.word	0xffffffff


	//   ....[23]....
        /*059c*/ 	.word	0xffffffff


	//   ....[24]....
        /*05a0*/ 	.word	0xffffffff


	//   ....[25]....
        /*05a4*/ 	.word	0xffffffff


	//   ....[26]....
        /*05a8*/ 	.word	0xffffffff


	//   ....[27]....
        /*05ac*/ 	.word	0xffffffff


	//   ....[28]....
        /*05b0*/ 	.word	0xffffffff


	//   ....[29]....
        /*05b4*/ 	.word	0xffffffff


	//   ....[30]....
        /*05b8*/ 	.word	0xffffffff


	//   ....[31]....
        /*05bc*/ 	.word	0xffffffff


	//   ....[32]....
        /*05c0*/ 	.word	0xffffffff


	//   ....[33]....
        /*05c4*/ 	.word	0xffffffff


	//   ....[34]....
        /*05c8*/ 	.word	0xffffffff


	//   ....[35]....
        /*05cc*/ 	.word	0xffffffff


	//   ....[36]....
        /*05d0*/ 	.word	0xffffffff


	//   ....[37]....
        /*05d4*/ 	.word	0xffffffff


	//   ....[38]....
        /*05d8*/ 	.word	0xffffffff


	//   ....[39]....
        /*05dc*/ 	.word	0xffffffff


	//   ....[40]....
        /*05e0*/ 	.word	0xffffffff


	//   ....[41]....
        /*05e4*/ 	.word	0xffffffff


	//   ....[42]....
        /*05e8*/ 	.word	0xffffffff


	//   ....[43]....
        /*05ec*/ 	.word	0xffffffff


	//   ....[44]....
        /*05f0*/ 	.word	0xffffffff


	//   ....[45]....
        /*05f4*/ 	.word	0xffffffff


	//   ....[46]....
        /*05f8*/ 	.word	0xffffffff


	//   ....[47]....
        /*05fc*/ 	.word	0xffffffff


	//   ....[48]....
        /*0600*/ 	.word	0xffffffff


	//   ....[49]....
        /*0604*/ 	.word	0xffffffff


	//   ....[50]....
        /*0608*/ 	.word	0xffffffff


	//   ....[51]....
        /*060c*/ 	.word	0xffffffff


	//   ....[52]....
        /*0610*/ 	.word	0xffffffff


	//   ....[53]....
        /*0614*/ 	.word	0xffffffff


	//   ....[54]....
        /*0618*/ 	.word	0xffffffff


	//   ....[55]....
        /*061c*/ 	.word	0xffffffff


	//   ....[56]....
        /*0620*/ 	.word	0xffffffff


	//   ....[57]....
        /*0624*/ 	.word	0xffffffff


	//   ....[58]....
        /*0628*/ 	.word	0xffffffff


	//   ....[59]....
        /*062c*/ 	.word	0xffffffff


	//   ....[60]....
        /*0630*/ 	.word	0xffffffff


	//   ....[61]....
        /*0634*/ 	.word	0xffffffff


	//   ....[62]....
        /*0638*/ 	.word	0xffffffff


	//   ....[63]....
        /*063c*/ 	.word	0xffffffff


	//   ....[64]....
        /*0640*/ 	.word	0xffffffff


	//   ....[65]....
        /*0644*/ 	.word	0xffffffff


	//   ....[66]....
        /*0648*/ 	.word	0xffffffff


	//   ....[67]....
        /*064c*/ 	.word	0xffffffff


	//   ....[68]....
        /*0650*/ 	.word	0xffffffff


	//   ....[69]....
        /*0654*/ 	.word	0xffffffff


	//   ....[70]....
        /*0658*/ 	.word	0xffffffff


	//   ....[71]....
        /*065c*/ 	.word	0xffffffff


	//   ....[72]....
        /*0660*/ 	.word	0xffffffff


	//   ....[73]....
        /*0664*/ 	.word	0xffffffff


	//   ....[74]....
        /*0668*/ 	.word	0xffffffff


	//   ....[75]....
        /*066c*/ 	.word	0xffffffff


	//   ....[76]....
        /*0670*/ 	.word	0xffffffff


	//   ....[77]....
        /*0674*/ 	.word	0xffffffff


	//   ....[78]....
        /*0678*/ 	.word	0xffffffff


	//   ....[79]....
        /*067c*/ 	.word	0xffffffff


	//   ....[80]....
        /*0680*/ 	.word	0xffffffff


	//   ....[81]....
        /*0684*/ 	.word	0xffffffff


	//   ....[82]....
        /*0688*/ 	.word	0xffffffff


	//   ....[83]....
        /*068c*/ 	.word	0xffffffff


	//   ....[84]....
        /*0690*/ 	.word	0xffffffff


	//   ....[85]....
        /*0694*/ 	.word	0xffffffff


	//   ....[86]....
        /*0698*/ 	.word	0xffffffff


	//----- nvinfo : EIATTR_COOP_GROUP_INSTR_OFFSETS
	.align		4
.L_510:
        /*069c*/ 	.byte	0x04, 0x28
        /*069e*/ 	.short	(.L_512 - .L_511)


	//   ....[0]....
.L_511:
        /*06a0*/ 	.word	0x00000060


	//   ....[1]....
        /*06a4*/ 	.word	0x00001710


	//   ....[2]....
        /*06a8*/ 	.word	0x00001740


	//   ....[3]....
        /*06ac*/ 	.word	0x00001770


	//   ....[4]....
        /*06b0*/ 	.word	0x000017b0


	//   ....[5]....
        /*06b4*/ 	.word	0x000017e0


	//   ....[6]....
        /*06b8*/ 	.word	0x000019d0


	//   ....[7]....
        /*06bc*/ 	.word	0x000019f0


	//   ....[8]....
        /*06c0*/ 	.word	0x00001a00


	//   ....[9]....
        /*06c4*/ 	.word	0x00001b70


	//   ....[10]....
        /*06c8*/ 	.word	0x00001bb0


	//   ....[11]....
        /*06cc*/ 	.word	0x00001bd0


	//   ....[12]....
        /*06d0*/ 	.word	0x00001c60


	//   ....[13]....
        /*06d4*/ 	.word	0x00002100


	//   ....[14]....
        /*06d8*/ 	.word	0x00002130


	//   ....[15]....
        /*06dc*/ 	.word	0x000025a0


	//   ....[16]....
        /*06e0*/ 	.word	0x000025b0


	//   ....[17]....
        /*06e4*/ 	.word	0x00003680


	//   ....[18]....
        /*06e8*/ 	.word	0x00003690


	//   ....[19]....
        /*06ec*/ 	.word	0x000037a0


	//   ....[20]....
        /*06f0*/ 	.word	0x000037c0


	//   ....[21]....
        /*06f4*/ 	.word	0x00003c40


	//   ....[22]....
        /*06f8*/ 	.word	0x00004340


	//   ....[23]....
        /*06fc*/ 	.word	0x00004bf0


	//   ....[24]....
        /*0700*/ 	.word	0x00004c90


	//   ....[25]....
        /*0704*/ 	.word	0x00004cb0


	//   ....[26]....
        /*0708*/ 	.word	0x00004db0


	//   ....[27]....
        /*070c*/ 	.word	0x00006060


	//   ....[28]....
        /*0710*/ 	.word	0x00006080


	//   ....[29]....
        /*0714*/ 	.word	0x000061d0


	//   ....[30]....
        /*0718*/ 	.word	0x000061e0


	//   ....[31]....
        /*071c*/ 	.word	0x00007280


	//   ....[32]....
        /*0720*/ 	.word	0x000072c0


	//   ....[33]....
        /*0724*/ 	.word	0x000072d0


	//   ....[34]....
        /*0728*/ 	.word	0x000072e0


	//   ....[35]....
        /*072c*/ 	.word	0x00007590


	//   ....[36]....
        /*0730*/ 	.word	0x000078c0


	//   ....[37]....
        /*0734*/ 	.word	0x00007f70


	//   ....[38]....
        /*0738*/ 	.word	0x00007f90


	//   ....[39]....
        /*073c*/ 	.word	0x000087b0


	//   ....[40]....
        /*0740*/ 	.word	0x000088b0


	//   ....[41]....
        /*0744*/ 	.word	0x0000a210


	//   ....[42]....
        /*0748*/ 	.word	0x0000a220


	//   ....[43]....
        /*074c*/ 	.word	0x0000a390


	//   ....[44]....
        /*0750*/ 	.word	0x0000a3a0


	//   ....[45]....
        /*0754*/ 	.word	0x0000b3b0


	//   ....[46]....
        /*0758*/ 	.word	0x0000b3f0


	//   ....[47]....
        /*075c*/ 	.word	0x0000b400


	//   ....[48]....
        /*0760*/ 	.word	0x0000b410


	//   ....[49]....
        /*0764*/ 	.word	0x0000b700


	//   ....[50]....
        /*0768*/ 	.word	0x0000b720


	//   ....[51]....
        /*076c*/ 	.word	0x0000bd30


	//   ....[52]....
        /*0770*/ 	.word	0x0000bd50


	//   ....[53]....
        /*0774*/ 	.word	0x0000d3a0


	//   ....[54]....
        /*0778*/ 	.word	0x0000d3c0


	//   ....[55]....
        /*077c*/ 	.word	0x0000d570


	//   ....[56]....
        /*0780*/ 	.word	0x0000d580


	//   ....[57]....
        /*0784*/ 	.word	0x0000e580


	//   ....[58]....
        /*0788*/ 	.word	0x0000e5a0


	//   ....[59]....
        /*078c*/ 	.word	0x0000e5b0


	//   ....[60]....
        /*0790*/ 	.word	0x0000e5c0


	//   ....[61]....
        /*0794*/ 	.word	0x0000e8d0


	//   ....[62]....
        /*0798*/ 	.word	0x0000eda0


	//   ....[63]....
        /*079c*/ 	.word	0x0000f280


	//   ....[64]....
        /*07a0*/ 	.word	0x0000f2a0


	//   ....[65]....
        /*07a4*/ 	.word	0x0000faa0


	//   ....[66]....
        /*07a8*/ 	.word	0x0000fbc0


	//   ....[67]....
        /*07ac*/ 	.word	0x00010f80


	//   ....[68]....
        /*07b0*/ 	.word	0x00010f90


	//   ....[69]....
        /*07b4*/ 	.word	0x00010fc0


	//   ....[70]....
        /*07b8*/ 	.word	0x00010fd0


	//   ....[71]....
        /*07bc*/ 	.word	0x00011ef0


	//   ....[72]....
        /*07c0*/ 	.word	0x00011f20


	//   ....[73]....
        /*07c4*/ 	.word	0x00011f50


	//   ....[74]....
        /*07c8*/ 	.word	0x00011f80


	//   ....[75]....
        /*07cc*/ 	.word	0x00012020


	//   ....[76]....
        /*07d0*/ 	.word	0x00012070


	//   ....[77]....
        /*07d4*/ 	.word	0x00012c80


	//   ....[78]....
        /*07d8*/ 	.word	0x00012c90


	//   ....[79]....
        /*07dc*/ 	.word	0x00013c00


	//   ....[80]....
        /*07e0*/ 	.word	0x00013c60


	//   ....[81]....
        /*07e4*/ 	.word	0x00013cc0


	//   ....[82]....
        /*07e8*/ 	.word	0x00013d20


	//   ....[83]....
        /*07ec*/ 	.word	0x00013d70


	//   ....[84]....
        /*07f0*/ 	.word	0x00013dd0


	//   ....[85]....
        /*07f4*/ 	.word	0x00013e20


	//   ....[86]....
        /*07f8*/ 	.word	0x00013e80


	//----- nvinfo : EIATTR_EXIT_INSTR_OFFSETS
	.align		4
.L_512:
        /*07fc*/ 	.byte	0x04, 0x1c
        /*07fe*/ 	.short	(.L_514 - .L_513)


	//   ....[0]....
.L_513:
        /*0800*/ 	.word	0x000001c0


	//   ....[1]....
        /*0804*/ 	.word	0x00012ca0


	//   ....[2]....
        /*0808*/ 	.word	0x00013840


	//   ....[3]....
        /*080c*/ 	.word	0x00013890


	//   ....[4]....
        /*0810*/ 	.word	0x000138c0


	//   ....[5]....
        /*0814*/ 	.word	0x00013920


	//   ....[6]....
        /*0818*/ 	.word	0x00013bb0


	//----- nvinfo : EIATTR_CTAIDZ_USED
	.align		4
.L_514:
        /*081c*/ 	.byte	0x01, 0x04
	.zero		2


	//----- nvinfo : EIATTR_MAX_THREADS
	.align		4
        /*0820*/ 	.byte	0x04, 0x05
        /*0822*/ 	.short	(.L_516 - .L_515)
.L_515:
        /*0824*/ 	.word	0x00000100
        /*0828*/ 	.word	0x00000001
        /*082c*/ 	.word	0x00000001


	//----- nvinfo : EIATTR_CRS_STACK_SIZE
	.align		4
.L_516:
        /*0830*/ 	.byte	0x04, 0x1e
        /*0832*/ 	.short	(.L_518 - .L_517)
.L_517:
        /*0834*/ 	.word	0x00000000
.L_518:


//--------------------- .nv.info._ZN7cutlass13device_kernelIN5flash19enable_sm80_to_sm89INS1_16FlashAttnFwdSm80INS1_25CollectiveMainloopFwdSm80ILi8ELi1ELb1EN4cute5tupleIJNS5_1CILi128EEENS7_ILi48EEENS7_ILi256EEEEEELi256ENS_6half_tEfNS_4arch4Sm80ELb0ELb1ELb1ELb1ELb1ELb0ELb1ELb1EEENS1_21CollectiveEpilogueFwdINS6_IJS8_SA_S9_EEENS6_IJNS7_ILi1EEESI_SI_EEESC_SE_Li256ELb1ELb1ELb1ELb0EEENS1_36VarlenDynamicPersistentTileSchedulerILi128ELi48ELi256ELi256ELb1ELb1ELb0ELb1ELb0ELb1EEEEEEEEEvNT_6ParamsE --------------------------
	.section	.nv.info._ZN7cutlass13device_kernelIN5flash19enable_sm80_to_sm89INS1_16FlashAttnFwdSm80INS1_25CollectiveMainloopFwdSm80ILi8ELi1ELb1EN4cute5tupleIJNS5_1CILi128EEENS7_ILi48EEENS7_ILi256EEEEEELi256ENS_6half_tEfNS_4arch4Sm80ELb0ELb1ELb1ELb1ELb1ELb0ELb1ELb1EEENS1_21CollectiveEpilogueFwdINS6_IJS8_SA_S9_EEENS6_IJNS7_ILi1EEESI_SI_EEESC_SE_Li256ELb1ELb1ELb1ELb0EEENS1_36VarlenDynamicPersistentTileSchedulerILi128ELi48ELi256ELi256ELb1ELb1ELb0ELb1ELb0ELb1EEEEEEEEEvNT_6ParamsE,"",@"SHT_CUDA_INFO"
	.sectionflags	@""
	.align	4


	//----- nvinfo : EIATTR_CUDA_API_VERSION
	.align		4
        /*0000*/ 	.byte	0x04, 0x37
        /*0002*/ 	.short	(.L_520 - .L_519)
.L_519:
        /*0004*/ 	.word	0x00000082


	//----- nvinfo : EIATTR_SW2861232_WAR
	.align		4
.L_520:
        /*0008*/ 	.byte	0x01, 0x35
	.zero		2


	//----- nvinfo : EIATTR_PARAM_CBANK
	.align		4
        /*000c*/ 	.byte	0x04, 0x0a
        /*000e*/ 	.short	(.L_522 - .L_521)
	.align		4
.L_521:
        /*0010*/ 	.word	index@(.nv.constant0._ZN7cutlass13device_kernelIN5flash19enable_sm80_to_sm89INS1_16FlashAttnFwdSm80INS1_25CollectiveMainloopFwdSm80ILi8ELi1ELb1EN4cute5tupleIJNS5_1CILi128EEENS7_ILi48EEENS7_ILi256EEEEEELi256ENS_6half_tEfNS_4arch4Sm80ELb0ELb1ELb1ELb1ELb1ELb0ELb1ELb1EEENS1_21CollectiveEpilogueFwdINS6_IJS8_SA_S9_EEENS6_IJNS7_ILi1EEESI_SI_EEESC_SE_Li256ELb1ELb1ELb1ELb0EEENS1_36VarlenDynamicPersistentTileSchedulerILi128ELi48ELi256ELi256ELb1ELb1ELb0ELb1ELb0ELb1EEEEEEEEEvNT_6ParamsE)
        /*0014*/ 	.short	0x0160
        /*0016*/ 	.short	0x0438


	//----- nvinfo : EIATTR_CBANK_PARAM_SIZE
	.align		4
.L_522:
        /*0018*/ 	.byte	0x03, 0x19
        /*001a*/ 	.short	0x0438


	//----- nvinfo : EIATTR_KPARAM_INFO
	.align		4
        /*001c*/ 	.byte	0x04, 0x17
        /*001e*/ 	.short	(.L_524 - .L_523)
.L_523:
        /*0020*/ 	.word	0x00000000
        /*0024*/ 	.short	0x0000
        /*0026*/ 	.short	0x0000
        /*0028*/ 	.byte	0x00, 0xf0, 0xe1, 0x10


	//----- nvinfo : EIATTR_MAXREG_COUNT
	.align		4
.L_524:
        /*002c*/ 	.byte	0x03, 0x1b
        /*002e*/ 	.short	0x00ff


	//----- nvinfo : EIATTR_NUM_BARRIERS
	.align		4
        /*0030*/ 	.byte	0x02, 0x4c
        /*0032*/ 	.byte	0x06
	.zero		1


	//----- nvinfo : EIATTR_ANNOTATIONS
	.align		4
        /*0034*/ 	.byte	0x04, 0x55
        /*0036*/ 	.short	(.L_526 - .L_525)


	//   ....[0]....
.L_525:
        /* <DEDUP_REMOVED lines=476> */


	//----- nvinfo : EIATTR_MERCURY_ISA_VERSION
	.align		4
.L_526:
        /*1de8*/ 	.byte	0x03, 0x5f
        /*1dea*/ 	.short	0x0000


	//----- nvinfo : EIATTR_INT_WARP_WIDE_INSTR_OFFSETS
	.align		4
        /*1dec*/ 	.byte	0x04, 0x31
        /*1dee*/ 	.short	(.L_528 - .L_527)


	//   ....[0]....
.L_527:
        /*1df0*/ 	.word	0x000144f0


	//   ....[1]....
        /*1df4*/ 	.word	0x00014570


	//----- nvinfo : EIATTR_COOP_GROUP_MASK_REGIDS
	.align		4
.L_528:
        /*1df8*/ 	.byte	0x04, 0x29
        /*1dfa*/ 	.short	(.L_530 - .L_529)


	//   ....[0]....
.L_529:
        /*1dfc*/ 	.word	0xffffffff


	//   ....[1]....
        /*1e00*/ 	.word	0xffffffff


	//   ....[2]....
        /*1e04*/ 	.word	0xffffffff


	//   ....[3]....
        /*1e08*/ 	.word	0xffffffff


	//   ....[4]....
        /*1e0c*/ 	.word	0xffffffff


	//   ....[5]....
        /*1e10*/ 	.word	0xffffffff


	//   ....[6]....
        /*1e14*/ 	.word	0xffffffff


	//   ....[7]....
        /*1e18*/ 	.word	0xffffffff


	//   ....[8]....
        /*1e1c*/ 	.word	0xffffffff


	//   ....[9]....
        /*1e20*/ 	.word	0xffffffff


	//   ....[10]....
        /*1e24*/ 	.word	0xffffffff


	//   ....[11]....
        /*1e28*/ 	.word	0xffffffff


	//   ....[12]....
        /*1e2c*/ 	.word	0xffffffff


	//   ....[13]....
        /*1e30*/ 	.word	0xffffffff


	//   ....[14]....
        /*1e34*/ 	.word	0xffffffff


	//   ....[15]....
        /*1e38*/ 	.word	0xffffffff


	//   ....[16]....
        /*1e3c*/ 	.word	0xffffffff


	//   ....[17]....
        /*1e40*/ 	.word	0xffffffff


	//   ....[18]....
        /*1e44*/ 	.word	0xffffffff


	//   ....[19]....
        /*1e48*/ 	.word	0xffffffff


	//   ....[20]....
        /*1e4c*/ 	.word	0xffffffff


	//   ....[21]....
        /*1e50*/ 	.word	0xffffffff


	//   ....[22]....
        /*1e54*/ 	.word	0xffffffff


	//   ....[23]....
        /*1e58*/ 	.word	0xffffffff


	//   ....[24]....
        /*1e5c*/ 	.word	0xffffffff


	//   ....[25]....
        /*1e60*/ 	.word	0xffffffff


	//   ....[26]....
        /*1e64*/ 	.word	0xffffffff


	//   ....[27]....
        /*1e68*/ 	.word	0xffffffff


	//   ....[28]....
        /*1e6c*/ 	.word	0xffffffff


	//   ....[29]....
        /*1e70*/ 	.word	0xffffffff


	//   ....[30]....
        /*1e74*/ 	.word	0xffffffff


	//   ....[31]....
        /*1e78*/ 	.word	0xffffffff


	//   ....[32]....
        /*1e7c*/ 	.word	0xffffffff


	//   ....[33]....
        /*1e80*/ 	.word	0xffffffff


	//   ....[34]....
        /*1e84*/ 	.word	0xffffffff


	//   ....[35]....
        /*1e88*/ 	.word	0xffffffff


	//   ....[36]....
        /*1e8c*/ 	.word	0xffffffff


	//   ....[37]....
        /*1e90*/ 	.word	0xffffffff


	//   ....[38]....
        /*1e94*/ 	.word	0xffffffff


	//   ....[39]....
        /*1e98*/ 	.word	0xffffffff


	//   ....[40]....
        /*1e9c*/ 	.word	0xffffffff


	//   ....[41]....
        /*1ea0*/ 	.word	0xffffffff


	//   ....[42]....
        /*1ea4*/ 	.word	0xffffffff


	//   ....[43]....
        /*1ea8*/ 	.word	0xffffffff


	//   ....[44]....
        /*1eac*/ 	.word	0xffffffff


	//   ....[45]....
        /*1eb0*/ 	.word	0xffffffff


	//   ....[46]....
        /*1eb4*/ 	.word	0xffffffff


	//   ....[47]....
        /*1eb8*/ 	.word	0xffffffff


	//   ....[48]....
        /*1ebc*/ 	.word	0xffffffff


	//   ....[49]....
        /*1ec0*/ 	.word	0xffffffff


	//   ....[50]....
        /*1ec4*/ 	.word	0xffffffff


	//   ....[51]....
        /*1ec8*/ 	.word	0xffffffff


	//   ....[52]....
        /*1ecc*/ 	.word	0xffffffff


	//   ....[53]....
        /*1ed0*/ 	.word	0xffffffff


	//   ....[54]....
        /*1ed4*/ 	.word	0xffffffff


	//   ....[55]....
        /*1ed8*/ 	.word	0xffffffff


	//   ....[56]....
        /*1edc*/ 	.word	0xffffffff


	//   ....[57]....
        /*1ee0*/ 	.word	0xffffffff


	//   ....[58]....
        /*1ee4*/ 	.word	0xffffffff


	//   ....[59]....
        /*1ee8*/ 	.word	0xffffffff


	//   ....[60]....
        /*1eec*/ 	.word	0xffffffff


	//   ....[61]....
        /*1ef0*/ 	.word	0xffffffff


	//   ....[62]....
        /*1ef4*/ 	.word	0xffffffff


	//   ....[63]....
        /*1ef8*/ 	.word	0xffffffff


	//   ....[64]....
        /*1efc*/ 	.word	0xffffffff


	//   ....[65]....
        /*1f00*/ 	.word	0xffffffff


	//   ....[66]....
        /*1f04*/ 	.word	0xffffffff


	//   ....[67]....
        /*1f08*/ 	.word	0xffffffff


	//   ....[68]....
        /*1f0c*/ 	.word	0xffffffff


	//   ....[69]....
        /*1f10*/ 	.word	0xffffffff


	//   ....[70]....
        /*1f14*/ 	.word	0xffffffff


	//   ....[71]....
        /*1f18*/ 	.word	0xffffffff


	//   ....[72]....
        /*1f1c*/ 	.word	0xffffffff


	//   ....[73]....
        /*1f20*/ 	.word	0xffffffff


	//   ....[74]....
        /*1f24*/ 	.word	0xffffffff


	//   ....[75]....
        /*1f28*/ 	.word	0xffffffff


	//   ....[76]....
        /*1f2c*/ 	.word	0xffffffff


	//   ....[77]....
        /*1f30*/ 	.word	0xffffffff


	//   ....[78]....
        /*1f34*/ 	.word	0xffffffff


	//   ....[79]....
        /*1f38*/ 	.word	0xffffffff


	//   ....[80]....
        /*1f3c*/ 	.word	0xffffffff


	//   ....[81]....
        /*1f40*/ 	.word	0xffffffff


	//   ....[82]....
        /*1f44*/ 	.word	0xffffffff


	//   ....[83]....
        /*1f48*/ 	.word	0xffffffff


	//   ....[84]....
        /*1f4c*/ 	.word	0xffffffff


	//   ....[85]....
        /*1f50*/ 	.word	0xffffffff


	//   ....[86]....
        /*1f54*/ 	.word	0xffffffff


	//   ....[87]....
        /*1f58*/ 	.word	0xffffffff


	//   ....[88]....
        /*1f5c*/ 	.word	0xffffffff


	//   ....[89]....
        /*1f60*/ 	.word	0xffffffff


	//   ....[90]....
        /*1f64*/ 	.word	0xffffffff


	//   ....[91]....
        /*1f68*/ 	.word	0xffffffff


	//   ....[92]....
        /*1f6c*/ 	.word	0xffffffff


	//   ....[93]....
        /*1f70*/ 	.word	0xffffffff


	//   ....[94]....
        /*1f74*/ 	.word	0xffffffff


	//   ....[95]....
        /*1f78*/ 	.word	0xffffffff


	//   ....[96]....
        /*1f7c*/ 	.word	0xffffffff


	//   ....[97]....
        /*1f80*/ 	.word	0xffffffff


	//   ....[98]....
        /*1f84*/ 	.word	0xffffffff


	//   ....[99]....
        /*1f88*/ 	.word	0xffffffff


	//   ....[100]....
        /*1f8c*/ 	.word	0xffffffff


	//   ....[101]....
        /*1f90*/ 	.word	0xffffffff


	//   ....[102]....
        /*1f94*/ 	.word	0xffffffff


	//   ....[103]....
        /*1f98*/ 	.word	0xffffffff


	//   ....[104]....
        /*1f9c*/ 	.word	0xffffffff


	//   ....[105]....
        /*1fa0*/ 	.word	0xffffffff


	//   ....[106]....
        /*1fa4*/ 	.word	0xffffffff


	//   ....[107]....
        /*1fa8*/ 	.word	0xffffffff


	//   ....[108]....
        /*1fac*/ 	.word	0xffffffff


	//   ....[109]....
        /*1fb0*/ 	.word	0xffffffff


	//   ....[110]....
        /*1fb4*/ 	.word	0xffffffff


	//   ....[111]....
        /*1fb8*/ 	.word	0xffffffff


	//   ....[112]....
        /*1fbc*/ 	.word	0xffffffff


	//   ....[113]....
        /*1fc0*/ 	.word	0xffffffff


	//   ....[114]....
        /*1fc4*/ 	.word	0xffffffff


	//   ....[115]....
        /*1fc8*/ 	.word	0xffffffff


	//   ....[116]....
        /*1fcc*/ 	.word	0xffffffff


	//   ....[117]....
        /*1fd0*/ 	.word	0xffffffff


	//   ....[118]....
        /*1fd4*/ 	.word	0xffffffff


	//   ....[119]....
        /*1fd8*/ 	.word	0xffffffff


	//   ....[120]....
        /*1fdc*/ 	.word	0xffffffff


	//   ....[121]....
        /*1fe0*/ 	.word	0xffffffff


	//   ....[122]....
        /*1fe4*/ 	.word	0xffffffff


	//   ....[123]....
        /*1fe8*/ 	.word	0xffffffff


	//   ....[124]....
        /*1fec*/ 	.word	0xffffffff


	//   ....[125]....
        /*1ff0*/ 	.word	0xffffffff


	//   ....[126]....
        /*1ff4*/ 	.word	0xffffffff


	//   ....[127]....
        /*1ff8*/ 	.word	0xffffffff


	//   ....[128]....
        /*1ffc*/ 	.word	0xffffffff


	//   ....[129]....
        /*2000*/ 	.word	0xffffffff


	//   ....[130]....
        /*2004*/ 	.word	0xffffffff


	//   ....[131]....
        /*2008*/ 	.word	0xffffffff


	//   ....[132]....
        /*200c*/ 	.word	0xffffffff


	//   ....[133]....
        /*2010*/ 	.word	0xffffffff


	//   ....[134]....
        /*2014*/ 	.word	0xffffffff


	//   ....[135]....
        /*2018*/ 	.word	0xffffffff


	//   ....[136]....
        /*201c*/ 	.word	0xffffffff


	//   ....[137]....
        /*2020*/ 	.word	0xffffffff


	//   ....[138]....
        /*2024*/ 	.word	0xffffffff


	//   ....[139]....
        /*2028*/ 	.word	0xffffffff


	//   ....[140]....
        /*202c*/ 	.word	0xffffffff


	//   ....[141]....
        /*2030*/ 	.word	0xffffffff


	//   ....[142]....
        /*2034*/ 	.word	0xffffffff


	//   ....[143]....
        /*2038*/ 	.word	0xffffffff


	//   ....[144]....
        /*203c*/ 	.word	0xffffffff


	//   ....[145]....
        /*2040*/ 	.word	0xffffffff


	//   ....[146]....
        /*2044*/ 	.word	0xffffffff


	//   ....[147]....
        /*2048*/ 	.word	0xffffffff


	//   ....[148]....
        /*204c*/ 	.word	0xffffffff


	//   ....[149]....
        /*2050*/ 	.word	0xffffffff


	//   ....[150]....
        /*2054*/ 	.word	0xffffffff


	//   ....[151]....
        /*2058*/ 	.word	0xffffffff


	//   ....[152]....
        /*205c*/ 	.word	0xffffffff


	//   ....[153]....
        /*2060*/ 	.word	0xffffffff


	//   ....[154]....
        /*2064*/ 	.word	0xffffffff


	//   ....[155]....
        /*2068*/ 	.word	0xffffffff


	//   ....[156]....
        /*206c*/ 	.word	0xffffffff


	//   ....[157]....
        /*2070*/ 	.word	0xffffffff


	//   ....[158]....
        /*2074*/ 	.word	0xffffffff


	//   ....[159]....
        /*2078*/ 	.word	0xffffffff


	//   ....[160]....
        /*207c*/ 	.word	0xffffffff


	//   ....[161]....
        /*2080*/ 	.word	0xffffffff


	//   ....[162]....
        /*2084*/ 	.word	0xffffffff


	//   ....[163]....
        /*2088*/ 	.word	0xffffffff


	//   ....[164]....
        /*208c*/ 	.word	0xffffffff


	//   ....[165]....
        /*2090*/ 	.word	0xffffffff


	//   ....[166]....
        /*2094*/ 	.word	0xffffffff


	//   ....[167]....
        /*2098*/ 	.word	0xffffffff


	//   ....[168]....
        /*209c*/ 	.word	0xffffffff


	//   ....[169]....
        /*20a0*/ 	.word	0xffffffff


	//   ....[170]....
        /*20a4*/ 	.word	0xffffffff


	//   ....[171]....
        /*20a8*/ 	.word	0xffffffff


	//   ....[172]....
        /*20ac*/ 	.word	0xffffffff


	//   ....[173]....
        /*20b0*/ 	.word	0xffffffff


	//   ....[174]....
        /*20b4*/ 	.word	0xffffffff


	//   ....[175]....
        /*20b8*/ 	.word	0xffffffff


	//   ....[176]....
        /*20bc*/ 	.word	0xffffffff


	//   ....[177]....
        /*20c0*/ 	.word	0xffffffff


	//   ....[178]....
        /*20c4*/ 	.word	0xffffffff


	//   ....[179]....
        /*20c8*/ 	.word	0xffffffff


	//   ....[180]....
        /*20cc*/ 	.word	0xffffffff


	//   ....[181]....
        /*20d0*/ 	.word	0xffffffff


	//   ....[182]....
        /*20d4*/ 	.word	0xffffffff


	//   ....[183]....
        /*20d8*/ 	.word	0xffffffff


	//   ....[184]....
        /*20dc*/ 	.word	0xffffffff


	//   ....[185]....
        /*20e0*/ 	.word	0xffffffff


	//   ....[186]....
        /*20e4*/ 	.word	0xffffffff


	//   ....[187]....
        /*20e8*/ 	.word	0xffffffff


	//   ....[188]....
        /*20ec*/ 	.word	0xffffffff


	//   ....[189]....
        /*20f0*/ 	.word	0xffffffff


	//   ....[190]....
        /*20f4*/ 	.word	0xffffffff


	//   ....[191]....
        /*20f8*/ 	.word	0xffffffff


	//   ....[192]....
        /*20fc*/ 	.word	0xffffffff


	//   ....[193]....
        /*2100*/ 	.word	0xffffffff


	//   ....[194]....
        /*2104*/ 	.word	0xffffffff


	//   ....[195]....
        /*2108*/ 	.word	0xffffffff


	//   ....[196]....
        /*210c*/ 	.word	0xffffffff


	//   ....[197]....
        /*2110*/ 	.word	0xffffffff


	//   ....[198]....
        /*2114*/ 	.word	0xffffffff


	//   ....[199]....
        /*2118*/ 	.word	0xffffffff


	//   ....[200]....
        /*211c*/ 	.word	0xffffffff


	//   ....[201]....
        /*2120*/ 	.word	0xffffffff


	//   ....[202]....
        /*2124*/ 	.word	0xffffffff


	//   ....[203]....
        /*2128*/ 	.word	0xffffffff


	//   ....[204]....
        /*212c*/ 	.word	0xffffffff


	//   ....[205]....
        /*2130*/ 	.word	0xffffffff


	//   ....[206]....
        /*2134*/ 	.word	0xffffffff


	//   ....[207]....
        /*2138*/ 	.word	0xffffffff


	//   ....[208]....
        /*213c*/ 	.word	0xffffffff


	//   ....[209]....
        /*2140*/ 	.word	0xffffffff


	//   ....[210]....
        /*2144*/ 	.word	0xffffffff


	//   ....[211]....
        /*2148*/ 	.word	0xffffffff


	//   ....[212]....
        /*214c*/ 	.word	0xffffffff


	//   ....[213]....
        /*2150*/ 	.word	0xffffffff


	//   ....[214]....
        /*2154*/ 	.word	0xffffffff


	//   ....[215]....
        /*2158*/ 	.word	0xffffffff


	//   ....[216]....
        /*215c*/ 	.word	0xffffffff


	//   ....[217]....
        /*2160*/ 	.word	0xffffffff


	//   ....[218]....
        /*2164*/ 	.word	0xffffffff


	//   ....[219]....
        /*2168*/ 	.word	0xffffffff


	//   ....[220]....
        /*216c*/ 	.word	0xffffffff


	//   ....[221]....
        /*2170*/ 	.word	0xffffffff


	//   ....[222]....
        /*2174*/ 	.word	0xffffffff


	//   ....[223]....
        /*2178*/ 	.word	0xffffffff


	//   ....[224]....
        /*217c*/ 	.word	0xffffffff


	//   ....[225]....
        /*2180*/ 	.word	0xffffffff


	//   ....[226]....
        /*2184*/ 	.word	0xffffffff


	//   ....[227]....
        /*2188*/ 	.word	0xffffffff


	//   ....[228]....
        /*218c*/ 	.word	0xffffffff


	//   ....[229]....
        /*2190*/ 	.word	0xffffffff


	//   ....[230]....
        /*2194*/ 	.word	0xffffffff


	//   ....[231]....
        /*2198*/ 	.word	0xffffffff


	//----- nvinfo : EIATTR_COOP_GROUP_INSTR_OFFSETS
	.align		4
.L_530:
        /*219c*/ 	.byte	0x04, 0x28
        /*219e*/ 	.short	(.L_532 - .L_531)


	//   ....[0]....
.L_531:
        /*21a0*/ 	.word	0x00000050


	//   ....[1]....
        /*21a4*/ 	.word	0x00000200


	//   ....[2]....
        /*21a8*/ 	.word	0x00000230


	//   ....[3]....
        /*21ac*/ 	.word	0x00000260


	//   ....[4]....
        /*21b0*/ 	.word	0x00000290


	//   ....[5]....
        /*21b4*/ 	.word	0x000002c0


	//   ....[6]....
        /*21b8*/ 	.word	0x000002f0


	//   ....[7]....
        /*21bc*/ 	.word	0x00000450


	//   ....[8]....
        /*21c0*/ 	.word	0x00000490


	//   ....[9]....
        /*21c4*/ 	.word	0x000004c0


	//   ....[10]....
        /*21c8*/ 	.word	0x000004f0


	//   ....[11]....
        /*21cc*/ 	.word	0x00000520


	//   ....[12]....
        /*21d0*/ 	.word	0x00000550


	//   ....[13]....
        /*21d4*/ 	.word	0x000005e0


	//   ....[14]....
        /*21d8*/ 	.word	0x00000630


	//   ....[15]....
        /*21dc*/ 	.word	0x00000650


	//   ....[16]....
        /*21e0*/ 	.word	0x000006b0


	//   ....[17]....
        /*21e4*/ 	.word	0x00003550


	//   ....[18]....
        /*21e8*/ 	.word	0x00003580


	//   ....[19]....
        /*21ec*/ 	.word	0x000035b0


	//   ....[20]....
        /*21f0*/ 	.word	0x000035d0


	//   ....[21]....
        /*21f4*/ 	.word	0x000037b0


	//   ....[22]....
        /*21f8*/ 	.word	0x000037d0


	//   ....[23]....
        /*21fc*/ 	.word	0x00003810


	//   ....[24]....
        /*2200*/ 	.word	0x00003840


	//   ....[25]....
        /*2204*/ 	.word	0x00003a90


	//   ....[26]....
        /*2208*/ 	.word	0x00003ac0


	//   ....[27]....
        /*220c*/ 	.word	0x00003cc0


	//   ....[28]....
        /*2210*/ 	.word	0x00003d10


	//   ....[29]....
        /*2214*/ 	.word	0x00003ff0


	//   ....[30]....
        /*2218*/ 	.word	0x00004000


	//   ....[31]....
        /*221c*/ 	.word	0x00004500


	//   ....[32]....
        /*2220*/ 	.word	0x00004510


	//   ....[33]....
        /*2224*/ 	.word	0x00005760


	//   ....[34]....
        /*2228*/ 	.word	0x00005780


	//   ....[35]....
        /*222c*/ 	.word	0x000059e0


	//   ....[36]....
        /*2230*/ 	.word	0x000059f0


	//   ....[37]....
        /*2234*/ 	.word	0x00005d60


	//   ....[38]....
        /*2238*/ 	.word	0x00006320


	//   ....[39]....
        /*223c*/ 	.word	0x00006910


	//   ....[40]....
        /*2240*/ 	.word	0x00006940


	//   ....[41]....
        /*2244*/ 	.word	0x00006960


	//   ....[42]....
        /*2248*/ 	.word	0x00006970


	//   ....[43]....
        /*224c*/ 	.word	0x00008190


	//   ....[44]....
        /*2250*/ 	.word	0x000081b0


	//   ....[45]....
        /*2254*/ 	.word	0x00008400


	//   ....[46]....
        /*2258*/ 	.word	0x00008410


	//   ....[47]....
        /*225c*/ 	.word	0x00009500


	//   ....[48]....
        /*2260*/ 	.word	0x00009520


	//   ....[49]....
        /*2264*/ 	.word	0x00009790


	//   ....[50]....
        /*2268*/ 	.word	0x000097a0


	//   ....[51]....
        /*226c*/ 	.word	0x00009b20


	//   ....[52]....
        /*2270*/ 	.word	0x0000a140


	//   ....[53]....
        /*2274*/ 	.word	0x0000a7f0


	//   ....[54]....
        /*2278*/ 	.word	0x0000a820


	//   ....[55]....
        /*227c*/ 	.word	0x0000a840


	//   ....[56]....
        /*2280*/ 	.word	0x0000a860


	//   ....[57]....
        /*2284*/ 	.word	0x0000c690


	//   ....[58]....
        /*2288*/ 	.word	0x0000c6b0


	//   ....[59]....
        /*228c*/ 	.word	0x0000c900


	//   ....[60]....
        /*2290*/ 	.word	0x0000c910


	//   ....[61]....
        /*2294*/ 	.word	0x0000d9d0


	//   ....[62]....
        /*2298*/ 	.word	0x0000d9f0


	//   ....[63]....
        /*229c*/ 	.word	0x0000dc60


	//   ....[64]....
        /*22a0*/ 	.word	0x0000dc70


	//   ....[65]....
        /*22a4*/ 	.word	0x0000e090


	//   ....[66]....
        /*22a8*/ 	.word	0x0000e0c0


	//   ....[67]....
        /*22ac*/ 	.word	0x0000e0e0


	//   ....[68]....
        /*22b0*/ 	.word	0x0000e100


	//   ....[69]....
        /*22b4*/ 	.word	0x0000fc10


	//   ....[70]....
        /*22b8*/ 	.word	0x0000fd00


	//   ....[71]....
        /*22bc*/ 	.word	0x0000fe70


	//   ....[72]....
        /*22c0*/ 	.word	0x0000fe80


	//   ....[73]....
        /*22c4*/ 	.word	0x00010f70


	//   ....[74]....
        /*22c8*/ 	.word	0x00010f90


	//   ....[75]....
        /*22cc*/ 	.word	0x00011140


	//   ....[76]....
        /*22d0*/ 	.word	0x00011150


	//   ....[77]....
        /*22d4*/ 	.word	0x00011410


	//   ....[78]....
        /*22d8*/ 	.word	0x00011a30


	//   ....[79]....
        /*22dc*/ 	.word	0x000120e0


	//   ....[80]....
        /*22e0*/ 	.word	0x00012110


	//   ....[81]....
        /*22e4*/ 	.word	0x00012130


	//   ....[82]....
        /*22e8*/ 	.word	0x00012150


	//   ....[83]....
        /*22ec*/ 	.word	0x00013ab0


	//   ....[84]....
        /*22f0*/ 	.word	0x00013b00


	//   ....[85]....
        /*22f4*/ 	.word	0x00013b20


	//   ....[86]....
        /*22f8*/ 	.word	0x00013b30


	//   ....[87]....
        /*22fc*/ 	.word	0x000153b0


	//   ....[88]....
        /*2300*/ 	.word	0x000153d0


	//   ....[89]....
        /*2304*/ 	.word	0x000153f0


	//   ....[90]....
        /*2308*/ 	.word	0x00015410


	//   ....[91]....
        /*230c*/ 	.word	0x000157d0


	//   ....[92]....
        /*2310*/ 	.word	0x000157f0


	//   ....[93]....
        /*2314*/ 	.word	0x00015a30


	//   ....[94]....
        /*2318*/ 	.word	0x00015a40


	//   ....[95]....
        /*231c*/ 	.word	0x00015c30


	//   ....[96]....
        /*2320*/ 	.word	0x00015c50


	//   ....[97]....
        /*2324*/ 	.word	0x00015e40


	//   ....[98]....
        /*2328*/ 	.word	0x00015e50


	//   ....[99]....
        /*232c*/ 	.word	0x00016230


	//   ....[100]....
        /*2330*/ 	.word	0x00016250


	//   ....[101]....
        /*2334*/ 	.word	0x00016ea0


	//   ....[102]....
        /*2338*/ 	.word	0x00016eb0


	//   ....[103]....
        /*233c*/ 	.word	0x00018330


	//   ....[104]....
        /*2340*/ 	.word	0x00018350


	//   ....[105]....
        /*2344*/ 	.word	0x000185a0


	//   ....[106]....
        /*2348*/ 	.word	0x000185b0


	//   ....[107]....
        /*234c*/ 	.word	0x000187a0


	//   ....[108]....
        /*2350*/ 	.word	0x000187c0


	//   ....[109]....
        /*2354*/ 	.word	0x000189b0


	//   ....[110]....
        /*2358*/ 	.word	0x000189c0


	//   ....[111]....
        /*235c*/ 	.word	0x00018c70


	//   ....[112]....
        /*2360*/ 	.word	0x00018c90


	//   ....[113]....
        /*2364*/ 	.word	0x00018dc0


	//   ....[114]....
        /*2368*/ 	.word	0x00018e00


	//   ....[115]....
        /*236c*/ 	.word	0x00018e30


	//   ....[116]....
        /*2370*/ 	.word	0x00018e60


	//   ....[117]....
        /*2374*/ 	.word	0x00018e90


	//   ....[118]....
        /*2378*/ 	.word	0x00018ec0


	//   ....[119]....
        /*237c*/ 	.word	0x00019020


	//   ....[120]....
        /*2380*/ 	.word	0x00019060


	//   ....[121]....
        /*2384*/ 	.word	0x00019090


	//   ....[122]....
        /*2388*/ 	.word	0x000190c0


	//   ....[123]....
        /*238c*/ 	.word	0x000190f0


	//   ....[124]....
        /*2390*/ 	.word	0x00019120


	//   ....[125]....
        /*2394*/ 	.word	0x000191b0


	//   ....[126]....
        /*2398*/ 	.word	0x00019210


	//   ....[127]....
        /*239c*/ 	.word	0x00019220


	//   ....[128]....
        /*23a0*/ 	.word	0x00019280


	//   ....[129]....
        /*23a4*/ 	.word	0x00019cf0


	//   ....[130]....
        /*23a8*/ 	.word	0x00019d50


	//   ....[131]....
        /*23ac*/ 	.word	0x00019da0


	//   ....[132]....
        /*23b0*/ 	.word	0x00019df0


	//   ....[133]....
        /*23b4*/ 	.word	0x00019e40


	//   ....[134]....
        /*23b8*/ 	.word	0x00019ed0


	//   ....[135]....
        /*23bc*/ 	.word	0x00019f20


	//   ....[136]....
        /*23c0*/ 	.word	0x00019fb0


	//   ....[137]....
        /*23c4*/ 	.word	0x0001a040


	//   ....[138]....
        /*23c8*/ 	.word	0x0001a0d0


	//   ....[139]....
        /*23cc*/ 	.word	0x0001a160


	//   ....[140]....
        /*23d0*/ 	.word	0x0001a1e0


	//   ....[141]....
        /*23d4*/ 	.word	0x0001a270


	//   ....[142]....
        /*23d8*/ 	.word	0x0001a300


	//   ....[143]....
        /*23dc*/ 	.word	0x0001a390


	//   ....[144]....
        /*23e0*/ 	.word	0x0001a410


	//   ....[145]....
        /*23e4*/ 	.word	0x0001a4a0


	//   ....[146]....
        /*23e8*/ 	.word	0x0001a530


	//   ....[147]....
        /*23ec*/ 	.word	0x0001a580


	//   ....[148]....
        /*23f0*/ 	.word	0x0001a5c0


	//   ....[149]....
        /*23f4*/ 	.word	0x0001a610


	//   ....[150]....
        /*23f8*/ 	.word	0x0001a660


	//   ....[151]....
        /*23fc*/ 	.word	0x0001a6f0


	//   ....[152]....
        /*2400*/ 	.word	0x0001a780


	//   ....[153]....
        /*2404*/ 	.word	0x0001a810


	//   ....[154]....
        /*2408*/ 	.word	0x0001a890


	//   ....[155]....
        /*240c*/ 	.word	0x0001a920


	//   ....[156]....
        /*2410*/ 	.word	0x0001a9b0


	//   ....[157]....
        /*2414*/ 	.word	0x0001aa40


	//   ....[158]....
        /*2418*/ 	.word	0x0001aac0


	//   ....[159]....
        /*241c*/ 	.word	0x0001ab50


	//   ....[160]....
        /*2420*/ 	.word	0x0001abe0


	//   ....[161]....
        /*2424*/ 	.word	0x0001ac30


	//   ....[162]....
        /*2428*/ 	.word	0x0001ac70


	//   ....[163]....
        /*242c*/ 	.word	0x0001acc0


	//   ....[164]....
        /*2430*/ 	.word	0x0001ad00


	//   ....[165]....
        /*2434*/ 	.word	0x0001ad80


	//   ....[166]....
        /*2438*/ 	.word	0x0001ae10


	//   ....[167]....
        /*243c*/ 	.word	0x0001aea0


	//   ....[168]....
        /*2440*/ 	.word	0x0001af20


	//   ....[169]....
        /*2444*/ 	.word	0x0001afb0


	//   ....[170]....
        /*2448*/ 	.word	0x0001b040


	//   ....[171]....
        /*244c*/ 	.word	0x0001b0d0


	//   ....[172]....
        /*2450*/ 	.word	0x0001b150


	//   ....[173]....
        /*2454*/ 	.word	0x0001b1a0


	//   ....[174]....
        /*2458*/ 	.word	0x0001b1e0


	//   ....[175]....
        /*245c*/ 	.word	0x0001b230


	//   ....[176]....
        /*2460*/ 	.word	0x0001b270


	//   ....[177]....
        /*2464*/ 	.word	0x0001b2f0


	//   ....[178]....
        /*2468*/ 	.word	0x0001b380


	//   ....[179]....
        /*246c*/ 	.word	0x0001b400


	//   ....[180]....
        /*2470*/ 	.word	0x0001b490


	//   ....[181]....
        /*2474*/ 	.word	0x0001b520


	//   ....[182]....
        /*2478*/ 	.word	0x0001b5b0


	//   ....[183]....
        /*247c*/ 	.word	0x0001b630


	//   ....[184]....
        /*2480*/ 	.word	0x0001b6c0


	//   ....[185]....
        /*2484*/ 	.word	0x0001b750


	//   ....[186]....
        /*2488*/ 	.word	0x0001b7a0


	//   ....[187]....
        /*248c*/ 	.word	0x0001b7e0


	//   ....[188]....
        /*2490*/ 	.word	0x0001b830


	//   ....[189]....
        /*2494*/ 	.word	0x0001b870


	//   ....[190]....
        /*2498*/ 	.word	0x0001b8c0


	//   ....[191]....
        /*249c*/ 	.word	0x0001b910


	//   ....[192]....
        /*24a0*/ 	.word	0x0001b960


	//   ....[193]....
        /*24a4*/ 	.word	0x0001b9b0


	//   ....[194]....
        /*24a8*/ 	.word	0x0001ba40


	//   ....[195]....
        /*24ac*/ 	.word	0x0001bad0


	//   ....[196]....
        /*24b0*/ 	.word	0x0001bb60


	//   ....[197]....
        /*24b4*/ 	.word	0x0001bbe0


	//   ....[198]....
        /*24b8*/ 	.word	0x0001bc70


	//   ....[199]....
        /*24bc*/ 	.word	0x0001bd00


	//   ....[200]....
        /*24c0*/ 	.word	0x0001bd90


	//   ....[201]....
        /*24c4*/ 	.word	0x0001be10


	//   ....[202]....
        /*24c8*/ 	.word	0x0001bea0


	//   ....[203]....
        /*24cc*/ 	.word	0x0001bf30


	//   ....[204]....
        /*24d0*/ 	.word	0x0001bfc0


	//   ....[205]....
        /*24d4*/ 	.word	0x0001c040


	//   ....[206]....
        /*24d8*/ 	.word	0x0001c0d0


	//   ....[207]....
        /*24dc*/ 	.word	0x0001c160


	//   ....[208]....
        /*24e0*/ 	.word	0x0001c1f0


	//   ....[209]....
        /*24e4*/ 	.word	0x0001c270


	//   ....[210]....
        /*24e8*/ 	.word	0x0001c300


	//   ....[211]....
        /*24ec*/ 	.word	0x0001c390


	//   ....[212]....
        /*24f0*/ 	.word	0x0001c420


	//   ....[213]....
        /*24f4*/ 	.word	0x0001c4a0


	//   ....[214]....
        /*24f8*/ 	.word	0x0001c530


	//   ....[215]....
        /*24fc*/ 	.word	0x0001c5c0


	//   ....[216]....
        /*2500*/ 	.word	0x0001c610


	//   ....[217]....
        /*2504*/ 	.word	0x0001c650


	//   ....[218]....
        /*2508*/ 	.word	0x0001c6a0


	//   ....[219]....
        /*250c*/ 	.word	0x0001c6f0


	//   ....[220]....
        /*2510*/ 	.word	0x0001c740


	//   ....[221]....
        /*2514*/ 	.word	0x0001c7d0


	//   ....[222]....
        /*2518*/ 	.word	0x0001c820


	//   ....[223]....
        /*251c*/ 	.word	0x0001c870


	//   ....[224]....
        /*2520*/ 	.word	0x0001c8c0


	//   ....[225]....
        /*2524*/ 	.word	0x0001c910


	//   ....[226]....
        /*2528*/ 	.word	0x0001c960


	//   ....[227]....
        /*252c*/ 	.word	0x0001c9f0


	//   ....[228]....
        /*2530*/ 	.word	0x0001ca40


	//   ....[229]....
        /*2534*/ 	.word	0x0001cad0


	//   ....[230]....
        /*2538*/ 	.word	0x0001cb50


	//   ....[231]....
        /*253c*/ 	.word	0x0001cbe0


	//----- nvinfo : EIATTR_EXIT_INSTR_OFFSETS
	.align		4
.L_532:
        /*2540*/ 	.byte	0x04, 0x1c
        /*2542*/ 	.short	(.L_534 - .L_533)


	//   ....[0]....
.L_533:
        /*2544*/ 	.word	0x000010d0


	//   ....[1]....
        /*2548*/ 	.word	0x00019cb0


	//----- nvinfo : EIATTR_MAX_THREADS
	.align		4
.L_534:
        /*254c*/ 	.byte	0x04, 0x05
        /*254e*/ 	.short	(.L_536 - .L_535)
.L_535:
        /*2550*/ 	.word	0x00000100
        /*2554*/ 	.word	0x00000001
        /*2558*/ 	.word	0x00000001


	//----- nvinfo : EIATTR_CRS_STACK_SIZE
	.align		4
.L_536:
        /*255c*/ 	.byte	0x04, 0x1e
        /*255e*/ 	.short	(.L_538 - .L_537)
.L_537:
        /*2560*/ 	.word	0x00000000
.L_538:


//--------------------- .nv.info._ZN7cutlass13device_kernelIN5flash19enable_sm80_to_sm89INS1_16FlashAttnFwdSm80INS1_25CollectiveMainloopFwdSm80ILi8ELi1ELb0EN4cute5tupleIJNS5_1CILi128EEENS7_ILi32EEENS7_ILi256EEEEEELi256ENS_6half_tEfNS_4arch4Sm80ELb0ELb1ELb1ELb1ELb1ELb1ELb1ELb1EEENS1_21CollectiveEpilogueFwdINS6_IJS8_SA_S9_EEENS6_IJNS7_ILi1EEESI_SI_EEESC_SE_Li256ELb1ELb1ELb1ELb0EEENS1_36VarlenDynamicPersistentTileSchedulerILi128ELi32ELi256ELi256ELb1ELb1ELb0ELb1ELb0ELb1EEEEEEEEEvNT_6ParamsE --------------------------
	.section	.nv.info._ZN7cutlass13device_kernelIN5flash19enable_sm80_to_sm89INS1_16FlashAttnFwdSm80INS1_25CollectiveMainloopFwdSm80ILi8ELi1ELb0EN4cute5tupleIJNS5_1CILi128EEENS7_ILi32EEENS7_ILi256EEEEEELi256ENS_6half_tEfNS_4arch4Sm80ELb0ELb1ELb1ELb1ELb1ELb1ELb1ELb1EEENS1_21CollectiveEpilogueFwdINS6_IJS8_SA_S9_EEENS6_IJNS7_ILi1EEESI_SI_EEESC_SE_Li256ELb1ELb1ELb1ELb0EEENS1_36VarlenDynamicPersistentTileSchedulerILi128ELi32ELi256ELi256ELb1ELb1ELb0ELb1ELb0ELb1EEEEEEEEEvNT_6ParamsE,"",@"SHT_CUDA_INFO"
	.sectionflags	@""
	.align	4


	//----- nvinfo : EIATTR_CUDA_API_VERSION
	.align		4
        /*0000*/ 	.byte	0x04, 0x37
        /*0002*/ 	.short	(.L_540 - .L_539)
.L_539:
        /*0004*/ 	.word	0x00000082


	//----- nvinfo : EIATTR_SW2861232_WAR
	.align		4
.L_540:
        /*0008*/ 	.byte	0x01, 0x35
	.zero		2


	//----- nvinfo : EIATTR_PARAM_CBANK
	.align		4
        /*000c*/ 	.byte	0x04, 0x0a
        /*000e*/ 	.short	(.L_542 - .L_541)
	.align		4
.L_541:
        /*0010*/ 	.word	index@(.nv.constant0._ZN7cutlass13device_kernelIN5flash19enable_sm80_to_sm89INS1_16FlashAttnFwdSm80INS1_25CollectiveMainloopFwdSm80ILi8ELi1ELb0EN4cute5tupleIJNS5_1CILi128EEENS7_ILi32EEENS7_ILi256EEEEEELi256ENS_6half_tEfNS_4arch4Sm80ELb0ELb1ELb1ELb1ELb1ELb1ELb1ELb1EEENS1_21CollectiveEpilogueFwdINS6_IJS8_SA_S9_EEENS6_IJNS7_ILi1EEESI_SI_EEESC_SE_Li256ELb1ELb1ELb1ELb0EEENS1_36VarlenDynamicPersistentTileSchedulerILi128ELi32ELi256ELi256ELb1ELb1ELb0ELb1ELb0ELb1EEEEEEEEEvNT_6ParamsE)
        /*0014*/ 	.short	0x0160
        /*0016*/ 	.short	0x0438


	//----- nvinfo : EIATTR_CBANK_PARAM_SIZE
	.align		4
.L_542:
        /*0018*/ 	.byte	0x03, 0x19
        /*001a*/ 	.short	0x0438


	//----- nvinfo : EIATTR_KPARAM_INFO
	.align		4
        /*001c*/ 	.byte	0x04, 0x17
        /*001e*/ 	.short	(.L_544 - .L_543)
.L_543:
        /*0020*/ 	.word	0x00000000
        /*0024*/ 	.short	0x0000
        /*0026*/ 	.short	0x0000
        /*0028*/ 	.byte	0x00, 0xf0, 0xe1, 0x10


	//----- nvinfo : EIATTR_MAXREG_COUNT
	.align		4
.L_544:
        /*002c*/ 	.byte	0x03, 0x1b
        /*002e*/ 	.short	0x00ff


	//----- nvinfo : EIATTR_NUM_BARRIERS
	.align		4
        /*0030*/ 	.byte	0x02, 0x4c
        /*0032*/ 	.byte	0x06
	.zero		1


	//----- nvinfo : EIATTR_ANNOTATIONS
	.align		4
        /*0034*/ 	.byte	0x04, 0x55
        /*0036*/ 	.short	(.L_546 - .L_545)


	//   ....[0]....
.L_545:
        /* <DEDUP_REMOVED lines=21> */


	//----- nvinfo : EIATTR_MERCURY_ISA_VERSION
	.align		4
.L_546:
        /*0170*/ 	.byte	0x03, 0x5f
        /*0172*/ 	.short	0x0000


	//----- nvinfo : EIATTR_INT_WARP_WIDE_INSTR_OFFSETS
	.align		4
        /*0174*/ 	.byte	0x04, 0x31
        /*0176*/ 	.short	(.L_548 - .L_547)


	//   ....[0]....
.L_547:
        /*0178*/ 	.word	0x0001b7a0


	//   ....[1]....
        /*017c*/ 	.word	0x0001b810


	//----- nvinfo : EIATTR_COOP_GROUP_MASK_REGIDS
	.align		4
.L_548:
        /*0180*/ 	.byte	0x04, 0x29
        /*0182*/ 	.short	(.L_550 - .L_549)


	//   ....[0]....
.L_549:
        /*0184*/ 	.word	0xffffffff


	//   ....[1]....
        /*0188*/ 	.word	0xffffffff


	//   ....[2]....
        /*018c*/ 	.word	0xffffffff


	//   ....[3]....
        /*0190*/ 	.word	0xffffffff


	//   ....[4]....
        /*0194*/ 	.word	0xffffffff


	//   ....[5]....
        /*0198*/ 	.word	0xffffffff


	//   ....[6]....
        /*019c*/ 	.word	0xffffffff


	//   ....[7]....
        /*01a0*/ 	.word	0xffffffff


	//   ....[8]....
        /*01a4*/ 	.word	0xffffffff


	//   ....[9]....
        /*01a8*/ 	.word	0xffffffff


	//   ....[10]....
        /*01ac*/ 	.word	0xffffffff


	//   ....[11]....
        /*01b0*/ 	.word	0xffffffff


	//   ....[12]....
        /*01b4*/ 	.word	0xffffffff


	//   ....[13]....
        /*01b8*/ 	.word	0xffffffff


	//   ....[14]....
        /*01bc*/ 	.word	0xffffffff


	//   ....[15]....
        /*01c0*/ 	.word	0xffffffff


	//   ....[16]....
        /*01c4*/ 	.word	0xffffffff


	//   ....[17]....
        /*01c8*/ 	.word	0xffffffff


	//   ....[18]....
        /*01cc*/ 	.word	0xffffffff


	//   ....[19]....
        /*01d0*/ 	.word	0xffffffff


	//   ....[20]....
        /*01d4*/ 	.word	0xffffffff


	//   ....[21]....
        /*01d8*/ 	.word	0xffffffff


	//   ....[22]....
        /*01dc*/ 	.word	0xffffffff


	//   ....[23]....
        /*01e0*/ 	.word	0xffffffff


	//   ....[24]....
        /*01e4*/ 	.word	0xffffffff


	//   ....[25]....
        /*01e8*/ 	.word	0xffffffff


	//   ....[26]....
        /*01ec*/ 	.word	0xffffffff


	//   ....[27]....
        /*01f0*/ 	.word	0xffffffff


	//   ....[28]....
        /*01f4*/ 	.word	0xffffffff


	//   ....[29]....
        /*01f8*/ 	.word	0xffffffff


	//   ....[30]....
        /*01fc*/ 	.word	0xffffffff


	//   ....[31]....
        /*0200*/ 	.word	0xffffffff


	//   ....[32]....
        /*0204*/ 	.word	0xffffffff


	//   ....[33]....
        /*0208*/ 	.word	0xffffffff


	//   ....[34]....
        /*020c*/ 	.word	0xffffffff


	//   ....[35]....
        /*0210*/ 	.word	0xffffffff


	//   ....[36]....
        /*0214*/ 	.word	0xffffffff


	//   ....[37]....
        /*0218*/ 	.word	0xffffffff


	//   ....[38]....
        /*021c*/ 	.word	0xffffffff


	//   ....[39]....
        /*0220*/ 	.word	0xffffffff


	//   ....[40]....
        /*0224*/ 	.word	0xffffffff


	//   ....[41]....
        /*0228*/ 	.word	0xffffffff


	//   ....[42]....
        /*022c*/ 	.word	0xffffffff


	//   ....[43]....
        /*0230*/ 	.word	0xffffffff


	//   ....[44]....
        /*0234*/ 	.word	0xffffffff


	//   ....[45]....
        /*0238*/ 	.word	0xffffffff


	//   ....[46]....
        /*023c*/ 	.word	0xffffffff


	//   ....[47]....
        /*0240*/ 	.word	0xffffffff


	//   ....[48]....
        /*0244*/ 	.word	0xffffffff


	//   ....[49]....
        /*0248*/ 	.word	0xffffffff


	//   ....[50]....
        /*024c*/ 	.word	0xffffffff


	//   ....[51]....
        /*0250*/ 	.word	0xffffffff


	//   ....[52]....
        /*0254*/ 	.word	0xffffffff


	//   ....[53]....
        /*0258*/ 	.word	0xffffffff


	//   ....[54]....
        /*025c*/ 	.word	0xffffffff


	//   ....[55]....
        /*0260*/ 	.word	0xffffffff


	//   ....[56]....
        /*0264*/ 	.word	0xffffffff


	//   ....[57]....
        /*0268*/ 	.word	0xffffffff


	//   ....[58]....
        /*026c*/ 	.word	0xffffffff


	//   ....[59]....
        /*0270*/ 	.word	0xffffffff


	//   ....[60]....
        /*0274*/ 	.word	0xffffffff


	//   ....[61]....
        /*0278*/ 	.word	0xffffffff


	//   ....[62]....
        /*027c*/ 	.word	0xffffffff


	//   ....[63]....
        /*0280*/ 	.word	0xffffffff


	//   ....[64]....
        /*0284*/ 	.word	0xffffffff


	//   ....[65]....
        /*0288*/ 	.word	0xffffffff


	//   ....[66]....
        /*028c*/ 	.word	0xffffffff


	//   ....[67]....
        /*0290*/ 	.word	0xffffffff


	//   ....[68]....
        /*0294*/ 	.word	0xffffffff


	//   ....[69]....
        /*0298*/ 	.word	0xffffffff


	//   ....[70]....
        /*029c*/ 	.word	0xffffffff


	//   ....[71]....
        /*02a0*/ 	.word	0xffffffff


	//   ....[72]....
        /*02a4*/ 	.word	0xffffffff


	//   ....[73]....
        /*02a8*/ 	.word	0xffffffff


	//   ....[74]....
        /*02ac*/ 	.word	0xffffffff


	//   ....[75]....
        /*02b0*/ 	.word	0xffffffff


	//   ....[76]....
        /*02b4*/ 	.word	0xffffffff


	//   ....[77]....
        /*02b8*/ 	.word	0xffffffff


	//   ....[78]....
        /*02bc*/ 	.word	0xffffffff


	//   ....[79]....
        /*02c0*/ 	.word	0xffffffff


	//   ....[80]....
        /*02c4*/ 	.word	0xffffffff


	//   ....[81]....
        /*02c8*/ 	.word	0xffffffff


	//   ....[82]....
        /*02cc*/ 	.word	0xffffffff


	//   ....[83]....
        /*02d0*/ 	.word	0xffffffff


	//   ....[84]....
        /*02d4*/ 	.word	0xffffffff


	//   ....[85]....
        /*02d8*/ 	.word	0xffffffff


	//   ....[86]....
        /*02dc*/ 	.word	0xffffffff


	//   ....[87]....
        /*02e0*/ 	.word	0xffffffff


	//   ....[88]....
        /*02e4*/ 	.word	0xffffffff


	//   ....[89]....
        /*02e8*/ 	.word	0xffffffff


	//   ....[90]....
        /*02ec*/ 	.word	0xffffffff


	//   ....[91]....
        /*02f0*/ 	.word	0xffffffff


	//   ....[92]....
        /*02f4*/ 	.word	0xffffffff


	//   ....[93]....
        /*02f8*/ 	.word	0xffffffff


	//   ....[94]....
        /*02fc*/ 	.word	0xffffffff


	//   ....[95]....
        /*0300*/ 	.word	0xffffffff


	//   ....[96]....
        /*0304*/ 	.word	0xffffffff


	//   ....[97]....
        /*0308*/ 	.word	0xffffffff


	//   ....[98]....
        /*030c*/ 	.word	0xffffffff


	//   ....[99]....
        /*0310*/ 	.word	0xffffffff


	//   ....[100]....
        /*0314*/ 	.word	0xffffffff


	//   ....[101]....
        /*0318*/ 	.word	0xffffffff


	//   ....[102]....
        /*031c*/ 	.word	0xffffffff


	//   ....[103]....
        /*0320*/ 	.word	0xffffffff


	//   ....[104]....
        /*0324*/ 	.word	0xffffffff


	//   ....[105]....
        /*0328*/ 	.word	0xffffffff


	//   ....[106]....
        /*032c*/ 	.word	0xffffffff


	//   ....[107]....
        /*0330*/ 	.word	0xffffffff


	//   ....[108]....
        /*0334*/ 	.word	0xffffffff


	//   ....[109]....
        /*0338*/ 	.word	0xffffffff


	//   ....[110]....
        /*033c*/ 	.word	0xffffffff


	//   ....[111]....
        /*0340*/ 	.word	0xffffffff


	//   ....[112]....
        /*0344*/ 	.word	0xffffffff


	//   ....[113]....
        /*0348*/ 	.word	0xffffffff


	//   ....[114]....
        /*034c*/ 	.word	0xffffffff


	//   ....[115]....
        /*0350*/ 	.word	0xffffffff


	//   ....[116]....
        /*0354*/ 	.word	0xffffffff


	//   ....[117]....
        /*0358*/ 	.word	0xffffffff


	//   ....[118]....
        /*035c*/ 	.word	0xffffffff


	//   ....[119]....
        /*0360*/ 	.word	0xffffffff


	//   ....[120]....
        /*0364*/ 	.word	0xffffffff


	//   ....[121]....
        /*0368*/ 	.word	0xffffffff


	//   ....[122]....
        /*036c*/ 	.word	0xffffffff


	//   ....[123]....
        /*0370*/ 	.word	0xffffffff


	//   ....[124]....
        /*0374*/ 	.word	0xffffffff


	//   ....[125]....
        /*0378*/ 	.word	0xffffffff


	//   ....[126]....
        /*037c*/ 	.word	0xffffffff


	//   ....[127]....
        /*0380*/ 	.word	0xffffffff


	//   ....[128]....
        /*0384*/ 	.word	0xffffffff


	//   ....[129]....
        /*0388*/ 	.word	0xffffffff


	//   ....[130]....
        /*038c*/ 	.word	0xffffffff


	//   ....[131]....
        /*0390*/ 	.word	0xffffffff


	//   ....[132]....
        /*0394*/ 	.word	0xffffffff


	//   ....[133]....
        /*0398*/ 	.word	0xffffffff


	//   ....[134]....
        /*039c*/ 	.word	0xffffffff


	//   ....[135]....
        /*03a0*/ 	.word	0xffffffff


	//   ....[136]....
        /*03a4*/ 	.word	0xffffffff


	//   ....[137]....
        /*03a8*/ 	.word	0xffffffff


	//   ....[138]....
        /*03ac*/ 	.word	0xffffffff


	//   ....[139]....
        /*03b0*/ 	.word	0xffffffff


	//   ....[140]....
        /*03b4*/ 	.word	0xffffffff


	//   ....[141]....
        /*03b8*/ 	.word	0xffffffff


	//   ....[142]....
        /*03bc*/ 	.word	0xffffffff


	//   ....[143]....
        /*03c0*/ 	.word	0xffffffff


	//   ....[144]....
        /*03c4*/ 	.word	0xffffffff


	//   ....[145]....
        /*03c8*/ 	.word	0xffffffff


	//   ....[146]....
        /*03cc*/ 	.word	0xffffffff


	//   ....[147]....
        /*03d0*/ 	.word	0xffffffff


	//   ....[148]....
        /*03d4*/ 	.word	0xffffffff


	//   ....[149]....
        /*03d8*/ 	.word	0xffffffff


	//   ....[150]....
        /*03dc*/ 	.word	0xffffffff


	//   ....[151]....
        /*03e0*/ 	.word	0xffffffff


	//   ....[152]....
        /*03e4*/ 	.word	0xffffffff


	//   ....[153]....
        /*03e8*/ 	.word	0xffffffff


	//   ....[154]....
        /*03ec*/ 	.word	0xffffffff


	//   ....[155]....
        /*03f0*/ 	.word	0xffffffff


	//   ....[156]....
        /*03f4*/ 	.word	0xffffffff


	//   ....[157]....
        /*03f8*/ 	.word	0xffffffff


	//   ....[158]....
        /*03fc*/ 	.word	0xffffffff


	//   ....[159]....
        /*0400*/ 	.word	0xffffffff


	//   ....[160]....
        /*0404*/ 	.word	0xffffffff


	//   ....[161]....
        /*0408*/ 	.word	0xffffffff


	//   ....[162]....
        /*040c*/ 	.word	0xffffffff


	//   ....[163]....
        /*0410*/ 	.word	0xffffffff


	//   ....[164]....
        /*0414*/ 	.word	0xffffffff


	//   ....[165]....
        /*0418*/ 	.word	0xffffffff


	//   ....[166]....
        /*041c*/ 	.word	0xffffffff


	//   ....[167]....
        /*0420*/ 	.word	0xffffffff


	//   ....[168]....
        /*0424*/ 	.word	0xffffffff


	//   ....[169]....
        /*0428*/ 	.word	0xffffffff


	//   ....[170]....
        /*042c*/ 	.word	0xffffffff


	//   ....[171]....
        /*0430*/ 	.word	0xffffffff


	//   ....[172]....
        /*0434*/ 	.word	0xffffffff


	//   ....[173]....
        /*0438*/ 	.word	0xffffffff


	//   ....[174]....
        /*043c*/ 	.word	0xffffffff


	//   ....[175]....
        /*0440*/ 	.word	0xffffffff


	//   ....[176]....
        /*0444*/ 	.word	0xffffffff


	//   ....[177]....
        /*0448*/ 	.word	0xffffffff


	//   ....[178]....
        /*044c*/ 	.word	0xffffffff


	//   ....[179]....
        /*0450*/ 	.word	0xffffffff


	//   ....[180]....
        /*0454*/ 	.word	0xffffffff


	//   ....[181]....
        /*0458*/ 	.word	0xffffffff


	//   ....[182]....
        /*045c*/ 	.word	0xffffffff


	//   ....[183]....
        /*0460*/ 	.word	0xffffffff


	//   ....[184]....
        /*0464*/ 	.word	0xffffffff


	//   ....[185]....
        /*0468*/ 	.word	0xffffffff


	//   ....[186]....
        /*046c*/ 	.word	0xffffffff


	//   ....[187]....
        /*0470*/ 	.word	0xffffffff


	//   ....[188]....
        /*0474*/ 	.word	0xffffffff


	//   ....[189]....
        /*0478*/ 	.word	0xffffffff


	//   ....[190]....
        /*047c*/ 	.word	0xffffffff


	//   ....[191]....
        /*0480*/ 	.word	0xffffffff


	//   ....[192]....
        /*0484*/ 	.word	0xffffffff


	//   ....[193]....
        /*0488*/ 	.word	0xffffffff


	//   ....[194]....
        /*048c*/ 	.word	0xffffffff


	//   ....[195]....
        /*0490*/ 	.word	0xffffffff


	//   ....[196]....
        /*0494*/ 	.word	0xffffffff


	//   ....[197]....
        /*0498*/ 	.word	0xffffffff


	//   ....[198]....
        /*049c*/ 	.word	0xffffffff


	//   ....[199]....
        /*04a0*/ 	.word	0xffffffff


	//   ....[200]....
        /*04a4*/ 	.word	0xffffffff


	//   ....[201]....
        /*04a8*/ 	.word	0xffffffff


	//   ....[202]....
        /*04ac*/ 	.word	0xffffffff


	//   ....[203]....
        /*04b0*/ 	.word	0xffffffff


	//   ....[204]....
        /*04b4*/ 	.word	0xffffffff


	//   ....[205]....
        /*04b8*/ 	.word	0xffffffff


	//   ....[206]....
        /*04bc*/ 	.word	0xffffffff


	//   ....[207]....
        /*04c0*/ 	.word	0xffffffff


	//   ....[208]....
        /*04c4*/ 	.word	0xffffffff


	//   ....[209]....
        /*04c8*/ 	.word	0xffffffff


	//   ....[210]....
        /*04cc*/ 	.word	0xffffffff


	//   ....[211]....
        /*04d0*/ 	.word	0xffffffff


	//   ....[212]....
        /*04d4*/ 	.word	0xffffffff


	//   ....[213]....
        /*04d8*/ 	.word	0xffffffff


	//   ....[214]....
        /*04dc*/ 	.word	0xffffffff


	//   ....[215]....
        /*04e0*/ 	.word	0xffffffff


	//   ....[216]....
        /*04e4*/ 	.word	0xffffffff


	//   ....[217]....
        /*04e8*/ 	.word	0xffffffff


	//   ....[218]....
        /*04ec*/ 	.word	0xffffffff


	//   ....[219]....
        /*04f0*/ 	.word	0xffffffff


	//   ....[220]....
        /*04f4*/ 	.word	0xffffffff


	//   ....[221]....
        /*04f8*/ 	.word	0xffffffff


	//   ....[222]....
        /*04fc*/ 	.word	0xffffffff


	//   ....[223]....
        /*0500*/ 	.word	0xffffffff


	//   ....[224]....
        /*0504*/ 	.word	0xffffffff


	//   ....[225]....
        /*0508*/ 	.word	0xffffffff


	//   ....[226]....
        /*050c*/ 	.word	0xffffffff


	//   ....[227]....
        /*0510*/ 	.word	0xffffffff


	//   ....[228]....
        /*0514*/ 	.word	0xffffffff


	//   ....[229]....
        /*0518*/ 	.word	0xffffffff


	//   ....[230]....
        /*051c*/ 	.word	0xffffffff


	//   ....[231]....
        /*0520*/ 	.word	0xffffffff


	//   ....[232]....
        /*0524*/ 	.word	0xffffffff


	//   ....[233]....
        /*0528*/ 	.word	0xffffffff


	//   ....[234]....
        /*052c*/ 	.word	0xffffffff


	//   ....[235]....
        /*0530*/ 	.word	0xffffffff


	//   ....[236]....
        /*0534*/ 	.word	0xffffffff


	//   ....[237]....
        /*0538*/ 	.word	0xffffffff


	//   ....[238]....
        /*053c*/ 	.word	0xffffffff


	//   ....[239]....
        /*0540*/ 	.word	0xffffffff


	//   ....[240]....
        /*0544*/ 	.word	0xffffffff


	//   ....[241]....
        /*0548*/ 	.word	0xffffffff


	//   ....[242]....
        /*054c*/ 	.word	0xffffffff


	//   ....[243]....
        /*0550*/ 	.word	0xffffffff


	//   ....[244]....
        /*0554*/ 	.word	0xffffffff


	//   ....[245]....
        /*0558*/ 	.word	0xffffffff


	//----- nvinfo : EIATTR_COOP_GROUP_INSTR_OFFSETS
	.align		4
.L_550:
        /*055c*/ 	.byte	0x04, 0x28
        /*055e*/ 	.short	(.L_552 - .L_551)


	//   ....[0]....
.L_551:
        /*0560*/ 	.word	0x00000050


	//   ....[1]....
        /*0564*/ 	.word	0x000001e0


	//   ....[2]....
        /*0568*/ 	.word	0x00000210


	//   ....[3]....
        /*056c*/ 	.word	0x00000240


	//   ....[4]....
        /*0570*/ 	.word	0x00000270


	//   ....[5]....
        /*0574*/ 	.word	0x000002a0


	//   ....[6]....
        /*0578*/ 	.word	0x000002d0


	//   ....[7]....
        /*057c*/ 	.word	0x00000430


	//   ....[8]....
        /*0580*/ 	.word	0x00000470


	//   ....[9]....
        /*0584*/ 	.word	0x000004a0


	//   ....[10]....
        /*0588*/ 	.word	0x000004d0


	//   ....[11]....
        /*058c*/ 	.word	0x00000500


	//   ....[12]....
        /*0590*/ 	.word	0x00000530


	//   ....[13]....
        /*0594*/ 	.word	0x000005c0


	//   ....[14]....
        /*0598*/ 	.word	0x00000600


	//   ....[15]....
        /*059c*/ 	.word	0x00000620


	//   ....[16]....
        /*05a0*/ 	.word	0x00000680


	//   ....[17]....
        /*05a4*/ 	.word	0x00003b00


	//   ....[18]....
        /*05a8*/ 	.word	0x00003b10


	//   ....[19]....
        /*05ac*/ 	.word	0x00004d20


	//   ....[20]....
        /*05b0*/ 	.word	0x00004d30


	//   ....[21]....
        /*05b4*/ 	.word	0x00005e40


	//   ....[22]....
        /*05b8*/ 	.word	0x00005e60


	//   ....[23]....
        /*05bc*/ 	.word	0x00006220


	//   ....[24]....
        /*05c0*/ 	.word	0x00006230


	//   ....[25]....
        /*05c4*/ 	.word	0x000072a0


	//   ....[26]....
        /*05c8*/ 	.word	0x000072c0


	//   ....[27]....
        /*05cc*/ 	.word	0x00007440


	//   ....[28]....
        /*05d0*/ 	.word	0x00007450


	//   ....[29]....
        /*05d4*/ 	.word	0x000075d0


	//   ....[30]....
        /*05d8*/ 	.word	0x000075f0


	//   ....[31]....
        /*05dc*/ 	.word	0x00007770


	//   ....[32]....
        /*05e0*/ 	.word	0x00007780


	//   ....[33]....
        /*05e4*/ 	.word	0x00007b70


	//   ....[34]....
        /*05e8*/ 	.word	0x00007b80


	//   ....[35]....
        /*05ec*/ 	.word	0x00007f60


	//   ....[36]....
        /*05f0*/ 	.word	0x00007f80


	//   ....[37]....
        /*05f4*/ 	.word	0x00007fa0


	//   ....[38]....
        /*05f8*/ 	.word	0x00007fc0


	//   ....[39]....
        /*05fc*/ 	.word	0x000084a0


	//   ....[40]....
        /*0600*/ 	.word	0x000084e0


	//   ....[41]....
        /*0604*/ 	.word	0x00008520


	//   ....[42]....
        /*0608*/ 	.word	0x00008560


	//   ....[43]....
        /*060c*/ 	.word	0x00008a10


	//   ....[44]....
        /*0610*/ 	.word	0x00008a50


	//   ....[45]....
        /*0614*/ 	.word	0x00008a90


	//   ....[46]....
        /*0618*/ 	.word	0x00008ad0


	//   ....[47]....
        /*061c*/ 	.word	0x00008e10


	//   ....[48]....
        /*0620*/ 	.word	0x00008e50


	//   ....[49]....
        /*0624*/ 	.word	0x00008e90


	//   ....[50]....
        /*0628*/ 	.word	0x00009000


	//   ....[51]....
        /*062c*/ 	.word	0x0000c570


	//   ....[52]....
        /*0630*/ 	.word	0x0000c5c0


	//   ....[53]....
        /*0634*/ 	.word	0x0000c5e0


	//   ....[54]....
        /*0638*/ 	.word	0x0000c5f0


	//   ....[55]....
        /*063c*/ 	.word	0x0000c7f0


	//   ....[56]....
        /*0640*/ 	.word	0x0000c890


	//   ....[57]....
        /*0644*/ 	.word	0x0000c900


	//   ....[58]....
        /*0648*/ 	.word	0x0000c9c0


	//   ....[59]....
        /*064c*/ 	.word	0x0000cc50


	//   ....[60]....
        /*0650*/ 	.word	0x0000cd00


	//   ....[61]....
        /*0654*/ 	.word	0x0000cd80


	//   ....[62]....
        /*0658*/ 	.word	0x0000ce00


	//   ....[63]....
        /*065c*/ 	.word	0x0000d0a0


	//   ....[64]....
        /*0660*/ 	.word	0x0000d0e0


	//   ....[65]....
        /*0664*/ 	.word	0x0000d120


	//   ....[66]....
        /*0668*/ 	.word	0x0000d190


	//   ....[67]....
        /*066c*/ 	.word	0x00010c80


	//   ....[68]....
        /*0670*/ 	.word	0x00010ca0


	//   ....[69]....
        /*0674*/ 	.word	0x000119a0


	//   ....[70]....
        /*0678*/ 	.word	0x000119c0


	//   ....[71]....
        /*067c*/ 	.word	0x00011c00


	//   ....[72]....
        /*0680*/ 	.word	0x00011f60


	//   ....[73]....
        /*0684*/ 	.word	0x00012390


	//   ....[74]....
        /*0688*/ 	.word	0x000123c0


	//   ....[75]....
        /*068c*/ 	.word	0x000123d0


	//   ....[76]....
        /*0690*/ 	.word	0x00012400


	//   ....[77]....
        /*0694*/ 	.word	0x00013250


	//   ....[78]....
        /*0698*/ 	.word	0x00013270


	//   ....[79]....
        /*069c*/ 	.word	0x00013e80


	//   ....[80]....
        /*06a0*/ 	.word	0x00013ea0


	//   ....[81]....
        /*06a4*/ 	.word	0x000140c0


	//   ....[82]....
        /*06a8*/ 	.word	0x00014450


	//   ....[83]....
        /*06ac*/ 	.word	0x000148d0


	//   ....[84]....
        /*06b0*/ 	.word	0x00014900


	//   ....[85]....
        /*06b4*/ 	.word	0x00014920


	//   ....[86]....
        /*06b8*/ 	.word	0x00014940


	//   ....[87]....
        /*06bc*/ 	.word	0x00016030


	//   ....[88]....
        /*06c0*/ 	.word	0x00016050


	//   ....[89]....
        /*06c4*/ 	.word	0x00016c90


	//   ....[90]....
        /*06c8*/ 	.word	0x00016cb0


	//   ....[91]....
        /*06cc*/ 	.word	0x00016f30


	//   ....[92]....
        /*06d0*/ 	.word	0x00016f60


	//   ....[93]....
        /*06d4*/ 	.word	0x00016f80


	//   ....[94]....
        /*06d8*/ 	.word	0x00016fa0


	//   ....[95]....
        /*06dc*/ 	.word	0x000183e0


	//   ....[96]....
        /*06e0*/ 	.word	0x00018400


	//   ....[97]....
        /*06e4*/ 	.word	0x00018ff0


	//   ....[98]....
        /*06e8*/ 	.word	0x00019010


	//   ....[99]....
        /*06ec*/ 	.word	0x000191f0


	//   ....[100]....
        /*06f0*/ 	.word	0x00019580


	//   ....[101]....
        /*06f4*/ 	.word	0x00019a00


	//   ....[102]....
        /*06f8*/ 	.word	0x00019a30


	//   ....[103]....
        /*06fc*/ 	.word	0x00019a50


	//   ....[104]....
        /*0700*/ 	.word	0x00019a70


	//   ....[105]....
        /*0704*/ 	.word	0x0001ad90


	//   ....[106]....
        /*0708*/ 	.word	0x0001adc0


	//   ....[107]....
        /*070c*/ 	.word	0x0001ade0


	//   ....[108]....
        /*0710*/ 	.word	0x0001ae00


	//   ....[109]....
        /*0714*/ 	.word	0x0001c580


	//   ....[110]....
        /*0718*/ 	.word	0x0001c5a0


	//   ....[111]....
        /*071c*/ 	.word	0x0001c5b0


	//   ....[112]....
        /*0720*/ 	.word	0x0001c5c0


	//   ....[113]....
        /*0724*/ 	.word	0x0001c980


	//   ....[114]....
        /*0728*/ 	.word	0x0001c9a0


	//   ....[115]....
        /*072c*/ 	.word	0x0001cb00


	//   ....[116]....
        /*0730*/ 	.word	0x0001cb10


	//   ....[117]....
        /*0734*/ 	.word	0x0001cc80


	//   ....[118]....
        /*0738*/ 	.word	0x0001cca0


	//   ....[119]....
        /*073c*/ 	.word	0x0001ce10


	//   ....[120]....
        /*0740*/ 	.word	0x0001ce20


	//   ....[121]....
        /*0744*/ 	.word	0x0001d180


	//   ....[122]....
        /*0748*/ 	.word	0x0001d1a0


	//   ....[123]....
        /*074c*/ 	.word	0x0001ded0


	//   ....[124]....
        /*0750*/ 	.word	0x0001dee0


	//   ....[125]....
        /*0754*/ 	.word	0x0001f3e0


	//   ....[126]....
        /*0758*/ 	.word	0x0001f400


	//   ....[127]....
        /*075c*/ 	.word	0x0001f570


	//   ....[128]....
        /*0760*/ 	.word	0x0001f580


	//   ....[129]....
        /*0764*/ 	.word	0x0001f6f0


	//   ....[130]....
        /*0768*/ 	.word	0x0001f710


	//   ....[131]....
        /*076c*/ 	.word	0x0001f880


	//   ....[132]....
        /*0770*/ 	.word	0x0001f890


	//   ....[133]....
        /*0774*/ 	.word	0x0001faa0


	//   ....[134]....
        /*0778*/ 	.word	0x0001fac0


	//   ....[135]....
        /*077c*/ 	.word	0x0001fbe0


	//   ....[136]....
        /*0780*/ 	.word	0x0001fc20


	//   ....[137]....
        /*0784*/ 	.word	0x0001fc50


	//   ....[138]....
        /*0788*/ 	.word	0x0001fc80


	//   ....[139]....
        /*078c*/ 	.word	0x0001fcb0


	//   ....[140]....
        /*0790*/ 	.word	0x0001fce0


	//   ....[141]....
        /*0794*/ 	.word	0x0001fe40


	//   ....[142]....
        /*0798*/ 	.word	0x0001fe80


	//   ....[143]....
        /*079c*/ 	.word	0x0001feb0


	//   ....[144]....
        /*07a0*/ 	.word	0x0001fee0


	//   ....[145]....
        /*07a4*/ 	.word	0x0001ff10


	//   ....[146]....
        /*07a8*/ 	.word	0x0001ff40


	//   ....[147]....
        /*07ac*/ 	.word	0x0001ffd0


	//   ....[148]....
        /*07b0*/ 	.word	0x00020010


	//   ....[149]....
        /*07b4*/ 	.word	0x00020020


	//   ....[150]....
        /*07b8*/ 	.word	0x00020080


	//   ....[151]....
        /*07bc*/ 	.word	0x00020a50


	//   ....[152]....
        /*07c0*/ 	.word	0x00020ab0


	//   ....[153]....
        /*07c4*/ 	.word	0x00020b00


	//   ....[154]....
        /*07c8*/ 	.word	0x00020b50


	//   ....[155]....
        /*07cc*/ 	.word	0x00020ba0


	//   ....[156]....
        /*07d0*/ 	.word	0x00020c10


	//   ....[157]....
        /*07d4*/ 	.word	0x00020c50


	//   ....[158]....
        /*07d8*/ 	.word	0x00020cc0


	//   ....[159]....
        /*07dc*/ 	.word	0x00020d30


	//   ....[160]....
        /*07e0*/ 	.word	0x00020d90


	//   ....[161]....
        /*07e4*/ 	.word	0x00020e00


	//   ....[162]....
        /*07e8*/ 	.word	0x00020e70


	//   ....[163]....
        /*07ec*/ 	.word	0x00020ed0


	//   ....[164]....
        /*07f0*/ 	.word	0x00020f30


	//   ....[165]....
        /*07f4*/ 	.word	0x00020f90


	//   ....[166]....
        /*07f8*/ 	.word	0x00021000


	//   ....[167]....
        /*07fc*/ 	.word	0x00021060


	//   ....[168]....
        /*0800*/ 	.word	0x000210c0


	//   ....[169]....
        /*0804*/ 	.word	0x00021110


	//   ....[170]....
        /*0808*/ 	.word	0x00021180


	//   ....[171]....
        /*080c*/ 	.word	0x000211e0


	//   ....[172]....
        /*0810*/ 	.word	0x00021250


	//   ....[173]....
        /*0814*/ 	.word	0x000212a0


	//   ....[174]....
        /*0818*/ 	.word	0x000212e0


	//   ....[175]....
        /*081c*/ 	.word	0x00021330


	//   ....[176]....
        /*0820*/ 	.word	0x00021380


	//   ....[177]....
        /*0824*/ 	.word	0x000213e0


	//   ....[178]....
        /*0828*/ 	.word	0x00021450


	//   ....[179]....
        /*082c*/ 	.word	0x000214a0


	//   ....[180]....
        /*0830*/ 	.word	0x00021510


	//   ....[181]....
        /*0834*/ 	.word	0x00021570


	//   ....[182]....
        /*0838*/ 	.word	0x000215e0


	//   ....[183]....
        /*083c*/ 	.word	0x00021630


	//   ....[184]....
        /*0840*/ 	.word	0x00021670


	//   ....[185]....
        /*0844*/ 	.word	0x000216c0


	//   ....[186]....
        /*0848*/ 	.word	0x00021700


	//   ....[187]....
        /*084c*/ 	.word	0x00021750


	//   ....[188]....
        /*0850*/ 	.word	0x000217c0


	//   ....[189]....
        /*0854*/ 	.word	0x00021810


	//   ....[190]....
        /*0858*/ 	.word	0x00021880


	//   ....[191]....
        /*085c*/ 	.word	0x000218c0


	//   ....[192]....
        /*0860*/ 	.word	0x00021900


	//   ....[193]....
        /*0864*/ 	.word	0x00021950


	//   ....[194]....
        /*0868*/ 	.word	0x00021990


	//   ....[195]....
        /*086c*/ 	.word	0x000219e0


	//   ....[196]....
        /*0870*/ 	.word	0x00021a30


	//   ....[197]....
        /*0874*/ 	.word	0x00021aa0


	//   ....[198]....
        /*0878*/ 	.word	0x00021b00


	//   ....[199]....
        /*087c*/ 	.word	0x00021b70


	//   ....[200]....
        /*0880*/ 	.word	0x00021bc0


	//   ....[201]....
        /*0884*/ 	.word	0x00021c00


	//   ....[202]....
        /*0888*/ 	.word	0x00021c50


	//   ....[203]....
        /*088c*/ 	.word	0x00021c90


	//   ....[204]....
        /*0890*/ 	.word	0x00021ce0


	//   ....[205]....
        /*0894*/ 	.word	0x00021d30


	//   ....[206]....
        /*0898*/ 	.word	0x00021d80


	//   ....[207]....
        /*089c*/ 	.word	0x00021dc0


	//   ....[208]....
        /*08a0*/ 	.word	0x00021e30


	//   ....[209]....
        /*08a4*/ 	.word	0x00021ea0


	//   ....[210]....
        /*08a8*/ 	.word	0x00021f00


	//   ....[211]....
        /*08ac*/ 	.word	0x00021f60


	//   ....[212]....
        /*08b0*/ 	.word	0x00021fc0


	//   ....[213]....
        /*08b4*/ 	.word	0x00022030


	//   ....[214]....
        /*08b8*/ 	.word	0x00022090


	//   ....[215]....
        /*08bc*/ 	.word	0x000220f0


	//   ....[216]....
        /*08c0*/ 	.word	0x00022150


	//   ....[217]....
        /*08c4*/ 	.word	0x000221c0


	//   ....[218]....
        /*08c8*/ 	.word	0x00022220


	//   ....[219]....
        /*08cc*/ 	.word	0x00022280


	//   ....[220]....
        /*08d0*/ 	.word	0x000222e0


	//   ....[221]....
        /*08d4*/ 	.word	0x00022350


	//   ....[222]....
        /*08d8*/ 	.word	0x000223b0


	//   ....[223]....
        /*08dc*/ 	.word	0x00022410


	//   ....[224]....
        /*08e0*/ 	.word	0x00022470


	//   ....[225]....
        /*08e4*/ 	.word	0x000224e0


	//   ....[226]....
        /*08e8*/ 	.word	0x00022540


	//   ....[227]....
        /*08ec*/ 	.word	0x000225a0


	//   ....[228]....
        /*08f0*/ 	.word	0x00022600


	//   ....[229]....
        /*08f4*/ 	.word	0x00022670


	//   ....[230]....
        /*08f8*/ 	.word	0x000226c0


	//   ....[231]....
        /*08fc*/ 	.word	0x00022700


	//   ....[232]....
        /*0900*/ 	.word	0x00022750


	//   ....[233]....
        /*0904*/ 	.word	0x000227a0


	//   ....[234]....
        /*0908*/ 	.word	0x000227f0


	//   ....[235]....
        /*090c*/ 	.word	0x00022860


	//   ....[236]....
        /*0910*/ 	.word	0x000228a0


	//   ....[237]....
        /*0914*/ 	.word	0x000228f0


	//   ....[238]....
        /*0918*/ 	.word	0x00022940


	//   ....[239]....
        /*091c*/ 	.word	0x00022990


	//   ....[240]....
        /*0920*/ 	.word	0x000229e0


	//   ....[241]....
        /*0924*/ 	.word	0x00022a50


	//   ....[242]....
        /*0928*/ 	.word	0x00022a90


	//   ....[243]....
        /*092c*/ 	.word	0x00022b00


	//   ....[244]....
        /*0930*/ 	.word	0x00022b60


	//   ....[245]....
        /*0934*/ 	.word	0x00022bd0


	//----- nvinfo : EIATTR_EXIT_INSTR_OFFSETS
	.align		4
.L_552:
        /*0938*/ 	.byte	0x04, 0x1c
        /*093a*/ 	.short	(.L_554 - .L_553)


	//   ....[0]....
.L_553:
        /*093c*/ 	.word	0x00000fe0


	//   ....[1]....
        /*0940*/ 	.word	0x00020a10


	//----- nvinfo : EIATTR_MAX_THREADS
	.align		4
.L_554:
        /*0944*/ 	.byte	0x04, 0x05
        /*0946*/ 	.short	(.L_556 - .L_555)
.L_555:
        /*0948*/ 	.word	0x00000100
        /*094c*/ 	.word	0x00000001
        /*0950*/ 	.word	0x00000001


	//----- nvinfo : EIATTR_CRS_STACK_SIZE
	.align		4
.L_556:
        /*0954*/ 	.byte	0x04, 0x1e
        /*0956*/ 	.short	(.L_558 - .L_557)
.L_557:
        /*0958*/ 	.word	0x00000000
.L_558:


//--------------------- .nv.info._ZN7cutlass13device_kernelIN5flash19enable_sm80_to_sm89INS1_16FlashAttnFwdSm80INS1_25CollectiveMainloopFwdSm80ILi8ELi1ELb1EN4cute5tupleIJNS5_1CILi128EEENS7_ILi64EEENS7_ILi256EEEEEELi256ENS_6half_tEfNS_4arch4Sm80ELb1ELb0ELb1ELb0ELb1ELb0ELb1ELb1EEENS1_21CollectiveEpilogueFwdINS6_IJS8_SA_S9_EEENS6_IJNS7_ILi1EEESI_SI_EEESC_SE_Li256ELb0ELb1ELb1ELb0EEENS1_30DynamicPersistentTileSchedulerILi256ELi256ELb1ELb1ELb0EEEEEEEEEvNT_6ParamsE --------------------------
	.section	.nv.info._ZN7cutlass13device_kernelIN5flash19enable_sm80_to_sm89INS1_16FlashAttnFwdSm80INS1_25CollectiveMainloopFwdSm80ILi8ELi1ELb1EN4cute5tupleIJNS5_1CILi128EEENS7_ILi64EEENS7_ILi256EEEEEELi256ENS_6half_tEfNS_4arch4Sm80ELb1ELb0ELb1ELb0ELb1ELb0ELb1ELb1EEENS1_21CollectiveEpilogueFwdINS6_IJS8_SA_S9_EEENS6_IJNS7_ILi1EEESI_SI_EEESC_SE_Li256ELb0ELb1ELb1ELb0EEENS1_30DynamicPersistentTileSchedulerILi256ELi256ELb1ELb1ELb0EEEEEEEEEvNT_6ParamsE,"",@"SHT_CUDA_INFO"
	.sectionflags	@""
	.align	4


	//----- nvinfo : EIATTR_CUDA_API_VERSION
	.align		4
        /*0000*/ 	.byte	0x04, 0x37
        /*0002*/ 	.short	(.L_560 - .L_559)
.L_559:
        /*0004*/ 	.word	0x00000082


	//----- nvinfo : EIATTR_SW2861232_WAR
	.align		4
.L_560:
        /*0008*/ 	.byte	0x01, 0x35
	.zero		2


	//----- nvinfo : EIATTR_PARAM_CBANK
	.align		4
        /*000c*/ 	.byte	0x04, 0x0a
        /*000e*/ 	.short	(.L_562 - .L_561)
	.align		4
.L_561:
        /*0010*/ 	.word	index@(.nv.constant0._ZN7cutlass13device_kernelIN5flash19enable_sm80_to_sm89INS1_16FlashAttnFwdSm80INS1_25CollectiveMainloopFwdSm80ILi8ELi1ELb1EN4cute5tupleIJNS5_1CILi128EEENS7_ILi64EEENS7_ILi256EEEEEELi256ENS_6half_tEfNS_4arch4Sm80ELb1ELb0ELb1ELb0ELb1ELb0ELb1ELb1EEENS1_21CollectiveEpilogueFwdINS6_IJS8_SA_S9_EEENS6_IJNS7_ILi1EEESI_SI_EEESC_SE_Li256ELb0ELb1ELb1ELb0EEENS1_30DynamicPersistentTileSchedulerILi256ELi256ELb1ELb1ELb0EEEEEEEEEvNT_6ParamsE)
        /*0014*/ 	.short	0x0160
        /*0016*/ 	.short	0x0428


	//----- nvinfo : EIATTR_CBANK_PARAM_SIZE
	.align		4
.L_562:
        /*0018*/ 	.byte	0x03, 0x19
        /*001a*/ 	.short	0x0428


	//----- nvinfo : EIATTR_KPARAM_INFO
	.align		4
        /*001c*/ 	.byte	0x04, 0x17
        /*001e*/ 	.short	(.L_564 - .L_563)
.L_563:
        /*0020*/ 	.word	0x00000000
        /*0024*/ 	.short	0x0000
        /*0026*/ 	.short	0x0000
        /*0028*/ 	.byte	0x00, 0xf0, 0xa1, 0x10


	//----- nvinfo : EIATTR_MAXREG_COUNT
	.align		4
.L_564:
        /*002c*/ 	.byte	0x03, 0x1b
        /*002e*/ 	.short	0x00ff


	//----- nvinfo : EIATTR_NUM_BARRIERS
	.align		4
        /*0030*/ 	.byte	0x02, 0x4c
        /*0032*/ 	.byte	0x06
	.zero		1


	//----- nvinfo : EIATTR_ANNOTATIONS
	.align		4
        /*0034*/ 	.byte	0x04, 0x55
        /*0036*/ 	.short	(.L_566 - .L_565)


	//   ....[0]....
.L_565:
        /* <DEDUP_REMOVED lines=223> */


	//----- nvinfo : EIATTR_MERCURY_ISA_VERSION
	.align		4
.L_566:
        /*0e10*/ 	.byte	0x03, 0x5f
        /*0e12*/ 	.short	0x0000


	//----- nvinfo : EIATTR_INT_WARP_WIDE_INSTR_OFFSETS
	.align		4
        /*0e14*/ 	.byte	0x04, 0x31
        /*0e16*/ 	.short	(.L_568 - .L_567)


	//   ....[0]....
.L_567:
        /*0e18*/ 	.word	0x0000faa0


	//   ....[1]....
        /*0e1c*/ 	.word	0x0000fb20


	//----- nvinfo : EIATTR_COOP_GROUP_MASK_REGIDS
	.align		4
.L_568:
        /*0e20*/ 	.byte	0x04, 0x29
        /*0e22*/ 	.short	(.L_570 - .L_569)


	//   ....[0]....
.L_569:
        /*0e24*/ 	.word	0xffffffff


	//   ....[1]....
        /*0e28*/ 	.word	0xffffffff


	//   ....[2]....
        /*0e2c*/ 	.word	0xffffffff


	//   ....[3]....
        /*0e30*/ 	.word	0xffffffff


	//   ....[4]....
        /*0e34*/ 	.word	0xffffffff


	//   ....[5]....
        /*0e38*/ 	.word	0xffffffff


	//   ....[6]....
        /*0e3c*/ 	.word	0xffffffff


	//   ....[7]....
        /*0e40*/ 	.word	0xffffffff


	//   ....[8]....
        /*0e44*/ 	.word	0xffffffff


	//   ....[9]....
        /*0e48*/ 	.word	0xffffffff


	//   ....[10]....
        /*0e4c*/ 	.word	0xffffffff


	//   ....[11]....
        /*0e50*/ 	.word	0xffffffff


	//   ....[12]....
        /*0e54*/ 	.word	0xffffffff


	//   ....[13]....
        /*0e58*/ 	.word	0xffffffff


	//   ....[14]....
        /*0e5c*/ 	.word	0xffffffff


	//   ....[15]....
        /*0e60*/ 	.word	0xffffffff


	//   ....[16]....
        /*0e64*/ 	.word	0xffffffff


	//   ....[17]....
        /*0e68*/ 	.word	0xffffffff


	//   ....[18]....
        /*0e6c*/ 	.word	0xffffffff


	//   ....[19]....
        /*0e70*/ 	.word	0xffffffff


	//   ....[20]....
        /*0e74*/ 	.word	0xffffffff


	//   ....[21]....
        /*0e78*/ 	.word	0xffffffff


	//   ....[22]....
        /*0e7c*/ 	.word	0xffffffff


	//   ....[23]....
        /*0e80*/ 	.word	0xffffffff


	//   ....[24]....
        /*0e84*/ 	.word	0xffffffff


	//   ....[25]....
        /*0e88*/ 	.word	0xffffffff


	//   ....[26]....
        /*0e8c*/ 	.word	0xffffffff


	//   ....[27]....
        /*0e90*/ 	.word	0xffffffff


	//   ....[28]....
        /*0e94*/ 	.word	0xffffffff


	//   ....[29]....
        /*0e98*/ 	.word	0xffffffff


	//   ....[30]....
        /*0e9c*/ 	.word	0xffffffff


	//   ....[31]....
        /*0ea0*/ 	.word	0xffffffff


	//   ....[32]....
        /*0ea4*/ 	.word	0xffffffff


	//   ....[33]....
        /*0ea8*/ 	.word	0xffffffff


	//   ....[34]....
        /*0eac*/ 	.word	0xffffffff


	//   ....[35]....
        /*0eb0*/ 	.word	0xffffffff


	//   ....[36]....
        /*0eb4*/ 	.word	0xffffffff


	//   ....[37]....
        /*0eb8*/ 	.word	0xffffffff


	//   ....[38]....
        /*0ebc*/ 	.word	0xffffffff


	//   ....[39]....
        /*0ec0*/ 	.word	0xffffffff


	//   ....[40]....
        /*0ec4*/ 	.word	0xffffffff


	//   ....[41]....
        /*0ec8*/ 	.word	0xffffffff


	//   ....[42]....
        /*0ecc*/ 	.word	0xffffffff


	//   ....[43]....
        /*0ed0*/ 	.word	0xffffffff


	//   ....[44]....
        /*0ed4*/ 	.word	0xffffffff


	//   ....[45]....
        /*0ed8*/ 	.word	0xffffffff


	//   ....[46]....
        /*0edc*/ 	.word	0xffffffff


	//   ....[47]....
        /*0ee0*/ 	.word	0xffffffff


	//   ....[48]....
        /*0ee4*/ 	.word	0xffffffff


	//   ....[49]....
        /*0ee8*/ 	.word	0xffffffff


	//   ....[50]....
        /*0eec*/ 	.word	0xffffffff


	//   ....[51]....
        /*0ef0*/ 	.word	0xffffffff


	//   ....[52]....
        /*0ef4*/ 	.word	0xffffffff


	//   ....[53]....
        /*0ef8*/ 	.word	0xffffffff


	//   ....[54]....
        /*0efc*/ 	.word	0xffffffff


	//   ....[55]....
        /*0f00*/ 	.word	0xffffffff


	//   ....[56]....
        /*0f04*/ 	.word	0xffffffff


	//   ....[57]....
        /*0f08*/ 	.word	0xffffffff


	//   ....[58]....
        /*0f0c*/ 	.word	0xffffffff


	//   ....[59]....
        /*0f10*/ 	.word	0xffffffff


	//   ....[60]....
        /*0f14*/ 	.word	0xffffffff


	//   ....[61]....
        /*0f18*/ 	.word	0xffffffff


	//   ....[62]....
        /*0f1c*/ 	.word	0xffffffff


	//   ....[63]....
        /*0f20*/ 	.word	0xffffffff


	//   ....[64]....
        /*0f24*/ 	.word	0xffffffff


	//   ....[65]....
        /*0f28*/ 	.word	0xffffffff


	//   ....[66]....
        /*0f2c*/ 	.word	0xffffffff


	//   ....[67]....
        /*0f30*/ 	.word	0xffffffff


	//   ....[68]....
        /*0f34*/ 	.word	0xffffffff


	//   ....[69]....
        /*0f38*/ 	.word	0xffffffff


	//   ....[70]....
        /*0f3c*/ 	.word	0xffffffff


	//   ....[71]....
        /*0f40*/ 	.word	0xffffffff


	//   ....[72]....
        /*0f44*/ 	.word	0xffffffff


	//   ....[73]....
        /*0f48*/ 	.word	0xffffffff


	//   ....[74]....
        /*0f4c*/ 	.word	0xffffffff


	//   ....[75]....
        /*0f50*/ 	.word	0xffffffff


	//   ....[76]....
        /*0f54*/ 	.word	0xffffffff


	//   ....[77]....
        /*0f58*/ 	.word	0xffffffff


	//   ....[78]....
        /*0f5c*/ 	.word	0xffffffff


	//   ....[79]....
        /*0f60*/ 	.word	0xffffffff


	//   ....[80]....
        /*0f64*/ 	.word	0xffffffff


	//   ....[81]....
        /*0f68*/ 	.word	0xffffffff


	//   ....[82]....
        /*0f6c*/ 	.word	0xffffffff


	//   ....[83]....
        /*0f70*/ 	.word	0xffffffff


	//   ....[84]....
        /*0f74*/ 	.word	0xffffffff


	//   ....[85]....
        /*0f78*/ 	.word	0xffffffff


	//   ....[86]....
        /*0f7c*/ 	.word	0xffffffff


	//   ....[87]....
        /*0f80*/ 	.word	0xffffffff


	//   ....[88]....
        /*0f84*/ 	.word	0xffffffff


	//   ....[89]....
        /*0f88*/ 	.word	0xffffffff


	//   ....[90]....
        /*0f8c*/ 	.word	0xffffffff


	//   ....[91]....
        /*0f90*/ 	.word	0xffffffff


	//   ....[92]....
        /*0f94*/ 	.word	0xffffffff


	//   ....[93]....
        /*0f98*/ 	.word	0xffffffff


	//   ....[94]....
        /*0f9c*/ 	.word	0xffffffff


	//   ....[95]....
        /*0fa0*/ 	.word	0xffffffff


	//   ....[96]....
        /*0fa4*/ 	.word	0xffffffff


	//   ....[97]....
        /*0fa8*/ 	.word	0xffffffff


	//   ....[98]....
        /*0fac*/ 	.word	0xffffffff


	//   ....[99]....
        /*0fb0*/ 	.word	0xffffffff


	//   ....[100]....
        /*0fb4*/ 	.word	0xffffffff


	//   ....[101]....
        /*0fb8*/ 	.word	0xffffffff


	//   ....[102]....
        /*0fbc*/ 	.word	0xffffffff


	//   ....[103]....
        /*0fc0*/ 	.word	0xffffffff


	//   ....[104]....
        /*0fc4*/ 	.word	0xffffffff


	//----- nvinfo : EIATTR_COOP_GROUP_INSTR_OFFSETS
	.align		4
.L_570:
        /*0fc8*/ 	.byte	0x04, 0x28
        /*0fca*/ 	.short	(.L_572 - .L_571)


	//   ....[0]....
.L_571:
        /*0fcc*/ 	.word	0x00000050


	//   ....[1]....
        /*0fd0*/ 	.word	0x00002010


	//   ....[2]....
        /*0fd4*/ 	.word	0x00002030


	//   ....[3]....
        /*0fd8*/ 	.word	0x00002060


	//   ....[4]....
        /*0fdc*/ 	.word	0x00002080


	//   ....[5]....
        /*0fe0*/ 	.word	0x00002250


	//   ....[6]....
        /*0fe4*/ 	.word	0x00002270


	//   ....[7]....
        /*0fe8*/ 	.word	0x000022b0


	//   ....[8]....
        /*0fec*/ 	.word	0x000022f0


	//   ....[9]....
        /*0ff0*/ 	.word	0x000025f0


	//   ....[10]....
        /*0ff4*/ 	.word	0x00002610


	//   ....[11]....
        /*0ff8*/ 	.word	0x00002650


	//   ....[12]....
        /*0ffc*/ 	.word	0x00002670


	//   ....[13]....
        /*1000*/ 	.word	0x00002a50


	//   ....[14]....
        /*1004*/ 	.word	0x00002b50


	//   ....[15]....
        /*1008*/ 	.word	0x00002ba0


	//   ....[16]....
        /*100c*/ 	.word	0x00002bc0


	//   ....[17]....
        /*1010*/ 	.word	0x00004320


	//   ....[18]....
        /*1014*/ 	.word	0x00004390


	//   ....[19]....
        /*1018*/ 	.word	0x00004430


	//   ....[20]....
        /*101c*/ 	.word	0x00004470


	//   ....[21]....
        /*1020*/ 	.word	0x000047e0


	//   ....[22]....
        /*1024*/ 	.word	0x00004a20


	//   ....[23]....
        /*1028*/ 	.word	0x00004e20


	//   ....[24]....
        /*102c*/ 	.word	0x00004e40


	//   ....[25]....
        /*1030*/ 	.word	0x00004e60


	//   ....[26]....
        /*1034*/ 	.word	0x00004e80


	//   ....[27]....
        /*1038*/ 	.word	0x00006b60


	//   ....[28]....
        /*103c*/ 	.word	0x00006be0


	//   ....[29]....
        /*1040*/ 	.word	0x00006ce0


	//   ....[30]....
        /*1044*/ 	.word	0x00006d10


	//   ....[31]....
        /*1048*/ 	.word	0x000084c0


	//   ....[32]....
        /*104c*/ 	.word	0x00008530


	//   ....[33]....
        /*1050*/ 	.word	0x00008640


	//   ....[34]....
        /*1054*/ 	.word	0x00008670


	//   ....[35]....
        /*1058*/ 	.word	0x00008990


	//   ....[36]....
        /*105c*/ 	.word	0x00008c40


	//   ....[37]....
        /*1060*/ 	.word	0x00008f80


	//   ....[38]....
        /*1064*/ 	.word	0x00008fa0


	//   ....[39]....
        /*1068*/ 	.word	0x000090d0


	//   ....[40]....
        /*106c*/ 	.word	0x000090f0


	//   ....[41]....
        /*1070*/ 	.word	0x0000b350


	//   ....[42]....
        /*1074*/ 	.word	0x0000b3d0


	//   ....[43]....
        /*1078*/ 	.word	0x0000b4c0


	//   ....[44]....
        /*107c*/ 	.word	0x0000b4d0


	//   ....[45]....
        /*1080*/ 	.word	0x0000cbe0


	//   ....[46]....
        /*1084*/ 	.word	0x0000cc20


	//   ....[47]....
        /*1088*/ 	.word	0x0000cd10


	//   ....[48]....
        /*108c*/ 	.word	0x0000cd40


	//   ....[49]....
        /*1090*/ 	.word	0x0000d100


	//   ....[50]....
        /*1094*/ 	.word	0x0000d120


	//   ....[51]....
        /*1098*/ 	.word	0x0000d140


	//   ....[52]....
        /*109c*/ 	.word	0x0000d160


	//   ....[53]....
        /*10a0*/ 	.word	0x0000f010


	//   ....[54]....
        /*10a4*/ 	.word	0x0000f060


	//   ....[55]....
        /*10a8*/ 	.word	0x0000f080


	//   ....[56]....
        /*10ac*/ 	.word	0x0000f0a0


	//   ....[57]....
        /*10b0*/ 	.word	0x0000fc70


	//   ....[58]....
        /*10b4*/ 	.word	0x000104a0


	//   ....[59]....
        /*10b8*/ 	.word	0x000104b0


	//   ....[60]....
        /*10bc*/ 	.word	0x000104c0


	//   ....[61]....
        /*10c0*/ 	.word	0x000104d0


	//   ....[62]....
        /*10c4*/ 	.word	0x00010600


	//   ....[63]....
        /*10c8*/ 	.word	0x00010620


	//   ....[64]....
        /*10cc*/ 	.word	0x00010e50


	//   ....[65]....
        /*10d0*/ 	.word	0x00010e60


	//   ....[66]....
        /*10d4*/ 	.word	0x000119f0


	//   ....[67]....
        /*10d8*/ 	.word	0x00011b00


	//   ....[68]....
        /*10dc*/ 	.word	0x00011b70


	//   ....[69]....
        /*10e0*/ 	.word	0x00011d80


	//   ....[70]....
        /*10e4*/ 	.word	0x00011de0


	//   ....[71]....
        /*10e8*/ 	.word	0x00011e40


	//   ....[72]....
        /*10ec*/ 	.word	0x00011ea0


	//   ....[73]....
        /*10f0*/ 	.word	0x000122e0


	//   ....[74]....
        /*10f4*/ 	.word	0x00012330


	//   ....[75]....
        /*10f8*/ 	.word	0x00012380


	//   ....[76]....
        /*10fc*/ 	.word	0x000123d0


	//   ....[77]....
        /*1100*/ 	.word	0x00012440


	//   ....[78]....
        /*1104*/ 	.word	0x000124b0


	//   ....[79]....
        /*1108*/ 	.word	0x000126d0


	//   ....[80]....
        /*110c*/ 	.word	0x00012730


	//   ....[81]....
        /*1110*/ 	.word	0x00012790


	//   ....[82]....
        /*1114*/ 	.word	0x00012800


	//   ....[83]....
        /*1118*/ 	.word	0x00012a10


	//   ....[84]....
        /*111c*/ 	.word	0x00012a70


	//   ....[85]....
        /*1120*/ 	.word	0x00012ad0


	//   ....[86]....
        /*1124*/ 	.word	0x00012b30


	//   ....[87]....
        /*1128*/ 	.word	0x00013000


	//   ....[88]....
        /*112c*/ 	.word	0x00013040


	//   ....[89]....
        /*1130*/ 	.word	0x00013090


	//   ....[90]....
        /*1134*/ 	.word	0x000130d0


	//   ....[91]....
        /*1138*/ 	.word	0x00013130


	//   ....[92]....
        /*113c*/ 	.word	0x00013190


	//   ....[93]....
        /*1140*/ 	.word	0x00013200


	//   ....[94]....
        /*1144*/ 	.word	0x00013390


	//   ....[95]....
        /*1148*/ 	.word	0x000133f0


	//   ....[96]....
        /*114c*/ 	.word	0x00013430


	//   ....[97]....
        /*1150*/ 	.word	0x00013470


	//   ....[98]....
        /*1154*/ 	.word	0x000134c0


	//   ....[99]....
        /*1158*/ 	.word	0x00013500


	//   ....[100]....
        /*115c*/ 	.word	0x00013550


	//   ....[101]....
        /*1160*/ 	.word	0x000135b0


	//   ....[102]....
        /*1164*/ 	.word	0x00013600


	//   ....[103]....
        /*1168*/ 	.word	0x00013650


	//   ....[104]....
        /*116c*/ 	.word	0x000136c0


	//----- nvinfo : EIATTR_EXIT_INSTR_OFFSETS
	.align		4
.L_572:
        /*1170*/ 	.byte	0x04, 0x1c
        /*1172*/ 	.short	(.L_574 - .L_573)


	//   ....[0]....
.L_573:
        /*1174*/ 	.word	0x000000a0


	//   ....[1]....
        /*1178*/ 	.word	0x00011ab0


	//----- nvinfo : EIATTR_MAX_THREADS
	.align		4
.L_574:
        /*117c*/ 	.byte	0x04, 0x05
        /*117e*/ 	.short	(.L_576 - .L_575)
.L_575:
        /*1180*/ 	.word	0x00000100
        /*1184*/ 	.word	0x00000001
        /*1188*/ 	.word	0x00000001


	//----- nvinfo : EIATTR_CRS_STACK_SIZE
	.align		4
.L_576:
        /*118c*/ 	.byte	0x04, 0x1e
        /*118e*/ 	.short	(.L_578 - .L_577)
.L_577:
        /*1190*/ 	.word	0x00000000
.L_578:


//--------------------- .nv.info._ZN7cutlass13device_kernelIN5flash19enable_sm80_to_sm89INS1_16FlashAttnFwdSm80INS1_25CollectiveMainloopFwdSm80ILi8ELi1ELb1EN4cute5tupleIJNS5_1CILi128EEENS7_ILi48EEENS7_ILi256EEEEEELi256ENS_6half_tEfNS_4arch4Sm80ELb1ELb0ELb1ELb1ELb1ELb0ELb1ELb1EEENS1_21CollectiveEpilogueFwdINS6_IJS8_SA_S9_EEENS6_IJNS7_ILi1EEESI_SI_EEESC_SE_Li256ELb1ELb1ELb1ELb0EEENS1_36VarlenDynamicPersistentTileSchedulerILi128ELi48ELi256ELi256ELb1ELb1ELb0ELb1ELb1ELb1EEEEEEEEEvNT_6ParamsE --------------------------
	.section	.nv.info._ZN7cutlass13device_kernelIN5flash19enable_sm80_to_sm89INS1_16FlashAttnFwdSm80INS1_25CollectiveMainloopFwdSm80ILi8ELi1ELb1EN4cute5tupleIJNS5_1CILi128EEENS7_ILi48EEENS7_ILi256EEEEEELi256ENS_6half_tEfNS_4arch4Sm80ELb1ELb0ELb1ELb1ELb1ELb0ELb1ELb1EEENS1_21CollectiveEpilogueFwdINS6_IJS8_SA_S9_EEENS6_IJNS7_ILi1EEESI_SI_EEESC_SE_Li256ELb1ELb1ELb1ELb0EEENS1_36VarlenDynamicPersistentTileSchedulerILi128ELi48ELi256ELi256ELb1ELb1ELb0ELb1ELb1ELb1EEEEEEEEEvNT_6ParamsE,"",@"SHT_CUDA_INFO"
	.sectionflags	@""
	.align	4


	//----- nvinfo : EIATTR_CUDA_API_VERSION
	.align		4
        /*0000*/ 	.byte	0x04, 0x37
        /*0002*/ 	.short	(.L_580 - .L_579)
.L_579:
        /*0004*/ 	.word	0x00000082


	//----- nvinfo : EIATTR_SW2861232_WAR
	.align		4
.L_580:
        /*0008*/ 	.byte	0x01, 0x35
	.zero		2


	//----- nvinfo : EIATTR_PARAM_CBANK
	.align		4
        /*000c*/ 	.byte	0x04, 0x0a
        /*000e*/ 	.short	(.L_582 - .L_581)
	.align		4
.L_581:
        /*0010*/ 	.word	index@(.nv.constant0._ZN7cutlass13device_kernelIN5flash19enable_sm80_to_sm89INS1_16FlashAttnFwdSm80INS1_25CollectiveMainloopFwdSm80ILi8ELi1ELb1EN4cute5tupleIJNS5_1CILi128EEENS7_ILi48EEENS7_ILi256EEEEEELi256ENS_6half_tEfNS_4arch4Sm80ELb1ELb0ELb1ELb1ELb1ELb0ELb1ELb1EEENS1_21CollectiveEpilogueFwdINS6_IJS8_SA_S9_EEENS6_IJNS7_ILi1EEESI_SI_EEESC_SE_Li256ELb1ELb1ELb1ELb0EEENS1_36VarlenDynamicPersistentTileSchedulerILi128ELi48ELi256ELi256ELb1ELb1ELb0ELb1ELb1ELb1EEEEEEEEEvNT_6ParamsE)
        /*0014*/ 	.short	0x0160
        /*0016*/ 	.short	0x0438


	//----- nvinfo : EIATTR_CBANK_PARAM_SIZE
	.align		4
.L_582:
        /*0018*/ 	.byte	0x03, 0x19
        /*001a*/ 	.short	0x0438


	//----- nvinfo : EIATTR_KPARAM_INFO
	.align		4
        /*001c*/ 	.byte	0x04, 0x17
        /*001e*/ 	.short	(.L_584 - .L_583)
.L_583:
        /*0020*/ 	.word	0x00000000
        /*0024*/ 	.short	0x0000
        /*0026*/ 	.short	0x0000
        /*0028*/ 	.byte	0x00, 0xf0, 0xe1, 0x10


	//----- nvinfo : EIATTR_MAXREG_COUNT
	.align		4
.L_584:
        /*002c*/ 	.byte	0x03, 0x1b
        /*002e*/ 	.short	0x00ff


	//----- nvinfo : EIATTR_NUM_BARRIERS
	.align		4
        /*0030*/ 	.byte	0x02, 0x4c
        /*0032*/ 	.byte	0x06
	.zero		1


	//----- nvinfo : EIATTR_ANNOTATIONS
	.align		4
        /*0034*/ 	.byte	0x04, 0x55
        /*0036*/ 	.short	(.L_586 - .L_585)


	//   ....[0]....
.L_585:
        /* <DEDUP_REMOVED lines=350> */


	//----- nvinfo : EIATTR_MERCURY_ISA_VERSION
	.align		4
.L_586:
        /*1608*/ 	.byte	0x03, 0x5f
        /*160a*/ 	.short	0x0000


	//----- nvinfo : EIATTR_INT_WARP_WIDE_INSTR_OFFSETS
	.align		4
        /*160c*/ 	.byte	0x04, 0x31
        /*160e*/ 	.short	(.L_588 - .L_587)


	//   ....[0]....
.L_587:
        /*1610*/ 	.word	0x0000ec10


	//   ....[1]....
        /*1614*/ 	.word	0x0000ec90


	//----- nvinfo : EIATTR_COOP_GROUP_MASK_REGIDS
	.align		4
.L_588:
        /*1618*/ 	.byte	0x04, 0x29
        /*161a*/ 	.short	(.L_590 - .L_589)


	//   ....[0]....
.L_589:
        /*161c*/ 	.word	0xffffffff


	//   ....[1]....
        /*1620*/ 	.word	0xffffffff


	//   ....[2]....
        /*1624*/ 	.word	0xffffffff


	//   ....[3]....
        /*1628*/ 	.word	0xffffffff


	//   ....[4]....
        /*162c*/ 	.word	0xffffffff


	//   ....[5]....
        /*1630*/ 	.word	0xffffffff


	//   ....[6]....
        /*1634*/ 	.word	0xffffffff


	//   ....[7]....
        /*1638*/ 	.word	0xffffffff


	//   ....[8]....
        /*163c*/ 	.word	0xffffffff


	//   ....[9]....
        /*1640*/ 	.word	0xffffffff


	//   ....[10]....
        /*1644*/ 	.word	0xffffffff


	//   ....[11]....
        /*1648*/ 	.word	0xffffffff


	//   ....[12]....
        /*164c*/ 	.word	0xffffffff


	//   ....[13]....
        /*1650*/ 	.word	0xffffffff


	//   ....[14]....
        /*1654*/ 	.word	0xffffffff


	//   ....[15]....
        /*1658*/ 	.word	0xffffffff


	//   ....[16]....
        /*165c*/ 	.word	0xffffffff


	//   ....[17]....
        /*1660*/ 	.word	0xffffffff


	//   ....[18]....
        /*1664*/ 	.word	0xffffffff


	//   ....[19]....
        /*1668*/ 	.word	0xffffffff


	//   ....[20]....
        /*166c*/ 	.word	0xffffffff


	//   ....[21]....
        /*1670*/ 	.word	0xffffffff


	//   ....[22]....
        /*1674*/ 	.word	0xffffffff


	//   ....[23]....
        /*1678*/ 	.word	0xffffffff


	//   ....[24]....
        /*167c*/ 	.word	0xffffffff


	//   ....[25]....
        /*1680*/ 	.word	0xffffffff


	//   ....[26]....
        /*1684*/ 	.word	0xffffffff


	//   ....[27]....
        /*1688*/ 	.word	0xffffffff


	//   ....[28]....
        /*168c*/ 	.word	0xffffffff


	//   ....[29]....
        /*1690*/ 	.word	0xffffffff


	//   ....[30]....
        /*1694*/ 	.word	0xffffffff


	//   ....[31]....
        /*1698*/ 	.word	0xffffffff


	//   ....[32]....
        /*169c*/ 	.word	0xffffffff


	//   ....[33]....
        /*16a0*/ 	.word	0xffffffff


	//   ....[34]....
        /*16a4*/ 	.word	0xffffffff


	//   ....[35]....
        /*16a8*/ 	.word	0xffffffff


	//   ....[36]....
        /*16ac*/ 	.word	0xffffffff


	//   ....[37]....
        /*16b0*/ 	.word	0xffffffff


	//   ....[38]....
        /*16b4*/ 	.word	0xffffffff


	//   ....[39]....
        /*16b8*/ 	.word	0xffffffff


	//   ....[40]....
        /*16bc*/ 	.word	0xffffffff


	//   ....[41]....
        /*16c0*/ 	.word	0xffffffff


	//   ....[42]....
        /*16c4*/ 	.word	0xffffffff


	//   ....[43]....
        /*16c8*/ 	.word	0xffffffff


	//   ....[44]....
        /*16cc*/ 	.word	0xffffffff


	//   ....[45]....
        /*16d0*/ 	.word	0xffffffff


	//   ....[46]....
        /*16d4*/ 	.word	0xffffffff


	//   ....[47]....
        /*16d8*/ 	.word	0xffffffff


	//   ....[48]....
        /*16dc*/ 	.word	0xffffffff


	//   ....[49]....
        /*16e0*/ 	.word	0xffffffff


	//   ....[50]....
        /*16e4*/ 	.word	0xffffffff


	//   ....[51]....
        /*16e8*/ 	.word	0xffffffff


	//   ....[52]....
        /*16ec*/ 	.word	0xffffffff


	//   ....[53]....
        /*16f0*/ 	.word	0xffffffff


	//   ....[54]....
        /*16f4*/ 	.word	0xffffffff


	//   ....[55]....
        /*16f8*/ 	.word	0xffffffff


	//   ....[56]....
        /*16fc*/ 	.word	0xffffffff


	//   ....[57]....
        /*1700*/ 	.word	0xffffffff


	//   ....[58]....
        /*1704*/ 	.word	0xffffffff


	//   ....[59]....
        /*1708*/ 	.word	0xffffffff


	//   ....[60]....
        /*170c*/ 	.word	0xffffffff


	//   ....[61]....
        /*1710*/ 	.word	0xffffffff


	//   ....[62]....
        /*1714*/ 	.word	0xffffffff


	//   ....[63]....
        /*1718*/ 	.word	0xffffffff


	//   ....[64]....
        /*171c*/ 	.word	0xffffffff


	//   ....[65]....
        /*1720*/ 	.word	0xffffffff


	//   ....[66]....
        /*1724*/ 	.word	0xffffffff


	//   ....[67]....
        /*1728*/ 	.word	0xffffffff


	//   ....[68]....
        /*172c*/ 	.word	0xffffffff


	//   ....[69]....
        /*1730*/ 	.word	0xffffffff


	//   ....[70]....
        /*1734*/ 	.word	0xffffffff


	//   ....[71]....
        /*1738*/ 	.word	0xffffffff


	//   ....[72]....
        /*173c*/ 	.word	0xffffffff


	//   ....[73]....
        /*1740*/ 	.word	0xffffffff


	//   ....[74]....
        /*1744*/ 	.word	0xffffffff


	//   ....[75]....
        /*1748*/ 	.word	0xffffffff


	//   ....[76]....
        /*174c*/ 	.word	0xffffffff


	//   ....[77]....
        /*1750*/ 	.word	0xffffffff


	//   ....[78]....
        /*1754*/ 	.word	0xffffffff


	//   ....[79]....
        /*1758*/ 	.word	0xffffffff


	//   ....[80]....
        /*175c*/ 	.word	0xffffffff


	//   ....[81]....
        /*1760*/ 	.word	0xffffffff


	//   ....[82]....
        /*1764*/ 	.word	0xffffffff


	//   ....[83]....
        /*1768*/ 	.word	0xffffffff


	//   ....[84]....
        /*176c*/ 	.word	0xffffffff


	//   ....[85]....
        /*1770*/ 	.word	0xffffffff


	//   ....[86]....
        /*1774*/ 	.word	0xffffffff


	//   ....[87]....
        /*1778*/ 	.word	0xffffffff


	//   ....[88]....
        /*177c*/ 	.word	0xffffffff


	//   ....[89]....
        /*1780*/ 	.word	0xffffffff


	//   ....[90]....
        /*1784*/ 	.word	0xffffffff


	//   ....[91]....
        /*1788*/ 	.word	0xffffffff


	//   ....[92]....
        /*178c*/ 	.word	0xffffffff


	//   ....[93]....
        /*1790*/ 	.word	0xffffffff


	//   ....[94]....
        /*1794*/ 	.word	0xffffffff


	//   ....[95]....
        /*1798*/ 	.word	0xffffffff


	//   ....[96]....
        /*179c*/ 	.word	0xffffffff


	//   ....[97]....
        /*17a0*/ 	.word	0xffffffff


	//   ....[98]....
        /*17a4*/ 	.word	0xffffffff


	//   ....[99]....
        /*17a8*/ 	.word	0xffffffff


	//   ....[100]....
        /*17ac*/ 	.word	0xffffffff


	//   ....[101]....
        /*17b0*/ 	.word	0xffffffff


	//   ....[102]....
        /*17b4*/ 	.word	0xffffffff


	//   ....[103]....
        /*17b8*/ 	.word	0xffffffff


	//   ....[104]....
        /*17bc*/ 	.word	0xffffffff


	//   ....[105]....
        /*17c0*/ 	.word	0xffffffff


	//   ....[106]....
        /*17c4*/ 	.word	0xffffffff


	//   ....[107]....
        /*17c8*/ 	.word	0xffffffff


	//   ....[108]....
        /*17cc*/ 	.word	0xffffffff


	//   ....[109]....
        /*17d0*/ 	.word	0xffffffff


	//   ....[110]....
        /*17d4*/ 	.word	0xffffffff


	//   ....[111]....
        /*17d8*/ 	.word	0xffffffff


	//   ....[112]....
        /*17dc*/ 	.word	0xffffffff


	//   ....[113]....
        /*17e0*/ 	.word	0xffffffff


	//   ....[114]....
        /*17e4*/ 	.word	0xffffffff


	//   ....[115]....
        /*17e8*/ 	.word	0xffffffff


	//   ....[116]....
        /*17ec*/ 	.word	0xffffffff


	//   ....[117]....
        /*17f0*/ 	.word	0xffffffff


	//   ....[118]....
        /*17f4*/ 	.word	0xffffffff


	//   ....[119]....
        /*17f8*/ 	.word	0xffffffff


	//   ....[120]....
        /*17fc*/ 	.word	0xffffffff


	//   ....[121]....
        /*1800*/ 	.word	0xffffffff


	//   ....[122]....
        /*1804*/ 	.word	0xffffffff


	//   ....[123]....
        /*1808*/ 	.word	0xffffffff


	//   ....[124]....
        /*180c*/ 	.word	0xffffffff


	//   ....[125]....
        /*1810*/ 	.word	0xffffffff


	//   ....[126]....
        /*1814*/ 	.word	0xffffffff


	//   ....[127]....
        /*1818*/ 	.word	0xffffffff


	//   ....[128]....
        /*181c*/ 	.word	0xffffffff


	//   ....[129]....
        /*1820*/ 	.word	0xffffffff


	//   ....[130]....
        /*1824*/ 	.word	0xffffffff


	//   ....[131]....
        /*1828*/ 	.word	0xffffffff


	//   ....[132]....
        /*182c*/ 	.word	0xffffffff


	//   ....[133]....
        /*1830*/ 	.word	0xffffffff


	//   ....[134]....
        /*1834*/ 	.word	0xffffffff


	//   ....[135]....
        /*1838*/ 	.word	0xffffffff


	//   ....[136]....
        /*183c*/ 	.word	0xffffffff


	//   ....[137]....
        /*1840*/ 	.word	0xffffffff


	//   ....[138]....
        /*1844*/ 	.word	0xffffffff


	//   ....[139]....
        /*1848*/ 	.word	0xffffffff


	//   ....[140]....
        /*184c*/ 	.word	0xffffffff


	//   ....[141]....
        /*1850*/ 	.word	0xffffffff


	//   ....[142]....
        /*1854*/ 	.word	0xffffffff


	//   ....[143]....
        /*1858*/ 	.word	0xffffffff


	//   ....[144]....
        /*185c*/ 	.word	0xffffffff


	//   ....[145]....
        /*1860*/ 	.word	0xffffffff


	//   ....[146]....
        /*1864*/ 	.word	0xffffffff


	//   ....[147]....
        /*1868*/ 	.word	0xffffffff


	//   ....[148]....
        /*186c*/ 	.word	0xffffffff


	//   ....[149]....
        /*1870*/ 	.word	0xffffffff


	//   ....[150]....
        /*1874*/ 	.word	0xffffffff


	//   ....[151]....
        /*1878*/ 	.word	0xffffffff


	//   ....[152]....
        /*187c*/ 	.word	0xffffffff


	//   ....[153]....
        /*1880*/ 	.word	0xffffffff


	//   ....[154]....
        /*1884*/ 	.word	0xffffffff


	//   ....[155]....
        /*1888*/ 	.word	0xffffffff


	//   ....[156]....
        /*188c*/ 	.word	0xffffffff


	//   ....[157]....
        /*1890*/ 	.word	0xffffffff


	//   ....[158]....
        /*1894*/ 	.word	0xffffffff


	//   ....[159]....
        /*1898*/ 	.word	0xffffffff


	//   ....[160]....
        /*189c*/ 	.word	0xffffffff


	//   ....[161]....
        /*18a0*/ 	.word	0xffffffff


	//   ....[162]....
        /*18a4*/ 	.word	0xffffffff


	//   ....[163]....
        /*18a8*/ 	.word	0xffffffff


	//   ....[164]....
        /*18ac*/ 	.word	0xffffffff


	//   ....[165]....
        /*18b0*/ 	.word	0xffffffff


	//   ....[166]....
        /*18b4*/ 	.word	0xffffffff


	//   ....[167]....
        /*18b8*/ 	.word	0xffffffff


	//   ....[168]....
        /*18bc*/ 	.word	0xffffffff


	//   ....[169]....
        /*18c0*/ 	.word	0xffffffff


	//   ....[170]....
        /*18c4*/ 	.word	0xffffffff


	//   ....[171]....
        /*18c8*/ 	.word	0xffffffff


	//   ....[172]....
        /*18cc*/ 	.word	0xffffffff


	//   ....[173]....
        /*18d0*/ 	.word	0xffffffff


	//   ....[174]....
        /*18d4*/ 	.word	0xffffffff


	//   ....[175]....
        /*18d8*/ 	.word	0xffffffff


	//   ....[176]....
        /*18dc*/ 	.word	0xffffffff


	//   ....[177]....
        /*18e0*/ 	.word	0xffffffff


	//   ....[178]....
        /*18e4*/ 	.word	0xffffffff


	//   ....[179]....
        /*18e8*/ 	.word	0xffffffff


	//   ....[180]....
        /*18ec*/ 	.word	0xffffffff


	//   ....[181]....
        /*18f0*/ 	.word	0xffffffff


	//   ....[182]....
        /*18f4*/ 	.word	0xffffffff


	//   ....[183]....
        /*18f8*/ 	.word	0xffffffff


	//   ....[184]....
        /*18fc*/ 	.word	0xffffffff


	//   ....[185]....
        /*1900*/ 	.word	0xffffffff


	//   ....[186]....
        /*1904*/ 	.word	0xffffffff


	//   ....[187]....
        /*1908*/ 	.word	0xffffffff


	//   ....[188]....
        /*190c*/ 	.word	0xffffffff


	//   ....[189]....
        /*1910*/ 	.word	0xffffffff


	//   ....[190]....
        /*1914*/ 	.word	0xffffffff


	//   ....[191]....
        /*1918*/ 	.word	0xffffffff


	//   ....[192]....
        /*191c*/ 	.word	0xffffffff


	//   ....[193]....
        /*1920*/ 	.word	0xffffffff


	//   ....[194]....
        /*1924*/ 	.word	0xffffffff


	//   ....[195]....
        /*1928*/ 	.word	0xffffffff


	//   ....[196]....
        /*192c*/ 	.word	0xffffffff


	//   ....[197]....
        /*1930*/ 	.word	0xffffffff


	//   ....[198]....
        /*1934*/ 	.word	0xffffffff


	//   ....[199]....
        /*1938*/ 	.word	0xffffffff


	//   ....[200]....
        /*193c*/ 	.word	0xffffffff


	//   ....[201]....
        /*1940*/ 	.word	0xffffffff


	//   ....[202]....
        /*1944*/ 	.word	0xffffffff


	//   ....[203]....
        /*1948*/ 	.word	0xffffffff


	//----- nvinfo : EIATTR_COOP_GROUP_INSTR_OFFSETS
	.align		4
.L_590:
        /*194c*/ 	.byte	0x04, 0x28
        /*194e*/ 	.short	(.L_592 - .L_591)


	//   ....[0]....
.L_591:
        /*1950*/ 	.word	0x00000050


	//   ....[1]....
        /*1954*/ 	.word	0x00000200


	//   ....[2]....
        /*1958*/ 	.word	0x00000230


	//   ....[3]....
        /*195c*/ 	.word	0x00000260


	//   ....[4]....
        /*1960*/ 	.word	0x00000290


	//   ....[5]....
        /*1964*/ 	.word	0x000002c0


	//   ....[6]....
        /*1968*/ 	.word	0x000002f0


	//   ....[7]....
        /*196c*/ 	.word	0x00000450


	//   ....[8]....
        /*1970*/ 	.word	0x00000490


	//   ....[9]....
        /*1974*/ 	.word	0x000004c0


	//   ....[10]....
        /*1978*/ 	.word	0x000004f0


	//   ....[11]....
        /*197c*/ 	.word	0x00000520


	//   ....[12]....
        /*1980*/ 	.word	0x00000550


	//   ....[13]....
        /*1984*/ 	.word	0x000005e0


	//   ....[14]....
        /*1988*/ 	.word	0x00000630


	//   ....[15]....
        /*198c*/ 	.word	0x00000650


	//   ....[16]....
        /*1990*/ 	.word	0x000006b0


	//   ....[17]....
        /*1994*/ 	.word	0x000032f0


	//   ....[18]....
        /*1998*/ 	.word	0x00003320


	//   ....[19]....
        /*199c*/ 	.word	0x00003350


	//   ....[20]....
        /*19a0*/ 	.word	0x00003370


	//   ....[21]....
        /*19a4*/ 	.word	0x00003560


	//   ....[22]....
        /*19a8*/ 	.word	0x00003580


	//   ....[23]....
        /*19ac*/ 	.word	0x00003660


	//   ....[24]....
        /*19b0*/ 	.word	0x000036b0


	//   ....[25]....
        /*19b4*/ 	.word	0x00003820


	//   ....[26]....
        /*19b8*/ 	.word	0x00003840


	//   ....[27]....
        /*19bc*/ 	.word	0x00003960


	//   ....[28]....
        /*19c0*/ 	.word	0x00003af0


	//   ....[29]....
        /*19c4*/ 	.word	0x00003d80


	//   ....[30]....
        /*19c8*/ 	.word	0x00003d90


	//   ....[31]....
        /*19cc*/ 	.word	0x00004260


	//   ....[32]....
        /*19d0*/ 	.word	0x00004270


	//   ....[33]....
        /*19d4*/ 	.word	0x00005490


	//   ....[34]....
        /*19d8*/ 	.word	0x000054b0


	//   ....[35]....
        /*19dc*/ 	.word	0x00005710


	//   ....[36]....
        /*19e0*/ 	.word	0x00005720


	//   ....[37]....
        /*19e4*/ 	.word	0x00005a40


	//   ....[38]....
        /*19e8*/ 	.word	0x00005c00


	//   ....[39]....
        /*19ec*/ 	.word	0x00005f00


	//   ....[40]....
        /*19f0*/ 	.word	0x00005f20


	//   ....[41]....
        /*19f4*/ 	.word	0x00005f50


	//   ....[42]....
        /*19f8*/ 	.word	0x00005f60


	//   ....[43]....
        /*19fc*/ 	.word	0x00007630


	//   ....[44]....
        /*1a00*/ 	.word	0x00007650


	//   ....[45]....
        /*1a04*/ 	.word	0x000078b0


	//   ....[46]....
        /*1a08*/ 	.word	0x000078c0


	//   ....[47]....
        /*1a0c*/ 	.word	0x00008990


	//   ....[48]....
        /*1a10*/ 	.word	0x000089b0


	//   ....[49]....
        /*1a14*/ 	.word	0x00008be0


	//   ....[50]....
        /*1a18*/ 	.word	0x00008bf0


	//   ....[51]....
        /*1a1c*/ 	.word	0x00008f10


	//   ....[52]....
        /*1a20*/ 	.word	0x00009100


	//   ....[53]....
        /*1a24*/ 	.word	0x00009360


	//   ....[54]....
        /*1a28*/ 	.word	0x00009380


	//   ....[55]....
        /*1a2c*/ 	.word	0x00009460


	//   ....[56]....
        /*1a30*/ 	.word	0x00009480


	//   ....[57]....
        /*1a34*/ 	.word	0x0000aff0


	//   ....[58]....
        /*1a38*/ 	.word	0x0000b0d0


	//   ....[59]....
        /*1a3c*/ 	.word	0x0000b250


	//   ....[60]....
        /*1a40*/ 	.word	0x0000b260


	//   ....[61]....
        /*1a44*/ 	.word	0x0000c310


	//   ....[62]....
        /*1a48*/ 	.word	0x0000c330


	//   ....[63]....
        /*1a4c*/ 	.word	0x0000c4e0


	//   ....[64]....
        /*1a50*/ 	.word	0x0000c4f0


	//   ....[65]....
        /*1a54*/ 	.word	0x0000c850


	//   ....[66]....
        /*1a58*/ 	.word	0x0000c880


	//   ....[67]....
        /*1a5c*/ 	.word	0x0000c8a0


	//   ....[68]....
        /*1a60*/ 	.word	0x0000c8c0


	//   ....[69]....
        /*1a64*/ 	.word	0x0000e1d0


	//   ....[70]....
        /*1a68*/ 	.word	0x0000e220


	//   ....[71]....
        /*1a6c*/ 	.word	0x0000e240


	//   ....[72]....
        /*1a70*/ 	.word	0x0000e250


	//   ....[73]....
        /*1a74*/ 	.word	0x0000fb00


	//   ....[74]....
        /*1a78*/ 	.word	0x0000fb20


	//   ....[75]....
        /*1a7c*/ 	.word	0x0000fb40


	//   ....[76]....
        /*1a80*/ 	.word	0x0000fb60


	//   ....[77]....
        /*1a84*/ 	.word	0x0000ff10


	//   ....[78]....
        /*1a88*/ 	.word	0x0000ff30


	//   ....[79]....
        /*1a8c*/ 	.word	0x00010170


	//   ....[80]....
        /*1a90*/ 	.word	0x00010180


	//   ....[81]....
        /*1a94*/ 	.word	0x00010370


	//   ....[82]....
        /*1a98*/ 	.word	0x00010390


	//   ....[83]....
        /*1a9c*/ 	.word	0x00010580


	//   ....[84]....
        /*1aa0*/ 	.word	0x00010590


	//   ....[85]....
        /*1aa4*/ 	.word	0x00010970


	//   ....[86]....
        /*1aa8*/ 	.word	0x00010990


	//   ....[87]....
        /*1aac*/ 	.word	0x000115e0


	//   ....[88]....
        /*1ab0*/ 	.word	0x000115f0


	//   ....[89]....
        /*1ab4*/ 	.word	0x00012aa0


	//   ....[90]....
        /*1ab8*/ 	.word	0x00012ac0


	//   ....[91]....
        /*1abc*/ 	.word	0x00012d10


	//   ....[92]....
        /*1ac0*/ 	.word	0x00012d20


	//   ....[93]....
        /*1ac4*/ 	.word	0x00012f10


	//   ....[94]....
        /*1ac8*/ 	.word	0x00012f30


	//   ....[95]....
        /*1acc*/ 	.word	0x00013120


	//   ....[96]....
        /*1ad0*/ 	.word	0x00013130


	//   ....[97]....
        /*1ad4*/ 	.word	0x000133e0


	//   ....[98]....
        /*1ad8*/ 	.word	0x00013400


	//   ....[99]....
        /*1adc*/ 	.word	0x00013530


	//   ....[100]....
        /*1ae0*/ 	.word	0x00013570


	//   ....[101]....
        /*1ae4*/ 	.word	0x000135a0


	//   ....[102]....
        /*1ae8*/ 	.word	0x000135d0


	//   ....[103]....
        /*1aec*/ 	.word	0x00013600


	//   ....[104]....
        /*1af0*/ 	.word	0x00013630


	//   ....[105]....
        /*1af4*/ 	.word	0x00013790


	//   ....[106]....
        /*1af8*/ 	.word	0x000137d0


	//   ....[107]....
        /*1afc*/ 	.word	0x00013800


	//   ....[108]....
        /*1b00*/ 	.word	0x00013830


	//   ....[109]....
        /*1b04*/ 	.word	0x00013860


	//   ....[110]....
        /*1b08*/ 	.word	0x00013890


	//   ....[111]....
        /*1b0c*/ 	.word	0x00013920


	//   ....[112]....
        /*1b10*/ 	.word	0x00013980


	//   ....[113]....
        /*1b14*/ 	.word	0x00013990


	//   ....[114]....
        /*1b18*/ 	.word	0x000139f0


	//   ....[115]....
        /*1b1c*/ 	.word	0x00014460


	//   ....[116]....
        /*1b20*/ 	.word	0x000144c0


	//   ....[117]....
        /*1b24*/ 	.word	0x00014510


	//   ....[118]....
        /*1b28*/ 	.word	0x00014560


	//   ....[119]....
        /*1b2c*/ 	.word	0x000145b0


	//   ....[120]....
        /*1b30*/ 	.word	0x00014620


	//   ....[121]....
        /*1b34*/ 	.word	0x00014660


	//   ....[122]....
        /*1b38*/ 	.word	0x000146d0


	//   ....[123]....
        /*1b3c*/ 	.word	0x00014740


	//   ....[124]....
        /*1b40*/ 	.word	0x000147a0


	//   ....[125]....
        /*1b44*/ 	.word	0x00014810


	//   ....[126]....
        /*1b48*/ 	.word	0x00014870


	//   ....[127]....
        /*1b4c*/ 	.word	0x000148d0


	//   ....[128]....
        /*1b50*/ 	.word	0x00014940


	//   ....[129]....
        /*1b54*/ 	.word	0x000149a0


	//   ....[130]....
        /*1b58*/ 	.word	0x00014a00


	//   ....[131]....
        /*1b5c*/ 	.word	0x00014a60


	//   ....[132]....
        /*1b60*/ 	.word	0x00014ac0


	//   ....[133]....
        /*1b64*/ 	.word	0x00014e00


	//   ....[134]....
        /*1b68*/ 	.word	0x00014e50


	//   ....[135]....
        /*1b6c*/ 	.word	0x00014ea0


	//   ....[136]....
        /*1b70*/ 	.word	0x00014ee0


	//   ....[137]....
        /*1b74*/ 	.word	0x00014f50


	//   ....[138]....
        /*1b78*/ 	.word	0x00014fc0


	//   ....[139]....
        /*1b7c*/ 	.word	0x00015020


	//   ....[140]....
        /*1b80*/ 	.word	0x00015080


	//   ....[141]....
        /*1b84*/ 	.word	0x000150e0


	//   ....[142]....
        /*1b88*/ 	.word	0x00015150


	//   ....[143]....
        /*1b8c*/ 	.word	0x000151b0


	//   ....[144]....
        /*1b90*/ 	.word	0x00015210


	//   ....[145]....
        /*1b94*/ 	.word	0x00015270


	//   ....[146]....
        /*1b98*/ 	.word	0x000152d0


	//   ....[147]....
        /*1b9c*/ 	.word	0x00015650


	//   ....[148]....
        /*1ba0*/ 	.word	0x00015690


	//   ....[149]....
        /*1ba4*/ 	.word	0x000156e0


	//   ....[150]....
        /*1ba8*/ 	.word	0x00015720


	//   ....[151]....
        /*1bac*/ 	.word	0x00015780


	//   ....[152]....
        /*1bb0*/ 	.word	0x000157e0


	//   ....[153]....
        /*1bb4*/ 	.word	0x00015840


	//   ....[154]....
        /*1bb8*/ 	.word	0x000158a0


	//   ....[155]....
        /*1bbc*/ 	.word	0x00015910


	//   ....[156]....
        /*1bc0*/ 	.word	0x00015970


	//   ....[157]....
        /*1bc4*/ 	.word	0x000159d0


	//   ....[158]....
        /*1bc8*/ 	.word	0x00015a10


	//   ....[159]....
        /*1bcc*/ 	.word	0x00015a50


	//   ....[160]....
        /*1bd0*/ 	.word	0x00015aa0


	//   ....[161]....
        /*1bd4*/ 	.word	0x00015ae0


	//   ....[162]....
        /*1bd8*/ 	.word	0x00015b30


	//   ....[163]....
        /*1bdc*/ 	.word	0x00015b80


	//   ....[164]....
        /*1be0*/ 	.word	0x00015bd0


	//   ....[165]....
        /*1be4*/ 	.word	0x00015c20


	//   ....[166]....
        /*1be8*/ 	.word	0x00015c90


	//   ....[167]....
        /*1bec*/ 	.word	0x00015d00


	//   ....[168]....
        /*1bf0*/ 	.word	0x00015d60


	//   ....[169]....
        /*1bf4*/ 	.word	0x00015dc0


	//   ....[170]....
        /*1bf8*/ 	.word	0x00015e20


	//   ....[171]....
        /*1bfc*/ 	.word	0x00015e90


	//   ....[172]....
        /*1c00*/ 	.word	0x00015ef0


	//   ....[173]....
        /*1c04*/ 	.word	0x00015f50


	//   ....[174]....
        /*1c08*/ 	.word	0x00015fb0


	//   ....[175]....
        /*1c0c*/ 	.word	0x00016020


	//   ....[176]....
        /*1c10*/ 	.word	0x00016080


	//   ....[177]....
        /*1c14*/ 	.word	0x000160e0


	//   ....[178]....
        /*1c18*/ 	.word	0x00016140


	//   ....[179]....
        /*1c1c*/ 	.word	0x000161b0


	//   ....[180]....
        /*1c20*/ 	.word	0x00016210


	//   ....[181]....
        /*1c24*/ 	.word	0x00016270


	//   ....[182]....
        /*1c28*/ 	.word	0x000162d0


	//   ....[183]....
        /*1c2c*/ 	.word	0x00016340


	//   ....[184]....
        /*1c30*/ 	.word	0x000163a0


	//   ....[185]....
        /*1c34*/ 	.word	0x00016400


	//   ....[186]....
        /*1c38*/ 	.word	0x00016460


	//   ....[187]....
        /*1c3c*/ 	.word	0x000164d0


	//   ....[188]....
        /*1c40*/ 	.word	0x00016520


	//   ....[189]....
        /*1c44*/ 	.word	0x00016560


	//   ....[190]....
        /*1c48*/ 	.word	0x000165b0


	//   ....[191]....
        /*1c4c*/ 	.word	0x00016600


	//   ....[192]....
        /*1c50*/ 	.word	0x00016650


	//   ....[193]....
        /*1c54*/ 	.word	0x000166c0


	//   ....[194]....
        /*1c58*/ 	.word	0x00016700


	//   ....[195]....
        /*1c5c*/ 	.word	0x00016750


	//   ....[196]....
        /*1c60*/ 	.word	0x000167a0


	//   ....[197]....
        /*1c64*/ 	.word	0x000167f0


	//   ....[198]....
        /*1c68*/ 	.word	0x00016840


	//   ....[199]....
        /*1c6c*/ 	.word	0x000168b0


	//   ....[200]....
        /*1c70*/ 	.word	0x000168f0


	//   ....[201]....
        /*1c74*/ 	.word	0x00016960


	//   ....[202]....
        /*1c78*/ 	.word	0x000169c0


	//   ....[203]....
        /*1c7c*/ 	.word	0x00016a30


	//----- nvinfo : EIATTR_EXIT_INSTR_OFFSETS
	.align		4
.L_592:
        /*1c80*/ 	.byte	0x04, 0x1c
        /*1c82*/ 	.short	(.L_594 - .L_593)


	//   ....[0]....
.L_593:
        /*1c84*/ 	.word	0x000010d0


	//   ....[1]....
        /*1c88*/ 	.word	0x00014420


	//----- nvinfo : EIATTR_MAX_THREADS
	.align		4
.L_594:
        /*1c8c*/ 	.byte	0x04, 0x05
        /*1c8e*/ 	.short	(.L_596 - .L_595)
.L_595:
        /*1c90*/ 	.word	0x00000100
        /*1c94*/ 	.word	0x00000001
        /*1c98*/ 	.word	0x00000001


	//----- nvinfo : EIATTR_CRS_STACK_SIZE
	.align		4
.L_596:
        /*1c9c*/ 	.byte	0x04, 0x1e
        /*1c9e*/ 	.short	(.L_598 - .L_597)
.L_597:
        /*1ca0*/ 	.word	0x00000000
.L_598:


//--------------------- .nv.info._ZN7cutlass13device_kernelIN5flash19enable_sm80_to_sm89INS1_16FlashAttnFwdSm80INS1_25CollectiveMainloopFwdSm80ILi8ELi1ELb0EN4cute5tupleIJNS5_1CILi128EEENS7_ILi32EEENS7_ILi256EEEEEELi256ENS_6half_tEfNS_4arch4Sm80ELb1ELb0ELb1ELb1ELb1ELb1ELb1ELb1EEENS1_21CollectiveEpilogueFwdINS6_IJS8_SA_S9_EEENS6_IJNS7_ILi1EEESI_SI_EEESC_SE_Li256ELb1ELb1ELb1ELb0EEENS1_36VarlenDynamicPersistentTileSchedulerILi128ELi32ELi256ELi256ELb1ELb1ELb0ELb1ELb1ELb1EEEEEEEEEvNT_6ParamsE --------------------------
	.section	.nv.info._ZN7cutlass13device_kernelIN5flash19enable_sm80_to_sm89INS1_16FlashAttnFwdSm80INS1_25CollectiveMainloopFwdSm80ILi8ELi1ELb0EN4cute5tupleIJNS5_1CILi128EEENS7_ILi32EEENS7_ILi256EEEEEELi256ENS_6half_tEfNS_4arch4Sm80ELb1ELb0ELb1ELb1ELb1ELb1ELb1ELb1EEENS1_21CollectiveEpilogueFwdINS6_IJS8_SA_S9_EEENS6_IJNS7_ILi1EEESI_SI_EEESC_SE_Li256ELb1ELb1ELb1ELb0EEENS1_36VarlenDynamicPersistentTileSchedulerILi128ELi32ELi256ELi256ELb1ELb1ELb0ELb1ELb1ELb1EEEEEEEEEvNT_6ParamsE,"",@"SHT_CUDA_INFO"
	.sectionflags	@""
	.align	4


	//----- nvinfo : EIATTR_CUDA_API_VERSION
	.align		4
        /*0000*/ 	.byte	0x04, 0x37
        /*0002*/ 	.short	(.L_600 - .L_599)
.L_599:
        /*0004*/ 	.word	0x00000082


	//----- nvinfo : EIATTR_SW2861232_WAR
	.align		4
.L_600:
        /*0008*/ 	.byte	0x01, 0x35
	.zero		2


	//----- nvinfo : EIATTR_PARAM_CBANK
	.align		4
        /*000c*/ 	.byte	0x04, 0x0a
        /*000e*/ 	.short	(.L_602 - .L_601)
	.align		4
.L_601:
        /*0010*/ 	.word	index@(.nv.constant0._ZN7cutlass13device_kernelIN5flash19enable_sm80_to_sm89INS1_16FlashAttnFwdSm80INS1_25CollectiveMainloopFwdSm80ILi8ELi1ELb0EN4cute5tupleIJNS5_1CILi128EEENS7_ILi32EEENS7_ILi256EEEEEELi256ENS_6half_tEfNS_4arch4Sm80ELb1ELb0ELb1ELb1ELb1ELb1ELb1ELb1EEENS1_21CollectiveEpilogueFwdINS6_IJS8_SA_S9_EEENS6_IJNS7_ILi1EEESI_SI_EEESC_SE_Li256ELb1ELb1ELb1ELb0EEENS1_36VarlenDynamicPersistentTileSchedulerILi128ELi32ELi256ELi256ELb1ELb1ELb0ELb1ELb1ELb1EEEEEEEEEvNT_6ParamsE)
        /*0014*/ 	.short	0x0160
        /*0016*/ 	.short	0x0438


	//----- nvinfo : EIATTR_CBANK_PARAM_SIZE
	.align		4
.L_602:
        /*0018*/ 	.byte	0x03, 0x19
        /*001a*/ 	.short	0x0438


	//----- nvinfo : EIATTR_KPARAM_INFO
	.align		4
        /*001c*/ 	.byte	0x04, 0x17
        /*001e*/ 	.short	(.L_604 - .L_603)
.L_603:
        /*0020*/ 	.word	0x00000000
        /*0024*/ 	.short	0x0000
        /*0026*/ 	.short	0x0000
        /*0028*/ 	.byte	0x00, 0xf0, 0xe1, 0x10


	//----- nvinfo : EIATTR_MAXREG_COUNT
	.align		4
.L_604:
        /*002c*/ 	.byte	0x03, 0x1b
        /*002e*/ 	.short	0x00ff


	//----- nvinfo : EIATTR_NUM_BARRIERS
	.align		4
        /*0030*/ 	.byte	0x02, 0x4c
        /*0032*/ 	.byte	0x06
	.zero		1


	//----- nvinfo : EIATTR_ANNOTATIONS
	.align		4
        /*0034*/ 	.byte	0x04, 0x55
        /*0036*/ 	.short	(.L_606 - .L_605)


	//   ....[0]....
.L_605:
        /* <DEDUP_REMOVED lines=21> */


	//----- nvinfo : EIATTR_MERCURY_ISA_VERSION
	.align		4
.L_606:
        /*0170*/ 	.byte	0x03, 0x5f
        /*0172*/ 	.short	0x0000


	//----- nvinfo : EIATTR_INT_WARP_WIDE_INSTR_OFFSETS
	.align		4
        /*0174*/ 	.byte	0x04, 0x31
        /*0176*/ 	.short	(.L_608 - .L_607)


	//   ....[0]....
.L_607:
        /*0178*/ 	.word	0x00017920


	//   ....[1]....
        /*017c*/ 	.word	0x00017990


	//----- nvinfo : EIATTR_COOP_GROUP_MASK_REGIDS
	.align		4
.L_608:
        /*0180*/ 	.byte	0x04, 0x29
        /*0182*/ 	.short	(.L_610 - .L_609)


	//   ....[0]....
.L_609:
        /*0184*/ 	.word	0xffffffff


	//   ....[1]....
        /*0188*/ 	.word	0xffffffff


	//   ....[2]....
        /*018c*/ 	.word	0xffffffff


	//   ....[3]....
        /*0190*/ 	.word	0xffffffff


	//   ....[4]....
        /*0194*/ 	.word	0xffffffff


	//   ....[5]....
        /*0198*/ 	.word	0xffffffff


	//   ....[6]....
        /*019c*/ 	.word	0xffffffff


	//   ....[7]....
        /*01a0*/ 	.word	0xffffffff


	//   ....[8]....
        /*01a4*/ 	.word	0xffffffff


	//   ....[9]....
        /*01a8*/ 	.word	0xffffffff


	//   ....[10]....
        /*01ac*/ 	.word	0xffffffff


	//   ....[11]....
        /*01b0*/ 	.word	0xffffffff


	//   ....[12]....
        /*01b4*/ 	.word	0xffffffff


	//   ....[13]....
        /*01b8*/ 	.word	0xffffffff


	//   ....[14]....
        /*01bc*/ 	.word	0xffffffff


	//   ....[15]....
        /*01c0*/ 	.word	0xffffffff


	//   ....[16]....
        /*01c4*/ 	.word	0xffffffff


	//   ....[17]....
        /*01c8*/ 	.word	0xffffffff


	//   ....[18]....
        /*01cc*/ 	.word	0xffffffff


	//   ....[19]....
        /*01d0*/ 	.word	0xffffffff


	//   ....[20]....
        /*01d4*/ 	.word	0xffffffff


	//   ....[21]....
        /*01d8*/ 	.word	0xffffffff


	//   ....[22]....
        /*01dc*/ 	.word	0xffffffff


	//   ....[23]....
        /*01e0*/ 	.word	0xffffffff


	//   ....[24]....
        /*01e4*/ 	.word	0xffffffff


	//   ....[25]....
        /*01e8*/ 	.word	0xffffffff


	//   ....[26]....
        /*01ec*/ 	.word	0xffffffff


	//   ....[27]....
        /*01f0*/ 	.word	0xffffffff


	//   ....[28]....
        /*01f4*/ 	.word	0xffffffff


	//   ....[29]....
        /*01f8*/ 	.word	0xffffffff


	//   ....[30]....
        /*01fc*/ 	.word	0xffffffff


	//   ....[31]....
        /*0200*/ 	.word	0xffffffff


	//   ....[32]....
        /*0204*/ 	.word	0xffffffff


	//   ....[33]....
        /*0208*/ 	.word	0xffffffff


	//   ....[34]....
        /*020c*/ 	.word	0xffffffff


	//   ....[35]....
        /*0210*/ 	.word	0xffffffff


	//   ....[36]....
        /*0214*/ 	.word	0xffffffff


	//   ....[37]....
        /*0218*/ 	.word	0xffffffff


	//   ....[38]....
        /*021c*/ 	.word	0xffffffff


	//   ....[39]....
        /*0220*/ 	.word	0xffffffff


	//   ....[40]....
        /*0224*/ 	.word	0xffffffff


	//   ....[41]....
        /*0228*/ 	.word	0xffffffff


	//   ....[42]....
        /*022c*/ 	.word	0xffffffff


	//   ....[43]....
        /*0230*/ 	.word	0xffffffff


	//   ....[44]....
        /*0234*/ 	.word	0xffffffff


	//   ....[45]....
        /*0238*/ 	.word	0xffffffff


	//   ....[46]....
        /*023c*/ 	.word	0xffffffff


	//   ....[47]....
        /*0240*/ 	.word	0xffffffff


	//   ....[48]....
        /*0244*/ 	.word	0xffffffff


	//   ....[49]....
        /*0248*/ 	.word	0xffffffff


	//   ....[50]....
        /*024c*/ 	.word	0xffffffff


	//   ....[51]....
        /*0250*/ 	.word	0xffffffff


	//   ....[52]....
        /*0254*/ 	.word	0xffffffff


	//   ....[53]....
        /*0258*/ 	.word	0xffffffff


	//   ....[54]....
        /*025c*/ 	.word	0xffffffff


	//   ....[55]....
        /*0260*/ 	.word	0xffffffff


	//   ....[56]....
        /*0264*/ 	.word	0xffffffff


	//   ....[57]....
        /*0268*/ 	.word	0xffffffff


	//   ....[58]....
        /*026c*/ 	.word	0xffffffff


	//   ....[59]....
        /*0270*/ 	.word	0xffffffff


	//   ....[60]....
        /*0274*/ 	.word	0xffffffff


	//   ....[61]....
        /*0278*/ 	.word	0xffffffff


	//   ....[62]....
        /*027c*/ 	.word	0xffffffff


	//   ....[63]....
        /*0280*/ 	.word	0xffffffff


	//   ....[64]....
        /*0284*/ 	.word	0xffffffff


	//   ....[65]....
        /*0288*/ 	.word	0xffffffff


	//   ....[66]....
        /*028c*/ 	.word	0xffffffff


	//   ....[67]....
        /*0290*/ 	.word	0xffffffff


	//   ....[68]....
        /*0294*/ 	.word	0xffffffff


	//   ....[69]....
        /*0298*/ 	.word	0xffffffff


	//   ....[70]....
        /*029c*/ 	.word	0xffffffff


	//   ....[71]....
        /*02a0*/ 	.word	0xffffffff


	//   ....[72]....
        /*02a4*/ 	.word	0xffffffff


	//   ....[73]....
        /*02a8*/ 	.word	0xffffffff


	//   ....[74]....
        /*02ac*/ 	.word	0xffffffff


	//   ....[75]....
        /*02b0*/ 	.word	0xffffffff


	//   ....[76]....
        /*02b4*/ 	.word	0xffffffff


	//   ....[77]....
        /*02b8*/ 	.word	0xffffffff


	//   ....[78]....
        /*02bc*/ 	.word	0xffffffff


	//   ....[79]....
        /*02c0*/ 	.word	0xffffffff


	//   ....[80]....
        /*02c4*/ 	.word	0xffffffff


	//   ....[81]....
        /*02c8*/ 	.word	0xffffffff


	//   ....[82]....
        /*02cc*/ 	.word	0xffffffff


	//   ....[83]....
        /*02d0*/ 	.word	0xffffffff


	//   ....[84]....
        /*02d4*/ 	.word	0xffffffff


	//   ....[85]....
        /*02d8*/ 	.word	0xffffffff


	//   ....[86]....
        /*02dc*/ 	.word	0xffffffff


	//   ....[87]....
        /*02e0*/ 	.word	0xffffffff


	//   ....[88]....
        /*02e4*/ 	.word	0xffffffff


	//   ....[89]....
        /*02e8*/ 	.word	0xffffffff


	//   ....[90]....
        /*02ec*/ 	.word	0xffffffff


	//   ....[91]....
        /*02f0*/ 	.word	0xffffffff


	//   ....[92]....
        /*02f4*/ 	.word	0xffffffff


	//   ....[93]....
        /*02f8*/ 	.word	0xffffffff


	//   ....[94]....
        /*02fc*/ 	.word	0xffffffff


	//   ....[95]....
        /*0300*/ 	.word	0xffffffff


	//   ....[96]....
        /*0304*/ 	.word	0xffffffff


	//   ....[97]....
        /*0308*/ 	.word	0xffffffff


	//   ....[98]....
        /*030c*/ 	.word	0xffffffff


	//   ....[99]....
        /*0310*/ 	.word	0xffffffff


	//   ....[100]....
        /*0314*/ 	.word	0xffffffff


	//   ....[101]....
        /*0318*/ 	.word	0xffffffff


	//   ....[102]....
        /*031c*/ 	.word	0xffffffff


	//   ....[103]....
        /*0320*/ 	.word	0xffffffff


	//   ....[104]....
        /*0324*/ 	.word	0xffffffff


	//   ....[105]....
        /*0328*/ 	.word	0xffffffff


	//   ....[106]....
        /*032c*/ 	.word	0xffffffff


	//   ....[107]....
        /*0330*/ 	.word	0xffffffff


	//   ....[108]....
        /*0334*/ 	.word	0xffffffff


	//   ....[109]....
        /*0338*/ 	.word	0xffffffff


	//   ....[110]....
        /*033c*/ 	.word	0xffffffff


	//   ....[111]....
        /*0340*/ 	.word	0xffffffff


	//   ....[112]....
        /*0344*/ 	.word	0xffffffff


	//   ....[113]....
        /*0348*/ 	.word	0xffffffff


	//   ....[114]....
        /*034c*/ 	.word	0xffffffff


	//   ....[115]....
        /*0350*/ 	.word	0xffffffff


	//   ....[116]....
        /*0354*/ 	.word	0xffffffff


	//   ....[117]....
        /*0358*/ 	.word	0xffffffff


	//   ....[118]....
        /*035c*/ 	.word	0xffffffff


	//   ....[119]....
        /*0360*/ 	.word	0xffffffff


	//   ....[120]....
        /*0364*/ 	.word	0xffffffff


	//   ....[121]....
        /*0368*/ 	.word	0xffffffff


	//   ....[122]....
        /*036c*/ 	.word	0xffffffff


	//   ....[123]....
        /*0370*/ 	.word	0xffffffff


	//   ....[124]....
        /*0374*/ 	.word	0xffffffff


	//   ....[125]....
        /*0378*/ 	.word	0xffffffff


	//   ....[126]....
        /*037c*/ 	.word	0xffffffff


	//   ....[127]....
        /*0380*/ 	.word	0xffffffff


	//   ....[128]....
        /*0384*/ 	.word	0xffffffff


	//   ....[129]....
        /*0388*/ 	.word	0xffffffff


	//   ....[130]....
        /*038c*/ 	.word	0xffffffff


	//   ....[131]....
        /*0390*/ 	.word	0xffffffff


	//   ....[132]....
        /*0394*/ 	.word	0xffffffff


	//   ....[133]....
        /*0398*/ 	.word	0xffffffff


	//   ....[134]....
        /*039c*/ 	.word	0xffffffff


	//   ....[135]....
        /*03a0*/ 	.word	0xffffffff


	//   ....[136]....
        /*03a4*/ 	.word	0xffffffff


	//   ....[137]....
        /*03a8*/ 	.word	0xffffffff


	//   ....[138]....
        /*03ac*/ 	.word	0xffffffff


	//   ....[139]....
        /*03b0*/ 	.word	0xffffffff


	//   ....[140]....
        /*03b4*/ 	.word	0xffffffff


	//   ....[141]....
        /*03b8*/ 	.word	0xffffffff


	//   ....[142]....
        /*03bc*/ 	.word	0xffffffff


	//   ....[143]....
        /*03c0*/ 	.word	0xffffffff


	//   ....[144]....
        /*03c4*/ 	.word	0xffffffff


	//   ....[145]....
        /*03c8*/ 	.word	0xffffffff


	//   ....[146]....
        /*03cc*/ 	.word	0xffffffff


	//   ....[147]....
        /*03d0*/ 	.word	0xffffffff


	//   ....[148]....
        /*03d4*/ 	.word	0xffffffff


	//   ....[149]....
        /*03d8*/ 	.word	0xffffffff


	//   ....[150]....
        /*03dc*/ 	.word	0xffffffff


	//   ....[151]....
        /*03e0*/ 	.word	0xffffffff


	//   ....[152]....
        /*03e4*/ 	.word	0xffffffff


	//   ....[153]....
        /*03e8*/ 	.word	0xffffffff


	//   ....[154]....
        /*03ec*/ 	.word	0xffffffff


	//   ....[155]....
        /*03f0*/ 	.word	0xffffffff


	//   ....[156]....
        /*03f4*/ 	.word	0xffffffff


	//   ....[157]....
        /*03f8*/ 	.word	0xffffffff


	//   ....[158]....
        /*03fc*/ 	.word	0xffffffff


	//   ....[159]....
        /*0400*/ 	.word	0xffffffff


	//   ....[160]....
        /*0404*/ 	.word	0xffffffff


	//   ....[161]....
        /*0408*/ 	.word	0xffffffff


	//   ....[162]....
        /*040c*/ 	.word	0xffffffff


	//   ....[163]....
        /*0410*/ 	.word	0xffffffff


	//   ....[164]....
        /*0414*/ 	.word	0xffffffff


	//   ....[165]....
        /*0418*/ 	.word	0xffffffff


	//   ....[166]....
        /*041c*/ 	.word	0xffffffff


	//   ....[167]....
        /*0420*/ 	.word	0xffffffff


	//   ....[168]....
        /*0424*/ 	.word	0xffffffff


	//   ....[169]....
        /*0428*/ 	.word	0xffffffff


	//   ....[170]....
        /*042c*/ 	.word	0xffffffff


	//   ....[171]....
        /*0430*/ 	.word	0xffffffff


	//   ....[172]....
        /*0434*/ 	.word	0xffffffff


	//   ....[173]....
        /*0438*/ 	.word	0xffffffff


	//   ....[174]....
        /*043c*/ 	.word	0xffffffff


	//   ....[175]....
        /*0440*/ 	.word	0xffffffff


	//   ....[176]....
        /*0444*/ 	.word	0xffffffff


	//   ....[177]....
        /*0448*/ 	.word	0xffffffff


	//   ....[178]....
        /*044c*/ 	.word	0xffffffff


	//   ....[179]....
        /*0450*/ 	.word	0xffffffff


	//   ....[180]....
        /*0454*/ 	.word	0xffffffff


	//   ....[181]....
        /*0458*/ 	.word	0xffffffff


	//   ....[182]....
        /*045c*/ 	.word	0xffffffff


	//   ....[183]....
        /*0460*/ 	.word	0xffffffff


	//   ....[184]....
        /*0464*/ 	.word	0xffffffff


	//   ....[185]....
        /*0468*/ 	.word	0xffffffff


	//   ....[186]....
        /*046c*/ 	.word	0xffffffff


	//   ....[187]....
        /*0470*/ 	.word	0xffffffff


	//   ....[188]....
        /*0474*/ 	.word	0xffffffff


	//   ....[189]....
        /*0478*/ 	.word	0xffffffff


	//   ....[190]....
        /*047c*/ 	.word	0xffffffff


	//   ....[191]....
        /*0480*/ 	.word	0xffffffff


	//   ....[192]....
        /*0484*/ 	.word	0xffffffff


	//   ....[193]....
        /*0488*/ 	.word	0xffffffff


	//   ....[194]....
        /*048c*/ 	.word	0xffffffff


	//   ....[195]....
        /*0490*/ 	.word	0xffffffff


	//   ....[196]....
        /*0494*/ 	.word	0xffffffff


	//   ....[197]....
        /*0498*/ 	.word	0xffffffff


	//   ....[198]....
        /*049c*/ 	.word	0xffffffff


	//   ....[199]....
        /*04a0*/ 	.word	0xffffffff


	//   ....[200]....
        /*04a4*/ 	.word	0xffffffff


	//   ....[201]....
        /*04a8*/ 	.word	0xffffffff


	//   ....[202]....
        /*04ac*/ 	.word	0xffffffff


	//   ....[203]....
        /*04b0*/ 	.word	0xffffffff


	//   ....[204]....
        /*04b4*/ 	.word	0xffffffff


	//   ....[205]....
        /*04b8*/ 	.word	0xffffffff


	//   ....[206]....
        /*04bc*/ 	.word	0xffffffff


	//   ....[207]....
        /*04c0*/ 	.word	0xffffffff


	//   ....[208]....
        /*04c4*/ 	.word	0xffffffff


	//   ....[209]....
        /*04c8*/ 	.word	0xffffffff


	//   ....[210]....
        /*04cc*/ 	.word	0xffffffff


	//   ....[211]....
        /*04d0*/ 	.word	0xffffffff


	//   ....[212]....
        /*04d4*/ 	.word	0xffffffff


	//   ....[213]....
        /*04d8*/ 	.word	0xffffffff


	//   ....[214]....
        /*04dc*/ 	.word	0xffffffff


	//   ....[215]....
        /*04e0*/ 	.word	0xffffffff


	//   ....[216]....
        /*04e4*/ 	.word	0xffffffff


	//   ....[217]....
        /*04e8*/ 	.word	0xffffffff


	//   ....[218]....
        /*04ec*/ 	.word	0xffffffff


	//   ....[219]....
        /*04f0*/ 	.word	0xffffffff


	//   ....[220]....
        /*04f4*/ 	.word	0xffffffff


	//   ....[221]....
        /*04f8*/ 	.word	0xffffffff


	//   ....[222]....
        /*04fc*/ 	.word	0xffffffff


	//   ....[223]....
        /*0500*/ 	.word	0xffffffff


	//   ....[224]....
        /*0504*/ 	.word	0xffffffff


	//   ....[225]....
        /*0508*/ 	.word	0xffffffff


	//----- nvinfo : EIATTR_COOP_GROUP_INSTR_OFFSETS
	.align		4
.L_610:
        /*050c*/ 	.byte	0x04, 0x28
        /*050e*/ 	.short	(.L_612 - .L_611)


	//   ....[0]....
.L_611:
        /*0510*/ 	.word	0x00000050


	//   ....[1]....
        /*0514*/ 	.word	0x000001e0


	//   ....[2]....
        /*0518*/ 	.word	0x00000210


	//   ....[3]....
        /*051c*/ 	.word	0x00000240


	//   ....[4]....
        /*0520*/ 	.word	0x00000270


	//   ....[5]....
        /*0524*/ 	.word	0x000002a0


	//   ....[6]....
        /*0528*/ 	.word	0x000002d0


	//   ....[7]....
        /*052c*/ 	.word	0x00000430


	//   ....[8]....
        /*0530*/ 	.word	0x00000470


	//   ....[9]....
        /*0534*/ 	.word	0x000004a0


	//   ....[10]....
        /*0538*/ 	.word	0x000004d0


	//   ....[11]....
        /*053c*/ 	.word	0x00000500


	//   ....[12]....
        /*0540*/ 	.word	0x00000530


	//   ....[13]....
        /*0544*/ 	.word	0x000005c0


	//   ....[14]....
        /*0548*/ 	.word	0x00000600


	//   ....[15]....
        /*054c*/ 	.word	0x00000620


	//   ....[16]....
        /*0550*/ 	.word	0x00000680


	//   ....[17]....
        /*0554*/ 	.word	0x00003890


	//   ....[18]....
        /*0558*/ 	.word	0x000038a0


	//   ....[19]....
        /*055c*/ 	.word	0x00004ab0


	//   ....[20]....
        /*0560*/ 	.word	0x00004ac0


	//   ....[21]....
        /*0564*/ 	.word	0x00005bd0


	//   ....[22]....
        /*0568*/ 	.word	0x00005bf0


	//   ....[23]....
        /*056c*/ 	.word	0x00005fb0


	//   ....[24]....
        /*0570*/ 	.word	0x00005fc0


	//   ....[25]....
        /*0574*/ 	.word	0x00006cf0


	//   ....[26]....
        /*0578*/ 	.word	0x00006d10


	//   ....[27]....
        /*057c*/ 	.word	0x00006e90


	//   ....[28]....
        /*0580*/ 	.word	0x00006ea0


	//   ....[29]....
        /*0584*/ 	.word	0x00007020


	//   ....[30]....
        /*0588*/ 	.word	0x00007040


	//   ....[31]....
        /*058c*/ 	.word	0x000071c0


	//   ....[32]....
        /*0590*/ 	.word	0x000071d0


	//   ....[33]....
        /*0594*/ 	.word	0x000075d0


	//   ....[34]....
        /*0598*/ 	.word	0x000075e0


	//   ....[35]....
        /*059c*/ 	.word	0x000079c0


	//   ....[36]....
        /*05a0*/ 	.word	0x000079e0


	//   ....[37]....
        /*05a4*/ 	.word	0x00007a00


	//   ....[38]....
        /*05a8*/ 	.word	0x00007a20


	//   ....[39]....
        /*05ac*/ 	.word	0x00007db0


	//   ....[40]....
        /*05b0*/ 	.word	0x00007ee0


	//   ....[41]....
        /*05b4*/ 	.word	0x00007f40


	//   ....[42]....
        /*05b8*/ 	.word	0x00007f80


	//   ....[43]....
        /*05bc*/ 	.word	0x00008460


	//   ....[44]....
        /*05c0*/ 	.word	0x000084a0


	//   ....[45]....
        /*05c4*/ 	.word	0x000084e0


	//   ....[46]....
        /*05c8*/ 	.word	0x00008520


	//   ....[47]....
        /*05cc*/ 	.word	0x00008870


	//   ....[48]....
        /*05d0*/ 	.word	0x000088d0


	//   ....[49]....
        /*05d4*/ 	.word	0x00008910


	//   ....[50]....
        /*05d8*/ 	.word	0x00008a50


	//   ....[51]....
        /*05dc*/ 	.word	0x0000bfc0


	//   ....[52]....
        /*05e0*/ 	.word	0x0000c010


	//   ....[53]....
        /*05e4*/ 	.word	0x0000c030


	//   ....[54]....
        /*05e8*/ 	.word	0x0000c040


	//   ....[55]....
        /*05ec*/ 	.word	0x0000c240


	//   ....[56]....
        /*05f0*/ 	.word	0x0000c2e0


	//   ....[57]....
        /*05f4*/ 	.word	0x0000c330


	//   ....[58]....
        /*05f8*/ 	.word	0x0000c3b0


	//   ....[59]....
        /*05fc*/ 	.word	0x0000c6a0


	//   ....[60]....
        /*0600*/ 	.word	0x0000c750


	//   ....[61]....
        /*0604*/ 	.word	0x0000c7d0


	//   ....[62]....
        /*0608*/ 	.word	0x0000c850


	//   ....[63]....
        /*060c*/ 	.word	0x0000cb10


	//   ....[64]....
        /*0610*/ 	.word	0x0000cb70


	//   ....[65]....
        /*0614*/ 	.word	0x0000cbe0


	//   ....[66]....
        /*0618*/ 	.word	0x0000cc20


	//   ....[67]....
        /*061c*/ 	.word	0x000106f0


	//   ....[68]....
        /*0620*/ 	.word	0x00010710


	//   ....[69]....
        /*0624*/ 	.word	0x00011400


	//   ....[70]....
        /*0628*/ 	.word	0x00011420


	//   ....[71]....
        /*062c*/ 	.word	0x00011640


	//   ....[72]....
        /*0630*/ 	.word	0x00011780


	//   ....[73]....
        /*0634*/ 	.word	0x00011980


	//   ....[74]....
        /*0638*/ 	.word	0x000119a0


	//   ....[75]....
        /*063c*/ 	.word	0x000119c0


	//   ....[76]....
        /*0640*/ 	.word	0x000119e0


	//   ....[77]....
        /*0644*/ 	.word	0x000126a0


	//   ....[78]....
        /*0648*/ 	.word	0x000126c0


	//   ....[79]....
        /*064c*/ 	.word	0x00013300


	//   ....[80]....
        /*0650*/ 	.word	0x00013320


	//   ....[81]....
        /*0654*/ 	.word	0x00013540


	//   ....[82]....
        /*0658*/ 	.word	0x00013670


	//   ....[83]....
        /*065c*/ 	.word	0x00013810


	//   ....[84]....
        /*0660*/ 	.word	0x00013830


	//   ....[85]....
        /*0664*/ 	.word	0x000138d0


	//   ....[86]....
        /*0668*/ 	.word	0x000138f0


	//   ....[87]....
        /*066c*/ 	.word	0x00014d90


	//   ....[88]....
        /*0670*/ 	.word	0x00014db0


	//   ....[89]....
        /*0674*/ 	.word	0x000159a0


	//   ....[90]....
        /*0678*/ 	.word	0x000159c0


	//   ....[91]....
        /*067c*/ 	.word	0x00015bf0


	//   ....[92]....
        /*0680*/ 	.word	0x00015c10


	//   ....[93]....
        /*0684*/ 	.word	0x00015c30


	//   ....[94]....
        /*0688*/ 	.word	0x00015c50


	//   ....[95]....
        /*068c*/ 	.word	0x00016f10


	//   ....[96]....
        /*0690*/ 	.word	0x00016f40


	//   ....[97]....
        /*0694*/ 	.word	0x00016f60


	//   ....[98]....
        /*0698*/ 	.word	0x00016f80


	//   ....[99]....
        /*069c*/ 	.word	0x00018700


	//   ....[100]....
        /*06a0*/ 	.word	0x00018720


	//   ....[101]....
        /*06a4*/ 	.word	0x00018730


	//   ....[102]....
        /*06a8*/ 	.word	0x00018740


	//   ....[103]....
        /*06ac*/ 	.word	0x00018b00


	//   ....[104]....
        /*06b0*/ 	.word	0x00018b20


	//   ....[105]....
        /*06b4*/ 	.word	0x00018c80


	//   ....[106]....
        /*06b8*/ 	.word	0x00018c90


	//   ....[107]....
        /*06bc*/ 	.word	0x00018e00


	//   ....[108]....
        /*06c0*/ 	.word	0x00018e20


	//   ....[109]....
        /*06c4*/ 	.word	0x00018f90


	//   ....[110]....
        /*06c8*/ 	.word	0x00018fa0


	//   ....[111]....
        /*06cc*/ 	.word	0x00019300


	//   ....[112]....
        /*06d0*/ 	.word	0x00019320


	//   ....[113]....
        /*06d4*/ 	.word	0x0001a0b0


	//   ....[114]....
        /*06d8*/ 	.word	0x0001a0c0


	//   ....[115]....
        /*06dc*/ 	.word	0x0001b620


	//   ....[116]....
        /*06e0*/ 	.word	0x0001b640


	//   ....[117]....
        /*06e4*/ 	.word	0x0001b7b0


	//   ....[118]....
        /*06e8*/ 	.word	0x0001b7c0


	//   ....[119]....
        /*06ec*/ 	.word	0x0001b930


	//   ....[120]....
        /*06f0*/ 	.word	0x0001b950


	//   ....[121]....
        /*06f4*/ 	.word	0x0001bac0


	//   ....[122]....
        /*06f8*/ 	.word	0x0001bad0


	//   ....[123]....
        /*06fc*/ 	.word	0x0001bce0


	//   ....[124]....
        /*0700*/ 	.word	0x0001bd00


	//   ....[125]....
        /*0704*/ 	.word	0x0001be20


	//   ....[126]....
        /*0708*/ 	.word	0x0001be60


	//   ....[127]....
        /*070c*/ 	.word	0x0001be90


	//   ....[128]....
        /*0710*/ 	.word	0x0001bec0


	//   ....[129]....
        /*0714*/ 	.word	0x0001bef0


	//   ....[130]....
        /*0718*/ 	.word	0x0001bf20


	//   ....[131]....
        /*071c*/ 	.word	0x0001c080


	//   ....[132]....
        /*0720*/ 	.word	0x0001c0c0


	//   ....[133]....
        /*0724*/ 	.word	0x0001c0f0


	//   ....[134]....
        /*0728*/ 	.word	0x0001c120


	//   ....[135]....
        /*072c*/ 	.word	0x0001c150


	//   ....[136]....
        /*0730*/ 	.word	0x0001c180


	//   ....[137]....
        /*0734*/ 	.word	0x0001c210


	//   ....[138]....
        /*0738*/ 	.word	0x0001c250


	//   ....[139]....
        /*073c*/ 	.word	0x0001c260


	//   ....[140]....
        /*0740*/ 	.word	0x0001c2c0


	//   ....[141]....
        /*0744*/ 	.word	0x0001cc90


	//   ....[142]....
        /*0748*/ 	.word	0x0001ccf0


	//   ....[143]....
        /*074c*/ 	.word	0x0001cd40


	//   ....[144]....
        /*0750*/ 	.word	0x0001cd90


	//   ....[145]....
        /*0754*/ 	.word	0x0001cde0


	//   ....[146]....
        /*0758*/ 	.word	0x0001ce50


	//   ....[147]....
        /*075c*/ 	.word	0x0001ce90


	//   ....[148]....
        /*0760*/ 	.word	0x0001cf00


	//   ....[149]....
        /*0764*/ 	.word	0x0001cf70


	//   ....[150]....
        /*0768*/ 	.word	0x0001cfd0


	//   ....[151]....
        /*076c*/ 	.word	0x0001d040


	//   ....[152]....
        /*0770*/ 	.word	0x0001d0b0


	//   ....[153]....
        /*0774*/ 	.word	0x0001d110


	//   ....[154]....
        /*0778*/ 	.word	0x0001d170


	//   ....[155]....
        /*077c*/ 	.word	0x0001d1d0


	//   ....[156]....
        /*0780*/ 	.word	0x0001d240


	//   ....[157]....
        /*0784*/ 	.word	0x0001d2a0


	//   ....[158]....
        /*0788*/ 	.word	0x0001d300


	//   ....[159]....
        /*078c*/ 	.word	0x0001d350


	//   ....[160]....
        /*0790*/ 	.word	0x0001d3c0


	//   ....[161]....
        /*0794*/ 	.word	0x0001d420


	//   ....[162]....
        /*0798*/ 	.word	0x0001d480


	//   ....[163]....
        /*079c*/ 	.word	0x0001d6c0


	//   ....[164]....
        /*07a0*/ 	.word	0x0001d710


	//   ....[165]....
        /*07a4*/ 	.word	0x0001d760


	//   ....[166]....
        /*07a8*/ 	.word	0x0001d7b0


	//   ....[167]....
        /*07ac*/ 	.word	0x0001d810


	//   ....[168]....
        /*07b0*/ 	.word	0x0001d880


	//   ....[169]....
        /*07b4*/ 	.word	0x0001d8d0


	//   ....[170]....
        /*07b8*/ 	.word	0x0001d940


	//   ....[171]....
        /*07bc*/ 	.word	0x0001d9a0


	//   ....[172]....
        /*07c0*/ 	.word	0x0001da00


	//   ....[173]....
        /*07c4*/ 	.word	0x0001dc40


	//   ....[174]....
        /*07c8*/ 	.word	0x0001dc80


	//   ....[175]....
        /*07cc*/ 	.word	0x0001dcd0


	//   ....[176]....
        /*07d0*/ 	.word	0x0001dd10


	//   ....[177]....
        /*07d4*/ 	.word	0x0001dd60


	//   ....[178]....
        /*07d8*/ 	.word	0x0001ddb0


	//   ....[179]....
        /*07dc*/ 	.word	0x0001de20


	//   ....[180]....
        /*07e0*/ 	.word	0x0001de60


	//   ....[181]....
        /*07e4*/ 	.word	0x0001dea0


	//   ....[182]....
        /*07e8*/ 	.word	0x0001def0


	//   ....[183]....
        /*07ec*/ 	.word	0x0001df30


	//   ....[184]....
        /*07f0*/ 	.word	0x0001df80


	//   ....[185]....
        /*07f4*/ 	.word	0x0001dfd0


	//   ....[186]....
        /*07f8*/ 	.word	0x0001e020


	//   ....[187]....
        /*07fc*/ 	.word	0x0001e060


	//   ....[188]....
        /*0800*/ 	.word	0x0001e0d0


	//   ....[189]....
        /*0804*/ 	.word	0x0001e140


	//   ....[190]....
        /*0808*/ 	.word	0x0001e1a0


	//   ....[191]....
        /*080c*/ 	.word	0x0001e200


	//   ....[192]....
        /*0810*/ 	.word	0x0001e260


	//   ....[193]....
        /*0814*/ 	.word	0x0001e2d0


	//   ....[194]....
        /*0818*/ 	.word	0x0001e330


	//   ....[195]....
        /*081c*/ 	.word	0x0001e390


	//   ....[196]....
        /*0820*/ 	.word	0x0001e3f0


	//   ....[197]....
        /*0824*/ 	.word	0x0001e460


	//   ....[198]....
        /*0828*/ 	.word	0x0001e4c0


	//   ....[199]....
        /*082c*/ 	.word	0x0001e520


	//   ....[200]....
        /*0830*/ 	.word	0x0001e580


	//   ....[201]....
        /*0834*/ 	.word	0x0001e5f0


	//   ....[202]....
        /*0838*/ 	.word	0x0001e650


	//   ....[203]....
        /*083c*/ 	.word	0x0001e6b0


	//   ....[204]....
        /*0840*/ 	.word	0x0001e710


	//   ....[205]....
        /*0844*/ 	.word	0x0001e780


	//   ....[206]....
        /*0848*/ 	.word	0x0001e7e0


	//   ....[207]....
        /*084c*/ 	.word	0x0001e840


	//   ....[208]....
        /*0850*/ 	.word	0x0001e8a0


	//   ....[209]....
        /*0854*/ 	.word	0x0001e910


	//   ....[210]....
        /*0858*/ 	.word	0x0001e960


	//   ....[211]....
        /*085c*/ 	.word	0x0001e9a0


	//   ....[212]....
        /*0860*/ 	.word	0x0001e9f0


	//   ....[213]....
        /*0864*/ 	.word	0x0001ea40


	//   ....[214]....
        /*0868*/ 	.word	0x0001ea90


	//   ....[215]....
        /*086c*/ 	.word	0x0001eb00


	//   ....[216]....
        /*0870*/ 	.word	0x0001eb40


	//   ....[217]....
        /*0874*/ 	.word	0x0001eb90


	//   ....[218]....
        /*0878*/ 	.word	0x0001ebe0


	//   ....[219]....
        /*087c*/ 	.word	0x0001ec30


	//   ....[220]....
        /*0880*/ 	.word	0x0001ec80


	//   ....[221]....
        /*0884*/ 	.word	0x0001ecf0


	//   ....[222]....
        /*0888*/ 	.word	0x0001ed30


	//   ....[223]....
        /*088c*/ 	.word	0x0001eda0


	//   ....[224]....
        /*0890*/ 	.word	0x0001ee00


	//   ....[225]....
        /*0894*/ 	.word	0x0001ee70


	//----- nvinfo : EIATTR_EXIT_INSTR_OFFSETS
	.align		4
.L_612:
        /*0898*/ 	.byte	0x04, 0x1c
        /*089a*/ 	.short	(.L_614 - .L_613)


	//   ....[0]....
.L_613:
        /*089c*/ 	.word	0x00000fe0


	//   ....[1]....
        /*08a0*/ 	.word	0x0001cc50


	//----- nvinfo : EIATTR_MAX_THREADS
	.align		4
.L_614:
        /*08a4*/ 	.byte	0x04, 0x05
        /*08a6*/ 	.short	(.L_616 - .L_615)
.L_615:
        /*08a8*/ 	.word	0x00000100
        /*08ac*/ 	.word	0x00000001
        /*08b0*/ 	.word	0x00000001


	//----- nvinfo : EIATTR_CRS_STACK_SIZE
	.align		4
.L_616:
        /*08b4*/ 	.byte	0x04, 0x1e
        /*08b6*/ 	.short	(.L_618 - .L_617)
.L_617:
        /*08b8*/ 	.word	0x00000000
.L_618:


//--------------------- .nv.info._ZN7cutlass13device_kernelIN5flash19enable_sm80_to_sm89INS1_16FlashAttnFwdSm80INS1_25CollectiveMainloopFwdSm80ILi8ELi1ELb0EN4cute5tupleIJNS5_1CILi128EEENS7_ILi96EEENS7_ILi256EEEEEELi256ENS_6half_tEfNS_4arch4Sm80ELb0ELb0ELb1ELb0ELb1ELb0ELb1ELb1EEENS1_21CollectiveEpilogueFwdINS6_IJS8_SA_S9_EEENS6_IJNS7_ILi1EEESI_SI_EEESC_SE_Li256ELb0ELb1ELb1ELb0EEENS1_19SingleTileSchedulerILb0ELb1ELb1ELi128EEEEEEEEEvNT_6ParamsE --------------------------
	.section	.nv.info._ZN7cutlass13device_kernelIN5flash19enable_sm80_to_sm89INS1_16FlashAttnFwdSm80INS1_25CollectiveMainloopFwdSm80ILi8ELi1ELb0EN4cute5tupleIJNS5_1CILi128EEENS7_ILi96EEENS7_ILi256EEEEEELi256ENS_6half_tEfNS_4arch4Sm80ELb0ELb0ELb1ELb0ELb1ELb0ELb1ELb1EEENS1_21CollectiveEpilogueFwdINS6_IJS8_SA_S9_EEENS6_IJNS7_ILi1EEESI_SI_EEESC_SE_Li256ELb0ELb1ELb1ELb0EEENS1_19SingleTileSchedulerILb0ELb1ELb1ELi128EEEEEEEEEvNT_6ParamsE,"",@"SHT_CUDA_INFO"
	.sectionflags	@""
	.align	4


	//----- nvinfo : EIATTR_CUDA_API_VERSION
	.align		4
        /*0000*/ 	.byte	0x04, 0x37
        /*0002*/ 	.short	(.L_620 - .L_619)
.L_619:
        /*0004*/ 	.word	0x00000082


	//----- nvinfo : EIATTR_SW2861232_WAR
	.align		4
.L_620:
        /*0008*/ 	.byte	0x01, 0x35
	.zero		2


	//----- nvinfo : EIATTR_PARAM_CBANK
	.align		4
        /*000c*/ 	.byte	0x04, 0x0a
        /*000e*/ 	.short	(.L_622 - .L_621)
	.align		4
.L_621:
        /*0010*/ 	.word	index@(.nv.constant0._ZN7cutlass13device_kernelIN5flash19enable_sm80_to_sm89INS1_16FlashAttnFwdSm80INS1_25CollectiveMainloopFwdSm80ILi8ELi1ELb0EN4cute5tupleIJNS5_1CILi128EEENS7_ILi96EEENS7_ILi256EEEEEELi256ENS_6half_tEfNS_4arch4Sm80ELb0ELb0ELb1ELb0ELb1ELb0ELb1ELb1EEENS1_21CollectiveEpilogueFwdINS6_IJS8_SA_S9_EEENS6_IJNS7_ILi1EEESI_SI_EEESC_SE_Li256ELb0ELb1ELb1ELb0EEENS1_19SingleTileSchedulerILb0ELb1ELb1ELi128EEEEEEEEEvNT_6ParamsE)
        /*0014*/ 	.short	0x0160
        /*0016*/ 	.short	0x0418


	//----- nvinfo : EIATTR_CBANK_PARAM_SIZE
	.align		4
.L_622:
        /*0018*/ 	.byte	0x03, 0x19
        /*001a*/ 	.short	0x0418


	//----- nvinfo : EIATTR_KPARAM_INFO
	.align		4
        /*001c*/ 	.byte	0x04, 0x17
        /*001e*/ 	.short	(.L_624 - .L_623)
.L_623:
        /*0020*/ 	.word	0x00000000
        /*0024*/ 	.short	0x0000
        /*0026*/ 	.short	0x0000
        /*0028*/ 	.byte	0x00, 0xf0, 0x61, 0x10


	//----- nvinfo : EIATTR_MAXREG_COUNT
	.align		4
.L_624:
        /*002c*/ 	.byte	0x03, 0x1b
        /*002e*/ 	.short	0x00ff


	//----- nvinfo : EIATTR_NUM_BARRIERS
	.align		4
        /*0030*/ 	.byte	0x02, 0x4c
        /*0032*/ 	.byte	0x02
	.zero		1


	//----- nvinfo : EIATTR_ANNOTATIONS
	.align		4
        /*0034*/ 	.byte	0x04, 0x55
        /*0036*/ 	.short	(.L_626 - .L_625)


	//   ....[0]....
.L_625:
        /* <DEDUP_REMOVED lines=31> */


	//----- nvinfo : EIATTR_MERCURY_ISA_VERSION
	.align		4
.L_626:
        /*0218*/ 	.byte	0x03, 0x5f
        /*021a*/ 	.short	0x0000


	//----- nvinfo : EIATTR_COOP_GROUP_MASK_REGIDS
	.align		4
        /*021c*/ 	.byte	0x04, 0x29
        /*021e*/ 	.short	(.L_628 - .L_627)


	//   ....[0]....
.L_627:
        /*0220*/ 	.word	0xffffffff


	//   ....[1]....
        /*0224*/ 	.word	0xffffffff


	//   ....[2]....
        /*0228*/ 	.word	0xffffffff


	//   ....[3]....
        /*022c*/ 	.word	0xffffffff


	//   ....[4]....
        /*0230*/ 	.word	0xffffffff


	//   ....[5]....
        /*0234*/ 	.word	0xffffffff


	//   ....[6]....
        /*0238*/ 	.word	0xffffffff


	//   ....[7]....
        /*023c*/ 	.word	0xffffffff


	//   ....[8]....
        /*0240*/ 	.word	0xffffffff


	//   ....[9]....
        /*0244*/ 	.word	0xffffffff


	//   ....[10]....
        /*0248*/ 	.word	0xffffffff


	//   ....[11]....
        /*024c*/ 	.word	0xffffffff


	//   ....[12]....
        /*0250*/ 	.word	0xffffffff


	//   ....[13]....
        /*0254*/ 	.word	0xffffffff


	//   ....[14]....
        /*0258*/ 	.word	0xffffffff


	//   ....[15]....
        /*025c*/ 	.word	0xffffffff


	//   ....[16]....
        /*0260*/ 	.word	0xffffffff


	//   ....[17]....
        /*0264*/ 	.word	0xffffffff


	//   ....[18]....
        /*0268*/ 	.word	0xffffffff


	//   ....[19]....
        /*026c*/ 	.word	0xffffffff


	//   ....[20]....
        /*0270*/ 	.word	0xffffffff


	//   ....[21]....
        /*0274*/ 	.word	0xffffffff


	//   ....[22]....
        /*0278*/ 	.word	0xffffffff


	//   ....[23]....
        /*027c*/ 	.word	0xffffffff


	//   ....[24]....
        /*0280*/ 	.word	0xffffffff


	//   ....[25]....
        /*0284*/ 	.word	0xffffffff


	//   ....[26]....
        /*0288*/ 	.word	0xffffffff


	//   ....[27]....
        /*028c*/ 	.word	0xffffffff


	//   ....[28]....
        /*0290*/ 	.word	0xffffffff


	//   ....[29]....
        /*0294*/ 	.word	0xffffffff


	//   ....[30]....
        /*0298*/ 	.word	0xffffffff


	//   ....[31]....
        /*029c*/ 	.word	0xffffffff


	//   ....[32]....
        /*02a0*/ 	.word	0xffffffff


	//   ....[33]....
        /*02a4*/ 	.word	0xffffffff


	//   ....[34]....
        /*02a8*/ 	.word	0xffffffff


	//   ....[35]....
        /*02ac*/ 	.word	0xffffffff


	//   ....[36]....
        /*02b0*/ 	.word	0xffffffff


	//   ....[37]....
        /*02b4*/ 	.word	0xffffffff


	//   ....[38]....
        /*02b8*/ 	.word	0xffffffff


	//   ....[39]....
        /*02bc*/ 	.word	0xffffffff


	//   ....[40]....
        /*02c0*/ 	.word	0xffffffff


	//   ....[41]....
        /*02c4*/ 	.word	0xffffffff


	//   ....[42]....
        /*02c8*/ 	.word	0xffffffff


	//   ....[43]....
        /*02cc*/ 	.word	0xffffffff


	//   ....[44]....
        /*02d0*/ 	.word	0xffffffff


	//   ....[45]....
        /*02d4*/ 	.word	0xffffffff


	//   ....[46]....
        /*02d8*/ 	.word	0xffffffff


	//   ....[47]....
        /*02dc*/ 	.word	0xffffffff


	//   ....[48]....
        /*02e0*/ 	.word	0xffffffff


	//   ....[49]....
        /*02e4*/ 	.word	0xffffffff


	//   ....[50]....
        /*02e8*/ 	.word	0xffffffff


	//   ....[51]....
        /*02ec*/ 	.word	0xffffffff


	//   ....[52]....
        /*02f0*/ 	.word	0xffffffff


	//   ....[53]....
        /*02f4*/ 	.word	0xffffffff


	//   ....[54]....
        /*02f8*/ 	.word	0xffffffff


	//   ....[55]....
        /*02fc*/ 	.word	0xffffffff


	//   ....[56]....
        /*0300*/ 	.word	0xffffffff


	//   ....[57]....
        /*0304*/ 	.word	0xffffffff


	//   ....[58]....
        /*0308*/ 	.word	0xffffffff


	//----- nvinfo : EIATTR_COOP_GROUP_INSTR_OFFSETS
	.align		4
.L_628:
        /*030c*/ 	.byte	0x04, 0x28
        /*030e*/ 	.short	(.L_630 - .L_629)


	//   ....[0]....
.L_629:
        /*0310*/ 	.word	0x00000060


	//   ....[1]....
        /*0314*/ 	.word	0x00000ea0


	//   ....[2]....
        /*0318*/ 	.word	0x00000ed0


	//   ....[3]....
        /*031c*/ 	.word	0x00001150


	//   ....[4]....
        /*0320*/ 	.word	0x00001180


	//   ....[5]....
        /*0324*/ 	.word	0x000012f0


	//   ....[6]....
        /*0328*/ 	.word	0x00001320


	//   ....[7]....
        /*032c*/ 	.word	0x00001480


	//   ....[8]....
        /*0330*/ 	.word	0x000014c0


	//   ....[9]....
        /*0334*/ 	.word	0x00001c50


	//   ....[10]....
        /*0338*/ 	.word	0x00001c80


	//   ....[11]....
        /*033c*/ 	.word	0x00001cb0


	//   ....[12]....
        /*0340*/ 	.word	0x00001cf0


	//   ....[13]....
        /*0344*/ 	.word	0x00001d30


	//   ....[14]....
        /*0348*/ 	.word	0x00001d70


	//   ....[15]....
        /*034c*/ 	.word	0x00001da0


	//   ....[16]....
        /*0350*/ 	.word	0x00001dd0


	//   ....[17]....
        /*0354*/ 	.word	0x00001e00


	//   ....[18]....
        /*0358*/ 	.word	0x00001e30


	//   ....[19]....
        /*035c*/ 	.word	0x00001f40


	//   ....[20]....
        /*0360*/ 	.word	0x00001f80


	//   ....[21]....
        /*0364*/ 	.word	0x000041b0


	//   ....[22]....
        /*0368*/ 	.word	0x000041e0


	//   ....[23]....
        /*036c*/ 	.word	0x00004210


	//   ....[24]....
        /*0370*/ 	.word	0x00004230


	//   ....[25]....
        /*0374*/ 	.word	0x000042d0


	//   ....[26]....
        /*0378*/ 	.word	0x000042e0


	//   ....[27]....
        /*037c*/ 	.word	0x00004dc0


	//   ....[28]....
        /*0380*/ 	.word	0x00004e50


	//   ....[29]....
        /*0384*/ 	.word	0x00004e80


	//   ....[30]....
        /*0388*/ 	.word	0x00004f00


	//   ....[31]....
        /*038c*/ 	.word	0x00006e50


	//   ....[32]....
        /*0390*/ 	.word	0x00006e60


	//   ....[33]....
        /*0394*/ 	.word	0x00006e70


	//   ....[34]....
        /*0398*/ 	.word	0x00006e80


	//   ....[35]....
        /*039c*/ 	.word	0x00006e90


	//   ....[36]....
        /*03a0*/ 	.word	0x00006ea0


	//   ....[37]....
        /*03a4*/ 	.word	0x000073e0


	//   ....[38]....
        /*03a8*/ 	.word	0x00007400


	//   ....[39]....
        /*03ac*/ 	.word	0x00007420


	//   ....[40]....
        /*03b0*/ 	.word	0x00007430


	//   ....[41]....
        /*03b4*/ 	.word	0x00007450


	//   ....[42]....
        /*03b8*/ 	.word	0x00007480


	//   ....[43]....
        /*03bc*/ 	.word	0x00009450


	//   ....[44]....
        /*03c0*/ 	.word	0x00009460


	//   ....[45]....
        /*03c4*/ 	.word	0x00009480


	//   ....[46]....
        /*03c8*/ 	.word	0x000094a0


	//   ....[47]....
        /*03cc*/ 	.word	0x0000bcc0


	//   ....[48]....
        /*03d0*/ 	.word	0x0000bce0


	//   ....[49]....
        /*03d4*/ 	.word	0x0000bd50


	//   ....[50]....
        /*03d8*/ 	.word	0x0000bd80


	//   ....[51]....
        /*03dc*/ 	.word	0x0000cc00


	//   ....[52]....
        /*03e0*/ 	.word	0x0000cc40


	//   ....[53]....
        /*03e4*/ 	.word	0x0000cc70


	//   ....[54]....
        /*03e8*/ 	.word	0x0000ccb0


	//   ....[55]....
        /*03ec*/ 	.word	0x0000cd50


	//   ....[56]....
        /*03f0*/ 	.word	0x0000cd70


	//   ....[57]....
        /*03f4*/ 	.word	0x0000d9c0


	//   ....[58]....
        /*03f8*/ 	.word	0x0000d9d0


	//----- nvinfo : EIATTR_EXIT_INSTR_OFFSETS
	.align		4
.L_630:
        /*03fc*/ 	.byte	0x04, 0x1c
        /*03fe*/ 	.short	(.L_632 - .L_631)


	//   ....[0]....
.L_631:
        /*0400*/ 	.word	0x000001c0


	//   ....[1]....
        /*0404*/ 	.word	0x0000d9e0


	//   ....[2]....
        /*0408*/ 	.word	0x0000e580


	//   ....[3]....
        /*040c*/ 	.word	0x0000e5d0


	//   ....[4]....
        /*0410*/ 	.word	0x0000e600


	//   ....[5]....
        /*0414*/ 	.word	0x0000e660


	//   ....[6]....
        /*0418*/ 	.word	0x0000e8f0


	//----- nvinfo : EIATTR_CTAIDZ_USED
	.align		4
.L_632:
        /*041c*/ 	.byte	0x01, 0x04
	.zero		2


	//----- nvinfo : EIATTR_MAX_THREADS
	.align		4
        /*0420*/ 	.byte	0x04, 0x05
        /*0422*/ 	.short	(.L_634 - .L_633)
.L_633:
        /*0424*/ 	.word	0x00000100
        /*0428*/ 	.word	0x00000001
        /*042c*/ 	.word	0x00000001


	//----- nvinfo : EIATTR_CRS_STACK_SIZE
	.align		4
.L_634:
        /*0430*/ 	.byte	0x04, 0x1e
        /*0432*/ 	.short	(.L_636 - .L_635)
.L_635:
        /*0434*/ 	.word	0x00000000
.L_636:


//--------------------- .nv.info._ZN7cutlass13device_kernelIN5flash19enable_sm80_to_sm89INS1_16FlashAttnFwdSm80INS1_25CollectiveMainloopFwdSm80ILi8ELi1ELb0EN4cute5tupleIJNS5_1CILi128EEENS7_ILi64EEENS7_ILi256EEEEEELi256ENS_6half_tEfNS_4arch4Sm80ELb0ELb0ELb1ELb1ELb1ELb0ELb1ELb1EEENS1_21CollectiveEpilogueFwdINS6_IJS8_SA_S9_EEENS6_IJNS7_ILi1EEESI_SI_EEESC_SE_Li256ELb1ELb1ELb1ELb0EEENS1_36VarlenDynamicPersistentTileSchedulerILi128ELi64ELi256ELi256ELb1ELb1ELb0ELb0ELb1ELb1EEEEEEEEEvNT_6ParamsE --------------------------
	.section	.nv.info._ZN7cutlass13device_kernelIN5flash19enable_sm80_to_sm89INS1_16FlashAttnFwdSm80INS1_25CollectiveMainloopFwdSm80ILi8ELi1ELb0EN4cute5tupleIJNS5_1CILi128EEENS7_ILi64EEENS7_ILi256EEEEEELi256ENS_6half_tEfNS_4arch4Sm80ELb0ELb0ELb1ELb1ELb1ELb0ELb1ELb1EEENS1_21CollectiveEpilogueFwdINS6_IJS8_SA_S9_EEENS6_IJNS7_ILi1EEESI_SI_EEESC_SE_Li256ELb1ELb1ELb1ELb0EEENS1_36VarlenDynamicPersistentTileSchedulerILi128ELi64ELi256ELi256ELb1ELb1ELb0ELb0ELb1ELb1EEEEEEEEEvNT_6ParamsE,"",@"SHT_CUDA_INFO"
	.sectionflags	@""
	.align	4


	//----- nvinfo : EIATTR_CUDA_API_VERSION
	.align		4
        /*0000*/ 	.byte	0x04, 0x37
        /*0002*/ 	.short	(.L_638 - .L_637)
.L_637:
        /*0004*/ 	.word	0x00000082


	//----- nvinfo : EIATTR_SW2861232_WAR
	.align		4
.L_638:
        /*0008*/ 	.byte	0x01, 0x35
	.zero		2


	//----- nvinfo : EIATTR_PARAM_CBANK
	.align		4
        /*000c*/ 	.byte	0x04, 0x0a
        /*000e*/ 	.short	(.L_640 - .L_639)
	.align		4
.L_639:
        /*0010*/ 	.word	index@(.nv.constant0._ZN7cutlass13device_kernelIN5flash19enable_sm80_to_sm89INS1_16FlashAttnFwdSm80INS1_25CollectiveMainloopFwdSm80ILi8ELi1ELb0EN4cute5tupleIJNS5_1CILi128EEENS7_ILi64EEENS7_ILi256EEEEEELi256ENS_6half_tEfNS_4arch4Sm80ELb0ELb0ELb1ELb1ELb1ELb0ELb1ELb1EEENS1_21CollectiveEpilogueFwdINS6_IJS8_SA_S9_EEENS6_IJNS7_ILi1EEESI_SI_EEESC_SE_Li256ELb1ELb1ELb1ELb0EEENS1_36VarlenDynamicPersistentTileSchedulerILi128ELi64ELi256ELi256ELb1ELb1ELb0ELb0ELb1ELb1EEEEEEEEEvNT_6ParamsE)
        /*0014*/ 	.short	0x0160
        /*0016*/ 	.short	0x0438


	//----- nvinfo : EIATTR_CBANK_PARAM_SIZE
	.align		4
.L_640:
        /*0018*/ 	.byte	0x03, 0x19
        /*001a*/ 	.short	0x0438


	//----- nvinfo : EIATTR_KPARAM_INFO
	.align		4
        /*001c*/ 	.byte	0x04, 0x17
        /*001e*/ 	.short	(.L_642 - .L_641)
.L_641:
        /*0020*/ 	.word	0x00000000
        /*0024*/ 	.short	0x0000
        /*0026*/ 	.short	0x0000
        /*0028*/ 	.byte	0x00, 0xf0, 0xe1, 0x10


	//----- nvinfo : EIATTR_MAXREG_COUNT
	.align		4
.L_642:
        /*002c*/ 	.byte	0x03, 0x1b
        /*002e*/ 	.short	0x00ff


	//----- nvinfo : EIATTR_NUM_BARRIERS
	.align		4
        /*0030*/ 	.byte	0x02, 0x4c
        /*0032*/ 	.byte	0x06
	.zero		1


	//----- nvinfo : EIATTR_ANNOTATIONS
	.align		4
        /*0034*/ 	.byte	0x04, 0x55
        /*0036*/ 	.short	(.L_644 - .L_643)


	//   ....[0]....
.L_643:
        /* <DEDUP_REMOVED lines=141> */


	//----- nvinfo : EIATTR_MERCURY_ISA_VERSION
	.align		4
.L_644:
        /*08f0*/ 	.byte	0x03, 0x5f
        /*08f2*/ 	.short	0x0000


	//----- nvinfo : EIATTR_INT_WARP_WIDE_INSTR_OFFSETS
	.align		4
        /*08f4*/ 	.byte	0x04, 0x31
        /*08f6*/ 	.short	(.L_646 - .L_645)


	//   ....[0]....
.L_645:
        /*08f8*/ 	.word	0x0000b150


	//   ....[1]....
        /*08fc*/ 	.word	0x0000b1d0


	//----- nvinfo : EIATTR_COOP_GROUP_MASK_REGIDS
	.align		4
.L_646:
        /*0900*/ 	.byte	0x04, 0x29
        /*0902*/ 	.short	(.L_648 - .L_647)


	//   ....[0]....
.L_647:
        /*0904*/ 	.word	0xffffffff


	//   ....[1]....
        /*0908*/ 	.word	0xffffffff


	//   ....[2]....
        /*090c*/ 	.word	0xffffffff


	//   ....[3]....
        /*0910*/ 	.word	0xffffffff


	//   ....[4]....
        /*0914*/ 	.word	0xffffffff


	//   ....[5]....
        /*0918*/ 	.word	0xffffffff


	//   ....[6]....
        /*091c*/ 	.word	0xffffffff


	//   ....[7]....
        /*0920*/ 	.word	0xffffffff


	//   ....[8]....
        /*0924*/ 	.word	0xffffffff


	//   ....[9]....
        /*0928*/ 	.word	0xffffffff


	//   ....[10]....
        /*092c*/ 	.word	0xffffffff


	//   ....[11]....
        /*0930*/ 	.word	0xffffffff


	//   ....[12]....
        /*0934*/ 	.word	0xffffffff


	//   ....[13]....
        /*0938*/ 	.word	0xffffffff


	//   ....[14]....
        /*093c*/ 	.word	0xffffffff


	//   ....[15]....
        /*0940*/ 	.word	0xffffffff


	//   ....[16]....
        /*0944*/ 	.word	0xffffffff


	//   ....[17]....
        /*0948*/ 	.word	0xffffffff


	//   ....[18]....
        /*094c*/ 	.word	0xffffffff


	//   ....[19]....
        /*0950*/ 	.word	0xffffffff


	//   ....[20]....
        /*0954*/ 	.word	0xffffffff


	//   ....[21]....
        /*0958*/ 	.word	0xffffffff


	//   ....[22]....
        /*095c*/ 	.word	0xffffffff


	//   ....[23]....
        /*0960*/ 	.word	0xffffffff


	//   ....[24]....
        /*0964*/ 	.word	0xffffffff


	//   ....[25]....
        /*0968*/ 	.word	0xffffffff


	//   ....[26]....
        /*096c*/ 	.word	0xffffffff


	//   ....[27]....
        /*0970*/ 	.word	0xffffffff


	//   ....[28]....
        /*0974*/ 	.word	0xffffffff


	//   ....[29]....
        /*0978*/ 	.word	0xffffffff


	//   ....[30]....
        /*097c*/ 	.word	0xffffffff


	//   ....[31]....
        /*0980*/ 	.word	0xffffffff


	//   ....[32]....
        /*0984*/ 	.word	0xffffffff


	//   ....[33]....
        /*0988*/ 	.word	0xffffffff


	//   ....[34]....
        /*098c*/ 	.word	0xffffffff


	//   ....[35]....
        /*0990*/ 	.word	0xffffffff


	//   ....[36]....
        /*0994*/ 	.word	0xffffffff


	//   ....[37]....
        /*0998*/ 	.word	0xffffffff


	//   ....[38]....
        /*099c*/ 	.word	0xffffffff


	//   ....[39]....
        /*09a0*/ 	.word	0xffffffff


	//   ....[40]....
        /*09a4*/ 	.word	0xffffffff


	//   ....[41]....
        /*09a8*/ 	.word	0xffffffff


	//   ....[42]....
        /*09ac*/ 	.word	0xffffffff


	//   ....[43]....
        /*09b0*/ 	.word	0xffffffff


	//   ....[44]....
        /*09b4*/ 	.word	0xffffffff


	//   ....[45]....
        /*09b8*/ 	.word	0xffffffff


	//   ....[46]....
        /*09bc*/ 	.word	0xffffffff


	//   ....[47]....
        /*09c0*/ 	.word	0xffffffff


	//   ....[48]....
        /*09c4*/ 	.word	0xffffffff


	//   ....[49]....
        /*09c8*/ 	.word	0xffffffff


	//   ....[50]....
        /*09cc*/ 	.word	0xffffffff


	//   ....[51]....
        /*09d0*/ 	.word	0xffffffff


	//   ....[52]....
        /*09d4*/ 	.word	0xffffffff


	//   ....[53]....
        /*09d8*/ 	.word	0xffffffff


	//   ....[54]....
        /*09dc*/ 	.word	0xffffffff


	//   ....[55]....
        /*09e0*/ 	.word	0xffffffff


	//   ....[56]....
        /*09e4*/ 	.word	0xffffffff


	//   ....[57]....
        /*09e8*/ 	.word	0xffffffff


	//   ....[58]....
        /*09ec*/ 	.word	0xffffffff


	//   ....[59]....
        /*09f0*/ 	.word	0xffffffff


	//   ....[60]....
        /*09f4*/ 	.word	0xffffffff


	//   ....[61]....
        /*09f8*/ 	.word	0xffffffff


	//   ....[62]....
        /*09fc*/ 	.word	0xffffffff


	//   ....[63]....
        /*0a00*/ 	.word	0xffffffff


	//   ....[64]....
        /*0a04*/ 	.word	0xffffffff


	//   ....[65]....
        /*0a08*/ 	.word	0xffffffff


	//   ....[66]....
        /*0a0c*/ 	.word	0xffffffff


	//   ....[67]....
        /*0a10*/ 	.word	0xffffffff


	//   ....[68]....
        /*0a14*/ 	.word	0xffffffff


	//   ....[69]....
        /*0a18*/ 	.word	0xffffffff


	//   ....[70]....
        /*0a1c*/ 	.word	0xffffffff


	//   ....[71]....
        /*0a20*/ 	.word	0xffffffff


	//   ....[72]....
        /*0a24*/ 	.word	0xffffffff


	//   ....[73]....
        /*0a28*/ 	.word	0xffffffff


	//   ....[74]....
        /*0a2c*/ 	.word	0xffffffff


	//   ....[75]....
        /*0a30*/ 	.word	0xffffffff


	//   ....[76]....
        /*0a34*/ 	.word	0xffffffff


	//   ....[77]....
        /*0a38*/ 	.word	0xffffffff


	//   ....[78]....
        /*0a3c*/ 	.word	0xffffffff


	//   ....[79]....
        /*0a40*/ 	.word	0xffffffff


	//   ....[80]....
        /*0a44*/ 	.word	0xffffffff


	//   ....[81]....
        /*0a48*/ 	.word	0xffffffff


	//   ....[82]....
        /*0a4c*/ 	.word	0xffffffff


	//   ....[83]....
        /*0a50*/ 	.word	0xffffffff


	//   ....[84]....
        /*0a54*/ 	.word	0xffffffff


	//   ....[85]....
        /*0a58*/ 	.word	0xffffffff


	//   ....[86]....
        /*0a5c*/ 	.word	0xffffffff


	//   ....[87]....
        /*0a60*/ 	.word	0xffffffff


	//   ....[88]....
        /*0a64*/ 	.word	0xffffffff


	//   ....[89]....
        /*0a68*/ 	.word	0xffffffff


	//   ....[90]....
        /*0a6c*/ 	.word	0xffffffff


	//   ....[91]....
        /*0a70*/ 	.word	0xffffffff


	//   ....[92]....
        /*0a74*/ 	.word	0xffffffff


	//   ....[93]....
        /*0a78*/ 	.word	0xffffffff


	//   ....[94]....
        /*0a7c*/ 	.word	0xffffffff


	//   ....[95]....
        /*0a80*/ 	.word	0xffffffff


	//   ....[96]....
        /*0a84*/ 	.word	0xffffffff


	//   ....[97]....
        /*0a88*/ 	.word	0xffffffff


	//   ....[98]....
        /*0a8c*/ 	.word	0xffffffff


	//   ....[99]....
        /*0a90*/ 	.word	0xffffffff


	//   ....[100]....
        /*0a94*/ 	.word	0xffffffff


	//   ....[101]....
        /*0a98*/ 	.word	0xffffffff


	//   ....[102]....
        /*0a9c*/ 	.word	0xffffffff


	//   ....[103]....
        /*0aa0*/ 	.word	0xffffffff


	//   ....[104]....
        /*0aa4*/ 	.word	0xffffffff


	//   ....[105]....
        /*0aa8*/ 	.word	0xffffffff


	//   ....[106]....
        /*0aac*/ 	.word	0xffffffff


	//   ....[107]....
        /*0ab0*/ 	.word	0xffffffff


	//   ....[108]....
        /*0ab4*/ 	.word	0xffffffff


	//   ....[109]....
        /*0ab8*/ 	.word	0xffffffff


	//   ....[110]....
        /*0abc*/ 	.word	0xffffffff


	//   ....[111]....
        /*0ac0*/ 	.word	0xffffffff


	//   ....[112]....
        /*0ac4*/ 	.word	0xffffffff


	//   ....[113]....
        /*0ac8*/ 	.word	0xffffffff


	//   ....[114]....
        /*0acc*/ 	.word	0xffffffff


	//   ....[115]....
        /*0ad0*/ 	.word	0xffffffff


	//   ....[116]....
        /*0ad4*/ 	.word	0xffffffff


	//   ....[117]....
        /*0ad8*/ 	.word	0xffffffff


	//   ....[118]....
        /*0adc*/ 	.word	0xffffffff


	//   ....[119]....
        /*0ae0*/ 	.word	0xffffffff


	//   ....[120]....
        /*0ae4*/ 	.word	0xffffffff


	//   ....[121]....
        /*0ae8*/ 	.word	0xffffffff


	//   ....[122]....
        /*0aec*/ 	.word	0xffffffff


	//   ....[123]....
        /*0af0*/ 	.word	0xffffffff


	//   ....[124]....
        /*0af4*/ 	.word	0xffffffff


	//   ....[125]....
        /*0af8*/ 	.word	0xffffffff


	//   ....[126]....
        /*0afc*/ 	.word	0xffffffff


	//   ....[127]....
        /*0b00*/ 	.word	0xffffffff


	//   ....[128]....
        /*0b04*/ 	.word	0xffffffff


	//   ....[129]....
        /*0b08*/ 	.word	0xffffffff


	//   ....[130]....
        /*0b0c*/ 	.word	0xffffffff


	//   ....[131]....
        /*0b10*/ 	.word	0xffffffff


	//   ....[132]....
        /*0b14*/ 	.word	0xffffffff


	//   ....[133]....
        /*0b18*/ 	.word	0xffffffff


	//   ....[134]....
        /*0b1c*/ 	.word	0xffffffff


	//   ....[135]....
        /*0b20*/ 	.word	0xffffffff


	//   ....[136]....
        /*0b24*/ 	.word	0xffffffff


	//   ....[137]....
        /*0b28*/ 	.word	0xffffffff


	//   ....[138]....
        /*0b2c*/ 	.word	0xffffffff


	//   ....[139]....
        /*0b30*/ 	.word	0xffffffff


	//   ....[140]....
        /*0b34*/ 	.word	0xffffffff


	//   ....[141]....
        /*0b38*/ 	.word	0xffffffff


	//   ....[142]....
        /*0b3c*/ 	.word	0xffffffff


	//   ....[143]....
        /*0b40*/ 	.word	0xffffffff


	//   ....[144]....
        /*0b44*/ 	.word	0xffffffff


	//   ....[145]....
        /*0b48*/ 	.word	0xffffffff


	//   ....[146]....
        /*0b4c*/ 	.word	0xffffffff


	//   ....[147]....
        /*0b50*/ 	.word	0xffffffff


	//   ....[148]....
        /*0b54*/ 	.word	0xffffffff


	//   ....[149]....
        /*0b58*/ 	.word	0xffffffff


	//   ....[150]....
        /*0b5c*/ 	.word	0xffffffff


	//   ....[151]....
        /*0b60*/ 	.word	0xffffffff


	//   ....[152]....
        /*0b64*/ 	.word	0xffffffff


	//   ....[153]....
        /*0b68*/ 	.word	0xffffffff


	//   ....[154]....
        /*0b6c*/ 	.word	0xffffffff


	//   ....[155]....
        /*0b70*/ 	.word	0xffffffff


	//   ....[156]....
        /*0b74*/ 	.word	0xffffffff


	//   ....[157]....
        /*0b78*/ 	.word	0xffffffff


	//   ....[158]....
        /*0b7c*/ 	.word	0xffffffff


	//   ....[159]....
        /*0b80*/ 	.word	0xffffffff


	//   ....[160]....
        /*0b84*/ 	.word	0xffffffff


	//   ....[161]....
        /*0b88*/ 	.word	0xffffffff


	//   ....[162]....
        /*0b8c*/ 	.word	0xffffffff


	//   ....[163]....
        /*0b90*/ 	.word	0xffffffff


	//   ....[164]....
        /*0b94*/ 	.word	0xffffffff


	//   ....[165]....
        /*0b98*/ 	.word	0xffffffff


	//   ....[166]....
        /*0b9c*/ 	.word	0xffffffff


	//   ....[167]....
        /*0ba0*/ 	.word	0xffffffff


	//   ....[168]....
        /*0ba4*/ 	.word	0xffffffff


	//   ....[169]....
        /*0ba8*/ 	.word	0xffffffff


	//   ....[170]....
        /*0bac*/ 	.word	0xffffffff


	//   ....[171]....
        /*0bb0*/ 	.word	0xffffffff


	//   ....[172]....
        /*0bb4*/ 	.word	0xffffffff


	//   ....[173]....
        /*0bb8*/ 	.word	0xffffffff


	//   ....[174]....
        /*0bbc*/ 	.word	0xffffffff


	//   ....[175]....
        /*0bc0*/ 	.word	0xffffffff


	//----- nvinfo : EIATTR_COOP_GROUP_INSTR_OFFSETS
	.align		4
.L_648:
        /*0bc4*/ 	.byte	0x04, 0x28
        /*0bc6*/ 	.short	(.L_650 - .L_649)


	//   ....[0]....
.L_649:
        /*0bc8*/ 	.word	0x00000050


	//   ....[1]....
        /*0bcc*/ 	.word	0x00000200


	//   ....[2]....
        /*0bd0*/ 	.word	0x00000230


	//   ....[3]....
        /*0bd4*/ 	.word	0x00000260


	//   ....[4]....
        /*0bd8*/ 	.word	0x00000290


	//   ....[5]....
        /*0bdc*/ 	.word	0x000002c0


	//   ....[6]....
        /*0be0*/ 	.word	0x000002f0


	//   ....[7]....
        /*0be4*/ 	.word	0x00000460


	//   ....[8]....
        /*0be8*/ 	.word	0x000004a0


	//   ....[9]....
        /*0bec*/ 	.word	0x000004d0


	//   ....[10]....
        /*0bf0*/ 	.word	0x00000500


	//   ....[11]....
        /*0bf4*/ 	.word	0x00000530


	//   ....[12]....
        /*0bf8*/ 	.word	0x00000560


	//   ....[13]....
        /*0bfc*/ 	.word	0x000005f0


	//   ....[14]....
        /*0c00*/ 	.word	0x00000620


	//   ....[15]....
        /*0c04*/ 	.word	0x00000640


	//   ....[16]....
        /*0c08*/ 	.word	0x000006a0


	//   ....[17]....
        /*0c0c*/ 	.word	0x00002960


	//   ....[18]....
        /*0c10*/ 	.word	0x00002980


	//   ....[19]....
        /*0c14*/ 	.word	0x00002b50


	//   ....[20]....
        /*0c18*/ 	.word	0x00002b60


	//   ....[21]....
        /*0c1c*/ 	.word	0x00002d10


	//   ....[22]....
        /*0c20*/ 	.word	0x00002d30


	//   ....[23]....
        /*0c24*/ 	.word	0x00002ee0


	//   ....[24]....
        /*0c28*/ 	.word	0x00002ef0


	//   ....[25]....
        /*0c2c*/ 	.word	0x000034a0


	//   ....[26]....
        /*0c30*/ 	.word	0x000034d0


	//   ....[27]....
        /*0c34*/ 	.word	0x000034f0


	//   ....[28]....
        /*0c38*/ 	.word	0x00003500


	//   ....[29]....
        /*0c3c*/ 	.word	0x00003700


	//   ....[30]....
        /*0c40*/ 	.word	0x00003720


	//   ....[31]....
        /*0c44*/ 	.word	0x00003870


	//   ....[32]....
        /*0c48*/ 	.word	0x000039f0


	//   ....[33]....
        /*0c4c*/ 	.word	0x00004e10


	//   ....[34]....
        /*0c50*/ 	.word	0x00004e30


	//   ....[35]....
        /*0c54*/ 	.word	0x00004f00


	//   ....[36]....
        /*0c58*/ 	.word	0x00004f60


	//   ....[37]....
        /*0c5c*/ 	.word	0x00005670


	//   ....[38]....
        /*0c60*/ 	.word	0x00005680


	//   ....[39]....
        /*0c64*/ 	.word	0x000056b0


	//   ....[40]....
        /*0c68*/ 	.word	0x000056c0


	//   ....[41]....
        /*0c6c*/ 	.word	0x00006fa0


	//   ....[42]....
        /*0c70*/ 	.word	0x00006fb0


	//   ....[43]....
        /*0c74*/ 	.word	0x00006ff0


	//   ....[44]....
        /*0c78*/ 	.word	0x00007000


	//   ....[45]....
        /*0c7c*/ 	.word	0x000085d0


	//   ....[46]....
        /*0c80*/ 	.word	0x000085f0


	//   ....[47]....
        /*0c84*/ 	.word	0x00008700


	//   ....[48]....
        /*0c88*/ 	.word	0x00008720


	//   ....[49]....
        /*0c8c*/ 	.word	0x00008a90


	//   ....[50]....
        /*0c90*/ 	.word	0x00008ab0


	//   ....[51]....
        /*0c94*/ 	.word	0x00008ad0


	//   ....[52]....
        /*0c98*/ 	.word	0x00008af0


	//   ....[53]....
        /*0c9c*/ 	.word	0x0000a730


	//   ....[54]....
        /*0ca0*/ 	.word	0x0000a760


	//   ....[55]....
        /*0ca4*/ 	.word	0x0000a780


	//   ....[56]....
        /*0ca8*/ 	.word	0x0000a790


	//   ....[57]....
        /*0cac*/ 	.word	0x0000c030


	//   ....[58]....
        /*0cb0*/ 	.word	0x0000c040


	//   ....[59]....
        /*0cb4*/ 	.word	0x0000c060


	//   ....[60]....
        /*0cb8*/ 	.word	0x0000c080


	//   ....[61]....
        /*0cbc*/ 	.word	0x0000c430


	//   ....[62]....
        /*0cc0*/ 	.word	0x0000c450


	//   ....[63]....
        /*0cc4*/ 	.word	0x0000c610


	//   ....[64]....
        /*0cc8*/ 	.word	0x0000c620


	//   ....[65]....
        /*0ccc*/ 	.word	0x0000c7d0


	//   ....[66]....
        /*0cd0*/ 	.word	0x0000c7f0


	//   ....[67]....
        /*0cd4*/ 	.word	0x0000c9a0


	//   ....[68]....
        /*0cd8*/ 	.word	0x0000c9b0


	//   ....[69]....
        /*0cdc*/ 	.word	0x0000cd50


	//   ....[70]....
        /*0ce0*/ 	.word	0x0000cd70


	//   ....[71]....
        /*0ce4*/ 	.word	0x0000d9c0


	//   ....[72]....
        /*0ce8*/ 	.word	0x0000d9d0


	//   ....[73]....
        /*0cec*/ 	.word	0x0000ee70


	//   ....[74]....
        /*0cf0*/ 	.word	0x0000ee90


	//   ....[75]....
        /*0cf4*/ 	.word	0x0000f060


	//   ....[76]....
        /*0cf8*/ 	.word	0x0000f070


	//   ....[77]....
        /*0cfc*/ 	.word	0x0000f220


	//   ....[78]....
        /*0d00*/ 	.word	0x0000f240


	//   ....[79]....
        /*0d04*/ 	.word	0x0000f3f0


	//   ....[80]....
        /*0d08*/ 	.word	0x0000f400


	//   ....[81]....
        /*0d0c*/ 	.word	0x0000f670


	//   ....[82]....
        /*0d10*/ 	.word	0x0000f690


	//   ....[83]....
        /*0d14*/ 	.word	0x0000f7c0


	//   ....[84]....
        /*0d18*/ 	.word	0x0000f800


	//   ....[85]....
        /*0d1c*/ 	.word	0x0000f830


	//   ....[86]....
        /*0d20*/ 	.word	0x0000f860


	//   ....[87]....
        /*0d24*/ 	.word	0x0000f890


	//   ....[88]....
        /*0d28*/ 	.word	0x0000f8c0


	//   ....[89]....
        /*0d2c*/ 	.word	0x0000fa20


	//   ....[90]....
        /*0d30*/ 	.word	0x0000fa60


	//   ....[91]....
        /*0d34*/ 	.word	0x0000fa90


	//   ....[92]....
        /*0d38*/ 	.word	0x0000fac0


	//   ....[93]....
        /*0d3c*/ 	.word	0x0000faf0


	//   ....[94]....
        /*0d40*/ 	.word	0x0000fb20


	//   ....[95]....
        /*0d44*/ 	.word	0x0000fbb0


	//   ....[96]....
        /*0d48*/ 	.word	0x0000fbe0


	//   ....[97]....
        /*0d4c*/ 	.word	0x0000fbf0


	//   ....[98]....
        /*0d50*/ 	.word	0x0000fc50


	//   ....[99]....
        /*0d54*/ 	.word	0x00010230


	//   ....[100]....
        /*0d58*/ 	.word	0x00010290


	//   ....[101]....
        /*0d5c*/ 	.word	0x000102e0


	//   ....[102]....
        /*0d60*/ 	.word	0x00010330


	//   ....[103]....
        /*0d64*/ 	.word	0x00010380


	//   ....[104]....
        /*0d68*/ 	.word	0x000103f0


	//   ....[105]....
        /*0d6c*/ 	.word	0x00010440


	//   ....[106]....
        /*0d70*/ 	.word	0x000104a0


	//   ....[107]....
        /*0d74*/ 	.word	0x00010510


	//   ....[108]....
        /*0d78*/ 	.word	0x00010570


	//   ....[109]....
        /*0d7c*/ 	.word	0x000105e0


	//   ....[110]....
        /*0d80*/ 	.word	0x00010650


	//   ....[111]....
        /*0d84*/ 	.word	0x000106c0


	//   ....[112]....
        /*0d88*/ 	.word	0x00010720


	//   ....[113]....
        /*0d8c*/ 	.word	0x00010790


	//   ....[114]....
        /*0d90*/ 	.word	0x00010800


	//   ....[115]....
        /*0d94*/ 	.word	0x00010870


	//   ....[116]....
        /*0d98*/ 	.word	0x000108d0


	//   ....[117]....
        /*0d9c*/ 	.word	0x00010940


	//   ....[118]....
        /*0da0*/ 	.word	0x000109b0


	//   ....[119]....
        /*0da4*/ 	.word	0x00010b50


	//   ....[120]....
        /*0da8*/ 	.word	0x00010bb0


	//   ....[121]....
        /*0dac*/ 	.word	0x00010c00


	//   ....[122]....
        /*0db0*/ 	.word	0x00010c40


	//   ....[123]....
        /*0db4*/ 	.word	0x00010c90


	//   ....[124]....
        /*0db8*/ 	.word	0x00010ce0


	//   ....[125]....
        /*0dbc*/ 	.word	0x00010d50


	//   ....[126]....
        /*0dc0*/ 	.word	0x00010dc0


	//   ....[127]....
        /*0dc4*/ 	.word	0x00010e30


	//   ....[128]....
        /*0dc8*/ 	.word	0x00010fb0


	//   ....[129]....
        /*0dcc*/ 	.word	0x00011010


	//   ....[130]....
        /*0dd0*/ 	.word	0x00011060


	//   ....[131]....
        /*0dd4*/ 	.word	0x000110a0


	//   ....[132]....
        /*0dd8*/ 	.word	0x000110f0


	//   ....[133]....
        /*0ddc*/ 	.word	0x00011130


	//   ....[134]....
        /*0de0*/ 	.word	0x00011180


	//   ....[135]....
        /*0de4*/ 	.word	0x000111d0


	//   ....[136]....
        /*0de8*/ 	.word	0x00011220


	//   ....[137]....
        /*0dec*/ 	.word	0x00011260


	//   ....[138]....
        /*0df0*/ 	.word	0x000112d0


	//   ....[139]....
        /*0df4*/ 	.word	0x00011340


	//   ....[140]....
        /*0df8*/ 	.word	0x000113b0


	//   ....[141]....
        /*0dfc*/ 	.word	0x00011410


	//   ....[142]....
        /*0e00*/ 	.word	0x00011480


	//   ....[143]....
        /*0e04*/ 	.word	0x000114f0


	//   ....[144]....
        /*0e08*/ 	.word	0x00011560


	//   ....[145]....
        /*0e0c*/ 	.word	0x000115c0


	//   ....[146]....
        /*0e10*/ 	.word	0x00011630


	//   ....[147]....
        /*0e14*/ 	.word	0x000116a0


	//   ....[148]....
        /*0e18*/ 	.word	0x00011710


	//   ....[149]....
        /*0e1c*/ 	.word	0x00011770


	//   ....[150]....
        /*0e20*/ 	.word	0x000117e0


	//   ....[151]....
        /*0e24*/ 	.word	0x00011850


	//   ....[152]....
        /*0e28*/ 	.word	0x000118c0


	//   ....[153]....
        /*0e2c*/ 	.word	0x00011920


	//   ....[154]....
        /*0e30*/ 	.word	0x00011990


	//   ....[155]....
        /*0e34*/ 	.word	0x00011a00


	//   ....[156]....
        /*0e38*/ 	.word	0x00011a70


	//   ....[157]....
        /*0e3c*/ 	.word	0x00011ad0


	//   ....[158]....
        /*0e40*/ 	.word	0x00011b40


	//   ....[159]....
        /*0e44*/ 	.word	0x00011bb0


	//   ....[160]....
        /*0e48*/ 	.word	0x00011c00


	//   ....[161]....
        /*0e4c*/ 	.word	0x00011c40


	//   ....[162]....
        /*0e50*/ 	.word	0x00011c90


	//   ....[163]....
        /*0e54*/ 	.word	0x00011ce0


	//   ....[164]....
        /*0e58*/ 	.word	0x00011d30


	//   ....[165]....
        /*0e5c*/ 	.word	0x00011da0


	//   ....[166]....
        /*0e60*/ 	.word	0x00011df0


	//   ....[167]....
        /*0e64*/ 	.word	0x00011e40


	//   ....[168]....
        /*0e68*/ 	.word	0x00011e90


	//   ....[169]....
        /*0e6c*/ 	.word	0x00011ee0


	//   ....[170]....
        /*0e70*/ 	.word	0x00011f30


	//   ....[171]....
        /*0e74*/ 	.word	0x00011fa0


	//   ....[172]....
        /*0e78*/ 	.word	0x00011ff0


	//   ....[173]....
        /*0e7c*/ 	.word	0x00012050


	//   ....[174]....
        /*0e80*/ 	.word	0x000120b0


	//   ....[175]....
        /*0e84*/ 	.word	0x00012120


	//----- nvinfo : EIATTR_EXIT_INSTR_OFFSETS
	.align		4
.L_650:
        /*0e88*/ 	.byte	0x04, 0x1c
        /*0e8a*/ 	.short	(.L_652 - .L_651)


	//   ....[0]....
.L_651:
        /*0e8c*/ 	.word	0x00000c10


	//   ....[1]....
        /*0e90*/ 	.word	0x000101f0


	//----- nvinfo : EIATTR_MAX_THREADS
	.align		4
.L_652:
        /*0e94*/ 	.byte	0x04, 0x05
        /*0e96*/ 	.short	(.L_654 - .L_653)
.L_653:
        /*0e98*/ 	.word	0x00000100
        /*0e9c*/ 	.word	0x00000001
        /*0ea0*/ 	.word	0x00000001


	//----- nvinfo : EIATTR_CRS_STACK_SIZE
	.align		4
.L_654:
        /*0ea4*/ 	.byte	0x04, 0x1e
        /*0ea6*/ 	.short	(.L_656 - .L_655)
.L_655:
        /*0ea8*/ 	.word	0x00000000
.L_656:


//--------------------- .nv.info._ZN7cutlass13device_kernelIN5flash19enable_sm80_to_sm89INS1_16FlashAttnFwdSm80INS1_25CollectiveMainloopFwdSm80ILi8ELi1ELb0EN4cute5tupleIJNS5_1CILi128EEENS7_ILi48EEENS7_ILi256EEEEEELi256ENS_6half_tEfNS_4arch4Sm80ELb0ELb0ELb1ELb1ELb1ELb1ELb1ELb1EEENS1_21CollectiveEpilogueFwdINS6_IJS8_SA_S9_EEENS6_IJNS7_ILi1EEESI_SI_EEESC_SE_Li256ELb1ELb1ELb1ELb0EEENS1_36VarlenDynamicPersistentTileSchedulerILi128ELi48ELi256ELi256ELb1ELb1ELb0ELb0ELb1ELb1EEEEEEEEEvNT_6ParamsE --------------------------
	.section	.nv.info._ZN7cutlass13device_kernelIN5flash19enable_sm80_to_sm89INS1_16FlashAttnFwdSm80INS1_25CollectiveMainloopFwdSm80ILi8ELi1ELb0EN4cute5tupleIJNS5_1CILi128EEENS7_ILi48EEENS7_ILi256EEEEEELi256ENS_6half_tEfNS_4arch4Sm80ELb0ELb0ELb1ELb1ELb1ELb1ELb1ELb1EEENS1_21CollectiveEpilogueFwdINS6_IJS8_SA_S9_EEENS6_IJNS7_ILi1EEESI_SI_EEESC_SE_Li256ELb1ELb1ELb1ELb0EEENS1_36VarlenDynamicPersistentTileSchedulerILi128ELi48ELi256ELi256ELb1ELb1ELb0ELb0ELb1ELb1EEEEEEEEEvNT_6ParamsE,"",@"SHT_CUDA_INFO"
	.sectionflags	@""
	.align	4


	//----- nvinfo : EIATTR_CUDA_API_VERSION
	.align		4
        /*0000*/ 	.byte	0x04, 0x37
        /*0002*/ 	.short	(.L_658 - .L_657)
.L_657:
        /*0004*/ 	.word	0x00000082


	//----- nvinfo : EIATTR_SW2861232_WAR
	.align		4
.L_658:
        /*0008*/ 	.byte	0x01, 0x35
	.zero		2


	//----- nvinfo : EIATTR_PARAM_CBANK
	.align		4
        /*000c*/ 	.byte	0x04, 0x0a
        /*000e*/ 	.short	(.L_660 - .L_659)
	.align		4
.L_659:
        /*0010*/ 	.word	index@(.nv.constant0._ZN7cutlass13device_kernelIN5flash19enable_sm80_to_sm89INS1_16FlashAttnFwdSm80INS1_25CollectiveMainloopFwdSm80ILi8ELi1ELb0EN4cute5tupleIJNS5_1CILi128EEENS7_ILi48EEENS7_ILi256EEEEEELi256ENS_6half_tEfNS_4arch4Sm80ELb0ELb0ELb1ELb1ELb1ELb1ELb1ELb1EEENS1_21CollectiveEpilogueFwdINS6_IJS8_SA_S9_EEENS6_IJNS7_ILi1EEESI_SI_EEESC_SE_Li256ELb1ELb1ELb1ELb0EEENS1_36VarlenDynamicPersistentTileSchedulerILi128ELi48ELi256ELi256ELb1ELb1ELb0ELb0ELb1ELb1EEEEEEEEEvNT_6ParamsE)
        /*0014*/ 	.short	0x0160
        /*0016*/ 	.short	0x0438


	//----- nvinfo : EIATTR_CBANK_PARAM_SIZE
	.align		4
.L_660:
        /*0018*/ 	.byte	0x03, 0x19
        /*001a*/ 	.short	0x0438


	//----- nvinfo : EIATTR_KPARAM_INFO
	.align		4
        /*001c*/ 	.byte	0x04, 0x17
        /*001e*/ 	.short	(.L_662 - .L_661)
.L_661:
        /*0020*/ 	.word	0x00000000
        /*0024*/ 	.short	0x0000
        /*0026*/ 	.short	0x0000
        /*0028*/ 	.byte	0x00, 0xf0, 0xe1, 0x10


	//----- nvinfo : EIATTR_MAXREG_COUNT
	.align		4
.L_662:
        /*002c*/ 	.byte	0x03, 0x1b
        /*002e*/ 	.short	0x00ff


	//----- nvinfo : EIATTR_NUM_BARRIERS
	.align		4
        /*0030*/ 	.byte	0x02, 0x4c
        /*0032*/ 	.byte	0x06
	.zero		1


	//----- nvinfo : EIATTR_ANNOTATIONS
	.align		4
        /*0034*/ 	.byte	0x04, 0x55
        /*0036*/ 	.short	(.L_664 - .L_663)


	//   ....[0]....
.L_663:
        /* <DEDUP_REMOVED lines=159> */


	//----- nvinfo : EIATTR_MERCURY_ISA_VERSION
	.align		4
.L_664:
        /*0a18*/ 	.byte	0x03, 0x5f
        /*0a1a*/ 	.short	0x0000


	//----- nvinfo : EIATTR_INT_WARP_WIDE_INSTR_OFFSETS
	.align		4
        /*0a1c*/ 	.byte	0x04, 0x31
        /*0a1e*/ 	.short	(.L_666 - .L_665)


	//   ....[0]....
.L_665:
        /*0a20*/ 	.word	0x00017690


	//   ....[1]....
        /*0a24*/ 	.word	0x00017700


	//----- nvinfo : EIATTR_COOP_GROUP_MASK_REGIDS
	.align		4
.L_666:
        /*0a28*/ 	.byte	0x04, 0x29
        /*0a2a*/ 	.short	(.L_668 - .L_667)


	//   ....[0]....
.L_667:
        /*0a2c*/ 	.word	0xffffffff


	//   ....[1]....
        /*0a30*/ 	.word	0xffffffff


	//   ....[2]....
        /*0a34*/ 	.word	0xffffffff


	//   ....[3]....
        /*0a38*/ 	.word	0xffffffff


	//   ....[4]....
        /*0a3c*/ 	.word	0xffffffff


	//   ....[5]....
        /*0a40*/ 	.word	0xffffffff


	//   ....[6]....
        /*0a44*/ 	.word	0xffffffff


	//   ....[7]....
        /*0a48*/ 	.word	0xffffffff


	//   ....[8]....
        /*0a4c*/ 	.word	0xffffffff


	//   ....[9]....
        /*0a50*/ 	.word	0xffffffff


	//   ....[10]....
        /*0a54*/ 	.word	0xffffffff


	//   ....[11]....
        /*0a58*/ 	.word	0xffffffff


	//   ....[12]....
        /*0a5c*/ 	.word	0xffffffff


	//   ....[13]....
        /*0a60*/ 	.word	0xffffffff


	//   ....[14]....
        /*0a64*/ 	.word	0xffffffff


	//   ....[15]....
        /*0a68*/ 	.word	0xffffffff


	//   ....[16]....
        /*0a6c*/ 	.word	0xffffffff


	//   ....[17]....
        /*0a70*/ 	.word	0xffffffff


	//   ....[18]....
        /*0a74*/ 	.word	0xffffffff


	//   ....[19]....
        /*0a78*/ 	.word	0xffffffff


	//   ....[20]....
        /*0a7c*/ 	.word	0xffffffff


	//   ....[21]....
        /*0a80*/ 	.word	0xffffffff


	//   ....[22]....
        /*0a84*/ 	.word	0xffffffff


	//   ....[23]....
        /*0a88*/ 	.word	0xffffffff


	//   ....[24]....
        /*0a8c*/ 	.word	0xffffffff


	//   ....[25]....
        /*0a90*/ 	.word	0xffffffff


	//   ....[26]....
        /*0a94*/ 	.word	0xffffffff


	//   ....[27]....
        /*0a98*/ 	.word	0xffffffff


	//   ....[28]....
        /*0a9c*/ 	.word	0xffffffff


	//   ....[29]....
        /*0aa0*/ 	.word	0xffffffff


	//   ....[30]....
        /*0aa4*/ 	.word	0xffffffff


	//   ....[31]....
        /*0aa8*/ 	.word	0xffffffff


	//   ....[32]....
        /*0aac*/ 	.word	0xffffffff


	//   ....[33]....
        /*0ab0*/ 	.word	0xffffffff


	//   ....[34]....
        /*0ab4*/ 	.word	0xffffffff


	//   ....[35]....
        /*0ab8*/ 	.word	0xffffffff


	//   ....[36]....
        /*0abc*/ 	.word	0xffffffff


	//   ....[37]....
        /*0ac0*/ 	.word	0xffffffff


	//   ....[38]....
        /*0ac4*/ 	.word	0xffffffff


	//   ....[39]....
        /*0ac8*/ 	.word	0xffffffff


	//   ....[40]....
        /*0acc*/ 	.word	0xffffffff


	//   ....[41]....
        /*0ad0*/ 	.word	0xffffffff


	//   ....[42]....
        /*0ad4*/ 	.word	0xffffffff


	//   ....[43]....
        /*0ad8*/ 	.word	0xffffffff


	//   ....[44]....
        /*0adc*/ 	.word	0xffffffff


	//   ....[45]....
        /*0ae0*/ 	.word	0xffffffff


	//   ....[46]....
        /*0ae4*/ 	.word	0xffffffff


	//   ....[47]....
        /*0ae8*/ 	.word	0xffffffff


	//   ....[48]....
        /*0aec*/ 	.word	0xffffffff


	//   ....[49]....
        /*0af0*/ 	.word	0xffffffff


	//   ....[50]....
        /*0af4*/ 	.word	0xffffffff


	//   ....[51]....
        /*0af8*/ 	.word	0xffffffff


	//   ....[52]....
        /*0afc*/ 	.word	0xffffffff


	//   ....[53]....
        /*0b00*/ 	.word	0xffffffff


	//   ....[54]....
        /*0b04*/ 	.word	0xffffffff


	//   ....[55]....
        /*0b08*/ 	.word	0xffffffff


	//   ....[56]....
        /*0b0c*/ 	.word	0xffffffff


	//   ....[57]....
        /*0b10*/ 	.word	0xffffffff


	//   ....[58]....
        /*0b14*/ 	.word	0xffffffff


	//   ....[59]....
        /*0b18*/ 	.word	0xffffffff


	//   ....[60]....
        /*0b1c*/ 	.word	0xffffffff


	//   ....[61]....
        /*0b20*/ 	.word	0xffffffff


	//   ....[62]....
        /*0b24*/ 	.word	0xffffffff


	//   ....[63]....
        /*0b28*/ 	.word	0xffffffff


	//   ....[64]....
        /*0b2c*/ 	.word	0xffffffff


	//   ....[65]....
        /*0b30*/ 	.word	0xffffffff


	//   ....[66]....
        /*0b34*/ 	.word	0xffffffff


	//   ....[67]....
        /*0b38*/ 	.word	0xffffffff


	//   ....[68]....
        /*0b3c*/ 	.word	0xffffffff


	//   ....[69]....
        /*0b40*/ 	.word	0xffffffff


	//   ....[70]....
        /*0b44*/ 	.word	0xffffffff


	//   ....[71]....
        /*0b48*/ 	.word	0xffffffff


	//   ....[72]....
        /*0b4c*/ 	.word	0xffffffff


	//   ....[73]....
        /*0b50*/ 	.word	0xffffffff


	//   ....[74]....
        /*0b54*/ 	.word	0xffffffff


	//   ....[75]....
        /*0b58*/ 	.word	0xffffffff


	//   ....[76]....
        /*0b5c*/ 	.word	0xffffffff


	//   ....[77]....
        /*0b60*/ 	.word	0xffffffff


	//   ....[78]....
        /*0b64*/ 	.word	0xffffffff


	//   ....[79]....
        /*0b68*/ 	.word	0xffffffff


	//   ....[80]....
        /*0b6c*/ 	.word	0xffffffff


	//   ....[81]....
        /*0b70*/ 	.word	0xffffffff


	//   ....[82]....
        /*0b74*/ 	.word	0xffffffff


	//   ....[83]....
        /*0b78*/ 	.word	0xffffffff


	//   ....[84]....
        /*0b7c*/ 	.word	0xffffffff


	//   ....[85]....
        /*0b80*/ 	.word	0xffffffff


	//   ....[86]....
        /*0b84*/ 	.word	0xffffffff


	//   ....[87]....
        /*0b88*/ 	.word	0xffffffff


	//   ....[88]....
        /*0b8c*/ 	.word	0xffffffff


	//   ....[89]....
        /*0b90*/ 	.word	0xffffffff


	//   ....[90]....
        /*0b94*/ 	.word	0xffffffff


	//   ....[91]....
        /*0b98*/ 	.word	0xffffffff


	//   ....[92]....
        /*0b9c*/ 	.word	0xffffffff


	//   ....[93]....
        /*0ba0*/ 	.word	0xffffffff


	//   ....[94]....
        /*0ba4*/ 	.word	0xffffffff


	//   ....[95]....
        /*0ba8*/ 	.word	0xffffffff


	//   ....[96]....
        /*0bac*/ 	.word	0xffffffff


	//   ....[97]....
        /*0bb0*/ 	.word	0xffffffff


	//   ....[98]....
        /*0bb4*/ 	.word	0xffffffff


	//   ....[99]....
        /*0bb8*/ 	.word	0xffffffff


	//   ....[100]....
        /*0bbc*/ 	.word	0xffffffff


	//   ....[101]....
        /*0bc0*/ 	.word	0xffffffff


	//   ....[102]....
        /*0bc4*/ 	.word	0xffffffff


	//   ....[103]....
        /*0bc8*/ 	.word	0xffffffff


	//   ....[104]....
        /*0bcc*/ 	.word	0xffffffff


	//   ....[105]....
        /*0bd0*/ 	.word	0xffffffff


	//   ....[106]....
        /*0bd4*/ 	.word	0xffffffff


	//   ....[107]....
        /*0bd8*/ 	.word	0xffffffff


	//   ....[108]....
        /*0bdc*/ 	.word	0xffffffff


	//   ....[109]....
        /*0be0*/ 	.word	0xffffffff


	//   ....[110]....
        /*0be4*/ 	.word	0xffffffff


	//   ....[111]....
        /*0be8*/ 	.word	0xffffffff


	//   ....[112]....
        /*0bec*/ 	.word	0xffffffff


	//   ....[113]....
        /*0bf0*/ 	.word	0xffffffff


	//   ....[114]....
        /*0bf4*/ 	.word	0xffffffff


	//   ....[115]....
        /*0bf8*/ 	.word	0xffffffff


	//   ....[116]....
        /*0bfc*/ 	.word	0xffffffff


	//   ....[117]....
        /*0c00*/ 	.word	0xffffffff


	//   ....[118]....
        /*0c04*/ 	.word	0xffffffff


	//   ....[119]....
        /*0c08*/ 	.word	0xffffffff


	//   ....[120]....
        /*0c0c*/ 	.word	0xffffffff


	//   ....[121]....
        /*0c10*/ 	.word	0xffffffff


	//   ....[122]....
        /*0c14*/ 	.word	0xffffffff


	//   ....[123]....
        /*0c18*/ 	.word	0xffffffff


	//   ....[124]....
        /*0c1c*/ 	.word	0xffffffff


	//   ....[125]....
        /*0c20*/ 	.word	0xffffffff


	//   ....[126]....
        /*0c24*/ 	.word	0xffffffff


	//   ....[127]....
        /*0c28*/ 	.word	0xffffffff


	//   ....[128]....
        /*0c2c*/ 	.word	0xffffffff


	//   ....[129]....
        /*0c30*/ 	.word	0xffffffff


	//   ....[130]....
        /*0c34*/ 	.word	0xffffffff


	//   ....[131]....
        /*0c38*/ 	.word	0xffffffff


	//   ....[132]....
        /*0c3c*/ 	.word	0xffffffff


	//   ....[133]....
        /*0c40*/ 	.word	0xffffffff


	//   ....[134]....
        /*0c44*/ 	.word	0xffffffff


	//   ....[135]....
        /*0c48*/ 	.word	0xffffffff


	//   ....[136]....
        /*0c4c*/ 	.word	0xffffffff


	//   ....[137]....
        /*0c50*/ 	.word	0xffffffff


	//   ....[138]....
        /*0c54*/ 	.word	0xffffffff


	//   ....[139]....
        /*0c58*/ 	.word	0xffffffff


	//   ....[140]....
        /*0c5c*/ 	.word	0xffffffff


	//   ....[141]....
        /*0c60*/ 	.word	0xffffffff


	//   ....[142]....
        /*0c64*/ 	.word	0xffffffff


	//   ....[143]....
        /*0c68*/ 	.word	0xffffffff


	//   ....[144]....
        /*0c6c*/ 	.word	0xffffffff


	//   ....[145]....
        /*0c70*/ 	.word	0xffffffff


	//   ....[146]....
        /*0c74*/ 	.word	0xffffffff


	//   ....[147]....
        /*0c78*/ 	.word	0xffffffff


	//   ....[148]....
        /*0c7c*/ 	.word	0xffffffff


	//   ....[149]....
        /*0c80*/ 	.word	0xffffffff


	//   ....[150]....
        /*0c84*/ 	.word	0xffffffff


	//   ....[151]....
        /*0c88*/ 	.word	0xffffffff


	//   ....[152]....
        /*0c8c*/ 	.word	0xffffffff


	//   ....[153]....
        /*0c90*/ 	.word	0xffffffff


	//   ....[154]....
        /*0c94*/ 	.word	0xffffffff


	//   ....[155]....
        /*0c98*/ 	.word	0xffffffff


	//   ....[156]....
        /*0c9c*/ 	.word	0xffffffff


	//   ....[157]....
        /*0ca0*/ 	.word	0xffffffff


	//   ....[158]....
        /*0ca4*/ 	.word	0xffffffff


	//   ....[159]....
        /*0ca8*/ 	.word	0xffffffff


	//   ....[160]....
        /*0cac*/ 	.word	0xffffffff


	//   ....[161]....
        /*0cb0*/ 	.word	0xffffffff


	//   ....[162]....
        /*0cb4*/ 	.word	0xffffffff


	//   ....[163]....
        /*0cb8*/ 	.word	0xffffffff


	//   ....[164]....
        /*0cbc*/ 	.word	0xffffffff


	//   ....[165]....
        /*0cc0*/ 	.word	0xffffffff


	//   ....[166]....
        /*0cc4*/ 	.word	0xffffffff


	//   ....[167]....
        /*0cc8*/ 	.word	0xffffffff


	//   ....[168]....
        /*0ccc*/ 	.word	0xffffffff


	//   ....[169]....
        /*0cd0*/ 	.word	0xffffffff


	//   ....[170]....
        /*0cd4*/ 	.word	0xffffffff


	//   ....[171]....
        /*0cd8*/ 	.word	0xffffffff


	//   ....[172]....
        /*0cdc*/ 	.word	0xffffffff


	//   ....[173]....
        /*0ce0*/ 	.word	0xffffffff


	//   ....[174]....
        /*0ce4*/ 	.word	0xffffffff


	//   ....[175]....
        /*0ce8*/ 	.word	0xffffffff


	//   ....[176]....
        /*0cec*/ 	.word	0xffffffff


	//   ....[177]....
        /*0cf0*/ 	.word	0xffffffff


	//   ....[178]....
        /*0cf4*/ 	.word	0xffffffff


	//   ....[179]....
        /*0cf8*/ 	.word	0xffffffff


	//   ....[180]....
        /*0cfc*/ 	.word	0xffffffff


	//   ....[181]....
        /*0d00*/ 	.word	0xffffffff


	//   ....[182]....
        /*0d04*/ 	.word	0xffffffff


	//   ....[183]....
        /*0d08*/ 	.word	0xffffffff


	//   ....[184]....
        /*0d0c*/ 	.word	0xffffffff


	//   ....[185]....
        /*0d10*/ 	.word	0xffffffff


	//   ....[186]....
        /*0d14*/ 	.word	0xffffffff


	//   ....[187]....
        /*0d18*/ 	.word	0xffffffff


	//   ....[188]....
        /*0d1c*/ 	.word	0xffffffff


	//   ....[189]....
        /*0d20*/ 	.word	0xffffffff


	//   ....[190]....
        /*0d24*/ 	.word	0xffffffff


	//   ....[191]....
        /*0d28*/ 	.word	0xffffffff


	//   ....[192]....
        /*0d2c*/ 	.word	0xffffffff


	//   ....[193]....
        /*0d30*/ 	.word	0xffffffff


	//   ....[194]....
        /*0d34*/ 	.word	0xffffffff


	//   ....[195]....
        /*0d38*/ 	.word	0xffffffff


	//   ....[196]....
        /*0d3c*/ 	.word	0xffffffff


	//   ....[197]....
        /*0d40*/ 	.word	0xffffffff


	//   ....[198]....
        /*0d44*/ 	.word	0xffffffff


	//   ....[199]....
        /*0d48*/ 	.word	0xffffffff


	//   ....[200]....
        /*0d4c*/ 	.word	0xffffffff


	//   ....[201]....
        /*0d50*/ 	.word	0xffffffff


	//   ....[202]....
        /*0d54*/ 	.word	0xffffffff


	//   ....[203]....
        /*0d58*/ 	.word	0xffffffff


	//----- nvinfo : EIATTR_COOP_GROUP_INSTR_OFFSETS
	.align		4
.L_668:
        /*0d5c*/ 	.byte	0x04, 0x28
        /*0d5e*/ 	.short	(.L_670 - .L_669)


	//   ....[0]....
.L_669:
        /*0d60*/ 	.word	0x00000050


	//   ....[1]....
        /*0d64*/ 	.word	0x00000200


	//   ....[2]....
        /*0d68*/ 	.word	0x00000230


	//   ....[3]....
        /*0d6c*/ 	.word	0x00000260


	//   ....[4]....
        /*0d70*/ 	.word	0x00000290


	//   ....[5]....
        /*0d74*/ 	.word	0x000002c0


	//   ....[6]....
        /*0d78*/ 	.word	0x000002f0


	//   ....[7]....
        /*0d7c*/ 	.word	0x00000460


	//   ....[8]....
        /*0d80*/ 	.word	0x000004a0


	//   ....[9]....
        /*0d84*/ 	.word	0x000004d0


	//   ....[10]....
        /*0d88*/ 	.word	0x00000500


	//   ....[11]....
        /*0d8c*/ 	.word	0x00000530


	//   ....[12]....
        /*0d90*/ 	.word	0x00000560


	//   ....[13]....
        /*0d94*/ 	.word	0x000005f0


	//   ....[14]....
        /*0d98*/ 	.word	0x00000620


	//   ....[15]....
        /*0d9c*/ 	.word	0x00000640


	//   ....[16]....
        /*0da0*/ 	.word	0x000006a0


	//   ....[17]....
        /*0da4*/ 	.word	0x00003fd0


	//   ....[18]....
        /*0da8*/ 	.word	0x00004060


	//   ....[19]....
        /*0dac*/ 	.word	0x00005070


	//   ....[20]....
        /*0db0*/ 	.word	0x00005080


	//   ....[21]....
        /*0db4*/ 	.word	0x00006590


	//   ....[22]....
        /*0db8*/ 	.word	0x00006600


	//   ....[23]....
        /*0dbc*/ 	.word	0x000076a0


	//   ....[24]....
        /*0dc0*/ 	.word	0x000076b0


	//   ....[25]....
        /*0dc4*/ 	.word	0x00008650


	//   ....[26]....
        /*0dc8*/ 	.word	0x00008680


	//   ....[27]....
        /*0dcc*/ 	.word	0x00008840


	//   ....[28]....
        /*0dd0*/ 	.word	0x00008860


	//   ....[29]....
        /*0dd4*/ 	.word	0x00008c90


	//   ....[30]....
        /*0dd8*/ 	.word	0x00008d50


	//   ....[31]....
        /*0ddc*/ 	.word	0x00008ef0


	//   ....[32]....
        /*0de0*/ 	.word	0x00008f10


	//   ....[33]....
        /*0de4*/ 	.word	0x00009db0


	//   ....[34]....
        /*0de8*/ 	.word	0x00009dd0


	//   ....[35]....
        /*0dec*/ 	.word	0x00009f60


	//   ....[36]....
        /*0df0*/ 	.word	0x00009f70


	//   ....[37]....
        /*0df4*/ 	.word	0x0000a0e0


	//   ....[38]....
        /*0df8*/ 	.word	0x0000a100


	//   ....[39]....
        /*0dfc*/ 	.word	0x0000a270


	//   ....[40]....
        /*0e00*/ 	.word	0x0000a280


	//   ....[41]....
        /*0e04*/ 	.word	0x0000a6f0


	//   ....[42]....
        /*0e08*/ 	.word	0x0000a710


	//   ....[43]....
        /*0e0c*/ 	.word	0x0000a800


	//   ....[44]....
        /*0e10*/ 	.word	0x0000a810


	//   ....[45]....
        /*0e14*/ 	.word	0x0000aa70


	//   ....[46]....
        /*0e18*/ 	.word	0x0000aab0


	//   ....[47]....
        /*0e1c*/ 	.word	0x0000aaf0


	//   ....[48]....
        /*0e20*/ 	.word	0x0000ab20


	//   ....[49]....
        /*0e24*/ 	.word	0x0000dc60


	//   ....[50]....
        /*0e28*/ 	.word	0x0000dca0


	//   ....[51]....
        /*0e2c*/ 	.word	0x0000dce0


	//   ....[52]....
        /*0e30*/ 	.word	0x0000dd10


	//   ....[53]....
        /*0e34*/ 	.word	0x00011380


	//   ....[54]....
        /*0e38*/ 	.word	0x000113b0


	//   ....[55]....
        /*0e3c*/ 	.word	0x000115a0


	//   ....[56]....
        /*0e40*/ 	.word	0x000115b0


	//   ....[57]....
        /*0e44*/ 	.word	0x00012660


	//   ....[58]....
        /*0e48*/ 	.word	0x00012680


	//   ....[59]....
        /*0e4c*/ 	.word	0x000127e0


	//   ....[60]....
        /*0e50*/ 	.word	0x000127f0


	//   ....[61]....
        /*0e54*/ 	.word	0x00012d00


	//   ....[62]....
        /*0e58*/ 	.word	0x00012d30


	//   ....[63]....
        /*0e5c*/ 	.word	0x00012d40


	//   ....[64]....
        /*0e60*/ 	.word	0x00012d70


	//   ....[65]....
        /*0e64*/ 	.word	0x00013f10


	//   ....[66]....
        /*0e68*/ 	.word	0x00013f20


	//   ....[67]....
        /*0e6c*/ 	.word	0x00014060


	//   ....[68]....
        /*0e70*/ 	.word	0x00014070


	//   ....[69]....
        /*0e74*/ 	.word	0x000150b0


	//   ....[70]....
        /*0e78*/ 	.word	0x000150d0


	//   ....[71]....
        /*0e7c*/ 	.word	0x000151f0


	//   ....[72]....
        /*0e80*/ 	.word	0x00015200


	//   ....[73]....
        /*0e84*/ 	.word	0x000154b0


	//   ....[74]....
        /*0e88*/ 	.word	0x000154e0


	//   ....[75]....
        /*0e8c*/ 	.word	0x00015500


	//   ....[76]....
        /*0e90*/ 	.word	0x00015520


	//   ....[77]....
        /*0e94*/ 	.word	0x00016c80


	//   ....[78]....
        /*0e98*/ 	.word	0x00016ca0


	//   ....[79]....
        /*0e9c*/ 	.word	0x00016cc0


	//   ....[80]....
        /*0ea0*/ 	.word	0x00016ce0


	//   ....[81]....
        /*0ea4*/ 	.word	0x00018570


	//   ....[82]....
        /*0ea8*/ 	.word	0x00018590


	//   ....[83]....
        /*0eac*/ 	.word	0x000185b0


	//   ....[84]....
        /*0eb0*/ 	.word	0x000185d0


	//   ....[85]....
        /*0eb4*/ 	.word	0x00018970


	//   ....[86]....
        /*0eb8*/ 	.word	0x00018990


	//   ....[87]....
        /*0ebc*/ 	.word	0x00018af0


	//   ....[88]....
        /*0ec0*/ 	.word	0x00018b00


	//   ....[89]....
        /*0ec4*/ 	.word	0x00018c70


	//   ....[90]....
        /*0ec8*/ 	.word	0x00018c90


	//   ....[91]....
        /*0ecc*/ 	.word	0x00018e00


	//   ....[92]....
        /*0ed0*/ 	.word	0x00018e10


	//   ....[93]....
        /*0ed4*/ 	.word	0x000191b0


	//   ....[94]....
        /*0ed8*/ 	.word	0x000191d0


	//   ....[95]....
        /*0edc*/ 	.word	0x00019e10


	//   ....[96]....
        /*0ee0*/ 	.word	0x00019e20


	//   ....[97]....
        /*0ee4*/ 	.word	0x0001b2b0


	//   ....[98]....
        /*0ee8*/ 	.word	0x0001b2d0


	//   ....[99]....
        /*0eec*/ 	.word	0x0001b440


	//   ....[100]....
        /*0ef0*/ 	.word	0x0001b450


	//   ....[101]....
        /*0ef4*/ 	.word	0x0001b5c0


	//   ....[102]....
        /*0ef8*/ 	.word	0x0001b5e0


	//   ....[103]....
        /*0efc*/ 	.word	0x0001b750


	//   ....[104]....
        /*0f00*/ 	.word	0x0001b760


	//   ....[105]....
        /*0f04*/ 	.word	0x0001b990


	//   ....[106]....
        /*0f08*/ 	.word	0x0001b9b0


	//   ....[107]....
        /*0f0c*/ 	.word	0x0001bae0


	//   ....[108]....
        /*0f10*/ 	.word	0x0001bb20


	//   ....[109]....
        /*0f14*/ 	.word	0x0001bb50


	//   ....[110]....
        /*0f18*/ 	.word	0x0001bb80


	//   ....[111]....
        /*0f1c*/ 	.word	0x0001bbb0


	//   ....[112]....
        /*0f20*/ 	.word	0x0001bbe0


	//   ....[113]....
        /*0f24*/ 	.word	0x0001bd40


	//   ....[114]....
        /*0f28*/ 	.word	0x0001bd80


	//   ....[115]....
        /*0f2c*/ 	.word	0x0001bdb0


	//   ....[116]....
        /*0f30*/ 	.word	0x0001bde0


	//   ....[117]....
        /*0f34*/ 	.word	0x0001be10


	//   ....[118]....
        /*0f38*/ 	.word	0x0001be40


	//   ....[119]....
        /*0f3c*/ 	.word	0x0001bed0


	//   ....[120]....
        /*0f40*/ 	.word	0x0001bf00


	//   ....[121]....
        /*0f44*/ 	.word	0x0001bf10


	//   ....[122]....
        /*0f48*/ 	.word	0x0001bf70


	//   ....[123]....
        /*0f4c*/ 	.word	0x0001c560


	//   ....[124]....
        /*0f50*/ 	.word	0x0001c5c0


	//   ....[125]....
        /*0f54*/ 	.word	0x0001c620


	//   ....[126]....
        /*0f58*/ 	.word	0x0001c680


	//   ....[127]....
        /*0f5c*/ 	.word	0x0001c6e0


	//   ....[128]....
        /*0f60*/ 	.word	0x0001c750


	//   ....[129]....
        /*0f64*/ 	.word	0x0001c7a0


	//   ....[130]....
        /*0f68*/ 	.word	0x0001c800


	//   ....[131]....
        /*0f6c*/ 	.word	0x0001c870


	//   ....[132]....
        /*0f70*/ 	.word	0x0001c8d0


	//   ....[133]....
        /*0f74*/ 	.word	0x0001c940


	//   ....[134]....
        /*0f78*/ 	.word	0x0001c9b0


	//   ....[135]....
        /*0f7c*/ 	.word	0x0001ca20


	//   ....[136]....
        /*0f80*/ 	.word	0x0001ca80


	//   ....[137]....
        /*0f84*/ 	.word	0x0001caf0


	//   ....[138]....
        /*0f88*/ 	.word	0x0001cb60


	//   ....[139]....
        /*0f8c*/ 	.word	0x0001cbd0


	//   ....[140]....
        /*0f90*/ 	.word	0x0001cc30


	//   ....[141]....
        /*0f94*/ 	.word	0x0001cca0


	//   ....[142]....
        /*0f98*/ 	.word	0x0001cd00


	//   ....[143]....
        /*0f9c*/ 	.word	0x0001cd70


	//   ....[144]....
        /*0fa0*/ 	.word	0x0001cde0


	//   ....[145]....
        /*0fa4*/ 	.word	0x0001ce50


	//   ....[146]....
        /*0fa8*/ 	.word	0x0001ceb0


	//   ....[147]....
        /*0fac*/ 	.word	0x0001cf10


	//   ....[148]....
        /*0fb0*/ 	.word	0x0001cf70


	//   ....[149]....
        /*0fb4*/ 	.word	0x0001cfc0


	//   ....[150]....
        /*0fb8*/ 	.word	0x0001d010


	//   ....[151]....
        /*0fbc*/ 	.word	0x0001d080


	//   ....[152]....
        /*0fc0*/ 	.word	0x0001d0f0


	//   ....[153]....
        /*0fc4*/ 	.word	0x0001d150


	//   ....[154]....
        /*0fc8*/ 	.word	0x0001d1c0


	//   ....[155]....
        /*0fcc*/ 	.word	0x0001d230


	//   ....[156]....
        /*0fd0*/ 	.word	0x0001d2a0


	//   ....[157]....
        /*0fd4*/ 	.word	0x0001d300


	//   ....[158]....
        /*0fd8*/ 	.word	0x0001d350


	//   ....[159]....
        /*0fdc*/ 	.word	0x0001d3a0


	//   ....[160]....
        /*0fe0*/ 	.word	0x0001d3f0


	//   ....[161]....
        /*0fe4*/ 	.word	0x0001d430


	//   ....[162]....
        /*0fe8*/ 	.word	0x0001d490


	//   ....[163]....
        /*0fec*/ 	.word	0x0001d4d0


	//   ....[164]....
        /*0ff0*/ 	.word	0x0001d520


	//   ....[165]....
        /*0ff4*/ 	.word	0x0001d560


	//   ....[166]....
        /*0ff8*/ 	.word	0x0001d5d0


	//   ....[167]....
        /*0ffc*/ 	.word	0x0001d640


	//   ....[168]....
        /*1000*/ 	.word	0x0001d6b0


	//   ....[169]....
        /*1004*/ 	.word	0x0001d710


	//   ....[170]....
        /*1008*/ 	.word	0x0001d780


	//   ....[171]....
        /*100c*/ 	.word	0x0001d7f0


	//   ....[172]....
        /*1010*/ 	.word	0x0001d860


	//   ....[173]....
        /*1014*/ 	.word	0x0001d8c0


	//   ....[174]....
        /*1018*/ 	.word	0x0001d930


	//   ....[175]....
        /*101c*/ 	.word	0x0001d9a0


	//   ....[176]....
        /*1020*/ 	.word	0x0001da10


	//   ....[177]....
        /*1024*/ 	.word	0x0001da70


	//   ....[178]....
        /*1028*/ 	.word	0x0001dae0


	//   ....[179]....
        /*102c*/ 	.word	0x0001db50


	//   ....[180]....
        /*1030*/ 	.word	0x0001dbc0


	//   ....[181]....
        /*1034*/ 	.word	0x0001dc20


	//   ....[182]....
        /*1038*/ 	.word	0x0001dc90


	//   ....[183]....
        /*103c*/ 	.word	0x0001dd00


	//   ....[184]....
        /*1040*/ 	.word	0x0001dd70


	//   ....[185]....
        /*1044*/ 	.word	0x0001ddd0


	//   ....[186]....
        /*1048*/ 	.word	0x0001de40


	//   ....[187]....
        /*104c*/ 	.word	0x0001deb0


	//   ....[188]....
        /*1050*/ 	.word	0x0001df10


	//   ....[189]....
        /*1054*/ 	.word	0x0001df60


	//   ....[190]....
        /*1058*/ 	.word	0x0001dfc0


	//   ....[191]....
        /*105c*/ 	.word	0x0001e020


	//   ....[192]....
        /*1060*/ 	.word	0x0001e080


	//   ....[193]....
        /*1064*/ 	.word	0x0001e0f0


	//   ....[194]....
        /*1068*/ 	.word	0x0001e150


	//   ....[195]....
        /*106c*/ 	.word	0x0001e1b0


	//   ....[196]....
        /*1070*/ 	.word	0x0001e210


	//   ....[197]....
        /*1074*/ 	.word	0x0001e270


	//   ....[198]....
        /*1078*/ 	.word	0x0001e2d0


	//   ....[199]....
        /*107c*/ 	.word	0x0001e340


	//   ....[200]....
        /*1080*/ 	.word	0x0001e390


	//   ....[201]....
        /*1084*/ 	.word	0x0001e3f0


	//   ....[202]....
        /*1088*/ 	.word	0x0001e450


	//   ....[203]....
        /*108c*/ 	.word	0x0001e4c0


	//----- nvinfo : EIATTR_EXIT_INSTR_OFFSETS
	.align		4
.L_670:
        /*1090*/ 	.byte	0x04, 0x1c
        /*1092*/ 	.short	(.L_672 - .L_671)


	//   ....[0]....
.L_671:
        /*1094*/ 	.word	0x00000c10


	//   ....[1]....
        /*1098*/ 	.word	0x0001c520


	//----- nvinfo : EIATTR_MAX_THREADS
	.align		4
.L_672:
        /*109c*/ 	.byte	0x04, 0x05
        /*109e*/ 	.short	(.L_674 - .L_673)
.L_673:
        /*10a0*/ 	.word	0x00000100
        /*10a4*/ 	.word	0x00000001
        /*10a8*/ 	.word	0x00000001


	//----- nvinfo : EIATTR_CRS_STACK_SIZE
	.align		4
.L_674:
        /*10ac*/ 	.byte	0x04, 0x1e
        /*10ae*/ 	.short	(.L_676 - .L_675)
.L_675:
        /*10b0*/ 	.word	0x00000000
.L_676:


//--------------------- .nv.info._ZN7cutlass13device_kernelIN5flash19enable_sm80_to_sm89INS1_16FlashAttnFwdSm80INS1_25CollectiveMainloopFwdSm80ILi8ELi1ELb0EN4cute5tupleIJNS5_1CILi128EEENS7_ILi64EEENS7_ILi256EEEEEELi256ENS_6half_tEfNS_4arch4Sm80ELb0ELb1ELb1ELb0ELb1ELb0ELb1ELb1EEENS1_21CollectiveEpilogueFwdINS6_IJS8_SA_S9_EEENS6_IJNS7_ILi1EEESI_SI_EEESC_SE_Li256ELb0ELb1ELb1ELb0EEENS1_19SingleTileSchedulerILb0ELb1ELb1ELi128EEEEEEEEEvNT_6ParamsE --------------------------
	.section	.nv.info._ZN7cutlass13device_kernelIN5flash19enable_sm80_to_sm89INS1_16FlashAttnFwdSm80INS1_25CollectiveMainloopFwdSm80ILi8ELi1ELb0EN4cute5tupleIJNS5_1CILi128EEENS7_ILi64EEENS7_ILi256EEEEEELi256ENS_6half_tEfNS_4arch4Sm80ELb0ELb1ELb1ELb0ELb1ELb0ELb1ELb1EEENS1_21CollectiveEpilogueFwdINS6_IJS8_SA_S9_EEENS6_IJNS7_ILi1EEESI_SI_EEESC_SE_Li256ELb0ELb1ELb1ELb0EEENS1_19SingleTileSchedulerILb0ELb1ELb1ELi128EEEEEEEEEvNT_6ParamsE,"",@"SHT_CUDA_INFO"
	.sectionflags	@""
	.align	4


	//----- nvinfo : EIATTR_CUDA_API_VERSION
	.align		4
        /*0000*/ 	.byte	0x04, 0x37
        /*0002*/ 	.short	(.L_678 - .L_677)
.L_677:
        /*0004*/ 	.word	0x00000082


	//----- nvinfo : EIATTR_SW2861232_WAR
	.align		4
.L_678:
        /*0008*/ 	.byte	0x01, 0x35
	.zero		2


	//----- nvinfo : EIATTR_PARAM_CBANK
	.align		4
        /*000c*/ 	.byte	0x04, 0x0a
        /*000e*/ 	.short	(.L_680 - .L_679)
	.align		4
.L_679:
        /*0010*/ 	.word	index@(.nv.constant0._ZN7cutlass13device_kernelIN5flash19enable_sm80_to_sm89INS1_16FlashAttnFwdSm80INS1_25CollectiveMainloopFwdSm80ILi8ELi1ELb0EN4cute5tupleIJNS5_1CILi128EEENS7_ILi64EEENS7_ILi256EEEEEELi256ENS_6half_tEfNS_4arch4Sm80ELb0ELb1ELb1ELb0ELb1ELb0ELb1ELb1EEENS1_21CollectiveEpilogueFwdINS6_IJS8_SA_S9_EEENS6_IJNS7_ILi1EEESI_SI_EEESC_SE_Li256ELb0ELb1ELb1ELb0EEENS1_19SingleTileSchedulerILb0ELb1ELb1ELi128EEEEEEEEEvNT_6ParamsE)
        /*0014*/ 	.short	0x0160
        /*0016*/ 	.short	0x0418


	//----- nvinfo : EIATTR_CBANK_PARAM_SIZE
	.align		4
.L_680:
        /*0018*/ 	.byte	0x03, 0x19
        /*001a*/ 	.short	0x0418


	//----- nvinfo : EIATTR_KPARAM_INFO
	.align		4
        /*001c*/ 	.byte	0x04, 0x17
        /*001e*/ 	.short	(.L_682 - .L_681)
.L_681:
        /*0020*/ 	.word	0x00000000
        /*0024*/ 	.short	0x0000
        /*0026*/ 	.short	0x0000
        /*0028*/ 	.byte	0x00, 0xf0, 0x61, 0x10


	//----- nvinfo : EIATTR_MAXREG_COUNT
	.align		4
.L_682:
        /*002c*/ 	.byte	0x03, 0x1b
        /*002e*/ 	.short	0x00ff


	//----- nvinfo : EIATTR_NUM_BARRIERS
	.align		4
        /*0030*/ 	.byte	0x02, 0x4c
        /*0032*/ 	.byte	0x02
	.zero		1


	//----- nvinfo : EIATTR_ANNOTATIONS
	.align		4
        /*0034*/ 	.byte	0x04, 0x55
        /*0036*/ 	.short	(.L_684 - .L_683)


	//   ....[0]....
.L_683:
        /*0038*/ 	.word	0x00000001
        /*003c*/ 	.byte	0xd0, 0xc1, 0x00, 0x00, 0x01, 0x00, 0x00, 0x00, 0xb0, 0xc8, 0x00, 0x00


	//----- nvinfo : EIATTR_MERCURY_ISA_VERSION
	.align		4
.L_684:
        /*0048*/ 	.byte	0x03, 0x5f
        /*004a*/ 	.short	0x0000


	//----- nvinfo : EIATTR_COOP_GROUP_MASK_REGIDS
	.align		4
        /*004c*/ 	.byte	0x04, 0x29
        /*004e*/ 	.short	(.L_686 - .L_685)


	//   ....[0]....
.L_685:
        /*0050*/ 	.word	0xffffffff


	//   ....[1]....
        /*0054*/ 	.word	0xffffffff


	//   ....[2]....
        /*0058*/ 	.word	0xffffffff


	//   ....[3]....
        /*005c*/ 	.word	0xffffffff


	//   ....[4]....
        /*0060*/ 	.word	0xffffffff


	//   ....[5]....
        /*0064*/ 	.word	0xffffffff


	//   ....[6]....
        /*0068*/ 	.word	0xffffffff


	//   ....[7]....
        /*006c*/ 	.word	0xffffffff


	//   ....[8]....
        /*0070*/ 	.word	0xffffffff


	//   ....[9]....
        /*0074*/ 	.word	0xffffffff


	//   ....[10]....
        /*0078*/ 	.word	0xffffffff


	//   ....[11]....
        /*007c*/ 	.word	0xffffffff


	//   ....[12]....
        /*0080*/ 	.word	0xffffffff


	//   ....[13]....
        /*0084*/ 	.word	0xffffffff


	//   ....[14]....
        /*0088*/ 	.word	0xffffffff


	//   ....[15]....
        /*008c*/ 	.word	0xffffffff


	//   ....[16]....
        /*0090*/ 	.word	0xffffffff


	//   ....[17]....
        /*0094*/ 	.word	0xffffffff


	//   ....[18]....
        /*0098*/ 	.word	0xffffffff


	//   ....[19]....
        /*009c*/ 	.word	0xffffffff


	//   ....[20]....
        /*00a0*/ 	.word	0xffffffff


	//   ....[21]....
        /*00a4*/ 	.word	0xffffffff


	//   ....[22]....
        /*00a8*/ 	.word	0xffffffff


	//   ....[23]....
        /*00ac*/ 	.word	0xffffffff


	//   ....[24]....
        /*00b0*/ 	.word	0xffffffff


	//   ....[25]....
        /*00b4*/ 	.word	0xffffffff


	//   ....[26]....
        /*00b8*/ 	.word	0xffffffff


	//   ....[27]....
        /*00bc*/ 	.word	0xffffffff


	//   ....[28]....
        /*00c0*/ 	.word	0xffffffff


	//   ....[29]....
        /*00c4*/ 	.word	0xffffffff


	//   ....[30]....
        /*00c8*/ 	.word	0xffffffff


	//   ....[31]....
        /*00cc*/ 	.word	0xffffffff


	//   ....[32]....
        /*00d0*/ 	.word	0xffffffff


	//   ....[33]....
        /*00d4*/ 	.word	0xffffffff


	//   ....[34]....
        /*00d8*/ 	.word	0xffffffff


	//   ....[35]....
        /*00dc*/ 	.word	0xffffffff


	//   ....[36]....
        /*00e0*/ 	.word	0xffffffff


	//   ....[37]....
        /*00e4*/ 	.word	0xffffffff


	//   ....[38]....
        /*00e8*/ 	.word	0xffffffff


	//   ....[39]....
        /*00ec*/ 	.word	0xffffffff


	//   ....[40]....
        /*00f0*/ 	.word	0xffffffff


	//   ....[41]....
        /*00f4*/ 	.word	0xffffffff


	//   ....[42]....
        /*00f8*/ 	.word	0xffffffff


	//   ....[43]....
        /*00fc*/ 	.word	0xffffffff


	//   ....[44]....
        /*0100*/ 	.word	0xffffffff


	//   ....[45]....
        /*0104*/ 	.word	0xffffffff


	//   ....[46]....
        /*0108*/ 	.word	0xffffffff


	//   ....[47]....
        /*010c*/ 	.word	0xffffffff


	//   ....[48]....
        /*0110*/ 	.word	0xffffffff


	//   ....[49]....
        /*0114*/ 	.word	0xffffffff


	//   ....[50]....
        /*0118*/ 	.word	0xffffffff


	//   ....[51]....
        /*011c*/ 	.word	0xffffffff


	//   ....[52]....
        /*0120*/ 	.word	0xffffffff


	//   ....[53]....
        /*0124*/ 	.word	0xffffffff


	//   ....[54]....
        /*0128*/ 	.word	0xffffffff


	//   ....[55]....
        /*012c*/ 	.word	0xffffffff


	//   ....[56]....
        /*0130*/ 	.word	0xffffffff


	//   ....[57]....
        /*0134*/ 	.word	0xffffffff


	//   ....[58]....
        /*0138*/ 	.word	0xffffffff


	//   ....[59]....
        /*013c*/ 	.word	0xffffffff


	//   ....[60]....
        /*0140*/ 	.word	0xffffffff


	//   ....[61]....
        /*0144*/ 	.word	0xffffffff


	//   ....[62]....
        /*0148*/ 	.word	0xffffffff


	//   ....[63]....
        /*014c*/ 	.word	0xffffffff


	//   ....[64]....
        /*0150*/ 	.word	0xffffffff


	//   ....[65]....
        /*0154*/ 	.word	0xffffffff


	//   ....[66]....
        /*0158*/ 	.word	0xffffffff


	//   ....[67]....
        /*015c*/ 	.word	0xffffffff


	//   ....[68]....
        /*0160*/ 	.word	0xffffffff


	//   ....[69]....
        /*0164*/ 	.word	0xffffffff


	//   ....[70]....
        /*0168*/ 	.word	0xffffffff


	//   ....[71]....
        /*016c*/ 	.word	0xffffffff


	//   ....[72]....
        /*0170*/ 	.word	0xffffffff


	//   ....[73]....
        /*0174*/ 	.word	0xffffffff


	//   ....[74]....
        /*0178*/ 	.word	0xffffffff


	//   ....[75]....
        /*017c*/ 	.word	0xffffffff


	//   ....[76]....
        /*0180*/ 	.word	0xffffffff


	//   ....[77]....
        /*0184*/ 	.word	0xffffffff


	//   ....[78]....
        /*0188*/ 	.word	0xffffffff


	//----- nvinfo : EIATTR_COOP_GROUP_INSTR_OFFSETS
	.align		4
.L_686:
        /*018c*/ 	.byte	0x04, 0x28
        /*018e*/ 	.short	(.L_688 - .L_687)


	//   ....[0]....
.L_687:
        /*0190*/ 	.word	0x00000060


	//   ....[1]....
        /*0194*/ 	.word	0x000013e0


	//   ....[2]....
        /*0198*/ 	.word	0x00001410


	//   ....[3]....
        /*019c*/ 	.word	0x000016a0


	//   ....[4]....
        /*01a0*/ 	.word	0x000016d0


	//   ....[5]....
        /*01a4*/ 	.word	0x00001840


	//   ....[6]....
        /*01a8*/ 	.word	0x00001870


	//   ....[7]....
        /*01ac*/ 	.word	0x000019d0


	//   ....[8]....
        /*01b0*/ 	.word	0x00001a10


	//   ....[9]....
        /*01b4*/ 	.word	0x00002140


	//   ....[10]....
        /*01b8*/ 	.word	0x00002170


	//   ....[11]....
        /*01bc*/ 	.word	0x000021a0


	//   ....[12]....
        /*01c0*/ 	.word	0x000021d0


	//   ....[13]....
        /*01c4*/ 	.word	0x00002200


	//   ....[14]....
        /*01c8*/ 	.word	0x00002230


	//   ....[15]....
        /*01cc*/ 	.word	0x00002250


	//   ....[16]....
        /*01d0*/ 	.word	0x00002270


	//   ....[17]....
        /*01d4*/ 	.word	0x00003870


	//   ....[18]....
        /*01d8*/ 	.word	0x000038a0


	//   ....[19]....
        /*01dc*/ 	.word	0x000038b0


	//   ....[20]....
        /*01e0*/ 	.word	0x000038c0


	//   ....[21]....
        /*01e4*/ 	.word	0x00003e00


	//   ....[22]....
        /*01e8*/ 	.word	0x00004080


	//   ....[23]....
        /*01ec*/ 	.word	0x00004d20


	//   ....[24]....
        /*01f0*/ 	.word	0x00004db0


	//   ....[25]....
        /*01f4*/ 	.word	0x00004e10


	//   ....[26]....
        /*01f8*/ 	.word	0x00004ee0


	//   ....[27]....
        /*01fc*/ 	.word	0x000065b0


	//   ....[28]....
        /*0200*/ 	.word	0x000065d0


	//   ....[29]....
        /*0204*/ 	.word	0x000065e0


	//   ....[30]....
        /*0208*/ 	.word	0x000065f0


	//   ....[31]....
        /*020c*/ 	.word	0x00007b00


	//   ....[32]....
        /*0210*/ 	.word	0x00007b30


	//   ....[33]....
        /*0214*/ 	.word	0x00007b40


	//   ....[34]....
        /*0218*/ 	.word	0x00007b50


	//   ....[35]....
        /*021c*/ 	.word	0x00007de0


	//   ....[36]....
        /*0220*/ 	.word	0x00008020


	//   ....[37]....
        /*0224*/ 	.word	0x00008980


	//   ....[38]....
        /*0228*/ 	.word	0x00008bd0


	//   ....[39]....
        /*022c*/ 	.word	0x00008ca0


	//   ....[40]....
        /*0230*/ 	.word	0x00008db0


	//   ....[41]....
        /*0234*/ 	.word	0x0000b110


	//   ....[42]....
        /*0238*/ 	.word	0x0000b140


	//   ....[43]....
        /*023c*/ 	.word	0x0000b150


	//   ....[44]....
        /*0240*/ 	.word	0x0000b160


	//   ....[45]....
        /*0244*/ 	.word	0x0000c680


	//   ....[46]....
        /*0248*/ 	.word	0x0000c6b0


	//   ....[47]....
        /*024c*/ 	.word	0x0000c6c0


	//   ....[48]....
        /*0250*/ 	.word	0x0000c6d0


	//   ....[49]....
        /*0254*/ 	.word	0x0000ca60


	//   ....[50]....
        /*0258*/ 	.word	0x0000caf0


	//   ....[51]....
        /*025c*/ 	.word	0x0000cb80


	//   ....[52]....
        /*0260*/ 	.word	0x0000cba0


	//   ....[53]....
        /*0264*/ 	.word	0x0000eb90


	//   ....[54]....
        /*0268*/ 	.word	0x0000eba0


	//   ....[55]....
        /*026c*/ 	.word	0x0000ecc0


	//   ....[56]....
        /*0270*/ 	.word	0x0000ed10


	//   ....[57]....
        /*0274*/ 	.word	0x00010060


	//   ....[58]....
        /*0278*/ 	.word	0x00010070


	//   ....[59]....
        /*027c*/ 	.word	0x00010080


	//   ....[60]....
        /*0280*/ 	.word	0x00010090


	//   ....[61]....
        /*0284*/ 	.word	0x000102d0


	//   ....[62]....
        /*0288*/ 	.word	0x00010500


	//   ....[63]....
        /*028c*/ 	.word	0x00010fd0


	//   ....[64]....
        /*0290*/ 	.word	0x00011140


	//   ....[65]....
        /*0294*/ 	.word	0x00011170


	//   ....[66]....
        /*0298*/ 	.word	0x00011200


	//   ....[67]....
        /*029c*/ 	.word	0x00012de0


	//   ....[68]....
        /*02a0*/ 	.word	0x00012e10


	//   ....[69]....
        /*02a4*/ 	.word	0x00012e60


	//   ....[70]....
        /*02a8*/ 	.word	0x00012e70


	//   ....[71]....
        /*02ac*/ 	.word	0x00013d40


	//   ....[72]....
        /*02b0*/ 	.word	0x00013d70


	//   ....[73]....
        /*02b4*/ 	.word	0x00013db0


	//   ....[74]....
        /*02b8*/ 	.word	0x00013de0


	//   ....[75]....
        /*02bc*/ 	.word	0x00013ed0


	//   ....[76]....
        /*02c0*/ 	.word	0x00013ee0


	//   ....[77]....
        /*02c4*/ 	.word	0x00014b10


	//   ....[78]....
        /*02c8*/ 	.word	0x00014b20


	//----- nvinfo : EIATTR_EXIT_INSTR_OFFSETS
	.align		4
.L_688:
        /*02cc*/ 	.byte	0x04, 0x1c
        /*02ce*/ 	.short	(.L_690 - .L_689)


	//   ....[0]....
.L_689:
        /*02d0*/ 	.word	0x000001c0


	//   ....[1]....
        /*02d4*/ 	.word	0x00014b30


	//   ....[2]....
        /*02d8*/ 	.word	0x000156d0


	//   ....[3]....
        /*02dc*/ 	.word	0x00015720


	//   ....[4]....
        /*02e0*/ 	.word	0x00015750


	//   ....[5]....
        /*02e4*/ 	.word	0x000157b0


	//   ....[6]....
        /*02e8*/ 	.word	0x00015a40


	//----- nvinfo : EIATTR_CTAIDZ_USED
	.align		4
.L_690:
        /*02ec*/ 	.byte	0x01, 0x04
	.zero		2


	//----- nvinfo : EIATTR_MAX_THREADS
	.align		4
        /*02f0*/ 	.byte	0x04, 0x05
        /*02f2*/ 	.short	(.L_692 - .L_691)
.L_691:
        /*02f4*/ 	.word	0x00000100
        /*02f8*/ 	.word	0x00000001
        /*02fc*/ 	.word	0x00000001


	//----- nvinfo : EIATTR_CRS_STACK_SIZE
	.align		4
.L_692:
        /*0300*/ 	.byte	0x04, 0x1e
        /*0302*/ 	.short	(.L_694 - .L_693)
.L_693:
        /*0304*/ 	.word	0x00000000
.L_694:


//--------------------- .nv.info._ZN7cutlass13device_kernelIN5flash19enable_sm80_to_sm89INS1_16FlashAttnFwdSm80INS1_25CollectiveMainloopFwdSm80ILi8ELi1ELb0EN4cute5tupleIJNS5_1CILi128EEENS7_ILi64EEENS7_ILi256EEEEEELi256ENS_6half_tEfNS_4arch4Sm80ELb0ELb1ELb1ELb1ELb1ELb0ELb1ELb1EEENS1_21CollectiveEpilogueFwdINS6_IJS8_SA_S9_EEENS6_IJNS7_ILi1EEESI_SI_EEESC_SE_Li256ELb1ELb1ELb1ELb0EEENS1_36VarlenDynamicPersistentTileSchedulerILi128ELi64ELi256ELi256ELb1ELb1ELb0ELb1ELb0ELb1EEEEEEEEEvNT_6ParamsE --------------------------
	.section	.nv.info._ZN7cutlass13device_kernelIN5flash19enable_sm80_to_sm89INS1_16FlashAttnFwdSm80INS1_25CollectiveMainloopFwdSm80ILi8ELi1ELb0EN4cute5tupleIJNS5_1CILi128EEENS7_ILi64EEENS7_ILi256EEEEEELi256ENS_6half_tEfNS_4arch4Sm80ELb0ELb1ELb1ELb1ELb1ELb0ELb1ELb1EEENS1_21CollectiveEpilogueFwdINS6_IJS8_SA_S9_EEENS6_IJNS7_ILi1EEESI_SI_EEESC_SE_Li256ELb1ELb1ELb1ELb0EEENS1_36VarlenDynamicPersistentTileSchedulerILi128ELi64ELi256ELi256ELb1ELb1ELb0ELb1ELb0ELb1EEEEEEEEEvNT_6ParamsE,"",@"SHT_CUDA_INFO"
	.sectionflags	@""
	.align	4


	//----- nvinfo : EIATTR_CUDA_API_VERSION
	.align		4
        /*0000*/ 	.byte	0x04, 0x37
        /*0002*/ 	.short	(.L_696 - .L_695)
.L_695:
        /*0004*/ 	.word	0x00000082


	//----- nvinfo : EIATTR_SW2861232_WAR
	.align		4
.L_696:
        /*0008*/ 	.byte	0x01, 0x35
	.zero		2


	//----- nvinfo : EIATTR_PARAM_CBANK
	.align		4
        /*000c*/ 	.byte	0x04, 0x0a
        /*000e*/ 	.short	(.L_698 - .L_697)
	.align		4
.L_697:
        /*0010*/ 	.word	index@(.nv.constant0._ZN7cutlass13device_kernelIN5flash19enable_sm80_to_sm89INS1_16FlashAttnFwdSm80INS1_25CollectiveMainloopFwdSm80ILi8ELi1ELb0EN4cute5tupleIJNS5_1CILi128EEENS7_ILi64EEENS7_ILi256EEEEEELi256ENS_6half_tEfNS_4arch4Sm80ELb0ELb1ELb1ELb1ELb1ELb0ELb1ELb1EEENS1_21CollectiveEpilogueFwdINS6_IJS8_SA_S9_EEENS6_IJNS7_ILi1EEESI_SI_EEESC_SE_Li256ELb1ELb1ELb1ELb0EEENS1_36VarlenDynamicPersistentTileSchedulerILi128ELi64ELi256ELi256ELb1ELb1ELb0ELb1ELb0ELb1EEEEEEEEEvNT_6ParamsE)
        /*0014*/ 	.short	0x0160
        /*0016*/ 	.short	0x0438


	//----- nvinfo : EIATTR_CBANK_PARAM_SIZE
	.align		4
.L_698:
        /*0018*/ 	.byte	0x03, 0x19
        /*001a*/ 	.short	0x0438


	//----- nvinfo : EIATTR_KPARAM_INFO
	.align		4
        /*001c*/ 	.byte	0x04, 0x17
        /*001e*/ 	.short	(.L_700 - .L_699)
.L_699:
        /*0020*/ 	.word	0x00000000
        /*0024*/ 	.short	0x0000
        /*0026*/ 	.short	0x0000
        /*0028*/ 	.byte	0x00, 0xf0, 0xe1, 0x10


	//----- nvinfo : EIATTR_MAXREG_COUNT
	.align		4
.L_700:
        /*002c*/ 	.byte	0x03, 0x1b
        /*002e*/ 	.short	0x00ff


	//----- nvinfo : EIATTR_NUM_BARRIERS
	.align		4
        /*0030*/ 	.byte	0x02, 0x4c
        /*0032*/ 	.byte	0x06
	.zero		1


	//----- nvinfo : EIATTR_ANNOTATIONS
	.align		4
        /*0034*/ 	.byte	0x04, 0x55
        /*0036*/ 	.short	(.L_702 - .L_701)


	//   ....[0]....
.L_701:
        /* <DEDUP_REMOVED lines=15> */


	//----- nvinfo : EIATTR_MERCURY_ISA_VERSION
	.align		4
.L_702:
        /*0118*/ 	.byte	0x03, 0x5f
        /*011a*/ 	.short	0x0000


	//----- nvinfo : EIATTR_INT_WARP_WIDE_INSTR_OFFSETS
	.align		4
        /*011c*/ 	.byte	0x04, 0x31
        /*011e*/ 	.short	(.L_704 - .L_703)


	//   ....[0]....
.L_703:
        /*0120*/ 	.word	0x00014c30


	//   ....[1]....
        /*0124*/ 	.word	0x00014cb0


	//----- nvinfo : EIATTR_COOP_GROUP_MASK_REGIDS
	.align		4
.L_704:
        /*0128*/ 	.byte	0x04, 0x29
        /*012a*/ 	.short	(.L_706 - .L_705)


	//   ....[0]....
.L_705:
        /*012c*/ 	.word	0xffffffff


	//   ....[1]....
        /*0130*/ 	.word	0xffffffff


	//   ....[2]....
        /*0134*/ 	.word	0xffffffff


	//   ....[3]....
        /*0138*/ 	.word	0xffffffff


	//   ....[4]....
        /*013c*/ 	.word	0xffffffff


	//   ....[5]....
        /*0140*/ 	.word	0xffffffff


	//   ....[6]....
        /*0144*/ 	.word	0xffffffff


	//   ....[7]....
        /*0148*/ 	.word	0xffffffff


	//   ....[8]....
        /*014c*/ 	.word	0xffffffff


	//   ....[9]....
        /*0150*/ 	.word	0xffffffff


	//   ....[10]....
        /*0154*/ 	.word	0xffffffff


	//   ....[11]....
        /*0158*/ 	.word	0xffffffff


	//   ....[12]....
        /*015c*/ 	.word	0xffffffff


	//   ....[13]....
        /*0160*/ 	.word	0xffffffff


	//   ....[14]....
        /*0164*/ 	.word	0xffffffff


	//   ....[15]....
        /*0168*/ 	.word	0xffffffff


	//   ....[16]....
        /*016c*/ 	.word	0xffffffff


	//   ....[17]....
        /*0170*/ 	.word	0xffffffff


	//   ....[18]....
        /*0174*/ 	.word	0xffffffff


	//   ....[19]....
        /*0178*/ 	.word	0xffffffff


	//   ....[20]....
        /*017c*/ 	.word	0xffffffff


	//   ....[21]....
        /*0180*/ 	.word	0xffffffff


	//   ....[22]....
        /*0184*/ 	.word	0xffffffff


	//   ....[23]....
        /*0188*/ 	.word	0xffffffff


	//   ....[24]....
        /*018c*/ 	.word	0xffffffff


	//   ....[25]....
        /*0190*/ 	.word	0xffffffff


	//   ....[26]....
        /*0194*/ 	.word	0xffffffff


	//   ....[27]....
        /*0198*/ 	.word	0xffffffff


	//   ....[28]....
        /*019c*/ 	.word	0xffffffff


	//   ....[29]....
        /*01a0*/ 	.word	0xffffffff


	//   ....[30]....
        /*01a4*/ 	.word	0xffffffff


	//   ....[31]....
        /*01a8*/ 	.word	0xffffffff


	//   ....[32]....
        /*01ac*/ 	.word	0xffffffff


	//   ....[33]....
        /*01b0*/ 	.word	0xffffffff


	//   ....[34]....
        /*01b4*/ 	.word	0xffffffff


	//   ....[35]....
        /*01b8*/ 	.word	0xffffffff


	//   ....[36]....
        /*01bc*/ 	.word	0xffffffff


	//   ....[37]....
        /*01c0*/ 	.word	0xffffffff


	//   ....[38]....
        /*01c4*/ 	.word	0xffffffff


	//   ....[39]....
        /*01c8*/ 	.word	0xffffffff


	//   ....[40]....
        /*01cc*/ 	.word	0xffffffff


	//   ....[41]....
        /*01d0*/ 	.word	0xffffffff


	//   ....[42]....
        /*01d4*/ 	.word	0xffffffff


	//   ....[43]....
        /*01d8*/ 	.word	0xffffffff


	//   ....[44]....
        /*01dc*/ 	.word	0xffffffff


	//   ....[45]....
        /*01e0*/ 	.word	0xffffffff


	//   ....[46]....
        /*01e4*/ 	.word	0xffffffff


	//   ....[47]....
        /*01e8*/ 	.word	0xffffffff


	//   ....[48]....
        /*01ec*/ 	.word	0xffffffff


	//   ....[49]....
        /*01f0*/ 	.word	0xffffffff


	//   ....[50]....
        /*01f4*/ 	.word	0xffffffff


	//   ....[51]....
        /*01f8*/ 	.word	0xffffffff


	//   ....[52]....
        /*01fc*/ 	.word	0xffffffff


	//   ....[53]....
        /*0200*/ 	.word	0xffffffff


	//   ....[54]....
        /*0204*/ 	.word	0xffffffff


	//   ....[55]....
        /*0208*/ 	.word	0xffffffff


	//   ....[56]....
        /*020c*/ 	.word	0xffffffff


	//   ....[57]....
        /*0210*/ 	.word	0xffffffff


	//   ....[58]....
        /*0214*/ 	.word	0xffffffff


	//   ....[59]....
        /*0218*/ 	.word	0xffffffff


	//   ....[60]....
        /*021c*/ 	.word	0xffffffff


	//   ....[61]....
        /*0220*/ 	.word	0xffffffff


	//   ....[62]....
        /*0224*/ 	.word	0xffffffff


	//   ....[63]....
        /*0228*/ 	.word	0xffffffff


	//   ....[64]....
        /*022c*/ 	.word	0xffffffff


	//   ....[65]....
        /*0230*/ 	.word	0xffffffff


	//   ....[66]....
        /*0234*/ 	.word	0xffffffff


	//   ....[67]....
        /*0238*/ 	.word	0xffffffff


	//   ....[68]....
        /*023c*/ 	.word	0xffffffff


	//   ....[69]....
        /*0240*/ 	.word	0xffffffff


	//   ....[70]....
        /*0244*/ 	.word	0xffffffff


	//   ....[71]....
        /*0248*/ 	.word	0xffffffff


	//   ....[72]....
        /*024c*/ 	.word	0xffffffff


	//   ....[73]....
        /*0250*/ 	.word	0xffffffff


	//   ....[74]....
        /*0254*/ 	.word	0xffffffff


	//   ....[75]....
        /*0258*/ 	.word	0xffffffff


	//   ....[76]....
        /*025c*/ 	.word	0xffffffff


	//   ....[77]....
        /*0260*/ 	.word	0xffffffff


	//   ....[78]....
        /*0264*/ 	.word	0xffffffff


	//   ....[79]....
        /*0268*/ 	.word	0xffffffff


	//   ....[80]....
        /*026c*/ 	.word	0xffffffff


	//   ....[81]....
        /*0270*/ 	.word	0xffffffff


	//   ....[82]....
        /*0274*/ 	.word	0xffffffff


	//   ....[83]....
        /*0278*/ 	.word	0xffffffff


	//   ....[84]....
        /*027c*/ 	.word	0xffffffff


	//   ....[85]....
        /*0280*/ 	.word	0xffffffff


	//   ....[86]....
        /*0284*/ 	.word	0xffffffff


	//   ....[87]....
        /*0288*/ 	.word	0xffffffff


	//   ....[88]....
        /*028c*/ 	.word	0xffffffff


	//   ....[89]....
        /*0290*/ 	.word	0xffffffff


	//   ....[90]....
        /*0294*/ 	.word	0xffffffff


	//   ....[91]....
        /*0298*/ 	.word	0xffffffff


	//   ....[92]....
        /*029c*/ 	.word	0xffffffff


	//   ....[93]....
        /*02a0*/ 	.word	0xffffffff


	//   ....[94]....
        /*02a4*/ 	.word	0xffffffff


	//   ....[95]....
        /*02a8*/ 	.word	0xffffffff


	//   ....[96]....
        /*02ac*/ 	.word	0xffffffff


	//   ....[97]....
        /*02b0*/ 	.word	0xffffffff


	//   ....[98]....
        /*02b4*/ 	.word	0xffffffff


	//   ....[99]....
        /*02b8*/ 	.word	0xffffffff


	//   ....[100]....
        /*02bc*/ 	.word	0xffffffff


	//   ....[101]....
        /*02c0*/ 	.word	0xffffffff


	//   ....[102]....
        /*02c4*/ 	.word	0xffffffff


	//   ....[103]....
        /*02c8*/ 	.word	0xffffffff


	//   ....[104]....
        /*02cc*/ 	.word	0xffffffff


	//   ....[105]....
        /*02d0*/ 	.word	0xffffffff


	//   ....[106]....
        /*02d4*/ 	.word	0xffffffff


	//   ....[107]....
        /*02d8*/ 	.word	0xffffffff


	//   ....[108]....
        /*02dc*/ 	.word	0xffffffff


	//   ....[109]....
        /*02e0*/ 	.word	0xffffffff


	//   ....[110]....
        /*02e4*/ 	.word	0xffffffff


	//   ....[111]....
        /*02e8*/ 	.word	0xffffffff


	//   ....[112]....
        /*02ec*/ 	.word	0xffffffff


	//   ....[113]....
        /*02f0*/ 	.word	0xffffffff


	//   ....[114]....
        /*02f4*/ 	.word	0xffffffff


	//   ....[115]....
        /*02f8*/ 	.word	0xffffffff


	//   ....[116]....
        /*02fc*/ 	.word	0xffffffff


	//   ....[117]....
        /*0300*/ 	.word	0xffffffff


	//   ....[118]....
        /*0304*/ 	.word	0xffffffff


	//   ....[119]....
        /*0308*/ 	.word	0xffffffff


	//   ....[120]....
        /*030c*/ 	.word	0xffffffff


	//   ....[121]....
        /*0310*/ 	.word	0xffffffff


	//   ....[122]....
        /*0314*/ 	.word	0xffffffff


	//   ....[123]....
        /*0318*/ 	.word	0xffffffff


	//   ....[124]....
        /*031c*/ 	.word	0xffffffff


	//   ....[125]....
        /*0320*/ 	.word	0xffffffff


	//   ....[126]....
        /*0324*/ 	.word	0xffffffff


	//   ....[127]....
        /*0328*/ 	.word	0xffffffff


	//   ....[128]....
        /*032c*/ 	.word	0xffffffff


	//   ....[129]....
        /*0330*/ 	.word	0xffffffff


	//   ....[130]....
        /*0334*/ 	.word	0xffffffff


	//   ....[131]....
        /*0338*/ 	.word	0xffffffff


	//   ....[132]....
        /*033c*/ 	.word	0xffffffff


	//   ....[133]....
        /*0340*/ 	.word	0xffffffff


	//   ....[134]....
        /*0344*/ 	.word	0xffffffff


	//   ....[135]....
        /*0348*/ 	.word	0xffffffff


	//   ....[136]....
        /*034c*/ 	.word	0xffffffff


	//   ....[137]....
        /*0350*/ 	.word	0xffffffff


	//   ....[138]....
        /*0354*/ 	.word	0xffffffff


	//   ....[139]....
        /*0358*/ 	.word	0xffffffff


	//   ....[140]....
        /*035c*/ 	.word	0xffffffff


	//   ....[141]....
        /*0360*/ 	.word	0xffffffff


	//   ....[142]....
        /*0364*/ 	.word	0xffffffff


	//   ....[143]....
        /*0368*/ 	.word	0xffffffff


	//   ....[144]....
        /*036c*/ 	.word	0xffffffff


	//   ....[145]....
        /*0370*/ 	.word	0xffffffff


	//   ....[146]....
        /*0374*/ 	.word	0xffffffff


	//   ....[147]....
        /*0378*/ 	.word	0xffffffff


	//   ....[148]....
        /*037c*/ 	.word	0xffffffff


	//   ....[149]....
        /*0380*/ 	.word	0xffffffff


	//   ....[150]....
        /*0384*/ 	.word	0xffffffff


	//   ....[151]....
        /*0388*/ 	.word	0xffffffff


	//   ....[152]....
        /*038c*/ 	.word	0xffffffff


	//   ....[153]....
        /*0390*/ 	.word	0xffffffff


	//   ....[154]....
        /*0394*/ 	.word	0xffffffff


	//   ....[155]....
        /*0398*/ 	.word	0xffffffff


	//   ....[156]....
        /*039c*/ 	.word	0xffffffff


	//   ....[157]....
        /*03a0*/ 	.word	0xffffffff


	//   ....[158]....
        /*03a4*/ 	.word	0xffffffff


	//   ....[159]....
        /*03a8*/ 	.word	0xffffffff


	//   ....[160]....
        /*03ac*/ 	.word	0xffffffff


	//   ....[161]....
        /*03b0*/ 	.word	0xffffffff


	//   ....[162]....
        /*03b4*/ 	.word	0xffffffff


	//   ....[163]....
        /*03b8*/ 	.word	0xffffffff


	//   ....[164]....
        /*03bc*/ 	.word	0xffffffff


	//   ....[165]....
        /*03c0*/ 	.word	0xffffffff


	//   ....[166]....
        /*03c4*/ 	.word	0xffffffff


	//   ....[167]....
        /*03c8*/ 	.word	0xffffffff


	//   ....[168]....
        /*03cc*/ 	.word	0xffffffff


	//   ....[169]....
        /*03d0*/ 	.word	0xffffffff


	//   ....[170]....
        /*03d4*/ 	.word	0xffffffff


	//   ....[171]....
        /*03d8*/ 	.word	0xffffffff


	//   ....[172]....
        /*03dc*/ 	.word	0xffffffff


	//   ....[173]....
        /*03e0*/ 	.word	0xffffffff


	//   ....[174]....
        /*03e4*/ 	.word	0xffffffff


	//   ....[175]....
        /*03e8*/ 	.word	0xffffffff


	//   ....[176]....
        /*03ec*/ 	.word	0xffffffff


	//   ....[177]....
        /*03f0*/ 	.word	0xffffffff


	//   ....[178]....
        /*03f4*/ 	.word	0xffffffff


	//   ....[179]....
        /*03f8*/ 	.word	0xffffffff


	//   ....[180]....
        /*03fc*/ 	.word	0xffffffff


	//   ....[181]....
        /*0400*/ 	.word	0xffffffff


	//   ....[182]....
        /*0404*/ 	.word	0xffffffff


	//   ....[183]....
        /*0408*/ 	.word	0xffffffff


	//   ....[184]....
        /*040c*/ 	.word	0xffffffff


	//   ....[185]....
        /*0410*/ 	.word	0xffffffff


	//   ....[186]....
        /*0414*/ 	.word	0xffffffff


	//   ....[187]....
        /*0418*/ 	.word	0xffffffff


	//   ....[188]....
        /*041c*/ 	.word	0xffffffff


	//   ....[189]....
        /*0420*/ 	.word	0xffffffff


	//   ....[190]....
        /*0424*/ 	.word	0xffffffff


	//   ....[191]....
        /*0428*/ 	.word	0xffffffff


	//   ....[192]....
        /*042c*/ 	.word	0xffffffff


	//   ....[193]....
        /*0430*/ 	.word	0xffffffff


	//   ....[194]....
        /*0434*/ 	.word	0xffffffff


	//   ....[195]....
        /*0438*/ 	.word	0xffffffff


	//   ....[196]....
        /*043c*/ 	.word	0xffffffff


	//   ....[197]....
        /*0440*/ 	.word	0xffffffff


	//   ....[198]....
        /*0444*/ 	.word	0xffffffff


	//   ....[199]....
        /*0448*/ 	.word	0xffffffff


	//   ....[200]....
        /*044c*/ 	.word	0xffffffff


	//   ....[201]....
        /*0450*/ 	.word	0xffffffff


	//   ....[202]....
        /*0454*/ 	.word	0xffffffff


	//   ....[203]....
        /*0458*/ 	.word	0xffffffff


	//   ....[204]....
        /*045c*/ 	.word	0xffffffff


	//   ....[205]....
        /*0460*/ 	.word	0xffffffff


	//   ....[206]....
        /*0464*/ 	.word	0xffffffff


	//   ....[207]....
        /*0468*/ 	.word	0xffffffff


	//   ....[208]....
        /*046c*/ 	.word	0xffffffff


	//   ....[209]....
        /*0470*/ 	.word	0xffffffff


	//   ....[210]....
        /*0474*/ 	.word	0xffffffff


	//   ....[211]....
        /*0478*/ 	.word	0xffffffff


	//   ....[212]....
        /*047c*/ 	.word	0xffffffff


	//   ....[213]....
        /*0480*/ 	.word	0xffffffff


	//   ....[214]....
        /*0484*/ 	.word	0xffffffff


	//   ....[215]....
        /*0488*/ 	.word	0xffffffff


	//   ....[216]....
        /*048c*/ 	.word	0xffffffff


	//   ....[217]....
        /*0490*/ 	.word	0xffffffff


	//   ....[218]....
        /*0494*/ 	.word	0xffffffff


	//   ....[219]....
        /*0498*/ 	.word	0xffffffff


	//   ....[220]....
        /*049c*/ 	.word	0xffffffff


	//   ....[221]....
        /*04a0*/ 	.word	0xffffffff


	//   ....[222]....
        /*04a4*/ 	.word	0xffffffff


	//   ....[223]....
        /*04a8*/ 	.word	0xffffffff


	//   ....[224]....
        /*04ac*/ 	.word	0xffffffff


	//   ....[225]....
        /*04b0*/ 	.word	0xffffffff


	//   ....[226]....
        /*04b4*/ 	.word	0xffffffff


	//   ....[227]....
        /*04b8*/ 	.word	0xffffffff


	//   ....[228]....
        /*04bc*/ 	.word	0xffffffff


	//   ....[229]....
        /*04c0*/ 	.word	0xffffffff


	//   ....[230]....
        /*04c4*/ 	.word	0xffffffff


	//   ....[231]....
        /*04c8*/ 	.word	0xffffffff


	//   ....[232]....
        /*04cc*/ 	.word	0xffffffff


	//   ....[233]....
        /*04d0*/ 	.word	0xffffffff


	//   ....[234]....
        /*04d4*/ 	.word	0xffffffff


	//   ....[235]....
        /*04d8*/ 	.word	0xffffffff


	//----- nvinfo : EIATTR_COOP_GROUP_INSTR_OFFSETS
	.align		4
.L_706:
        /*04dc*/ 	.byte	0x04, 0x28
        /*04de*/ 	.short	(.L_708 - .L_707)


	//   ....[0]....
.L_707:
        /*04e0*/ 	.word	0x00000050


	//   ....[1]....
        /*04e4*/ 	.word	0x000001e0


	//   ....[2]....
        /*04e8*/ 	.word	0x00000210


	//   ....[3]....
        /*04ec*/ 	.word	0x00000240


	//   ....[4]....
        /*04f0*/ 	.word	0x00000270


	//   ....[5]....
        /*04f4*/ 	.word	0x000002a0


	//   ....[6]....
        /*04f8*/ 	.word	0x000002d0


	//   ....[7]....
        /*04fc*/ 	.word	0x00000430


	//   ....[8]....
        /*0500*/ 	.word	0x00000470


	//   ....[9]....
        /*0504*/ 	.word	0x000004a0


	//   ....[10]....
        /*0508*/ 	.word	0x000004d0


	//   ....[11]....
        /*050c*/ 	.word	0x00000500


	//   ....[12]....
        /*0510*/ 	.word	0x00000530


	//   ....[13]....
        /*0514*/ 	.word	0x000005c0


	//   ....[14]....
        /*0518*/ 	.word	0x00000600


	//   ....[15]....
        /*051c*/ 	.word	0x00000620


	//   ....[16]....
        /*0520*/ 	.word	0x00000680


	//   ....[17]....
        /*0524*/ 	.word	0x00002c40


	//   ....[18]....
        /*0528*/ 	.word	0x00002c60


	//   ....[19]....
        /*052c*/ 	.word	0x00002e10


	//   ....[20]....
        /*0530*/ 	.word	0x00002e20


	//   ....[21]....
        /*0534*/ 	.word	0x00002fc0


	//   ....[22]....
        /*0538*/ 	.word	0x00002fe0


	//   ....[23]....
        /*053c*/ 	.word	0x00003180


	//   ....[24]....
        /*0540*/ 	.word	0x00003190


	//   ....[25]....
        /*0544*/ 	.word	0x000036a0


	//   ....[26]....
        /*0548*/ 	.word	0x000036c0


	//   ....[27]....
        /*054c*/ 	.word	0x000036d0


	//   ....[28]....
        /*0550*/ 	.word	0x00003720


	//   ....[29]....
        /*0554*/ 	.word	0x00003950


	//   ....[30]....
        /*0558*/ 	.word	0x00003970


	//   ....[31]....
        /*055c*/ 	.word	0x00003980


	//   ....[32]....
        /*0560*/ 	.word	0x00003990


	//   ....[33]....
        /*0564*/ 	.word	0x00005070


	//   ....[34]....
        /*0568*/ 	.word	0x00005090


	//   ....[35]....
        /*056c*/ 	.word	0x000051d0


	//   ....[36]....
        /*0570*/ 	.word	0x000051f0


	//   ....[37]....
        /*0574*/ 	.word	0x000054d0


	//   ....[38]....
        /*0578*/ 	.word	0x000059b0


	//   ....[39]....
        /*057c*/ 	.word	0x00006060


	//   ....[40]....
        /*0580*/ 	.word	0x00006090


	//   ....[41]....
        /*0584*/ 	.word	0x000060a0


	//   ....[42]....
        /*0588*/ 	.word	0x000060d0


	//   ....[43]....
        /*058c*/ 	.word	0x00007990


	//   ....[44]....
        /*0590*/ 	.word	0x000079b0


	//   ....[45]....
        /*0594*/ 	.word	0x00007aa0


	//   ....[46]....
        /*0598*/ 	.word	0x00007ad0


	//   ....[47]....
        /*059c*/ 	.word	0x00009060


	//   ....[48]....
        /*05a0*/ 	.word	0x00009080


	//   ....[49]....
        /*05a4*/ 	.word	0x000091a0


	//   ....[50]....
        /*05a8*/ 	.word	0x000091d0


	//   ....[51]....
        /*05ac*/ 	.word	0x000094c0


	//   ....[52]....
        /*05b0*/ 	.word	0x000099d0


	//   ....[53]....
        /*05b4*/ 	.word	0x0000a0d0


	//   ....[54]....
        /*05b8*/ 	.word	0x0000a100


	//   ....[55]....
        /*05bc*/ 	.word	0x0000a120


	//   ....[56]....
        /*05c0*/ 	.word	0x0000a140


	//   ....[57]....
        /*05c4*/ 	.word	0x0000c2a0


	//   ....[58]....
        /*05c8*/ 	.word	0x0000c2c0


	//   ....[59]....
        /*05cc*/ 	.word	0x0000c3b0


	//   ....[60]....
        /*05d0*/ 	.word	0x0000c3e0


	//   ....[61]....
        /*05d4*/ 	.word	0x0000d970


	//   ....[62]....
        /*05d8*/ 	.word	0x0000d990


	//   ....[63]....
        /*05dc*/ 	.word	0x0000dab0


	//   ....[64]....
        /*05e0*/ 	.word	0x0000dae0


	//   ....[65]....
        /*05e4*/ 	.word	0x0000df00


	//   ....[66]....
        /*05e8*/ 	.word	0x0000df30


	//   ....[67]....
        /*05ec*/ 	.word	0x0000df50


	//   ....[68]....
        /*05f0*/ 	.word	0x0000df70


	//   ....[69]....
        /*05f4*/ 	.word	0x0000fef0


	//   ....[70]....
        /*05f8*/ 	.word	0x0000ff00


	//   ....[71]....
        /*05fc*/ 	.word	0x0000ff50


	//   ....[72]....
        /*0600*/ 	.word	0x0000ff80


	//   ....[73]....
        /*0604*/ 	.word	0x00011590


	//   ....[74]....
        /*0608*/ 	.word	0x000115b0


	//   ....[75]....
        /*060c*/ 	.word	0x000116c0


	//   ....[76]....
        /*0610*/ 	.word	0x000116e0


	//   ....[77]....
        /*0614*/ 	.word	0x00011900


	//   ....[78]....
        /*0618*/ 	.word	0x00011e10


	//   ....[79]....
        /*061c*/ 	.word	0x00012510


	//   ....[80]....
        /*0620*/ 	.word	0x00012540


	//   ....[81]....
        /*0624*/ 	.word	0x00012560


	//   ....[82]....
        /*0628*/ 	.word	0x00012580


	//   ....[83]....
        /*062c*/ 	.word	0x00014220


	//   ....[84]....
        /*0630*/ 	.word	0x00014250


	//   ....[85]....
        /*0634*/ 	.word	0x00014270


	//   ....[86]....
        /*0638*/ 	.word	0x00014280


	//   ....[87]....
        /*063c*/ 	.word	0x00015aa0


	//   ....[88]....
        /*0640*/ 	.word	0x00015ab0


	//   ....[89]....
        /*0644*/ 	.word	0x00015ad0


	//   ....[90]....
        /*0648*/ 	.word	0x00015af0


	//   ....[91]....
        /*064c*/ 	.word	0x00015e80


	//   ....[92]....
        /*0650*/ 	.word	0x00015ea0


	//   ....[93]....
        /*0654*/ 	.word	0x00016050


	//   ....[94]....
        /*0658*/ 	.word	0x00016060


	//   ....[95]....
        /*065c*/ 	.word	0x00016210


	//   ....[96]....
        /*0660*/ 	.word	0x00016230


	//   ....[97]....
        /*0664*/ 	.word	0x000163e0


	//   ....[98]....
        /*0668*/ 	.word	0x000163f0


	//   ....[99]....
        /*066c*/ 	.word	0x00016790


	//   ....[100]....
        /*0670*/ 	.word	0x000167b0


	//   ....[101]....
        /*0674*/ 	.word	0x000175e0


	//   ....[102]....
        /*0678*/ 	.word	0x000175f0


	//   ....[103]....
        /*067c*/ 	.word	0x00018bf0


	//   ....[104]....
        /*0680*/ 	.word	0x00018c10


	//   ....[105]....
        /*0684*/ 	.word	0x00018dd0


	//   ....[106]....
        /*0688*/ 	.word	0x00018de0


	//   ....[107]....
        /*068c*/ 	.word	0x00018f90


	//   ....[108]....
        /*0690*/ 	.word	0x00018fb0


	//   ....[109]....
        /*0694*/ 	.word	0x00019160


	//   ....[110]....
        /*0698*/ 	.word	0x00019170


	//   ....[111]....
        /*069c*/ 	.word	0x000193c0


	//   ....[112]....
        /*06a0*/ 	.word	0x000193e0


	//   ....[113]....
        /*06a4*/ 	.word	0x00019500


	//   ....[114]....
        /*06a8*/ 	.word	0x00019540


	//   ....[115]....
        /*06ac*/ 	.word	0x00019570


	//   ....[116]....
        /*06b0*/ 	.word	0x000195a0


	//   ....[117]....
        /*06b4*/ 	.word	0x000195d0


	//   ....[118]....
        /*06b8*/ 	.word	0x00019600


	//   ....[119]....
        /*06bc*/ 	.word	0x00019750


	//   ....[120]....
        /*06c0*/ 	.word	0x00019790


	//   ....[121]....
        /*06c4*/ 	.word	0x000197c0


	//   ....[122]....
        /*06c8*/ 	.word	0x000197f0


	//   ....[123]....
        /*06cc*/ 	.word	0x00019820


	//   ....[124]....
        /*06d0*/ 	.word	0x00019850


	//   ....[125]....
        /*06d4*/ 	.word	0x000198e0


	//   ....[126]....
        /*06d8*/ 	.word	0x00019920


	//   ....[127]....
        /*06dc*/ 	.word	0x00019930


	//   ....[128]....
        /*06e0*/ 	.word	0x00019990


	//   ....[129]....
        /*06e4*/ 	.word	0x0001a340


	//   ....[130]....
        /*06e8*/ 	.word	0x0001a3a0


	//   ....[131]....
        /*06ec*/ 	.word	0x0001a3f0


	//   ....[132]....
        /*06f0*/ 	.word	0x0001a440


	//   ....[133]....
        /*06f4*/ 	.word	0x0001a490


	//   ....[134]....
        /*06f8*/ 	.word	0x0001a500


	//   ....[135]....
        /*06fc*/ 	.word	0x0001a550


	//   ....[136]....
        /*0700*/ 	.word	0x0001a5c0


	//   ....[137]....
        /*0704*/ 	.word	0x0001a630


	//   ....[138]....
        /*0708*/ 	.word	0x0001a6a0


	//   ....[139]....
        /*070c*/ 	.word	0x0001a710


	//   ....[140]....
        /*0710*/ 	.word	0x0001a780


	//   ....[141]....
        /*0714*/ 	.word	0x0001a7f0


	//   ....[142]....
        /*0718*/ 	.word	0x0001a850


	//   ....[143]....
        /*071c*/ 	.word	0x0001a8c0


	//   ....[144]....
        /*0720*/ 	.word	0x0001a930


	//   ....[145]....
        /*0724*/ 	.word	0x0001a9a0


	//   ....[146]....
        /*0728*/ 	.word	0x0001aa00


	//   ....[147]....
        /*072c*/ 	.word	0x0001aa70


	//   ....[148]....
        /*0730*/ 	.word	0x0001aae0


	//   ....[149]....
        /*0734*/ 	.word	0x0001aca0


	//   ....[150]....
        /*0738*/ 	.word	0x0001ad00


	//   ....[151]....
        /*073c*/ 	.word	0x0001ad70


	//   ....[152]....
        /*0740*/ 	.word	0x0001ade0


	//   ....[153]....
        /*0744*/ 	.word	0x0001ae30


	//   ....[154]....
        /*0748*/ 	.word	0x0001ae70


	//   ....[155]....
        /*074c*/ 	.word	0x0001aec0


	//   ....[156]....
        /*0750*/ 	.word	0x0001af10


	//   ....[157]....
        /*0754*/ 	.word	0x0001af80


	//   ....[158]....
        /*0758*/ 	.word	0x0001aff0


	//   ....[159]....
        /*075c*/ 	.word	0x0001b1b0


	//   ....[160]....
        /*0760*/ 	.word	0x0001b210


	//   ....[161]....
        /*0764*/ 	.word	0x0001b280


	//   ....[162]....
        /*0768*/ 	.word	0x0001b2f0


	//   ....[163]....
        /*076c*/ 	.word	0x0001b4b0


	//   ....[164]....
        /*0770*/ 	.word	0x0001b510


	//   ....[165]....
        /*0774*/ 	.word	0x0001b580


	//   ....[166]....
        /*0778*/ 	.word	0x0001b5f0


	//   ....[167]....
        /*077c*/ 	.word	0x0001b640


	//   ....[168]....
        /*0780*/ 	.word	0x0001b680


	//   ....[169]....
        /*0784*/ 	.word	0x0001b6d0


	//   ....[170]....
        /*0788*/ 	.word	0x0001b710


	//   ....[171]....
        /*078c*/ 	.word	0x0001b770


	//   ....[172]....
        /*0790*/ 	.word	0x0001b7e0


	//   ....[173]....
        /*0794*/ 	.word	0x0001b9a0


	//   ....[174]....
        /*0798*/ 	.word	0x0001ba00


	//   ....[175]....
        /*079c*/ 	.word	0x0001ba70


	//   ....[176]....
        /*07a0*/ 	.word	0x0001bae0


	//   ....[177]....
        /*07a4*/ 	.word	0x0001bca0


	//   ....[178]....
        /*07a8*/ 	.word	0x0001bd00


	//   ....[179]....
        /*07ac*/ 	.word	0x0001bd50


	//   ....[180]....
        /*07b0*/ 	.word	0x0001bd90


	//   ....[181]....
        /*07b4*/ 	.word	0x0001bde0


	//   ....[182]....
        /*07b8*/ 	.word	0x0001be20


	//   ....[183]....
        /*07bc*/ 	.word	0x0001be80


	//   ....[184]....
        /*07c0*/ 	.word	0x0001bef0


	//   ....[185]....
        /*07c4*/ 	.word	0x0001bf60


	//   ....[186]....
        /*07c8*/ 	.word	0x0001c0e0


	//   ....[187]....
        /*07cc*/ 	.word	0x0001c140


	//   ....[188]....
        /*07d0*/ 	.word	0x0001c1b0


	//   ....[189]....
        /*07d4*/ 	.word	0x0001c220


	//   ....[190]....
        /*07d8*/ 	.word	0x0001c270


	//   ....[191]....
        /*07dc*/ 	.word	0x0001c2b0


	//   ....[192]....
        /*07e0*/ 	.word	0x0001c300


	//   ....[193]....
        /*07e4*/ 	.word	0x0001c340


	//   ....[194]....
        /*07e8*/ 	.word	0x0001c390


	//   ....[195]....
        /*07ec*/ 	.word	0x0001c3e0


	//   ....[196]....
        /*07f0*/ 	.word	0x0001c430


	//   ....[197]....
        /*07f4*/ 	.word	0x0001c470


	//   ....[198]....
        /*07f8*/ 	.word	0x0001c4e0


	//   ....[199]....
        /*07fc*/ 	.word	0x0001c550


	//   ....[200]....
        /*0800*/ 	.word	0x0001c5c0


	//   ....[201]....
        /*0804*/ 	.word	0x0001c620


	//   ....[202]....
        /*0808*/ 	.word	0x0001c690


	//   ....[203]....
        /*080c*/ 	.word	0x0001c700


	//   ....[204]....
        /*0810*/ 	.word	0x0001c770


	//   ....[205]....
        /*0814*/ 	.word	0x0001c7d0


	//   ....[206]....
        /*0818*/ 	.word	0x0001c840


	//   ....[207]....
        /*081c*/ 	.word	0x0001c8b0


	//   ....[208]....
        /*0820*/ 	.word	0x0001c920


	//   ....[209]....
        /*0824*/ 	.word	0x0001c980


	//   ....[210]....
        /*0828*/ 	.word	0x0001c9f0


	//   ....[211]....
        /*082c*/ 	.word	0x0001ca60


	//   ....[212]....
        /*0830*/ 	.word	0x0001cad0


	//   ....[213]....
        /*0834*/ 	.word	0x0001cb30


	//   ....[214]....
        /*0838*/ 	.word	0x0001cba0


	//   ....[215]....
        /*083c*/ 	.word	0x0001cc10


	//   ....[216]....
        /*0840*/ 	.word	0x0001cc80


	//   ....[217]....
        /*0844*/ 	.word	0x0001cce0


	//   ....[218]....
        /*0848*/ 	.word	0x0001cd50


	//   ....[219]....
        /*084c*/ 	.word	0x0001cdc0


	//   ....[220]....
        /*0850*/ 	.word	0x0001ce10


	//   ....[221]....
        /*0854*/ 	.word	0x0001ce50


	//   ....[222]....
        /*0858*/ 	.word	0x0001cea0


	//   ....[223]....
        /*085c*/ 	.word	0x0001cef0


	//   ....[224]....
        /*0860*/ 	.word	0x0001cf40


	//   ....[225]....
        /*0864*/ 	.word	0x0001cfb0


	//   ....[226]....
        /*0868*/ 	.word	0x0001d000


	//   ....[227]....
        /*086c*/ 	.word	0x0001d050


	//   ....[228]....
        /*0870*/ 	.word	0x0001d0a0


	//   ....[229]....
        /*0874*/ 	.word	0x0001d0f0


	//   ....[230]....
        /*0878*/ 	.word	0x0001d140


	//   ....[231]....
        /*087c*/ 	.word	0x0001d1b0


	//   ....[232]....
        /*0880*/ 	.word	0x0001d200


	//   ....[233]....
        /*0884*/ 	.word	0x0001d270


	//   ....[234]....
        /*0888*/ 	.word	0x0001d2d0


	//   ....[235]....
        /*088c*/ 	.word	0x0001d340


	//----- nvinfo : EIATTR_EXIT_INSTR_OFFSETS
	.align		4
.L_708:
        /*0890*/ 	.byte	0x04, 0x1c
        /*0892*/ 	.short	(.L_710 - .L_709)


	//   ....[0]....
.L_709:
        /*0894*/ 	.word	0x00000fe0


	//   ....[1]....
        /*0898*/ 	.word	0x0001a300


	//----- nvinfo : EIATTR_MAX_THREADS
	.align		4
.L_710:
        /*089c*/ 	.byte	0x04, 0x05
        /*089e*/ 	.short	(.L_712 - .L_711)
.L_711:
        /*08a0*/ 	.word	0x00000100
        /*08a4*/ 	.word	0x00000001
        /*08a8*/ 	.word	0x00000001


	//----- nvinfo : EIATTR_CRS_STACK_SIZE
	.align		4
.L_712:
        /*08ac*/ 	.byte	0x04, 0x1e
        /*08ae*/ 	.short	(.L_714 - .L_713)
.L_713:
        /*08b0*/ 	.word	0x00000000
.L_714:


//--------------------- .nv.info._ZN7cutlass13device_kernelIN5flash19enable_sm80_to_sm89INS1_16FlashAttnFwdSm80INS1_25CollectiveMainloopFwdSm80ILi8ELi1ELb0EN4cute5tupleIJNS5_1CILi128EEENS7_ILi48EEENS7_ILi256EEEEEELi256ENS_6half_tEfNS_4arch4Sm80ELb0ELb1ELb1ELb1ELb1ELb1ELb1ELb1EEENS1_21CollectiveEpilogueFwdINS6_IJS8_SA_S9_EEENS6_IJNS7_ILi1EEESI_SI_EEESC_SE_Li256ELb1ELb1ELb1ELb0EEENS1_36VarlenDynamicPersistentTileSchedulerILi128ELi48ELi256ELi256ELb1ELb1ELb0ELb1ELb0ELb1EEEEEEEEEvNT_6ParamsE --------------------------
	.section	.nv.info._ZN7cutlass13device_kernelIN5flash19enable_sm80_to_sm89INS1_16FlashAttnFwdSm80INS1_25CollectiveMainloopFwdSm80ILi8ELi1ELb0EN4cute5tupleIJNS5_1CILi128EEENS7_ILi48EEENS7_ILi256EEEEEELi256ENS_6half_tEfNS_4arch4Sm80ELb0ELb1ELb1ELb1ELb1ELb1ELb1ELb1EEENS1_21CollectiveEpilogueFwdINS6_IJS8_SA_S9_EEENS6_IJNS7_ILi1EEESI_SI_EEESC_SE_Li256ELb1ELb1ELb1ELb0EEENS1_36VarlenDynamicPersistentTileSchedulerILi128ELi48ELi256ELi256ELb1ELb1ELb0ELb1ELb0ELb1EEEEEEEEEvNT_6ParamsE,"",@"SHT_CUDA_INFO"
	.sectionflags	@""
	.align	4


	//----- nvinfo : EIATTR_CUDA_API_VERSION
	.align		4
        /*0000*/ 	.byte	0x04, 0x37
        /*0002*/ 	.short	(.L_716 - .L_715)
.L_715:
        /*0004*/ 	.word	0x00000082


	//----- nvinfo : EIATTR_SW2861232_WAR
	.align		4
.L_716:
        /*0008*/ 	.byte	0x01, 0x35
	.zero		2


	//----- nvinfo : EIATTR_PARAM_CBANK
	.align		4
        /*000c*/ 	.byte	0x04, 0x0a
        /*000e*/ 	.short	(.L_718 - .L_717)
	.align		4
.L_717:
        /*0010*/ 	.word	index@(.nv.constant0._ZN7cutlass13device_kernelIN5flash19enable_sm80_to_sm89INS1_16FlashAttnFwdSm80INS1_25CollectiveMainloopFwdSm80ILi8ELi1ELb0EN4cute5tupleIJNS5_1CILi128EEENS7_ILi48EEENS7_ILi256EEEEEELi256ENS_6half_tEfNS_4arch4Sm80ELb0ELb1ELb1ELb1ELb1ELb1ELb1ELb1EEENS1_21CollectiveEpilogueFwdINS6_IJS8_SA_S9_EEENS6_IJNS7_ILi1EEESI_SI_EEESC_SE_Li256ELb1ELb1ELb1ELb0EEENS1_36VarlenDynamicPersistentTileSchedulerILi128ELi48ELi256ELi256ELb1ELb1ELb0ELb1ELb0ELb1EEEEEEEEEvNT_6ParamsE)
        /*0014*/ 	.short	0x0160
        /*0016*/ 	.short	0x0438


	//----- nvinfo : EIATTR_CBANK_PARAM_SIZE
	.align		4
.L_718:
        /*0018*/ 	.byte	0x03, 0x19
        /*001a*/ 	.short	0x0438


	//----- nvinfo : EIATTR_KPARAM_INFO
	.align		4
        /*001c*/ 	.byte	0x04, 0x17
        /*001e*/ 	.short	(.L_720 - .L_719)
.L_719:
        /*0020*/ 	.word	0x00000000
        /*0024*/ 	.short	0x0000
        /*0026*/ 	.short	0x0000
        /*0028*/ 	.byte	0x00, 0xf0, 0xe1, 0x10


	//----- nvinfo : EIATTR_MAXREG_COUNT
	.align		4
.L_720:
        /*002c*/ 	.byte	0x03, 0x1b
        /*002e*/ 	.short	0x00ff


	//----- nvinfo : EIATTR_NUM_BARRIERS
	.align		4
        /*0030*/ 	.byte	0x02, 0x4c
        /*0032*/ 	.byte	0x06
	.zero		1


	//----- nvinfo : EIATTR_ANNOTATIONS
	.align		4
        /*0034*/ 	.byte	0x04, 0x55
        /*0036*/ 	.short	(.L_722 - .L_721)


	//   ....[0]....
.L_721:
        /* <DEDUP_REMOVED lines=160> */


	//----- nvinfo : EIATTR_MERCURY_ISA_VERSION
	.align		4
.L_722:
        /*0a20*/ 	.byte	0x03, 0x5f
        /*0a22*/ 	.short	0x0000


	//----- nvinfo : EIATTR_INT_WARP_WIDE_INSTR_OFFSETS
	.align		4
        /*0a24*/ 	.byte	0x04, 0x31
        /*0a26*/ 	.short	(.L_724 - .L_723)


	//   ....[0]....
.L_723:
        /*0a28*/ 	.word	0x0001acd0


	//   ....[1]....
        /*0a2c*/ 	.word	0x0001ad50


	//----- nvinfo : EIATTR_COOP_GROUP_MASK_REGIDS
	.align		4
.L_724:
        /*0a30*/ 	.byte	0x04, 0x29
        /*0a32*/ 	.short	(.L_726 - .L_725)


	//   ....[0]....
.L_725:
        /*0a34*/ 	.word	0xffffffff


	//   ....[1]....
        /*0a38*/ 	.word	0xffffffff


	//   ....[2]....
        /*0a3c*/ 	.word	0xffffffff


	//   ....[3]....
        /*0a40*/ 	.word	0xffffffff


	//   ....[4]....
        /*0a44*/ 	.word	0xffffffff


	//   ....[5]....
        /*0a48*/ 	.word	0xffffffff


	//   ....[6]....
        /*0a4c*/ 	.word	0xffffffff


	//   ....[7]....
        /*0a50*/ 	.word	0xffffffff


	//   ....[8]....
        /*0a54*/ 	.word	0xffffffff


	//   ....[9]....
        /*0a58*/ 	.word	0xffffffff


	//   ....[10]....
        /*0a5c*/ 	.word	0xffffffff


	//   ....[11]....
        /*0a60*/ 	.word	0xffffffff


	//   ....[12]....
        /*0a64*/ 	.word	0xffffffff


	//   ....[13]....
        /*0a68*/ 	.word	0xffffffff


	//   ....[14]....
        /*0a6c*/ 	.word	0xffffffff


	//   ....[15]....
        /*0a70*/ 	.word	0xffffffff


	//   ....[16]....
        /*0a74*/ 	.word	0xffffffff


	//   ....[17]....
        /*0a78*/ 	.word	0xffffffff


	//   ....[18]....
        /*0a7c*/ 	.word	0xffffffff


	//   ....[19]....
        /*0a80*/ 	.word	0xffffffff


	//   ....[20]....
        /*0a84*/ 	.word	0xffffffff


	//   ....[21]....
        /*0a88*/ 	.word	0xffffffff


	//   ....[22]....
        /*0a8c*/ 	.word	0xffffffff


	//   ....[23]....
        /*0a90*/ 	.word	0xffffffff


	//   ....[24]....
        /*0a94*/ 	.word	0xffffffff


	//   ....[25]....
        /*0a98*/ 	.word	0xffffffff


	//   ....[26]....
        /*0a9c*/ 	.word	0xffffffff


	//   ....[27]....
        /*0aa0*/ 	.word	0xffffffff


	//   ....[28]....
        /*0aa4*/ 	.word	0xffffffff


	//   ....[29]....
        /*0aa8*/ 	.word	0xffffffff


	//   ....[30]....
        /*0aac*/ 	.word	0xffffffff


	//   ....[31]....
        /*0ab0*/ 	.word	0xffffffff


	//   ....[32]....
        /*0ab4*/ 	.word	0xffffffff


	//   ....[33]....
        /*0ab8*/ 	.word	0xffffffff


	//   ....[34]....
        /*0abc*/ 	.word	0xffffffff


	//   ....[35]....
        /*0ac0*/ 	.word	0xffffffff


	//   ....[36]....
        /*0ac4*/ 	.word	0xffffffff


	//   ....[37]....
        /*0ac8*/ 	.word	0xffffffff


	//   ....[38]....
        /*0acc*/ 	.word	0xffffffff


	//   ....[39]....
        /*0ad0*/ 	.word	0xffffffff


	//   ....[40]....
        /*0ad4*/ 	.word	0xffffffff


	//   ....[41]....
        /*0ad8*/ 	.word	0xffffffff


	//   ....[42]....
        /*0adc*/ 	.word	0xffffffff


	//   ....[43]....
        /*0ae0*/ 	.word	0xffffffff


	//   ....[44]....
        /*0ae4*/ 	.word	0xffffffff


	//   ....[45]....
        /*0ae8*/ 	.word	0xffffffff


	//   ....[46]....
        /*0aec*/ 	.word	0xffffffff


	//   ....[47]....
        /*0af0*/ 	.word	0xffffffff


	//   ....[48]....
        /*0af4*/ 	.word	0xffffffff


	//   ....[49]....
        /*0af8*/ 	.word	0xffffffff


	//   ....[50]....
        /*0afc*/ 	.word	0xffffffff


	//   ....[51]....
        /*0b00*/ 	.word	0xffffffff


	//   ....[52]....
        /*0b04*/ 	.word	0xffffffff


	//   ....[53]....
        /*0b08*/ 	.word	0xffffffff


	//   ....[54]....
        /*0b0c*/ 	.word	0xffffffff


	//   ....[55]....
        /*0b10*/ 	.word	0xffffffff


	//   ....[56]....
        /*0b14*/ 	.word	0xffffffff


	//   ....[57]....
        /*0b18*/ 	.word	0xffffffff


	//   ....[58]....
        /*0b1c*/ 	.word	0xffffffff


	//   ....[59]....
        /*0b20*/ 	.word	0xffffffff


	//   ....[60]....
        /*0b24*/ 	.word	0xffffffff


	//   ....[61]....
        /*0b28*/ 	.word	0xffffffff


	//   ....[62]....
        /*0b2c*/ 	.word	0xffffffff


	//   ....[63]....
        /*0b30*/ 	.word	0xffffffff


	//   ....[64]....
        /*0b34*/ 	.word	0xffffffff


	//   ....[65]....
        /*0b38*/ 	.word	0xffffffff


	//   ....[66]....
        /*0b3c*/ 	.word	0xffffffff


	//   ....[67]....
        /*0b40*/ 	.word	0xffffffff


	//   ....[68]....
        /*0b44*/ 	.word	0xffffffff


	//   ....[69]....
        /*0b48*/ 	.word	0xffffffff


	//   ....[70]....
        /*0b4c*/ 	.word	0xffffffff


	//   ....[71]....
        /*0b50*/ 	.word	0xffffffff


	//   ....[72]....
        /*0b54*/ 	.word	0xffffffff


	//   ....[73]....
        /*0b58*/ 	.word	0xffffffff


	//   ....[74]....
        /*0b5c*/ 	.word	0xffffffff


	//   ....[75]....
        /*0b60*/ 	.word	0xffffffff


	//   ....[76]....
        /*0b64*/ 	.word	0xffffffff


	//   ....[77]....
        /*0b68*/ 	.word	0xffffffff


	//   ....[78]....
        /*0b6c*/ 	.word	0xffffffff


	//   ....[79]....
        /*0b70*/ 	.word	0xffffffff


	//   ....[80]....
        /*0b74*/ 	.word	0xffffffff


	//   ....[81]....
        /*0b78*/ 	.word	0xffffffff


	//   ....[82]....
        /*0b7c*/ 	.word	0xffffffff


	//   ....[83]....
        /*0b80*/ 	.word	0xffffffff


	//   ....[84]....
        /*0b84*/ 	.word	0xffffffff


	//   ....[85]....
        /*0b88*/ 	.word	0xffffffff


	//   ....[86]....
        /*0b8c*/ 	.word	0xffffffff


	//   ....[87]....
        /*0b90*/ 	.word	0xffffffff


	//   ....[88]....
        /*0b94*/ 	.word	0xffffffff


	//   ....[89]....
        /*0b98*/ 	.word	0xffffffff


	//   ....[90]....
        /*0b9c*/ 	.word	0xffffffff


	//   ....[91]....
        /*0ba0*/ 	.word	0xffffffff


	//   ....[92]....
        /*0ba4*/ 	.word	0xffffffff


	//   ....[93]....
        /*0ba8*/ 	.word	0xffffffff


	//   ....[94]....
        /*0bac*/ 	.word	0xffffffff


	//   ....[95]....
        /*0bb0*/ 	.word	0xffffffff


	//   ....[96]....
        /*0bb4*/ 	.word	0xffffffff


	//   ....[97]....
        /*0bb8*/ 	.word	0xffffffff


	//   ....[98]....
        /*0bbc*/ 	.word	0xffffffff


	//   ....[99]....
        /*0bc0*/ 	.word	0xffffffff


	//   ....[100]....
        /*0bc4*/ 	.word	0xffffffff


	//   ....[101]....
        /*0bc8*/ 	.word	0xffffffff


	//   ....[102]....
        /*0bcc*/ 	.word	0xffffffff


	//   ....[103]....
        /*0bd0*/ 	.word	0xffffffff


	//   ....[104]....
        /*0bd4*/ 	.word	0xffffffff


	//   ....[105]....
        /*0bd8*/ 	.word	0xffffffff


	//   ....[106]....
        /*0bdc*/ 	.word	0xffffffff


	//   ....[107]....
        /*0be0*/ 	.word	0xffffffff


	//   ....[108]....
        /*0be4*/ 	.word	0xffffffff


	//   ....[109]....
        /*0be8*/ 	.word	0xffffffff


	//   ....[110]....
        /*0bec*/ 	.word	0xffffffff


	//   ....[111]....
        /*0bf0*/ 	.word	0xffffffff


	//   ....[112]....
        /*0bf4*/ 	.word	0xffffffff


	//   ....[113]....
        /*0bf8*/ 	.word	0xffffffff


	//   ....[114]....
        /*0bfc*/ 	.word	0xffffffff


	//   ....[115]....
        /*0c00*/ 	.word	0xffffffff


	//   ....[116]....
        /*0c04*/ 	.word	0xffffffff


	//   ....[117]....
        /*0c08*/ 	.word	0xffffffff


	//   ....[118]....
        /*0c0c*/ 	.word	0xffffffff


	//   ....[119]....
        /*0c10*/ 	.word	0xffffffff


	//   ....[120]....
        /*0c14*/ 	.word	0xffffffff


	//   ....[121]....
        /*0c18*/ 	.word	0xffffffff


	//   ....[122]....
        /*0c1c*/ 	.word	0xffffffff


	//   ....[123]....
        /*0c20*/ 	.word	0xffffffff


	//   ....[124]....
        /*0c24*/ 	.word	0xffffffff


	//   ....[125]....
        /*0c28*/ 	.word	0xffffffff


	//   ....[126]....
        /*0c2c*/ 	.word	0xffffffff


	//   ....[127]....
        /*0c30*/ 	.word	0xffffffff


	//   ....[128]....
        /*0c34*/ 	.word	0xffffffff


	//   ....[129]....
        /*0c38*/ 	.word	0xffffffff


	//   ....[130]....
        /*0c3c*/ 	.word	0xffffffff


	//   ....[131]....
        /*0c40*/ 	.word	0xffffffff


	//   ....[132]....
        /*0c44*/ 	.word	0xffffffff


	//   ....[133]....
        /*0c48*/ 	.word	0xffffffff


	//   ....[134]....
        /*0c4c*/ 	.word	0xffffffff


	//   ....[135]....
        /*0c50*/ 	.word	0xffffffff


	//   ....[136]....
        /*0c54*/ 	.word	0xffffffff


	//   ....[137]....
        /*0c58*/ 	.word	0xffffffff


	//   ....[138]....
        /*0c5c*/ 	.word	0xffffffff


	//   ....[139]....
        /*0c60*/ 	.word	0xffffffff


	//   ....[140]....
        /*0c64*/ 	.word	0xffffffff


	//   ....[141]....
        /*0c68*/ 	.word	0xffffffff


	//   ....[142]....
        /*0c6c*/ 	.word	0xffffffff


	//   ....[143]....
        /*0c70*/ 	.word	0xffffffff


	//   ....[144]....
        /*0c74*/ 	.word	0xffffffff


	//   ....[145]....
        /*0c78*/ 	.word	0xffffffff


	//   ....[146]....
        /*0c7c*/ 	.word	0xffffffff


	//   ....[147]....
        /*0c80*/ 	.word	0xffffffff


	//   ....[148]....
        /*0c84*/ 	.word	0xffffffff


	//   ....[149]....
        /*0c88*/ 	.word	0xffffffff


	//   ....[150]....
        /*0c8c*/ 	.word	0xffffffff


	//   ....[151]....
        /*0c90*/ 	.word	0xffffffff


	//   ....[152]....
        /*0c94*/ 	.word	0xffffffff


	//   ....[153]....
        /*0c98*/ 	.word	0xffffffff


	//   ....[154]....
        /*0c9c*/ 	.word	0xffffffff


	//   ....[155]....
        /*0ca0*/ 	.word	0xffffffff


	//   ....[156]....
        /*0ca4*/ 	.word	0xffffffff


	//   ....[157]....
        /*0ca8*/ 	.word	0xffffffff


	//   ....[158]....
        /*0cac*/ 	.word	0xffffffff


	//   ....[159]....
        /*0cb0*/ 	.word	0xffffffff


	//   ....[160]....
        /*0cb4*/ 	.word	0xffffffff


	//   ....[161]....
        /*0cb8*/ 	.word	0xffffffff


	//   ....[162]....
        /*0cbc*/ 	.word	0xffffffff


	//   ....[163]....
        /*0cc0*/ 	.word	0xffffffff


	//   ....[164]....
        /*0cc4*/ 	.word	0xffffffff


	//   ....[165]....
        /*0cc8*/ 	.word	0xffffffff


	//   ....[166]....
        /*0ccc*/ 	.word	0xffffffff


	//   ....[167]....
        /*0cd0*/ 	.word	0xffffffff


	//   ....[168]....
        /*0cd4*/ 	.word	0xffffffff


	//   ....[169]....
        /*0cd8*/ 	.word	0xffffffff


	//   ....[170]....
        /*0cdc*/ 	.word	0xffffffff


	//   ....[171]....
        /*0ce0*/ 	.word	0xffffffff


	//   ....[172]....
        /*0ce4*/ 	.word	0xffffffff


	//   ....[173]....
        /*0ce8*/ 	.word	0xffffffff


	//   ....[174]....
        /*0cec*/ 	.word	0xffffffff


	//   ....[175]....
        /*0cf0*/ 	.word	0xffffffff


	//   ....[176]....
        /*0cf4*/ 	.word	0xffffffff


	//   ....[177]....
        /*0cf8*/ 	.word	0xffffffff


	//   ....[178]....
        /*0cfc*/ 	.word	0xffffffff


	//   ....[179]....
        /*0d00*/ 	.word	0xffffffff


	//   ....[180]....
        /*0d04*/ 	.word	0xffffffff


	//   ....[181]....
        /*0d08*/ 	.word	0xffffffff


	//   ....[182]....
        /*0d0c*/ 	.word	0xffffffff


	//   ....[183]....
        /*0d10*/ 	.word	0xffffffff


	//   ....[184]....
        /*0d14*/ 	.word	0xffffffff


	//   ....[185]....
        /*0d18*/ 	.word	0xffffffff


	//   ....[186]....
        /*0d1c*/ 	.word	0xffffffff


	//   ....[187]....
        /*0d20*/ 	.word	0xffffffff


	//   ....[188]....
        /*0d24*/ 	.word	0xffffffff


	//   ....[189]....
        /*0d28*/ 	.word	0xffffffff


	//   ....[190]....
        /*0d2c*/ 	.word	0xffffffff


	//   ....[191]....
        /*0d30*/ 	.word	0xffffffff


	//   ....[192]....
        /*0d34*/ 	.word	0xffffffff


	//   ....[193]....
        /*0d38*/ 	.word	0xffffffff


	//   ....[194]....
        /*0d3c*/ 	.word	0xffffffff


	//   ....[195]....
        /*0d40*/ 	.word	0xffffffff


	//   ....[196]....
        /*0d44*/ 	.word	0xffffffff


	//   ....[197]....
        /*0d48*/ 	.word	0xffffffff


	//   ....[198]....
        /*0d4c*/ 	.word	0xffffffff


	//   ....[199]....
        /*0d50*/ 	.word	0xffffffff


	//   ....[200]....
        /*0d54*/ 	.word	0xffffffff


	//   ....[201]....
        /*0d58*/ 	.word	0xffffffff


	//   ....[202]....
        /*0d5c*/ 	.word	0xffffffff


	//   ....[203]....
        /*0d60*/ 	.word	0xffffffff


	//   ....[204]....
        /*0d64*/ 	.word	0xffffffff


	//   ....[205]....
        /*0d68*/ 	.word	0xffffffff


	//   ....[206]....
        /*0d6c*/ 	.word	0xffffffff


	//   ....[207]....
        /*0d70*/ 	.word	0xffffffff


	//   ....[208]....
        /*0d74*/ 	.word	0xffffffff


	//   ....[209]....
        /*0d78*/ 	.word	0xffffffff


	//   ....[210]....
        /*0d7c*/ 	.word	0xffffffff


	//   ....[211]....
        /*0d80*/ 	.word	0xffffffff


	//   ....[212]....
        /*0d84*/ 	.word	0xffffffff


	//   ....[213]....
        /*0d88*/ 	.word	0xffffffff


	//   ....[214]....
        /*0d8c*/ 	.word	0xffffffff


	//   ....[215]....
        /*0d90*/ 	.word	0xffffffff


	//   ....[216]....
        /*0d94*/ 	.word	0xffffffff


	//   ....[217]....
        /*0d98*/ 	.word	0xffffffff


	//   ....[218]....
        /*0d9c*/ 	.word	0xffffffff


	//   ....[219]....
        /*0da0*/ 	.word	0xffffffff


	//   ....[220]....
        /*0da4*/ 	.word	0xffffffff


	//   ....[221]....
        /*0da8*/ 	.word	0xffffffff


	//   ....[222]....
        /*0dac*/ 	.word	0xffffffff


	//   ....[223]....
        /*0db0*/ 	.word	0xffffffff


	//   ....[224]....
        /*0db4*/ 	.word	0xffffffff


	//   ....[225]....
        /*0db8*/ 	.word	0xffffffff


	//   ....[226]....
        /*0dbc*/ 	.word	0xffffffff


	//   ....[227]....
        /*0dc0*/ 	.word	0xffffffff


	//   ....[228]....
        /*0dc4*/ 	.word	0xffffffff


	//   ....[229]....
        /*0dc8*/ 	.word	0xffffffff


	//   ....[230]....
        /*0dcc*/ 	.word	0xffffffff


	//   ....[231]....
        /*0dd0*/ 	.word	0xffffffff


	//   ....[232]....
        /*0dd4*/ 	.word	0xffffffff


	//   ....[233]....
        /*0dd8*/ 	.word	0xffffffff


	//   ....[234]....
        /*0ddc*/ 	.word	0xffffffff


	//   ....[235]....
        /*0de0*/ 	.word	0xffffffff


	//   ....[236]....
        /*0de4*/ 	.word	0xffffffff


	//   ....[237]....
        /*0de8*/ 	.word	0xffffffff


	//   ....[238]....
        /*0dec*/ 	.word	0xffffffff


	//   ....[239]....
        /*0df0*/ 	.word	0xffffffff


	//   ....[240]....
        /*0df4*/ 	.word	0xffffffff


	//   ....[241]....
        /*0df8*/ 	.word	0xffffffff


	//   ....[242]....
        /*0dfc*/ 	.word	0xffffffff


	//   ....[243]....
        /*0e00*/ 	.word	0xffffffff


	//   ....[244]....
        /*0e04*/ 	.word	0xffffffff


	//   ....[245]....
        /*0e08*/ 	.word	0xffffffff


	//   ....[246]....
        /*0e0c*/ 	.word	0xffffffff


	//   ....[247]....
        /*0e10*/ 	.word	0xffffffff


	//   ....[248]....
        /*0e14*/ 	.word	0xffffffff


	//   ....[249]....
        /*0e18*/ 	.word	0xffffffff


	//   ....[250]....
        /*0e1c*/ 	.word	0xffffffff


	//   ....[251]....
        /*0e20*/ 	.word	0xffffffff


	//   ....[252]....
        /*0e24*/ 	.word	0xffffffff


	//   ....[253]....
        /*0e28*/ 	.word	0xffffffff


	//   ....[254]....
        /*0e2c*/ 	.word	0xffffffff


	//   ....[255]....
        /*0e30*/ 	.word	0xffffffff


	//   ....[0]....
        /*0e34*/ 	.word	0xffffffff


	//   ....[1]....
        /*0e38*/ 	.word	0xffffffff


	//   ....[2]....
        /*0e3c*/ 	.word	0xffffffff


	//   ....[3]....
        /*0e40*/ 	.word	0xffffffff


	//   ....[4]....
        /*0e44*/ 	.word	0xffffffff


	//   ....[5]....
        /*0e48*/ 	.word	0xffffffff


	//   ....[6]....
        /*0e4c*/ 	.word	0xffffffff


	//   ....[7]....
        /*0e50*/ 	.word	0xffffffff


	//   ....[8]....
        /*0e54*/ 	.word	0xffffffff


	//   ....[9]....
        /*0e58*/ 	.word	0xffffffff


	//   ....[10]....
        /*0e5c*/ 	.word	0xffffffff


	//   ....[11]....
        /*0e60*/ 	.word	0xffffffff


	//   ....[12]....
        /*0e64*/ 	.word	0xffffffff


	//   ....[13]....
        /*0e68*/ 	.word	0xffffffff


	//   ....[14]....
        /*0e6c*/ 	.word	0xffffffff


	//   ....[15]....
        /*0e70*/ 	.word	0xffffffff


	//   ....[16]....
        /*0e74*/ 	.word	0xffffffff


	//   ....[17]....
        /*0e78*/ 	.word	0xffffffff


	//   ....[18]....
        /*0e7c*/ 	.word	0xffffffff


	//   ....[19]....
        /*0e80*/ 	.word	0xffffffff


	//   ....[20]....
        /*0e84*/ 	.word	0xffffffff


	//   ....[21]....
        /*0e88*/ 	.word	0xffffffff


	//   ....[22]....
        /*0e8c*/ 	.word	0xffffffff


	//   ....[23]....
        /*0e90*/ 	.word	0xffffffff


	//   ....[24]....
        /*0e94*/ 	.word	0xffffffff


	//   ....[25]....
        /*0e98*/ 	.word	0xffffffff


	//   ....[26]....
        /*0e9c*/ 	.word	0xffffffff


	//   ....[27]....
        /*0ea0*/ 	.word	0xffffffff


	//   ....[28]....
        /*0ea4*/ 	.word	0xffffffff


	//   ....[29]....
        /*0ea8*/ 	.word	0xffffffff


	//   ....[30]....
        /*0eac*/ 	.word	0xffffffff


	//   ....[31]....
        /*0eb0*/ 	.word	0xffffffff


	//   ....[32]....
        /*0eb4*/ 	.word	0xffffffff


	//   ....[33]....
        /*0eb8*/ 	.word	0xffffffff


	//   ....[34]....
        /*0ebc*/ 	.word	0xffffffff


	//   ....[35]....
        /*0ec0*/ 	.word	0xffffffff


	//   ....[36]....
        /*0ec4*/ 	.word	0xffffffff


	//   ....[37]....
        /*0ec8*/ 	.word	0xffffffff


	//   ....[38]....
        /*0ecc*/ 	.word	0xffffffff


	//   ....[39]....
        /*0ed0*/ 	.word	0xffffffff


	//   ....[40]....
        /*0ed4*/ 	.word	0xffffffff


	//   ....[41]....
        /*0ed8*/ 	.word	0xffffffff


	//   ....[42]....
        /*0edc*/ 	.word	0xffffffff


	//   ....[43]....
        /*0ee0*/ 	.word	0xffffffff


	//   ....[44]....
        /*0ee4*/ 	.word	0xffffffff


	//   ....[45]....
        /*0ee8*/ 	.word	0xffffffff


	//   ....[46]....
        /*0eec*/ 	.word	0xffffffff


	//   ....[47]....
        /*0ef0*/ 	.word	0xffffffff


	//   ....[48]....
        /*0ef4*/ 	.word	0xffffffff


	//   ....[49]....
        /*0ef8*/ 	.word	0xffffffff


	//   ....[50]....
        /*0efc*/ 	.word	0xffffffff


	//   ....[51]....
        /*0f00*/ 	.word	0xffffffff


	//   ....[52]....
        /*0f04*/ 	.word	0xffffffff


	//   ....[53]....
        /*0f08*/ 	.word	0xffffffff


	//   ....[54]....
        /*0f0c*/ 	.word	0xffffffff


	//   ....[55]....
        /*0f10*/ 	.word	0xffffffff


	//   ....[56]....
        /*0f14*/ 	.word	0xffffffff


	//   ....[57]....
        /*0f18*/ 	.word	0xffffffff


	//   ....[58]....
        /*0f1c*/ 	.word	0xffffffff


	//   ....[59]....
        /*0f20*/ 	.word	0xffffffff


	//   ....[60]....
        /*0f24*/ 	.word	0xffffffff


	//   ....[61]....
        /*0f28*/ 	.word	0xffffffff


	//   ....[62]....
        /*0f2c*/ 	.word	0xffffffff


	//   ....[63]....
        /*0f30*/ 	.word	0xffffffff


	//   ....[64]....
        /*0f34*/ 	.word	0xffffffff


	//----- nvinfo : EIATTR_COOP_GROUP_INSTR_OFFSETS
	.align		4
.L_726:
        /*0f38*/ 	.byte	0x04, 0x28
        /*0f3a*/ 	.short	(.L_728 - .L_727)


	//   ....[0]....
.L_727:
        /*0f3c*/ 	.word	0x00000060


	//   ....[1]....
        /*0f40*/ 	.word	0x00000260


	//   ....[2]....
        /*0f44*/ 	.word	0x00000290


	//   ....[3]....
        /*0f48*/ 	.word	0x000002c0


	//   ....[4]....
        /*0f4c*/ 	.word	0x000002f0


	//   ....[5]....
        /*0f50*/ 	.word	0x00000320


	//   ....[6]....
        /*0f54*/ 	.word	0x00000350


	//   ....[7]....
        /*0f58*/ 	.word	0x000004d0


	//   ....[8]....
        /*0f5c*/ 	.word	0x00000510


	//   ....[9]....
        /*0f60*/ 	.word	0x00000540


	//   ....[10]....
        /*0f64*/ 	.word	0x00000570


	//   ....[11]....
        /*0f68*/ 	.word	0x000005a0


	//   ....[12]....
        /*0f6c*/ 	.word	0x000005d0


	//   ....[13]....
        /*0f70*/ 	.word	0x00000660


	//   ....[14]....
        /*0f74*/ 	.word	0x000006b0


	//   ....[15]....
        /*0f78*/ 	.word	0x000006d0


	//   ....[16]....
        /*0f7c*/ 	.word	0x00000730


	//   ....[17]....
        /*0f80*/ 	.word	0x000044d0


	//   ....[18]....
        /*0f84*/ 	.word	0x00004530


	//   ....[19]....
        /*0f88*/ 	.word	0x00005570


	//   ....[20]....
        /*0f8c*/ 	.word	0x00005580


	//   ....[21]....
        /*0f90*/ 	.word	0x00006b00


	//   ....[22]....
        /*0f94*/ 	.word	0x00006b80


	//   ....[23]....
        /*0f98*/ 	.word	0x00007c80


	//   ....[24]....
        /*0f9c*/ 	.word	0x00007c90


	//   ....[25]....
        /*0fa0*/ 	.word	0x00008c50


	//   ....[26]....
        /*0fa4*/ 	.word	0x00008c80


	//   ....[27]....
        /*0fa8*/ 	.word	0x00008e40


	//   ....[28]....
        /*0fac*/ 	.word	0x00008e60


	//   ....[29]....
        /*0fb0*/ 	.word	0x00009340


	//   ....[30]....
        /*0fb4*/ 	.word	0x00009360


	//   ....[31]....
        /*0fb8*/ 	.word	0x000094f0


	//   ....[32]....
        /*0fbc*/ 	.word	0x00009510


	//   ....[33]....
        /*0fc0*/ 	.word	0x0000a900


	//   ....[34]....
        /*0fc4*/ 	.word	0x0000a920


	//   ....[35]....
        /*0fc8*/ 	.word	0x0000aa90


	//   ....[36]....
        /*0fcc*/ 	.word	0x0000aaa0


	//   ....[37]....
        /*0fd0*/ 	.word	0x0000ac10


	//   ....[38]....
        /*0fd4*/ 	.word	0x0000ac30


	//   ....[39]....
        /*0fd8*/ 	.word	0x0000ada0


	//   ....[40]....
        /*0fdc*/ 	.word	0x0000adb0


	//   ....[41]....
        /*0fe0*/ 	.word	0x0000b490


	//   ....[42]....
        /*0fe4*/ 	.word	0x0000b4d0


	//   ....[43]....
        /*0fe8*/ 	.word	0x0000b500


	//   ....[44]....
        /*0fec*/ 	.word	0x0000b530


	//   ....[45]....
        /*0ff0*/ 	.word	0x0000ba00


	//   ....[46]....
        /*0ff4*/ 	.word	0x0000ba10


	//   ....[47]....
        /*0ff8*/ 	.word	0x0000bbf0


	//   ....[48]....
        /*0ffc*/ 	.word	0x0000bc00


	//   ....[49]....
        /*1000*/ 	.word	0x0000cd90


	//   ....[50]....
        /*1004*/ 	.word	0x0000cdb0


	//   ....[51]....
        /*1008*/ 	.word	0x0000cf70


	//   ....[52]....
        /*100c*/ 	.word	0x0000cf80


	//   ....[53]....
        /*1010*/ 	.word	0x0000d3e0


	//   ....[54]....
        /*1014*/ 	.word	0x0000d960


	//   ....[55]....
        /*1018*/ 	.word	0x0000df10


	//   ....[56]....
        /*101c*/ 	.word	0x0000df40


	//   ....[57]....
        /*1020*/ 	.word	0x0000df50


	//   ....[58]....
        /*1024*/ 	.word	0x0000df80


	//   ....[59]....
        /*1028*/ 	.word	0x0000f4f0


	//   ....[60]....
        /*102c*/ 	.word	0x0000f510


	//   ....[61]....
        /*1030*/ 	.word	0x0000f740


	//   ....[62]....
        /*1034*/ 	.word	0x0000f750


	//   ....[63]....
        /*1038*/ 	.word	0x00010840


	//   ....[64]....
        /*103c*/ 	.word	0x00010860


	//   ....[65]....
        /*1040*/ 	.word	0x00010a00


	//   ....[66]....
        /*1044*/ 	.word	0x00010a10


	//   ....[67]....
        /*1048*/ 	.word	0x00010cd0


	//   ....[68]....
        /*104c*/ 	.word	0x00011270


	//   ....[69]....
        /*1050*/ 	.word	0x00011860


	//   ....[70]....
        /*1054*/ 	.word	0x00011890


	//   ....[71]....
        /*1058*/ 	.word	0x000118b0


	//   ....[72]....
        /*105c*/ 	.word	0x000118d0


	//   ....[73]....
        /*1060*/ 	.word	0x000134f0


	//   ....[74]....
        /*1064*/ 	.word	0x00013510


	//   ....[75]....
        /*1068*/ 	.word	0x00013740


	//   ....[76]....
        /*106c*/ 	.word	0x00013750


	//   ....[77]....
        /*1070*/ 	.word	0x00014840


	//   ....[78]....
        /*1074*/ 	.word	0x00014860


	//   ....[79]....
        /*1078*/ 	.word	0x00014a00


	//   ....[80]....
        /*107c*/ 	.word	0x00014a10


	//   ....[81]....
        /*1080*/ 	.word	0x00014d40


	//   ....[82]....
        /*1084*/ 	.word	0x00014d70


	//   ....[83]....
        /*1088*/ 	.word	0x00014d90


	//   ....[84]....
        /*108c*/ 	.word	0x00014db0


	//   ....[85]....
        /*1090*/ 	.word	0x000166e0


	//   ....[86]....
        /*1094*/ 	.word	0x00016700


	//   ....[87]....
        /*1098*/ 	.word	0x00016930


	//   ....[88]....
        /*109c*/ 	.word	0x00016940


	//   ....[89]....
        /*10a0*/ 	.word	0x00017a10


	//   ....[90]....
        /*10a4*/ 	.word	0x00017a30


	//   ....[91]....
        /*10a8*/ 	.word	0x00017bc0


	//   ....[92]....
        /*10ac*/ 	.word	0x00017bd0


	//   ....[93]....
        /*10b0*/ 	.word	0x00017e90


	//   ....[94]....
        /*10b4*/ 	.word	0x00018450


	//   ....[95]....
        /*10b8*/ 	.word	0x00018a60


	//   ....[96]....
        /*10bc*/ 	.word	0x00018a90


	//   ....[97]....
        /*10c0*/ 	.word	0x00018ab0


	//   ....[98]....
        /*10c4*/ 	.word	0x00018ad0


	//   ....[99]....
        /*10c8*/ 	.word	0x0001a2b0


	//   ....[100]....
        /*10cc*/ 	.word	0x0001a2e0


	//   ....[101]....
        /*10d0*/ 	.word	0x0001a300


	//   ....[102]....
        /*10d4*/ 	.word	0x0001a310


	//   ....[103]....
        /*10d8*/ 	.word	0x0001bba0


	//   ....[104]....
        /*10dc*/ 	.word	0x0001bbb0


	//   ....[105]....
        /*10e0*/ 	.word	0x0001bbd0


	//   ....[106]....
        /*10e4*/ 	.word	0x0001bbe0


	//   ....[107]....
        /*10e8*/ 	.word	0x0001bf90


	//   ....[108]....
        /*10ec*/ 	.word	0x0001bfb0


	//   ....[109]....
        /*10f0*/ 	.word	0x0001c120


	//   ....[110]....
        /*10f4*/ 	.word	0x0001c130


	//   ....[111]....
        /*10f8*/ 	.word	0x0001c2a0


	//   ....[112]....
        /*10fc*/ 	.word	0x0001c2c0


	//   ....[113]....
        /*1100*/ 	.word	0x0001c430


	//   ....[114]....
        /*1104*/ 	.word	0x0001c440


	//   ....[115]....
        /*1108*/ 	.word	0x0001c7c0


	//   ....[116]....
        /*110c*/ 	.word	0x0001c7e0


	//   ....[117]....
        /*1110*/ 	.word	0x0001d4d0


	//   ....[118]....
        /*1114*/ 	.word	0x0001d4e0


	//   ....[119]....
        /*1118*/ 	.word	0x0001e970


	//   ....[120]....
        /*111c*/ 	.word	0x0001e990


	//   ....[121]....
        /*1120*/ 	.word	0x0001eb00


	//   ....[122]....
        /*1124*/ 	.word	0x0001eb10


	//   ....[123]....
        /*1128*/ 	.word	0x0001ec80


	//   ....[124]....
        /*112c*/ 	.word	0x0001eca0


	//   ....[125]....
        /*1130*/ 	.word	0x0001ee10


	//   ....[126]....
        /*1134*/ 	.word	0x0001ee20


	//   ....[127]....
        /*1138*/ 	.word	0x0001f080


	//   ....[128]....
        /*113c*/ 	.word	0x0001f0a0


	//   ....[129]....
        /*1140*/ 	.word	0x0001f1d0


	//   ....[130]....
        /*1144*/ 	.word	0x0001f210


	//   ....[131]....
        /*1148*/ 	.word	0x0001f240


	//   ....[132]....
        /*114c*/ 	.word	0x0001f270


	//   ....[133]....
        /*1150*/ 	.word	0x0001f2a0


	//   ....[134]....
        /*1154*/ 	.word	0x0001f2d0


	//   ....[135]....
        /*1158*/ 	.word	0x0001f440


	//   ....[136]....
        /*115c*/ 	.word	0x0001f480


	//   ....[137]....
        /*1160*/ 	.word	0x0001f4b0


	//   ....[138]....
        /*1164*/ 	.word	0x0001f4e0


	//   ....[139]....
        /*1168*/ 	.word	0x0001f510


	//   ....[140]....
        /*116c*/ 	.word	0x0001f540


	//   ....[141]....
        /*1170*/ 	.word	0x0001f5d0


	//   ....[142]....
        /*1174*/ 	.word	0x0001f630


	//   ....[143]....
        /*1178*/ 	.word	0x0001f640


	//   ....[144]....
        /*117c*/ 	.word	0x0001f6a0


	//   ....[145]....
        /*1180*/ 	.word	0x00020110


	//   ....[146]....
        /*1184*/ 	.word	0x00020170


	//   ....[147]....
        /*1188*/ 	.word	0x000201c0


	//   ....[148]....
        /*118c*/ 	.word	0x00020210


	//   ....[149]....
        /*1190*/ 	.word	0x00020260


	//   ....[150]....
        /*1194*/ 	.word	0x000202d0


	//   ....[151]....
        /*1198*/ 	.word	0x00020320


	//   ....[152]....
        /*119c*/ 	.word	0x00020390


	//   ....[153]....
        /*11a0*/ 	.word	0x00020400


	//   ....[154]....
        /*11a4*/ 	.word	0x00020470


	//   ....[155]....
        /*11a8*/ 	.word	0x000204e0


	//   ....[156]....
        /*11ac*/ 	.word	0x00020550


	//   ....[157]....
        /*11b0*/ 	.word	0x000205c0


	//   ....[158]....
        /*11b4*/ 	.word	0x00020620


	//   ....[159]....
        /*11b8*/ 	.word	0x00020690


	//   ....[160]....
        /*11bc*/ 	.word	0x00020700


	//   ....[161]....
        /*11c0*/ 	.word	0x00020770


	//   ....[162]....
        /*11c4*/ 	.word	0x000207d0


	//   ....[163]....
        /*11c8*/ 	.word	0x00020840


	//   ....[164]....
        /*11cc*/ 	.word	0x000208b0


	//   ....[165]....
        /*11d0*/ 	.word	0x00020910


	//   ....[166]....
        /*11d4*/ 	.word	0x00020980


	//   ....[167]....
        /*11d8*/ 	.word	0x000209f0


	//   ....[168]....
        /*11dc*/ 	.word	0x00020a60


	//   ....[169]....
        /*11e0*/ 	.word	0x00020ac0


	//   ....[170]....
        /*11e4*/ 	.word	0x00020b30


	//   ....[171]....
        /*11e8*/ 	.word	0x00020ba0


	//   ....[172]....
        /*11ec*/ 	.word	0x00020c00


	//   ....[173]....
        /*11f0*/ 	.word	0x00020c50


	//   ....[174]....
        /*11f4*/ 	.word	0x00020ca0


	//   ....[175]....
        /*11f8*/ 	.word	0x00020cf0


	//   ....[176]....
        /*11fc*/ 	.word	0x00020d50


	//   ....[177]....
        /*1200*/ 	.word	0x00020dc0


	//   ....[178]....
        /*1204*/ 	.word	0x00020e30


	//   ....[179]....
        /*1208*/ 	.word	0x00020e90


	//   ....[180]....
        /*120c*/ 	.word	0x00020f00


	//   ....[181]....
        /*1210*/ 	.word	0x00020f70


	//   ....[182]....
        /*1214*/ 	.word	0x00020fe0


	//   ....[183]....
        /*1218*/ 	.word	0x00021040


	//   ....[184]....
        /*121c*/ 	.word	0x000210b0


	//   ....[185]....
        /*1220*/ 	.word	0x00021120


	//   ....[186]....
        /*1224*/ 	.word	0x00021170


	//   ....[187]....
        /*1228*/ 	.word	0x000211c0


	//   ....[188]....
        /*122c*/ 	.word	0x00021210


	//   ....[189]....
        /*1230*/ 	.word	0x00021250


	//   ....[190]....
        /*1234*/ 	.word	0x000212c0


	//   ....[191]....
        /*1238*/ 	.word	0x00021330


	//   ....[192]....
        /*123c*/ 	.word	0x000213a0


	//   ....[193]....
        /*1240*/ 	.word	0x00021400


	//   ....[194]....
        /*1244*/ 	.word	0x00021470


	//   ....[195]....
        /*1248*/ 	.word	0x000214e0


	//   ....[196]....
        /*124c*/ 	.word	0x00021550


	//   ....[197]....
        /*1250*/ 	.word	0x000215b0


	//   ....[198]....
        /*1254*/ 	.word	0x00021600


	//   ....[199]....
        /*1258*/ 	.word	0x00021650


	//   ....[200]....
        /*125c*/ 	.word	0x000216a0


	//   ....[201]....
        /*1260*/ 	.word	0x000216e0


	//   ....[202]....
        /*1264*/ 	.word	0x00021750


	//   ....[203]....
        /*1268*/ 	.word	0x000217c0


	//   ....[204]....
        /*126c*/ 	.word	0x00021820


	//   ....[205]....
        /*1270*/ 	.word	0x00021890


	//   ....[206]....
        /*1274*/ 	.word	0x00021900


	//   ....[207]....
        /*1278*/ 	.word	0x00021970


	//   ....[208]....
        /*127c*/ 	.word	0x000219d0


	//   ....[209]....
        /*1280*/ 	.word	0x00021a40


	//   ....[210]....
        /*1284*/ 	.word	0x00021ab0


	//   ....[211]....
        /*1288*/ 	.word	0x00021b00


	//   ....[212]....
        /*128c*/ 	.word	0x00021b50


	//   ....[213]....
        /*1290*/ 	.word	0x00021ba0


	//   ....[214]....
        /*1294*/ 	.word	0x00021be0


	//   ....[215]....
        /*1298*/ 	.word	0x00021c40


	//   ....[216]....
        /*129c*/ 	.word	0x00021ca0


	//   ....[217]....
        /*12a0*/ 	.word	0x00021cf0


	//   ....[218]....
        /*12a4*/ 	.word	0x00021d40


	//   ....[219]....
        /*12a8*/ 	.word	0x00021db0


	//   ....[220]....
        /*12ac*/ 	.word	0x00021e20


	//   ....[221]....
        /*12b0*/ 	.word	0x00021e90


	//   ....[222]....
        /*12b4*/ 	.word	0x00021ef0


	//   ....[223]....
        /*12b8*/ 	.word	0x00021f60


	//   ....[224]....
        /*12bc*/ 	.word	0x00021fd0


	//   ....[225]....
        /*12c0*/ 	.word	0x00022040


	//   ....[226]....
        /*12c4*/ 	.word	0x000220a0


	//   ....[227]....
        /*12c8*/ 	.word	0x00022110


	//   ....[228]....
        /*12cc*/ 	.word	0x00022180


	//   ....[229]....
        /*12d0*/ 	.word	0x000221f0


	//   ....[230]....
        /*12d4*/ 	.word	0x00022250


	//   ....[231]....
        /*12d8*/ 	.word	0x000222c0


	//   ....[232]....
        /*12dc*/ 	.word	0x00022330


	//   ....[233]....
        /*12e0*/ 	.word	0x000223a0


	//   ....[234]....
        /*12e4*/ 	.word	0x00022400


	//   ....[235]....
        /*12e8*/ 	.word	0x00022470


	//   ....[236]....
        /*12ec*/ 	.word	0x000224e0


	//   ....[237]....
        /*12f0*/ 	.word	0x00022550


	//   ....[238]....
        /*12f4*/ 	.word	0x000225b0


	//   ....[239]....
        /*12f8*/ 	.word	0x00022620


	//   ....[240]....
        /*12fc*/ 	.word	0x00022690


	//   ....[241]....
        /*1300*/ 	.word	0x000226e0


	//   ....[242]....
        /*1304*/ 	.word	0x00022720


	//   ....[243]....
        /*1308*/ 	.word	0x00022770


	//   ....[244]....
        /*130c*/ 	.word	0x000227c0


	//   ....[245]....
        /*1310*/ 	.word	0x00022810


	//   ....[246]....
        /*1314*/ 	.word	0x00022880


	//   ....[247]....
        /*1318*/ 	.word	0x000228d0


	//   ....[248]....
        /*131c*/ 	.word	0x00022920


	//   ....[249]....
        /*1320*/ 	.word	0x00022970


	//   ....[250]....
        /*1324*/ 	.word	0x000229c0


	//   ....[251]....
        /*1328*/ 	.word	0x00022a10


	//   ....[252]....
        /*132c*/ 	.word	0x00022a80


	//   ....[253]....
        /*1330*/ 	.word	0x00022ad0


	//   ....[254]....
        /*1334*/ 	.word	0x00022b40


	//   ....[255]....
        /*1338*/ 	.word	0x00022ba0


	//   ....[0]....
        /*133c*/ 	.word	0x00022c10


	//   ....[1]....
        /*1340*/ 	.word	0x00023040


	//   ....[2]....
        /*1344*/ 	.word	0x00023060


	//   ....[3]....
        /*1348*/ 	.word	0x00023080


	//   ....[4]....
        /*134c*/ 	.word	0x00023090


	//   ....[5]....
        /*1350*/ 	.word	0x000235e0


	//   ....[6]....
        /*1354*/ 	.word	0x000235f0


	//   ....[7]....
        /*1358*/ 	.word	0x00023600


	//   ....[8]....
        /*135c*/ 	.word	0x00023610


	//   ....[9]....
        /*1360*/ 	.word	0x00023b80


	//   ....[10]....
        /*1364*/ 	.word	0x00023ba0


	//   ....[11]....
        /*1368*/ 	.word	0x00023bc0


	//   ....[12]....
        /*136c*/ 	.word	0x00023bd0


	//   ....[13]....
        /*1370*/ 	.word	0x000241a0


	//   ....[14]....
        /*1374*/ 	.word	0x000241c0


	//   ....[15]....
        /*1378*/ 	.word	0x000241d0


	//   ....[16]....
        /*137c*/ 	.word	0x000241e0


	//   ....[17]....
        /*1380*/ 	.word	0x00027a30


	//   ....[18]....
        /*1384*/ 	.word	0x00027a50


	//   ....[19]....
        /*1388*/ 	.word	0x00027a70


	//   ....[20]....
        /*138c*/ 	.word	0x00027a80


	//   ....[21]....
        /*1390*/ 	.word	0x00027ef0


	//   ....[22]....
        /*1394*/ 	.word	0x00027f00


	//   ....[23]....
        /*1398*/ 	.word	0x00027f10


	//   ....[24]....
        /*139c*/ 	.word	0x00027f20


	//   ....[25]....
        /*13a0*/ 	.word	0x00028350


	//   ....[26]....
        /*13a4*/ 	.word	0x00028370


	//   ....[27]....
        /*13a8*/ 	.word	0x00028390


	//   ....[28]....
        /*13ac*/ 	.word	0x000283a0


	//   ....[29]....
        /*13b0*/ 	.word	0x00028830


	//   ....[30]....
        /*13b4*/ 	.word	0x00028850


	//   ....[31]....
        /*13b8*/ 	.word	0x00028870


	//   ....[32]....
        /*13bc*/ 	.word	0x00028880


	//   ....[33]....
        /*13c0*/ 	.word	0x0002c520


	//   ....[34]....
        /*13c4*/ 	.word	0x0002c590


	//   ....[35]....
        /*13c8*/ 	.word	0x0002c600


	//   ....[36]....
        /*13cc*/ 	.word	0x0002c660


	//   ....[37]....
        /*13d0*/ 	.word	0x0002c6d0


	//   ....[38]....
        /*13d4*/ 	.word	0x0002c730


	//   ....[39]....
        /*13d8*/ 	.word	0x0002c7a0


	//   ....[40]....
        /*13dc*/ 	.word	0x0002c800


	//   ....[41]....
        /*13e0*/ 	.word	0x0002c870


	//   ....[42]....
        /*13e4*/ 	.word	0x0002c8e0


	//   ....[43]....
        /*13e8*/ 	.word	0x0002c950


	//   ....[44]....
        /*13ec*/ 	.word	0x0002c9b0


	//   ....[45]....
        /*13f0*/ 	.word	0x0002ca20


	//   ....[46]....
        /*13f4*/ 	.word	0x0002ca90


	//   ....[47]....
        /*13f8*/ 	.word	0x0002caf0


	//   ....[48]....
        /*13fc*/ 	.word	0x0002cb50


	//   ....[49]....
        /*1400*/ 	.word	0x0002cbc0


	//   ....[50]....
        /*1404*/ 	.word	0x0002cc30


	//   ....[51]....
        /*1408*/ 	.word	0x0002cca0


	//   ....[52]....
        /*140c*/ 	.word	0x0002cd00


	//   ....[53]....
        /*1410*/ 	.word	0x0002cd70


	//   ....[54]....
        /*1414*/ 	.word	0x0002cdd0


	//   ....[55]....
        /*1418*/ 	.word	0x0002ce30


	//   ....[56]....
        /*141c*/ 	.word	0x0002ce90


	//   ....[57]....
        /*1420*/ 	.word	0x0002cf00


	//   ....[58]....
        /*1424*/ 	.word	0x0002cf70


	//   ....[59]....
        /*1428*/ 	.word	0x0002cfe0


	//   ....[60]....
        /*142c*/ 	.word	0x0002d040


	//   ....[61]....
        /*1430*/ 	.word	0x0002d0b0


	//   ....[62]....
        /*1434*/ 	.word	0x0002d120


	//   ....[63]....
        /*1438*/ 	.word	0x0002d190


	//   ....[64]....
        /*143c*/ 	.word	0x0002d1f0


	//----- nvinfo : EIATTR_EXIT_INSTR_OFFSETS
	.align		4
.L_728:
        /*1440*/ 	.byte	0x04, 0x1c
        /*1442*/ 	.short	(.L_730 - .L_729)


	//   ....[0]....
.L_729:
        /*1444*/ 	.word	0x00001170


	//   ....[1]....
        /*1448*/ 	.word	0x000200d0


	//----- nvinfo : EIATTR_MAX_THREADS
	.align		4
.L_730:
        /*144c*/ 	.byte	0x04, 0x05
        /*144e*/ 	.short	(.L_732 - .L_731)
.L_731:
        /*1450*/ 	.word	0x00000100
        /*1454*/ 	.word	0x00000001
        /*1458*/ 	.word	0x00000001


	//----- nvinfo : EIATTR_CRS_STACK_SIZE
	.align		4
.L_732:
        /*145c*/ 	.byte	0x04, 0x1e
        /*145e*/ 	.short	(.L_734 - .L_733)
.L_733:
        /*1460*/ 	.word	0x00000000
.L_734:


//--------------------- .nv.info._ZN7cutlass13device_kernelIN5flash19enable_sm80_to_sm89INS1_16FlashAttnFwdSm80INS1_25CollectiveMainloopFwdSm80ILi8ELi1ELb0EN4cute5tupleIJNS5_1CILi128EEENS7_ILi96EEENS7_ILi256EEEEEELi256ENS_6half_tEfNS_4arch4Sm80ELb1ELb0ELb1ELb0ELb1ELb0ELb1ELb1EEENS1_21CollectiveEpilogueFwdINS6_IJS8_SA_S9_EEENS6_IJNS7_ILi1EEESI_SI_EEESC_SE_Li256ELb0ELb1ELb1ELb0EEENS1_30DynamicPersistentTileSchedulerILi256ELi256ELb1ELb1ELb0EEEEEEEEEvNT_6ParamsE --------------------------
	.section	.nv.info._ZN7cutlass13device_kernelIN5flash19enable_sm80_to_sm89INS1_16FlashAttnFwdSm80INS1_25CollectiveMainloopFwdSm80ILi8ELi1ELb0EN4cute5tupleIJNS5_1CILi128EEENS7_ILi96EEENS7_ILi256EEEEEELi256ENS_6half_tEfNS_4arch4Sm80ELb1ELb0ELb1ELb0ELb1ELb0ELb1ELb1EEENS1_21CollectiveEpilogueFwdINS6_IJS8_SA_S9_EEENS6_IJNS7_ILi1EEESI_SI_EEESC_SE_Li256ELb0ELb1ELb1ELb0EEENS1_30DynamicPersistentTileSchedulerILi256ELi256ELb1ELb1ELb0EEEEEEEEEvNT_6ParamsE,"",@"SHT_CUDA_INFO"
	.sectionflags	@""
	.align	4


	//----- nvinfo : EIATTR_CUDA_API_VERSION
	.align		4
        /*0000*/ 	.byte	0x04, 0x37
        /*0002*/ 	.short	(.L_736 - .L_735)
.L_735:
        /*0004*/ 	.word	0x00000082


	//----- nvinfo : EIATTR_SW2861232_WAR
	.align		4
.L_736:
        /*0008*/ 	.byte	0x01, 0x35
	.zero		2


	//----- nvinfo : EIATTR_PARAM_CBANK
	.align		4
        /*000c*/ 	.byte	0x04, 0x0a
        /*000e*/ 	.short	(.L_738 - .L_737)
	.align		4
.L_737:
        /*0010*/ 	.word	index@(.nv.constant0._ZN7cutlass13device_kernelIN5flash19enable_sm80_to_sm89INS1_16FlashAttnFwdSm80INS1_25CollectiveMainloopFwdSm80ILi8ELi1ELb0EN4cute5tupleIJNS5_1CILi128EEENS7_ILi96EEENS7_ILi256EEEEEELi256ENS_6half_tEfNS_4arch4Sm80ELb1ELb0ELb1ELb0ELb1ELb0ELb1ELb1EEENS1_21CollectiveEpilogueFwdINS6_IJS8_SA_S9_EEENS6_IJNS7_ILi1EEESI_SI_EEESC_SE_Li256ELb0ELb1ELb1ELb0EEENS1_30DynamicPersistentTileSchedulerILi256ELi256ELb1ELb1ELb0EEEEEEEEEvNT_6ParamsE)
        /*0014*/ 	.short	0x0160
        /*0016*/ 	.short	0x0428


	//----- nvinfo : EIATTR_CBANK_PARAM_SIZE
	.align		4
.L_738:
        /*0018*/ 	.byte	0x03, 0x19
        /*001a*/ 	.short	0x0428


	//----- nvinfo : EIATTR_KPARAM_INFO
	.align		4
        /*001c*/ 	.byte	0x04, 0x17
        /*001e*/ 	.short	(.L_740 - .L_739)
.L_739:
        /*0020*/ 	.word	0x00000000
        /*0024*/ 	.short	0x0000
        /*0026*/ 	.short	0x0000
        /*0028*/ 	.byte	0x00, 0xf0, 0xa1, 0x10


	//----- nvinfo : EIATTR_MAXREG_COUNT
	.align		4
.L_740:
        /*002c*/ 	.byte	0x03, 0x1b
        /*002e*/ 	.short	0x00ff


	//----- nvinfo : EIATTR_NUM_BARRIERS
	.align		4
        /*0030*/ 	.byte	0x02, 0x4c
        /*0032*/ 	.byte	0x06
	.zero		1


	//----- nvinfo : EIATTR_ANNOTATIONS
	.align		4
        /*0034*/ 	.byte	0x04, 0x55
        /*0036*/ 	.short	(.L_742 - .L_741)


	//   ....[0]....
.L_741:
        /* <DEDUP_REMOVED lines=175> */


	//----- nvinfo : EIATTR_MERCURY_ISA_VERSION
	.align		4
.L_742:
        /*0b10*/ 	.byte	0x03, 0x5f
        /*0b12*/ 	.short	0x0000


	//----- nvinfo : EIATTR_INT_WARP_WIDE_INSTR_OFFSETS
	.align		4
        /*0b14*/ 	.byte	0x04, 0x31
        /*0b16*/ 	.short	(.L_744 - .L_743)


	//   ....[0]....
.L_743:
        /*0b18*/ 	.word	0x00013a30


	//   ....[1]....
        /*0b1c*/ 	.word	0x00013ab0


	//----- nvinfo : EIATTR_COOP_GROUP_MASK_REGIDS
	.align		4
.L_744:
        /*0b20*/ 	.byte	0x04, 0x29
        /*0b22*/ 	.short	(.L_746 - .L_745)


	//   ....[0]....
.L_745:
        /*0b24*/ 	.word	0xffffffff


	//   ....[1]....
        /*0b28*/ 	.word	0xffffffff


	//   ....[2]....
        /*0b2c*/ 	.word	0xffffffff


	//   ....[3]....
        /*0b30*/ 	.word	0xffffffff


	//   ....[4]....
        /*0b34*/ 	.word	0xffffffff


	//   ....[5]....
        /*0b38*/ 	.word	0xffffffff


	//   ....[6]....
        /*0b3c*/ 	.word	0xffffffff


	//   ....[7]....
        /*0b40*/ 	.word	0xffffffff


	//   ....[8]....
        /*0b44*/ 	.word	0xffffffff


	//   ....[9]....
        /*0b48*/ 	.word	0xffffffff


	//   ....[10]....
        /*0b4c*/ 	.word	0xffffffff


	//   ....[11]....
        /*0b50*/ 	.word	0xffffffff


	//   ....[12]....
        /*0b54*/ 	.word	0xffffffff


	//   ....[13]....
        /*0b58*/ 	.word	0xffffffff


	//   ....[14]....
        /*0b5c*/ 	.word	0xffffffff


	//   ....[15]....
        /*0b60*/ 	.word	0xffffffff


	//   ....[16]....
        /*0b64*/ 	.word	0xffffffff


	//   ....[17]....
        /*0b68*/ 	.word	0xffffffff


	//   ....[18]....
        /*0b6c*/ 	.word	0xffffffff


	//   ....[19]....
        /*0b70*/ 	.word	0xffffffff


	//   ....[20]....
        /*0b74*/ 	.word	0xffffffff


	//   ....[21]....
        /*0b78*/ 	.word	0xffffffff


	//   ....[22]....
        /*0b7c*/ 	.word	0xffffffff


	//   ....[23]....
        /*0b80*/ 	.word	0xffffffff


	//   ....[24]....
        /*0b84*/ 	.word	0xffffffff


	//   ....[25]....
        /*0b88*/ 	.word	0xffffffff


	//   ....[26]....
        /*0b8c*/ 	.word	0xffffffff


	//   ....[27]....
        /*0b90*/ 	.word	0xffffffff


	//   ....[28]....
        /*0b94*/ 	.word	0xffffffff


	//   ....[29]....
        /*0b98*/ 	.word	0xffffffff


	//   ....[30]....
        /*0b9c*/ 	.word	0xffffffff


	//   ....[31]....
        /*0ba0*/ 	.word	0xffffffff


	//   ....[32]....
        /*0ba4*/ 	.word	0xffffffff


	//   ....[33]....
        /*0ba8*/ 	.word	0xffffffff


	//   ....[34]....
        /*0bac*/ 	.word	0xffffffff


	//   ....[35]....
        /*0bb0*/ 	.word	0xffffffff


	//   ....[36]....
        /*0bb4*/ 	.word	0xffffffff


	//   ....[37]....
        /*0bb8*/ 	.word	0xffffffff


	//   ....[38]....
        /*0bbc*/ 	.word	0xffffffff


	//   ....[39]....
        /*0bc0*/ 	.word	0xffffffff


	//   ....[40]....
        /*0bc4*/ 	.word	0xffffffff


	//   ....[41]....
        /*0bc8*/ 	.word	0xffffffff


	//   ....[42]....
        /*0bcc*/ 	.word	0xffffffff


	//   ....[43]....
        /*0bd0*/ 	.word	0xffffffff


	//   ....[44]....
        /*0bd4*/ 	.word	0xffffffff


	//   ....[45]....
        /*0bd8*/ 	.word	0xffffffff


	//   ....[46]....
        /*0bdc*/ 	.word	0xffffffff


	//   ....[47]....
        /*0be0*/ 	.word	0xffffffff


	//   ....[48]....
        /*0be4*/ 	.word	0xffffffff


	//   ....[49]....
        /*0be8*/ 	.word	0xffffffff


	//   ....[50]....
        /*0bec*/ 	.word	0xffffffff


	//   ....[51]....
        /*0bf0*/ 	.word	0xffffffff


	//   ....[52]....
        /*0bf4*/ 	.word	0xffffffff


	//   ....[53]....
        /*0bf8*/ 	.word	0xffffffff


	//   ....[54]....
        /*0bfc*/ 	.word	0xffffffff


	//   ....[55]....
        /*0c00*/ 	.word	0xffffffff


	//   ....[56]....
        /*0c04*/ 	.word	0xffffffff


	//   ....[57]....
        /*0c08*/ 	.word	0xffffffff


	//   ....[58]....
        /*0c0c*/ 	.word	0xffffffff


	//   ....[59]....
        /*0c10*/ 	.word	0xffffffff


	//   ....[60]....
        /*0c14*/ 	.word	0xffffffff


	//   ....[61]....
        /*0c18*/ 	.word	0xffffffff


	//   ....[62]....
        /*0c1c*/ 	.word	0xffffffff


	//   ....[63]....
        /*0c20*/ 	.word	0xffffffff


	//   ....[64]....
        /*0c24*/ 	.word	0xffffffff


	//   ....[65]....
        /*0c28*/ 	.word	0xffffffff


	//   ....[66]....
        /*0c2c*/ 	.word	0xffffffff


	//   ....[67]....
        /*0c30*/ 	.word	0xffffffff


	//   ....[68]....
        /*0c34*/ 	.word	0xffffffff


	//   ....[69]....
        /*0c38*/ 	.word	0xffffffff


	//   ....[70]....
        /*0c3c*/ 	.word	0xffffffff


	//   ....[71]....
        /*0c40*/ 	.word	0xffffffff


	//   ....[72]....
        /*0c44*/ 	.word	0xffffffff


	//   ....[73]....
        /*0c48*/ 	.word	0xffffffff


	//   ....[74]....
        /*0c4c*/ 	.word	0xffffffff


	//   ....[75]....
        /*0c50*/ 	.word	0xffffffff


	//   ....[76]....
        /*0c54*/ 	.word	0xffffffff


	//   ....[77]....
        /*0c58*/ 	.word	0xffffffff


	//   ....[78]....
        /*0c5c*/ 	.word	0xffffffff


	//   ....[79]....
        /*0c60*/ 	.word	0xffffffff


	//   ....[80]....
        /*0c64*/ 	.word	0xffffffff


	//   ....[81]....
        /*0c68*/ 	.word	0xffffffff


	//   ....[82]....
        /*0c6c*/ 	.word	0xffffffff


	//   ....[83]....
        /*0c70*/ 	.word	0xffffffff


	//   ....[84]....
        /*0c74*/ 	.word	0xffffffff


	//   ....[85]....
        /*0c78*/ 	.word	0xffffffff


	//   ....[86]....
        /*0c7c*/ 	.word	0xffffffff


	//   ....[87]....
        /*0c80*/ 	.word	0xffffffff


	//   ....[88]....
        /*0c84*/ 	.word	0xffffffff


	//   ....[89]....
        /*0c88*/ 	.word	0xffffffff


	//   ....[90]....
        /*0c8c*/ 	.word	0xffffffff


	//   ....[91]....
        /*0c90*/ 	.word	0xffffffff


	//   ....[92]....
        /*0c94*/ 	.word	0xffffffff


	//   ....[93]....
        /*0c98*/ 	.word	0xffffffff


	//   ....[94]....
        /*0c9c*/ 	.word	0xffffffff


	//   ....[95]....
        /*0ca0*/ 	.word	0xffffffff


	//   ....[96]....
        /*0ca4*/ 	.word	0xffffffff


	//   ....[97]....
        /*0ca8*/ 	.word	0xffffffff


	//   ....[98]....
        /*0cac*/ 	.word	0xffffffff


	//   ....[99]....
        /*0cb0*/ 	.word	0xffffffff


	//   ....[100]....
        /*0cb4*/ 	.word	0xffffffff


	//   ....[101]....
        /*0cb8*/ 	.word	0xffffffff


	//   ....[102]....
        /*0cbc*/ 	.word	0xffffffff


	//   ....[103]....
        /*0cc0*/ 	.word	0xffffffff


	//   ....[104]....
        /*0cc4*/ 	.word	0xffffffff


	//   ....[105]....
        /*0cc8*/ 	.word	0xffffffff


	//   ....[106]....
        /*0ccc*/ 	.word	0xffffffff


	//   ....[107]....
        /*0cd0*/ 	.word	0xffffffff


	//   ....[108]....
        /*0cd4*/ 	.word	0xffffffff


	//   ....[109]....
        /*0cd8*/ 	.word	0xffffffff


	//   ....[110]....
        /*0cdc*/ 	.word	0xffffffff


	//   ....[111]....
        /*0ce0*/ 	.word	0xffffffff


	//   ....[112]....
        /*0ce4*/ 	.word	0xffffffff


	//   ....[113]....
        /*0ce8*/ 	.word	0xffffffff


	//   ....[114]....
        /*0cec*/ 	.word	0xffffffff


	//   ....[115]....
        /*0cf0*/ 	.word	0xffffffff


	//   ....[116]....
        /*0cf4*/ 	.word	0xffffffff


	//   ....[117]....
        /*0cf8*/ 	.word	0xffffffff


	//   ....[118]....
        /*0cfc*/ 	.word	0xffffffff


	//   ....[119]....
        /*0d00*/ 	.word	0xffffffff


	//   ....[120]....
        /*0d04*/ 	.word	0xffffffff


	//   ....[121]....
        /*0d08*/ 	.word	0xffffffff


	//   ....[122]....
        /*0d0c*/ 	.word	0xffffffff


	//   ....[123]....
        /*0d10*/ 	.word	0xffffffff


	//   ....[124]....
        /*0d14*/ 	.word	0xffffffff


	//   ....[125]....
        /*0d18*/ 	.word	0xffffffff


	//   ....[126]....
        /*0d1c*/ 	.word	0xffffffff


	//   ....[127]....
        /*0d20*/ 	.word	0xffffffff


	//   ....[128]....
        /*0d24*/ 	.word	0xffffffff


	//   ....[129]....
        /*0d28*/ 	.word	0xffffffff


	//   ....[130]....
        /*0d2c*/ 	.word	0xffffffff


	//   ....[131]....
        /*0d30*/ 	.word	0xffffffff


	//   ....[132]....
        /*0d34*/ 	.word	0xffffffff


	//   ....[133]....
        /*0d38*/ 	.word	0xffffffff


	//   ....[134]....
        /*0d3c*/ 	.word	0xffffffff


	//----- nvinfo : EIATTR_COOP_GROUP_INSTR_OFFSETS
	.align		4
.L_746:
        /*0d40*/ 	.byte	0x04, 0x28
        /*0d42*/ 	.short	(.L_748 - .L_747)


	//   ....[0]....
.L_747:
        /*0d44*/ 	.word	0x00000050


	//   ....[1]....
        /*0d48*/ 	.word	0x00001dc0


	//   ....[2]....
        /*0d4c*/ 	.word	0x00001de0


	//   ....[3]....
        /*0d50*/ 	.word	0x00002030


	//   ....[4]....
        /*0d54*/ 	.word	0x00002040


	//   ....[5]....
        /*0d58*/ 	.word	0x00002220


	//   ....[6]....
        /*0d5c*/ 	.word	0x00002240


	//   ....[7]....
        /*0d60*/ 	.word	0x00002420


	//   ....[8]....
        /*0d64*/ 	.word	0x00002430


	//   ....[9]....
        /*0d68*/ 	.word	0x00002a90


	//   ....[10]....
        /*0d6c*/ 	.word	0x00002ab0


	//   ....[11]....
        /*0d70*/ 	.word	0x00002ac0


	//   ....[12]....
        /*0d74*/ 	.word	0x00002af0


	//   ....[13]....
        /*0d78*/ 	.word	0x00002c30


	//   ....[14]....
        /*0d7c*/ 	.word	0x00002c70


	//   ....[15]....
        /*0d80*/ 	.word	0x00002ec0


	//   ....[16]....
        /*0d84*/ 	.word	0x00002f80


	//   ....[17]....
        /*0d88*/ 	.word	0x00002f90


	//   ....[18]....
        /*0d8c*/ 	.word	0x00002fa0


	//   ....[19]....
        /*0d90*/ 	.word	0x00003290


	//   ....[20]....
        /*0d94*/ 	.word	0x000032d0


	//   ....[21]....
        /*0d98*/ 	.word	0x00005090


	//   ....[22]....
        /*0d9c*/ 	.word	0x000050f0


	//   ....[23]....
        /*0da0*/ 	.word	0x00005100


	//   ....[24]....
        /*0da4*/ 	.word	0x00005110


	//   ....[25]....
        /*0da8*/ 	.word	0x000051f0


	//   ....[26]....
        /*0dac*/ 	.word	0x00005240


	//   ....[27]....
        /*0db0*/ 	.word	0x000055f0


	//   ....[28]....
        /*0db4*/ 	.word	0x00005930


	//   ....[29]....
        /*0db8*/ 	.word	0x00005f30


	//   ....[30]....
        /*0dbc*/ 	.word	0x00005f50


	//   ....[31]....
        /*0dc0*/ 	.word	0x00005f70


	//   ....[32]....
        /*0dc4*/ 	.word	0x00005f90


	//   ....[33]....
        /*0dc8*/ 	.word	0x000085b0


	//   ....[34]....
        /*0dcc*/ 	.word	0x00008610


	//   ....[35]....
        /*0dd0*/ 	.word	0x00008620


	//   ....[36]....
        /*0dd4*/ 	.word	0x00008690


	//   ....[37]....
        /*0dd8*/ 	.word	0x00008750


	//   ....[38]....
        /*0ddc*/ 	.word	0x00008810


	//   ....[39]....
        /*0de0*/ 	.word	0x0000a6f0


	//   ....[40]....
        /*0de4*/ 	.word	0x0000a750


	//   ....[41]....
        /*0de8*/ 	.word	0x0000a760


	//   ....[42]....
        /*0dec*/ 	.word	0x0000a7d0


	//   ....[43]....
        /*0df0*/ 	.word	0x0000a890


	//   ....[44]....
        /*0df4*/ 	.word	0x0000a950


	//   ....[45]....
        /*0df8*/ 	.word	0x0000ac50


	//   ....[46]....
        /*0dfc*/ 	.word	0x0000afb0


	//   ....[47]....
        /*0e00*/ 	.word	0x0000b450


	//   ....[48]....
        /*0e04*/ 	.word	0x0000b470


	//   ....[49]....
        /*0e08*/ 	.word	0x0000b610


	//   ....[50]....
        /*0e0c*/ 	.word	0x0000b630


	//   ....[51]....
        /*0e10*/ 	.word	0x0000e110


	//   ....[52]....
        /*0e14*/ 	.word	0x0000e170


	//   ....[53]....
        /*0e18*/ 	.word	0x0000e180


	//   ....[54]....
        /*0e1c*/ 	.word	0x0000e190


	//   ....[55]....
        /*0e20*/ 	.word	0x0000e290


	//   ....[56]....
        /*0e24*/ 	.word	0x0000e350


	//   ....[57]....
        /*0e28*/ 	.word	0x000101a0


	//   ....[58]....
        /*0e2c*/ 	.word	0x000101c0


	//   ....[59]....
        /*0e30*/ 	.word	0x000102c0


	//   ....[60]....
        /*0e34*/ 	.word	0x000102e0


	//   ....[61]....
        /*0e38*/ 	.word	0x00010310


	//   ....[62]....
        /*0e3c*/ 	.word	0x000103a0


	//   ....[63]....
        /*0e40*/ 	.word	0x00010830


	//   ....[64]....
        /*0e44*/ 	.word	0x00010850


	//   ....[65]....
        /*0e48*/ 	.word	0x00010870


	//   ....[66]....
        /*0e4c*/ 	.word	0x00010890


	//   ....[67]....
        /*0e50*/ 	.word	0x00012fa0


	//   ....[68]....
        /*0e54*/ 	.word	0x00012ff0


	//   ....[69]....
        /*0e58*/ 	.word	0x00013010


	//   ....[70]....
        /*0e5c*/ 	.word	0x00013030


	//   ....[71]....
        /*0e60*/ 	.word	0x00013c00


	//   ....[72]....
        /*0e64*/ 	.word	0x00014420


	//   ....[73]....
        /*0e68*/ 	.word	0x00014430


	//   ....[74]....
        /*0e6c*/ 	.word	0x00014460


	//   ....[75]....
        /*0e70*/ 	.word	0x00014480


	//   ....[76]....
        /*0e74*/ 	.word	0x00014590


	//   ....[77]....
        /*0e78*/ 	.word	0x000145b0


	//   ....[78]....
        /*0e7c*/ 	.word	0x00014de0


	//   ....[79]....
        /*0e80*/ 	.word	0x00014df0


	//   ....[80]....
        /*0e84*/ 	.word	0x00015980


	//   ....[81]....
        /*0e88*/ 	.word	0x00015a90


	//   ....[82]....
        /*0e8c*/ 	.word	0x00015b00


	//   ....[83]....
        /*0e90*/ 	.word	0x00015b60


	//   ....[84]....
        /*0e94*/ 	.word	0x00015bc0


	//   ....[85]....
        /*0e98*/ 	.word	0x00015c20


	//   ....[86]....
        /*0e9c*/ 	.word	0x00015c90


	//   ....[87]....
        /*0ea0*/ 	.word	0x00015cf0


	//   ....[88]....
        /*0ea4*/ 	.word	0x00015d50


	//   ....[89]....
        /*0ea8*/ 	.word	0x00015db0


	//   ....[90]....
        /*0eac*/ 	.word	0x00015e20


	//   ....[91]....
        /*0eb0*/ 	.word	0x00016020


	//   ....[92]....
        /*0eb4*/ 	.word	0x00016080


	//   ....[93]....
        /*0eb8*/ 	.word	0x00016280


	//   ....[94]....
        /*0ebc*/ 	.word	0x000162e0


	//   ....[95]....
        /*0ec0*/ 	.word	0x00016340


	//   ....[96]....
        /*0ec4*/ 	.word	0x000163a0


	//   ....[97]....
        /*0ec8*/ 	.word	0x000169e0


	//   ....[98]....
        /*0ecc*/ 	.word	0x00016a30


	//   ....[99]....
        /*0ed0*/ 	.word	0x00016a80


	//   ....[100]....
        /*0ed4*/ 	.word	0x00016ad0


	//   ....[101]....
        /*0ed8*/ 	.word	0x00016b40


	//   ....[102]....
        /*0edc*/ 	.word	0x00016bb0


	//   ....[103]....
        /*0ee0*/ 	.word	0x00016db0


	//   ....[104]....
        /*0ee4*/ 	.word	0x00016e10


	//   ....[105]....
        /*0ee8*/ 	.word	0x00017010


	//   ....[106]....
        /*0eec*/ 	.word	0x00017070


	//   ....[107]....
        /*0ef0*/ 	.word	0x000170d0


	//   ....[108]....
        /*0ef4*/ 	.word	0x00017140


	//   ....[109]....
        /*0ef8*/ 	.word	0x00017340


	//   ....[110]....
        /*0efc*/ 	.word	0x000173a0


	//   ....[111]....
        /*0f00*/ 	.word	0x000175a0


	//   ....[112]....
        /*0f04*/ 	.word	0x00017600


	//   ....[113]....
        /*0f08*/ 	.word	0x00017660


	//   ....[114]....
        /*0f0c*/ 	.word	0x000176c0


	//   ....[115]....
        /*0f10*/ 	.word	0x00017d30


	//   ....[116]....
        /*0f14*/ 	.word	0x00017d70


	//   ....[117]....
        /*0f18*/ 	.word	0x00017dc0


	//   ....[118]....
        /*0f1c*/ 	.word	0x00017e00


	//   ....[119]....
        /*0f20*/ 	.word	0x00017e60


	//   ....[120]....
        /*0f24*/ 	.word	0x00017ec0


	//   ....[121]....
        /*0f28*/ 	.word	0x00017f30


	//   ....[122]....
        /*0f2c*/ 	.word	0x000180b0


	//   ....[123]....
        /*0f30*/ 	.word	0x00018110


	//   ....[124]....
        /*0f34*/ 	.word	0x00018290


	//   ....[125]....
        /*0f38*/ 	.word	0x000182f0


	//   ....[126]....
        /*0f3c*/ 	.word	0x00018330


	//   ....[127]....
        /*0f40*/ 	.word	0x00018370


	//   ....[128]....
        /*0f44*/ 	.word	0x000183c0


	//   ....[129]....
        /*0f48*/ 	.word	0x00018400


	//   ....[130]....
        /*0f4c*/ 	.word	0x00018450


	//   ....[131]....
        /*0f50*/ 	.word	0x000184b0


	//   ....[132]....
        /*0f54*/ 	.word	0x00018500


	//   ....[133]....
        /*0f58*/ 	.word	0x00018550


	//   ....[134]....
        /*0f5c*/ 	.word	0x000185c0


	//----- nvinfo : EIATTR_EXIT_INSTR_OFFSETS
	.align		4
.L_748:
        /*0f60*/ 	.byte	0x04, 0x1c
        /*0f62*/ 	.short	(.L_750 - .L_749)


	//   ....[0]....
.L_749:
        /*0f64*/ 	.word	0x000000a0


	//   ....[1]....
        /*0f68*/ 	.word	0x00015a40


	//----- nvinfo : EIATTR_MAX_THREADS
	.align		4
.L_750:
        /*0f6c*/ 	.byte	0x04, 0x05
        /*0f6e*/ 	.short	(.L_752 - .L_751)
.L_751:
        /*0f70*/ 	.word	0x00000100
        /*0f74*/ 	.word	0x00000001
        /*0f78*/ 	.word	0x00000001


	//----- nvinfo : EIATTR_CRS_STACK_SIZE
	.align		4
.L_752:
        /*0f7c*/ 	.byte	0x04, 0x1e
        /*0f7e*/ 	.short	(.L_754 - .L_753)
.L_753:
        /*0f80*/ 	.word	0x00000000
.L_754:


//--------------------- .nv.info._ZN7cutlass13device_kernelIN5flash19enable_sm80_to_sm89INS1_16FlashAttnFwdSm80INS1_25CollectiveMainloopFwdSm80ILi8ELi1ELb0EN4cute5tupleIJNS5_1CILi128EEENS7_ILi64EEENS7_ILi256EEEEEELi256ENS_6half_tEfNS_4arch4Sm80ELb1ELb0ELb1ELb1ELb1ELb0ELb1ELb1EEENS1_21CollectiveEpilogueFwdINS6_IJS8_SA_S9_EEENS6_IJNS7_ILi1EEESI_SI_EEESC_SE_Li256ELb1ELb1ELb1ELb0EEENS1_36VarlenDynamicPersistentTileSchedulerILi128ELi64ELi256ELi256ELb1ELb1ELb0ELb1ELb1ELb1EEEEEEEEEvNT_6ParamsE --------------------------
	.section	.nv.info._ZN7cutlass13device_kernelIN5flash19enable_sm80_to_sm89INS1_16FlashAttnFwdSm80INS1_25CollectiveMainloopFwdSm80ILi8ELi1ELb0EN4cute5tupleIJNS5_1CILi128EEENS7_ILi64EEENS7_ILi256EEEEEELi256ENS_6half_tEfNS_4arch4Sm80ELb1ELb0ELb1ELb1ELb1ELb0ELb1ELb1EEENS1_21CollectiveEpilogueFwdINS6_IJS8_SA_S9_EEENS6_IJNS7_ILi1EEESI_SI_EEESC_SE_Li256ELb1ELb1ELb1ELb0EEENS1_36VarlenDynamicPersistentTileSchedulerILi128ELi64ELi256ELi256ELb1ELb1ELb0ELb1ELb1ELb1EEEEEEEEEvNT_6ParamsE,"",@"SHT_CUDA_INFO"
	.sectionflags	@""
	.align	4


	//----- nvinfo : EIATTR_CUDA_API_VERSION
	.align		4
        /*0000*/ 	.byte	0x04, 0x37
        /*0002*/ 	.short	(.L_756 - .L_755)
.L_755:
        /*0004*/ 	.word	0x00000082


	//----- nvinfo : EIATTR_SW2861232_WAR
	.align		4
.L_756:
        /*0008*/ 	.byte	0x01, 0x35
	.zero		2


	//----- nvinfo : EIATTR_PARAM_CBANK
	.align		4
        /*000c*/ 	.byte	0x04, 0x0a
        /*000e*/ 	.short	(.L_758 - .L_757)
	.align		4
.L_757:
        /*0010*/ 	.word	index@(.nv.constant0._ZN7cutlass13device_kernelIN5flash19enable_sm80_to_sm89INS1_16FlashAttnFwdSm80INS1_25CollectiveMainloopFwdSm80ILi8ELi1ELb0EN4cute5tupleIJNS5_1CILi128EEENS7_ILi64EEENS7_ILi256EEEEEELi256ENS_6half_tEfNS_4arch4Sm80ELb1ELb0ELb1ELb1ELb1ELb0ELb1ELb1EEENS1_21CollectiveEpilogueFwdINS6_IJS8_SA_S9_EEENS6_IJNS7_ILi1EEESI_SI_EEESC_SE_Li256ELb1ELb1ELb1ELb0EEENS1_36VarlenDynamicPersistentTileSchedulerILi128ELi64ELi256ELi256ELb1ELb1ELb0ELb1ELb1ELb1EEEEEEEEEvNT_6ParamsE)
        /*0014*/ 	.short	0x0160
        /*0016*/ 	.short	0x0438


	//----- nvinfo : EIATTR_CBANK_PARAM_SIZE
	.align		4
.L_758:
        /*0018*/ 	.byte	0x03, 0x19
        /*001a*/ 	.short	0x0438


	//----- nvinfo : EIATTR_KPARAM_INFO
	.align		4
        /*001c*/ 	.byte	0x04, 0x17
        /*001e*/ 	.short	(.L_760 - .L_759)
.L_759:
        /*0020*/ 	.word	0x00000000
        /*0024*/ 	.short	0x0000
        /*0026*/ 	.short	0x0000
        /*0028*/ 	.byte	0x00, 0xf0, 0xe1, 0x10


	//----- nvinfo : EIATTR_MAXREG_COUNT
	.align		4
.L_760:
        /*002c*/ 	.byte	0x03, 0x1b
        /*002e*/ 	.short	0x00ff


	//----- nvinfo : EIATTR_NUM_BARRIERS
	.align		4
        /*0030*/ 	.byte	0x02, 0x4c
        /*0032*/ 	.byte	0x06
	.zero		1


	//----- nvinfo : EIATTR_ANNOTATIONS
	.align		4
        /*0034*/ 	.byte	0x04, 0x55
        /*0036*/ 	.short	(.L_762 - .L_761)


	//   ....[0]....
.L_761:
        /* <DEDUP_REMOVED lines=18> */


	//----- nvinfo : EIATTR_MERCURY_ISA_VERSION
	.align		4
.L_762:
        /*0140*/ 	.byte	0x03, 0x5f
        /*0142*/ 	.short	0x0000


	//----- nvinfo : EIATTR_INT_WARP_WIDE_INSTR_OFFSETS
	.align		4
        /*0144*/ 	.byte	0x04, 0x31
        /*0146*/ 	.short	(.L_764 - .L_763)


	//   ....[0]....
.L_763:
        /*0148*/ 	.word	0x0000f250


	//   ....[1]....
        /*014c*/ 	.word	0x0000f2d0


	//----- nvinfo : EIATTR_COOP_GROUP_MASK_REGIDS
	.align		4
.L_764:
        /*0150*/ 	.byte	0x04, 0x29
        /*0152*/ 	.short	(.L_766 - .L_765)


	//   ....[0]....
.L_765:
        /*0154*/ 	.word	0xffffffff


	//   ....[1]....
        /*0158*/ 	.word	0xffffffff


	//   ....[2]....
        /*015c*/ 	.word	0xffffffff


	//   ....[3]....
        /*0160*/ 	.word	0xffffffff


	//   ....[4]....
        /*0164*/ 	.word	0xffffffff


	//   ....[5]....
        /*0168*/ 	.word	0xffffffff


	//   ....[6]....
        /*016c*/ 	.word	0xffffffff


	//   ....[7]....
        /*0170*/ 	.word	0xffffffff


	//   ....[8]....
        /*0174*/ 	.word	0xffffffff


	//   ....[9]....
        /*0178*/ 	.word	0xffffffff


	//   ....[10]....
        /*017c*/ 	.word	0xffffffff


	//   ....[11]....
        /*0180*/ 	.word	0xffffffff


	//   ....[12]....
        /*0184*/ 	.word	0xffffffff


	//   ....[13]....
        /*0188*/ 	.word	0xffffffff


	//   ....[14]....
        /*018c*/ 	.word	0xffffffff


	//   ....[15]....
        /*0190*/ 	.word	0xffffffff


	//   ....[16]....
        /*0194*/ 	.word	0xffffffff


	//   ....[17]....
        /*0198*/ 	.word	0xffffffff


	//   ....[18]....
        /*019c*/ 	.word	0xffffffff


	//   ....[19]....
        /*01a0*/ 	.word	0xffffffff


	//   ....[20]....
        /*01a4*/ 	.word	0xffffffff


	//   ....[21]....
        /*01a8*/ 	.word	0xffffffff


	//   ....[22]....
        /*01ac*/ 	.word	0xffffffff


	//   ....[23]....
        /*01b0*/ 	.word	0xffffffff


	//   ....[24]....
        /*01b4*/ 	.word	0xffffffff


	//   ....[25]....
        /*01b8*/ 	.word	0xffffffff


	//   ....[26]....
        /*01bc*/ 	.word	0xffffffff


	//   ....[27]....
        /*01c0*/ 	.word	0xffffffff


	//   ....[28]....
        /*01c4*/ 	.word	0xffffffff


	//   ....[29]....
        /*01c8*/ 	.word	0xffffffff


	//   ....[30]....
        /*01cc*/ 	.word	0xffffffff


	//   ....[31]....
        /*01d0*/ 	.word	0xffffffff


	//   ....[32]....
        /*01d4*/ 	.word	0xffffffff


	//   ....[33]....
        /*01d8*/ 	.word	0xffffffff


	//   ....[34]....
        /*01dc*/ 	.word	0xffffffff


	//   ....[35]....
        /*01e0*/ 	.word	0xffffffff


	//   ....[36]....
        /*01e4*/ 	.word	0xffffffff


	//   ....[37]....
        /*01e8*/ 	.word	0xffffffff


	//   ....[38]....
        /*01ec*/ 	.word	0xffffffff


	//   ....[39]....
        /*01f0*/ 	.word	0xffffffff


	//   ....[40]....
        /*01f4*/ 	.word	0xffffffff


	//   ....[41]....
        /*01f8*/ 	.word	0xffffffff


	//   ....[42]....
        /*01fc*/ 	.word	0xffffffff


	//   ....[43]....
        /*0200*/ 	.word	0xffffffff


	//   ....[44]....
        /*0204*/ 	.word	0xffffffff


	//   ....[45]....
        /*0208*/ 	.word	0xffffffff


	//   ....[46]....
        /*020c*/ 	.word	0xffffffff


	//   ....[47]....
        /*0210*/ 	.word	0xffffffff


	//   ....[48]....
        /*0214*/ 	.word	0xffffffff


	//   ....[49]....
        /*0218*/ 	.word	0xffffffff


	//   ....[50]....
        /*021c*/ 	.word	0xffffffff


	//   ....[51]....
        /*0220*/ 	.word	0xffffffff


	//   ....[52]....
        /*0224*/ 	.word	0xffffffff


	//   ....[53]....
        /*0228*/ 	.word	0xffffffff


	//   ....[54]....
        /*022c*/ 	.word	0xffffffff


	//   ....[55]....
        /*0230*/ 	.word	0xffffffff


	//   ....[56]....
        /*0234*/ 	.word	0xffffffff


	//   ....[57]....
        /*0238*/ 	.word	0xffffffff


	//   ....[58]....
        /*023c*/ 	.word	0xffffffff


	//   ....[59]....
        /*0240*/ 	.word	0xffffffff


	//   ....[60]....
        /*0244*/ 	.word	0xffffffff


	//   ....[61]....
        /*0248*/ 	.word	0xffffffff


	//   ....[62]....
        /*024c*/ 	.word	0xffffffff


	//   ....[63]....
        /*0250*/ 	.word	0xffffffff


	//   ....[64]....
        /*0254*/ 	.word	0xffffffff


	//   ....[65]....
        /*0258*/ 	.word	0xffffffff


	//   ....[66]....
        /*025c*/ 	.word	0xffffffff


	//   ....[67]....
        /*0260*/ 	.word	0xffffffff


	//   ....[68]....
        /*0264*/ 	.word	0xffffffff


	//   ....[69]....
        /*0268*/ 	.word	0xffffffff


	//   ....[70]....
        /*026c*/ 	.word	0xffffffff


	//   ....[71]....
        /*0270*/ 	.word	0xffffffff


	//   ....[72]....
        /*0274*/ 	.word	0xffffffff


	//   ....[73]....
        /*0278*/ 	.word	0xffffffff


	//   ....[74]....
        /*027c*/ 	.word	0xffffffff


	//   ....[75]....
        /*0280*/ 	.word	0xffffffff


	//   ....[76]....
        /*0284*/ 	.word	0xffffffff


	//   ....[77]....
        /*0288*/ 	.word	0xffffffff


	//   ....[78]....
        /*028c*/ 	.word	0xffffffff


	//   ....[79]....
        /*0290*/ 	.word	0xffffffff


	//   ....[80]....
        /*0294*/ 	.word	0xffffffff


	//   ....[81]....
        /*0298*/ 	.word	0xffffffff


	//   ....[82]....
        /*029c*/ 	.word	0xffffffff


	//   ....[83]....
        /*02a0*/ 	.word	0xffffffff


	//   ....[84]....
        /*02a4*/ 	.word	0xffffffff


	//   ....[85]....
        /*02a8*/ 	.word	0xffffffff


	//   ....[86]....
        /*02ac*/ 	.word	0xffffffff


	//   ....[87]....
        /*02b0*/ 	.word	0xffffffff


	//   ....[88]....
        /*02b4*/ 	.word	0xffffffff


	//   ....[89]....
        /*02b8*/ 	.word	0xffffffff


	//   ....[90]....
        /*02bc*/ 	.word	0xffffffff


	//   ....[91]....
        /*02c0*/ 	.word	0xffffffff


	//   ....[92]....
        /*02c4*/ 	.word	0xffffffff


	//   ....[93]....
        /*02c8*/ 	.word	0xffffffff


	//   ....[94]....
        /*02cc*/ 	.word	0xffffffff


	//   ....[95]....
        /*02d0*/ 	.word	0xffffffff


	//   ....[96]....
        /*02d4*/ 	.word	0xffffffff


	//   ....[97]....
        /*02d8*/ 	.word	0xffffffff


	//   ....[98]....
        /*02dc*/ 	.word	0xffffffff


	//   ....[99]....
        /*02e0*/ 	.word	0xffffffff


	//   ....[100]....
        /*02e4*/ 	.word	0xffffffff


	//   ....[101]....
        /*02e8*/ 	.word	0xffffffff


	//   ....[102]....
        /*02ec*/ 	.word	0xffffffff


	//   ....[103]....
        /*02f0*/ 	.word	0xffffffff


	//   ....[104]....
        /*02f4*/ 	.word	0xffffffff


	//   ....[105]....
        /*02f8*/ 	.word	0xffffffff


	//   ....[106]....
        /*02fc*/ 	.word	0xffffffff


	//   ....[107]....
        /*0300*/ 	.word	0xffffffff


	//   ....[108]....
        /*0304*/ 	.word	0xffffffff


	//   ....[109]....
        /*0308*/ 	.word	0xffffffff


	//   ....[110]....
        /*030c*/ 	.word	0xffffffff


	//   ....[111]....
        /*0310*/ 	.word	0xffffffff


	//   ....[112]....
        /*0314*/ 	.word	0xffffffff


	//   ....[113]....
        /*0318*/ 	.word	0xffffffff


	//   ....[114]....
        /*031c*/ 	.word	0xffffffff


	//   ....[115]....
        /*0320*/ 	.word	0xffffffff


	//   ....[116]....
        /*0324*/ 	.word	0xffffffff


	//   ....[117]....
        /*0328*/ 	.word	0xffffffff


	//   ....[118]....
        /*032c*/ 	.word	0xffffffff


	//   ....[119]....
        /*0330*/ 	.word	0xffffffff


	//   ....[120]....
        /*0334*/ 	.word	0xffffffff


	//   ....[121]....
        /*0338*/ 	.word	0xffffffff


	//   ....[122]....
        /*033c*/ 	.word	0xffffffff


	//   ....[123]....
        /*0340*/ 	.word	0xffffffff


	//   ....[124]....
        /*0344*/ 	.word	0xffffffff


	//   ....[125]....
        /*0348*/ 	.word	0xffffffff


	//   ....[126]....
        /*034c*/ 	.word	0xffffffff


	//   ....[127]....
        /*0350*/ 	.word	0xffffffff


	//   ....[128]....
        /*0354*/ 	.word	0xffffffff


	//   ....[129]....
        /*0358*/ 	.word	0xffffffff


	//   ....[130]....
        /*035c*/ 	.word	0xffffffff


	//   ....[131]....
        /*0360*/ 	.word	0xffffffff


	//   ....[132]....
        /*0364*/ 	.word	0xffffffff


	//   ....[133]....
        /*0368*/ 	.word	0xffffffff


	//   ....[134]....
        /*036c*/ 	.word	0xffffffff


	//   ....[135]....
        /*0370*/ 	.word	0xffffffff


	//   ....[136]....
        /*0374*/ 	.word	0xffffffff


	//   ....[137]....
        /*0378*/ 	.word	0xffffffff


	//   ....[138]....
        /*037c*/ 	.word	0xffffffff


	//   ....[139]....
        /*0380*/ 	.word	0xffffffff


	//   ....[140]....
        /*0384*/ 	.word	0xffffffff


	//   ....[141]....
        /*0388*/ 	.word	0xffffffff


	//   ....[142]....
        /*038c*/ 	.word	0xffffffff


	//   ....[143]....
        /*0390*/ 	.word	0xffffffff


	//   ....[144]....
        /*0394*/ 	.word	0xffffffff


	//   ....[145]....
        /*0398*/ 	.word	0xffffffff


	//   ....[146]....
        /*039c*/ 	.word	0xffffffff


	//   ....[147]....
        /*03a0*/ 	.word	0xffffffff


	//   ....[148]....
        /*03a4*/ 	.word	0xffffffff


	//   ....[149]....
        /*03a8*/ 	.word	0xffffffff


	//   ....[150]....
        /*03ac*/ 	.word	0xffffffff


	//   ....[151]....
        /*03b0*/ 	.word	0xffffffff


	//   ....[152]....
        /*03b4*/ 	.word	0xffffffff


	//   ....[153]....
        /*03b8*/ 	.word	0xffffffff


	//   ....[154]....
        /*03bc*/ 	.word	0xffffffff


	//   ....[155]....
        /*03c0*/ 	.word	0xffffffff


	//   ....[156]....
        /*03c4*/ 	.word	0xffffffff


	//   ....[157]....
        /*03c8*/ 	.word	0xffffffff


	//   ....[158]....
        /*03cc*/ 	.word	0xffffffff


	//   ....[159]....
        /*03d0*/ 	.word	0xffffffff


	//   ....[160]....
        /*03d4*/ 	.word	0xffffffff


	//   ....[161]....
        /*03d8*/ 	.word	0xffffffff


	//   ....[162]....
        /*03dc*/ 	.word	0xffffffff


	//   ....[163]....
        /*03e0*/ 	.word	0xffffffff


	//   ....[164]....
        /*03e4*/ 	.word	0xffffffff


	//   ....[165]....
        /*03e8*/ 	.word	0xffffffff


	//   ....[166]....
        /*03ec*/ 	.word	0xffffffff


	//   ....[167]....
        /*03f0*/ 	.word	0xffffffff


	//   ....[168]....
        /*03f4*/ 	.word	0xffffffff


	//   ....[169]....
        /*03f8*/ 	.word	0xffffffff


	//   ....[170]....
        /*03fc*/ 	.word	0xffffffff


	//   ....[171]....
        /*0400*/ 	.word	0xffffffff


	//   ....[172]....
        /*0404*/ 	.word	0xffffffff


	//   ....[173]....
        /*0408*/ 	.word	0xffffffff


	//   ....[174]....
        /*040c*/ 	.word	0xffffffff


	//   ....[175]....
        /*0410*/ 	.word	0xffffffff


	//   ....[176]....
        /*0414*/ 	.word	0xffffffff


	//   ....[177]....
        /*0418*/ 	.word	0xffffffff


	//   ....[178]....
        /*041c*/ 	.word	0xffffffff


	//   ....[179]....
        /*0420*/ 	.word	0xffffffff


	//   ....[180]....
        /*0424*/ 	.word	0xffffffff


	//   ....[181]....
        /*0428*/ 	.word	0xffffffff


	//   ....[182]....
        /*042c*/ 	.word	0xffffffff


	//   ....[183]....
        /*0430*/ 	.word	0xffffffff


	//   ....[184]....
        /*0434*/ 	.word	0xffffffff


	//   ....[185]....
        /*0438*/ 	.word	0xffffffff


	//   ....[186]....
        /*043c*/ 	.word	0xffffffff


	//   ....[187]....
        /*0440*/ 	.word	0xffffffff


	//   ....[188]....
        /*0444*/ 	.word	0xffffffff


	//   ....[189]....
        /*0448*/ 	.word	0xffffffff


	//   ....[190]....
        /*044c*/ 	.word	0xffffffff


	//   ....[191]....
        /*0450*/ 	.word	0xffffffff


	//   ....[192]....
        /*0454*/ 	.word	0xffffffff


	//   ....[193]....
        /*0458*/ 	.word	0xffffffff


	//   ....[194]....
        /*045c*/ 	.word	0xffffffff


	//   ....[195]....
        /*0460*/ 	.word	0xffffffff


	//   ....[196]....
        /*0464*/ 	.word	0xffffffff


	//   ....[197]....
        /*0468*/ 	.word	0xffffffff


	//   ....[198]....
        /*046c*/ 	.word	0xffffffff


	//   ....[199]....
        /*0470*/ 	.word	0xffffffff


	//   ....[200]....
        /*0474*/ 	.word	0xffffffff


	//   ....[201]....
        /*0478*/ 	.word	0xffffffff


	//   ....[202]....
        /*047c*/ 	.word	0xffffffff


	//   ....[203]....
        /*0480*/ 	.word	0xffffffff


	//   ....[204]....
        /*0484*/ 	.word	0xffffffff


	//   ....[205]....
        /*0488*/ 	.word	0xffffffff


	//   ....[206]....
        /*048c*/ 	.word	0xffffffff


	//   ....[207]....
        /*0490*/ 	.word	0xffffffff


	//----- nvinfo : EIATTR_COOP_GROUP_INSTR_OFFSETS
	.align		4
.L_766:
        /*0494*/ 	.byte	0x04, 0x28
        /*0496*/ 	.short	(.L_768 - .L_767)


	//   ....[0]....
.L_767:
        /*0498*/ 	.word	0x00000050


	//   ....[1]....
        /*049c*/ 	.word	0x000001e0


	//   ....[2]....
        /*04a0*/ 	.word	0x00000210


	//   ....[3]....
        /*04a4*/ 	.word	0x00000240


	//   ....[4]....
        /*04a8*/ 	.word	0x00000270


	//   ....[5]....
        /*04ac*/ 	.word	0x000002a0


	//   ....[6]....
        /*04b0*/ 	.word	0x000002d0


	//   ....[7]....
        /*04b4*/ 	.word	0x00000430


	//   ....[8]....
        /*04b8*/ 	.word	0x00000470


	//   ....[9]....
        /*04bc*/ 	.word	0x000004a0


	//   ....[10]....
        /*04c0*/ 	.word	0x000004d0


	//   ....[11]....
        /*04c4*/ 	.word	0x00000500


	//   ....[12]....
        /*04c8*/ 	.word	0x00000530


	//   ....[13]....
        /*04cc*/ 	.word	0x000005c0


	//   ....[14]....
        /*04d0*/ 	.word	0x00000600


	//   ....[15]....
        /*04d4*/ 	.word	0x00000620


	//   ....[16]....
        /*04d8*/ 	.word	0x00000680


	//   ....[17]....
        /*04dc*/ 	.word	0x00002990


	//   ....[18]....
        /*04e0*/ 	.word	0x000029b0


	//   ....[19]....
        /*04e4*/ 	.word	0x00002b60


	//   ....[20]....
        /*04e8*/ 	.word	0x00002b70


	//   ....[21]....
        /*04ec*/ 	.word	0x00002d10


	//   ....[22]....
        /*04f0*/ 	.word	0x00002d30


	//   ....[23]....
        /*04f4*/ 	.word	0x00002ed0


	//   ....[24]....
        /*04f8*/ 	.word	0x00002ee0


	//   ....[25]....
        /*04fc*/ 	.word	0x000033f0


	//   ....[26]....
        /*0500*/ 	.word	0x00003410


	//   ....[27]....
        /*0504*/ 	.word	0x00003420


	//   ....[28]....
        /*0508*/ 	.word	0x00003430


	//   ....[29]....
        /*050c*/ 	.word	0x00003610


	//   ....[30]....
        /*0510*/ 	.word	0x00003640


	//   ....[31]....
        /*0514*/ 	.word	0x00003670


	//   ....[32]....
        /*0518*/ 	.word	0x00003690


	//   ....[33]....
        /*051c*/ 	.word	0x00004d30


	//   ....[34]....
        /*0520*/ 	.word	0x00004d50


	//   ....[35]....
        /*0524*/ 	.word	0x00004e70


	//   ....[36]....
        /*0528*/ 	.word	0x00004ec0


	//   ....[37]....
        /*052c*/ 	.word	0x00005150


	//   ....[38]....
        /*0530*/ 	.word	0x00005390


	//   ....[39]....
        /*0534*/ 	.word	0x00005790


	//   ....[40]....
        /*0538*/ 	.word	0x000057b0


	//   ....[41]....
        /*053c*/ 	.word	0x000057d0


	//   ....[42]....
        /*0540*/ 	.word	0x000057f0


	//   ....[43]....
        /*0544*/ 	.word	0x00006f30


	//   ....[44]....
        /*0548*/ 	.word	0x00006f50


	//   ....[45]....
        /*054c*/ 	.word	0x00007060


	//   ....[46]....
        /*0550*/ 	.word	0x00007090


	//   ....[47]....
        /*0554*/ 	.word	0x000085e0


	//   ....[48]....
        /*0558*/ 	.word	0x00008600


	//   ....[49]....
        /*055c*/ 	.word	0x00008700


	//   ....[50]....
        /*0560*/ 	.word	0x00008730


	//   ....[51]....
        /*0564*/ 	.word	0x000089f0


	//   ....[52]....
        /*0568*/ 	.word	0x00008c20


	//   ....[53]....
        /*056c*/ 	.word	0x00008f40


	//   ....[54]....
        /*0570*/ 	.word	0x00008f60


	//   ....[55]....
        /*0574*/ 	.word	0x00009080


	//   ....[56]....
        /*0578*/ 	.word	0x000090a0


	//   ....[57]....
        /*057c*/ 	.word	0x0000b080


	//   ....[58]....
        /*0580*/ 	.word	0x0000b090


	//   ....[59]....
        /*0584*/ 	.word	0x0000b0e0


	//   ....[60]....
        /*0588*/ 	.word	0x0000b100


	//   ....[61]....
        /*058c*/ 	.word	0x0000c6c0


	//   ....[62]....
        /*0590*/ 	.word	0x0000c6e0


	//   ....[63]....
        /*0594*/ 	.word	0x0000c7f0


	//   ....[64]....
        /*0598*/ 	.word	0x0000c810


	//   ....[65]....
        /*059c*/ 	.word	0x0000cba0


	//   ....[66]....
        /*05a0*/ 	.word	0x0000cbc0


	//   ....[67]....
        /*05a4*/ 	.word	0x0000cbe0


	//   ....[68]....
        /*05a8*/ 	.word	0x0000cc00


	//   ....[69]....
        /*05ac*/ 	.word	0x0000e840


	//   ....[70]....
        /*05b0*/ 	.word	0x0000e870


	//   ....[71]....
        /*05b4*/ 	.word	0x0000e890


	//   ....[72]....
        /*05b8*/ 	.word	0x0000e8a0


	//   ....[73]....
        /*05bc*/ 	.word	0x00010100


	//   ....[74]....
        /*05c0*/ 	.word	0x00010110


	//   ....[75]....
        /*05c4*/ 	.word	0x00010120


	//   ....[76]....
        /*05c8*/ 	.word	0x00010130


	//   ....[77]....
        /*05cc*/ 	.word	0x000104c0


	//   ....[78]....
        /*05d0*/ 	.word	0x000104e0


	//   ....[79]....
        /*05d4*/ 	.word	0x00010690


	//   ....[80]....
        /*05d8*/ 	.word	0x000106a0


	//   ....[81]....
        /*05dc*/ 	.word	0x00010850


	//   ....[82]....
        /*05e0*/ 	.word	0x00010870


	//   ....[83]....
        /*05e4*/ 	.word	0x00010a20


	//   ....[84]....
        /*05e8*/ 	.word	0x00010a30


	//   ....[85]....
        /*05ec*/ 	.word	0x00010dd0


	//   ....[86]....
        /*05f0*/ 	.word	0x00010df0


	//   ....[87]....
        /*05f4*/ 	.word	0x00011c20


	//   ....[88]....
        /*05f8*/ 	.word	0x00011c30


	//   ....[89]....
        /*05fc*/ 	.word	0x00013150


	//   ....[90]....
        /*0600*/ 	.word	0x00013170


	//   ....[91]....
        /*0604*/ 	.word	0x00013330


	//   ....[92]....
        /*0608*/ 	.word	0x00013340


	//   ....[93]....
        /*060c*/ 	.word	0x000134f0


	//   ....[94]....
        /*0610*/ 	.word	0x00013510


	//   ....[95]....
        /*0614*/ 	.word	0x000136c0


	//   ....[96]....
        /*0618*/ 	.word	0x000136d0


	//   ....[97]....
        /*061c*/ 	.word	0x00013920


	//   ....[98]....
        /*0620*/ 	.word	0x00013940


	//   ....[99]....
        /*0624*/ 	.word	0x00013a60


	//   ....[100]....
        /*0628*/ 	.word	0x00013aa0


	//   ....[101]....
        /*062c*/ 	.word	0x00013ad0


	//   ....[102]....
        /*0630*/ 	.word	0x00013b00


	//   ....[103]....
        /*0634*/ 	.word	0x00013b30


	//   ....[104]....
        /*0638*/ 	.word	0x00013b60


	//   ....[105]....
        /*063c*/ 	.word	0x00013cb0


	//   ....[106]....
        /*0640*/ 	.word	0x00013cf0


	//   ....[107]....
        /*0644*/ 	.word	0x00013d20


	//   ....[108]....
        /*0648*/ 	.word	0x00013d50


	//   ....[109]....
        /*064c*/ 	.word	0x00013d80


	//   ....[110]....
        /*0650*/ 	.word	0x00013db0


	//   ....[111]....
        /*0654*/ 	.word	0x00013e40


	//   ....[112]....
        /*0658*/ 	.word	0x00013e80


	//   ....[113]....
        /*065c*/ 	.word	0x00013e90


	//   ....[114]....
        /*0660*/ 	.word	0x00013ef0


	//   ....[115]....
        /*0664*/ 	.word	0x000148a0


	//   ....[116]....
        /*0668*/ 	.word	0x00014900


	//   ....[117]....
        /*066c*/ 	.word	0x00014950


	//   ....[118]....
        /*0670*/ 	.word	0x000149a0


	//   ....[119]....
        /*0674*/ 	.word	0x000149f0


	//   ....[120]....
        /*0678*/ 	.word	0x00014a60


	//   ....[121]....
        /*067c*/ 	.word	0x00014ab0


	//   ....[122]....
        /*0680*/ 	.word	0x00014b20


	//   ....[123]....
        /*0684*/ 	.word	0x00014b90


	//   ....[124]....
        /*0688*/ 	.word	0x00014c00


	//   ....[125]....
        /*068c*/ 	.word	0x00014c70


	//   ....[126]....
        /*0690*/ 	.word	0x00014ce0


	//   ....[127]....
        /*0694*/ 	.word	0x00014d50


	//   ....[128]....
        /*0698*/ 	.word	0x00014db0


	//   ....[129]....
        /*069c*/ 	.word	0x00014e20


	//   ....[130]....
        /*06a0*/ 	.word	0x00014e90


	//   ....[131]....
        /*06a4*/ 	.word	0x00014f00


	//   ....[132]....
        /*06a8*/ 	.word	0x00014f60


	//   ....[133]....
        /*06ac*/ 	.word	0x00014fd0


	//   ....[134]....
        /*06b0*/ 	.word	0x00015040


	//   ....[135]....
        /*06b4*/ 	.word	0x00015200


	//   ....[136]....
        /*06b8*/ 	.word	0x00015260


	//   ....[137]....
        /*06bc*/ 	.word	0x000152d0


	//   ....[138]....
        /*06c0*/ 	.word	0x00015340


	//   ....[139]....
        /*06c4*/ 	.word	0x00015780


	//   ....[140]....
        /*06c8*/ 	.word	0x000157d0


	//   ....[141]....
        /*06cc*/ 	.word	0x00015820


	//   ....[142]....
        /*06d0*/ 	.word	0x00015860


	//   ....[143]....
        /*06d4*/ 	.word	0x000158d0


	//   ....[144]....
        /*06d8*/ 	.word	0x00015940


	//   ....[145]....
        /*06dc*/ 	.word	0x00015b00


	//   ....[146]....
        /*06e0*/ 	.word	0x00015b60


	//   ....[147]....
        /*06e4*/ 	.word	0x00015bd0


	//   ....[148]....
        /*06e8*/ 	.word	0x00015c40


	//   ....[149]....
        /*06ec*/ 	.word	0x00015e00


	//   ....[150]....
        /*06f0*/ 	.word	0x00015e60


	//   ....[151]....
        /*06f4*/ 	.word	0x00015ed0


	//   ....[152]....
        /*06f8*/ 	.word	0x00015f40


	//   ....[153]....
        /*06fc*/ 	.word	0x00016380


	//   ....[154]....
        /*0700*/ 	.word	0x000163c0


	//   ....[155]....
        /*0704*/ 	.word	0x00016410


	//   ....[156]....
        /*0708*/ 	.word	0x00016450


	//   ....[157]....
        /*070c*/ 	.word	0x000164b0


	//   ....[158]....
        /*0710*/ 	.word	0x00016520


	//   ....[159]....
        /*0714*/ 	.word	0x00016590


	//   ....[160]....
        /*0718*/ 	.word	0x00016710


	//   ....[161]....
        /*071c*/ 	.word	0x00016770


	//   ....[162]....
        /*0720*/ 	.word	0x000167c0


	//   ....[163]....
        /*0724*/ 	.word	0x00016800


	//   ....[164]....
        /*0728*/ 	.word	0x00016850


	//   ....[165]....
        /*072c*/ 	.word	0x00016890


	//   ....[166]....
        /*0730*/ 	.word	0x000168e0


	//   ....[167]....
        /*0734*/ 	.word	0x00016930


	//   ....[168]....
        /*0738*/ 	.word	0x00016980


	//   ....[169]....
        /*073c*/ 	.word	0x000169c0


	//   ....[170]....
        /*0740*/ 	.word	0x00016a30


	//   ....[171]....
        /*0744*/ 	.word	0x00016aa0


	//   ....[172]....
        /*0748*/ 	.word	0x00016b10


	//   ....[173]....
        /*074c*/ 	.word	0x00016b70


	//   ....[174]....
        /*0750*/ 	.word	0x00016be0


	//   ....[175]....
        /*0754*/ 	.word	0x00016c50


	//   ....[176]....
        /*0758*/ 	.word	0x00016cc0


	//   ....[177]....
        /*075c*/ 	.word	0x00016d20


	//   ....[178]....
        /*0760*/ 	.word	0x00016d90


	//   ....[179]....
        /*0764*/ 	.word	0x00016e00


	//   ....[180]....
        /*0768*/ 	.word	0x00016e70


	//   ....[181]....
        /*076c*/ 	.word	0x00016ed0


	//   ....[182]....
        /*0770*/ 	.word	0x00016f40


	//   ....[183]....
        /*0774*/ 	.word	0x00016fb0


	//   ....[184]....
        /*0778*/ 	.word	0x00017020


	//   ....[185]....
        /*077c*/ 	.word	0x00017080


	//   ....[186]....
        /*0780*/ 	.word	0x000170f0


	//   ....[187]....
        /*0784*/ 	.word	0x00017160


	//   ....[188]....
        /*0788*/ 	.word	0x000171d0


	//   ....[189]....
        /*078c*/ 	.word	0x00017230


	//   ....[190]....
        /*0790*/ 	.word	0x000172a0


	//   ....[191]....
        /*0794*/ 	.word	0x00017310


	//   ....[192]....
        /*0798*/ 	.word	0x00017360


	//   ....[193]....
        /*079c*/ 	.word	0x000173a0


	//   ....[194]....
        /*07a0*/ 	.word	0x000173f0


	//   ....[195]....
        /*07a4*/ 	.word	0x00017440


	//   ....[196]....
        /*07a8*/ 	.word	0x00017490


	//   ....[197]....
        /*07ac*/ 	.word	0x00017500


	//   ....[198]....
        /*07b0*/ 	.word	0x00017550


	//   ....[199]....
        /*07b4*/ 	.word	0x000175a0


	//   ....[200]....
        /*07b8*/ 	.word	0x000175f0


	//   ....[201]....
        /*07bc*/ 	.word	0x00017640


	//   ....[202]....
        /*07c0*/ 	.word	0x00017690


	//   ....[203]....
        /*07c4*/ 	.word	0x00017700


	//   ....[204]....
        /*07c8*/ 	.word	0x00017750


	//   ....[205]....
        /*07cc*/ 	.word	0x000177c0


	//   ....[206]....
        /*07d0*/ 	.word	0x00017820


	//   ....[207]....
        /*07d4*/ 	.word	0x00017890


	//----- nvinfo : EIATTR_EXIT_INSTR_OFFSETS
	.align		4
.L_768:
        /*07d8*/ 	.byte	0x04, 0x1c
        /*07da*/ 	.short	(.L_770 - .L_769)


	//   ....[0]....
.L_769:
        /*07dc*/ 	.word	0x00000fe0


	//   ....[1]....
        /*07e0*/ 	.word	0x00014860


	//----- nvinfo : EIATTR_MAX_THREADS
	.align		4
.L_770:
        /*07e4*/ 	.byte	0x04, 0x05
        /*07e6*/ 	.short	(.L_772 - .L_771)
.L_771:
        /*07e8*/ 	.word	0x00000100
        /*07ec*/ 	.word	0x00000001
        /*07f0*/ 	.word	0x00000001


	//----- nvinfo : EIATTR_CRS_STACK_SIZE
	.align		4
.L_772:
        /*07f4*/ 	.byte	0x04, 0x1e
        /*07f6*/ 	.short	(.L_774 - .L_773)
.L_773:
        /*07f8*/ 	.word	0x00000000
.L_774:


//--------------------- .nv.info._ZN7cutlass13device_kernelIN5flash19enable_sm80_to_sm89INS1_16FlashAttnFwdSm80INS1_25CollectiveMainloopFwdSm80ILi8ELi1ELb0EN4cute5tupleIJNS5_1CILi128EEENS7_ILi48EEENS7_ILi256EEEEEELi256ENS_6half_tEfNS_4arch4Sm80ELb1ELb0ELb1ELb1ELb1ELb1ELb1ELb1EEENS1_21CollectiveEpilogueFwdINS6_IJS8_SA_S9_EEENS6_IJNS7_ILi1EEESI_SI_EEESC_SE_Li256ELb1ELb1ELb1ELb0EEENS1_36VarlenDynamicPersistentTileSchedulerILi128ELi48ELi256ELi256ELb1ELb1ELb0ELb1ELb1ELb1EEEEEEEEEvNT_6ParamsE --------------------------
	.section	.nv.info._ZN7cutlass13device_kernelIN5flash19enable_sm80_to_sm89INS1_16FlashAttnFwdSm80INS1_25CollectiveMainloopFwdSm80ILi8ELi1ELb0EN4cute5tupleIJNS5_1CILi128EEENS7_ILi48EEENS7_ILi256EEEEEELi256ENS_6half_tEfNS_4arch4Sm80ELb1ELb0ELb1ELb1ELb1ELb1ELb1ELb1EEENS1_21CollectiveEpilogueFwdINS6_IJS8_SA_S9_EEENS6_IJNS7_ILi1EEESI_SI_EEESC_SE_Li256ELb1ELb1ELb1ELb0EEENS1_36VarlenDynamicPersistentTileSchedulerILi128ELi48ELi256ELi256ELb1ELb1ELb0ELb1ELb1ELb1EEEEEEEEEvNT_6ParamsE,"",@"SHT_CUDA_INFO"
	.sectionflags	@""
	.align	4


	//----- nvinfo : EIATTR_CUDA_API_VERSION
	.align		4
        /*0000*/ 	.byte	0x04, 0x37
        /*0002*/ 	.short	(.L_776 - .L_775)
.L_775:
        /*0004*/ 	.word	0x00000082


	//----- nvinfo : EIATTR_SW2861232_WAR
	.align		4
.L_776:
        /*0008*/ 	.byte	0x01, 0x35
	.zero		2


	//----- nvinfo : EIATTR_PARAM_CBANK
	.align		4
        /*000c*/ 	.byte	0x04, 0x0a
        /*000e*/ 	.short	(.L_778 - .L_777)
	.align		4
.L_777:
        /*0010*/ 	.word	index@(.nv.constant0._ZN7cutlass13device_kernelIN5flash19enable_sm80_to_sm89INS1_16FlashAttnFwdSm80INS1_25CollectiveMainloopFwdSm80ILi8ELi1ELb0EN4cute5tupleIJNS5_1CILi128EEENS7_ILi48EEENS7_ILi256EEEEEELi256ENS_6half_tEfNS_4arch4Sm80ELb1ELb0ELb1ELb1ELb1ELb1ELb1ELb1EEENS1_21CollectiveEpilogueFwdINS6_IJS8_SA_S9_EEENS6_IJNS7_ILi1EEESI_SI_EEESC_SE_Li256ELb1ELb1ELb1ELb0EEENS1_36VarlenDynamicPersistentTileSchedulerILi128ELi48ELi256ELi256ELb1ELb1ELb0ELb1ELb1ELb1EEEEEEEEEvNT_6ParamsE)
        /*0014*/ 	.short	0x0160
        /*0016*/ 	.short	0x0438


	//----- nvinfo : EIATTR_CBANK_PARAM_SIZE
	.align		4
.L_778:
        /*0018*/ 	.byte	0x03, 0x19
        /*001a*/ 	.short	0x0438


	//----- nvinfo : EIATTR_KPARAM_INFO
	.align		4
        /*001c*/ 	.byte	0x04, 0x17
        /*001e*/ 	.short	(.L_780 - .L_779)
.L_779:
        /*0020*/ 	.word	0x00000000
        /*0024*/ 	.short	0x0000
        /*0026*/ 	.short	0x0000
        /*0028*/ 	.byte	0x00, 0xf0, 0xe1, 0x10


	//----- nvinfo : EIATTR_MAXREG_COUNT
	.align		4
.L_780:
        /*002c*/ 	.byte	0x03, 0x1b
        /*002e*/ 	.short	0x00ff


	//----- nvinfo : EIATTR_NUM_BARRIERS
	.align		4
        /*0030*/ 	.byte	0x02, 0x4c
        /*0032*/ 	.byte	0x06
	.zero		1


	//----- nvinfo : EIATTR_ANNOTATIONS
	.align		4
        /*0034*/ 	.byte	0x04, 0x55
        /*0036*/ 	.short	(.L_782 - .L_781)


	//   ....[0]....
.L_781:
        /* <DEDUP_REMOVED lines=171> */


	//----- nvinfo : EIATTR_MERCURY_ISA_VERSION
	.align		4
.L_782:
        /*0ad8*/ 	.byte	0x03, 0x5f
        /*0ada*/ 	.short	0x0000


	//----- nvinfo : EIATTR_INT_WARP_WIDE_INSTR_OFFSETS
	.align		4
        /*0adc*/ 	.byte	0x04, 0x31
        /*0ade*/ 	.short	(.L_784 - .L_783)


	//   ....[0]....
.L_783:
        /*0ae0*/ 	.word	0x0001dde0


	//   ....[1]....
        /*0ae4*/ 	.word	0x0001de50


	//----- nvinfo : EIATTR_COOP_GROUP_MASK_REGIDS
	.align		4
.L_784:
        /*0ae8*/ 	.byte	0x04, 0x29
        /*0aea*/ 	.short	(.L_786 - .L_785)


	//   ....[0]....
.L_785:
        /*0aec*/ 	.word	0xffffffff


	//   ....[1]....
        /*0af0*/ 	.word	0xffffffff


	//   ....[2]....
        /*0af4*/ 	.word	0xffffffff


	//   ....[3]....
        /*0af8*/ 	.word	0xffffffff


	//   ....[4]....
        /*0afc*/ 	.word	0xffffffff


	//   ....[5]....
        /*0b00*/ 	.word	0xffffffff


	//   ....[6]....
        /*0b04*/ 	.word	0xffffffff


	//   ....[7]....
        /*0b08*/ 	.word	0xffffffff


	//   ....[8]....
        /*0b0c*/ 	.word	0xffffffff


	//   ....[9]....
        /*0b10*/ 	.word	0xffffffff


	//   ....[10]....
        /*0b14*/ 	.word	0xffffffff


	//   ....[11]....
        /*0b18*/ 	.word	0xffffffff


	//   ....[12]....
        /*0b1c*/ 	.word	0xffffffff


	//   ....[13]....
        /*0b20*/ 	.word	0xffffffff


	//   ....[14]....
        /*0b24*/ 	.word	0xffffffff


	//   ....[15]....
        /*0b28*/ 	.word	0xffffffff


	//   ....[16]....
        /*0b2c*/ 	.word	0xffffffff


	//   ....[17]....
        /*0b30*/ 	.word	0xffffffff


	//   ....[18]....
        /*0b34*/ 	.word	0xffffffff


	//   ....[19]....
        /*0b38*/ 	.word	0xffffffff


	//   ....[20]....
        /*0b3c*/ 	.word	0xffffffff


	//   ....[21]....
        /*0b40*/ 	.word	0xffffffff


	//   ....[22]....
        /*0b44*/ 	.word	0xffffffff


	//   ....[23]....
        /*0b48*/ 	.word	0xffffffff


	//   ....[24]....
        /*0b4c*/ 	.word	0xffffffff


	//   ....[25]....
        /*0b50*/ 	.word	0xffffffff


	//   ....[26]....
        /*0b54*/ 	.word	0xffffffff


	//   ....[27]....
        /*0b58*/ 	.word	0xffffffff


	//   ....[28]....
        /*0b5c*/ 	.word	0xffffffff


	//   ....[29]....
        /*0b60*/ 	.word	0xffffffff


	//   ....[30]....
        /*0b64*/ 	.word	0xffffffff


	//   ....[31]....
        /*0b68*/ 	.word	0xffffffff


	//   ....[32]....
        /*0b6c*/ 	.word	0xffffffff


	//   ....[33]....
        /*0b70*/ 	.word	0xffffffff


	//   ....[34]....
        /*0b74*/ 	.word	0xffffffff


	//   ....[35]....
        /*0b78*/ 	.word	0xffffffff


	//   ....[36]....
        /*0b7c*/ 	.word	0xffffffff


	//   ....[37]....
        /*0b80*/ 	.word	0xffffffff


	//   ....[38]....
        /*0b84*/ 	.word	0xffffffff


	//   ....[39]....
        /*0b88*/ 	.word	0xffffffff


	//   ....[40]....
        /*0b8c*/ 	.word	0xffffffff


	//   ....[41]....
        /*0b90*/ 	.word	0xffffffff


	//   ....[42]....
        /*0b94*/ 	.word	0xffffffff


	//   ....[43]....
        /*0b98*/ 	.word	0xffffffff


	//   ....[44]....
        /*0b9c*/ 	.word	0xffffffff


	//   ....[45]....
        /*0ba0*/ 	.word	0xffffffff


	//   ....[46]....
        /*0ba4*/ 	.word	0xffffffff


	//   ....[47]....
        /*0ba8*/ 	.word	0xffffffff


	//   ....[48]....
        /*0bac*/ 	.word	0xffffffff


	//   ....[49]....
        /*0bb0*/ 	.word	0xffffffff


	//   ....[50]....
        /*0bb4*/ 	.word	0xffffffff


	//   ....[51]....
        /*0bb8*/ 	.word	0xffffffff


	//   ....[52]....
        /*0bbc*/ 	.word	0xffffffff


	//   ....[53]....
        /*0bc0*/ 	.word	0xffffffff


	//   ....[54]....
        /*0bc4*/ 	.word	0xffffffff


	//   ....[55]....
        /*0bc8*/ 	.word	0xffffffff


	//   ....[56]....
        /*0bcc*/ 	.word	0xffffffff


	//   ....[57]....
        /*0bd0*/ 	.word	0xffffffff


	//   ....[58]....
        /*0bd4*/ 	.word	0xffffffff


	//   ....[59]....
        /*0bd8*/ 	.word	0xffffffff


	//   ....[60]....
        /*0bdc*/ 	.word	0xffffffff


	//   ....[61]....
        /*0be0*/ 	.word	0xffffffff


	//   ....[62]....
        /*0be4*/ 	.word	0xffffffff


	//   ....[63]....
        /*0be8*/ 	.word	0xffffffff


	//   ....[64]....
        /*0bec*/ 	.word	0xffffffff


	//   ....[65]....
        /*0bf0*/ 	.word	0xffffffff


	//   ....[66]....
        /*0bf4*/ 	.word	0xffffffff


	//   ....[67]....
        /*0bf8*/ 	.word	0xffffffff


	//   ....[68]....
        /*0bfc*/ 	.word	0xffffffff


	//   ....[69]....
        /*0c00*/ 	.word	0xffffffff


	//   ....[70]....
        /*0c04*/ 	.word	0xffffffff


	//   ....[71]....
        /*0c08*/ 	.word	0xffffffff


	//   ....[72]....
        /*0c0c*/ 	.word	0xffffffff


	//   ....[73]....
        /*0c10*/ 	.word	0xffffffff


	//   ....[74]....
        /*0c14*/ 	.word	0xffffffff


	//   ....[75]....
        /*0c18*/ 	.word	0xffffffff


	//   ....[76]....
        /*0c1c*/ 	.word	0xffffffff


	//   ....[77]....
        /*0c20*/ 	.word	0xffffffff


	//   ....[78]....
        /*0c24*/ 	.word	0xffffffff


	//   ....[79]....
        /*0c28*/ 	.word	0xffffffff


	//   ....[80]....
        /*0c2c*/ 	.word	0xffffffff


	//   ....[81]....
        /*0c30*/ 	.word	0xffffffff


	//   ....[82]....
        /*0c34*/ 	.word	0xffffffff


	//   ....[83]....
        /*0c38*/ 	.word	0xffffffff


	//   ....[84]....
        /*0c3c*/ 	.word	0xffffffff


	//   ....[85]....
        /*0c40*/ 	.word	0xffffffff


	//   ....[86]....
        /*0c44*/ 	.word	0xffffffff


	//   ....[87]....
        /*0c48*/ 	.word	0xffffffff


	//   ....[88]....
        /*0c4c*/ 	.word	0xffffffff


	//   ....[89]....
        /*0c50*/ 	.word	0xffffffff


	//   ....[90]....
        /*0c54*/ 	.word	0xffffffff


	//   ....[91]....
        /*0c58*/ 	.word	0xffffffff


	//   ....[92]....
        /*0c5c*/ 	.word	0xffffffff


	//   ....[93]....
        /*0c60*/ 	.word	0xffffffff


	//   ....[94]....
        /*0c64*/ 	.word	0xffffffff


	//   ....[95]....
        /*0c68*/ 	.word	0xffffffff


	//   ....[96]....
        /*0c6c*/ 	.word	0xffffffff


	//   ....[97]....
        /*0c70*/ 	.word	0xffffffff


	//   ....[98]....
        /*0c74*/ 	.word	0xffffffff


	//   ....[99]....
        /*0c78*/ 	.word	0xffffffff


	//   ....[100]....
        /*0c7c*/ 	.word	0xffffffff


	//   ....[101]....
        /*0c80*/ 	.word	0xffffffff


	//   ....[102]....
        /*0c84*/ 	.word	0xffffffff


	//   ....[103]....
        /*0c88*/ 	.word	0xffffffff


	//   ....[104]....
        /*0c8c*/ 	.word	0xffffffff


	//   ....[105]....
        /*0c90*/ 	.word	0xffffffff


	//   ....[106]....
        /*0c94*/ 	.word	0xffffffff


	//   ....[107]....
        /*0c98*/ 	.word	0xffffffff


	//   ....[108]....
        /*0c9c*/ 	.word	0xffffffff


	//   ....[109]....
        /*0ca0*/ 	.word	0xffffffff


	//   ....[110]....
        /*0ca4*/ 	.word	0xffffffff


	//   ....[111]....
        /*0ca8*/ 	.word	0xffffffff


	//   ....[112]....
        /*0cac*/ 	.word	0xffffffff


	//   ....[113]....
        /*0cb0*/ 	.word	0xffffffff


	//   ....[114]....
        /*0cb4*/ 	.word	0xffffffff


	//   ....[115]....
        /*0cb8*/ 	.word	0xffffffff


	//   ....[116]....
        /*0cbc*/ 	.word	0xffffffff


	//   ....[117]....
        /*0cc0*/ 	.word	0xffffffff


	//   ....[118]....
        /*0cc4*/ 	.word	0xffffffff


	//   ....[119]....
        /*0cc8*/ 	.word	0xffffffff


	//   ....[120]....
        /*0ccc*/ 	.word	0xffffffff


	//   ....[121]....
        /*0cd0*/ 	.word	0xffffffff


	//   ....[122]....
        /*0cd4*/ 	.word	0xffffffff


	//   ....[123]....
        /*0cd8*/ 	.word	0xffffffff


	//   ....[124]....
        /*0cdc*/ 	.word	0xffffffff


	//   ....[125]....
        /*0ce0*/ 	.word	0xffffffff


	//   ....[126]....
        /*0ce4*/ 	.word	0xffffffff


	//   ....[127]....
        /*0ce8*/ 	.word	0xffffffff


	//   ....[128]....
        /*0cec*/ 	.word	0xffffffff


	//   ....[129]....
        /*0cf0*/ 	.word	0xffffffff


	//   ....[130]....
        /*0cf4*/ 	.word	0xffffffff


	//   ....[131]....
        /*0cf8*/ 	.word	0xffffffff


	//   ....[132]....
        /*0cfc*/ 	.word	0xffffffff


	//   ....[133]....
        /*0d00*/ 	.word	0xffffffff


	//   ....[134]....
        /*0d04*/ 	.word	0xffffffff


	//   ....[135]....
        /*0d08*/ 	.word	0xffffffff


	//   ....[136]....
        /*0d0c*/ 	.word	0xffffffff


	//   ....[137]....
        /*0d10*/ 	.word	0xffffffff


	//   ....[138]....
        /*0d14*/ 	.word	0xffffffff


	//   ....[139]....
        /*0d18*/ 	.word	0xffffffff


	//   ....[140]....
        /*0d1c*/ 	.word	0xffffffff


	//   ....[141]....
        /*0d20*/ 	.word	0xffffffff


	//   ....[142]....
        /*0d24*/ 	.word	0xffffffff


	//   ....[143]....
        /*0d28*/ 	.word	0xffffffff


	//   ....[144]....
        /*0d2c*/ 	.word	0xffffffff


	//   ....[145]....
        /*0d30*/ 	.word	0xffffffff


	//   ....[146]....
        /*0d34*/ 	.word	0xffffffff


	//   ....[147]....
        /*0d38*/ 	.word	0xffffffff


	//   ....[148]....
        /*0d3c*/ 	.word	0xffffffff


	//   ....[149]....
        /*0d40*/ 	.word	0xffffffff


	//   ....[150]....
        /*0d44*/ 	.word	0xffffffff


	//   ....[151]....
        /*0d48*/ 	.word	0xffffffff


	//   ....[152]....
        /*0d4c*/ 	.word	0xffffffff


	//   ....[153]....
        /*0d50*/ 	.word	0xffffffff


	//   ....[154]....
        /*0d54*/ 	.word	0xffffffff


	//   ....[155]....
        /*0d58*/ 	.word	0xffffffff


	//   ....[156]....
        /*0d5c*/ 	.word	0xffffffff


	//   ....[157]....
        /*0d60*/ 	.word	0xffffffff


	//   ....[158]....
        /*0d64*/ 	.word	0xffffffff


	//   ....[159]....
        /*0d68*/ 	.word	0xffffffff


	//   ....[160]....
        /*0d6c*/ 	.word	0xffffffff


	//   ....[161]....
        /*0d70*/ 	.word	0xffffffff


	//   ....[162]....
        /*0d74*/ 	.word	0xffffffff


	//   ....[163]....
        /*0d78*/ 	.word	0xffffffff


	//   ....[164]....
        /*0d7c*/ 	.word	0xffffffff


	//   ....[165]....
        /*0d80*/ 	.word	0xffffffff


	//   ....[166]....
        /*0d84*/ 	.word	0xffffffff


	//   ....[167]....
        /*0d88*/ 	.word	0xffffffff


	//   ....[168]....
        /*0d8c*/ 	.word	0xffffffff


	//   ....[169]....
        /*0d90*/ 	.word	0xffffffff


	//   ....[170]....
        /*0d94*/ 	.word	0xffffffff


	//   ....[171]....
        /*0d98*/ 	.word	0xffffffff


	//   ....[172]....
        /*0d9c*/ 	.word	0xffffffff


	//   ....[173]....
        /*0da0*/ 	.word	0xffffffff


	//   ....[174]....
        /*0da4*/ 	.word	0xffffffff


	//   ....[175]....
        /*0da8*/ 	.word	0xffffffff


	//   ....[176]....
        /*0dac*/ 	.word	0xffffffff


	//   ....[177]....
        /*0db0*/ 	.word	0xffffffff


	//   ....[178]....
        /*0db4*/ 	.word	0xffffffff


	//   ....[179]....
        /*0db8*/ 	.word	0xffffffff


	//   ....[180]....
        /*0dbc*/ 	.word	0xffffffff


	//   ....[181]....
        /*0dc0*/ 	.word	0xffffffff


	//   ....[182]....
        /*0dc4*/ 	.word	0xffffffff


	//   ....[183]....
        /*0dc8*/ 	.word	0xffffffff


	//   ....[184]....
        /*0dcc*/ 	.word	0xffffffff


	//   ....[185]....
        /*0dd0*/ 	.word	0xffffffff


	//   ....[186]....
        /*0dd4*/ 	.word	0xffffffff


	//   ....[187]....
        /*0dd8*/ 	.word	0xffffffff


	//   ....[188]....
        /*0ddc*/ 	.word	0xffffffff


	//   ....[189]....
        /*0de0*/ 	.word	0xffffffff


	//   ....[190]....
        /*0de4*/ 	.word	0xffffffff


	//   ....[191]....
        /*0de8*/ 	.word	0xffffffff


	//   ....[192]....
        /*0dec*/ 	.word	0xffffffff


	//   ....[193]....
        /*0df0*/ 	.word	0xffffffff


	//   ....[194]....
        /*0df4*/ 	.word	0xffffffff


	//   ....[195]....
        /*0df8*/ 	.word	0xffffffff


	//   ....[196]....
        /*0dfc*/ 	.word	0xffffffff


	//   ....[197]....
        /*0e00*/ 	.word	0xffffffff


	//   ....[198]....
        /*0e04*/ 	.word	0xffffffff


	//   ....[199]....
        /*0e08*/ 	.word	0xffffffff


	//   ....[200]....
        /*0e0c*/ 	.word	0xffffffff


	//   ....[201]....
        /*0e10*/ 	.word	0xffffffff


	//   ....[202]....
        /*0e14*/ 	.word	0xffffffff


	//   ....[203]....
        /*0e18*/ 	.word	0xffffffff


	//   ....[204]....
        /*0e1c*/ 	.word	0xffffffff


	//   ....[205]....
        /*0e20*/ 	.word	0xffffffff


	//   ....[206]....
        /*0e24*/ 	.word	0xffffffff


	//   ....[207]....
        /*0e28*/ 	.word	0xffffffff


	//   ....[208]....
        /*0e2c*/ 	.word	0xffffffff


	//   ....[209]....
        /*0e30*/ 	.word	0xffffffff


	//   ....[210]....
        /*0e34*/ 	.word	0xffffffff


	//   ....[211]....
        /*0e38*/ 	.word	0xffffffff


	//   ....[212]....
        /*0e3c*/ 	.word	0xffffffff


	//   ....[213]....
        /*0e40*/ 	.word	0xffffffff


	//   ....[214]....
        /*0e44*/ 	.word	0xffffffff


	//   ....[215]....
        /*0e48*/ 	.word	0xffffffff


	//   ....[216]....
        /*0e4c*/ 	.word	0xffffffff


	//   ....[217]....
        /*0e50*/ 	.word	0xffffffff


	//   ....[218]....
        /*0e54*/ 	.word	0xffffffff


	//   ....[219]....
        /*0e58*/ 	.word	0xffffffff


	//   ....[220]....
        /*0e5c*/ 	.word	0xffffffff


	//   ....[221]....
        /*0e60*/ 	.word	0xffffffff


	//   ....[222]....
        /*0e64*/ 	.word	0xffffffff


	//   ....[223]....
        /*0e68*/ 	.word	0xffffffff


	//   ....[224]....
        /*0e6c*/ 	.word	0xffffffff


	//   ....[225]....
        /*0e70*/ 	.word	0xffffffff


	//   ....[226]....
        /*0e74*/ 	.word	0xffffffff


	//   ....[227]....
        /*0e78*/ 	.word	0xffffffff


	//   ....[228]....
        /*0e7c*/ 	.word	0xffffffff


	//   ....[229]....
        /*0e80*/ 	.word	0xffffffff


	//   ....[230]....
        /*0e84*/ 	.word	0xffffffff


	//   ....[231]....
        /*0e88*/ 	.word	0xffffffff


	//   ....[232]....
        /*0e8c*/ 	.word	0xffffffff


	//   ....[233]....
        /*0e90*/ 	.word	0xffffffff


	//   ....[234]....
        /*0e94*/ 	.word	0xffffffff


	//   ....[235]....
        /*0e98*/ 	.word	0xffffffff


	//   ....[236]....
        /*0e9c*/ 	.word	0xffffffff


	//   ....[237]....
        /*0ea0*/ 	.word	0xffffffff


	//   ....[238]....
        /*0ea4*/ 	.word	0xffffffff


	//   ....[239]....
        /*0ea8*/ 	.word	0xffffffff


	//   ....[240]....
        /*0eac*/ 	.word	0xffffffff


	//   ....[241]....
        /*0eb0*/ 	.word	0xffffffff


	//   ....[242]....
        /*0eb4*/ 	.word	0xffffffff


	//   ....[243]....
        /*0eb8*/ 	.word	0xffffffff


	//   ....[244]....
        /*0ebc*/ 	.word	0xffffffff


	//   ....[245]....
        /*0ec0*/ 	.word	0xffffffff


	//   ....[246]....
        /*0ec4*/ 	.word	0xffffffff


	//   ....[247]....
        /*0ec8*/ 	.word	0xffffffff


	//   ....[248]....
        /*0ecc*/ 	.word	0xffffffff


	//   ....[249]....
        /*0ed0*/ 	.word	0xffffffff


	//   ....[250]....
        /*0ed4*/ 	.word	0xffffffff


	//   ....[251]....
        /*0ed8*/ 	.word	0xffffffff


	//   ....[252]....
        /*0edc*/ 	.word	0xffffffff


	//   ....[253]....
        /*0ee0*/ 	.word	0xffffffff


	//   ....[254]....
        /*0ee4*/ 	.word	0xffffffff


	//   ....[255]....
        /*0ee8*/ 	.word	0xffffffff


	//   ....[0]....
        /*0eec*/ 	.word	0xffffffff


	//   ....[1]....
        /*0ef0*/ 	.word	0xffffffff


	//   ....[2]....
        /*0ef4*/ 	.word	0xffffffff


	//   ....[3]....
        /*0ef8*/ 	.word	0xffffffff


	//----- nvinfo : EIATTR_COOP_GROUP_INSTR_OFFSETS
	.align		4
.L_786:
        /*0efc*/ 	.byte	0x04, 0x28
        /*0efe*/ 	.short	(.L_788 - .L_787)


	//   ....[0]....
.L_787:
        /*0f00*/ 	.word	0x00000050


	//   ....[1]....
        /*0f04*/ 	.word	0x00000200


	//   ....[2]....
        /*0f08*/ 	.word	0x00000230


	//   ....[3]....
        /*0f0c*/ 	.word	0x00000260


	//   ....[4]....
        /*0f10*/ 	.word	0x00000290


	//   ....[5]....
        /*0f14*/ 	.word	0x000002c0


	//   ....[6]....
        /*0f18*/ 	.word	0x000002f0


	//   ....[7]....
        /*0f1c*/ 	.word	0x00000450


	//   ....[8]....
        /*0f20*/ 	.word	0x00000490


	//   ....[9]....
        /*0f24*/ 	.word	0x000004c0


	//   ....[10]....
        /*0f28*/ 	.word	0x000004f0


	//   ....[11]....
        /*0f2c*/ 	.word	0x00000520


	//   ....[12]....
        /*0f30*/ 	.word	0x00000550


	//   ....[13]....
        /*0f34*/ 	.word	0x000005e0


	//   ....[14]....
        /*0f38*/ 	.word	0x00000630


	//   ....[15]....
        /*0f3c*/ 	.word	0x00000650


	//   ....[16]....
        /*0f40*/ 	.word	0x000006b0


	//   ....[17]....
        /*0f44*/ 	.word	0x00004550


	//   ....[18]....
        /*0f48*/ 	.word	0x000045e0


	//   ....[19]....
        /*0f4c*/ 	.word	0x000055f0


	//   ....[20]....
        /*0f50*/ 	.word	0x00005600


	//   ....[21]....
        /*0f54*/ 	.word	0x00006b20


	//   ....[22]....
        /*0f58*/ 	.word	0x00006b90


	//   ....[23]....
        /*0f5c*/ 	.word	0x00007c30


	//   ....[24]....
        /*0f60*/ 	.word	0x00007c40


	//   ....[25]....
        /*0f64*/ 	.word	0x00008be0


	//   ....[26]....
        /*0f68*/ 	.word	0x00008c10


	//   ....[27]....
        /*0f6c*/ 	.word	0x00008dd0


	//   ....[28]....
        /*0f70*/ 	.word	0x00008df0


	//   ....[29]....
        /*0f74*/ 	.word	0x00009220


	//   ....[30]....
        /*0f78*/ 	.word	0x000092e0


	//   ....[31]....
        /*0f7c*/ 	.word	0x00009480


	//   ....[32]....
        /*0f80*/ 	.word	0x000094a0


	//   ....[33]....
        /*0f84*/ 	.word	0x0000a3c0


	//   ....[34]....
        /*0f88*/ 	.word	0x0000a3e0


	//   ....[35]....
        /*0f8c*/ 	.word	0x0000a570


	//   ....[36]....
        /*0f90*/ 	.word	0x0000a580


	//   ....[37]....
        /*0f94*/ 	.word	0x0000a700


	//   ....[38]....
        /*0f98*/ 	.word	0x0000a720


	//   ....[39]....
        /*0f9c*/ 	.word	0x0000a8a0


	//   ....[40]....
        /*0fa0*/ 	.word	0x0000a8b0


	//   ....[41]....
        /*0fa4*/ 	.word	0x0000acf0


	//   ....[42]....
        /*0fa8*/ 	.word	0x0000ad10


	//   ....[43]....
        /*0fac*/ 	.word	0x0000ae50


	//   ....[44]....
        /*0fb0*/ 	.word	0x0000ae60


	//   ....[45]....
        /*0fb4*/ 	.word	0x0000b210


	//   ....[46]....
        /*0fb8*/ 	.word	0x0000b230


	//   ....[47]....
        /*0fbc*/ 	.word	0x0000b250


	//   ....[48]....
        /*0fc0*/ 	.word	0x0000b270


	//   ....[49]....
        /*0fc4*/ 	.word	0x0000b750


	//   ....[50]....
        /*0fc8*/ 	.word	0x0000b790


	//   ....[51]....
        /*0fcc*/ 	.word	0x0000b7d0


	//   ....[52]....
        /*0fd0*/ 	.word	0x0000b810


	//   ....[53]....
        /*0fd4*/ 	.word	0x0000bcc0


	//   ....[54]....
        /*0fd8*/ 	.word	0x0000bd00


	//   ....[55]....
        /*0fdc*/ 	.word	0x0000bd40


	//   ....[56]....
        /*0fe0*/ 	.word	0x0000bd80


	//   ....[57]....
        /*0fe4*/ 	.word	0x0000c0e0


	//   ....[58]....
        /*0fe8*/ 	.word	0x0000c140


	//   ....[59]....
        /*0fec*/ 	.word	0x0000c2f0


	//   ....[60]....
        /*0ff0*/ 	.word	0x0000c300


	//   ....[61]....
        /*0ff4*/ 	.word	0x0000f870


	//   ....[62]....
        /*0ff8*/ 	.word	0x0000f890


	//   ....[63]....
        /*0ffc*/ 	.word	0x0000f8b0


	//   ....[64]....
        /*1000*/ 	.word	0x0000f8c0


	//   ....[65]....
        /*1004*/ 	.word	0x0000fac0


	//   ....[66]....
        /*1008*/ 	.word	0x0000fc60


	//   ....[67]....
        /*100c*/ 	.word	0x0000fca0


	//   ....[68]....
        /*1010*/ 	.word	0x0000fce0


	//   ....[69]....
        /*1014*/ 	.word	0x0000ff40


	//   ....[70]....
        /*1018*/ 	.word	0x000100e0


	//   ....[71]....
        /*101c*/ 	.word	0x00010120


	//   ....[72]....
        /*1020*/ 	.word	0x00010160


	//   ....[73]....
        /*1024*/ 	.word	0x000103f0


	//   ....[74]....
        /*1028*/ 	.word	0x00010450


	//   ....[75]....
        /*102c*/ 	.word	0x000104b0


	//   ....[76]....
        /*1030*/ 	.word	0x00010510


	//   ....[77]....
        /*1034*/ 	.word	0x00014070


	//   ....[78]....
        /*1038*/ 	.word	0x00014080


	//   ....[79]....
        /*103c*/ 	.word	0x00014290


	//   ....[80]....
        /*1040*/ 	.word	0x000142a0


	//   ....[81]....
        /*1044*/ 	.word	0x000153b0


	//   ....[82]....
        /*1048*/ 	.word	0x000153d0


	//   ....[83]....
        /*104c*/ 	.word	0x00015560


	//   ....[84]....
        /*1050*/ 	.word	0x00015570


	//   ....[85]....
        /*1054*/ 	.word	0x000157c0


	//   ....[86]....
        /*1058*/ 	.word	0x00015980


	//   ....[87]....
        /*105c*/ 	.word	0x00015c80


	//   ....[88]....
        /*1060*/ 	.word	0x00015ca0


	//   ....[89]....
        /*1064*/ 	.word	0x00015cc0


	//   ....[90]....
        /*1068*/ 	.word	0x00015ce0


	//   ....[91]....
        /*106c*/ 	.word	0x00017200


	//   ....[92]....
        /*1070*/ 	.word	0x00017220


	//   ....[93]....
        /*1074*/ 	.word	0x000173a0


	//   ....[94]....
        /*1078*/ 	.word	0x000173b0


	//   ....[95]....
        /*107c*/ 	.word	0x000183b0


	//   ....[96]....
        /*1080*/ 	.word	0x000183d0


	//   ....[97]....
        /*1084*/ 	.word	0x00018540


	//   ....[98]....
        /*1088*/ 	.word	0x00018550


	//   ....[99]....
        /*108c*/ 	.word	0x000187a0


	//   ....[100]....
        /*1090*/ 	.word	0x00018950


	//   ....[101]....
        /*1094*/ 	.word	0x00018bb0


	//   ....[102]....
        /*1098*/ 	.word	0x00018bd0


	//   ....[103]....
        /*109c*/ 	.word	0x00018cb0


	//   ....[104]....
        /*10a0*/ 	.word	0x00018cd0


	//   ....[105]....
        /*10a4*/ 	.word	0x0001a650


	//   ....[106]....
        /*10a8*/ 	.word	0x0001a660


	//   ....[107]....
        /*10ac*/ 	.word	0x0001a7e0


	//   ....[108]....
        /*10b0*/ 	.word	0x0001a7f0


	//   ....[109]....
        /*10b4*/ 	.word	0x0001b7f0


	//   ....[110]....
        /*10b8*/ 	.word	0x0001b810


	//   ....[111]....
        /*10bc*/ 	.word	0x0001b930


	//   ....[112]....
        /*10c0*/ 	.word	0x0001b940


	//   ....[113]....
        /*10c4*/ 	.word	0x0001bbf0


	//   ....[114]....
        /*10c8*/ 	.word	0x0001bc20


	//   ....[115]....
        /*10cc*/ 	.word	0x0001bc40


	//   ....[116]....
        /*10d0*/ 	.word	0x0001bc60


	//   ....[117]....
        /*10d4*/ 	.word	0x0001d3c0


	//   ....[118]....
        /*10d8*/ 	.word	0x0001d3f0


	//   ....[119]....
        /*10dc*/ 	.word	0x0001d410


	//   ....[120]....
        /*10e0*/ 	.word	0x0001d430


	//   ....[121]....
        /*10e4*/ 	.word	0x0001ecd0


	//   ....[122]....
        /*10e8*/ 	.word	0x0001ecf0


	//   ....[123]....
        /*10ec*/ 	.word	0x0001ed10


	//   ....[124]....
        /*10f0*/ 	.word	0x0001ed30


	//   ....[125]....
        /*10f4*/ 	.word	0x0001f0e0


	//   ....[126]....
        /*10f8*/ 	.word	0x0001f100


	//   ....[127]....
        /*10fc*/ 	.word	0x0001f260


	//   ....[128]....
        /*1100*/ 	.word	0x0001f270


	//   ....[129]....
        /*1104*/ 	.word	0x0001f3e0


	//   ....[130]....
        /*1108*/ 	.word	0x0001f400


	//   ....[131]....
        /*110c*/ 	.word	0x0001f570


	//   ....[132]....
        /*1110*/ 	.word	0x0001f580


	//   ....[133]....
        /*1114*/ 	.word	0x0001f910


	//   ....[134]....
        /*1118*/ 	.word	0x0001f930


	//   ....[135]....
        /*111c*/ 	.word	0x00020570


	//   ....[136]....
        /*1120*/ 	.word	0x00020580


	//   ....[137]....
        /*1124*/ 	.word	0x00021a20


	//   ....[138]....
        /*1128*/ 	.word	0x00021a40


	//   ....[139]....
        /*112c*/ 	.word	0x00021bb0


	//   ....[140]....
        /*1130*/ 	.word	0x00021bc0


	//   ....[141]....
        /*1134*/ 	.word	0x00021d30


	//   ....[142]....
        /*1138*/ 	.word	0x00021d50


	//   ....[143]....
        /*113c*/ 	.word	0x00021ec0


	//   ....[144]....
        /*1140*/ 	.word	0x00021ed0


	//   ....[145]....
        /*1144*/ 	.word	0x00022100


	//   ....[146]....
        /*1148*/ 	.word	0x00022120


	//   ....[147]....
        /*114c*/ 	.word	0x00022250


	//   ....[148]....
        /*1150*/ 	.word	0x00022290


	//   ....[149]....
        /*1154*/ 	.word	0x000222c0


	//   ....[150]....
        /*1158*/ 	.word	0x000222f0


	//   ....[151]....
        /*115c*/ 	.word	0x00022320


	//   ....[152]....
        /*1160*/ 	.word	0x00022350


	//   ....[153]....
        /*1164*/ 	.word	0x000224b0


	//   ....[154]....
        /*1168*/ 	.word	0x000224f0


	//   ....[155]....
        /*116c*/ 	.word	0x00022520


	//   ....[156]....
        /*1170*/ 	.word	0x00022550


	//   ....[157]....
        /*1174*/ 	.word	0x00022580


	//   ....[158]....
        /*1178*/ 	.word	0x000225b0


	//   ....[159]....
        /*117c*/ 	.word	0x00022640


	//   ....[160]....
        /*1180*/ 	.word	0x000226a0


	//   ....[161]....
        /*1184*/ 	.word	0x000226b0


	//   ....[162]....
        /*1188*/ 	.word	0x00022710


	//   ....[163]....
        /*118c*/ 	.word	0x00023170


	//   ....[164]....
        /*1190*/ 	.word	0x000231d0


	//   ....[165]....
        /*1194*/ 	.word	0x00023230


	//   ....[166]....
        /*1198*/ 	.word	0x00023290


	//   ....[167]....
        /*119c*/ 	.word	0x000232f0


	//   ....[168]....
        /*11a0*/ 	.word	0x00023360


	//   ....[169]....
        /*11a4*/ 	.word	0x000233b0


	//   ....[170]....
        /*11a8*/ 	.word	0x00023410


	//   ....[171]....
        /*11ac*/ 	.word	0x00023480


	//   ....[172]....
        /*11b0*/ 	.word	0x000234e0


	//   ....[173]....
        /*11b4*/ 	.word	0x00023550


	//   ....[174]....
        /*11b8*/ 	.word	0x000235c0


	//   ....[175]....
        /*11bc*/ 	.word	0x00023630


	//   ....[176]....
        /*11c0*/ 	.word	0x00023690


	//   ....[177]....
        /*11c4*/ 	.word	0x00023700


	//   ....[178]....
        /*11c8*/ 	.word	0x00023770


	//   ....[179]....
        /*11cc*/ 	.word	0x000237e0


	//   ....[180]....
        /*11d0*/ 	.word	0x00023840


	//   ....[181]....
        /*11d4*/ 	.word	0x000238b0


	//   ....[182]....
        /*11d8*/ 	.word	0x00023910


	//   ....[183]....
        /*11dc*/ 	.word	0x00023980


	//   ....[184]....
        /*11e0*/ 	.word	0x000239f0


	//   ....[185]....
        /*11e4*/ 	.word	0x00023a60


	//   ....[186]....
        /*11e8*/ 	.word	0x00023ac0


	//   ....[187]....
        /*11ec*/ 	.word	0x00023b30


	//   ....[188]....
        /*11f0*/ 	.word	0x00023ba0


	//   ....[189]....
        /*11f4*/ 	.word	0x00023ee0


	//   ....[190]....
        /*11f8*/ 	.word	0x00023f30


	//   ....[191]....
        /*11fc*/ 	.word	0x00023f80


	//   ....[192]....
        /*1200*/ 	.word	0x00023fd0


	//   ....[193]....
        /*1204*/ 	.word	0x00024040


	//   ....[194]....
        /*1208*/ 	.word	0x000240b0


	//   ....[195]....
        /*120c*/ 	.word	0x00024120


	//   ....[196]....
        /*1210*/ 	.word	0x00024180


	//   ....[197]....
        /*1214*/ 	.word	0x000241f0


	//   ....[198]....
        /*1218*/ 	.word	0x00024260


	//   ....[199]....
        /*121c*/ 	.word	0x000242d0


	//   ....[200]....
        /*1220*/ 	.word	0x00024330


	//   ....[201]....
        /*1224*/ 	.word	0x000243a0


	//   ....[202]....
        /*1228*/ 	.word	0x00024410


	//   ....[203]....
        /*122c*/ 	.word	0x00024750


	//   ....[204]....
        /*1230*/ 	.word	0x00024790


	//   ....[205]....
        /*1234*/ 	.word	0x000247e0


	//   ....[206]....
        /*1238*/ 	.word	0x00024820


	//   ....[207]....
        /*123c*/ 	.word	0x00024890


	//   ....[208]....
        /*1240*/ 	.word	0x00024900


	//   ....[209]....
        /*1244*/ 	.word	0x00024960


	//   ....[210]....
        /*1248*/ 	.word	0x000249d0


	//   ....[211]....
        /*124c*/ 	.word	0x00024a40


	//   ....[212]....
        /*1250*/ 	.word	0x00024ab0


	//   ....[213]....
        /*1254*/ 	.word	0x00024b10


	//   ....[214]....
        /*1258*/ 	.word	0x00024b60


	//   ....[215]....
        /*125c*/ 	.word	0x00024bb0


	//   ....[216]....
        /*1260*/ 	.word	0x00024c00


	//   ....[217]....
        /*1264*/ 	.word	0x00024c40


	//   ....[218]....
        /*1268*/ 	.word	0x00024ca0


	//   ....[219]....
        /*126c*/ 	.word	0x00024cf0


	//   ....[220]....
        /*1270*/ 	.word	0x00024d40


	//   ....[221]....
        /*1274*/ 	.word	0x00024d80


	//   ....[222]....
        /*1278*/ 	.word	0x00024df0


	//   ....[223]....
        /*127c*/ 	.word	0x00024e60


	//   ....[224]....
        /*1280*/ 	.word	0x00024ed0


	//   ....[225]....
        /*1284*/ 	.word	0x00024f30


	//   ....[226]....
        /*1288*/ 	.word	0x00024fa0


	//   ....[227]....
        /*128c*/ 	.word	0x00025010


	//   ....[228]....
        /*1290*/ 	.word	0x00025080


	//   ....[229]....
        /*1294*/ 	.word	0x000250e0


	//   ....[230]....
        /*1298*/ 	.word	0x00025150


	//   ....[231]....
        /*129c*/ 	.word	0x000251c0


	//   ....[232]....
        /*12a0*/ 	.word	0x00025230


	//   ....[233]....
        /*12a4*/ 	.word	0x00025290


	//   ....[234]....
        /*12a8*/ 	.word	0x00025300


	//   ....[235]....
        /*12ac*/ 	.word	0x00025370


	//   ....[236]....
        /*12b0*/ 	.word	0x000253e0


	//   ....[237]....
        /*12b4*/ 	.word	0x00025440


	//   ....[238]....
        /*12b8*/ 	.word	0x000254b0


	//   ....[239]....
        /*12bc*/ 	.word	0x00025520


	//   ....[240]....
        /*12c0*/ 	.word	0x00025590


	//   ....[241]....
        /*12c4*/ 	.word	0x000255f0


	//   ....[242]....
        /*12c8*/ 	.word	0x00025660


	//   ....[243]....
        /*12cc*/ 	.word	0x000256d0


	//   ....[244]....
        /*12d0*/ 	.word	0x00025730


	//   ....[245]....
        /*12d4*/ 	.word	0x00025780


	//   ....[246]....
        /*12d8*/ 	.word	0x000257e0


	//   ....[247]....
        /*12dc*/ 	.word	0x00025840


	//   ....[248]....
        /*12e0*/ 	.word	0x000258a0


	//   ....[249]....
        /*12e4*/ 	.word	0x00025910


	//   ....[250]....
        /*12e8*/ 	.word	0x00025970


	//   ....[251]....
        /*12ec*/ 	.word	0x000259d0


	//   ....[252]....
        /*12f0*/ 	.word	0x00025a30


	//   ....[253]....
        /*12f4*/ 	.word	0x00025a90


	//   ....[254]....
        /*12f8*/ 	.word	0x00025af0


	//   ....[255]....
        /*12fc*/ 	.word	0x00025b60


	//   ....[0]....
        /*1300*/ 	.word	0x00025bb0


	//   ....[1]....
        /*1304*/ 	.word	0x00025c10


	//   ....[2]....
        /*1308*/ 	.word	0x00025c70


	//   ....[3]....
        /*130c*/ 	.word	0x00025ce0


	//----- nvinfo : EIATTR_EXIT_INSTR_OFFSETS
	.align		4
.L_788:
        /*1310*/ 	.byte	0x04, 0x1c
        /*1312*/ 	.short	(.L_790 - .L_789)


	//   ....[0]....
.L_789:
        /*1314*/ 	.word	0x000010d0


	//   ....[1]....
        /*1318*/ 	.word	0x00023130


	//----- nvinfo : EIATTR_MAX_THREADS
	.align		4
.L_790:
        /*131c*/ 	.byte	0x04, 0x05
        /*131e*/ 	.short	(.L_792 - .L_791)
.L_791:
        /*1320*/ 	.word	0x00000100
        /*1324*/ 	.word	0x00000001
        /*1328*/ 	.word	0x00000001


	//----- nvinfo : EIATTR_CRS_STACK_SIZE
	.align		4
.L_792:
        /*132c*/ 	.byte	0x04, 0x1e
        /*132e*/ 	.short	(.L_794 - .L_793)
.L_793:
        /*1330*/ 	.word	0x00000000
.L_794:


//--------------------- .nv.info._ZN7cutlass13device_kernelIN5flash19enable_sm80_to_sm89INS1_16FlashAttnFwdSm80INS1_25CollectiveMainloopFwdSm80ILi8ELi1ELb1EN4cute5tupleIJNS5_1CILi128EEENS7_ILi64EEENS7_ILi256EEEEEELi256ENS_6half_tEfNS_4arch4Sm80ELb0ELb0ELb0ELb0ELb1ELb0ELb1ELb1EEENS1_21CollectiveEpilogueFwdINS6_IJS8_SA_S9_EEENS6_IJNS7_ILi1EEESI_SI_EEESC_SE_Li256ELb0ELb1ELb1ELb0EEENS1_19SingleTileSchedulerILb0ELb1ELb1ELi128EEEEEEEEEvNT_6ParamsE --------------------------
	.section	.nv.info._ZN7cutlass13device_kernelIN5flash19enable_sm80_to_sm89INS1_16FlashAttnFwdSm80INS1_25CollectiveMainloopFwdSm80ILi8ELi1ELb1EN4cute5tupleIJNS5_1CILi128EEENS7_ILi64EEENS7_ILi256EEEEEELi256ENS_6half_tEfNS_4arch4Sm80ELb0ELb0ELb0ELb0ELb1ELb0ELb1ELb1EEENS1_21CollectiveEpilogueFwdINS6_IJS8_SA_S9_EEENS6_IJNS7_ILi1EEESI_SI_EEESC_SE_Li256ELb0ELb1ELb1ELb0EEENS1_19SingleTileSchedulerILb0ELb1ELb1ELi128EEEEEEEEEvNT_6ParamsE,"",@"SHT_CUDA_INFO"
	.sectionflags	@""
	.align	4


	//----- nvinfo : EIATTR_CUDA_API_VERSION
	.align		4
        /*0000*/ 	.byte	0x04, 0x37
        /*0002*/ 	.short	(.L_796 - .L_795)
.L_795:
        /*0004*/ 	.word	0x00000082


	//----- nvinfo : EIATTR_SW2861232_WAR
	.align		4
.L_796:
        /*0008*/ 	.byte	0x01, 0x35
	.zero		2


	//----- nvinfo : EIATTR_PARAM_CBANK
	.align		4
        /*000c*/ 	.byte	0x04, 0x0a
        /*000e*/ 	.short	(.L_798 - .L_797)
	.align		4
.L_797:
        /*0010*/ 	.word	index@(.nv.constant0._ZN7cutlass13device_kernelIN5flash19enable_sm80_to_sm89INS1_16FlashAttnFwdSm80INS1_25CollectiveMainloopFwdSm80ILi8ELi1ELb1EN4cute5tupleIJNS5_1CILi128EEENS7_ILi64EEENS7_ILi256EEEEEELi256ENS_6half_tEfNS_4arch4Sm80ELb0ELb0ELb0ELb0ELb1ELb0ELb1ELb1EEENS1_21CollectiveEpilogueFwdINS6_IJS8_SA_S9_EEENS6_IJNS7_ILi1EEESI_SI_EEESC_SE_Li256ELb0ELb1ELb1ELb0EEENS1_19SingleTileSchedulerILb0ELb1ELb1ELi128EEEEEEEEEvNT_6ParamsE)
        /*0014*/ 	.short	0x0160
        /*0016*/ 	.short	0x0418


	//----- nvinfo : EIATTR_CBANK_PARAM_SIZE
	.align		4
.L_798:
        /*0018*/ 	.byte	0x03, 0x19
        /*001a*/ 	.short	0x0418


	//----- nvinfo : EIATTR_KPARAM_INFO
	.align		4
        /*001c*/ 	.byte	0x04, 0x17
        /*001e*/ 	.short	(.L_800 - .L_799)
.L_799:
        /*0020*/ 	.word	0x00000000
        /*0024*/ 	.short	0x0000
        /*0026*/ 	.short	0x0000
        /*0028*/ 	.byte	0x00, 0xf0, 0x61, 0x10


	//----- nvinfo : EIATTR_MAXREG_COUNT
	.align		4
.L_800:
        /*002c*/ 	.byte	0x03, 0x1b
        /*002e*/ 	.short	0x00ff


	//----- nvinfo : EIATTR_NUM_BARRIERS
	.align		4
        /*0030*/ 	.byte	0x02, 0x4c
        /*0032*/ 	.byte	0x02
	.zero		1


	//----- nvinfo : EIATTR_ANNOTATIONS
	.align		4
        /*0034*/ 	.byte	0x04, 0x55
        /*0036*/ 	.short	(.L_802 - .L_801)


	//   ....[0]....
.L_801:
        /* <DEDUP_REMOVED lines=36> */


	//----- nvinfo : EIATTR_MERCURY_ISA_VERSION
	.align		4
.L_802:
        /*0260*/ 	.byte	0x03, 0x5f
        /*0262*/ 	.short	0x0000


	//----- nvinfo : EIATTR_COOP_GROUP_MASK_REGIDS
	.align		4
        /*0264*/ 	.byte	0x04, 0x29
        /*0266*/ 	.short	(.L_804 - .L_803)


	//   ....[0]....
.L_803:
        /*0268*/ 	.word	0xffffffff


	//   ....[1]....
        /*026c*/ 	.word	0xffffffff


	//   ....[2]....
        /*0270*/ 	.word	0xffffffff


	//   ....[3]....
        /*0274*/ 	.word	0xffffffff


	//   ....[4]....
        /*0278*/ 	.word	0xffffffff


	//   ....[5]....
        /*027c*/ 	.word	0xffffffff


	//   ....[6]....
        /*0280*/ 	.word	0xffffffff


	//   ....[7]....
        /*0284*/ 	.word	0xffffffff


	//   ....[8]....
        /*0288*/ 	.word	0xffffffff


	//   ....[9]....
        /*028c*/ 	.word	0xffffffff


	//   ....[10]....
        /*0290*/ 	.word	0xffffffff


	//   ....[11]....
        /*0294*/ 	.word	0xffffffff


	//   ....[12]....
        /*0298*/ 	.word	0xffffffff


	//   ....[13]....
        /*029c*/ 	.word	0xffffffff


	//   ....[14]....
        /*02a0*/ 	.word	0xffffffff


	//   ....[15]....
        /*02a4*/ 	.word	0xffffffff


	//   ....[16]....
        /*02a8*/ 	.word	0xffffffff


	//   ....[17]....
        /*02ac*/ 	.word	0xffffffff


	//   ....[18]....
        /*02b0*/ 	.word	0xffffffff


	//   ....[19]....
        /*02b4*/ 	.word	0xffffffff


	//   ....[20]....
        /*02b8*/ 	.word	0xffffffff


	//   ....[21]....
        /*02bc*/ 	.word	0xffffffff


	//   ....[22]....
        /*02c0*/ 	.word	0xffffffff


	//   ....[23]....
        /*02c4*/ 	.word	0xffffffff


	//   ....[24]....
        /*02c8*/ 	.word	0xffffffff


	//   ....[25]....
        /*02cc*/ 	.word	0xffffffff


	//   ....[26]....
        /*02d0*/ 	.word	0xffffffff


	//   ....[27]....
        /*02d4*/ 	.word	0xffffffff


	//   ....[28]....
        /*02d8*/ 	.word	0xffffffff


	//   ....[29]....
        /*02dc*/ 	.word	0xffffffff


	//   ....[30]....
        /*02e0*/ 	.word	0xffffffff


	//   ....[31]....
        /*02e4*/ 	.word	0xffffffff


	//   ....[32]....
        /*02e8*/ 	.word	0xffffffff


	//   ....[33]....
        /*02ec*/ 	.word	0xffffffff


	//   ....[34]....
        /*02f0*/ 	.word	0xffffffff


	//   ....[35]....
        /*02f4*/ 	.word	0xffffffff


	//   ....[36]....
        /*02f8*/ 	.word	0xffffffff


	//   ....[37]....
        /*02fc*/ 	.word	0xffffffff


	//   ....[38]....
        /*0300*/ 	.word	0xffffffff


	//   ....[39]....
        /*0304*/ 	.word	0xffffffff


	//   ....[40]....
        /*0308*/ 	.word	0xffffffff


	//   ....[41]....
        /*030c*/ 	.word	0xffffffff


	//   ....[42]....
        /*0310*/ 	.word	0xffffffff


	//   ....[43]....
        /*0314*/ 	.word	0xffffffff


	//   ....[44]....
        /*0318*/ 	.word	0xffffffff


	//   ....[45]....
        /*031c*/ 	.word	0xffffffff


	//   ....[46]....
        /*0320*/ 	.word	0xffffffff


	//   ....[47]....
        /*0324*/ 	.word	0xffffffff


	//   ....[48]....
        /*0328*/ 	.word	0xffffffff


	//----- nvinfo : EIATTR_COOP_GROUP_INSTR_OFFSETS
	.align		4
.L_804:
        /*032c*/ 	.byte	0x04, 0x28
        /*032e*/ 	.short	(.L_806 - .L_805)


	//   ....[0]....
.L_805:
        /*0330*/ 	.word	0x00000060


	//   ....[1]....
        /*0334*/ 	.word	0x00001130


	//   ....[2]....
        /*0338*/ 	.word	0x00001160


	//   ....[3]....
        /*033c*/ 	.word	0x000011f0


	//   ....[4]....
        /*0340*/ 	.word	0x00001250


	//   ....[5]....
        /*0344*/ 	.word	0x00001490


	//   ....[6]....
        /*0348*/ 	.word	0x000014b0


	//   ....[7]....
        /*034c*/ 	.word	0x00001530


	//   ....[8]....
        /*0350*/ 	.word	0x00001540


	//   ....[9]....
        /*0354*/ 	.word	0x000015e0


	//   ....[10]....
        /*0358*/ 	.word	0x00001620


	//   ....[11]....
        /*035c*/ 	.word	0x00001650


	//   ....[12]....
        /*0360*/ 	.word	0x00001660


	//   ....[13]....
        /*0364*/ 	.word	0x000016a0


	//   ....[14]....
        /*0368*/ 	.word	0x000016c0


	//   ....[15]....
        /*036c*/ 	.word	0x000018a0


	//   ....[16]....
        /*0370*/ 	.word	0x000018c0


	//   ....[17]....
        /*0374*/ 	.word	0x00002f60


	//   ....[18]....
        /*0378*/ 	.word	0x00002f70


	//   ....[19]....
        /*037c*/ 	.word	0x00003050


	//   ....[20]....
        /*0380*/ 	.word	0x00003070


	//   ....[21]....
        /*0384*/ 	.word	0x000037e0


	//   ....[22]....
        /*0388*/ 	.word	0x00003880


	//   ....[23]....
        /*038c*/ 	.word	0x000038a0


	//   ....[24]....
        /*0390*/ 	.word	0x00003900


	//   ....[25]....
        /*0394*/ 	.word	0x00005cf0


	//   ....[26]....
        /*0398*/ 	.word	0x00005d00


	//   ....[27]....
        /*039c*/ 	.word	0x00005d80


	//   ....[28]....
        /*03a0*/ 	.word	0x00005d90


	//   ....[29]....
        /*03a4*/ 	.word	0x00006160


	//   ....[30]....
        /*03a8*/ 	.word	0x00006170


	//   ....[31]....
        /*03ac*/ 	.word	0x00006180


	//   ....[32]....
        /*03b0*/ 	.word	0x000061f0


	//   ....[33]....
        /*03b4*/ 	.word	0x00007120


	//   ....[34]....
        /*03b8*/ 	.word	0x00007140


	//   ....[35]....
        /*03bc*/ 	.word	0x00007810


	//   ....[36]....
        /*03c0*/ 	.word	0x00007830


	//   ....[37]....
        /*03c4*/ 	.word	0x000090a0


	//   ....[38]....
        /*03c8*/ 	.word	0x000090b0


	//   ....[39]....
        /*03cc*/ 	.word	0x000090e0


	//   ....[40]....
        /*03d0*/ 	.word	0x000090f0


	//   ....[41]....
        /*03d4*/ 	.word	0x00009fd0


	//   ....[42]....
        /*03d8*/ 	.word	0x0000a010


	//   ....[43]....
        /*03dc*/ 	.word	0x0000a050


	//   ....[44]....
        /*03e0*/ 	.word	0x0000a080


	//   ....[45]....
        /*03e4*/ 	.word	0x0000a170


	//   ....[46]....
        /*03e8*/ 	.word	0x0000a190


	//   ....[47]....
        /*03ec*/ 	.word	0x0000adb0


	//   ....[48]....
        /*03f0*/ 	.word	0x0000adc0


	//----- nvinfo : EIATTR_EXIT_INSTR_OFFSETS
	.align		4
.L_806:
        /*03f4*/ 	.byte	0x04, 0x1c
        /*03f6*/ 	.short	(.L_808 - .L_807)


	//   ....[0]....
.L_807:
        /*03f8*/ 	.word	0x000001c0


	//   ....[1]....
        /*03fc*/ 	.word	0x0000add0


	//   ....[2]....
        /*0400*/ 	.word	0x0000b970


	//   ....[3]....
        /*0404*/ 	.word	0x0000b9c0


	//   ....[4]....
        /*0408*/ 	.word	0x0000b9f0


	//   ....[5]....
        /*040c*/ 	.word	0x0000ba50


	//   ....[6]....
        /*0410*/ 	.word	0x0000bce0


	//----- nvinfo : EIATTR_CTAIDZ_USED
	.align		4
.L_808:
        /*0414*/ 	.byte	0x01, 0x04
	.zero		2


	//----- nvinfo : EIATTR_MAX_THREADS
	.align		4
        /*0418*/ 	.byte	0x04, 0x05
        /*041a*/ 	.short	(.L_810 - .L_809)
.L_809:
        /*041c*/ 	.word	0x00000100
        /*0420*/ 	.word	0x00000001
        /*0424*/ 	.word	0x00000001


	//----- nvinfo : EIATTR_CRS_STACK_SIZE
	.align		4
.L_810:
        /*0428*/ 	.byte	0x04, 0x1e
        /*042a*/ 	.short	(.L_812 - .L_811)
.L_811:
        /*042c*/ 	.word	0x00000000
.L_812:


//--------------------- .nv.info._ZN7cutlass13device_kernelIN5flash19enable_sm80_to_sm89INS1_16FlashAttnFwdSm80INS1_25CollectiveMainloopFwdSm80ILi8ELi1ELb1EN4cute5tupleIJNS5_1CILi128EEENS7_ILi48EEENS7_ILi256EEEEEELi256ENS_6half_tEfNS_4arch4Sm80ELb0ELb0ELb0ELb1ELb1ELb0ELb1ELb1EEENS1_21CollectiveEpilogueFwdINS6_IJS8_SA_S9_EEENS6_IJNS7_ILi1EEESI_SI_EEESC_SE_Li256ELb1ELb1ELb1ELb0EEENS1_36VarlenDynamicPersistentTileSchedulerILi128ELi48ELi256ELi256ELb1ELb1ELb0ELb0ELb1ELb1EEEEEEEEEvNT_6ParamsE --------------------------
	.section	.nv.info._ZN7cutlass13device_kernelIN5flash19enable_sm80_to_sm89INS1_16FlashAttnFwdSm80INS1_25CollectiveMainloopFwdSm80ILi8ELi1ELb1EN4cute5tupleIJNS5_1CILi128EEENS7_ILi48EEENS7_ILi256EEEEEELi256ENS_6half_tEfNS_4arch4Sm80ELb0ELb0ELb0ELb1ELb1ELb0ELb1ELb1EEENS1_21CollectiveEpilogueFwdINS6_IJS8_SA_S9_EEENS6_IJNS7_ILi1EEESI_SI_EEESC_SE_Li256ELb1ELb1ELb1ELb0EEENS1_36VarlenDynamicPersistentTileSchedulerILi128ELi48ELi256ELi256ELb1ELb1ELb0ELb0ELb1ELb1EEEEEEEEEvNT_6ParamsE,"",@"SHT_CUDA_INFO"
	.sectionflags	@""
	.align	4


	//----- nvinfo : EIATTR_CUDA_API_VERSION
	.align		4
        /*0000*/ 	.byte	0x04, 0x37
        /*0002*/ 	.short	(.L_814 - .L_813)
.L_813:
        /*0004*/ 	.word	0x00000082


	//----- nvinfo : EIATTR_SW2861232_WAR
	.align		4
.L_814:
        /*0008*/ 	.byte	0x01, 0x35
	.zero		2


	//----- nvinfo : EIATTR_PARAM_CBANK
	.align		4
        /*000c*/ 	.byte	0x04, 0x0a
        /*000e*/ 	.short	(.L_816 - .L_815)
	.align		4
.L_815:
        /*0010*/ 	.word	index@(.nv.constant0._ZN7cutlass13device_kernelIN5flash19enable_sm80_to_sm89INS1_16FlashAttnFwdSm80INS1_25CollectiveMainloopFwdSm80ILi8ELi1ELb1EN4cute5tupleIJNS5_1CILi128EEENS7_ILi48EEENS7_ILi256EEEEEELi256ENS_6half_tEfNS_4arch4Sm80ELb0ELb0ELb0ELb1ELb1ELb0ELb1ELb1EEENS1_21CollectiveEpilogueFwdINS6_IJS8_SA_S9_EEENS6_IJNS7_ILi1EEESI_SI_EEESC_SE_Li256ELb1ELb1ELb1ELb0EEENS1_36VarlenDynamicPersistentTileSchedulerILi128ELi48ELi256ELi256ELb1ELb1ELb0ELb0ELb1ELb1EEEEEEEEEvNT_6ParamsE)
        /*0014*/ 	.short	0x0160
        /*0016*/ 	.short	0x0438


	//----- nvinfo : EIATTR_CBANK_PARAM_SIZE
	.align		4
.L_816:
        /*0018*/ 	.byte	0x03, 0x19
        /*001a*/ 	.short	0x0438


	//----- nvinfo : EIATTR_KPARAM_INFO
	.align		4
        /*001c*/ 	.byte	0x04, 0x17
        /*001e*/ 	.short	(.L_818 - .L_817)
.L_817:
        /*0020*/ 	.word	0x00000000
        /*0024*/ 	.short	0x0000
        /*0026*/ 	.short	0x0000
        /*0028*/ 	.byte	0x00, 0xf0, 0xe1, 0x10


	//----- nvinfo : EIATTR_MAXREG_COUNT
	.align		4
.L_818:
        /*002c*/ 	.byte	0x03, 0x1b
        /*002e*/ 	.short	0x00ff


	//----- nvinfo : EIATTR_NUM_BARRIERS
	.align		4
        /*0030*/ 	.byte	0x02, 0x4c
        /*0032*/ 	.byte	0x06
	.zero		1


	//----- nvinfo : EIATTR_ANNOTATIONS
	.align		4
        /*0034*/ 	.byte	0x04, 0x55
        /*0036*/ 	.short	(.L_820 - .L_819)


	//   ....[0]....
.L_819:
        /* <DEDUP_REMOVED lines=182> */


	//----- nvinfo : EIATTR_MERCURY_ISA_VERSION
	.align		4
.L_820:
        /*0b88*/ 	.byte	0x03, 0x5f
        /*0b8a*/ 	.short	0x0000


	//----- nvinfo : EIATTR_INT_WARP_WIDE_INSTR_OFFSETS
	.align		4
        /*0b8c*/ 	.byte	0x04, 0x31
        /*0b8e*/ 	.short	(.L_822 - .L_821)


	//   ....[0]....
.L_821:
        /*0b90*/ 	.word	0x00009e50


	//   ....[1]....
        /*0b94*/ 	.word	0x00009ed0


	//----- nvinfo : EIATTR_COOP_GROUP_MASK_REGIDS
	.align		4
.L_822:
        /*0b98*/ 	.byte	0x04, 0x29
        /*0b9a*/ 	.short	(.L_824 - .L_823)


	//   ....[0]....
.L_823:
        /*0b9c*/ 	.word	0xffffffff


	//   ....[1]....
        /*0ba0*/ 	.word	0xffffffff


	//   ....[2]....
        /*0ba4*/ 	.word	0xffffffff


	//   ....[3]....
        /*0ba8*/ 	.word	0xffffffff


	//   ....[4]....
        /*0bac*/ 	.word	0xffffffff


	//   ....[5]....
        /*0bb0*/ 	.word	0xffffffff


	//   ....[6]....
        /*0bb4*/ 	.word	0xffffffff


	//   ....[7]....
        /*0bb8*/ 	.word	0xffffffff


	//   ....[8]....
        /*0bbc*/ 	.word	0xffffffff


	//   ....[9]....
        /*0bc0*/ 	.word	0xffffffff


	//   ....[10]....
        /*0bc4*/ 	.word	0xffffffff


	//   ....[11]....
        /*0bc8*/ 	.word	0xffffffff


	//   ....[12]....
        /*0bcc*/ 	.word	0xffffffff


	//   ....[13]....
        /*0bd0*/ 	.word	0xffffffff


	//   ....[14]....
        /*0bd4*/ 	.word	0xffffffff


	//   ....[15]....
        /*0bd8*/ 	.word	0xffffffff


	//   ....[16]....
        /*0bdc*/ 	.word	0xffffffff


	//   ....[17]....
        /*0be0*/ 	.word	0xffffffff


	//   ....[18]....
        /*0be4*/ 	.word	0xffffffff


	//   ....[19]....
        /*0be8*/ 	.word	0xffffffff


	//   ....[20]....
        /*0bec*/ 	.word	0xffffffff


	//   ....[21]....
        /*0bf0*/ 	.word	0xffffffff


	//   ....[22]....
        /*0bf4*/ 	.word	0xffffffff


	//   ....[23]....
        /*0bf8*/ 	.word	0xffffffff


	//   ....[24]....
        /*0bfc*/ 	.word	0xffffffff


	//   ....[25]....
        /*0c00*/ 	.word	0xffffffff


	//   ....[26]....
        /*0c04*/ 	.word	0xffffffff


	//   ....[27]....
        /*0c08*/ 	.word	0xffffffff


	//   ....[28]....
        /*0c0c*/ 	.word	0xffffffff


	//   ....[29]....
        /*0c10*/ 	.word	0xffffffff


	//   ....[30]....
        /*0c14*/ 	.word	0xffffffff


	//   ....[31]....
        /*0c18*/ 	.word	0xffffffff


	//   ....[32]....
        /*0c1c*/ 	.word	0xffffffff


	//   ....[33]....
        /*0c20*/ 	.word	0xffffffff


	//   ....[34]....
        /*0c24*/ 	.word	0xffffffff


	//   ....[35]....
        /*0c28*/ 	.word	0xffffffff


	//   ....[36]....
        /*0c2c*/ 	.word	0xffffffff


	//   ....[37]....
        /*0c30*/ 	.word	0xffffffff


	//   ....[38]....
        /*0c34*/ 	.word	0xffffffff


	//   ....[39]....
        /*0c38*/ 	.word	0xffffffff


	//   ....[40]....
        /*0c3c*/ 	.word	0xffffffff


	//   ....[41]....
        /*0c40*/ 	.word	0xffffffff


	//   ....[42]....
        /*0c44*/ 	.word	0xffffffff


	//   ....[43]....
        /*0c48*/ 	.word	0xffffffff


	//   ....[44]....
        /*0c4c*/ 	.word	0xffffffff


	//   ....[45]....
        /*0c50*/ 	.word	0xffffffff


	//   ....[46]....
        /*0c54*/ 	.word	0xffffffff


	//   ....[47]....
        /*0c58*/ 	.word	0xffffffff


	//   ....[48]....
        /*0c5c*/ 	.word	0xffffffff


	//   ....[49]....
        /*0c60*/ 	.word	0xffffffff


	//   ....[50]....
        /*0c64*/ 	.word	0xffffffff


	//   ....[51]....
        /*0c68*/ 	.word	0xffffffff


	//   ....[52]....
        /*0c6c*/ 	.word	0xffffffff


	//   ....[53]....
        /*0c70*/ 	.word	0xffffffff


	//   ....[54]....
        /*0c74*/ 	.word	0xffffffff


	//   ....[55]....
        /*0c78*/ 	.word	0xffffffff


	//   ....[56]....
        /*0c7c*/ 	.word	0xffffffff


	//   ....[57]....
        /*0c80*/ 	.word	0xffffffff


	//   ....[58]....
        /*0c84*/ 	.word	0xffffffff


	//   ....[59]....
        /*0c88*/ 	.word	0xffffffff


	//   ....[60]....
        /*0c8c*/ 	.word	0xffffffff


	//   ....[61]....
        /*0c90*/ 	.word	0xffffffff


	//   ....[62]....
        /*0c94*/ 	.word	0xffffffff


	//   ....[63]....
        /*0c98*/ 	.word	0xffffffff


	//   ....[64]....
        /*0c9c*/ 	.word	0xffffffff


	//   ....[65]....
        /*0ca0*/ 	.word	0xffffffff


	//   ....[66]....
        /*0ca4*/ 	.word	0xffffffff


	//   ....[67]....
        /*0ca8*/ 	.word	0xffffffff


	//   ....[68]....
        /*0cac*/ 	.word	0xffffffff


	//   ....[69]....
        /*0cb0*/ 	.word	0xffffffff


	//   ....[70]....
        /*0cb4*/ 	.word	0xffffffff


	//   ....[71]....
        /*0cb8*/ 	.word	0xffffffff


	//   ....[72]....
        /*0cbc*/ 	.word	0xffffffff


	//   ....[73]....
        /*0cc0*/ 	.word	0xffffffff


	//   ....[74]....
        /*0cc4*/ 	.word	0xffffffff


	//   ....[75]....
        /*0cc8*/ 	.word	0xffffffff


	//   ....[76]....
        /*0ccc*/ 	.word	0xffffffff


	//   ....[77]....
        /*0cd0*/ 	.word	0xffffffff


	//   ....[78]....
        /*0cd4*/ 	.word	0xffffffff


	//   ....[79]....
        /*0cd8*/ 	.word	0xffffffff


	//   ....[80]....
        /*0cdc*/ 	.word	0xffffffff


	//   ....[81]....
        /*0ce0*/ 	.word	0xffffffff


	//   ....[82]....
        /*0ce4*/ 	.word	0xffffffff


	//   ....[83]....
        /*0ce8*/ 	.word	0xffffffff


	//   ....[84]....
        /*0cec*/ 	.word	0xffffffff


	//   ....[85]....
        /*0cf0*/ 	.word	0xffffffff


	//   ....[86]....
        /*0cf4*/ 	.word	0xffffffff


	//   ....[87]....
        /*0cf8*/ 	.word	0xffffffff


	//   ....[88]....
        /*0cfc*/ 	.word	0xffffffff


	//   ....[89]....
        /*0d00*/ 	.word	0xffffffff


	//   ....[90]....
        /*0d04*/ 	.word	0xffffffff


	//   ....[91]....
        /*0d08*/ 	.word	0xffffffff


	//   ....[92]....
        /*0d0c*/ 	.word	0xffffffff


	//   ....[93]....
        /*0d10*/ 	.word	0xffffffff


	//   ....[94]....
        /*0d14*/ 	.word	0xffffffff


	//   ....[95]....
        /*0d18*/ 	.word	0xffffffff


	//   ....[96]....
        /*0d1c*/ 	.word	0xffffffff


	//   ....[97]....
        /*0d20*/ 	.word	0xffffffff


	//   ....[98]....
        /*0d24*/ 	.word	0xffffffff


	//   ....[99]....
        /*0d28*/ 	.word	0xffffffff


	//   ....[100]....
        /*0d2c*/ 	.word	0xffffffff


	//   ....[101]....
        /*0d30*/ 	.word	0xffffffff


	//   ....[102]....
        /*0d34*/ 	.word	0xffffffff


	//   ....[103]....
        /*0d38*/ 	.word	0xffffffff


	//   ....[104]....
        /*0d3c*/ 	.word	0xffffffff


	//   ....[105]....
        /*0d40*/ 	.word	0xffffffff


	//   ....[106]....
        /*0d44*/ 	.word	0xffffffff


	//   ....[107]....
        /*0d48*/ 	.word	0xffffffff


	//   ....[108]....
        /*0d4c*/ 	.word	0xffffffff


	//   ....[109]....
        /*0d50*/ 	.word	0xffffffff


	//   ....[110]....
        /*0d54*/ 	.word	0xffffffff


	//   ....[111]....
        /*0d58*/ 	.word	0xffffffff


	//   ....[112]....
        /*0d5c*/ 	.word	0xffffffff


	//   ....[113]....
        /*0d60*/ 	.word	0xffffffff


	//   ....[114]....
        /*0d64*/ 	.word	0xffffffff


	//   ....[115]....
        /*0d68*/ 	.word	0xffffffff


	//   ....[116]....
        /*0d6c*/ 	.word	0xffffffff


	//   ....[117]....
        /*0d70*/ 	.word	0xffffffff


	//   ....[118]....
        /*0d74*/ 	.word	0xffffffff


	//   ....[119]....
        /*0d78*/ 	.word	0xffffffff


	//   ....[120]....
        /*0d7c*/ 	.word	0xffffffff


	//   ....[121]....
        /*0d80*/ 	.word	0xffffffff


	//   ....[122]....
        /*0d84*/ 	.word	0xffffffff


	//   ....[123]....
        /*0d88*/ 	.word	0xffffffff


	//   ....[124]....
        /*0d8c*/ 	.word	0xffffffff


	//   ....[125]....
        /*0d90*/ 	.word	0xffffffff


	//   ....[126]....
        /*0d94*/ 	.word	0xffffffff


	//   ....[127]....
        /*0d98*/ 	.word	0xffffffff


	//   ....[128]....
        /*0d9c*/ 	.word	0xffffffff


	//   ....[129]....
        /*0da0*/ 	.word	0xffffffff


	//   ....[130]....
        /*0da4*/ 	.word	0xffffffff


	//   ....[131]....
        /*0da8*/ 	.word	0xffffffff


	//   ....[132]....
        /*0dac*/ 	.word	0xffffffff


	//   ....[133]....
        /*0db0*/ 	.word	0xffffffff


	//   ....[134]....
        /*0db4*/ 	.word	0xffffffff


	//   ....[135]....
        /*0db8*/ 	.word	0xffffffff


	//   ....[136]....
        /*0dbc*/ 	.word	0xffffffff


	//   ....[137]....
        /*0dc0*/ 	.word	0xffffffff


	//   ....[138]....
        /*0dc4*/ 	.word	0xffffffff


	//   ....[139]....
        /*0dc8*/ 	.word	0xffffffff


	//   ....[140]....
        /*0dcc*/ 	.word	0xffffffff


	//   ....[141]....
        /*0dd0*/ 	.word	0xffffffff


	//   ....[142]....
        /*0dd4*/ 	.word	0xffffffff


	//   ....[143]....
        /*0dd8*/ 	.word	0xffffffff


	//   ....[144]....
        /*0ddc*/ 	.word	0xffffffff


	//   ....[145]....
        /*0de0*/ 	.word	0xffffffff


	//   ....[146]....
        /*0de4*/ 	.word	0xffffffff


	//   ....[147]....
        /*0de8*/ 	.word	0xffffffff


	//   ....[148]....
        /*0dec*/ 	.word	0xffffffff


	//   ....[149]....
        /*0df0*/ 	.word	0xffffffff


	//   ....[150]....
        /*0df4*/ 	.word	0xffffffff


	//   ....[151]....
        /*0df8*/ 	.word	0xffffffff


	//   ....[152]....
        /*0dfc*/ 	.word	0xffffffff


	//   ....[153]....
        /*0e00*/ 	.word	0xffffffff


	//   ....[154]....
        /*0e04*/ 	.word	0xffffffff


	//   ....[155]....
        /*0e08*/ 	.word	0xffffffff


	//   ....[156]....
        /*0e0c*/ 	.word	0xffffffff


	//   ....[157]....
        /*0e10*/ 	.word	0xffffffff


	//   ....[158]....
        /*0e14*/ 	.word	0xffffffff


	//   ....[159]....
        /*0e18*/ 	.word	0xffffffff


	//   ....[160]....
        /*0e1c*/ 	.word	0xffffffff


	//   ....[161]....
        /*0e20*/ 	.word	0xffffffff


	//   ....[162]....
        /*0e24*/ 	.word	0xffffffff


	//   ....[163]....
        /*0e28*/ 	.word	0xffffffff


	//   ....[164]....
        /*0e2c*/ 	.word	0xffffffff


	//   ....[165]....
        /*0e30*/ 	.word	0xffffffff


	//   ....[166]....
        /*0e34*/ 	.word	0xffffffff


	//   ....[167]....
        /*0e38*/ 	.word	0xffffffff


	//   ....[168]....
        /*0e3c*/ 	.word	0xffffffff


	//   ....[169]....
        /*0e40*/ 	.word	0xffffffff


	//   ....[170]....
        /*0e44*/ 	.word	0xffffffff


	//   ....[171]....
        /*0e48*/ 	.word	0xffffffff


	//----- nvinfo : EIATTR_COOP_GROUP_INSTR_OFFSETS
	.align		4
.L_824:
        /*0e4c*/ 	.byte	0x04, 0x28
        /*0e4e*/ 	.short	(.L_826 - .L_825)


	//   ....[0]....
.L_825:
        /*0e50*/ 	.word	0x00000050


	//   ....[1]....
        /*0e54*/ 	.word	0x00000200


	//   ....[2]....
        /*0e58*/ 	.word	0x00000230


	//   ....[3]....
        /*0e5c*/ 	.word	0x00000260


	//   ....[4]....
        /*0e60*/ 	.word	0x00000290


	//   ....[5]....
        /*0e64*/ 	.word	0x000002c0


	//   ....[6]....
        /*0e68*/ 	.word	0x000002f0


	//   ....[7]....
        /*0e6c*/ 	.word	0x00000460


	//   ....[8]....
        /*0e70*/ 	.word	0x000004a0


	//   ....[9]....
        /*0e74*/ 	.word	0x000004d0


	//   ....[10]....
        /*0e78*/ 	.word	0x00000500


	//   ....[11]....
        /*0e7c*/ 	.word	0x00000530


	//   ....[12]....
        /*0e80*/ 	.word	0x00000560


	//   ....[13]....
        /*0e84*/ 	.word	0x000005f0


	//   ....[14]....
        /*0e88*/ 	.word	0x00000620


	//   ....[15]....
        /*0e8c*/ 	.word	0x00000640


	//   ....[16]....
        /*0e90*/ 	.word	0x000006a0


	//   ....[17]....
        /*0e94*/ 	.word	0x00002b60


	//   ....[18]....
        /*0e98*/ 	.word	0x00002b80


	//   ....[19]....
        /*0e9c*/ 	.word	0x00002bb0


	//   ....[20]....
        /*0ea0*/ 	.word	0x00002c20


	//   ....[21]....
        /*0ea4*/ 	.word	0x00002db0


	//   ....[22]....
        /*0ea8*/ 	.word	0x00002df0


	//   ....[23]....
        /*0eac*/ 	.word	0x00002f30


	//   ....[24]....
        /*0eb0*/ 	.word	0x00002fd0


	//   ....[25]....
        /*0eb4*/ 	.word	0x00003100


	//   ....[26]....
        /*0eb8*/ 	.word	0x00003120


	//   ....[27]....
        /*0ebc*/ 	.word	0x000031b0


	//   ....[28]....
        /*0ec0*/ 	.word	0x00003210


	//   ....[29]....
        /*0ec4*/ 	.word	0x000034d0


	//   ....[30]....
        /*0ec8*/ 	.word	0x000034e0


	//   ....[31]....
        /*0ecc*/ 	.word	0x000038d0


	//   ....[32]....
        /*0ed0*/ 	.word	0x000038e0


	//   ....[33]....
        /*0ed4*/ 	.word	0x00004760


	//   ....[34]....
        /*0ed8*/ 	.word	0x00004780


	//   ....[35]....
        /*0edc*/ 	.word	0x00004970


	//   ....[36]....
        /*0ee0*/ 	.word	0x00004980


	//   ....[37]....
        /*0ee4*/ 	.word	0x00004f20


	//   ....[38]....
        /*0ee8*/ 	.word	0x00004f50


	//   ....[39]....
        /*0eec*/ 	.word	0x00004f60


	//   ....[40]....
        /*0ef0*/ 	.word	0x00004f90


	//   ....[41]....
        /*0ef4*/ 	.word	0x000065d0


	//   ....[42]....
        /*0ef8*/ 	.word	0x000065f0


	//   ....[43]....
        /*0efc*/ 	.word	0x000067d0


	//   ....[44]....
        /*0f00*/ 	.word	0x000067e0


	//   ....[45]....
        /*0f04*/ 	.word	0x000075d0


	//   ....[46]....
        /*0f08*/ 	.word	0x000075f0


	//   ....[47]....
        /*0f0c*/ 	.word	0x000077b0


	//   ....[48]....
        /*0f10*/ 	.word	0x000077c0


	//   ....[49]....
        /*0f14*/ 	.word	0x00007b10


	//   ....[50]....
        /*0f18*/ 	.word	0x00007b40


	//   ....[51]....
        /*0f1c*/ 	.word	0x00007b60


	//   ....[52]....
        /*0f20*/ 	.word	0x00007b80


	//   ....[53]....
        /*0f24*/ 	.word	0x00009440


	//   ....[54]....
        /*0f28*/ 	.word	0x00009450


	//   ....[55]....
        /*0f2c*/ 	.word	0x00009480


	//   ....[56]....
        /*0f30*/ 	.word	0x00009490


	//   ....[57]....
        /*0f34*/ 	.word	0x0000ad40


	//   ....[58]....
        /*0f38*/ 	.word	0x0000ad50


	//   ....[59]....
        /*0f3c*/ 	.word	0x0000ad70


	//   ....[60]....
        /*0f40*/ 	.word	0x0000ad80


	//   ....[61]....
        /*0f44*/ 	.word	0x0000b1b0


	//   ....[62]....
        /*0f48*/ 	.word	0x0000b1d0


	//   ....[63]....
        /*0f4c*/ 	.word	0x0000b430


	//   ....[64]....
        /*0f50*/ 	.word	0x0000b440


	//   ....[65]....
        /*0f54*/ 	.word	0x0000b650


	//   ....[66]....
        /*0f58*/ 	.word	0x0000b670


	//   ....[67]....
        /*0f5c*/ 	.word	0x0000b880


	//   ....[68]....
        /*0f60*/ 	.word	0x0000b890


	//   ....[69]....
        /*0f64*/ 	.word	0x0000bc90


	//   ....[70]....
        /*0f68*/ 	.word	0x0000bcb0


	//   ....[71]....
        /*0f6c*/ 	.word	0x0000c900


	//   ....[72]....
        /*0f70*/ 	.word	0x0000c910


	//   ....[73]....
        /*0f74*/ 	.word	0x0000dd40


	//   ....[74]....
        /*0f78*/ 	.word	0x0000dd60


	//   ....[75]....
        /*0f7c*/ 	.word	0x0000dfd0


	//   ....[76]....
        /*0f80*/ 	.word	0x0000dfe0


	//   ....[77]....
        /*0f84*/ 	.word	0x0000e1f0


	//   ....[78]....
        /*0f88*/ 	.word	0x0000e210


	//   ....[79]....
        /*0f8c*/ 	.word	0x0000e420


	//   ....[80]....
        /*0f90*/ 	.word	0x0000e430


	//   ....[81]....
        /*0f94*/ 	.word	0x0000e700


	//   ....[82]....
        /*0f98*/ 	.word	0x0000e720


	//   ....[83]....
        /*0f9c*/ 	.word	0x0000e850


	//   ....[84]....
        /*0fa0*/ 	.word	0x0000e890


	//   ....[85]....
        /*0fa4*/ 	.word	0x0000e8c0


	//   ....[86]....
        /*0fa8*/ 	.word	0x0000e8f0


	//   ....[87]....
        /*0fac*/ 	.word	0x0000e920


	//   ....[88]....
        /*0fb0*/ 	.word	0x0000e950


	//   ....[89]....
        /*0fb4*/ 	.word	0x0000eab0


	//   ....[90]....
        /*0fb8*/ 	.word	0x0000eaf0


	//   ....[91]....
        /*0fbc*/ 	.word	0x0000eb20


	//   ....[92]....
        /*0fc0*/ 	.word	0x0000eb50


	//   ....[93]....
        /*0fc4*/ 	.word	0x0000eb80


	//   ....[94]....
        /*0fc8*/ 	.word	0x0000ebb0


	//   ....[95]....
        /*0fcc*/ 	.word	0x0000ec40


	//   ....[96]....
        /*0fd0*/ 	.word	0x0000ec70


	//   ....[97]....
        /*0fd4*/ 	.word	0x0000ec80


	//   ....[98]....
        /*0fd8*/ 	.word	0x0000ece0


	//   ....[99]....
        /*0fdc*/ 	.word	0x0000f2c0


	//   ....[100]....
        /*0fe0*/ 	.word	0x0000f320


	//   ....[101]....
        /*0fe4*/ 	.word	0x0000f370


	//   ....[102]....
        /*0fe8*/ 	.word	0x0000f3c0


	//   ....[103]....
        /*0fec*/ 	.word	0x0000f410


	//   ....[104]....
        /*0ff0*/ 	.word	0x0000f480


	//   ....[105]....
        /*0ff4*/ 	.word	0x0000f4c0


	//   ....[106]....
        /*0ff8*/ 	.word	0x0000f530


	//   ....[107]....
        /*0ffc*/ 	.word	0x0000f5a0


	//   ....[108]....
        /*1000*/ 	.word	0x0000f600


	//   ....[109]....
        /*1004*/ 	.word	0x0000f670


	//   ....[110]....
        /*1008*/ 	.word	0x0000f6d0


	//   ....[111]....
        /*100c*/ 	.word	0x0000f730


	//   ....[112]....
        /*1010*/ 	.word	0x0000f7a0


	//   ....[113]....
        /*1014*/ 	.word	0x0000f800


	//   ....[114]....
        /*1018*/ 	.word	0x0000f860


	//   ....[115]....
        /*101c*/ 	.word	0x0000f8b0


	//   ....[116]....
        /*1020*/ 	.word	0x0000f900


	//   ....[117]....
        /*1024*/ 	.word	0x0000f950


	//   ....[118]....
        /*1028*/ 	.word	0x0000f9a0


	//   ....[119]....
        /*102c*/ 	.word	0x0000fa10


	//   ....[120]....
        /*1030*/ 	.word	0x0000fa70


	//   ....[121]....
        /*1034*/ 	.word	0x0000fad0


	//   ....[122]....
        /*1038*/ 	.word	0x0000fb30


	//   ....[123]....
        /*103c*/ 	.word	0x0000fba0


	//   ....[124]....
        /*1040*/ 	.word	0x0000fc00


	//   ....[125]....
        /*1044*/ 	.word	0x0000fc60


	//   ....[126]....
        /*1048*/ 	.word	0x0000fca0


	//   ....[127]....
        /*104c*/ 	.word	0x0000fce0


	//   ....[128]....
        /*1050*/ 	.word	0x0000fd30


	//   ....[129]....
        /*1054*/ 	.word	0x0000fd70


	//   ....[130]....
        /*1058*/ 	.word	0x0000fdc0


	//   ....[131]....
        /*105c*/ 	.word	0x0000fe10


	//   ....[132]....
        /*1060*/ 	.word	0x0000fe60


	//   ....[133]....
        /*1064*/ 	.word	0x0000fec0


	//   ....[134]....
        /*1068*/ 	.word	0x0000ff30


	//   ....[135]....
        /*106c*/ 	.word	0x0000ffa0


	//   ....[136]....
        /*1070*/ 	.word	0x00010000


	//   ....[137]....
        /*1074*/ 	.word	0x00010060


	//   ....[138]....
        /*1078*/ 	.word	0x000100c0


	//   ....[139]....
        /*107c*/ 	.word	0x00010130


	//   ....[140]....
        /*1080*/ 	.word	0x00010190


	//   ....[141]....
        /*1084*/ 	.word	0x000101f0


	//   ....[142]....
        /*1088*/ 	.word	0x00010250


	//   ....[143]....
        /*108c*/ 	.word	0x000102c0


	//   ....[144]....
        /*1090*/ 	.word	0x00010320


	//   ....[145]....
        /*1094*/ 	.word	0x00010380


	//   ....[146]....
        /*1098*/ 	.word	0x000103e0


	//   ....[147]....
        /*109c*/ 	.word	0x00010450


	//   ....[148]....
        /*10a0*/ 	.word	0x000104b0


	//   ....[149]....
        /*10a4*/ 	.word	0x00010510


	//   ....[150]....
        /*10a8*/ 	.word	0x00010570


	//   ....[151]....
        /*10ac*/ 	.word	0x000105e0


	//   ....[152]....
        /*10b0*/ 	.word	0x00010640


	//   ....[153]....
        /*10b4*/ 	.word	0x000106a0


	//   ....[154]....
        /*10b8*/ 	.word	0x00010700


	//   ....[155]....
        /*10bc*/ 	.word	0x00010770


	//   ....[156]....
        /*10c0*/ 	.word	0x000107c0


	//   ....[157]....
        /*10c4*/ 	.word	0x00010800


	//   ....[158]....
        /*10c8*/ 	.word	0x00010850


	//   ....[159]....
        /*10cc*/ 	.word	0x000108a0


	//   ....[160]....
        /*10d0*/ 	.word	0x000108f0


	//   ....[161]....
        /*10d4*/ 	.word	0x00010960


	//   ....[162]....
        /*10d8*/ 	.word	0x000109a0


	//   ....[163]....
        /*10dc*/ 	.word	0x000109f0


	//   ....[164]....
        /*10e0*/ 	.word	0x00010a40


	//   ....[165]....
        /*10e4*/ 	.word	0x00010a90


	//   ....[166]....
        /*10e8*/ 	.word	0x00010ae0


	//   ....[167]....
        /*10ec*/ 	.word	0x00010b50


	//   ....[168]....
        /*10f0*/ 	.word	0x00010b90


	//   ....[169]....
        /*10f4*/ 	.word	0x00010c00


	//   ....[170]....
        /*10f8*/ 	.word	0x00010c60


	//   ....[171]....
        /*10fc*/ 	.word	0x00010cd0


	//----- nvinfo : EIATTR_EXIT_INSTR_OFFSETS
	.align		4
.L_826:
        /*1100*/ 	.byte	0x04, 0x1c
        /*1102*/ 	.short	(.L_828 - .L_827)


	//   ....[0]....
.L_827:
        /*1104*/ 	.word	0x00000c10


	//   ....[1]....
        /*1108*/ 	.word	0x0000f280


	//----- nvinfo : EIATTR_MAX_THREADS
	.align		4
.L_828:
        /*110c*/ 	.byte	0x04, 0x05
        /*110e*/ 	.short	(.L_830 - .L_829)
.L_829:
        /*1110*/ 	.word	0x00000100
        /*1114*/ 	.word	0x00000001
        /*1118*/ 	.word	0x00000001


	//----- nvinfo : EIATTR_CRS_STACK_SIZE
	.align		4
.L_830:
        /*111c*/ 	.byte	0x04, 0x1e
        /*111e*/ 	.short	(.L_832 - .L_831)
.L_831:
        /*1120*/ 	.word	0x00000000
.L_832:


//--------------------- .nv.info._ZN7cutlass13device_kernelIN5flash19enable_sm80_to_sm89INS1_16FlashAttnFwdSm80INS1_25CollectiveMainloopFwdSm80ILi8ELi1ELb0EN4cute5tupleIJNS5_1CILi128EEENS7_ILi32EEENS7_ILi256EEEEEELi256ENS_6half_tEfNS_4arch4Sm80ELb0ELb0ELb0ELb1ELb1ELb1ELb1ELb1EEENS1_21CollectiveEpilogueFwdINS6_IJS8_SA_S9_EEENS6_IJNS7_ILi1EEESI_SI_EEESC_SE_Li256ELb1ELb1ELb1ELb0EEENS1_36VarlenDynamicPersistentTileSchedulerILi128ELi32ELi256ELi256ELb1ELb1ELb0ELb0ELb1ELb1EEEEEEEEEvNT_6ParamsE --------------------------
	.section	.nv.info._ZN7cutlass13device_kernelIN5flash19enable_sm80_to_sm89INS1_16FlashAttnFwdSm80INS1_25CollectiveMainloopFwdSm80ILi8ELi1ELb0EN4cute5tupleIJNS5_1CILi128EEENS7_ILi32EEENS7_ILi256EEEEEELi256ENS_6half_tEfNS_4arch4Sm80ELb0ELb0ELb0ELb1ELb1ELb1ELb1ELb1EEENS1_21CollectiveEpilogueFwdINS6_IJS8_SA_S9_EEENS6_IJNS7_ILi1EEESI_SI_EEESC_SE_Li256ELb1ELb1ELb1ELb0EEENS1_36VarlenDynamicPersistentTileSchedulerILi128ELi32ELi256ELi256ELb1ELb1ELb0ELb0ELb1ELb1EEEEEEEEEvNT_6ParamsE,"",@"SHT_CUDA_INFO"
	.sectionflags	@""
	.align	4


	//----- nvinfo : EIATTR_CUDA_API_VERSION
	.align		4
        /*0000*/ 	.byte	0x04, 0x37
        /*0002*/ 	.short	(.L_834 - .L_833)
.L_833:
        /*0004*/ 	.word	0x00000082


	//----- nvinfo : EIATTR_SW2861232_WAR
	.align		4
.L_834:
        /*0008*/ 	.byte	0x01, 0x35
	.zero		2


	//----- nvinfo : EIATTR_PARAM_CBANK
	.align		4
        /*000c*/ 	.byte	0x04, 0x0a
        /*000e*/ 	.short	(.L_836 - .L_835)
	.align		4
.L_835:
        /*0010*/ 	.word	index@(.nv.constant0._ZN7cutlass13device_kernelIN5flash19enable_sm80_to_sm89INS1_16FlashAttnFwdSm80INS1_25CollectiveMainloopFwdSm80ILi8ELi1ELb0EN4cute5tupleIJNS5_1CILi128EEENS7_ILi32EEENS7_ILi256EEEEEELi256ENS_6half_tEfNS_4arch4Sm80ELb0ELb0ELb0ELb1ELb1ELb1ELb1ELb1EEENS1_21CollectiveEpilogueFwdINS6_IJS8_SA_S9_EEENS6_IJNS7_ILi1EEESI_SI_EEESC_SE_Li256ELb1ELb1ELb1ELb0EEENS1_36VarlenDynamicPersistentTileSchedulerILi128ELi32ELi256ELi256ELb1ELb1ELb0ELb0ELb1ELb1EEEEEEEEEvNT_6ParamsE)
        /*0014*/ 	.short	0x0160
        /*0016*/ 	.short	0x0438


	//----- nvinfo : EIATTR_CBANK_PARAM_SIZE
	.align		4
.L_836:
        /*0018*/ 	.byte	0x03, 0x19
        /*001a*/ 	.short	0x0438


	//----- nvinfo : EIATTR_KPARAM_INFO
	.align		4
        /*001c*/ 	.byte	0x04, 0x17
        /*001e*/ 	.short	(.L_838 - .L_837)
.L_837:
        /*0020*/ 	.word	0x00000000
        /*0024*/ 	.short	0x0000
        /*0026*/ 	.short	0x0000
        /*0028*/ 	.byte	0x00, 0xf0, 0xe1, 0x10


	//----- nvinfo : EIATTR_MAXREG_COUNT
	.align		4
.L_838:
        /*002c*/ 	.byte	0x03, 0x1b
        /*002e*/ 	.short	0x00ff


	//----- nvinfo : EIATTR_NUM_BARRIERS
	.align		4
        /*0030*/ 	.byte	0x02, 0x4c
        /*0032*/ 	.byte	0x06
	.zero		1


	//----- nvinfo : EIATTR_ANNOTATIONS
	.align		4
        /*0034*/ 	.byte	0x04, 0x55
        /*0036*/ 	.short	(.L_840 - .L_839)


	//   ....[0]....
.L_839:
        /* <DEDUP_REMOVED lines=25> */


	//----- nvinfo : EIATTR_MERCURY_ISA_VERSION
	.align		4
.L_840:
        /*01b0*/ 	.byte	0x03, 0x5f
        /*01b2*/ 	.short	0x0000


	//----- nvinfo : EIATTR_INT_WARP_WIDE_INSTR_OFFSETS
	.align		4
        /*01b4*/ 	.byte	0x04, 0x31
        /*01b6*/ 	.short	(.L_842 - .L_841)


	//   ....[0]....
.L_841:
        /*01b8*/ 	.word	0x00012140


	//   ....[1]....
        /*01bc*/ 	.word	0x000121b0


	//----- nvinfo : EIATTR_COOP_GROUP_MASK_REGIDS
	.align		4
.L_842:
        /*01c0*/ 	.byte	0x04, 0x29
        /*01c2*/ 	.short	(.L_844 - .L_843)


	//   ....[0]....
.L_843:
        /*01c4*/ 	.word	0xffffffff


	//   ....[1]....
        /*01c8*/ 	.word	0xffffffff


	//   ....[2]....
        /*01cc*/ 	.word	0xffffffff


	//   ....[3]....
        /*01d0*/ 	.word	0xffffffff


	//   ....[4]....
        /*01d4*/ 	.word	0xffffffff


	//   ....[5]....
        /*01d8*/ 	.word	0xffffffff


	//   ....[6]....
        /*01dc*/ 	.word	0xffffffff


	//   ....[7]....
        /*01e0*/ 	.word	0xffffffff


	//   ....[8]....
        /*01e4*/ 	.word	0xffffffff


	//   ....[9]....
        /*01e8*/ 	.word	0xffffffff


	//   ....[10]....
        /*01ec*/ 	.word	0xffffffff


	//   ....[11]....
        /*01f0*/ 	.word	0xffffffff


	//   ....[12]....
        /*01f4*/ 	.word	0xffffffff


	//   ....[13]....
        /*01f8*/ 	.word	0xffffffff


	//   ....[14]....
        /*01fc*/ 	.word	0xffffffff


	//   ....[15]....
        /*0200*/ 	.word	0xffffffff


	//   ....[16]....
        /*0204*/ 	.word	0xffffffff


	//   ....[17]....
        /*0208*/ 	.word	0xffffffff


	//   ....[18]....
        /*020c*/ 	.word	0xffffffff


	//   ....[19]....
        /*0210*/ 	.word	0xffffffff


	//   ....[20]....
        /*0214*/ 	.word	0xffffffff


	//   ....[21]....
        /*0218*/ 	.word	0xffffffff


	//   ....[22]....
        /*021c*/ 	.word	0xffffffff


	//   ....[23]....
        /*0220*/ 	.word	0xffffffff


	//   ....[24]....
        /*0224*/ 	.word	0xffffffff


	//   ....[25]....
        /*0228*/ 	.word	0xffffffff


	//   ....[26]....
        /*022c*/ 	.word	0xffffffff


	//   ....[27]....
        /*0230*/ 	.word	0xffffffff


	//   ....[28]....
        /*0234*/ 	.word	0xffffffff


	//   ....[29]....
        /*0238*/ 	.word	0xffffffff


	//   ....[30]....
        /*023c*/ 	.word	0xffffffff


	//   ....[31]....
        /*0240*/ 	.word	0xffffffff


	//   ....[32]....
        /*0244*/ 	.word	0xffffffff


	//   ....[33]....
        /*0248*/ 	.word	0xffffffff


	//   ....[34]....
        /*024c*/ 	.word	0xffffffff


	//   ....[35]....
        /*0250*/ 	.word	0xffffffff


	//   ....[36]....
        /*0254*/ 	.word	0xffffffff


	//   ....[37]....
        /*0258*/ 	.word	0xffffffff


	//   ....[38]....
        /*025c*/ 	.word	0xffffffff


	//   ....[39]....
        /*0260*/ 	.word	0xffffffff


	//   ....[40]....
        /*0264*/ 	.word	0xffffffff


	//   ....[41]....
        /*0268*/ 	.word	0xffffffff


	//   ....[42]....
        /*026c*/ 	.word	0xffffffff


	//   ....[43]....
        /*0270*/ 	.word	0xffffffff


	//   ....[44]....
        /*0274*/ 	.word	0xffffffff


	//   ....[45]....
        /*0278*/ 	.word	0xffffffff


	//   ....[46]....
        /*027c*/ 	.word	0xffffffff


	//   ....[47]....
        /*0280*/ 	.word	0xffffffff


	//   ....[48]....
        /*0284*/ 	.word	0xffffffff


	//   ....[49]....
        /*0288*/ 	.word	0xffffffff


	//   ....[50]....
        /*028c*/ 	.word	0xffffffff


	//   ....[51]....
        /*0290*/ 	.word	0xffffffff


	//   ....[52]....
        /*0294*/ 	.word	0xffffffff


	//   ....[53]....
        /*0298*/ 	.word	0xffffffff


	//   ....[54]....
        /*029c*/ 	.word	0xffffffff


	//   ....[55]....
        /*02a0*/ 	.word	0xffffffff


	//   ....[56]....
        /*02a4*/ 	.word	0xffffffff


	//   ....[57]....
        /*02a8*/ 	.word	0xffffffff


	//   ....[58]....
        /*02ac*/ 	.word	0xffffffff


	//   ....[59]....
        /*02b0*/ 	.word	0xffffffff


	//   ....[60]....
        /*02b4*/ 	.word	0xffffffff


	//   ....[61]....
        /*02b8*/ 	.word	0xffffffff


	//   ....[62]....
        /*02bc*/ 	.word	0xffffffff


	//   ....[63]....
        /*02c0*/ 	.word	0xffffffff


	//   ....[64]....
        /*02c4*/ 	.word	0xffffffff


	//   ....[65]....
        /*02c8*/ 	.word	0xffffffff


	//   ....[66]....
        /*02cc*/ 	.word	0xffffffff


	//   ....[67]....
        /*02d0*/ 	.word	0xffffffff


	//   ....[68]....
        /*02d4*/ 	.word	0xffffffff


	//   ....[69]....
        /*02d8*/ 	.word	0xffffffff


	//   ....[70]....
        /*02dc*/ 	.word	0xffffffff


	//   ....[71]....
        /*02e0*/ 	.word	0xffffffff


	//   ....[72]....
        /*02e4*/ 	.word	0xffffffff


	//   ....[73]....
        /*02e8*/ 	.word	0xffffffff


	//   ....[74]....
        /*02ec*/ 	.word	0xffffffff


	//   ....[75]....
        /*02f0*/ 	.word	0xffffffff


	//   ....[76]....
        /*02f4*/ 	.word	0xffffffff


	//   ....[77]....
        /*02f8*/ 	.word	0xffffffff


	//   ....[78]....
        /*02fc*/ 	.word	0xffffffff


	//   ....[79]....
        /*0300*/ 	.word	0xffffffff


	//   ....[80]....
        /*0304*/ 	.word	0xffffffff


	//   ....[81]....
        /*0308*/ 	.word	0xffffffff


	//   ....[82]....
        /*030c*/ 	.word	0xffffffff


	//   ....[83]....
        /*0310*/ 	.word	0xffffffff


	//   ....[84]....
        /*0314*/ 	.word	0xffffffff


	//   ....[85]....
        /*0318*/ 	.word	0xffffffff


	//   ....[86]....
        /*031c*/ 	.word	0xffffffff


	//   ....[87]....
        /*0320*/ 	.word	0xffffffff


	//   ....[88]....
        /*0324*/ 	.word	0xffffffff


	//   ....[89]....
        /*0328*/ 	.word	0xffffffff


	//   ....[90]....
        /*032c*/ 	.word	0xffffffff


	//   ....[91]....
        /*0330*/ 	.word	0xffffffff


	//   ....[92]....
        /*0334*/ 	.word	0xffffffff


	//   ....[93]....
        /*0338*/ 	.word	0xffffffff


	//   ....[94]....
        /*033c*/ 	.word	0xffffffff


	//   ....[95]....
        /*0340*/ 	.word	0xffffffff


	//   ....[96]....
        /*0344*/ 	.word	0xffffffff


	//   ....[97]....
        /*0348*/ 	.word	0xffffffff


	//   ....[98]....
        /*034c*/ 	.word	0xffffffff


	//   ....[99]....
        /*0350*/ 	.word	0xffffffff


	//   ....[100]....
        /*0354*/ 	.word	0xffffffff


	//   ....[101]....
        /*0358*/ 	.word	0xffffffff


	//   ....[102]....
        /*035c*/ 	.word	0xffffffff


	//   ....[103]....
        /*0360*/ 	.word	0xffffffff


	//   ....[104]....
        /*0364*/ 	.word	0xffffffff


	//   ....[105]....
        /*0368*/ 	.word	0xffffffff


	//   ....[106]....
        /*036c*/ 	.word	0xffffffff


	//   ....[107]....
        /*0370*/ 	.word	0xffffffff


	//   ....[108]....
        /*0374*/ 	.word	0xffffffff


	//   ....[109]....
        /*0378*/ 	.word	0xffffffff


	//   ....[110]....
        /*037c*/ 	.word	0xffffffff


	//   ....[111]....
        /*0380*/ 	.word	0xffffffff


	//   ....[112]....
        /*0384*/ 	.word	0xffffffff


	//   ....[113]....
        /*0388*/ 	.word	0xffffffff


	//   ....[114]....
        /*038c*/ 	.word	0xffffffff


	//   ....[115]....
        /*0390*/ 	.word	0xffffffff


	//   ....[116]....
        /*0394*/ 	.word	0xffffffff


	//   ....[117]....
        /*0398*/ 	.word	0xffffffff


	//   ....[118]....
        /*039c*/ 	.word	0xffffffff


	//   ....[119]....
        /*03a0*/ 	.word	0xffffffff


	//   ....[120]....
        /*03a4*/ 	.word	0xffffffff


	//   ....[121]....
        /*03a8*/ 	.word	0xffffffff


	//   ....[122]....
        /*03ac*/ 	.word	0xffffffff


	//   ....[123]....
        /*03b0*/ 	.word	0xffffffff


	//   ....[124]....
        /*03b4*/ 	.word	0xffffffff


	//   ....[125]....
        /*03b8*/ 	.word	0xffffffff


	//   ....[126]....
        /*03bc*/ 	.word	0xffffffff


	//   ....[127]....
        /*03c0*/ 	.word	0xffffffff


	//   ....[128]....
        /*03c4*/ 	.word	0xffffffff


	//   ....[129]....
        /*03c8*/ 	.word	0xffffffff


	//   ....[130]....
        /*03cc*/ 	.word	0xffffffff


	//   ....[131]....
        /*03d0*/ 	.word	0xffffffff


	//   ....[132]....
        /*03d4*/ 	.word	0xffffffff


	//   ....[133]....
        /*03d8*/ 	.word	0xffffffff


	//   ....[134]....
        /*03dc*/ 	.word	0xffffffff


	//   ....[135]....
        /*03e0*/ 	.word	0xffffffff


	//   ....[136]....
        /*03e4*/ 	.word	0xffffffff


	//   ....[137]....
        /*03e8*/ 	.word	0xffffffff


	//   ....[138]....
        /*03ec*/ 	.word	0xffffffff


	//   ....[139]....
        /*03f0*/ 	.word	0xffffffff


	//   ....[140]....
        /*03f4*/ 	.word	0xffffffff


	//   ....[141]....
        /*03f8*/ 	.word	0xffffffff


	//   ....[142]....
        /*03fc*/ 	.word	0xffffffff


	//   ....[143]....
        /*0400*/ 	.word	0xffffffff


	//   ....[144]....
        /*0404*/ 	.word	0xffffffff


	//   ....[145]....
        /*0408*/ 	.word	0xffffffff


	//   ....[146]....
        /*040c*/ 	.word	0xffffffff


	//   ....[147]....
        /*0410*/ 	.word	0xffffffff


	//   ....[148]....
        /*0414*/ 	.word	0xffffffff


	//   ....[149]....
        /*0418*/ 	.word	0xffffffff


	//   ....[150]....
        /*041c*/ 	.word	0xffffffff


	//   ....[151]....
        /*0420*/ 	.word	0xffffffff


	//   ....[152]....
        /*0424*/ 	.word	0xffffffff


	//   ....[153]....
        /*0428*/ 	.word	0xffffffff


	//   ....[154]....
        /*042c*/ 	.word	0xffffffff


	//   ....[155]....
        /*0430*/ 	.word	0xffffffff


	//   ....[156]....
        /*0434*/ 	.word	0xffffffff


	//   ....[157]....
        /*0438*/ 	.word	0xffffffff


	//   ....[158]....
        /*043c*/ 	.word	0xffffffff


	//   ....[159]....
        /*0440*/ 	.word	0xffffffff


	//   ....[160]....
        /*0444*/ 	.word	0xffffffff


	//   ....[161]....
        /*0448*/ 	.word	0xffffffff


	//   ....[162]....
        /*044c*/ 	.word	0xffffffff


	//   ....[163]....
        /*0450*/ 	.word	0xffffffff


	//   ....[164]....
        /*0454*/ 	.word	0xffffffff


	//   ....[165]....
        /*0458*/ 	.word	0xffffffff


	//   ....[166]....
        /*045c*/ 	.word	0xffffffff


	//   ....[167]....
        /*0460*/ 	.word	0xffffffff


	//   ....[168]....
        /*0464*/ 	.word	0xffffffff


	//   ....[169]....
        /*0468*/ 	.word	0xffffffff


	//   ....[170]....
        /*046c*/ 	.word	0xffffffff


	//   ....[171]....
        /*0470*/ 	.word	0xffffffff


	//   ....[172]....
        /*0474*/ 	.word	0xffffffff


	//   ....[173]....
        /*0478*/ 	.word	0xffffffff


	//   ....[174]....
        /*047c*/ 	.word	0xffffffff


	//   ....[175]....
        /*0480*/ 	.word	0xffffffff


	//   ....[176]....
        /*0484*/ 	.word	0xffffffff


	//   ....[177]....
        /*0488*/ 	.word	0xffffffff


	//----- nvinfo : EIATTR_COOP_GROUP_INSTR_OFFSETS
	.align		4
.L_844:
        /*048c*/ 	.byte	0x04, 0x28
        /*048e*/ 	.short	(.L_846 - .L_845)


	//   ....[0]....
.L_845:
        /*0490*/ 	.word	0x00000050


	//   ....[1]....
        /*0494*/ 	.word	0x000001e0


	//   ....[2]....
        /*0498*/ 	.word	0x00000210


	//   ....[3]....
        /*049c*/ 	.word	0x00000240


	//   ....[4]....
        /*04a0*/ 	.word	0x00000270


	//   ....[5]....
        /*04a4*/ 	.word	0x000002a0


	//   ....[6]....
        /*04a8*/ 	.word	0x000002d0


	//   ....[7]....
        /*04ac*/ 	.word	0x00000440


	//   ....[8]....
        /*04b0*/ 	.word	0x00000480


	//   ....[9]....
        /*04b4*/ 	.word	0x000004b0


	//   ....[10]....
        /*04b8*/ 	.word	0x000004e0


	//   ....[11]....
        /*04bc*/ 	.word	0x00000510


	//   ....[12]....
        /*04c0*/ 	.word	0x00000540


	//   ....[13]....
        /*04c4*/ 	.word	0x000005d0


	//   ....[14]....
        /*04c8*/ 	.word	0x00000600


	//   ....[15]....
        /*04cc*/ 	.word	0x00000620


	//   ....[16]....
        /*04d0*/ 	.word	0x00000680


	//   ....[17]....
        /*04d4*/ 	.word	0x000033b0


	//   ....[18]....
        /*04d8*/ 	.word	0x000033c0


	//   ....[19]....
        /*04dc*/ 	.word	0x000045d0


	//   ....[20]....
        /*04e0*/ 	.word	0x000045e0


	//   ....[21]....
        /*04e4*/ 	.word	0x000056f0


	//   ....[22]....
        /*04e8*/ 	.word	0x00005710


	//   ....[23]....
        /*04ec*/ 	.word	0x00005ad0


	//   ....[24]....
        /*04f0*/ 	.word	0x00005ae0


	//   ....[25]....
        /*04f4*/ 	.word	0x00006790


	//   ....[26]....
        /*04f8*/ 	.word	0x000067b0


	//   ....[27]....
        /*04fc*/ 	.word	0x00006930


	//   ....[28]....
        /*0500*/ 	.word	0x00006940


	//   ....[29]....
        /*0504*/ 	.word	0x00006aa0


	//   ....[30]....
        /*0508*/ 	.word	0x00006ac0


	//   ....[31]....
        /*050c*/ 	.word	0x00006c20


	//   ....[32]....
        /*0510*/ 	.word	0x00006c30


	//   ....[33]....
        /*0514*/ 	.word	0x00007020


	//   ....[34]....
        /*0518*/ 	.word	0x00007030


	//   ....[35]....
        /*051c*/ 	.word	0x000072a0


	//   ....[36]....
        /*0520*/ 	.word	0x000072e0


	//   ....[37]....
        /*0524*/ 	.word	0x00007320


	//   ....[38]....
        /*0528*/ 	.word	0x00007350


	//   ....[39]....
        /*052c*/ 	.word	0x0000a470


	//   ....[40]....
        /*0530*/ 	.word	0x0000a4b0


	//   ....[41]....
        /*0534*/ 	.word	0x0000a4f0


	//   ....[42]....
        /*0538*/ 	.word	0x0000a520


	//   ....[43]....
        /*053c*/ 	.word	0x0000db90


	//   ....[44]....
        /*0540*/ 	.word	0x0000dba0


	//   ....[45]....
        /*0544*/ 	.word	0x0000e670


	//   ....[46]....
        /*0548*/ 	.word	0x0000e690


	//   ....[47]....
        /*054c*/ 	.word	0x0000ea30


	//   ....[48]....
        /*0550*/ 	.word	0x0000ea40


	//   ....[49]....
        /*0554*/ 	.word	0x0000ea70


	//   ....[50]....
        /*0558*/ 	.word	0x0000ea80


	//   ....[51]....
        /*055c*/ 	.word	0x0000f7d0


	//   ....[52]....
        /*0560*/ 	.word	0x0000f7e0


	//   ....[53]....
        /*0564*/ 	.word	0x000101c0


	//   ....[54]....
        /*0568*/ 	.word	0x000101e0


	//   ....[55]....
        /*056c*/ 	.word	0x00010410


	//   ....[56]....
        /*0570*/ 	.word	0x00010430


	//   ....[57]....
        /*0574*/ 	.word	0x00010450


	//   ....[58]....
        /*0578*/ 	.word	0x00010470


	//   ....[59]....
        /*057c*/ 	.word	0x00011730


	//   ....[60]....
        /*0580*/ 	.word	0x00011760


	//   ....[61]....
        /*0584*/ 	.word	0x00011780


	//   ....[62]....
        /*0588*/ 	.word	0x000117a0


	//   ....[63]....
        /*058c*/ 	.word	0x00012f20


	//   ....[64]....
        /*0590*/ 	.word	0x00012f40


	//   ....[65]....
        /*0594*/ 	.word	0x00012f50


	//   ....[66]....
        /*0598*/ 	.word	0x00012f70


	//   ....[67]....
        /*059c*/ 	.word	0x00013330


	//   ....[68]....
        /*05a0*/ 	.word	0x00013350


	//   ....[69]....
        /*05a4*/ 	.word	0x000134b0


	//   ....[70]....
        /*05a8*/ 	.word	0x000134c0


	//   ....[71]....
        /*05ac*/ 	.word	0x00013630


	//   ....[72]....
        /*05b0*/ 	.word	0x00013650


	//   ....[73]....
        /*05b4*/ 	.word	0x000137c0


	//   ....[74]....
        /*05b8*/ 	.word	0x000137d0


	//   ....[75]....
        /*05bc*/ 	.word	0x00013b30


	//   ....[76]....
        /*05c0*/ 	.word	0x00013b50


	//   ....[77]....
        /*05c4*/ 	.word	0x000148e0


	//   ....[78]....
        /*05c8*/ 	.word	0x000148f0


	//   ....[79]....
        /*05cc*/ 	.word	0x00015e50


	//   ....[80]....
        /*05d0*/ 	.word	0x00015e70


	//   ....[81]....
        /*05d4*/ 	.word	0x00015fe0


	//   ....[82]....
        /*05d8*/ 	.word	0x00015ff0


	//   ....[83]....
        /*05dc*/ 	.word	0x00016160


	//   ....[84]....
        /*05e0*/ 	.word	0x00016180


	//   ....[85]....
        /*05e4*/ 	.word	0x000162f0


	//   ....[86]....
        /*05e8*/ 	.word	0x00016300


	//   ....[87]....
        /*05ec*/ 	.word	0x00016510


	//   ....[88]....
        /*05f0*/ 	.word	0x00016530


	//   ....[89]....
        /*05f4*/ 	.word	0x00016650


	//   ....[90]....
        /*05f8*/ 	.word	0x00016690


	//   ....[91]....
        /*05fc*/ 	.word	0x000166c0


	//   ....[92]....
        /*0600*/ 	.word	0x000166f0


	//   ....[93]....
        /*0604*/ 	.word	0x00016720


	//   ....[94]....
        /*0608*/ 	.word	0x00016750


	//   ....[95]....
        /*060c*/ 	.word	0x000168b0


	//   ....[96]....
        /*0610*/ 	.word	0x000168f0


	//   ....[97]....
        /*0614*/ 	.word	0x00016920


	//   ....[98]....
        /*0618*/ 	.word	0x00016950


	//   ....[99]....
        /*061c*/ 	.word	0x00016980


	//   ....[100]....
        /*0620*/ 	.word	0x000169b0


	//   ....[101]....
        /*0624*/ 	.word	0x00016a40


	//   ....[102]....
        /*0628*/ 	.word	0x00016a70


	//   ....[103]....
        /*062c*/ 	.word	0x00016a80


	//   ....[104]....
        /*0630*/ 	.word	0x00016ae0


	//   ....[105]....
        /*0634*/ 	.word	0x00017020


	//   ....[106]....
        /*0638*/ 	.word	0x00017080


	//   ....[107]....
        /*063c*/ 	.word	0x000170d0


	//   ....[108]....
        /*0640*/ 	.word	0x00017120


	//   ....[109]....
        /*0644*/ 	.word	0x00017170


	//   ....[110]....
        /*0648*/ 	.word	0x000171e0


	//   ....[111]....
        /*064c*/ 	.word	0x00017230


	//   ....[112]....
        /*0650*/ 	.word	0x00017290


	//   ....[113]....
        /*0654*/ 	.word	0x00017300


	//   ....[114]....
        /*0658*/ 	.word	0x00017360


	//   ....[115]....
        /*065c*/ 	.word	0x000173d0


	//   ....[116]....
        /*0660*/ 	.word	0x00017440


	//   ....[117]....
        /*0664*/ 	.word	0x000174b0


	//   ....[118]....
        /*0668*/ 	.word	0x00017510


	//   ....[119]....
        /*066c*/ 	.word	0x00017580


	//   ....[120]....
        /*0670*/ 	.word	0x000175f0


	//   ....[121]....
        /*0674*/ 	.word	0x00017660


	//   ....[122]....
        /*0678*/ 	.word	0x000176c0


	//   ....[123]....
        /*067c*/ 	.word	0x00017730


	//   ....[124]....
        /*0680*/ 	.word	0x000177a0


	//   ....[125]....
        /*0684*/ 	.word	0x00017800


	//   ....[126]....
        /*0688*/ 	.word	0x00017850


	//   ....[127]....
        /*068c*/ 	.word	0x000178a0


	//   ....[128]....
        /*0690*/ 	.word	0x000178f0


	//   ....[129]....
        /*0694*/ 	.word	0x00017950


	//   ....[130]....
        /*0698*/ 	.word	0x000179c0


	//   ....[131]....
        /*069c*/ 	.word	0x00017a30


	//   ....[132]....
        /*06a0*/ 	.word	0x00017a80


	//   ....[133]....
        /*06a4*/ 	.word	0x00017ac0


	//   ....[134]....
        /*06a8*/ 	.word	0x00017b10


	//   ....[135]....
        /*06ac*/ 	.word	0x00017b50


	//   ....[136]....
        /*06b0*/ 	.word	0x00017ba0


	//   ....[137]....
        /*06b4*/ 	.word	0x00017bf0


	//   ....[138]....
        /*06b8*/ 	.word	0x00017c40


	//   ....[139]....
        /*06bc*/ 	.word	0x00017c90


	//   ....[140]....
        /*06c0*/ 	.word	0x00017d00


	//   ....[141]....
        /*06c4*/ 	.word	0x00017d70


	//   ....[142]....
        /*06c8*/ 	.word	0x00017de0


	//   ....[143]....
        /*06cc*/ 	.word	0x00017e40


	//   ....[144]....
        /*06d0*/ 	.word	0x00017eb0


	//   ....[145]....
        /*06d4*/ 	.word	0x00017f20


	//   ....[146]....
        /*06d8*/ 	.word	0x00017f90


	//   ....[147]....
        /*06dc*/ 	.word	0x00017ff0


	//   ....[148]....
        /*06e0*/ 	.word	0x00018060


	//   ....[149]....
        /*06e4*/ 	.word	0x000180d0


	//   ....[150]....
        /*06e8*/ 	.word	0x00018140


	//   ....[151]....
        /*06ec*/ 	.word	0x000181a0


	//   ....[152]....
        /*06f0*/ 	.word	0x00018210


	//   ....[153]....
        /*06f4*/ 	.word	0x00018280


	//   ....[154]....
        /*06f8*/ 	.word	0x000182f0


	//   ....[155]....
        /*06fc*/ 	.word	0x00018350


	//   ....[156]....
        /*0700*/ 	.word	0x000183c0


	//   ....[157]....
        /*0704*/ 	.word	0x00018430


	//   ....[158]....
        /*0708*/ 	.word	0x000184a0


	//   ....[159]....
        /*070c*/ 	.word	0x00018500


	//   ....[160]....
        /*0710*/ 	.word	0x00018570


	//   ....[161]....
        /*0714*/ 	.word	0x000185e0


	//   ....[162]....
        /*0718*/ 	.word	0x00018630


	//   ....[163]....
        /*071c*/ 	.word	0x00018670


	//   ....[164]....
        /*0720*/ 	.word	0x000186c0


	//   ....[165]....
        /*0724*/ 	.word	0x00018710


	//   ....[166]....
        /*0728*/ 	.word	0x00018760


	//   ....[167]....
        /*072c*/ 	.word	0x000187d0


	//   ....[168]....
        /*0730*/ 	.word	0x00018820


	//   ....[169]....
        /*0734*/ 	.word	0x00018870


	//   ....[170]....
        /*0738*/ 	.word	0x000188c0


	//   ....[171]....
        /*073c*/ 	.word	0x00018910


	//   ....[172]....
        /*0740*/ 	.word	0x00018960


	//   ....[173]....
        /*0744*/ 	.word	0x000189d0


	//   ....[174]....
        /*0748*/ 	.word	0x00018a20


	//   ....[175]....
        /*074c*/ 	.word	0x00018a80


	//   ....[176]....
        /*0750*/ 	.word	0x00018ae0


	//   ....[177]....
        /*0754*/ 	.word	0x00018b50


	//----- nvinfo : EIATTR_EXIT_INSTR_OFFSETS
	.align		4
.L_846:
        /*0758*/ 	.byte	0x04, 0x1c
        /*075a*/ 	.short	(.L_848 - .L_847)


	//   ....[0]....
.L_847:
        /*075c*/ 	.word	0x00000b40


	//   ....[1]....
        /*0760*/ 	.word	0x00016fe0


	//----- nvinfo : EIATTR_MAX_THREADS
	.align		4
.L_848:
        /*0764*/ 	.byte	0x04, 0x05
        /*0766*/ 	.short	(.L_850 - .L_849)
.L_849:
        /*0768*/ 	.word	0x00000100
        /*076c*/ 	.word	0x00000001
        /*0770*/ 	.word	0x00000001


	//----- nvinfo : EIATTR_CRS_STACK_SIZE
	.align		4
.L_850:
        /*0774*/ 	.byte	0x04, 0x1e
        /*0776*/ 	.short	(.L_852 - .L_851)
.L_851:
        /*0778*/ 	.word	0x00000000
.L_852:


//--------------------- .nv.info._ZN7cutlass13device_kernelIN5flash19enable_sm80_to_sm89INS1_16FlashAttnFwdSm80INS1_25CollectiveMainloopFwdSm80ILi8ELi1ELb1EN4cute5tupleIJNS5_1CILi128EEENS7_ILi48EEENS7_ILi256EEEEEELi256ENS_6half_tEfNS_4arch4Sm80ELb0ELb1ELb0ELb0ELb1ELb0ELb1ELb1EEENS1_21CollectiveEpilogueFwdINS6_IJS8_SA_S9_EEENS6_IJNS7_ILi1EEESI_SI_EEESC_SE_Li256ELb0ELb1ELb1ELb0EEENS1_19SingleTileSchedulerILb0ELb1ELb1ELi128EEEEEEEEEvNT_6ParamsE --------------------------
	.section	.nv.info._ZN7cutlass13device_kernelIN5flash19enable_sm80_to_sm89INS1_16FlashAttnFwdSm80INS1_25CollectiveMainloopFwdSm80ILi8ELi1ELb1EN4cute5tupleIJNS5_1CILi128EEENS7_ILi48EEENS7_ILi256EEEEEELi256ENS_6half_tEfNS_4arch4Sm80ELb0ELb1ELb0ELb0ELb1ELb0ELb1ELb1EEENS1_21CollectiveEpilogueFwdINS6_IJS8_SA_S9_EEENS6_IJNS7_ILi1EEESI_SI_EEESC_SE_Li256ELb0ELb1ELb1ELb0EEENS1_19SingleTileSchedulerILb0ELb1ELb1ELi128EEEEEEEEEvNT_6ParamsE,"",@"SHT_CUDA_INFO"
	.sectionflags	@""
	.align	4


	//----- nvinfo : EIATTR_CUDA_API_VERSION
	.align		4
        /*0000*/ 	.byte	0x04, 0x37
        /*0002*/ 	.short	(.L_854 - .L_853)
.L_853:
        /*0004*/ 	.word	0x00000082


	//----- nvinfo : EIATTR_SW2861232_WAR
	.align		4
.L_854:
        /*0008*/ 	.byte	0x01, 0x35
	.zero		2


	//----- nvinfo : EIATTR_PARAM_CBANK
	.align		4
        /*000c*/ 	.byte	0x04, 0x0a
        /*000e*/ 	.short	(.L_856 - .L_855)
	.align		4
.L_855:
        /*0010*/ 	.word	index@(.nv.constant0._ZN7cutlass13device_kernelIN5flash19enable_sm80_to_sm89INS1_16FlashAttnFwdSm80INS1_25CollectiveMainloopFwdSm80ILi8ELi1ELb1EN4cute5tupleIJNS5_1CILi128EEENS7_ILi48EEENS7_ILi256EEEEEELi256ENS_6half_tEfNS_4arch4Sm80ELb0ELb1ELb0ELb0ELb1ELb0ELb1ELb1EEENS1_21CollectiveEpilogueFwdINS6_IJS8_SA_S9_EEENS6_IJNS7_ILi1EEESI_SI_EEESC_SE_Li256ELb0ELb1ELb1ELb0EEENS1_19SingleTileSchedulerILb0ELb1ELb1ELi128EEEEEEEEEvNT_6ParamsE)
        /*0014*/ 	.short	0x0160
        /*0016*/ 	.short	0x0418


	//----- nvinfo : EIATTR_CBANK_PARAM_SIZE
	.align		4
.L_856:
        /*0018*/ 	.byte	0x03, 0x19
        /*001a*/ 	.short	0x0418


	//----- nvinfo : EIATTR_KPARAM_INFO
	.align		4
        /*001c*/ 	.byte	0x04, 0x17
        /*001e*/ 	.short	(.L_858 - .L_857)
.L_857:
        /*0020*/ 	.word	0x00000000
        /*0024*/ 	.short	0x0000
        /*0026*/ 	.short	0x0000
        /*0028*/ 	.byte	0x00, 0xf0, 0x61, 0x10


	//----- nvinfo : EIATTR_MAXREG_COUNT
	.align		4
.L_858:
        /*002c*/ 	.byte	0x03, 0x1b
        /*002e*/ 	.short	0x00ff


	//----- nvinfo : EIATTR_NUM_BARRIERS
	.align		4
        /*0030*/ 	.byte	0x02, 0x4c
        /*0032*/ 	.byte	0x02
	.zero		1


	//----- nvinfo : EIATTR_ANNOTATIONS
	.align		4
        /*0034*/ 	.byte	0x04, 0x55
        /*0036*/ 	.short	(.L_860 - .L_859)


	//   ....[0]....
.L_859:
        /* <DEDUP_REMOVED lines=96> */


	//----- nvinfo : EIATTR_MERCURY_ISA_VERSION
	.align		4
.L_860:
        /*0628*/ 	.byte	0x03, 0x5f
        /*062a*/ 	.short	0x0000


	//----- nvinfo : EIATTR_COOP_GROUP_MASK_REGIDS
	.align		4
        /*062c*/ 	.byte	0x04, 0x29
        /*062e*/ 	.short	(.L_862 - .L_861)


	//   ....[0]....
.L_861:
        /*0630*/ 	.word	0xffffffff


	//   ....[1]....
        /*0634*/ 	.word	0xffffffff


	//   ....[2]....
        /*0638*/ 	.word	0xffffffff


	//   ....[3]....
        /*063c*/ 	.word	0xffffffff


	//   ....[4]....
        /*0640*/ 	.word	0xffffffff


	//   ....[5]....
        /*0644*/ 	.word	0xffffffff


	//   ....[6]....
        /*0648*/ 	.word	0xffffffff


	//   ....[7]....
        /*064c*/ 	.word	0xffffffff


	//   ....[8]....
        /*0650*/ 	.word	0xffffffff


	//   ....[9]....
        /*0654*/ 	.word	0xffffffff


	//   ....[10]....
        /*0658*/ 	.word	0xffffffff


	//   ....[11]....
        /*065c*/ 	.word	0xffffffff


	//   ....[12]....
        /*0660*/ 	.word	0xffffffff


	//   ....[13]....
        /*0664*/ 	.word	0xffffffff


	//   ....[14]....
        /*0668*/ 	.word	0xffffffff


	//   ....[15]....
        /*066c*/ 	.word	0xffffffff


	//   ....[16]....
        /*0670*/ 	.word	0xffffffff


	//   ....[17]....
        /*0674*/ 	.word	0xffffffff


	//   ....[18]....
        /*0678*/ 	.word	0xffffffff


	//   ....[19]....
        /*067c*/ 	.word	0xffffffff


	//   ....[20]....
        /*0680*/ 	.word	0xffffffff


	//   ....[21]....
        /*0684*/ 	.word	0xffffffff


	//   ....[22]....
        /*0688*/ 	.word	0xffffffff


	//   ....[23]....
        /*068c*/ 	.word	0xffffffff


	//   ....[24]....
        /*0690*/ 	.word	0xffffffff


	//   ....[25]....
        /*0694*/ 	.word	0xffffffff


	//   ....[26]....
        /*0698*/ 	.word	0xffffffff


	//   ....[27]....
        /*069c*/ 	.word	0xffffffff


	//   ....[28]....
        /*06a0*/ 	.word	0xffffffff


	//   ....[29]....
        /*06a4*/ 	.word	0xffffffff


	//   ....[30]....
        /*06a8*/ 	.word	0xffffffff


	//   ....[31]....
        /*06ac*/ 	.word	0xffffffff


	//   ....[32]....
        /*06b0*/ 	.word	0xffffffff


	//   ....[33]....
        /*06b4*/ 	.word	0xffffffff


	//   ....[34]....
        /*06b8*/ 	.word	0xffffffff


	//   ....[35]....
        /*06bc*/ 	.word	0xffffffff


	//   ....[36]....
        /*06c0*/ 	.word	0xffffffff


	//   ....[37]....
        /*06c4*/ 	.word	0xffffffff


	//   ....[38]....
        /*06c8*/ 	.word	0xffffffff


	//   ....[39]....
        /*06cc*/ 	.word	0xffffffff


	//   ....[40]....
        /*06d0*/ 	.word	0xffffffff


	//   ....[41]....
        /*06d4*/ 	.word	0xffffffff


	//   ....[42]....
        /*06d8*/ 	.word	0xffffffff


	//   ....[43]....
        /*06dc*/ 	.word	0xffffffff


	//   ....[44]....
        /*06e0*/ 	.word	0xffffffff


	//   ....[45]....
        /*06e4*/ 	.word	0xffffffff


	//   ....[46]....
        /*06e8*/ 	.word	0xffffffff


	//   ....[47]....
        /*06ec*/ 	.word	0xffffffff


	//   ....[48]....
        /*06f0*/ 	.word	0xffffffff


	//   ....[49]....
        /*06f4*/ 	.word	0xffffffff


	//   ....[50]....
        /*06f8*/ 	.word	0xffffffff


	//   ....[51]....
        /*06fc*/ 	.word	0xffffffff


	//   ....[52]....
        /*0700*/ 	.word	0xffffffff


	//   ....[53]....
        /*0704*/ 	.word	0xffffffff


	//   ....[54]....
        /*0708*/ 	.word	0xffffffff


	//   ....[55]....
        /*070c*/ 	.word	0xffffffff


	//   ....[56]....
        /*0710*/ 	.word	0xffffffff


	//   ....[57]....
        /*0714*/ 	.word	0xffffffff


	//   ....[58]....
        /*0718*/ 	.word	0xffffffff


	//   ....[59]....
        /*071c*/ 	.word	0xffffffff


	//   ....[60]....
        /*0720*/ 	.word	0xffffffff


	//   ....[61]....
        /*0724*/ 	.word	0xffffffff


	//   ....[62]....
        /*0728*/ 	.word	0xffffffff


	//   ....[63]....
        /*072c*/ 	.word	0xffffffff


	//   ....[64]....
        /*0730*/ 	.word	0xffffffff


	//   ....[65]....
        /*0734*/ 	.word	0xffffffff


	//   ....[66]....
        /*0738*/ 	.word	0xffffffff


	//   ....[67]....
        /*073c*/ 	.word	0xffffffff


	//   ....[68]....
        /*0740*/ 	.word	0xffffffff


	//   ....[69]....
        /*0744*/ 	.word	0xffffffff


	//   ....[70]....
        /*0748*/ 	.word	0xffffffff


	//   ....[71]....
        /*074c*/ 	.word	0xffffffff


	//   ....[72]....
        /*0750*/ 	.word	0xffffffff


	//   ....[73]....
        /*0754*/ 	.word	0xffffffff


	//   ....[74]....
        /*0758*/ 	.word	0xffffffff


	//   ....[75]....
        /*075c*/ 	.word	0xffffffff


	//   ....[76]....
        /*0760*/ 	.word	0xffffffff


	//   ....[77]....
        /*0764*/ 	.word	0xffffffff


	//   ....[78]....
        /*0768*/ 	.word	0xffffffff


	//   ....[79]....
        /*076c*/ 	.word	0xffffffff


	//   ....[80]....
        /*0770*/ 	.word	0xffffffff


	//   ....[81]....
        /*0774*/ 	.word	0xffffffff


	//   ....[82]....
        /*0778*/ 	.word	0xffffffff


	//   ....[83]....
        /*077c*/ 	.word	0xffffffff


	//   ....[84]....
        /*0780*/ 	.word	0xffffffff


	//   ....[85]....
        /*0784*/ 	.word	0xffffffff


	//   ....[86]....
        /*0788*/ 	.word	0xffffffff


	//----- nvinfo : EIATTR_COOP_GROUP_INSTR_OFFSETS
	.align		4
.L_862:
        /*078c*/ 	.byte	0x04, 0x28
        /*078e*/ 	.short	(.L_864 - .L_863)


	//   ....[0]....
.L_863:
        /*0790*/ 	.word	0x00000060


	//   ....[1]....
        /*0794*/ 	.word	0x000016e0


	//   ....[2]....
        /*0798*/ 	.word	0x00001720


	//   ....[3]....
        /*079c*/ 	.word	0x00001780


	//   ....[4]....
        /*07a0*/ 	.word	0x000017b0


	//   ....[5]....
        /*07a4*/ 	.word	0x00001970


	//   ....[6]....
        /*07a8*/ 	.word	0x00001990


	//   ....[7]....
        /*07ac*/ 	.word	0x000019a0


	//   ....[8]....
        /*07b0*/ 	.word	0x000019b0


	//   ....[9]....
        /*07b4*/ 	.word	0x00001b00


	//   ....[10]....
        /*07b8*/ 	.word	0x00001b40


	//   ....[11]....
        /*07bc*/ 	.word	0x00001df0


	//   ....[12]....
        /*07c0*/ 	.word	0x00001e00


	//   ....[13]....
        /*07c4*/ 	.word	0x00002160


	//   ....[14]....
        /*07c8*/ 	.word	0x00002190


	//   ....[15]....
        /*07cc*/ 	.word	0x00002580


	//   ....[16]....
        /*07d0*/ 	.word	0x00002590


	//   ....[17]....
        /*07d4*/ 	.word	0x000035a0


	//   ....[18]....
        /*07d8*/ 	.word	0x000035b0


	//   ....[19]....
        /*07dc*/ 	.word	0x000036c0


	//   ....[20]....
        /*07e0*/ 	.word	0x000036e0


	//   ....[21]....
        /*07e4*/ 	.word	0x00003a00


	//   ....[22]....
        /*07e8*/ 	.word	0x00003c50


	//   ....[23]....
        /*07ec*/ 	.word	0x000047e0


	//   ....[24]....
        /*07f0*/ 	.word	0x00004830


	//   ....[25]....
        /*07f4*/ 	.word	0x000049d0


	//   ....[26]....
        /*07f8*/ 	.word	0x00004a40


	//   ....[27]....
        /*07fc*/ 	.word	0x00006520


	//   ....[28]....
        /*0800*/ 	.word	0x00006540


	//   ....[29]....
        /*0804*/ 	.word	0x00006690


	//   ....[30]....
        /*0808*/ 	.word	0x000066a0


	//   ....[31]....
        /*080c*/ 	.word	0x00007400


	//   ....[32]....
        /*0810*/ 	.word	0x00007420


	//   ....[33]....
        /*0814*/ 	.word	0x00007530


	//   ....[34]....
        /*0818*/ 	.word	0x00007550


	//   ....[35]....
        /*081c*/ 	.word	0x00007750


	//   ....[36]....
        /*0820*/ 	.word	0x00007d90


	//   ....[37]....
        /*0824*/ 	.word	0x00008110


	//   ....[38]....
        /*0828*/ 	.word	0x00008130


	//   ....[39]....
        /*082c*/ 	.word	0x00008c50


	//   ....[40]....
        /*0830*/ 	.word	0x00008c70


	//   ....[41]....
        /*0834*/ 	.word	0x0000a4d0


	//   ....[42]....
        /*0838*/ 	.word	0x0000a4e0


	//   ....[43]....
        /*083c*/ 	.word	0x0000a640


	//   ....[44]....
        /*0840*/ 	.word	0x0000a650


	//   ....[45]....
        /*0844*/ 	.word	0x0000b3e0


	//   ....[46]....
        /*0848*/ 	.word	0x0000b400


	//   ....[47]....
        /*084c*/ 	.word	0x0000b4f0


	//   ....[48]....
        /*0850*/ 	.word	0x0000b500


	//   ....[49]....
        /*0854*/ 	.word	0x0000b700


	//   ....[50]....
        /*0858*/ 	.word	0x0000b720


	//   ....[51]....
        /*085c*/ 	.word	0x0000bd20


	//   ....[52]....
        /*0860*/ 	.word	0x0000bd40


	//   ....[53]....
        /*0864*/ 	.word	0x0000d380


	//   ....[54]....
        /*0868*/ 	.word	0x0000d390


	//   ....[55]....
        /*086c*/ 	.word	0x0000d560


	//   ....[56]....
        /*0870*/ 	.word	0x0000d570


	//   ....[57]....
        /*0874*/ 	.word	0x0000e350


	//   ....[58]....
        /*0878*/ 	.word	0x0000e360


	//   ....[59]....
        /*087c*/ 	.word	0x0000e420


	//   ....[60]....
        /*0880*/ 	.word	0x0000e450


	//   ....[61]....
        /*0884*/ 	.word	0x0000e630


	//   ....[62]....
        /*0888*/ 	.word	0x0000ec50


	//   ....[63]....
        /*088c*/ 	.word	0x0000efc0


	//   ....[64]....
        /*0890*/ 	.word	0x0000efe0


	//   ....[65]....
        /*0894*/ 	.word	0x0000fb00


	//   ....[66]....
        /*0898*/ 	.word	0x0000fb20


	//   ....[67]....
        /*089c*/ 	.word	0x00010d70


	//   ....[68]....
        /*08a0*/ 	.word	0x00010d80


	//   ....[69]....
        /*08a4*/ 	.word	0x00010db0


	//   ....[70]....
        /*08a8*/ 	.word	0x00010dc0


	//   ....[71]....
        /*08ac*/ 	.word	0x00011cd0


	//   ....[72]....
        /*08b0*/ 	.word	0x00011d10


	//   ....[73]....
        /*08b4*/ 	.word	0x00011d30


	//   ....[74]....
        /*08b8*/ 	.word	0x00011d50


	//   ....[75]....
        /*08bc*/ 	.word	0x00011dd0


	//   ....[76]....
        /*08c0*/ 	.word	0x00011e00


	//   ....[77]....
        /*08c4*/ 	.word	0x00012a60


	//   ....[78]....
        /*08c8*/ 	.word	0x00012a70


	//   ....[79]....
        /*08cc*/ 	.word	0x000139d0


	//   ....[80]....
        /*08d0*/ 	.word	0x00013a20


	//   ....[81]....
        /*08d4*/ 	.word	0x00013a70


	//   ....[82]....
        /*08d8*/ 	.word	0x00013ac0


	//   ....[83]....
        /*08dc*/ 	.word	0x00013b20


	//   ....[84]....
        /*08e0*/ 	.word	0x00013b70


	//   ....[85]....
        /*08e4*/ 	.word	0x00013bc0


	//   ....[86]....
        /*08e8*/ 	.word	0x00013c10


	//----- nvinfo : EIATTR_EXIT_INSTR_OFFSETS
	.align		4
.L_864:
        /*08ec*/ 	.byte	0x04, 0x1c
        /*08ee*/ 	.short	(.L_866 - .L_865)


	//   ....[0]....
.L_865:
        /*08f0*/ 	.word	0x000001c0


	//   ....[1]....
        /*08f4*/ 	.word	0x00012a80


	//   ....[2]....
        /*08f8*/ 	.word	0x00013620


	//   ....[3]....
        /*08fc*/ 	.word	0x00013670


	//   ....[4]....
        /*0900*/ 	.word	0x000136a0


	//   ....[5]....
        /*0904*/ 	.word	0x00013700


	//   ....[6]....
        /*0908*/ 	.word	0x00013990


	//----- nvinfo : EIATTR_CTAIDZ_USED
	.align		4
.L_866:
        /*090c*/ 	.byte	0x01, 0x04
	.zero		2


	//----- nvinfo : EIATTR_MAX_THREADS
	.align		4
        /*0910*/ 	.byte	0x04, 0x05
        /*0912*/ 	.short	(.L_868 - .L_867)
.L_867:
        /*0914*/ 	.word	0x00000100
        /*0918*/ 	.word	0x00000001
        /*091c*/ 	.word	0x00000001


	//----- nvinfo : EIATTR_CRS_STACK_SIZE
	.align		4
.L_868:
        /*0920*/ 	.byte	0x04, 0x1e
        /*0922*/ 	.short	(.L_870 - .L_869)
.L_869:
        /*0924*/ 	.word	0x00000000
.L_870:


//--------------------- .nv.info._ZN7cutlass13device_kernelIN5flash19enable_sm80_to_sm89INS1_16FlashAttnFwdSm80INS1_25CollectiveMainloopFwdSm80ILi8ELi1ELb1EN4cute5tupleIJNS5_1CILi128EEENS7_ILi48EEENS7_ILi256EEEEEELi256ENS_6half_tEfNS_4arch4Sm80ELb0ELb1ELb0ELb1ELb1ELb0ELb1ELb1EEENS1_21CollectiveEpilogueFwdINS6_IJS8_SA_S9_EEENS6_IJNS7_ILi1EEESI_SI_EEESC_SE_Li256ELb1ELb1ELb1ELb0EEENS1_36VarlenDynamicPersistentTileSchedulerILi128ELi48ELi256ELi256ELb1ELb1ELb0ELb1ELb0ELb1EEEEEEEEEvNT_6ParamsE --------------------------
	.section	.nv.info._ZN7cutlass13device_kernelIN5flash19enable_sm80_to_sm89INS1_16FlashAttnFwdSm80INS1_25CollectiveMainloopFwdSm80ILi8ELi1ELb1EN4cute5tupleIJNS5_1CILi128EEENS7_ILi48EEENS7_ILi256EEEEEELi256ENS_6half_tEfNS_4arch4Sm80ELb0ELb1ELb0ELb1ELb1ELb0ELb1ELb1EEENS1_21CollectiveEpilogueFwdINS6_IJS8_SA_S9_EEENS6_IJNS7_ILi1EEESI_SI_EEESC_SE_Li256ELb1ELb1ELb1ELb0EEENS1_36VarlenDynamicPersistentTileSchedulerILi128ELi48ELi256ELi256ELb1ELb1ELb0ELb1ELb0ELb1EEEEEEEEEvNT_6ParamsE,"",@"SHT_CUDA_INFO"
	.sectionflags	@""
	.align	4


	//----- nvinfo : EIATTR_CUDA_API_VERSION
	.align		4
        /*0000*/ 	.byte	0x04, 0x37
        /*0002*/ 	.short	(.L_872 - .L_871)
.L_871:
        /*0004*/ 	.word	0x00000082


	//----- nvinfo : EIATTR_SW2861232_WAR
	.align		4
.L_872:
        /*0008*/ 	.byte	0x01, 0x35
	.zero		2


	//----- nvinfo : EIATTR_PARAM_CBANK
	.align		4
        /*000c*/ 	.byte	0x04, 0x0a
        /*000e*/ 	.short	(.L_874 - .L_873)
	.align		4
.L_873:
        /*0010*/ 	.word	index@(.nv.constant0._ZN7cutlass13device_kernelIN5flash19enable_sm80_to_sm89INS1_16FlashAttnFwdSm80INS1_25CollectiveMainloopFwdSm80ILi8ELi1ELb1EN4cute5tupleIJNS5_1CILi128EEENS7_ILi48EEENS7_ILi256EEEEEELi256ENS_6half_tEfNS_4arch4Sm80ELb0ELb1ELb0ELb1ELb1ELb0ELb1ELb1EEENS1_21CollectiveEpilogueFwdINS6_IJS8_SA_S9_EEENS6_IJNS7_ILi1EEESI_SI_EEESC_SE_Li256ELb1ELb1ELb1ELb0EEENS1_36VarlenDynamicPersistentTileSchedulerILi128ELi48ELi256ELi256ELb1ELb1ELb0ELb1ELb0ELb1EEEEEEEEEvNT_6ParamsE)
        /*0014*/ 	.short	0x0160
        /*0016*/ 	.short	0x0438


	//----- nvinfo : EIATTR_CBANK_PARAM_SIZE
	.align		4
.L_874:
        /*0018*/ 	.byte	0x03, 0x19
        /*001a*/ 	.short	0x0438


	//----- nvinfo : EIATTR_KPARAM_INFO
	.align		4
        /*001c*/ 	.byte	0x04, 0x17
        /*001e*/ 	.short	(.L_876 - .L_875)
.L_875:
        /*0020*/ 	.word	0x00000000
        /*0024*/ 	.short	0x0000
        /*0026*/ 	.short	0x0000
        /*0028*/ 	.byte	0x00, 0xf0, 0xe1, 0x10


	//----- nvinfo : EIATTR_MAXREG_COUNT
	.align		4
.L_876:
        /*002c*/ 	.byte	0x03, 0x1b
        /*002e*/ 	.short	0x00ff


	//----- nvinfo : EIATTR_NUM_BARRIERS
	.align		4
        /*0030*/ 	.byte	0x02, 0x4c
        /*0032*/ 	.byte	0x06
	.zero		1


	//----- nvinfo : EIATTR_ANNOTATIONS
	.align		4
        /*0034*/ 	.byte	0x04, 0x55
        /*0036*/ 	.short	(.L_878 - .L_877)


	//   ....[0]....
.L_877:
        /* <DEDUP_REMOVED lines=470> */


	//----- nvinfo : EIATTR_MERCURY_ISA_VERSION
	.align		4
.L_878:
        /*1d88*/ 	.byte	0x03, 0x5f
        /*1d8a*/ 	.short	0x0000


	//----- nvinfo : EIATTR_INT_WARP_WIDE_INSTR_OFFSETS
	.align		4
        /*1d8c*/ 	.byte	0x04, 0x31
        /*1d8e*/ 	.short	(.L_880 - .L_879)


	//   ....[0]....
.L_879:
        /*1d90*/ 	.word	0x00013730


	//   ....[1]....
        /*1d94*/ 	.word	0x000137b0


	//----- nvinfo : EIATTR_COOP_GROUP_MASK_REGIDS
	.align		4
.L_880:
        /*1d98*/ 	.byte	0x04, 0x29
        /*1d9a*/ 	.short	(.L_882 - .L_881)


	//   ....[0]....
.L_881:
        /*1d9c*/ 	.word	0xffffffff


	//   ....[1]....
        /*1da0*/ 	.word	0xffffffff


	//   ....[2]....
        /*1da4*/ 	.word	0xffffffff


	//   ....[3]....
        /*1da8*/ 	.word	0xffffffff


	//   ....[4]....
        /*1dac*/ 	.word	0xffffffff


	//   ....[5]....
        /*1db0*/ 	.word	0xffffffff


	//   ....[6]....
        /*1db4*/ 	.word	0xffffffff


	//   ....[7]....
        /*1db8*/ 	.word	0xffffffff


	//   ....[8]....
        /*1dbc*/ 	.word	0xffffffff


	//   ....[9]....
        /*1dc0*/ 	.word	0xffffffff


	//   ....[10]....
        /*1dc4*/ 	.word	0xffffffff


	//   ....[11]....
        /*1dc8*/ 	.word	0xffffffff


	//   ....[12]....
        /*1dcc*/ 	.word	0xffffffff


	//   ....[13]....
        /*1dd0*/ 	.word	0xffffffff


	//   ....[14]....
        /*1dd4*/ 	.word	0xffffffff


	//   ....[15]....
        /*1dd8*/ 	.word	0xffffffff


	//   ....[16]....
        /*1ddc*/ 	.word	0xffffffff


	//   ....[17]....
        /*1de0*/ 	.word	0xffffffff


	//   ....[18]....
        /*1de4*/ 	.word	0xffffffff


	//   ....[19]....
        /*1de8*/ 	.word	0xffffffff


	//   ....[20]....
        /*1dec*/ 	.word	0xffffffff


	//   ....[21]....
        /*1df0*/ 	.word	0xffffffff


	//   ....[22]....
        /*1df4*/ 	.word	0xffffffff


	//   ....[23]....
        /*1df8*/ 	.word	0xffffffff


	//   ....[24]....
        /*1dfc*/ 	.word	0xffffffff


	//   ....[25]....
        /*1e00*/ 	.word	0xffffffff


	//   ....[26]....
        /*1e04*/ 	.word	0xffffffff


	//   ....[27]....
        /*1e08*/ 	.word	0xffffffff


	//   ....[28]....
        /*1e0c*/ 	.word	0xffffffff


	//   ....[29]....
        /*1e10*/ 	.word	0xffffffff


	//   ....[30]....
        /*1e14*/ 	.word	0xffffffff


	//   ....[31]....
        /*1e18*/ 	.word	0xffffffff


	//   ....[32]....
        /*1e1c*/ 	.word	0xffffffff


	//   ....[33]....
        /*1e20*/ 	.word	0xffffffff


	//   ....[34]....
        /*1e24*/ 	.word	0xffffffff


	//   ....[35]....
        /*1e28*/ 	.word	0xffffffff


	//   ....[36]....
        /*1e2c*/ 	.word	0xffffffff


	//   ....[37]....
        /*1e30*/ 	.word	0xffffffff


	//   ....[38]....
        /*1e34*/ 	.word	0xffffffff


	//   ....[39]....
        /*1e38*/ 	.word	0xffffffff


	//   ....[40]....
        /*1e3c*/ 	.word	0xffffffff


	//   ....[41]....
        /*1e40*/ 	.word	0xffffffff


	//   ....[42]....
        /*1e44*/ 	.word	0xffffffff


	//   ....[43]....
        /*1e48*/ 	.word	0xffffffff


	//   ....[44]....
        /*1e4c*/ 	.word	0xffffffff


	//   ....[45]....
        /*1e50*/ 	.word	0xffffffff


	//   ....[46]....
        /*1e54*/ 	.word	0xffffffff


	//   ....[47]....
        /*1e58*/ 	.word	0xffffffff


	//   ....[48]....
        /*1e5c*/ 	.word	0xffffffff


	//   ....[49]....
        /*1e60*/ 	.word	0xffffffff


	//   ....[50]....
        /*1e64*/ 	.word	0xffffffff


	//   ....[51]....
        /*1e68*/ 	.word	0xffffffff


	//   ....[52]....
        /*1e6c*/ 	.word	0xffffffff


	//   ....[53]....
        /*1e70*/ 	.word	0xffffffff


	//   ....[54]....
        /*1e74*/ 	.word	0xffffffff


	//   ....[55]....
        /*1e78*/ 	.word	0xffffffff


	//   ....[56]....
        /*1e7c*/ 	.word	0xffffffff


	//   ....[57]....
        /*1e80*/ 	.word	0xffffffff


	//   ....[58]....
        /*1e84*/ 	.word	0xffffffff


	//   ....[59]....
        /*1e88*/ 	.word	0xffffffff


	//   ....[60]....
        /*1e8c*/ 	.word	0xffffffff


	//   ....[61]....
        /*1e90*/ 	.word	0xffffffff


	//   ....[62]....
        /*1e94*/ 	.word	0xffffffff


	//   ....[63]....
        /*1e98*/ 	.word	0xffffffff


	//   ....[64]....
        /*1e9c*/ 	.word	0xffffffff


	//   ....[65]....
        /*1ea0*/ 	.word	0xffffffff


	//   ....[66]....
        /*1ea4*/ 	.word	0xffffffff


	//   ....[67]....
        /*1ea8*/ 	.word	0xffffffff


	//   ....[68]....
        /*1eac*/ 	.word	0xffffffff


	//   ....[69]....
        /*1eb0*/ 	.word	0xffffffff


	//   ....[70]....
        /*1eb4*/ 	.word	0xffffffff


	//   ....[71]....
        /*1eb8*/ 	.word	0xffffffff


	//   ....[72]....
        /*1ebc*/ 	.word	0xffffffff


	//   ....[73]....
        /*1ec0*/ 	.word	0xffffffff


	//   ....[74]....
        /*1ec4*/ 	.word	0xffffffff


	//   ....[75]....
        /*1ec8*/ 	.word	0xffffffff


	//   ....[76]....
        /*1ecc*/ 	.word	0xffffffff


	//   ....[77]....
        /*1ed0*/ 	.word	0xffffffff


	//   ....[78]....
        /*1ed4*/ 	.word	0xffffffff


	//   ....[79]....
        /*1ed8*/ 	.word	0xffffffff


	//   ....[80]....
        /*1edc*/ 	.word	0xffffffff


	//   ....[81]....
        /*1ee0*/ 	.word	0xffffffff


	//   ....[82]....
        /*1ee4*/ 	.word	0xffffffff


	//   ....[83]....
        /*1ee8*/ 	.word	0xffffffff


	//   ....[84]....
        /*1eec*/ 	.word	0xffffffff


	//   ....[85]....
        /*1ef0*/ 	.word	0xffffffff


	//   ....[86]....
        /*1ef4*/ 	.word	0xffffffff


	//   ....[87]....
        /*1ef8*/ 	.word	0xffffffff


	//   ....[88]....
        /*1efc*/ 	.word	0xffffffff


	//   ....[89]....
        /*1f00*/ 	.word	0xffffffff


	//   ....[90]....
        /*1f04*/ 	.word	0xffffffff


	//   ....[91]....
        /*1f08*/ 	.word	0xffffffff


	//   ....[92]....
        /*1f0c*/ 	.word	0xffffffff


	//   ....[93]....
        /*1f10*/ 	.word	0xffffffff


	//   ....[94]....
        /*1f14*/ 	.word	0xffffffff


	//   ....[95]....
        /*1f18*/ 	.word	0xffffffff


	//   ....[96]....
        /*1f1c*/ 	.word	0xffffffff


	//   ....[97]....
        /*1f20*/ 	.word	0xffffffff


	//   ....[98]....
        /*1f24*/ 	.word	0xffffffff


	//   ....[99]....
        /*1f28*/ 	.word	0xffffffff


	//   ....[100]....
        /*1f2c*/ 	.word	0xffffffff


	//   ....[101]....
        /*1f30*/ 	.word	0xffffffff


	//   ....[102]....
        /*1f34*/ 	.word	0xffffffff


	//   ....[103]....
        /*1f38*/ 	.word	0xffffffff


	//   ....[104]....
        /*1f3c*/ 	.word	0xffffffff


	//   ....[105]....
        /*1f40*/ 	.word	0xffffffff


	//   ....[106]....
        /*1f44*/ 	.word	0xffffffff


	//   ....[107]....
        /*1f48*/ 	.word	0xffffffff


	//   ....[108]....
        /*1f4c*/ 	.word	0xffffffff


	//   ....[109]....
        /*1f50*/ 	.word	0xffffffff


	//   ....[110]....
        /*1f54*/ 	.word	0xffffffff


	//   ....[111]....
        /*1f58*/ 	.word	0xffffffff


	//   ....[112]....
        /*1f5c*/ 	.word	0xffffffff


	//   ....[113]....
        /*1f60*/ 	.word	0xffffffff


	//   ....[114]....
        /*1f64*/ 	.word	0xffffffff


	//   ....[115]....
        /*1f68*/ 	.word	0xffffffff


	//   ....[116]....
        /*1f6c*/ 	.word	0xffffffff


	//   ....[117]....
        /*1f70*/ 	.word	0xffffffff


	//   ....[118]....
        /*1f74*/ 	.word	0xffffffff


	//   ....[119]....
        /*1f78*/ 	.word	0xffffffff


	//   ....[120]....
        /*1f7c*/ 	.word	0xffffffff


	//   ....[121]....
        /*1f80*/ 	.word	0xffffffff


	//   ....[122]....
        /*1f84*/ 	.word	0xffffffff


	//   ....[123]....
        /*1f88*/ 	.word	0xffffffff


	//   ....[124]....
        /*1f8c*/ 	.word	0xffffffff


	//   ....[125]....
        /*1f90*/ 	.word	0xffffffff


	//   ....[126]....
        /*1f94*/ 	.word	0xffffffff


	//   ....[127]....
        /*1f98*/ 	.word	0xffffffff


	//   ....[128]....
        /*1f9c*/ 	.word	0xffffffff


	//   ....[129]....
        /*1fa0*/ 	.word	0xffffffff


	//   ....[130]....
        /*1fa4*/ 	.word	0xffffffff


	//   ....[131]....
        /*1fa8*/ 	.word	0xffffffff


	//   ....[132]....
        /*1fac*/ 	.word	0xffffffff


	//   ....[133]....
        /*1fb0*/ 	.word	0xffffffff


	//   ....[134]....
        /*1fb4*/ 	.word	0xffffffff


	//   ....[135]....
        /*1fb8*/ 	.word	0xffffffff


	//   ....[136]....
        /*1fbc*/ 	.word	0xffffffff


	//   ....[137]....
        /*1fc0*/ 	.word	0xffffffff


	//   ....[138]....
        /*1fc4*/ 	.word	0xffffffff


	//   ....[139]....
        /*1fc8*/ 	.word	0xffffffff


	//   ....[140]....
        /*1fcc*/ 	.word	0xffffffff


	//   ....[141]....
        /*1fd0*/ 	.word	0xffffffff


	//   ....[142]....
        /*1fd4*/ 	.word	0xffffffff


	//   ....[143]....
        /*1fd8*/ 	.word	0xffffffff


	//   ....[144]....
        /*1fdc*/ 	.word	0xffffffff


	//   ....[145]....
        /*1fe0*/ 	.word	0xffffffff


	//   ....[146]....
        /*1fe4*/ 	.word	0xffffffff


	//   ....[147]....
        /*1fe8*/ 	.word	0xffffffff


	//   ....[148]....
        /*1fec*/ 	.word	0xffffffff


	//   ....[149]....
        /*1ff0*/ 	.word	0xffffffff


	//   ....[150]....
        /*1ff4*/ 	.word	0xffffffff


	//   ....[151]....
        /*1ff8*/ 	.word	0xffffffff


	//   ....[152]....
        /*1ffc*/ 	.word	0xffffffff


	//   ....[153]....
        /*2000*/ 	.word	0xffffffff


	//   ....[154]....
        /*2004*/ 	.word	0xffffffff


	//   ....[155]....
        /*2008*/ 	.word	0xffffffff


	//   ....[156]....
        /*200c*/ 	.word	0xffffffff


	//   ....[157]....
        /*2010*/ 	.word	0xffffffff


	//   ....[158]....
        /*2014*/ 	.word	0xffffffff


	//   ....[159]....
        /*2018*/ 	.word	0xffffffff


	//   ....[160]....
        /*201c*/ 	.word	0xffffffff


	//   ....[161]....
        /*2020*/ 	.word	0xffffffff


	//   ....[162]....
        /*2024*/ 	.word	0xffffffff


	//   ....[163]....
        /*2028*/ 	.word	0xffffffff


	//   ....[164]....
        /*202c*/ 	.word	0xffffffff


	//   ....[165]....
        /*2030*/ 	.word	0xffffffff


	//   ....[166]....
        /*2034*/ 	.word	0xffffffff


	//   ....[167]....
        /*2038*/ 	.word	0xffffffff


	//   ....[168]....
        /*203c*/ 	.word	0xffffffff


	//   ....[169]....
        /*2040*/ 	.word	0xffffffff


	//   ....[170]....
        /*2044*/ 	.word	0xffffffff


	//   ....[171]....
        /*2048*/ 	.word	0xffffffff


	//   ....[172]....
        /*204c*/ 	.word	0xffffffff


	//   ....[173]....
        /*2050*/ 	.word	0xffffffff


	//   ....[174]....
        /*2054*/ 	.word	0xffffffff


	//   ....[175]....
        /*2058*/ 	.word	0xffffffff


	//   ....[176]....
        /*205c*/ 	.word	0xffffffff


	//   ....[177]....
        /*2060*/ 	.word	0xffffffff


	//   ....[178]....
        /*2064*/ 	.word	0xffffffff


	//   ....[179]....
        /*2068*/ 	.word	0xffffffff


	//   ....[180]....
        /*206c*/ 	.word	0xffffffff


	//   ....[181]....
        /*2070*/ 	.word	0xffffffff


	//   ....[182]....
        /*2074*/ 	.word	0xffffffff


	//   ....[183]....
        /*2078*/ 	.word	0xffffffff


	//   ....[184]....
        /*207c*/ 	.word	0xffffffff


	//   ....[185]....
        /*2080*/ 	.word	0xffffffff


	//   ....[186]....
        /*2084*/ 	.word	0xffffffff


	//   ....[187]....
        /*2088*/ 	.word	0xffffffff


	//   ....[188]....
        /*208c*/ 	.word	0xffffffff


	//   ....[189]....
        /*2090*/ 	.word	0xffffffff


	//   ....[190]....
        /*2094*/ 	.word	0xffffffff


	//   ....[191]....
        /*2098*/ 	.word	0xffffffff


	//   ....[192]....
        /*209c*/ 	.word	0xffffffff


	//   ....[193]....
        /*20a0*/ 	.word	0xffffffff


	//   ....[194]....
        /*20a4*/ 	.word	0xffffffff


	//   ....[195]....
        /*20a8*/ 	.word	0xffffffff


	//   ....[196]....
        /*20ac*/ 	.word	0xffffffff


	//   ....[197]....
        /*20b0*/ 	.word	0xffffffff


	//   ....[198]....
        /*20b4*/ 	.word	0xffffffff


	//   ....[199]....
        /*20b8*/ 	.word	0xffffffff


	//   ....[200]....
        /*20bc*/ 	.word	0xffffffff


	//   ....[201]....
        /*20c0*/ 	.word	0xffffffff


	//   ....[202]....
        /*20c4*/ 	.word	0xffffffff


	//   ....[203]....
        /*20c8*/ 	.word	0xffffffff


	//   ....[204]....
        /*20cc*/ 	.word	0xffffffff


	//   ....[205]....
        /*20d0*/ 	.word	0xffffffff


	//   ....[206]....
        /*20d4*/ 	.word	0xffffffff


	//   ....[207]....
        /*20d8*/ 	.word	0xffffffff


	//   ....[208]....
        /*20dc*/ 	.word	0xffffffff


	//   ....[209]....
        /*20e0*/ 	.word	0xffffffff


	//   ....[210]....
        /*20e4*/ 	.word	0xffffffff


	//   ....[211]....
        /*20e8*/ 	.word	0xffffffff


	//   ....[212]....
        /*20ec*/ 	.word	0xffffffff


	//   ....[213]....
        /*20f0*/ 	.word	0xffffffff


	//   ....[214]....
        /*20f4*/ 	.word	0xffffffff


	//   ....[215]....
        /*20f8*/ 	.word	0xffffffff


	//   ....[216]....
        /*20fc*/ 	.word	0xffffffff


	//   ....[217]....
        /*2100*/ 	.word	0xffffffff


	//   ....[218]....
        /*2104*/ 	.word	0xffffffff


	//   ....[219]....
        /*2108*/ 	.word	0xffffffff


	//   ....[220]....
        /*210c*/ 	.word	0xffffffff


	//   ....[221]....
        /*2110*/ 	.word	0xffffffff


	//   ....[222]....
        /*2114*/ 	.word	0xffffffff


	//   ....[223]....
        /*2118*/ 	.word	0xffffffff


	//   ....[224]....
        /*211c*/ 	.word	0xffffffff


	//   ....[225]....
        /*2120*/ 	.word	0xffffffff


	//   ....[226]....
        /*2124*/ 	.word	0xffffffff


	//   ....[227]....
        /*2128*/ 	.word	0xffffffff


	//   ....[228]....
        /*212c*/ 	.word	0xffffffff


	//   ....[229]....
        /*2130*/ 	.word	0xffffffff


	//   ....[230]....
        /*2134*/ 	.word	0xffffffff


	//   ....[231]....
        /*2138*/ 	.word	0xffffffff


	//----- nvinfo : EIATTR_COOP_GROUP_INSTR_OFFSETS
	.align		4
.L_882:
        /*213c*/ 	.byte	0x04, 0x28
        /*213e*/ 	.short	(.L_884 - .L_883)


	//   ....[0]....
.L_883:
        /*2140*/ 	.word	0x00000050


	//   ....[1]....
        /*2144*/ 	.word	0x00000200


	//   ....[2]....
        /*2148*/ 	.word	0x00000230


	//   ....[3]....
        /*214c*/ 	.word	0x00000260


	//   ....[4]....
        /*2150*/ 	.word	0x00000290


	//   ....[5]....
        /*2154*/ 	.word	0x000002c0


	//   ....[6]....
        /*2158*/ 	.word	0x000002f0


	//   ....[7]....
        /*215c*/ 	.word	0x00000450


	//   ....[8]....
        /*2160*/ 	.word	0x00000490


	//   ....[9]....
        /*2164*/ 	.word	0x000004c0


	//   ....[10]....
        /*2168*/ 	.word	0x000004f0


	//   ....[11]....
        /*216c*/ 	.word	0x00000520


	//   ....[12]....
        /*2170*/ 	.word	0x00000550


	//   ....[13]....
        /*2174*/ 	.word	0x000005e0


	//   ....[14]....
        /*2178*/ 	.word	0x00000630


	//   ....[15]....
        /*217c*/ 	.word	0x00000650


	//   ....[16]....
        /*2180*/ 	.word	0x000006b0


	//   ....[17]....
        /*2184*/ 	.word	0x00003560


	//   ....[18]....
        /*2188*/ 	.word	0x00003590


	//   ....[19]....
        /*218c*/ 	.word	0x000035c0


	//   ....[20]....
        /*2190*/ 	.word	0x000035e0


	//   ....[21]....
        /*2194*/ 	.word	0x000037c0


	//   ....[22]....
        /*2198*/ 	.word	0x000037e0


	//   ....[23]....
        /*219c*/ 	.word	0x00003820


	//   ....[24]....
        /*21a0*/ 	.word	0x00003850


	//   ....[25]....
        /*21a4*/ 	.word	0x00003aa0


	//   ....[26]....
        /*21a8*/ 	.word	0x00003ad0


	//   ....[27]....
        /*21ac*/ 	.word	0x00003cd0


	//   ....[28]....
        /*21b0*/ 	.word	0x00003d20


	//   ....[29]....
        /*21b4*/ 	.word	0x00004000


	//   ....[30]....
        /*21b8*/ 	.word	0x00004010


	//   ....[31]....
        /*21bc*/ 	.word	0x00004510


	//   ....[32]....
        /*21c0*/ 	.word	0x00004520


	//   ....[33]....
        /*21c4*/ 	.word	0x00005490


	//   ....[34]....
        /*21c8*/ 	.word	0x000054b0


	//   ....[35]....
        /*21cc*/ 	.word	0x00005710


	//   ....[36]....
        /*21d0*/ 	.word	0x00005720


	//   ....[37]....
        /*21d4*/ 	.word	0x00005a90


	//   ....[38]....
        /*21d8*/ 	.word	0x00006050


	//   ....[39]....
        /*21dc*/ 	.word	0x00006640


	//   ....[40]....
        /*21e0*/ 	.word	0x00006670


	//   ....[41]....
        /*21e4*/ 	.word	0x00006690


	//   ....[42]....
        /*21e8*/ 	.word	0x000066a0


	//   ....[43]....
        /*21ec*/ 	.word	0x00007e50


	//   ....[44]....
        /*21f0*/ 	.word	0x00007e70


	//   ....[45]....
        /*21f4*/ 	.word	0x000080c0


	//   ....[46]....
        /*21f8*/ 	.word	0x000080d0


	//   ....[47]....
        /*21fc*/ 	.word	0x00008eb0


	//   ....[48]....
        /*2200*/ 	.word	0x00008ed0


	//   ....[49]....
        /*2204*/ 	.word	0x00009140


	//   ....[50]....
        /*2208*/ 	.word	0x00009150


	//   ....[51]....
        /*220c*/ 	.word	0x000094d0


	//   ....[52]....
        /*2210*/ 	.word	0x00009af0


	//   ....[53]....
        /*2214*/ 	.word	0x0000a150


	//   ....[54]....
        /*2218*/ 	.word	0x0000a180


	//   ....[55]....
        /*221c*/ 	.word	0x0000a1a0


	//   ....[56]....
        /*2220*/ 	.word	0x0000a1c0


	//   ....[57]....
        /*2224*/ 	.word	0x0000bfc0


	//   ....[58]....
        /*2228*/ 	.word	0x0000bfe0


	//   ....[59]....
        /*222c*/ 	.word	0x0000c230


	//   ....[60]....
        /*2230*/ 	.word	0x0000c240


	//   ....[61]....
        /*2234*/ 	.word	0x0000d020


	//   ....[62]....
        /*2238*/ 	.word	0x0000d040


	//   ....[63]....
        /*223c*/ 	.word	0x0000d2b0


	//   ....[64]....
        /*2240*/ 	.word	0x0000d2c0


	//   ....[65]....
        /*2244*/ 	.word	0x0000d6c0


	//   ....[66]....
        /*2248*/ 	.word	0x0000d6f0


	//   ....[67]....
        /*224c*/ 	.word	0x0000d710


	//   ....[68]....
        /*2250*/ 	.word	0x0000d730


	//   ....[69]....
        /*2254*/ 	.word	0x0000f1f0


	//   ....[70]....
        /*2258*/ 	.word	0x0000f2e0


	//   ....[71]....
        /*225c*/ 	.word	0x0000f450


	//   ....[72]....
        /*2260*/ 	.word	0x0000f460


	//   ....[73]....
        /*2264*/ 	.word	0x00010240


	//   ....[74]....
        /*2268*/ 	.word	0x00010260


	//   ....[75]....
        /*226c*/ 	.word	0x00010410


	//   ....[76]....
        /*2270*/ 	.word	0x00010420


	//   ....[77]....
        /*2274*/ 	.word	0x000106e0


	//   ....[78]....
        /*2278*/ 	.word	0x00010d00


	//   ....[79]....
        /*227c*/ 	.word	0x00011360


	//   ....[80]....
        /*2280*/ 	.word	0x00011390


	//   ....[81]....
        /*2284*/ 	.word	0x000113b0


	//   ....[82]....
        /*2288*/ 	.word	0x000113d0


	//   ....[83]....
        /*228c*/ 	.word	0x00012cf0


	//   ....[84]....
        /*2290*/ 	.word	0x00012d40


	//   ....[85]....
        /*2294*/ 	.word	0x00012d60


	//   ....[86]....
        /*2298*/ 	.word	0x00012d70


	//   ....[87]....
        /*229c*/ 	.word	0x000145f0


	//   ....[88]....
        /*22a0*/ 	.word	0x00014610


	//   ....[89]....
        /*22a4*/ 	.word	0x00014630


	//   ....[90]....
        /*22a8*/ 	.word	0x00014650


	//   ....[91]....
        /*22ac*/ 	.word	0x00014a10


	//   ....[92]....
        /*22b0*/ 	.word	0x00014a30


	//   ....[93]....
        /*22b4*/ 	.word	0x00014c70


	//   ....[94]....
        /*22b8*/ 	.word	0x00014c80


	//   ....[95]....
        /*22bc*/ 	.word	0x00014e70


	//   ....[96]....
        /*22c0*/ 	.word	0x00014e90


	//   ....[97]....
        /*22c4*/ 	.word	0x00015080


	//   ....[98]....
        /*22c8*/ 	.word	0x00015090


	//   ....[99]....
        /*22cc*/ 	.word	0x00015470


	//   ....[100]....
        /*22d0*/ 	.word	0x00015490


	//   ....[101]....
        /*22d4*/ 	.word	0x000160e0


	//   ....[102]....
        /*22d8*/ 	.word	0x000160f0


	//   ....[103]....
        /*22dc*/ 	.word	0x00017570


	//   ....[104]....
        /*22e0*/ 	.word	0x00017590


	//   ....[105]....
        /*22e4*/ 	.word	0x000177e0


	//   ....[106]....
        /*22e8*/ 	.word	0x000177f0


	//   ....[107]....
        /*22ec*/ 	.word	0x000179e0


	//   ....[108]....
        /*22f0*/ 	.word	0x00017a00


	//   ....[109]....
        /*22f4*/ 	.word	0x00017bf0


	//   ....[110]....
        /*22f8*/ 	.word	0x00017c00


	//   ....[111]....
        /*22fc*/ 	.word	0x00017eb0


	//   ....[112]....
        /*2300*/ 	.word	0x00017ed0


	//   ....[113]....
        /*2304*/ 	.word	0x00018000


	//   ....[114]....
        /*2308*/ 	.word	0x00018040


	//   ....[115]....
        /*230c*/ 	.word	0x00018070


	//   ....[116]....
        /*2310*/ 	.word	0x000180a0


	//   ....[117]....
        /*2314*/ 	.word	0x000180d0


	//   ....[118]....
        /*2318*/ 	.word	0x00018100


	//   ....[119]....
        /*231c*/ 	.word	0x00018260


	//   ....[120]....
        /*2320*/ 	.word	0x000182a0


	//   ....[121]....
        /*2324*/ 	.word	0x000182d0


	//   ....[122]....
        /*2328*/ 	.word	0x00018300


	//   ....[123]....
        /*232c*/ 	.word	0x00018330


	//   ....[124]....
        /*2330*/ 	.word	0x00018360


	//   ....[125]....
        /*2334*/ 	.word	0x000183f0


	//   ....[126]....
        /*2338*/ 	.word	0x00018450


	//   ....[127]....
        /*233c*/ 	.word	0x00018460


	//   ....[128]....
        /*2340*/ 	.word	0x000184c0


	//   ....[129]....
        /*2344*/ 	.word	0x00018f30


	//   ....[130]....
        /*2348*/ 	.word	0x00018f90


	//   ....[131]....
        /*234c*/ 	.word	0x00018fe0


	//   ....[132]....
        /*2350*/ 	.word	0x00019030


	//   ....[133]....
        /*2354*/ 	.word	0x00019080


	//   ....[134]....
        /*2358*/ 	.word	0x00019110


	//   ....[135]....
        /*235c*/ 	.word	0x00019160


	//   ....[136]....
        /*2360*/ 	.word	0x000191f0


	//   ....[137]....
        /*2364*/ 	.word	0x00019280


	//   ....[138]....
        /*2368*/ 	.word	0x00019310


	//   ....[139]....
        /*236c*/ 	.word	0x000193a0


	//   ....[140]....
        /*2370*/ 	.word	0x00019420


	//   ....[141]....
        /*2374*/ 	.word	0x000194b0


	//   ....[142]....
        /*2378*/ 	.word	0x00019540


	//   ....[143]....
        /*237c*/ 	.word	0x000195d0


	//   ....[144]....
        /*2380*/ 	.word	0x00019650


	//   ....[145]....
        /*2384*/ 	.word	0x000196e0


	//   ....[146]....
        /*2388*/ 	.word	0x00019770


	//   ....[147]....
        /*238c*/ 	.word	0x000197d0


	//   ....[148]....
        /*2390*/ 	.word	0x00019820


	//   ....[149]....
        /*2394*/ 	.word	0x00019870


	//   ....[150]....
        /*2398*/ 	.word	0x000198c0


	//   ....[151]....
        /*239c*/ 	.word	0x00019950


	//   ....[152]....
        /*23a0*/ 	.word	0x000199e0


	//   ....[153]....
        /*23a4*/ 	.word	0x00019a70


	//   ....[154]....
        /*23a8*/ 	.word	0x00019af0


	//   ....[155]....
        /*23ac*/ 	.word	0x00019b80


	//   ....[156]....
        /*23b0*/ 	.word	0x00019c10


	//   ....[157]....
        /*23b4*/ 	.word	0x00019ca0


	//   ....[158]....
        /*23b8*/ 	.word	0x00019d20


	//   ....[159]....
        /*23bc*/ 	.word	0x00019db0


	//   ....[160]....
        /*23c0*/ 	.word	0x00019e40


	//   ....[161]....
        /*23c4*/ 	.word	0x00019e90


	//   ....[162]....
        /*23c8*/ 	.word	0x00019ed0


	//   ....[163]....
        /*23cc*/ 	.word	0x00019f20


	//   ....[164]....
        /*23d0*/ 	.word	0x00019f60


	//   ....[165]....
        /*23d4*/ 	.word	0x00019fe0


	//   ....[166]....
        /*23d8*/ 	.word	0x0001a070


	//   ....[167]....
        /*23dc*/ 	.word	0x0001a100


	//   ....[168]....
        /*23e0*/ 	.word	0x0001a180


	//   ....[169]....
        /*23e4*/ 	.word	0x0001a210


	//   ....[170]....
        /*23e8*/ 	.word	0x0001a2a0


	//   ....[171]....
        /*23ec*/ 	.word	0x0001a330


	//   ....[172]....
        /*23f0*/ 	.word	0x0001a3b0


	//   ....[173]....
        /*23f4*/ 	.word	0x0001a400


	//   ....[174]....
        /*23f8*/ 	.word	0x0001a440


	//   ....[175]....
        /*23fc*/ 	.word	0x0001a490


	//   ....[176]....
        /*2400*/ 	.word	0x0001a4d0


	//   ....[177]....
        /*2404*/ 	.word	0x0001a550


	//   ....[178]....
        /*2408*/ 	.word	0x0001a5e0


	//   ....[179]....
        /*240c*/ 	.word	0x0001a660


	//   ....[180]....
        /*2410*/ 	.word	0x0001a6f0


	//   ....[181]....
        /*2414*/ 	.word	0x0001a780


	//   ....[182]....
        /*2418*/ 	.word	0x0001a810


	//   ....[183]....
        /*241c*/ 	.word	0x0001a890


	//   ....[184]....
        /*2420*/ 	.word	0x0001a920


	//   ....[185]....
        /*2424*/ 	.word	0x0001a9b0


	//   ....[186]....
        /*2428*/ 	.word	0x0001aa00


	//   ....[187]....
        /*242c*/ 	.word	0x0001aa40


	//   ....[188]....
        /*2430*/ 	.word	0x0001aa90


	//   ....[189]....
        /*2434*/ 	.word	0x0001aae0


	//   ....[190]....
        /*2438*/ 	.word	0x0001ab30


	//   ....[191]....
        /*243c*/ 	.word	0x0001ab80


	//   ....[192]....
        /*2440*/ 	.word	0x0001abd0


	//   ....[193]....
        /*2444*/ 	.word	0x0001ac30


	//   ....[194]....
        /*2448*/ 	.word	0x0001acc0


	//   ....[195]....
        /*244c*/ 	.word	0x0001ad50


	//   ....[196]....
        /*2450*/ 	.word	0x0001ade0


	//   ....[197]....
        /*2454*/ 	.word	0x0001ae60


	//   ....[198]....
        /*2458*/ 	.word	0x0001aef0


	//   ....[199]....
        /*245c*/ 	.word	0x0001af80


	//   ....[200]....
        /*2460*/ 	.word	0x0001b010


	//   ....[201]....
        /*2464*/ 	.word	0x0001b090


	//   ....[202]....
        /*2468*/ 	.word	0x0001b120


	//   ....[203]....
        /*246c*/ 	.word	0x0001b1b0


	//   ....[204]....
        /*2470*/ 	.word	0x0001b240


	//   ....[205]....
        /*2474*/ 	.word	0x0001b2c0


	//   ....[206]....
        /*2478*/ 	.word	0x0001b350


	//   ....[207]....
        /*247c*/ 	.word	0x0001b3e0


	//   ....[208]....
        /*2480*/ 	.word	0x0001b470


	//   ....[209]....
        /*2484*/ 	.word	0x0001b4f0


	//   ....[210]....
        /*2488*/ 	.word	0x0001b580


	//   ....[211]....
        /*248c*/ 	.word	0x0001b610


	//   ....[212]....
        /*2490*/ 	.word	0x0001b6a0


	//   ....[213]....
        /*2494*/ 	.word	0x0001b720


	//   ....[214]....
        /*2498*/ 	.word	0x0001b7b0


	//   ....[215]....
        /*249c*/ 	.word	0x0001b840


	//   ....[216]....
        /*24a0*/ 	.word	0x0001b890


	//   ....[217]....
        /*24a4*/ 	.word	0x0001b8d0


	//   ....[218]....
        /*24a8*/ 	.word	0x0001b920


	//   ....[219]....
        /*24ac*/ 	.word	0x0001b970


	//   ....[220]....
        /*24b0*/ 	.word	0x0001b9c0


	//   ....[221]....
        /*24b4*/ 	.word	0x0001ba50


	//   ....[222]....
        /*24b8*/ 	.word	0x0001baa0


	//   ....[223]....
        /*24bc*/ 	.word	0x0001baf0


	//   ....[224]....
        /*24c0*/ 	.word	0x0001bb40


	//   ....[225]....
        /*24c4*/ 	.word	0x0001bb90


	//   ....[226]....
        /*24c8*/ 	.word	0x0001bbe0


	//   ....[227]....
        /*24cc*/ 	.word	0x0001bc70


	//   ....[228]....
        /*24d0*/ 	.word	0x0001bcc0


	//   ....[229]....
        /*24d4*/ 	.word	0x0001bd50


	//   ....[230]....
        /*24d8*/ 	.word	0x0001bdd0


	//   ....[231]....
        /*24dc*/ 	.word	0x0001be60


	//----- nvinfo : EIATTR_EXIT_INSTR_OFFSETS
	.align		4
.L_884:
        /*24e0*/ 	.byte	0x04, 0x1c
        /*24e2*/ 	.short	(.L_886 - .L_885)


	//   ....[0]....
.L_885:
        /*24e4*/ 	.word	0x000010d0


	//   ....[1]....
        /*24e8*/ 	.word	0x00018ef0


	//----- nvinfo : EIATTR_MAX_THREADS
	.align		4
.L_886:
        /*24ec*/ 	.byte	0x04, 0x05
        /*24ee*/ 	.short	(.L_888 - .L_887)
.L_887:
        /*24f0*/ 	.word	0x00000100
        /*24f4*/ 	.word	0x00000001
        /*24f8*/ 	.word	0x00000001


	//----- nvinfo : EIATTR_CRS_STACK_SIZE
	.align		4
.L_888:
        /*24fc*/ 	.byte	0x04, 0x1e
        /*24fe*/ 	.short	(.L_890 - .L_889)
.L_889:
        /*2500*/ 	.word	0x00000000
.L_890:


//--------------------- .nv.info._ZN7cutlass13device_kernelIN5flash19enable_sm80_to_sm89INS1_16FlashAttnFwdSm80INS1_25CollectiveMainloopFwdSm80ILi8ELi1ELb0EN4cute5tupleIJNS5_1CILi128EEENS7_ILi32EEENS7_ILi256EEEEEELi256ENS_6half_tEfNS_4arch4Sm80ELb0ELb1ELb0ELb1ELb1ELb1ELb1ELb1EEENS1_21CollectiveEpilogueFwdINS6_IJS8_SA_S9_EEENS6_IJNS7_ILi1EEESI_SI_EEESC_SE_Li256ELb1ELb1ELb1ELb0EEENS1_36VarlenDynamicPersistentTileSchedulerILi128ELi32ELi256ELi256ELb1ELb1ELb0ELb1ELb0ELb1EEEEEEEEEvNT_6ParamsE --------------------------
	.section	.nv.info._ZN7cutlass13device_kernelIN5flash19enable_sm80_to_sm89INS1_16FlashAttnFwdSm80INS1_25CollectiveMainloopFwdSm80ILi8ELi1ELb0EN4cute5tupleIJNS5_1CILi128EEENS7_ILi32EEENS7_ILi256EEEEEELi256ENS_6half_tEfNS_4arch4Sm80ELb0ELb1ELb0ELb1ELb1ELb1ELb1ELb1EEENS1_21CollectiveEpilogueFwdINS6_IJS8_SA_S9_EEENS6_IJNS7_ILi1EEESI_SI_EEESC_SE_Li256ELb1ELb1ELb1ELb0EEENS1_36VarlenDynamicPersistentTileSchedulerILi128ELi32ELi256ELi256ELb1ELb1ELb0ELb1ELb0ELb1EEEEEEEEEvNT_6ParamsE,"",@"SHT_CUDA_INFO"
	.sectionflags	@""
	.align	4


	//----- nvinfo : EIATTR_CUDA_API_VERSION
	.align		4
        /*0000*/ 	.byte	0x04, 0x37
        /*0002*/ 	.short	(.L_892 - .L_891)
.L_891:
        /*0004*/ 	.word	0x00000082


	//----- nvinfo : EIATTR_SW2861232_WAR
	.align		4
.L_892:
        /*0008*/ 	.byte	0x01, 0x35
	.zero		2


	//----- nvinfo : EIATTR_PARAM_CBANK
	.align		4
        /*000c*/ 	.byte	0x04, 0x0a
        /*000e*/ 	.short	(.L_894 - .L_893)
	.align		4
.L_893:
        /*0010*/ 	.word	index@(.nv.constant0._ZN7cutlass13device_kernelIN5flash19enable_sm80_to_sm89INS1_16FlashAttnFwdSm80INS1_25CollectiveMainloopFwdSm80ILi8ELi1ELb0EN4cute5tupleIJNS5_1CILi128EEENS7_ILi32EEENS7_ILi256EEEEEELi256ENS_6half_tEfNS_4arch4Sm80ELb0ELb1ELb0ELb1ELb1ELb1ELb1ELb1EEENS1_21CollectiveEpilogueFwdINS6_IJS8_SA_S9_EEENS6_IJNS7_ILi1EEESI_SI_EEESC_SE_Li256ELb1ELb1ELb1ELb0EEENS1_36VarlenDynamicPersistentTileSchedulerILi128ELi32ELi256ELi256ELb1ELb1ELb0ELb1ELb0ELb1EEEEEEEEEvNT_6ParamsE)
        /*0014*/ 	.short	0x0160
        /*0016*/ 	.short	0x0438


	//----- nvinfo : EIATTR_CBANK_PARAM_SIZE
	.align		4
.L_894:
        /*0018*/ 	.byte	0x03, 0x19
        /*001a*/ 	.short	0x0438


	//----- nvinfo : EIATTR_KPARAM_INFO
	.align		4
        /*001c*/ 	.byte	0x04, 0x17
        /*001e*/ 	.short	(.L_896 - .L_895)
.L_895:
        /*0020*/ 	.word	0x00000000
        /*0024*/ 	.short	0x0000
        /*0026*/ 	.short	0x0000
        /*0028*/ 	.byte	0x00, 0xf0, 0xe1, 0x10


	//----- nvinfo : EIATTR_MAXREG_COUNT
	.align		4
.L_896:
        /*002c*/ 	.byte	0x03, 0x1b
        /*002e*/ 	.short	0x00ff


	//----- nvinfo : EIATTR_NUM_BARRIERS
	.align		4
        /*0030*/ 	.byte	0x02, 0x4c
        /*0032*/ 	.byte	0x06
	.zero		1


	//----- nvinfo : EIATTR_ANNOTATIONS
	.align		4
        /*0034*/ 	.byte	0x04, 0x55
        /*0036*/ 	.short	(.L_898 - .L_897)


	//   ....[0]....
.L_897:
        /* <DEDUP_REMOVED lines=21> */


	//----- nvinfo : EIATTR_MERCURY_ISA_VERSION
	.align		4
.L_898:
        /*0170*/ 	.byte	0x03, 0x5f
        /*0172*/ 	.short	0x0000


	//----- nvinfo : EIATTR_INT_WARP_WIDE_INSTR_OFFSETS
	.align		4
        /*0174*/ 	.byte	0x04, 0x31
        /*0176*/ 	.short	(.L_900 - .L_899)


	//   ....[0]....
.L_899:
        /*0178*/ 	.word	0x0001afe0


	//   ....[1]....
        /*017c*/ 	.word	0x0001b050


	//----- nvinfo : EIATTR_COOP_GROUP_MASK_REGIDS
	.align		4
.L_900:
        /*0180*/ 	.byte	0x04, 0x29
        /*0182*/ 	.short	(.L_902 - .L_901)


	//   ....[0]....
.L_901:
        /*0184*/ 	.word	0xffffffff


	//   ....[1]....
        /*0188*/ 	.word	0xffffffff


	//   ....[2]....
        /*018c*/ 	.word	0xffffffff


	//   ....[3]....
        /*0190*/ 	.word	0xffffffff


	//   ....[4]....
        /*0194*/ 	.word	0xffffffff


	//   ....[5]....
        /*0198*/ 	.word	0xffffffff


	//   ....[6]....
        /*019c*/ 	.word	0xffffffff


	//   ....[7]....
        /*01a0*/ 	.word	0xffffffff


	//   ....[8]....
        /*01a4*/ 	.word	0xffffffff


	//   ....[9]....
        /*01a8*/ 	.word	0xffffffff


	//   ....[10]....
        /*01ac*/ 	.word	0xffffffff


	//   ....[11]....
        /*01b0*/ 	.word	0xffffffff


	//   ....[12]....
        /*01b4*/ 	.word	0xffffffff


	//   ....[13]....
        /*01b8*/ 	.word	0xffffffff


	//   ....[14]....
        /*01bc*/ 	.word	0xffffffff


	//   ....[15]....
        /*01c0*/ 	.word	0xffffffff


	//   ....[16]....
        /*01c4*/ 	.word	0xffffffff


	//   ....[17]....
        /*01c8*/ 	.word	0xffffffff


	//   ....[18]....
        /*01cc*/ 	.word	0xffffffff


	//   ....[19]....
        /*01d0*/ 	.word	0xffffffff


	//   ....[20]....
        /*01d4*/ 	.word	0xffffffff


	//   ....[21]....
        /*01d8*/ 	.word	0xffffffff


	//   ....[22]....
        /*01dc*/ 	.word	0xffffffff


	//   ....[23]....
        /*01e0*/ 	.word	0xffffffff


	//   ....[24]....
        /*01e4*/ 	.word	0xffffffff


	//   ....[25]....
        /*01e8*/ 	.word	0xffffffff


	//   ....[26]....
        /*01ec*/ 	.word	0xffffffff


	//   ....[27]....
        /*01f0*/ 	.word	0xffffffff


	//   ....[28]....
        /*01f4*/ 	.word	0xffffffff


	//   ....[29]....
        /*01f8*/ 	.word	0xffffffff


	//   ....[30]....
        /*01fc*/ 	.word	0xffffffff


	//   ....[31]....
        /*0200*/ 	.word	0xffffffff


	//   ....[32]....
        /*0204*/ 	.word	0xffffffff


	//   ....[33]....
        /*0208*/ 	.word	0xffffffff


	//   ....[34]....
        /*020c*/ 	.word	0xffffffff


	//   ....[35]....
        /*0210*/ 	.word	0xffffffff


	//   ....[36]....
        /*0214*/ 	.word	0xffffffff


	//   ....[37]....
        /*0218*/ 	.word	0xffffffff


	//   ....[38]....
        /*021c*/ 	.word	0xffffffff


	//   ....[39]....
        /*0220*/ 	.word	0xffffffff


	//   ....[40]....
        /*0224*/ 	.word	0xffffffff


	//   ....[41]....
        /*0228*/ 	.word	0xffffffff


	//   ....[42]....
        /*022c*/ 	.word	0xffffffff


	//   ....[43]....
        /*0230*/ 	.word	0xffffffff


	//   ....[44]....
        /*0234*/ 	.word	0xffffffff


	//   ....[45]....
        /*0238*/ 	.word	0xffffffff


	//   ....[46]....
        /*023c*/ 	.word	0xffffffff


	//   ....[47]....
        /*0240*/ 	.word	0xffffffff


	//   ....[48]....
        /*0244*/ 	.word	0xffffffff


	//   ....[49]....
        /*0248*/ 	.word	0xffffffff


	//   ....[50]....
        /*024c*/ 	.word	0xffffffff


	//   ....[51]....
        /*0250*/ 	.word	0xffffffff


	//   ....[52]....
        /*0254*/ 	.word	0xffffffff


	//   ....[53]....
        /*0258*/ 	.word	0xffffffff


	//   ....[54]....
        /*025c*/ 	.word	0xffffffff


	//   ....[55]....
        /*0260*/ 	.word	0xffffffff


	//   ....[56]....
        /*0264*/ 	.word	0xffffffff


	//   ....[57]....
        /*0268*/ 	.word	0xffffffff


	//   ....[58]....
        /*026c*/ 	.word	0xffffffff


	//   ....[59]....
        /*0270*/ 	.word	0xffffffff


	//   ....[60]....
        /*0274*/ 	.word	0xffffffff


	//   ....[61]....
        /*0278*/ 	.word	0xffffffff


	//   ....[62]....
        /*027c*/ 	.word	0xffffffff


	//   ....[63]....
        /*0280*/ 	.word	0xffffffff


	//   ....[64]....
        /*0284*/ 	.word	0xffffffff


	//   ....[65]....
        /*0288*/ 	.word	0xffffffff


	//   ....[66]....
        /*028c*/ 	.word	0xffffffff


	//   ....[67]....
        /*0290*/ 	.word	0xffffffff


	//   ....[68]....
        /*0294*/ 	.word	0xffffffff


	//   ....[69]....
        /*0298*/ 	.word	0xffffffff


	//   ....[70]....
        /*029c*/ 	.word	0xffffffff


	//   ....[71]....
        /*02a0*/ 	.word	0xffffffff


	//   ....[72]....
        /*02a4*/ 	.word	0xffffffff


	//   ....[73]....
        /*02a8*/ 	.word	0xffffffff


	//   ....[74]....
        /*02ac*/ 	.word	0xffffffff


	//   ....[75]....
        /*02b0*/ 	.word	0xffffffff


	//   ....[76]....
        /*02b4*/ 	.word	0xffffffff


	//   ....[77]....
        /*02b8*/ 	.word	0xffffffff


	//   ....[78]....
        /*02bc*/ 	.word	0xffffffff


	//   ....[79]....
        /*02c0*/ 	.word	0xffffffff


	//   ....[80]....
        /*02c4*/ 	.word	0xffffffff


	//   ....[81]....
        /*02c8*/ 	.word	0xffffffff


	//   ....[82]....
        /*02cc*/ 	.word	0xffffffff


	//   ....[83]....
        /*02d0*/ 	.word	0xffffffff


	//   ....[84]....
        /*02d4*/ 	.word	0xffffffff


	//   ....[85]....
        /*02d8*/ 	.word	0xffffffff


	//   ....[86]....
        /*02dc*/ 	.word	0xffffffff


	//   ....[87]....
        /*02e0*/ 	.word	0xffffffff


	//   ....[88]....
        /*02e4*/ 	.word	0xffffffff


	//   ....[89]....
        /*02e8*/ 	.word	0xffffffff


	//   ....[90]....
        /*02ec*/ 	.word	0xffffffff


	//   ....[91]....
        /*02f0*/ 	.word	0xffffffff


	//   ....[92]....
        /*02f4*/ 	.word	0xffffffff


	//   ....[93]....
        /*02f8*/ 	.word	0xffffffff


	//   ....[94]....
        /*02fc*/ 	.word	0xffffffff


	//   ....[95]....
        /*0300*/ 	.word	0xffffffff


	//   ....[96]....
        /*0304*/ 	.word	0xffffffff


	//   ....[97]....
        /*0308*/ 	.word	0xffffffff


	//   ....[98]....
        /*030c*/ 	.word	0xffffffff


	//   ....[99]....
        /*0310*/ 	.word	0xffffffff


	//   ....[100]....
        /*0314*/ 	.word	0xffffffff


	//   ....[101]....
        /*0318*/ 	.word	0xffffffff


	//   ....[102]....
        /*031c*/ 	.word	0xffffffff


	//   ....[103]....
        /*0320*/ 	.word	0xffffffff


	//   ....[104]....
        /*0324*/ 	.word	0xffffffff


	//   ....[105]....
        /*0328*/ 	.word	0xffffffff


	//   ....[106]....
        /*032c*/ 	.word	0xffffffff


	//   ....[107]....
        /*0330*/ 	.word	0xffffffff


	//   ....[108]....
        /*0334*/ 	.word	0xffffffff


	//   ....[109]....
        /*0338*/ 	.word	0xffffffff


	//   ....[110]....
        /*033c*/ 	.word	0xffffffff


	//   ....[111]....
        /*0340*/ 	.word	0xffffffff


	//   ....[112]....
        /*0344*/ 	.word	0xffffffff


	//   ....[113]....
        /*0348*/ 	.word	0xffffffff


	//   ....[114]....
        /*034c*/ 	.word	0xffffffff


	//   ....[115]....
        /*0350*/ 	.word	0xffffffff


	//   ....[116]....
        /*0354*/ 	.word	0xffffffff


	//   ....[117]....
        /*0358*/ 	.word	0xffffffff


	//   ....[118]....
        /*035c*/ 	.word	0xffffffff


	//   ....[119]....
        /*0360*/ 	.word	0xffffffff


	//   ....[120]....
        /*0364*/ 	.word	0xffffffff


	//   ....[121]....
        /*0368*/ 	.word	0xffffffff


	//   ....[122]....
        /*036c*/ 	.word	0xffffffff


	//   ....[123]....
        /*0370*/ 	.word	0xffffffff


	//   ....[124]....
        /*0374*/ 	.word	0xffffffff


	//   ....[125]....
        /*0378*/ 	.word	0xffffffff


	//   ....[126]....
        /*037c*/ 	.word	0xffffffff


	//   ....[127]....
        /*0380*/ 	.word	0xffffffff


	//   ....[128]....
        /*0384*/ 	.word	0xffffffff


	//   ....[129]....
        /*0388*/ 	.word	0xffffffff


	//   ....[130]....
        /*038c*/ 	.word	0xffffffff


	//   ....[131]....
        /*0390*/ 	.word	0xffffffff


	//   ....[132]....
        /*0394*/ 	.word	0xffffffff


	//   ....[133]....
        /*0398*/ 	.word	0xffffffff


	//   ....[134]....
        /*039c*/ 	.word	0xffffffff


	//   ....[135]....
        /*03a0*/ 	.word	0xffffffff


	//   ....[136]....
        /*03a4*/ 	.word	0xffffffff


	//   ....[137]....
        /*03a8*/ 	.word	0xffffffff


	//   ....[138]....
        /*03ac*/ 	.word	0xffffffff


	//   ....[139]....
        /*03b0*/ 	.word	0xffffffff


	//   ....[140]....
        /*03b4*/ 	.word	0xffffffff


	//   ....[141]....
        /*03b8*/ 	.word	0xffffffff


	//   ....[142]....
        /*03bc*/ 	.word	0xffffffff


	//   ....[143]....
        /*03c0*/ 	.word	0xffffffff


	//   ....[144]....
        /*03c4*/ 	.word	0xffffffff


	//   ....[145]....
        /*03c8*/ 	.word	0xffffffff


	//   ....[146]....
        /*03cc*/ 	.word	0xffffffff


	//   ....[147]....
        /*03d0*/ 	.word	0xffffffff


	//   ....[148]....
        /*03d4*/ 	.word	0xffffffff


	//   ....[149]....
        /*03d8*/ 	.word	0xffffffff


	//   ....[150]....
        /*03dc*/ 	.word	0xffffffff


	//   ....[151]....
        /*03e0*/ 	.word	0xffffffff


	//   ....[152]....
        /*03e4*/ 	.word	0xffffffff


	//   ....[153]....
        /*03e8*/ 	.word	0xffffffff


	//   ....[154]....
        /*03ec*/ 	.word	0xffffffff


	//   ....[155]....
        /*03f0*/ 	.word	0xffffffff


	//   ....[156]....
        /*03f4*/ 	.word	0xffffffff


	//   ....[157]....
        /*03f8*/ 	.word	0xffffffff


	//   ....[158]....
        /*03fc*/ 	.word	0xffffffff


	//   ....[159]....
        /*0400*/ 	.word	0xffffffff


	//   ....[160]....
        /*0404*/ 	.word	0xffffffff


	//   ....[161]....
        /*0408*/ 	.word	0xffffffff


	//   ....[162]....
        /*040c*/ 	.word	0xffffffff


	//   ....[163]....
        /*0410*/ 	.word	0xffffffff


	//   ....[164]....
        /*0414*/ 	.word	0xffffffff


	//   ....[165]....
        /*0418*/ 	.word	0xffffffff


	//   ....[166]....
        /*041c*/ 	.word	0xffffffff


	//   ....[167]....
        /*0420*/ 	.word	0xffffffff


	//   ....[168]....
        /*0424*/ 	.word	0xffffffff


	//   ....[169]....
        /*0428*/ 	.word	0xffffffff


	//   ....[170]....
        /*042c*/ 	.word	0xffffffff


	//   ....[171]....
        /*0430*/ 	.word	0xffffffff


	//   ....[172]....
        /*0434*/ 	.word	0xffffffff


	//   ....[173]....
        /*0438*/ 	.word	0xffffffff


	//   ....[174]....
        /*043c*/ 	.word	0xffffffff


	//   ....[175]....
        /*0440*/ 	.word	0xffffffff


	//   ....[176]....
        /*0444*/ 	.word	0xffffffff


	//   ....[177]....
        /*0448*/ 	.word	0xffffffff


	//   ....[178]....
        /*044c*/ 	.word	0xffffffff


	//   ....[179]....
        /*0450*/ 	.word	0xffffffff


	//   ....[180]....
        /*0454*/ 	.word	0xffffffff


	//   ....[181]....
        /*0458*/ 	.word	0xffffffff


	//   ....[182]....
        /*045c*/ 	.word	0xffffffff


	//   ....[183]....
        /*0460*/ 	.word	0xffffffff


	//   ....[184]....
        /*0464*/ 	.word	0xffffffff


	//   ....[185]....
        /*0468*/ 	.word	0xffffffff


	//   ....[186]....
        /*046c*/ 	.word	0xffffffff


	//   ....[187]....
        /*0470*/ 	.word	0xffffffff


	//   ....[188]....
        /*0474*/ 	.word	0xffffffff


	//   ....[189]....
        /*0478*/ 	.word	0xffffffff


	//   ....[190]....
        /*047c*/ 	.word	0xffffffff


	//   ....[191]....
        /*0480*/ 	.word	0xffffffff


	//   ....[192]....
        /*0484*/ 	.word	0xffffffff


	//   ....[193]....
        /*0488*/ 	.word	0xffffffff


	//   ....[194]....
        /*048c*/ 	.word	0xffffffff


	//   ....[195]....
        /*0490*/ 	.word	0xffffffff


	//   ....[196]....
        /*0494*/ 	.word	0xffffffff


	//   ....[197]....
        /*0498*/ 	.word	0xffffffff


	//   ....[198]....
        /*049c*/ 	.word	0xffffffff


	//   ....[199]....
        /*04a0*/ 	.word	0xffffffff


	//   ....[200]....
        /*04a4*/ 	.word	0xffffffff


	//   ....[201]....
        /*04a8*/ 	.word	0xffffffff


	//   ....[202]....
        /*04ac*/ 	.word	0xffffffff


	//   ....[203]....
        /*04b0*/ 	.word	0xffffffff


	//   ....[204]....
        /*04b4*/ 	.word	0xffffffff


	//   ....[205]....
        /*04b8*/ 	.word	0xffffffff


	//   ....[206]....
        /*04bc*/ 	.word	0xffffffff


	//   ....[207]....
        /*04c0*/ 	.word	0xffffffff


	//   ....[208]....
        /*04c4*/ 	.word	0xffffffff


	//   ....[209]....
        /*04c8*/ 	.word	0xffffffff


	//   ....[210]....
        /*04cc*/ 	.word	0xffffffff


	//   ....[211]....
        /*04d0*/ 	.word	0xffffffff


	//   ....[212]....
        /*04d4*/ 	.word	0xffffffff


	//   ....[213]....
        /*04d8*/ 	.word	0xffffffff


	//   ....[214]....
        /*04dc*/ 	.word	0xffffffff


	//   ....[215]....
        /*04e0*/ 	.word	0xffffffff


	//   ....[216]....
        /*04e4*/ 	.word	0xffffffff


	//   ....[217]....
        /*04e8*/ 	.word	0xffffffff


	//   ....[218]....
        /*04ec*/ 	.word	0xffffffff


	//   ....[219]....
        /*04f0*/ 	.word	0xffffffff


	//   ....[220]....
        /*04f4*/ 	.word	0xffffffff


	//   ....[221]....
        /*04f8*/ 	.word	0xffffffff


	//   ....[222]....
        /*04fc*/ 	.word	0xffffffff


	//   ....[223]....
        /*0500*/ 	.word	0xffffffff


	//   ....[224]....
        /*0504*/ 	.word	0xffffffff


	//   ....[225]....
        /*0508*/ 	.word	0xffffffff


	//   ....[226]....
        /*050c*/ 	.word	0xffffffff


	//   ....[227]....
        /*0510*/ 	.word	0xffffffff


	//   ....[228]....
        /*0514*/ 	.word	0xffffffff


	//   ....[229]....
        /*0518*/ 	.word	0xffffffff


	//   ....[230]....
        /*051c*/ 	.word	0xffffffff


	//   ....[231]....
        /*0520*/ 	.word	0xffffffff


	//   ....[232]....
        /*0524*/ 	.word	0xffffffff


	//   ....[233]....
        /*0528*/ 	.word	0xffffffff


	//   ....[234]....
        /*052c*/ 	.word	0xffffffff


	//   ....[235]....
        /*0530*/ 	.word	0xffffffff


	//   ....[236]....
        /*0534*/ 	.word	0xffffffff


	//   ....[237]....
        /*0538*/ 	.word	0xffffffff


	//   ....[238]....
        /*053c*/ 	.word	0xffffffff


	//   ....[239]....
        /*0540*/ 	.word	0xffffffff


	//   ....[240]....
        /*0544*/ 	.word	0xffffffff


	//   ....[241]....
        /*0548*/ 	.word	0xffffffff


	//   ....[242]....
        /*054c*/ 	.word	0xffffffff


	//   ....[243]....
        /*0550*/ 	.word	0xffffffff


	//   ....[244]....
        /*0554*/ 	.word	0xffffffff


	//   ....[245]....
        /*0558*/ 	.word	0xffffffff


	//----- nvinfo : EIATTR_COOP_GROUP_INSTR_OFFSETS
	.align		4
.L_902:
        /*055c*/ 	.byte	0x04, 0x28
        /*055e*/ 	.short	(.L_904 - .L_903)


	//   ....[0]....
.L_903:
        /*0560*/ 	.word	0x00000050


	//   ....[1]....
        /*0564*/ 	.word	0x000001e0


	//   ....[2]....
        /*0568*/ 	.word	0x00000210


	//   ....[3]....
        /*056c*/ 	.word	0x00000240


	//   ....[4]....
        /*0570*/ 	.word	0x00000270


	//   ....[5]....
        /*0574*/ 	.word	0x000002a0


	//   ....[6]....
        /*0578*/ 	.word	0x000002d0


	//   ....[7]....
        /*057c*/ 	.word	0x00000430


	//   ....[8]....
        /*0580*/ 	.word	0x00000470


	//   ....[9]....
        /*0584*/ 	.word	0x000004a0


	//   ....[10]....
        /*0588*/ 	.word	0x000004d0


	//   ....[11]....
        /*058c*/ 	.word	0x00000500


	//   ....[12]....
        /*0590*/ 	.word	0x00000530


	//   ....[13]....
        /*0594*/ 	.word	0x000005c0


	//   ....[14]....
        /*0598*/ 	.word	0x00000600


	//   ....[15]....
        /*059c*/ 	.word	0x00000620


	//   ....[16]....
        /*05a0*/ 	.word	0x00000680


	//   ....[17]....
        /*05a4*/ 	.word	0x00003b00


	//   ....[18]....
        /*05a8*/ 	.word	0x00003b10


	//   ....[19]....
        /*05ac*/ 	.word	0x00004d20


	//   ....[20]....
        /*05b0*/ 	.word	0x00004d30


	//   ....[21]....
        /*05b4*/ 	.word	0x00005e40


	//   ....[22]....
        /*05b8*/ 	.word	0x00005e60


	//   ....[23]....
        /*05bc*/ 	.word	0x00006220


	//   ....[24]....
        /*05c0*/ 	.word	0x00006230


	//   ....[25]....
        /*05c4*/ 	.word	0x000072a0


	//   ....[26]....
        /*05c8*/ 	.word	0x000072c0


	//   ....[27]....
        /*05cc*/ 	.word	0x00007440


	//   ....[28]....
        /*05d0*/ 	.word	0x00007450


	//   ....[29]....
        /*05d4*/ 	.word	0x000075d0


	//   ....[30]....
        /*05d8*/ 	.word	0x000075f0


	//   ....[31]....
        /*05dc*/ 	.word	0x00007770


	//   ....[32]....
        /*05e0*/ 	.word	0x00007780


	//   ....[33]....
        /*05e4*/ 	.word	0x00007b70


	//   ....[34]....
        /*05e8*/ 	.word	0x00007b80


	//   ....[35]....
        /*05ec*/ 	.word	0x00007f60


	//   ....[36]....
        /*05f0*/ 	.word	0x00007f80


	//   ....[37]....
        /*05f4*/ 	.word	0x00007fa0


	//   ....[38]....
        /*05f8*/ 	.word	0x00007fc0


	//   ....[39]....
        /*05fc*/ 	.word	0x000084a0


	//   ....[40]....
        /*0600*/ 	.word	0x000084e0


	//   ....[41]....
        /*0604*/ 	.word	0x00008520


	//   ....[42]....
        /*0608*/ 	.word	0x00008560


	//   ....[43]....
        /*060c*/ 	.word	0x00008a10


	//   ....[44]....
        /*0610*/ 	.word	0x00008a50


	//   ....[45]....
        /*0614*/ 	.word	0x00008a90


	//   ....[46]....
        /*0618*/ 	.word	0x00008ad0


	//   ....[47]....
        /*061c*/ 	.word	0x00008e10


	//   ....[48]....
        /*0620*/ 	.word	0x00008e50


	//   ....[49]....
        /*0624*/ 	.word	0x00008e90


	//   ....[50]....
        /*0628*/ 	.word	0x00009000


	//   ....[51]....
        /*062c*/ 	.word	0x0000c570


	//   ....[52]....
        /*0630*/ 	.word	0x0000c5c0


	//   ....[53]....
        /*0634*/ 	.word	0x0000c5e0


	//   ....[54]....
        /*0638*/ 	.word	0x0000c5f0


	//   ....[55]....
        /*063c*/ 	.word	0x0000c7f0


	//   ....[56]....
        /*0640*/ 	.word	0x0000c890


	//   ....[57]....
        /*0644*/ 	.word	0x0000c900


	//   ....[58]....
        /*0648*/ 	.word	0x0000c9c0


	//   ....[59]....
        /*064c*/ 	.word	0x0000cc50


	//   ....[60]....
        /*0650*/ 	.word	0x0000cd00


	//   ....[61]....
        /*0654*/ 	.word	0x0000cd80


	//   ....[62]....
        /*0658*/ 	.word	0x0000ce00


	//   ....[63]....
        /*065c*/ 	.word	0x0000d0a0


	//   ....[64]....
        /*0660*/ 	.word	0x0000d0e0


	//   ....[65]....
        /*0664*/ 	.word	0x0000d120


	//   ....[66]....
        /*0668*/ 	.word	0x0000d190


	//   ....[67]....
        /*066c*/ 	.word	0x00010c90


	//   ....[68]....
        /*0670*/ 	.word	0x00010ca0


	//   ....[69]....
        /*0674*/ 	.word	0x000117b0


	//   ....[70]....
        /*0678*/ 	.word	0x000117d0


	//   ....[71]....
        /*067c*/ 	.word	0x00011a10


	//   ....[72]....
        /*0680*/ 	.word	0x00011d70


	//   ....[73]....
        /*0684*/ 	.word	0x000121a0


	//   ....[74]....
        /*0688*/ 	.word	0x000121d0


	//   ....[75]....
        /*068c*/ 	.word	0x000121e0


	//   ....[76]....
        /*0690*/ 	.word	0x00012210


	//   ....[77]....
        /*0694*/ 	.word	0x00013060


	//   ....[78]....
        /*0698*/ 	.word	0x00013080


	//   ....[79]....
        /*069c*/ 	.word	0x00013aa0


	//   ....[80]....
        /*06a0*/ 	.word	0x00013ac0


	//   ....[81]....
        /*06a4*/ 	.word	0x00013ce0


	//   ....[82]....
        /*06a8*/ 	.word	0x00014070


	//   ....[83]....
        /*06ac*/ 	.word	0x000144f0


	//   ....[84]....
        /*06b0*/ 	.word	0x00014520


	//   ....[85]....
        /*06b4*/ 	.word	0x00014540


	//   ....[86]....
        /*06b8*/ 	.word	0x00014560


	//   ....[87]....
        /*06bc*/ 	.word	0x00015c50


	//   ....[88]....
        /*06c0*/ 	.word	0x00015c70


	//   ....[89]....
        /*06c4*/ 	.word	0x000166c0


	//   ....[90]....
        /*06c8*/ 	.word	0x000166e0


	//   ....[91]....
        /*06cc*/ 	.word	0x00016960


	//   ....[92]....
        /*06d0*/ 	.word	0x00016990


	//   ....[93]....
        /*06d4*/ 	.word	0x000169b0


	//   ....[94]....
        /*06d8*/ 	.word	0x000169d0


	//   ....[95]....
        /*06dc*/ 	.word	0x00017e10


	//   ....[96]....
        /*06e0*/ 	.word	0x00017e30


	//   ....[97]....
        /*06e4*/ 	.word	0x00018830


	//   ....[98]....
        /*06e8*/ 	.word	0x00018850


	//   ....[99]....
        /*06ec*/ 	.word	0x00018a30


	//   ....[100]....
        /*06f0*/ 	.word	0x00018dc0


	//   ....[101]....
        /*06f4*/ 	.word	0x00019240


	//   ....[102]....
        /*06f8*/ 	.word	0x00019270


	//   ....[103]....
        /*06fc*/ 	.word	0x00019290


	//   ....[104]....
        /*0700*/ 	.word	0x000192b0


	//   ....[105]....
        /*0704*/ 	.word	0x0001a5d0


	//   ....[106]....
        /*0708*/ 	.word	0x0001a600


	//   ....[107]....
        /*070c*/ 	.word	0x0001a620


	//   ....[108]....
        /*0710*/ 	.word	0x0001a640


	//   ....[109]....
        /*0714*/ 	.word	0x0001bdc0


	//   ....[110]....
        /*0718*/ 	.word	0x0001bde0


	//   ....[111]....
        /*071c*/ 	.word	0x0001bdf0


	//   ....[112]....
        /*0720*/ 	.word	0x0001be00


	//   ....[113]....
        /*0724*/ 	.word	0x0001c1c0


	//   ....[114]....
        /*0728*/ 	.word	0x0001c1e0


	//   ....[115]....
        /*072c*/ 	.word	0x0001c340


	//   ....[116]....
        /*0730*/ 	.word	0x0001c350


	//   ....[117]....
        /*0734*/ 	.word	0x0001c4c0


	//   ....[118]....
        /*0738*/ 	.word	0x0001c4e0


	//   ....[119]....
        /*073c*/ 	.word	0x0001c650


	//   ....[120]....
        /*0740*/ 	.word	0x0001c660


	//   ....[121]....
        /*0744*/ 	.word	0x0001c9c0


	//   ....[122]....
        /*0748*/ 	.word	0x0001c9e0


	//   ....[123]....
        /*074c*/ 	.word	0x0001d730


	//   ....[124]....
        /*0750*/ 	.word	0x0001d740


	//   ....[125]....
        /*0754*/ 	.word	0x0001ec60


	//   ....[126]....
        /*0758*/ 	.word	0x0001ec80


	//   ....[127]....
        /*075c*/ 	.word	0x0001edf0


	//   ....[128]....
        /*0760*/ 	.word	0x0001ee00


	//   ....[129]....
        /*0764*/ 	.word	0x0001ef70


	//   ....[130]....
        /*0768*/ 	.word	0x0001ef90


	//   ....[131]....
        /*076c*/ 	.word	0x0001f100


	//   ....[132]....
        /*0770*/ 	.word	0x0001f110


	//   ....[133]....
        /*0774*/ 	.word	0x0001f320


	//   ....[134]....
        /*0778*/ 	.word	0x0001f340


	//   ....[135]....
        /*077c*/ 	.word	0x0001f460


	//   ....[136]....
        /*0780*/ 	.word	0x0001f4a0


	//   ....[137]....
        /*0784*/ 	.word	0x0001f4d0


	//   ....[138]....
        /*0788*/ 	.word	0x0001f500


	//   ....[139]....
        /*078c*/ 	.word	0x0001f530


	//   ....[140]....
        /*0790*/ 	.word	0x0001f560


	//   ....[141]....
        /*0794*/ 	.word	0x0001f6c0


	//   ....[142]....
        /*0798*/ 	.word	0x0001f700


	//   ....[143]....
        /*079c*/ 	.word	0x0001f730


	//   ....[144]....
        /*07a0*/ 	.word	0x0001f760


	//   ....[145]....
        /*07a4*/ 	.word	0x0001f790


	//   ....[146]....
        /*07a8*/ 	.word	0x0001f7c0


	//   ....[147]....
        /*07ac*/ 	.word	0x0001f850


	//   ....[148]....
        /*07b0*/ 	.word	0x0001f890


	//   ....[149]....
        /*07b4*/ 	.word	0x0001f8a0


	//   ....[150]....
        /*07b8*/ 	.word	0x0001f900


	//   ....[151]....
        /*07bc*/ 	.word	0x000202d0


	//   ....[152]....
        /*07c0*/ 	.word	0x00020330


	//   ....[153]....
        /*07c4*/ 	.word	0x00020380


	//   ....[154]....
        /*07c8*/ 	.word	0x000203d0


	//   ....[155]....
        /*07cc*/ 	.word	0x00020420


	//   ....[156]....
        /*07d0*/ 	.word	0x00020490


	//   ....[157]....
        /*07d4*/ 	.word	0x000204d0


	//   ....[158]....
        /*07d8*/ 	.word	0x00020540


	//   ....[159]....
        /*07dc*/ 	.word	0x000205b0


	//   ....[160]....
        /*07e0*/ 	.word	0x00020610


	//   ....[161]....
        /*07e4*/ 	.word	0x00020680


	//   ....[162]....
        /*07e8*/ 	.word	0x000206f0


	//   ....[163]....
        /*07ec*/ 	.word	0x00020750


	//   ....[164]....
        /*07f0*/ 	.word	0x000207b0


	//   ....[165]....
        /*07f4*/ 	.word	0x00020810


	//   ....[166]....
        /*07f8*/ 	.word	0x00020880


	//   ....[167]....
        /*07fc*/ 	.word	0x000208e0


	//   ....[168]....
        /*0800*/ 	.word	0x00020940


	//   ....[169]....
        /*0804*/ 	.word	0x00020990


	//   ....[170]....
        /*0808*/ 	.word	0x00020a00


	//   ....[171]....
        /*080c*/ 	.word	0x00020a60


	//   ....[172]....
        /*0810*/ 	.word	0x00020ad0


	//   ....[173]....
        /*0814*/ 	.word	0x00020b30


	//   ....[174]....
        /*0818*/ 	.word	0x00020b80


	//   ....[175]....
        /*081c*/ 	.word	0x00020bd0


	//   ....[176]....
        /*0820*/ 	.word	0x00020c20


	//   ....[177]....
        /*0824*/ 	.word	0x00020c80


	//   ....[178]....
        /*0828*/ 	.word	0x00020cf0


	//   ....[179]....
        /*082c*/ 	.word	0x00020d40


	//   ....[180]....
        /*0830*/ 	.word	0x00020db0


	//   ....[181]....
        /*0834*/ 	.word	0x00020e10


	//   ....[182]....
        /*0838*/ 	.word	0x00020e80


	//   ....[183]....
        /*083c*/ 	.word	0x00020ed0


	//   ....[184]....
        /*0840*/ 	.word	0x00020f10


	//   ....[185]....
        /*0844*/ 	.word	0x00020f60


	//   ....[186]....
        /*0848*/ 	.word	0x00020fa0


	//   ....[187]....
        /*084c*/ 	.word	0x00020ff0


	//   ....[188]....
        /*0850*/ 	.word	0x00021060


	//   ....[189]....
        /*0854*/ 	.word	0x000210b0


	//   ....[190]....
        /*0858*/ 	.word	0x00021120


	//   ....[191]....
        /*085c*/ 	.word	0x00021160


	//   ....[192]....
        /*0860*/ 	.word	0x000211a0


	//   ....[193]....
        /*0864*/ 	.word	0x000211f0


	//   ....[194]....
        /*0868*/ 	.word	0x00021230


	//   ....[195]....
        /*086c*/ 	.word	0x00021280


	//   ....[196]....
        /*0870*/ 	.word	0x000212d0


	//   ....[197]....
        /*0874*/ 	.word	0x00021340


	//   ....[198]....
        /*0878*/ 	.word	0x000213a0


	//   ....[199]....
        /*087c*/ 	.word	0x00021410


	//   ....[200]....
        /*0880*/ 	.word	0x00021460


	//   ....[201]....
        /*0884*/ 	.word	0x000214a0


	//   ....[202]....
        /*0888*/ 	.word	0x000214f0


	//   ....[203]....
        /*088c*/ 	.word	0x00021540


	//   ....[204]....
        /*0890*/ 	.word	0x00021590


	//   ....[205]....
        /*0894*/ 	.word	0x000215e0


	//   ....[206]....
        /*0898*/ 	.word	0x00021630


	//   ....[207]....
        /*089c*/ 	.word	0x00021680


	//   ....[208]....
        /*08a0*/ 	.word	0x000216f0


	//   ....[209]....
        /*08a4*/ 	.word	0x00021760


	//   ....[210]....
        /*08a8*/ 	.word	0x000217c0


	//   ....[211]....
        /*08ac*/ 	.word	0x00021820


	//   ....[212]....
        /*08b0*/ 	.word	0x00021880


	//   ....[213]....
        /*08b4*/ 	.word	0x000218f0


	//   ....[214]....
        /*08b8*/ 	.word	0x00021950


	//   ....[215]....
        /*08bc*/ 	.word	0x000219b0


	//   ....[216]....
        /*08c0*/ 	.word	0x00021a10


	//   ....[217]....
        /*08c4*/ 	.word	0x00021a80


	//   ....[218]....
        /*08c8*/ 	.word	0x00021ae0


	//   ....[219]....
        /*08cc*/ 	.word	0x00021b40


	//   ....[220]....
        /*08d0*/ 	.word	0x00021ba0


	//   ....[221]....
        /*08d4*/ 	.word	0x00021c10


	//   ....[222]....
        /*08d8*/ 	.word	0x00021c70


	//   ....[223]....
        /*08dc*/ 	.word	0x00021cd0


	//   ....[224]....
        /*08e0*/ 	.word	0x00021d30


	//   ....[225]....
        /*08e4*/ 	.word	0x00021da0


	//   ....[226]....
        /*08e8*/ 	.word	0x00021e00


	//   ....[227]....
        /*08ec*/ 	.word	0x00021e60


	//   ....[228]....
        /*08f0*/ 	.word	0x00021ec0


	//   ....[229]....
        /*08f4*/ 	.word	0x00021f30


	//   ....[230]....
        /*08f8*/ 	.word	0x00021f80


	//   ....[231]....
        /*08fc*/ 	.word	0x00021fc0


	//   ....[232]....
        /*0900*/ 	.word	0x00022010


	//   ....[233]....
        /*0904*/ 	.word	0x00022060


	//   ....[234]....
        /*0908*/ 	.word	0x000220b0


	//   ....[235]....
        /*090c*/ 	.word	0x00022120


	//   ....[236]....
        /*0910*/ 	.word	0x00022160


	//   ....[237]....
        /*0914*/ 	.word	0x000221b0


	//   ....[238]....
        /*0918*/ 	.word	0x00022200


	//   ....[239]....
        /*091c*/ 	.word	0x00022250


	//   ....[240]....
        /*0920*/ 	.word	0x000222a0


	//   ....[241]....
        /*0924*/ 	.word	0x00022310


	//   ....[242]....
        /*0928*/ 	.word	0x00022350


	//   ....[243]....
        /*092c*/ 	.word	0x000223c0


	//   ....[244]....
        /*0930*/ 	.word	0x00022420


	//   ....[245]....
        /*0934*/ 	.word	0x00022490


	//----- nvinfo : EIATTR_EXIT_INSTR_OFFSETS
	.align		4
.L_904:
        /*0938*/ 	.byte	0x04, 0x1c
        /*093a*/ 	.short	(.L_906 - .L_905)


	//   ....[0]....
.L_905:
        /*093c*/ 	.word	0x00000fe0


	//   ....[1]....
        /*0940*/ 	.word	0x00020290


	//----- nvinfo : EIATTR_MAX_THREADS
	.align		4
.L_906:
        /*0944*/ 	.byte	0x04, 0x05
        /*0946*/ 	.short	(.L_908 - .L_907)
.L_907:
        /*0948*/ 	.word	0x00000100
        /*094c*/ 	.word	0x00000001
        /*0950*/ 	.word	0x00000001


	//----- nvinfo : EIATTR_CRS_STACK_SIZE
	.align		4
.L_908:
        /*0954*/ 	.byte	0x04, 0x1e
        /*0956*/ 	.short	(.L_910 - .L_909)
.L_909:
        /*0958*/ 	.word	0x00000000
.L_910:


//--------------------- .nv.info._ZN7cutlass13device_kernelIN5flash19enable_sm80_to_sm89INS1_16FlashAttnFwdSm80INS1_25CollectiveMainloopFwdSm80ILi8ELi1ELb1EN4cute5tupleIJNS5_1CILi128EEENS7_ILi64EEENS7_ILi256EEEEEELi256ENS_6half_tEfNS_4arch4Sm80ELb1ELb0ELb0ELb0ELb1ELb0ELb1ELb1EEENS1_21CollectiveEpilogueFwdINS6_IJS8_SA_S9_EEENS6_IJNS7_ILi1EEESI_SI_EEESC_SE_Li256ELb0ELb1ELb1ELb0EEENS1_30DynamicPersistentTileSchedulerILi256ELi256ELb1ELb1ELb0EEEEEEEEEvNT_6ParamsE --------------------------
	.section	.nv.info._ZN7cutlass13device_kernelIN5flash19enable_sm80_to_sm89INS1_16FlashAttnFwdSm80INS1_25CollectiveMainloopFwdSm80ILi8ELi1ELb1EN4cute5tupleIJNS5_1CILi128EEENS7_ILi64EEENS7_ILi256EEEEEELi256ENS_6half_tEfNS_4arch4Sm80ELb1ELb0ELb0ELb0ELb1ELb0ELb1ELb1EEENS1_21CollectiveEpilogueFwdINS6_IJS8_SA_S9_EEENS6_IJNS7_ILi1EEESI_SI_EEESC_SE_Li256ELb0ELb1ELb1ELb0EEENS1_30DynamicPersistentTileSchedulerILi256ELi256ELb1ELb1ELb0EEEEEEEEEvNT_6ParamsE,"",@"SHT_CUDA_INFO"
	.sectionflags	@""
	.align	4


	//----- nvinfo : EIATTR_CUDA_API_VERSION
	.align		4
        /*0000*/ 	.byte	0x04, 0x37
        /*0002*/ 	.short	(.L_912 - .L_911)
.L_911:
        /*0004*/ 	.word	0x00000082


	//----- nvinfo : EIATTR_SW2861232_WAR
	.align		4
.L_912:
        /*0008*/ 	.byte	0x01, 0x35
	.zero		2


	//----- nvinfo : EIATTR_PARAM_CBANK
	.align		4
        /*000c*/ 	.byte	0x04, 0x0a
        /*000e*/ 	.short	(.L_914 - .L_913)
	.align		4
.L_913:
        /*0010*/ 	.word	index@(.nv.constant0._ZN7cutlass13device_kernelIN5flash19enable_sm80_to_sm89INS1_16FlashAttnFwdSm80INS1_25CollectiveMainloopFwdSm80ILi8ELi1ELb1EN4cute5tupleIJNS5_1CILi128EEENS7_ILi64EEENS7_ILi256EEEEEELi256ENS_6half_tEfNS_4arch4Sm80ELb1ELb0ELb0ELb0ELb1ELb0ELb1ELb1EEENS1_21CollectiveEpilogueFwdINS6_IJS8_SA_S9_EEENS6_IJNS7_ILi1EEESI_SI_EEESC_SE_Li256ELb0ELb1ELb1ELb0EEENS1_30DynamicPersistentTileSchedulerILi256ELi256ELb1ELb1ELb0EEEEEEEEEvNT_6ParamsE)
        /*0014*/ 	.short	0x0160
        /*0016*/ 	.short	0x0428


	//----- nvinfo : EIATTR_CBANK_PARAM_SIZE
	.align		4
.L_914:
        /*0018*/ 	.byte	0x03, 0x19
        /*001a*/ 	.short	0x0428


	//----- nvinfo : EIATTR_KPARAM_INFO
	.align		4
        /*001c*/ 	.byte	0x04, 0x17
        /*001e*/ 	.short	(.L_916 - .L_915)
.L_915:
        /*0020*/ 	.word	0x00000000
        /*0024*/ 	.short	0x0000
        /*0026*/ 	.short	0x0000
        /*0028*/ 	.byte	0x00, 0xf0, 0xa1, 0x10


	//----- nvinfo : EIATTR_MAXREG_COUNT
	.align		4
.L_916:
        /*002c*/ 	.byte	0x03, 0x1b
        /*002e*/ 	.short	0x00ff


	//----- nvinfo : EIATTR_NUM_BARRIERS
	.align		4
        /*0030*/ 	.byte	0x02, 0x4c
        /*0032*/ 	.byte	0x06
	.zero		1


	//----- nvinfo : EIATTR_ANNOTATIONS
	.align		4
        /*0034*/ 	.byte	0x04, 0x55
        /*0036*/ 	.short	(.L_918 - .L_917)


	//   ....[0]....
.L_917:
        /* <DEDUP_REMOVED lines=214> */


	//----- nvinfo : EIATTR_MERCURY_ISA_VERSION
	.align		4
.L_918:
        /*0d88*/ 	.byte	0x03, 0x5f
        /*0d8a*/ 	.short	0x0000


	//----- nvinfo : EIATTR_INT_WARP_WIDE_INSTR_OFFSETS
	.align		4
        /*0d8c*/ 	.byte	0x04, 0x31
        /*0d8e*/ 	.short	(.L_920 - .L_919)


	//   ....[0]....
.L_919:
        /*0d90*/ 	.word	0x0000ed50


	//   ....[1]....
        /*0d94*/ 	.word	0x0000edd0


	//----- nvinfo : EIATTR_COOP_GROUP_MASK_REGIDS
	.align		4
.L_920:
        /*0d98*/ 	.byte	0x04, 0x29
        /*0d9a*/ 	.short	(.L_922 - .L_921)


	//   ....[0]....
.L_921:
        /*0d9c*/ 	.word	0xffffffff


	//   ....[1]....
        /*0da0*/ 	.word	0xffffffff


	//   ....[2]....
        /*0da4*/ 	.word	0xffffffff


	//   ....[3]....
        /*0da8*/ 	.word	0xffffffff


	//   ....[4]....
        /*0dac*/ 	.word	0xffffffff


	//   ....[5]....
        /*0db0*/ 	.word	0xffffffff


	//   ....[6]....
        /*0db4*/ 	.word	0xffffffff


	//   ....[7]....
        /*0db8*/ 	.word	0xffffffff


	//   ....[8]....
        /*0dbc*/ 	.word	0xffffffff


	//   ....[9]....
        /*0dc0*/ 	.word	0xffffffff


	//   ....[10]....
        /*0dc4*/ 	.word	0xffffffff


	//   ....[11]....
        /*0dc8*/ 	.word	0xffffffff


	//   ....[12]....
        /*0dcc*/ 	.word	0xffffffff


	//   ....[13]....
        /*0dd0*/ 	.word	0xffffffff


	//   ....[14]....
        /*0dd4*/ 	.word	0xffffffff


	//   ....[15]....
        /*0dd8*/ 	.word	0xffffffff


	//   ....[16]....
        /*0ddc*/ 	.word	0xffffffff


	//   ....[17]....
        /*0de0*/ 	.word	0xffffffff


	//   ....[18]....
        /*0de4*/ 	.word	0xffffffff


	//   ....[19]....
        /*0de8*/ 	.word	0xffffffff


	//   ....[20]....
        /*0dec*/ 	.word	0xffffffff


	//   ....[21]....
        /*0df0*/ 	.word	0xffffffff


	//   ....[22]....
        /*0df4*/ 	.word	0xffffffff


	//   ....[23]....
        /*0df8*/ 	.word	0xffffffff


	//   ....[24]....
        /*0dfc*/ 	.word	0xffffffff


	//   ....[25]....
        /*0e00*/ 	.word	0xffffffff


	//   ....[26]....
        /*0e04*/ 	.word	0xffffffff


	//   ....[27]....
        /*0e08*/ 	.word	0xffffffff


	//   ....[28]....
        /*0e0c*/ 	.word	0xffffffff


	//   ....[29]....
        /*0e10*/ 	.word	0xffffffff


	//   ....[30]....
        /*0e14*/ 	.word	0xffffffff


	//   ....[31]....
        /*0e18*/ 	.word	0xffffffff


	//   ....[32]....
        /*0e1c*/ 	.word	0xffffffff


	//   ....[33]....
        /*0e20*/ 	.word	0xffffffff


	//   ....[34]....
        /*0e24*/ 	.word	0xffffffff


	//   ....[35]....
        /*0e28*/ 	.word	0xffffffff


	//   ....[36]....
        /*0e2c*/ 	.word	0xffffffff


	//   ....[37]....
        /*0e30*/ 	.word	0xffffffff


	//   ....[38]....
        /*0e34*/ 	.word	0xffffffff


	//   ....[39]....
        /*0e38*/ 	.word	0xffffffff


	//   ....[40]....
        /*0e3c*/ 	.word	0xffffffff


	//   ....[41]....
        /*0e40*/ 	.word	0xffffffff


	//   ....[42]....
        /*0e44*/ 	.word	0xffffffff


	//   ....[43]....
        /*0e48*/ 	.word	0xffffffff


	//   ....[44]....
        /*0e4c*/ 	.word	0xffffffff


	//   ....[45]....
        /*0e50*/ 	.word	0xffffffff


	//   ....[46]....
        /*0e54*/ 	.word	0xffffffff


	//   ....[47]....
        /*0e58*/ 	.word	0xffffffff


	//   ....[48]....
        /*0e5c*/ 	.word	0xffffffff


	//   ....[49]....
        /*0e60*/ 	.word	0xffffffff


	//   ....[50]....
        /*0e64*/ 	.word	0xffffffff


	//   ....[51]....
        /*0e68*/ 	.word	0xffffffff


	//   ....[52]....
        /*0e6c*/ 	.word	0xffffffff


	//   ....[53]....
        /*0e70*/ 	.word	0xffffffff


	//   ....[54]....
        /*0e74*/ 	.word	0xffffffff


	//   ....[55]....
        /*0e78*/ 	.word	0xffffffff


	//   ....[56]....
        /*0e7c*/ 	.word	0xffffffff


	//   ....[57]....
        /*0e80*/ 	.word	0xffffffff


	//   ....[58]....
        /*0e84*/ 	.word	0xffffffff


	//   ....[59]....
        /*0e88*/ 	.word	0xffffffff


	//   ....[60]....
        /*0e8c*/ 	.word	0xffffffff


	//   ....[61]....
        /*0e90*/ 	.word	0xffffffff


	//   ....[62]....
        /*0e94*/ 	.word	0xffffffff


	//   ....[63]....
        /*0e98*/ 	.word	0xffffffff


	//   ....[64]....
        /*0e9c*/ 	.word	0xffffffff


	//   ....[65]....
        /*0ea0*/ 	.word	0xffffffff


	//   ....[66]....
        /*0ea4*/ 	.word	0xffffffff


	//   ....[67]....
        /*0ea8*/ 	.word	0xffffffff


	//   ....[68]....
        /*0eac*/ 	.word	0xffffffff


	//   ....[69]....
        /*0eb0*/ 	.word	0xffffffff


	//   ....[70]....
        /*0eb4*/ 	.word	0xffffffff


	//   ....[71]....
        /*0eb8*/ 	.word	0xffffffff


	//   ....[72]....
        /*0ebc*/ 	.word	0xffffffff


	//   ....[73]....
        /*0ec0*/ 	.word	0xffffffff


	//   ....[74]....
        /*0ec4*/ 	.word	0xffffffff


	//   ....[75]....
        /*0ec8*/ 	.word	0xffffffff


	//   ....[76]....
        /*0ecc*/ 	.word	0xffffffff


	//   ....[77]....
        /*0ed0*/ 	.word	0xffffffff


	//   ....[78]....
        /*0ed4*/ 	.word	0xffffffff


	//   ....[79]....
        /*0ed8*/ 	.word	0xffffffff


	//   ....[80]....
        /*0edc*/ 	.word	0xffffffff


	//   ....[81]....
        /*0ee0*/ 	.word	0xffffffff


	//   ....[82]....
        /*0ee4*/ 	.word	0xffffffff


	//   ....[83]....
        /*0ee8*/ 	.word	0xffffffff


	//   ....[84]....
        /*0eec*/ 	.word	0xffffffff


	//   ....[85]....
        /*0ef0*/ 	.word	0xffffffff


	//   ....[86]....
        /*0ef4*/ 	.word	0xffffffff


	//   ....[87]....
        /*0ef8*/ 	.word	0xffffffff


	//   ....[88]....
        /*0efc*/ 	.word	0xffffffff


	//   ....[89]....
        /*0f00*/ 	.word	0xffffffff


	//   ....[90]....
        /*0f04*/ 	.word	0xffffffff


	//   ....[91]....
        /*0f08*/ 	.word	0xffffffff


	//   ....[92]....
        /*0f0c*/ 	.word	0xffffffff


	//   ....[93]....
        /*0f10*/ 	.word	0xffffffff


	//   ....[94]....
        /*0f14*/ 	.word	0xffffffff


	//   ....[95]....
        /*0f18*/ 	.word	0xffffffff


	//   ....[96]....
        /*0f1c*/ 	.word	0xffffffff


	//   ....[97]....
        /*0f20*/ 	.word	0xffffffff


	//   ....[98]....
        /*0f24*/ 	.word	0xffffffff


	//   ....[99]....
        /*0f28*/ 	.word	0xffffffff


	//   ....[100]....
        /*0f2c*/ 	.word	0xffffffff


	//   ....[101]....
        /*0f30*/ 	.word	0xffffffff


	//   ....[102]....
        /*0f34*/ 	.word	0xffffffff


	//   ....[103]....
        /*0f38*/ 	.word	0xffffffff


	//   ....[104]....
        /*0f3c*/ 	.word	0xffffffff


	//----- nvinfo : EIATTR_COOP_GROUP_INSTR_OFFSETS
	.align		4
.L_922:
        /*0f40*/ 	.byte	0x04, 0x28
        /*0f42*/ 	.short	(.L_924 - .L_923)


	//   ....[0]....
.L_923:
        /*0f44*/ 	.word	0x00000050


	//   ....[1]....
        /*0f48*/ 	.word	0x00002020


	//   ....[2]....
        /*0f4c*/ 	.word	0x00002040


	//   ....[3]....
        /*0f50*/ 	.word	0x00002070


	//   ....[4]....
        /*0f54*/ 	.word	0x00002090


	//   ....[5]....
        /*0f58*/ 	.word	0x00002260


	//   ....[6]....
        /*0f5c*/ 	.word	0x00002280


	//   ....[7]....
        /*0f60*/ 	.word	0x000022c0


	//   ....[8]....
        /*0f64*/ 	.word	0x00002300


	//   ....[9]....
        /*0f68*/ 	.word	0x00002600


	//   ....[10]....
        /*0f6c*/ 	.word	0x00002620


	//   ....[11]....
        /*0f70*/ 	.word	0x00002660


	//   ....[12]....
        /*0f74*/ 	.word	0x00002680


	//   ....[13]....
        /*0f78*/ 	.word	0x00002a60


	//   ....[14]....
        /*0f7c*/ 	.word	0x00002b60


	//   ....[15]....
        /*0f80*/ 	.word	0x00002bb0


	//   ....[16]....
        /*0f84*/ 	.word	0x00002bd0


	//   ....[17]....
        /*0f88*/ 	.word	0x00003f40


	//   ....[18]....
        /*0f8c*/ 	.word	0x00003fb0


	//   ....[19]....
        /*0f90*/ 	.word	0x00004050


	//   ....[20]....
        /*0f94*/ 	.word	0x00004090


	//   ....[21]....
        /*0f98*/ 	.word	0x00004400


	//   ....[22]....
        /*0f9c*/ 	.word	0x00004640


	//   ....[23]....
        /*0fa0*/ 	.word	0x00004a40


	//   ....[24]....
        /*0fa4*/ 	.word	0x00004a60


	//   ....[25]....
        /*0fa8*/ 	.word	0x00004a80


	//   ....[26]....
        /*0fac*/ 	.word	0x00004aa0


	//   ....[27]....
        /*0fb0*/ 	.word	0x00006790


	//   ....[28]....
        /*0fb4*/ 	.word	0x00006800


	//   ....[29]....
        /*0fb8*/ 	.word	0x00006900


	//   ....[30]....
        /*0fbc*/ 	.word	0x00006930


	//   ....[31]....
        /*0fc0*/ 	.word	0x00007c20


	//   ....[32]....
        /*0fc4*/ 	.word	0x00007c90


	//   ....[33]....
        /*0fc8*/ 	.word	0x00007d90


	//   ....[34]....
        /*0fcc*/ 	.word	0x00007dc0


	//   ....[35]....
        /*0fd0*/ 	.word	0x000080f0


	//   ....[36]....
        /*0fd4*/ 	.word	0x00008320


	//   ....[37]....
        /*0fd8*/ 	.word	0x00008640


	//   ....[38]....
        /*0fdc*/ 	.word	0x00008660


	//   ....[39]....
        /*0fe0*/ 	.word	0x00008780


	//   ....[40]....
        /*0fe4*/ 	.word	0x000087a0


	//   ....[41]....
        /*0fe8*/ 	.word	0x0000aa50


	//   ....[42]....
        /*0fec*/ 	.word	0x0000aad0


	//   ....[43]....
        /*0ff0*/ 	.word	0x0000abf0


	//   ....[44]....
        /*0ff4*/ 	.word	0x0000ac00


	//   ....[45]....
        /*0ff8*/ 	.word	0x0000be90


	//   ....[46]....
        /*0ffc*/ 	.word	0x0000bed0


	//   ....[47]....
        /*1000*/ 	.word	0x0000bfd0


	//   ....[48]....
        /*1004*/ 	.word	0x0000c000


	//   ....[49]....
        /*1008*/ 	.word	0x0000c390


	//   ....[50]....
        /*100c*/ 	.word	0x0000c3b0


	//   ....[51]....
        /*1010*/ 	.word	0x0000c3d0


	//   ....[52]....
        /*1014*/ 	.word	0x0000c3f0


	//   ....[53]....
        /*1018*/ 	.word	0x0000e2c0


	//   ....[54]....
        /*101c*/ 	.word	0x0000e310


	//   ....[55]....
        /*1020*/ 	.word	0x0000e330


	//   ....[56]....
        /*1024*/ 	.word	0x0000e350


	//   ....[57]....
        /*1028*/ 	.word	0x0000ef20


	//   ....[58]....
        /*102c*/ 	.word	0x0000f750


	//   ....[59]....
        /*1030*/ 	.word	0x0000f760


	//   ....[60]....
        /*1034*/ 	.word	0x0000f770


	//   ....[61]....
        /*1038*/ 	.word	0x0000f780


	//   ....[62]....
        /*103c*/ 	.word	0x0000f8b0


	//   ....[63]....
        /*1040*/ 	.word	0x0000f8d0


	//   ....[64]....
        /*1044*/ 	.word	0x00010100


	//   ....[65]....
        /*1048*/ 	.word	0x00010110


	//   ....[66]....
        /*104c*/ 	.word	0x00010ca0


	//   ....[67]....
        /*1050*/ 	.word	0x00010db0


	//   ....[68]....
        /*1054*/ 	.word	0x00010e20


	//   ....[69]....
        /*1058*/ 	.word	0x00011040


	//   ....[70]....
        /*105c*/ 	.word	0x000110b0


	//   ....[71]....
        /*1060*/ 	.word	0x00011110


	//   ....[72]....
        /*1064*/ 	.word	0x00011180


	//   ....[73]....
        /*1068*/ 	.word	0x000115c0


	//   ....[74]....
        /*106c*/ 	.word	0x00011610


	//   ....[75]....
        /*1070*/ 	.word	0x00011660


	//   ....[76]....
        /*1074*/ 	.word	0x000116b0


	//   ....[77]....
        /*1078*/ 	.word	0x00011720


	//   ....[78]....
        /*107c*/ 	.word	0x00011790


	//   ....[79]....
        /*1080*/ 	.word	0x000119b0


	//   ....[80]....
        /*1084*/ 	.word	0x00011a20


	//   ....[81]....
        /*1088*/ 	.word	0x00011a80


	//   ....[82]....
        /*108c*/ 	.word	0x00011af0


	//   ....[83]....
        /*1090*/ 	.word	0x00011d10


	//   ....[84]....
        /*1094*/ 	.word	0x00011d80


	//   ....[85]....
        /*1098*/ 	.word	0x00011de0


	//   ....[86]....
        /*109c*/ 	.word	0x00011e50


	//   ....[87]....
        /*10a0*/ 	.word	0x00012290


	//   ....[88]....
        /*10a4*/ 	.word	0x000122d0


	//   ....[89]....
        /*10a8*/ 	.word	0x00012320


	//   ....[90]....
        /*10ac*/ 	.word	0x00012360


	//   ....[91]....
        /*10b0*/ 	.word	0x000123c0


	//   ....[92]....
        /*10b4*/ 	.word	0x00012420


	//   ....[93]....
        /*10b8*/ 	.word	0x00012490


	//   ....[94]....
        /*10bc*/ 	.word	0x00012640


	//   ....[95]....
        /*10c0*/ 	.word	0x000126b0


	//   ....[96]....
        /*10c4*/ 	.word	0x000126f0


	//   ....[97]....
        /*10c8*/ 	.word	0x00012730


	//   ....[98]....
        /*10cc*/ 	.word	0x00012780


	//   ....[99]....
        /*10d0*/ 	.word	0x000127c0


	//   ....[100]....
        /*10d4*/ 	.word	0x00012810


	//   ....[101]....
        /*10d8*/ 	.word	0x00012870


	//   ....[102]....
        /*10dc*/ 	.word	0x000128c0


	//   ....[103]....
        /*10e0*/ 	.word	0x00012920


	//   ....[104]....
        /*10e4*/ 	.word	0x00012990


	//----- nvinfo : EIATTR_EXIT_INSTR_OFFSETS
	.align		4
.L_924:
        /*10e8*/ 	.byte	0x04, 0x1c
        /*10ea*/ 	.short	(.L_926 - .L_925)


	//   ....[0]....
.L_925:
        /*10ec*/ 	.word	0x000000a0


	//   ....[1]....
        /*10f0*/ 	.word	0x00010d60


	//----- nvinfo : EIATTR_MAX_THREADS
	.align		4
.L_926:
        /*10f4*/ 	.byte	0x04, 0x05
        /*10f6*/ 	.short	(.L_928 - .L_927)
.L_927:
        /*10f8*/ 	.word	0x00000100
        /*10fc*/ 	.word	0x00000001
        /*1100*/ 	.word	0x00000001


	//----- nvinfo : EIATTR_CRS_STACK_SIZE
	.align		4
.L_928:
        /*1104*/ 	.byte	0x04, 0x1e
        /*1106*/ 	.short	(.L_930 - .L_929)
.L_929:
        /*1108*/ 	.word	0x00000000
.L_930:


//--------------------- .nv.info._ZN7cutlass13device_kernelIN5flash19enable_sm80_to_sm89INS1_16FlashAttnFwdSm80INS1_25CollectiveMainloopFwdSm80ILi8ELi1ELb1EN4cute5tupleIJNS5_1CILi128EEENS7_ILi48EEENS7_ILi256EEEEEELi256ENS_6half_tEfNS_4arch4Sm80ELb1ELb0ELb0ELb1ELb1ELb0ELb1ELb1EEENS1_21CollectiveEpilogueFwdINS6_IJS8_SA_S9_EEENS6_IJNS7_ILi1EEESI_SI_EEESC_SE_Li256ELb1ELb1ELb1ELb0EEENS1_36VarlenDynamicPersistentTileSchedulerILi128ELi48ELi256ELi256ELb1ELb1ELb0ELb1ELb1ELb1EEEEEEEEEvNT_6ParamsE --------------------------
	.section	.nv.info._ZN7cutlass13device_kernelIN5flash19enable_sm80_to_sm89INS1_16FlashAttnFwdSm80INS1_25CollectiveMainloopFwdSm80ILi8ELi1ELb1EN4cute5tupleIJNS5_1CILi128EEENS7_ILi48EEENS7_ILi256EEEEEELi256ENS_6half_tEfNS_4arch4Sm80ELb1ELb0ELb0ELb1ELb1ELb0ELb1ELb1EEENS1_21CollectiveEpilogueFwdINS6_IJS8_SA_S9_EEENS6_IJNS7_ILi1EEESI_SI_EEESC_SE_Li256ELb1ELb1ELb1ELb0EEENS1_36VarlenDynamicPersistentTileSchedulerILi128ELi48ELi256ELi256ELb1ELb1ELb0ELb1ELb1ELb1EEEEEEEEEvNT_6ParamsE,"",@"SHT_CUDA_INFO"
	.sectionflags	@""
	.align	4


	//----- nvinfo : EIATTR_CUDA_API_VERSION
	.align		4
        /*0000*/ 	.byte	0x04, 0x37
        /*0002*/ 	.short	(.L_932 - .L_931)
.L_931:
        /*0004*/ 	.word	0x00000082


	//----- nvinfo : EIATTR_SW2861232_WAR
	.align		4
.L_932:
        /*0008*/ 	.byte	0x01, 0x35
	.zero		2


	//----- nvinfo : EIATTR_PARAM_CBANK
	.align		4
        /*000c*/ 	.byte	0x04, 0x0a
        /*000e*/ 	.short	(.L_934 - .L_933)
	.align		4
.L_933:
        /*0010*/ 	.word	index@(.nv.constant0._ZN7cutlass13device_kernelIN5flash19enable_sm80_to_sm89INS1_16FlashAttnFwdSm80INS1_25CollectiveMainloopFwdSm80ILi8ELi1ELb1EN4cute5tupleIJNS5_1CILi128EEENS7_ILi48EEENS7_ILi256EEEEEELi256ENS_6half_tEfNS_4arch4Sm80ELb1ELb0ELb0ELb1ELb1ELb0ELb1ELb1EEENS1_21CollectiveEpilogueFwdINS6_IJS8_SA_S9_EEENS6_IJNS7_ILi1EEESI_SI_EEESC_SE_Li256ELb1ELb1ELb1ELb0EEENS1_36VarlenDynamicPersistentTileSchedulerILi128ELi48ELi256ELi256ELb1ELb1ELb0ELb1ELb1ELb1EEEEEEEEEvNT_6ParamsE)
        /*0014*/ 	.short	0x0160
        /*0016*/ 	.short	0x0438


	//----- nvinfo : EIATTR_CBANK_PARAM_SIZE
	.align		4
.L_934:
        /*0018*/ 	.byte	0x03, 0x19
        /*001a*/ 	.short	0x0438


	//----- nvinfo : EIATTR_KPARAM_INFO
	.align		4
        /*001c*/ 	.byte	0x04, 0x17
        /*001e*/ 	.short	(.L_936 - .L_935)
.L_935:
        /*0020*/ 	.word	0x00000000
        /*0024*/ 	.short	0x0000
        /*0026*/ 	.short	0x0000
        /*0028*/ 	.byte	0x00, 0xf0, 0xe1, 0x10


	//----- nvinfo : EIATTR_MAXREG_COUNT
	.align		4
.L_936:
        /*002c*/ 	.byte	0x03, 0x1b
        /*002e*/ 	.short	0x00ff


	//----- nvinfo : EIATTR_NUM_BARRIERS
	.align		4
        /*0030*/ 	.byte	0x02, 0x4c
        /*0032*/ 	.byte	0x06
	.zero		1


	//----- nvinfo : EIATTR_ANNOTATIONS
	.align		4
        /*0034*/ 	.byte	0x04, 0x55
        /*0036*/ 	.short	(.L_938 - .L_937)


	//   ....[0]....
.L_937:
        /* <DEDUP_REMOVED lines=343> */


	//----- nvinfo : EIATTR_MERCURY_ISA_VERSION
	.align		4
.L_938:
        /*1598*/ 	.byte	0x03, 0x5f
        /*159a*/ 	.short	0x0000


	//----- nvinfo : EIATTR_INT_WARP_WIDE_INSTR_OFFSETS
	.align		4
        /*159c*/ 	.byte	0x04, 0x31
        /*159e*/ 	.short	(.L_940 - .L_939)


	//   ....[0]....
.L_939:
        /*15a0*/ 	.word	0x0000e1b0


	//   ....[1]....
        /*15a4*/ 	.word	0x0000e230


	//----- nvinfo : EIATTR_COOP_GROUP_MASK_REGIDS
	.align		4
.L_940:
        /*15a8*/ 	.byte	0x04, 0x29
        /*15aa*/ 	.short	(.L_942 - .L_941)


	//   ....[0]....
.L_941:
        /*15ac*/ 	.word	0xffffffff


	//   ....[1]....
        /*15b0*/ 	.word	0xffffffff


	//   ....[2]....
        /*15b4*/ 	.word	0xffffffff


	//   ....[3]....
        /*15b8*/ 	.word	0xffffffff


	//   ....[4]....
        /*15bc*/ 	.word	0xffffffff


	//   ....[5]....
        /*15c0*/ 	.word	0xffffffff


	//   ....[6]....
        /*15c4*/ 	.word	0xffffffff


	//   ....[7]....
        /*15c8*/ 	.word	0xffffffff


	//   ....[8]....
        /*15cc*/ 	.word	0xffffffff


	//   ....[9]....
        /*15d0*/ 	.word	0xffffffff


	//   ....[10]....
        /*15d4*/ 	.word	0xffffffff


	//   ....[11]....
        /*15d8*/ 	.word	0xffffffff


	//   ....[12]....
        /*15dc*/ 	.word	0xffffffff


	//   ....[13]....
        /*15e0*/ 	.word	0xffffffff


	//   ....[14]....
        /*15e4*/ 	.word	0xffffffff


	//   ....[15]....
        /*15e8*/ 	.word	0xffffffff


	//   ....[16]....
        /*15ec*/ 	.word	0xffffffff


	//   ....[17]....
        /*15f0*/ 	.word	0xffffffff


	//   ....[18]....
        /*15f4*/ 	.word	0xffffffff


	//   ....[19]....
        /*15f8*/ 	.word	0xffffffff


	//   ....[20]....
        /*15fc*/ 	.word	0xffffffff


	//   ....[21]....
        /*1600*/ 	.word	0xffffffff


	//   ....[22]....
        /*1604*/ 	.word	0xffffffff


	//   ....[23]....
        /*1608*/ 	.word	0xffffffff


	//   ....[24]....
        /*160c*/ 	.word	0xffffffff


	//   ....[25]....
        /*1610*/ 	.word	0xffffffff


	//   ....[26]....
        /*1614*/ 	.word	0xffffffff


	//   ....[27]....
        /*1618*/ 	.word	0xffffffff


	//   ....[28]....
        /*161c*/ 	.word	0xffffffff


	//   ....[29]....
        /*1620*/ 	.word	0xffffffff


	//   ....[30]....
        /*1624*/ 	.word	0xffffffff


	//   ....[31]....
        /*1628*/ 	.word	0xffffffff


	//   ....[32]....
        /*162c*/ 	.word	0xffffffff


	//   ....[33]....
        /*1630*/ 	.word	0xffffffff


	//   ....[34]....
        /*1634*/ 	.word	0xffffffff


	//   ....[35]....
        /*1638*/ 	.word	0xffffffff


	//   ....[36]....
        /*163c*/ 	.word	0xffffffff


	//   ....[37]....
        /*1640*/ 	.word	0xffffffff


	//   ....[38]....
        /*1644*/ 	.word	0xffffffff


	//   ....[39]....
        /*1648*/ 	.word	0xffffffff


	//   ....[40]....
        /*164c*/ 	.word	0xffffffff


	//   ....[41]....
        /*1650*/ 	.word	0xffffffff


	//   ....[42]....
        /*1654*/ 	.word	0xffffffff


	//   ....[43]....
        /*1658*/ 	.word	0xffffffff


	//   ....[44]....
        /*165c*/ 	.word	0xffffffff


	//   ....[45]....
        /*1660*/ 	.word	0xffffffff


	//   ....[46]....
        /*1664*/ 	.word	0xffffffff


	//   ....[47]....
        /*1668*/ 	.word	0xffffffff


	//   ....[48]....
        /*166c*/ 	.word	0xffffffff


	//   ....[49]....
        /*1670*/ 	.word	0xffffffff


	//   ....[50]....
        /*1674*/ 	.word	0xffffffff


	//   ....[51]....
        /*1678*/ 	.word	0xffffffff


	//   ....[52]....
        /*167c*/ 	.word	0xffffffff


	//   ....[53]....
        /*1680*/ 	.word	0xffffffff


	//   ....[54]....
        /*1684*/ 	.word	0xffffffff


	//   ....[55]....
        /*1688*/ 	.word	0xffffffff


	//   ....[56]....
        /*168c*/ 	.word	0xffffffff


	//   ....[57]....
        /*1690*/ 	.word	0xffffffff


	//   ....[58]....
        /*1694*/ 	.word	0xffffffff


	//   ....[59]....
        /*1698*/ 	.word	0xffffffff


	//   ....[60]....
        /*169c*/ 	.word	0xffffffff


	//   ....[61]....
        /*16a0*/ 	.word	0xffffffff


	//   ....[62]....
        /*16a4*/ 	.word	0xffffffff


	//   ....[63]....
        /*16a8*/ 	.word	0xffffffff


	//   ....[64]....
        /*16ac*/ 	.word	0xffffffff


	//   ....[65]....
        /*16b0*/ 	.word	0xffffffff


	//   ....[66]....
        /*16b4*/ 	.word	0xffffffff


	//   ....[67]....
        /*16b8*/ 	.word	0xffffffff


	//   ....[68]....
        /*16bc*/ 	.word	0xffffffff


	//   ....[69]....
        /*16c0*/ 	.word	0xffffffff


	//   ....[70]....
        /*16c4*/ 	.word	0xffffffff


	//   ....[71]....
        /*16c8*/ 	.word	0xffffffff


	//   ....[72]....
        /*16cc*/ 	.word	0xffffffff


	//   ....[73]....
        /*16d0*/ 	.word	0xffffffff


	//   ....[74]....
        /*16d4*/ 	.word	0xffffffff


	//   ....[75]....
        /*16d8*/ 	.word	0xffffffff


	//   ....[76]....
        /*16dc*/ 	.word	0xffffffff


	//   ....[77]....
        /*16e0*/ 	.word	0xffffffff


	//   ....[78]....
        /*16e4*/ 	.word	0xffffffff


	//   ....[79]....
        /*16e8*/ 	.word	0xffffffff


	//   ....[80]....
        /*16ec*/ 	.word	0xffffffff


	//   ....[81]....
        /*16f0*/ 	.word	0xffffffff


	//   ....[82]....
        /*16f4*/ 	.word	0xffffffff


	//   ....[83]....
        /*16f8*/ 	.word	0xffffffff


	//   ....[84]....
        /*16fc*/ 	.word	0xffffffff


	//   ....[85]....
        /*1700*/ 	.word	0xffffffff


	//   ....[86]....
        /*1704*/ 	.word	0xffffffff


	//   ....[87]....
        /*1708*/ 	.word	0xffffffff


	//   ....[88]....
        /*170c*/ 	.word	0xffffffff


	//   ....[89]....
        /*1710*/ 	.word	0xffffffff


	//   ....[90]....
        /*1714*/ 	.word	0xffffffff


	//   ....[91]....
        /*1718*/ 	.word	0xffffffff


	//   ....[92]....
        /*171c*/ 	.word	0xffffffff


	//   ....[93]....
        /*1720*/ 	.word	0xffffffff


	//   ....[94]....
        /*1724*/ 	.word	0xffffffff


	//   ....[95]....
        /*1728*/ 	.word	0xffffffff


	//   ....[96]....
        /*172c*/ 	.word	0xffffffff


	//   ....[97]....
        /*1730*/ 	.word	0xffffffff


	//   ....[98]....
        /*1734*/ 	.word	0xffffffff


	//   ....[99]....
        /*1738*/ 	.word	0xffffffff


	//   ....[100]....
        /*173c*/ 	.word	0xffffffff


	//   ....[101]....
        /*1740*/ 	.word	0xffffffff


	//   ....[102]....
        /*1744*/ 	.word	0xffffffff


	//   ....[103]....
        /*1748*/ 	.word	0xffffffff


	//   ....[104]....
        /*174c*/ 	.word	0xffffffff


	//   ....[105]....
        /*1750*/ 	.word	0xffffffff


	//   ....[106]....
        /*1754*/ 	.word	0xffffffff


	//   ....[107]....
        /*1758*/ 	.word	0xffffffff


	//   ....[108]....
        /*175c*/ 	.word	0xffffffff


	//   ....[109]....
        /*1760*/ 	.word	0xffffffff


	//   ....[110]....
        /*1764*/ 	.word	0xffffffff


	//   ....[111]....
        /*1768*/ 	.word	0xffffffff


	//   ....[112]....
        /*176c*/ 	.word	0xffffffff


	//   ....[113]....
        /*1770*/ 	.word	0xffffffff


	//   ....[114]....
        /*1774*/ 	.word	0xffffffff


	//   ....[115]....
        /*1778*/ 	.word	0xffffffff


	//   ....[116]....
        /*177c*/ 	.word	0xffffffff


	//   ....[117]....
        /*1780*/ 	.word	0xffffffff


	//   ....[118]....
        /*1784*/ 	.word	0xffffffff


	//   ....[119]....
        /*1788*/ 	.word	0xffffffff


	//   ....[120]....
        /*178c*/ 	.word	0xffffffff


	//   ....[121]....
        /*1790*/ 	.word	0xffffffff


	//   ....[122]....
        /*1794*/ 	.word	0xffffffff


	//   ....[123]....
        /*1798*/ 	.word	0xffffffff


	//   ....[124]....
        /*179c*/ 	.word	0xffffffff


	//   ....[125]....
        /*17a0*/ 	.word	0xffffffff


	//   ....[126]....
        /*17a4*/ 	.word	0xffffffff


	//   ....[127]....
        /*17a8*/ 	.word	0xffffffff


	//   ....[128]....
        /*17ac*/ 	.word	0xffffffff


	//   ....[129]....
        /*17b0*/ 	.word	0xffffffff


	//   ....[130]....
        /*17b4*/ 	.word	0xffffffff


	//   ....[131]....
        /*17b8*/ 	.word	0xffffffff


	//   ....[132]....
        /*17bc*/ 	.word	0xffffffff


	//   ....[133]....
        /*17c0*/ 	.word	0xffffffff


	//   ....[134]....
        /*17c4*/ 	.word	0xffffffff


	//   ....[135]....
        /*17c8*/ 	.word	0xffffffff


	//   ....[136]....
        /*17cc*/ 	.word	0xffffffff


	//   ....[137]....
        /*17d0*/ 	.word	0xffffffff


	//   ....[138]....
        /*17d4*/ 	.word	0xffffffff


	//   ....[139]....
        /*17d8*/ 	.word	0xffffffff


	//   ....[140]....
        /*17dc*/ 	.word	0xffffffff


	//   ....[141]....
        /*17e0*/ 	.word	0xffffffff


	//   ....[142]....
        /*17e4*/ 	.word	0xffffffff


	//   ....[143]....
        /*17e8*/ 	.word	0xffffffff


	//   ....[144]....
        /*17ec*/ 	.word	0xffffffff


	//   ....[145]....
        /*17f0*/ 	.word	0xffffffff


	//   ....[146]....
        /*17f4*/ 	.word	0xffffffff


	//   ....[147]....
        /*17f8*/ 	.word	0xffffffff


	//   ....[148]....
        /*17fc*/ 	.word	0xffffffff


	//   ....[149]....
        /*1800*/ 	.word	0xffffffff


	//   ....[150]....
        /*1804*/ 	.word	0xffffffff


	//   ....[151]....
        /*1808*/ 	.word	0xffffffff


	//   ....[152]....
        /*180c*/ 	.word	0xffffffff


	//   ....[153]....
        /*1810*/ 	.word	0xffffffff


	//   ....[154]....
        /*1814*/ 	.word	0xffffffff


	//   ....[155]....
        /*1818*/ 	.word	0xffffffff


	//   ....[156]....
        /*181c*/ 	.word	0xffffffff


	//   ....[157]....
        /*1820*/ 	.word	0xffffffff


	//   ....[158]....
        /*1824*/ 	.word	0xffffffff


	//   ....[159]....
        /*1828*/ 	.word	0xffffffff


	//   ....[160]....
        /*182c*/ 	.word	0xffffffff


	//   ....[161]....
        /*1830*/ 	.word	0xffffffff


	//   ....[162]....
        /*1834*/ 	.word	0xffffffff


	//   ....[163]....
        /*1838*/ 	.word	0xffffffff


	//   ....[164]....
        /*183c*/ 	.word	0xffffffff


	//   ....[165]....
        /*1840*/ 	.word	0xffffffff


	//   ....[166]....
        /*1844*/ 	.word	0xffffffff


	//   ....[167]....
        /*1848*/ 	.word	0xffffffff


	//   ....[168]....
        /*184c*/ 	.word	0xffffffff


	//   ....[169]....
        /*1850*/ 	.word	0xffffffff


	//   ....[170]....
        /*1854*/ 	.word	0xffffffff


	//   ....[171]....
        /*1858*/ 	.word	0xffffffff


	//   ....[172]....
        /*185c*/ 	.word	0xffffffff


	//   ....[173]....
        /*1860*/ 	.word	0xffffffff


	//   ....[174]....
        /*1864*/ 	.word	0xffffffff


	//   ....[175]....
        /*1868*/ 	.word	0xffffffff


	//   ....[176]....
        /*186c*/ 	.word	0xffffffff


	//   ....[177]....
        /*1870*/ 	.word	0xffffffff


	//   ....[178]....
        /*1874*/ 	.word	0xffffffff


	//   ....[179]....
        /*1878*/ 	.word	0xffffffff


	//   ....[180]....
        /*187c*/ 	.word	0xffffffff


	//   ....[181]....
        /*1880*/ 	.word	0xffffffff


	//   ....[182]....
        /*1884*/ 	.word	0xffffffff


	//   ....[183]....
        /*1888*/ 	.word	0xffffffff


	//   ....[184]....
        /*188c*/ 	.word	0xffffffff


	//   ....[185]....
        /*1890*/ 	.word	0xffffffff


	//   ....[186]....
        /*1894*/ 	.word	0xffffffff


	//   ....[187]....
        /*1898*/ 	.word	0xffffffff


	//   ....[188]....
        /*189c*/ 	.word	0xffffffff


	//   ....[189]....
        /*18a0*/ 	.word	0xffffffff


	//   ....[190]....
        /*18a4*/ 	.word	0xffffffff


	//   ....[191]....
        /*18a8*/ 	.word	0xffffffff


	//   ....[192]....
        /*18ac*/ 	.word	0xffffffff


	//   ....[193]....
        /*18b0*/ 	.word	0xffffffff


	//   ....[194]....
        /*18b4*/ 	.word	0xffffffff


	//   ....[195]....
        /*18b8*/ 	.word	0xffffffff


	//   ....[196]....
        /*18bc*/ 	.word	0xffffffff


	//   ....[197]....
        /*18c0*/ 	.word	0xffffffff


	//   ....[198]....
        /*18c4*/ 	.word	0xffffffff


	//   ....[199]....
        /*18c8*/ 	.word	0xffffffff


	//   ....[200]....
        /*18cc*/ 	.word	0xffffffff


	//   ....[201]....
        /*18d0*/ 	.word	0xffffffff


	//   ....[202]....
        /*18d4*/ 	.word	0xffffffff


	//   ....[203]....
        /*18d8*/ 	.word	0xffffffff


	//----- nvinfo : EIATTR_COOP_GROUP_INSTR_OFFSETS
	.align		4
.L_942:
        /*18dc*/ 	.byte	0x04, 0x28
        /*18de*/ 	.short	(.L_944 - .L_943)


	//   ....[0]....
.L_943:
        /*18e0*/ 	.word	0x00000050


	//   ....[1]....
        /*18e4*/ 	.word	0x00000200


	//   ....[2]....
        /*18e8*/ 	.word	0x00000230


	//   ....[3]....
        /*18ec*/ 	.word	0x00000260


	//   ....[4]....
        /*18f0*/ 	.word	0x00000290


	//   ....[5]....
        /*18f4*/ 	.word	0x000002c0


	//   ....[6]....
        /*18f8*/ 	.word	0x000002f0


	//   ....[7]....
        /*18fc*/ 	.word	0x00000450


	//   ....[8]....
        /*1900*/ 	.word	0x00000490


	//   ....[9]....
        /*1904*/ 	.word	0x000004c0


	//   ....[10]....
        /*1908*/ 	.word	0x000004f0


	//   ....[11]....
        /*190c*/ 	.word	0x00000520


	//   ....[12]....
        /*1910*/ 	.word	0x00000550


	//   ....[13]....
        /*1914*/ 	.word	0x000005e0


	//   ....[14]....
        /*1918*/ 	.word	0x00000630


	//   ....[15]....
        /*191c*/ 	.word	0x00000650


	//   ....[16]....
        /*1920*/ 	.word	0x000006b0


	//   ....[17]....
        /*1924*/ 	.word	0x000032f0


	//   ....[18]....
        /*1928*/ 	.word	0x00003320


	//   ....[19]....
        /*192c*/ 	.word	0x00003350


	//   ....[20]....
        /*1930*/ 	.word	0x00003370


	//   ....[21]....
        /*1934*/ 	.word	0x00003560


	//   ....[22]....
        /*1938*/ 	.word	0x00003580


	//   ....[23]....
        /*193c*/ 	.word	0x00003660


	//   ....[24]....
        /*1940*/ 	.word	0x000036b0


	//   ....[25]....
        /*1944*/ 	.word	0x00003820


	//   ....[26]....
        /*1948*/ 	.word	0x00003840


	//   ....[27]....
        /*194c*/ 	.word	0x00003960


	//   ....[28]....
        /*1950*/ 	.word	0x00003af0


	//   ....[29]....
        /*1954*/ 	.word	0x00003d80


	//   ....[30]....
        /*1958*/ 	.word	0x00003d90


	//   ....[31]....
        /*195c*/ 	.word	0x00004260


	//   ....[32]....
        /*1960*/ 	.word	0x00004270


	//   ....[33]....
        /*1964*/ 	.word	0x000051c0


	//   ....[34]....
        /*1968*/ 	.word	0x000051e0


	//   ....[35]....
        /*196c*/ 	.word	0x00005440


	//   ....[36]....
        /*1970*/ 	.word	0x00005450


	//   ....[37]....
        /*1974*/ 	.word	0x00005770


	//   ....[38]....
        /*1978*/ 	.word	0x00005930


	//   ....[39]....
        /*197c*/ 	.word	0x00005c30


	//   ....[40]....
        /*1980*/ 	.word	0x00005c50


	//   ....[41]....
        /*1984*/ 	.word	0x00005c80


	//   ....[42]....
        /*1988*/ 	.word	0x00005c90


	//   ....[43]....
        /*198c*/ 	.word	0x000072c0


	//   ....[44]....
        /*1990*/ 	.word	0x000072e0


	//   ....[45]....
        /*1994*/ 	.word	0x00007540


	//   ....[46]....
        /*1998*/ 	.word	0x00007550


	//   ....[47]....
        /*199c*/ 	.word	0x00008320


	//   ....[48]....
        /*19a0*/ 	.word	0x00008340


	//   ....[49]....
        /*19a4*/ 	.word	0x00008570


	//   ....[50]....
        /*19a8*/ 	.word	0x00008580


	//   ....[51]....
        /*19ac*/ 	.word	0x000088a0


	//   ....[52]....
        /*19b0*/ 	.word	0x00008a50


	//   ....[53]....
        /*19b4*/ 	.word	0x00008cb0


	//   ....[54]....
        /*19b8*/ 	.word	0x00008cd0


	//   ....[55]....
        /*19bc*/ 	.word	0x00008db0


	//   ....[56]....
        /*19c0*/ 	.word	0x00008dd0


	//   ....[57]....
        /*19c4*/ 	.word	0x0000a8e0


	//   ....[58]....
        /*19c8*/ 	.word	0x0000a9d0


	//   ....[59]....
        /*19cc*/ 	.word	0x0000ab40


	//   ....[60]....
        /*19d0*/ 	.word	0x0000ab50


	//   ....[61]....
        /*19d4*/ 	.word	0x0000b910


	//   ....[62]....
        /*19d8*/ 	.word	0x0000b930


	//   ....[63]....
        /*19dc*/ 	.word	0x0000bae0


	//   ....[64]....
        /*19e0*/ 	.word	0x0000baf0


	//   ....[65]....
        /*19e4*/ 	.word	0x0000be30


	//   ....[66]....
        /*19e8*/ 	.word	0x0000be60


	//   ....[67]....
        /*19ec*/ 	.word	0x0000be80


	//   ....[68]....
        /*19f0*/ 	.word	0x0000bea0


	//   ....[69]....
        /*19f4*/ 	.word	0x0000d770


	//   ....[70]....
        /*19f8*/ 	.word	0x0000d7c0


	//   ....[71]....
        /*19fc*/ 	.word	0x0000d7e0


	//   ....[72]....
        /*1a00*/ 	.word	0x0000d7f0


	//   ....[73]....
        /*1a04*/ 	.word	0x0000f0a0


	//   ....[74]....
        /*1a08*/ 	.word	0x0000f0c0


	//   ....[75]....
        /*1a0c*/ 	.word	0x0000f0e0


	//   ....[76]....
        /*1a10*/ 	.word	0x0000f100


	//   ....[77]....
        /*1a14*/ 	.word	0x0000f4b0


	//   ....[78]....
        /*1a18*/ 	.word	0x0000f4d0


	//   ....[79]....
        /*1a1c*/ 	.word	0x0000f710


	//   ....[80]....
        /*1a20*/ 	.word	0x0000f720


	//   ....[81]....
        /*1a24*/ 	.word	0x0000f910


	//   ....[82]....
        /*1a28*/ 	.word	0x0000f930


	//   ....[83]....
        /*1a2c*/ 	.word	0x0000fb20


	//   ....[84]....
        /*1a30*/ 	.word	0x0000fb30


	//   ....[85]....
        /*1a34*/ 	.word	0x0000ff10


	//   ....[86]....
        /*1a38*/ 	.word	0x0000ff30


	//   ....[87]....
        /*1a3c*/ 	.word	0x00010b80


	//   ....[88]....
        /*1a40*/ 	.word	0x00010b90


	//   ....[89]....
        /*1a44*/ 	.word	0x00012040


	//   ....[90]....
        /*1a48*/ 	.word	0x00012060


	//   ....[91]....
        /*1a4c*/ 	.word	0x000122b0


	//   ....[92]....
        /*1a50*/ 	.word	0x000122c0


	//   ....[93]....
        /*1a54*/ 	.word	0x000124b0


	//   ....[94]....
        /*1a58*/ 	.word	0x000124d0


	//   ....[95]....
        /*1a5c*/ 	.word	0x000126c0


	//   ....[96]....
        /*1a60*/ 	.word	0x000126d0


	//   ....[97]....
        /*1a64*/ 	.word	0x00012980


	//   ....[98]....
        /*1a68*/ 	.word	0x000129a0


	//   ....[99]....
        /*1a6c*/ 	.word	0x00012ad0


	//   ....[100]....
        /*1a70*/ 	.word	0x00012b10


	//   ....[101]....
        /*1a74*/ 	.word	0x00012b40


	//   ....[102]....
        /*1a78*/ 	.word	0x00012b70


	//   ....[103]....
        /*1a7c*/ 	.word	0x00012ba0


	//   ....[104]....
        /*1a80*/ 	.word	0x00012bd0


	//   ....[105]....
        /*1a84*/ 	.word	0x00012d30


	//   ....[106]....
        /*1a88*/ 	.word	0x00012d70


	//   ....[107]....
        /*1a8c*/ 	.word	0x00012da0


	//   ....[108]....
        /*1a90*/ 	.word	0x00012dd0


	//   ....[109]....
        /*1a94*/ 	.word	0x00012e00


	//   ....[110]....
        /*1a98*/ 	.word	0x00012e30


	//   ....[111]....
        /*1a9c*/ 	.word	0x00012ec0


	//   ....[112]....
        /*1aa0*/ 	.word	0x00012f20


	//   ....[113]....
        /*1aa4*/ 	.word	0x00012f30


	//   ....[114]....
        /*1aa8*/ 	.word	0x00012f90


	//   ....[115]....
        /*1aac*/ 	.word	0x00013a00


	//   ....[116]....
        /*1ab0*/ 	.word	0x00013a60


	//   ....[117]....
        /*1ab4*/ 	.word	0x00013ab0


	//   ....[118]....
        /*1ab8*/ 	.word	0x00013b00


	//   ....[119]....
        /*1abc*/ 	.word	0x00013b50


	//   ....[120]....
        /*1ac0*/ 	.word	0x00013bc0


	//   ....[121]....
        /*1ac4*/ 	.word	0x00013c00


	//   ....[122]....
        /*1ac8*/ 	.word	0x00013c70


	//   ....[123]....
        /*1acc*/ 	.word	0x00013ce0


	//   ....[124]....
        /*1ad0*/ 	.word	0x00013d40


	//   ....[125]....
        /*1ad4*/ 	.word	0x00013db0


	//   ....[126]....
        /*1ad8*/ 	.word	0x00013e10


	//   ....[127]....
        /*1adc*/ 	.word	0x00013e70


	//   ....[128]....
        /*1ae0*/ 	.word	0x00013ee0


	//   ....[129]....
        /*1ae4*/ 	.word	0x00013f40


	//   ....[130]....
        /*1ae8*/ 	.word	0x00013fa0


	//   ....[131]....
        /*1aec*/ 	.word	0x00014000


	//   ....[132]....
        /*1af0*/ 	.word	0x00014060


	//   ....[133]....
        /*1af4*/ 	.word	0x000143a0


	//   ....[134]....
        /*1af8*/ 	.word	0x000143f0


	//   ....[135]....
        /*1afc*/ 	.word	0x00014440


	//   ....[136]....
        /*1b00*/ 	.word	0x00014490


	//   ....[137]....
        /*1b04*/ 	.word	0x00014500


	//   ....[138]....
        /*1b08*/ 	.word	0x00014570


	//   ....[139]....
        /*1b0c*/ 	.word	0x000145d0


	//   ....[140]....
        /*1b10*/ 	.word	0x00014630


	//   ....[141]....
        /*1b14*/ 	.word	0x00014690


	//   ....[142]....
        /*1b18*/ 	.word	0x00014700


	//   ....[143]....
        /*1b1c*/ 	.word	0x00014760


	//   ....[144]....
        /*1b20*/ 	.word	0x000147c0


	//   ....[145]....
        /*1b24*/ 	.word	0x00014820


	//   ....[146]....
        /*1b28*/ 	.word	0x00014880


	//   ....[147]....
        /*1b2c*/ 	.word	0x00014bc0


	//   ....[148]....
        /*1b30*/ 	.word	0x00014c00


	//   ....[149]....
        /*1b34*/ 	.word	0x00014c50


	//   ....[150]....
        /*1b38*/ 	.word	0x00014c90


	//   ....[151]....
        /*1b3c*/ 	.word	0x00014cf0


	//   ....[152]....
        /*1b40*/ 	.word	0x00014d50


	//   ....[153]....
        /*1b44*/ 	.word	0x00014db0


	//   ....[154]....
        /*1b48*/ 	.word	0x00014e10


	//   ....[155]....
        /*1b4c*/ 	.word	0x00014e80


	//   ....[156]....
        /*1b50*/ 	.word	0x00014ee0


	//   ....[157]....
        /*1b54*/ 	.word	0x00014f40


	//   ....[158]....
        /*1b58*/ 	.word	0x00014f80


	//   ....[159]....
        /*1b5c*/ 	.word	0x00014fc0


	//   ....[160]....
        /*1b60*/ 	.word	0x00015010


	//   ....[161]....
        /*1b64*/ 	.word	0x00015050


	//   ....[162]....
        /*1b68*/ 	.word	0x000150a0


	//   ....[163]....
        /*1b6c*/ 	.word	0x000150f0


	//   ....[164]....
        /*1b70*/ 	.word	0x00015140


	//   ....[165]....
        /*1b74*/ 	.word	0x000151a0


	//   ....[166]....
        /*1b78*/ 	.word	0x00015210


	//   ....[167]....
        /*1b7c*/ 	.word	0x00015280


	//   ....[168]....
        /*1b80*/ 	.word	0x000152e0


	//   ....[169]....
        /*1b84*/ 	.word	0x00015340


	//   ....[170]....
        /*1b88*/ 	.word	0x000153a0


	//   ....[171]....
        /*1b8c*/ 	.word	0x00015410


	//   ....[172]....
        /*1b90*/ 	.word	0x00015470


	//   ....[173]....
        /*1b94*/ 	.word	0x000154d0


	//   ....[174]....
        /*1b98*/ 	.word	0x00015530


	//   ....[175]....
        /*1b9c*/ 	.word	0x000155a0


	//   ....[176]....
        /*1ba0*/ 	.word	0x00015600


	//   ....[177]....
        /*1ba4*/ 	.word	0x00015660


	//   ....[178]....
        /*1ba8*/ 	.word	0x000156c0


	//   ....[179]....
        /*1bac*/ 	.word	0x00015730


	//   ....[180]....
        /*1bb0*/ 	.word	0x00015790


	//   ....[181]....
        /*1bb4*/ 	.word	0x000157f0


	//   ....[182]....
        /*1bb8*/ 	.word	0x00015850


	//   ....[183]....
        /*1bbc*/ 	.word	0x000158c0


	//   ....[184]....
        /*1bc0*/ 	.word	0x00015920


	//   ....[185]....
        /*1bc4*/ 	.word	0x00015980


	//   ....[186]....
        /*1bc8*/ 	.word	0x000159e0


	//   ....[187]....
        /*1bcc*/ 	.word	0x00015a50


	//   ....[188]....
        /*1bd0*/ 	.word	0x00015aa0


	//   ....[189]....
        /*1bd4*/ 	.word	0x00015ae0


	//   ....[190]....
        /*1bd8*/ 	.word	0x00015b30


	//   ....[191]....
        /*1bdc*/ 	.word	0x00015b80


	//   ....[192]....
        /*1be0*/ 	.word	0x00015bd0


	//   ....[193]....
        /*1be4*/ 	.word	0x00015c40


	//   ....[194]....
        /*1be8*/ 	.word	0x00015c80


	//   ....[195]....
        /*1bec*/ 	.word	0x00015cd0


	//   ....[196]....
        /*1bf0*/ 	.word	0x00015d20


	//   ....[197]....
        /*1bf4*/ 	.word	0x00015d70


	//   ....[198]....
        /*1bf8*/ 	.word	0x00015dc0


	//   ....[199]....
        /*1bfc*/ 	.word	0x00015e30


	//   ....[200]....
        /*1c00*/ 	.word	0x00015e70


	//   ....[201]....
        /*1c04*/ 	.word	0x00015ee0


	//   ....[202]....
        /*1c08*/ 	.word	0x00015f40


	//   ....[203]....
        /*1c0c*/ 	.word	0x00015fb0


	//----- nvinfo : EIATTR_EXIT_INSTR_OFFSETS
	.align		4
.L_944:
        /*1c10*/ 	.byte	0x04, 0x1c
        /*1c12*/ 	.short	(.L_946 - .L_945)


	//   ....[0]....
.L_945:
        /*1c14*/ 	.word	0x000010d0


	//   ....[1]....
        /*1c18*/ 	.word	0x000139c0


	//----- nvinfo : EIATTR_MAX_THREADS
	.align		4
.L_946:
        /*1c1c*/ 	.byte	0x04, 0x05
        /*1c1e*/ 	.short	(.L_948 - .L_947)
.L_947:
        /*1c20*/ 	.word	0x00000100
        /*1c24*/ 	.word	0x00000001
        /*1c28*/ 	.word	0x00000001


	//----- nvinfo : EIATTR_CRS_STACK_SIZE
	.align		4
.L_948:
        /*1c2c*/ 	.byte	0x04, 0x1e
        /*1c2e*/ 	.short	(.L_950 - .L_949)
.L_949:
        /*1c30*/ 	.word	0x00000000
.L_950:


//--------------------- .nv.info._ZN7cutlass13device_kernelIN5flash19enable_sm80_to_sm89INS1_16FlashAttnFwdSm80INS1_25CollectiveMainloopFwdSm80ILi8ELi1ELb0EN4cute5tupleIJNS5_1CILi128EEENS7_ILi32EEENS7_ILi256EEEEEELi256ENS_6half_tEfNS_4arch4Sm80ELb1ELb0ELb0ELb1ELb1ELb1ELb1ELb1EEENS1_21CollectiveEpilogueFwdINS6_IJS8_SA_S9_EEENS6_IJNS7_ILi1EEESI_SI_EEESC_SE_Li256ELb1ELb1ELb1ELb0EEENS1_36VarlenDynamicPersistentTileSchedulerILi128ELi32ELi256ELi256ELb1ELb1ELb0ELb1ELb1ELb1EEEEEEEEEvNT_6ParamsE --------------------------
	.section	.nv.info._ZN7cutlass13device_kernelIN5flash19enable_sm80_to_sm89INS1_16FlashAttnFwdSm80INS1_25CollectiveMainloopFwdSm80ILi8ELi1ELb0EN4cute5tupleIJNS5_1CILi128EEENS7_ILi32EEENS7_ILi256EEEEEELi256ENS_6half_tEfNS_4arch4Sm80ELb1ELb0ELb0ELb1ELb1ELb1ELb1ELb1EEENS1_21CollectiveEpilogueFwdINS6_IJS8_SA_S9_EEENS6_IJNS7_ILi1EEESI_SI_EEESC_SE_Li256ELb1ELb1ELb1ELb0EEENS1_36VarlenDynamicPersistentTileSchedulerILi128ELi32ELi256ELi256ELb1ELb1ELb0ELb1ELb1ELb1EEEEEEEEEvNT_6ParamsE,"",@"SHT_CUDA_INFO"
	.sectionflags	@""
	.align	4


	//----- nvinfo : EIATTR_CUDA_API_VERSION
	.align		4
        /*0000*/ 	.byte	0x04, 0x37
        /*0002*/ 	.short	(.L_952 - .L_951)
.L_951:
        /*0004*/ 	.word	0x00000082


	//----- nvinfo : EIATTR_SW2861232_WAR
	.align		4
.L_952:
        /*0008*/ 	.byte	0x01, 0x35
	.zero		2


	//----- nvinfo : EIATTR_PARAM_CBANK
	.align		4
        /*000c*/ 	.byte	0x04, 0x0a
        /*000e*/ 	.short	(.L_954 - .L_953)
	.align		4
.L_953:
        /*0010*/ 	.word	index@(.nv.constant0._ZN7cutlass13device_kernelIN5flash19enable_sm80_to_sm89INS1_16FlashAttnFwdSm80INS1_25CollectiveMainloopFwdSm80ILi8ELi1ELb0EN4cute5tupleIJNS5_1CILi128EEENS7_ILi32EEENS7_ILi256EEEEEELi256ENS_6half_tEfNS_4arch4Sm80ELb1ELb0ELb0ELb1ELb1ELb1ELb1ELb1EEENS1_21CollectiveEpilogueFwdINS6_IJS8_SA_S9_EEENS6_IJNS7_ILi1EEESI_SI_EEESC_SE_Li256ELb1ELb1ELb1ELb0EEENS1_36VarlenDynamicPersistentTileSchedulerILi128ELi32ELi256ELi256ELb1ELb1ELb0ELb1ELb1ELb1EEEEEEEEEvNT_6ParamsE)
        /*0014*/ 	.short	0x0160
        /*0016*/ 	.short	0x0438


	//----- nvinfo : EIATTR_CBANK_PARAM_SIZE
	.align		4
.L_954:
        /*0018*/ 	.byte	0x03, 0x19
        /*001a*/ 	.short	0x0438


	//----- nvinfo : EIATTR_KPARAM_INFO
	.align		4
        /*001c*/ 	.byte	0x04, 0x17
        /*001e*/ 	.short	(.L_956 - .L_955)
.L_955:
        /*0020*/ 	.word	0x00000000
        /*0024*/ 	.short	0x0000
        /*0026*/ 	.short	0x0000
        /*0028*/ 	.byte	0x00, 0xf0, 0xe1, 0x10


	//----- nvinfo : EIATTR_MAXREG_COUNT
	.align		4
.L_956:
        /*002c*/ 	.byte	0x03, 0x1b
        /*002e*/ 	.short	0x00ff


	//----- nvinfo : EIATTR_NUM_BARRIERS
	.align		4
        /*0030*/ 	.byte	0x02, 0x4c
        /*0032*/ 	.byte	0x06
	.zero		1


	//----- nvinfo : EIATTR_ANNOTATIONS
	.align		4
        /*0034*/ 	.byte	0x04, 0x55
        /*0036*/ 	.short	(.L_958 - .L_957)


	//   ....[0]....
.L_957:
        /* <DEDUP_REMOVED lines=21> */


	//----- nvinfo : EIATTR_MERCURY_ISA_VERSION
	.align		4
.L_958:
        /*0170*/ 	.byte	0x03, 0x5f
        /*0172*/ 	.short	0x0000


	//----- nvinfo : EIATTR_INT_WARP_WIDE_INSTR_OFFSETS
	.align		4
        /*0174*/ 	.byte	0x04, 0x31
        /*0176*/ 	.short	(.L_960 - .L_959)


	//   ....[0]....
.L_959:
        /*0178*/ 	.word	0x00017350


	//   ....[1]....
        /*017c*/ 	.word	0x000173c0


	//----- nvinfo : EIATTR_COOP_GROUP_MASK_REGIDS
	.align		4
.L_960:
        /*0180*/ 	.byte	0x04, 0x29
        /*0182*/ 	.short	(.L_962 - .L_961)


	//   ....[0]....
.L_961:
        /*0184*/ 	.word	0xffffffff


	//   ....[1]....
        /*0188*/ 	.word	0xffffffff


	//   ....[2]....
        /*018c*/ 	.word	0xffffffff


	//   ....[3]....
        /*0190*/ 	.word	0xffffffff


	//   ....[4]....
        /*0194*/ 	.word	0xffffffff


	//   ....[5]....
        /*0198*/ 	.word	0xffffffff


	//   ....[6]....
        /*019c*/ 	.word	0xffffffff


	//   ....[7]....
        /*01a0*/ 	.word	0xffffffff


	//   ....[8]....
        /*01a4*/ 	.word	0xffffffff


	//   ....[9]....
        /*01a8*/ 	.word	0xffffffff


	//   ....[10]....
        /*01ac*/ 	.word	0xffffffff


	//   ....[11]....
        /*01b0*/ 	.word	0xffffffff


	//   ....[12]....
        /*01b4*/ 	.word	0xffffffff


	//   ....[13]....
        /*01b8*/ 	.word	0xffffffff


	//   ....[14]....
        /*01bc*/ 	.word	0xffffffff


	//   ....[15]....
        /*01c0*/ 	.word	0xffffffff


	//   ....[16]....
        /*01c4*/ 	.word	0xffffffff


	//   ....[17]....
        /*01c8*/ 	.word	0xffffffff


	//   ....[18]....
        /*01cc*/ 	.word	0xffffffff


	//   ....[19]....
        /*01d0*/ 	.word	0xffffffff


	//   ....[20]....
        /*01d4*/ 	.word	0xffffffff


	//   ....[21]....
        /*01d8*/ 	.word	0xffffffff


	//   ....[22]....
        /*01dc*/ 	.word	0xffffffff


	//   ....[23]....
        /*01e0*/ 	.word	0xffffffff


	//   ....[24]....
        /*01e4*/ 	.word	0xffffffff


	//   ....[25]....
        /*01e8*/ 	.word	0xffffffff


	//   ....[26]....
        /*01ec*/ 	.word	0xffffffff


	//   ....[27]....
        /*01f0*/ 	.word	0xffffffff


	//   ....[28]....
        /*01f4*/ 	.word	0xffffffff


	//   ....[29]....
        /*01f8*/ 	.word	0xffffffff


	//   ....[30]....
        /*01fc*/ 	.word	0xffffffff


	//   ....[31]....
        /*0200*/ 	.word	0xffffffff


	//   ....[32]....
        /*0204*/ 	.word	0xffffffff


	//   ....[33]....
        /*0208*/ 	.word	0xffffffff


	//   ....[34]....
        /*020c*/ 	.word	0xffffffff


	//   ....[35]....
        /*0210*/ 	.word	0xffffffff


	//   ....[36]....
        /*0214*/ 	.word	0xffffffff


	//   ....[37]....
        /*0218*/ 	.word	0xffffffff


	//   ....[38]....
        /*021c*/ 	.word	0xffffffff


	//   ....[39]....
        /*0220*/ 	.word	0xffffffff


	//   ....[40]....
        /*0224*/ 	.word	0xffffffff


	//   ....[41]....
        /*0228*/ 	.word	0xffffffff


	//   ....[42]....
        /*022c*/ 	.word	0xffffffff


	//   ....[43]....
        /*0230*/ 	.word	0xffffffff


	//   ....[44]....
        /*0234*/ 	.word	0xffffffff


	//   ....[45]....
        /*0238*/ 	.word	0xffffffff


	//   ....[46]....
        /*023c*/ 	.word	0xffffffff


	//   ....[47]....
        /*0240*/ 	.word	0xffffffff


	//   ....[48]....
        /*0244*/ 	.word	0xffffffff


	//   ....[49]....
        /*0248*/ 	.word	0xffffffff


	//   ....[50]....
        /*024c*/ 	.word	0xffffffff


	//   ....[51]....
        /*0250*/ 	.word	0xffffffff


	//   ....[52]....
        /*0254*/ 	.word	0xffffffff


	//   ....[53]....
        /*0258*/ 	.word	0xffffffff


	//   ....[54]....
        /*025c*/ 	.word	0xffffffff


	//   ....[55]....
        /*0260*/ 	.word	0xffffffff


	//   ....[56]....
        /*0264*/ 	.word	0xffffffff


	//   ....[57]....
        /*0268*/ 	.word	0xffffffff


	//   ....[58]....
        /*026c*/ 	.word	0xffffffff


	//   ....[59]....
        /*0270*/ 	.word	0xffffffff


	//   ....[60]....
        /*0274*/ 	.word	0xffffffff


	//   ....[61]....
        /*0278*/ 	.word	0xffffffff


	//   ....[62]....
        /*027c*/ 	.word	0xffffffff


	//   ....[63]....
        /*0280*/ 	.word	0xffffffff


	//   ....[64]....
        /*0284*/ 	.word	0xffffffff


	//   ....[65]....
        /*0288*/ 	.word	0xffffffff


	//   ....[66]....
        /*028c*/ 	.word	0xffffffff


	//   ....[67]....
        /*0290*/ 	.word	0xffffffff


	//   ....[68]....
        /*0294*/ 	.word	0xffffffff


	//   ....[69]....
        /*0298*/ 	.word	0xffffffff


	//   ....[70]....
        /*029c*/ 	.word	0xffffffff


	//   ....[71]....
        /*02a0*/ 	.word	0xffffffff


	//   ....[72]....
        /*02a4*/ 	.word	0xffffffff


	//   ....[73]....
        /*02a8*/ 	.word	0xffffffff


	//   ....[74]....
        /*02ac*/ 	.word	0xffffffff


	//   ....[75]....
        /*02b0*/ 	.word	0xffffffff


	//   ....[76]....
        /*02b4*/ 	.word	0xffffffff


	//   ....[77]....
        /*02b8*/ 	.word	0xffffffff


	//   ....[78]....
        /*02bc*/ 	.word	0xffffffff


	//   ....[79]....
        /*02c0*/ 	.word	0xffffffff


	//   ....[80]....
        /*02c4*/ 	.word	0xffffffff


	//   ....[81]....
        /*02c8*/ 	.word	0xffffffff


	//   ....[82]....
        /*02cc*/ 	.word	0xffffffff


	//   ....[83]....
        /*02d0*/ 	.word	0xffffffff


	//   ....[84]....
        /*02d4*/ 	.word	0xffffffff


	//   ....[85]....
        /*02d8*/ 	.word	0xffffffff


	//   ....[86]....
        /*02dc*/ 	.word	0xffffffff


	//   ....[87]....
        /*02e0*/ 	.word	0xffffffff


	//   ....[88]....
        /*02e4*/ 	.word	0xffffffff


	//   ....[89]....
        /*02e8*/ 	.word	0xffffffff


	//   ....[90]....
        /*02ec*/ 	.word	0xffffffff


	//   ....[91]....
        /*02f0*/ 	.word	0xffffffff


	//   ....[92]....
        /*02f4*/ 	.word	0xffffffff


	//   ....[93]....
        /*02f8*/ 	.word	0xffffffff


	//   ....[94]....
        /*02fc*/ 	.word	0xffffffff


	//   ....[95]....
        /*0300*/ 	.word	0xffffffff


	//   ....[96]....
        /*0304*/ 	.word	0xffffffff


	//   ....[97]....
        /*0308*/ 	.word	0xffffffff


	//   ....[98]....
        /*030c*/ 	.word	0xffffffff


	//   ....[99]....
        /*0310*/ 	.word	0xffffffff


	//   ....[100]....
        /*0314*/ 	.word	0xffffffff


	//   ....[101]....
        /*0318*/ 	.word	0xffffffff


	//   ....[102]....
        /*031c*/ 	.word	0xffffffff


	//   ....[103]....
        /*0320*/ 	.word	0xffffffff


	//   ....[104]....
        /*0324*/ 	.word	0xffffffff


	//   ....[105]....
        /*0328*/ 	.word	0xffffffff


	//   ....[106]....
        /*032c*/ 	.word	0xffffffff


	//   ....[107]....
        /*0330*/ 	.word	0xffffffff


	//   ....[108]....
        /*0334*/ 	.word	0xffffffff


	//   ....[109]....
        /*0338*/ 	.word	0xffffffff


	//   ....[110]....
        /*033c*/ 	.word	0xffffffff


	//   ....[111]....
        /*0340*/ 	.word	0xffffffff


	//   ....[112]....
        /*0344*/ 	.word	0xffffffff


	//   ....[113]....
        /*0348*/ 	.word	0xffffffff


	//   ....[114]....
        /*034c*/ 	.word	0xffffffff


	//   ....[115]....
        /*0350*/ 	.word	0xffffffff


	//   ....[116]....
        /*0354*/ 	.word	0xffffffff


	//   ....[117]....
        /*0358*/ 	.word	0xffffffff


	//   ....[118]....
        /*035c*/ 	.word	0xffffffff


	//   ....[119]....
        /*0360*/ 	.word	0xffffffff


	//   ....[120]....
        /*0364*/ 	.word	0xffffffff


	//   ....[121]....
        /*0368*/ 	.word	0xffffffff


	//   ....[122]....
        /*036c*/ 	.word	0xffffffff


	//   ....[123]....
        /*0370*/ 	.word	0xffffffff


	//   ....[124]....
        /*0374*/ 	.word	0xffffffff


	//   ....[125]....
        /*0378*/ 	.word	0xffffffff


	//   ....[126]....
        /*037c*/ 	.word	0xffffffff


	//   ....[127]....
        /*0380*/ 	.word	0xffffffff


	//   ....[128]....
        /*0384*/ 	.word	0xffffffff


	//   ....[129]....
        /*0388*/ 	.word	0xffffffff


	//   ....[130]....
        /*038c*/ 	.word	0xffffffff


	//   ....[131]....
        /*0390*/ 	.word	0xffffffff


	//   ....[132]....
        /*0394*/ 	.word	0xffffffff


	//   ....[133]....
        /*0398*/ 	.word	0xffffffff


	//   ....[134]....
        /*039c*/ 	.word	0xffffffff


	//   ....[135]....
        /*03a0*/ 	.word	0xffffffff


	//   ....[136]....
        /*03a4*/ 	.word	0xffffffff


	//   ....[137]....
        /*03a8*/ 	.word	0xffffffff


	//   ....[138]....
        /*03ac*/ 	.word	0xffffffff


	//   ....[139]....
        /*03b0*/ 	.word	0xffffffff


	//   ....[140]....
        /*03b4*/ 	.word	0xffffffff


	//   ....[141]....
        /*03b8*/ 	.word	0xffffffff


	//   ....[142]....
        /*03bc*/ 	.word	0xffffffff


	//   ....[143]....
        /*03c0*/ 	.word	0xffffffff


	//   ....[144]....
        /*03c4*/ 	.word	0xffffffff


	//   ....[145]....
        /*03c8*/ 	.word	0xffffffff


	//   ....[146]....
        /*03cc*/ 	.word	0xffffffff


	//   ....[147]....
        /*03d0*/ 	.word	0xffffffff


	//   ....[148]....
        /*03d4*/ 	.word	0xffffffff


	//   ....[149]....
        /*03d8*/ 	.word	0xffffffff


	//   ....[150]....
        /*03dc*/ 	.word	0xffffffff


	//   ....[151]....
        /*03e0*/ 	.word	0xffffffff


	//   ....[152]....
        /*03e4*/ 	.word	0xffffffff


	//   ....[153]....
        /*03e8*/ 	.word	0xffffffff


	//   ....[154]....
        /*03ec*/ 	.word	0xffffffff


	//   ....[155]....
        /*03f0*/ 	.word	0xffffffff


	//   ....[156]....
        /*03f4*/ 	.word	0xffffffff


	//   ....[157]....
        /*03f8*/ 	.word	0xffffffff


	//   ....[158]....
        /*03fc*/ 	.word	0xffffffff


	//   ....[159]....
        /*0400*/ 	.word	0xffffffff


	//   ....[160]....
        /*0404*/ 	.word	0xffffffff


	//   ....[161]....
        /*0408*/ 	.word	0xffffffff


	//   ....[162]....
        /*040c*/ 	.word	0xffffffff


	//   ....[163]....
        /*0410*/ 	.word	0xffffffff


	//   ....[164]....
        /*0414*/ 	.word	0xffffffff


	//   ....[165]....
        /*0418*/ 	.word	0xffffffff


	//   ....[166]....
        /*041c*/ 	.word	0xffffffff


	//   ....[167]....
        /*0420*/ 	.word	0xffffffff


	//   ....[168]....
        /*0424*/ 	.word	0xffffffff


	//   ....[169]....
        /*0428*/ 	.word	0xffffffff


	//   ....[170]....
        /*042c*/ 	.word	0xffffffff


	//   ....[171]....
        /*0430*/ 	.word	0xffffffff


	//   ....[172]....
        /*0434*/ 	.word	0xffffffff


	//   ....[173]....
        /*0438*/ 	.word	0xffffffff


	//   ....[174]....
        /*043c*/ 	.word	0xffffffff


	//   ....[175]....
        /*0440*/ 	.word	0xffffffff


	//   ....[176]....
        /*0444*/ 	.word	0xffffffff


	//   ....[177]....
        /*0448*/ 	.word	0xffffffff


	//   ....[178]....
        /*044c*/ 	.word	0xffffffff


	//   ....[179]....
        /*0450*/ 	.word	0xffffffff


	//   ....[180]....
        /*0454*/ 	.word	0xffffffff


	//   ....[181]....
        /*0458*/ 	.word	0xffffffff


	//   ....[182]....
        /*045c*/ 	.word	0xffffffff


	//   ....[183]....
        /*0460*/ 	.word	0xffffffff


	//   ....[184]....
        /*0464*/ 	.word	0xffffffff


	//   ....[185]....
        /*0468*/ 	.word	0xffffffff


	//   ....[186]....
        /*046c*/ 	.word	0xffffffff


	//   ....[187]....
        /*0470*/ 	.word	0xffffffff


	//   ....[188]....
        /*0474*/ 	.word	0xffffffff


	//   ....[189]....
        /*0478*/ 	.word	0xffffffff


	//   ....[190]....
        /*047c*/ 	.word	0xffffffff


	//   ....[191]....
        /*0480*/ 	.word	0xffffffff


	//   ....[192]....
        /*0484*/ 	.word	0xffffffff


	//   ....[193]....
        /*0488*/ 	.word	0xffffffff


	//   ....[194]....
        /*048c*/ 	.word	0xffffffff


	//   ....[195]....
        /*0490*/ 	.word	0xffffffff


	//   ....[196]....
        /*0494*/ 	.word	0xffffffff


	//   ....[197]....
        /*0498*/ 	.word	0xffffffff


	//   ....[198]....
        /*049c*/ 	.word	0xffffffff


	//   ....[199]....
        /*04a0*/ 	.word	0xffffffff


	//   ....[200]....
        /*04a4*/ 	.word	0xffffffff


	//   ....[201]....
        /*04a8*/ 	.word	0xffffffff


	//   ....[202]....
        /*04ac*/ 	.word	0xffffffff


	//   ....[203]....
        /*04b0*/ 	.word	0xffffffff


	//   ....[204]....
        /*04b4*/ 	.word	0xffffffff


	//   ....[205]....
        /*04b8*/ 	.word	0xffffffff


	//   ....[206]....
        /*04bc*/ 	.word	0xffffffff


	//   ....[207]....
        /*04c0*/ 	.word	0xffffffff


	//   ....[208]....
        /*04c4*/ 	.word	0xffffffff


	//   ....[209]....
        /*04c8*/ 	.word	0xffffffff


	//   ....[210]....
        /*04cc*/ 	.word	0xffffffff


	//   ....[211]....
        /*04d0*/ 	.word	0xffffffff


	//   ....[212]....
        /*04d4*/ 	.word	0xffffffff


	//   ....[213]....
        /*04d8*/ 	.word	0xffffffff


	//   ....[214]....
        /*04dc*/ 	.word	0xffffffff


	//   ....[215]....
        /*04e0*/ 	.word	0xffffffff


	//   ....[216]....
        /*04e4*/ 	.word	0xffffffff


	//   ....[217]....
        /*04e8*/ 	.word	0xffffffff


	//   ....[218]....
        /*04ec*/ 	.word	0xffffffff


	//   ....[219]....
        /*04f0*/ 	.word	0xffffffff


	//   ....[220]....
        /*04f4*/ 	.word	0xffffffff


	//   ....[221]....
        /*04f8*/ 	.word	0xffffffff


	//   ....[222]....
        /*04fc*/ 	.word	0xffffffff


	//   ....[223]....
        /*0500*/ 	.word	0xffffffff


	//   ....[224]....
        /*0504*/ 	.word	0xffffffff


	//   ....[225]....
        /*0508*/ 	.word	0xffffffff


	//----- nvinfo : EIATTR_COOP_GROUP_INSTR_OFFSETS
	.align		4
.L_962:
        /*050c*/ 	.byte	0x04, 0x28
        /*050e*/ 	.short	(.L_964 - .L_963)


	//   ....[0]....
.L_963:
        /*0510*/ 	.word	0x00000050


	//   ....[1]....
        /*0514*/ 	.word	0x000001e0


	//   ....[2]....
        /*0518*/ 	.word	0x00000210


	//   ....[3]....
        /*051c*/ 	.word	0x00000240


	//   ....[4]....
        /*0520*/ 	.word	0x00000270


	//   ....[5]....
        /*0524*/ 	.word	0x000002a0


	//   ....[6]....
        /*0528*/ 	.word	0x000002d0


	//   ....[7]....
        /*052c*/ 	.word	0x00000430


	//   ....[8]....
        /*0530*/ 	.word	0x00000470


	//   ....[9]....
        /*0534*/ 	.word	0x000004a0


	//   ....[10]....
        /*0538*/ 	.word	0x000004d0


	//   ....[11]....
        /*053c*/ 	.word	0x00000500


	//   ....[12]....
        /*0540*/ 	.word	0x00000530


	//   ....[13]....
        /*0544*/ 	.word	0x000005c0


	//   ....[14]....
        /*0548*/ 	.word	0x00000600


	//   ....[15]....
        /*054c*/ 	.word	0x00000620


	//   ....[16]....
        /*0550*/ 	.word	0x00000680


	//   ....[17]....
        /*0554*/ 	.word	0x00003890


	//   ....[18]....
        /*0558*/ 	.word	0x000038a0


	//   ....[19]....
        /*055c*/ 	.word	0x00004ab0


	//   ....[20]....
        /*0560*/ 	.word	0x00004ac0


	//   ....[21]....
        /*0564*/ 	.word	0x00005bd0


	//   ....[22]....
        /*0568*/ 	.word	0x00005bf0


	//   ....[23]....
        /*056c*/ 	.word	0x00005fb0


	//   ....[24]....
        /*0570*/ 	.word	0x00005fc0


	//   ....[25]....
        /*0574*/ 	.word	0x00006cf0


	//   ....[26]....
        /*0578*/ 	.word	0x00006d10


	//   ....[27]....
        /*057c*/ 	.word	0x00006e90


	//   ....[28]....
        /*0580*/ 	.word	0x00006ea0


	//   ....[29]....
        /*0584*/ 	.word	0x00007020


	//   ....[30]....
        /*0588*/ 	.word	0x00007040


	//   ....[31]....
        /*058c*/ 	.word	0x000071c0


	//   ....[32]....
        /*0590*/ 	.word	0x000071d0


	//   ....[33]....
        /*0594*/ 	.word	0x000075d0


	//   ....[34]....
        /*0598*/ 	.word	0x000075e0


	//   ....[35]....
        /*059c*/ 	.word	0x000079c0


	//   ....[36]....
        /*05a0*/ 	.word	0x000079e0


	//   ....[37]....
        /*05a4*/ 	.word	0x00007a00


	//   ....[38]....
        /*05a8*/ 	.word	0x00007a20


	//   ....[39]....
        /*05ac*/ 	.word	0x00007db0


	//   ....[40]....
        /*05b0*/ 	.word	0x00007ee0


	//   ....[41]....
        /*05b4*/ 	.word	0x00007f40


	//   ....[42]....
        /*05b8*/ 	.word	0x00007f80


	//   ....[43]....
        /*05bc*/ 	.word	0x00008460


	//   ....[44]....
        /*05c0*/ 	.word	0x000084a0


	//   ....[45]....
        /*05c4*/ 	.word	0x000084e0


	//   ....[46]....
        /*05c8*/ 	.word	0x00008520


	//   ....[47]....
        /*05cc*/ 	.word	0x00008870


	//   ....[48]....
        /*05d0*/ 	.word	0x000088d0


	//   ....[49]....
        /*05d4*/ 	.word	0x00008910


	//   ....[50]....
        /*05d8*/ 	.word	0x00008a50


	//   ....[51]....
        /*05dc*/ 	.word	0x0000bfc0


	//   ....[52]....
        /*05e0*/ 	.word	0x0000c010


	//   ....[53]....
        /*05e4*/ 	.word	0x0000c030


	//   ....[54]....
        /*05e8*/ 	.word	0x0000c040


	//   ....[55]....
        /*05ec*/ 	.word	0x0000c240


	//   ....[56]....
        /*05f0*/ 	.word	0x0000c2e0


	//   ....[57]....
        /*05f4*/ 	.word	0x0000c330


	//   ....[58]....
        /*05f8*/ 	.word	0x0000c3b0


	//   ....[59]....
        /*05fc*/ 	.word	0x0000c6a0


	//   ....[60]....
        /*0600*/ 	.word	0x0000c750


	//   ....[61]....
        /*0604*/ 	.word	0x0000c7d0


	//   ....[62]....
        /*0608*/ 	.word	0x0000c850


	//   ....[63]....
        /*060c*/ 	.word	0x0000cb10


	//   ....[64]....
        /*0610*/ 	.word	0x0000cb70


	//   ....[65]....
        /*0614*/ 	.word	0x0000cbe0


	//   ....[66]....
        /*0618*/ 	.word	0x0000cc20


	//   ....[67]....
        /*061c*/ 	.word	0x000106f0


	//   ....[68]....
        /*0620*/ 	.word	0x00010710


	//   ....[69]....
        /*0624*/ 	.word	0x00011210


	//   ....[70]....
        /*0628*/ 	.word	0x00011230


	//   ....[71]....
        /*062c*/ 	.word	0x00011450


	//   ....[72]....
        /*0630*/ 	.word	0x00011590


	//   ....[73]....
        /*0634*/ 	.word	0x00011790


	//   ....[74]....
        /*0638*/ 	.word	0x000117b0


	//   ....[75]....
        /*063c*/ 	.word	0x000117d0


	//   ....[76]....
        /*0640*/ 	.word	0x000117f0


	//   ....[77]....
        /*0644*/ 	.word	0x000124b0


	//   ....[78]....
        /*0648*/ 	.word	0x000124d0


	//   ....[79]....
        /*064c*/ 	.word	0x00012f20


	//   ....[80]....
        /*0650*/ 	.word	0x00012f40


	//   ....[81]....
        /*0654*/ 	.word	0x00013160


	//   ....[82]....
        /*0658*/ 	.word	0x00013290


	//   ....[83]....
        /*065c*/ 	.word	0x00013430


	//   ....[84]....
        /*0660*/ 	.word	0x00013450


	//   ....[85]....
        /*0664*/ 	.word	0x000134f0


	//   ....[86]....
        /*0668*/ 	.word	0x00013510


	//   ....[87]....
        /*066c*/ 	.word	0x000149b0


	//   ....[88]....
        /*0670*/ 	.word	0x000149d0


	//   ....[89]....
        /*0674*/ 	.word	0x000153d0


	//   ....[90]....
        /*0678*/ 	.word	0x000153f0


	//   ....[91]....
        /*067c*/ 	.word	0x00015620


	//   ....[92]....
        /*0680*/ 	.word	0x00015640


	//   ....[93]....
        /*0684*/ 	.word	0x00015660


	//   ....[94]....
        /*0688*/ 	.word	0x00015680


	//   ....[95]....
        /*068c*/ 	.word	0x00016940


	//   ....[96]....
        /*0690*/ 	.word	0x00016970


	//   ....[97]....
        /*0694*/ 	.word	0x00016990


	//   ....[98]....
        /*0698*/ 	.word	0x000169b0


	//   ....[99]....
        /*069c*/ 	.word	0x00018130


	//   ....[100]....
        /*06a0*/ 	.word	0x00018150


	//   ....[101]....
        /*06a4*/ 	.word	0x00018160


	//   ....[102]....
        /*06a8*/ 	.word	0x00018170


	//   ....[103]....
        /*06ac*/ 	.word	0x00018530


	//   ....[104]....
        /*06b0*/ 	.word	0x00018550


	//   ....[105]....
        /*06b4*/ 	.word	0x000186b0


	//   ....[106]....
        /*06b8*/ 	.word	0x000186c0


	//   ....[107]....
        /*06bc*/ 	.word	0x00018830


	//   ....[108]....
        /*06c0*/ 	.word	0x00018850


	//   ....[109]....
        /*06c4*/ 	.word	0x000189c0


	//   ....[110]....
        /*06c8*/ 	.word	0x000189d0


	//   ....[111]....
        /*06cc*/ 	.word	0x00018d30


	//   ....[112]....
        /*06d0*/ 	.word	0x00018d50


	//   ....[113]....
        /*06d4*/ 	.word	0x00019b00


	//   ....[114]....
        /*06d8*/ 	.word	0x00019b10


	//   ....[115]....
        /*06dc*/ 	.word	0x0001b090


	//   ....[116]....
        /*06e0*/ 	.word	0x0001b0b0


	//   ....[117]....
        /*06e4*/ 	.word	0x0001b220


	//   ....[118]....
        /*06e8*/ 	.word	0x0001b230


	//   ....[119]....
        /*06ec*/ 	.word	0x0001b3a0


	//   ....[120]....
        /*06f0*/ 	.word	0x0001b3c0


	//   ....[121]....
        /*06f4*/ 	.word	0x0001b530


	//   ....[122]....
        /*06f8*/ 	.word	0x0001b540


	//   ....[123]....
        /*06fc*/ 	.word	0x0001b750


	//   ....[124]....
        /*0700*/ 	.word	0x0001b770


	//   ....[125]....
        /*0704*/ 	.word	0x0001b890


	//   ....[126]....
        /*0708*/ 	.word	0x0001b8d0


	//   ....[127]....
        /*070c*/ 	.word	0x0001b900


	//   ....[128]....
        /*0710*/ 	.word	0x0001b930


	//   ....[129]....
        /*0714*/ 	.word	0x0001b960


	//   ....[130]....
        /*0718*/ 	.word	0x0001b990


	//   ....[131]....
        /*071c*/ 	.word	0x0001baf0


	//   ....[132]....
        /*0720*/ 	.word	0x0001bb30


	//   ....[133]....
        /*0724*/ 	.word	0x0001bb60


	//   ....[134]....
        /*0728*/ 	.word	0x0001bb90


	//   ....[135]....
        /*072c*/ 	.word	0x0001bbc0


	//   ....[136]....
        /*0730*/ 	.word	0x0001bbf0


	//   ....[137]....
        /*0734*/ 	.word	0x0001bc80


	//   ....[138]....
        /*0738*/ 	.word	0x0001bcc0


	//   ....[139]....
        /*073c*/ 	.word	0x0001bcd0


	//   ....[140]....
        /*0740*/ 	.word	0x0001bd30


	//   ....[141]....
        /*0744*/ 	.word	0x0001c700


	//   ....[142]....
        /*0748*/ 	.word	0x0001c760


	//   ....[143]....
        /*074c*/ 	.word	0x0001c7b0


	//   ....[144]....
        /*0750*/ 	.word	0x0001c800


	//   ....[145]....
        /*0754*/ 	.word	0x0001c850


	//   ....[146]....
        /*0758*/ 	.word	0x0001c8c0


	//   ....[147]....
        /*075c*/ 	.word	0x0001c900


	//   ....[148]....
        /*0760*/ 	.word	0x0001c970


	//   ....[149]....
        /*0764*/ 	.word	0x0001c9e0


	//   ....[150]....
        /*0768*/ 	.word	0x0001ca40


	//   ....[151]....
        /*076c*/ 	.word	0x0001cab0


	//   ....[152]....
        /*0770*/ 	.word	0x0001cb20


	//   ....[153]....
        /*0774*/ 	.word	0x0001cb80


	//   ....[154]....
        /*0778*/ 	.word	0x0001cbe0


	//   ....[155]....
        /*077c*/ 	.word	0x0001cc40


	//   ....[156]....
        /*0780*/ 	.word	0x0001ccb0


	//   ....[157]....
        /*0784*/ 	.word	0x0001cd10


	//   ....[158]....
        /*0788*/ 	.word	0x0001cd70


	//   ....[159]....
        /*078c*/ 	.word	0x0001cdc0


	//   ....[160]....
        /*0790*/ 	.word	0x0001ce30


	//   ....[161]....
        /*0794*/ 	.word	0x0001ce90


	//   ....[162]....
        /*0798*/ 	.word	0x0001cef0


	//   ....[163]....
        /*079c*/ 	.word	0x0001d130


	//   ....[164]....
        /*07a0*/ 	.word	0x0001d180


	//   ....[165]....
        /*07a4*/ 	.word	0x0001d1d0


	//   ....[166]....
        /*07a8*/ 	.word	0x0001d220


	//   ....[167]....
        /*07ac*/ 	.word	0x0001d280


	//   ....[168]....
        /*07b0*/ 	.word	0x0001d2f0


	//   ....[169]....
        /*07b4*/ 	.word	0x0001d340


	//   ....[170]....
        /*07b8*/ 	.word	0x0001d3b0


	//   ....[171]....
        /*07bc*/ 	.word	0x0001d410


	//   ....[172]....
        /*07c0*/ 	.word	0x0001d470


	//   ....[173]....
        /*07c4*/ 	.word	0x0001d6b0


	//   ....[174]....
        /*07c8*/ 	.word	0x0001d6f0


	//   ....[175]....
        /*07cc*/ 	.word	0x0001d740


	//   ....[176]....
        /*07d0*/ 	.word	0x0001d780


	//   ....[177]....
        /*07d4*/ 	.word	0x0001d7d0


	//   ....[178]....
        /*07d8*/ 	.word	0x0001d820


	//   ....[179]....
        /*07dc*/ 	.word	0x0001d890


	//   ....[180]....
        /*07e0*/ 	.word	0x0001d8d0


	//   ....[181]....
        /*07e4*/ 	.word	0x0001d910


	//   ....[182]....
        /*07e8*/ 	.word	0x0001d960


	//   ....[183]....
        /*07ec*/ 	.word	0x0001d9a0


	//   ....[184]....
        /*07f0*/ 	.word	0x0001d9f0


	//   ....[185]....
        /*07f4*/ 	.word	0x0001da40


	//   ....[186]....
        /*07f8*/ 	.word	0x0001da90


	//   ....[187]....
        /*07fc*/ 	.word	0x0001dae0


	//   ....[188]....
        /*0800*/ 	.word	0x0001db50


	//   ....[189]....
        /*0804*/ 	.word	0x0001dbc0


	//   ....[190]....
        /*0808*/ 	.word	0x0001dc20


	//   ....[191]....
        /*080c*/ 	.word	0x0001dc80


	//   ....[192]....
        /*0810*/ 	.word	0x0001dce0


	//   ....[193]....
        /*0814*/ 	.word	0x0001dd50


	//   ....[194]....
        /*0818*/ 	.word	0x0001ddb0


	//   ....[195]....
        /*081c*/ 	.word	0x0001de10


	//   ....[196]....
        /*0820*/ 	.word	0x0001de70


	//   ....[197]....
        /*0824*/ 	.word	0x0001dee0


	//   ....[198]....
        /*0828*/ 	.word	0x0001df40


	//   ....[199]....
        /*082c*/ 	.word	0x0001dfa0


	//   ....[200]....
        /*0830*/ 	.word	0x0001e000


	//   ....[201]....
        /*0834*/ 	.word	0x0001e070


	//   ....[202]....
        /*0838*/ 	.word	0x0001e0d0


	//   ....[203]....
        /*083c*/ 	.word	0x0001e130


	//   ....[204]....
        /*0840*/ 	.word	0x0001e190


	//   ....[205]....
        /*0844*/ 	.word	0x0001e200


	//   ....[206]....
        /*0848*/ 	.word	0x0001e260


	//   ....[207]....
        /*084c*/ 	.word	0x0001e2c0


	//   ....[208]....
        /*0850*/ 	.word	0x0001e320


	//   ....[209]....
        /*0854*/ 	.word	0x0001e390


	//   ....[210]....
        /*0858*/ 	.word	0x0001e3e0


	//   ....[211]....
        /*085c*/ 	.word	0x0001e420


	//   ....[212]....
        /*0860*/ 	.word	0x0001e470


	//   ....[213]....
        /*0864*/ 	.word	0x0001e4c0


	//   ....[214]....
        /*0868*/ 	.word	0x0001e510


	//   ....[215]....
        /*086c*/ 	.word	0x0001e580


	//   ....[216]....
        /*0870*/ 	.word	0x0001e5c0


	//   ....[217]....
        /*0874*/ 	.word	0x0001e610


	//   ....[218]....
        /*0878*/ 	.word	0x0001e660


	//   ....[219]....
        /*087c*/ 	.word	0x0001e6b0


	//   ....[220]....
        /*0880*/ 	.word	0x0001e700


	//   ....[221]....
        /*0884*/ 	.word	0x0001e770


	//   ....[222]....
        /*0888*/ 	.word	0x0001e7b0


	//   ....[223]....
        /*088c*/ 	.word	0x0001e820


	//   ....[224]....
        /*0890*/ 	.word	0x0001e880


	//   ....[225]....
        /*0894*/ 	.word	0x0001e8f0


	//----- nvinfo : EIATTR_EXIT_INSTR_OFFSETS
	.align		4
.L_964:
        /*0898*/ 	.byte	0x04, 0x1c
        /*089a*/ 	.short	(.L_966 - .L_965)


	//   ....[0]....
.L_965:
        /*089c*/ 	.word	0x00000fe0


	//   ....[1]....
        /*08a0*/ 	.word	0x0001c6c0


	//----- nvinfo : EIATTR_MAX_THREADS
	.align		4
.L_966:
        /*08a4*/ 	.byte	0x04, 0x05
        /*08a6*/ 	.short	(.L_968 - .L_967)
.L_967:
        /*08a8*/ 	.word	0x00000100
        /*08ac*/ 	.word	0x00000001
        /*08b0*/ 	.word	0x00000001


	//----- nvinfo : EIATTR_CRS_STACK_SIZE
	.align		4
.L_968:
        /*08b4*/ 	.byte	0x04, 0x1e
        /*08b6*/ 	.short	(.L_970 - .L_969)
.L_969:
        /*08b8*/ 	.word	0x00000000
.L_970:


//--------------------- .nv.info._ZN7cutlass13device_kernelIN5flash19enable_sm80_to_sm89INS1_16FlashAttnFwdSm80INS1_25CollectiveMainloopFwdSm80ILi8ELi1ELb0EN4cute5tupleIJNS5_1CILi128EEENS7_ILi96EEENS7_ILi256EEEEEELi256ENS_6half_tEfNS_4arch4Sm80ELb0ELb0ELb0ELb0ELb1ELb0ELb1ELb1EEENS1_21CollectiveEpilogueFwdINS6_IJS8_SA_S9_EEENS6_IJNS7_ILi1EEESI_SI_EEESC_SE_Li256ELb0ELb1ELb1ELb0EEENS1_19SingleTileSchedulerILb0ELb1ELb1ELi128EEEEEEEEEvNT_6ParamsE --------------------------
	.section	.nv.info._ZN7cutlass13device_kernelIN5flash19enable_sm80_to_sm89INS1_16FlashAttnFwdSm80INS1_25CollectiveMainloopFwdSm80ILi8ELi1ELb0EN4cute5tupleIJNS5_1CILi128EEENS7_ILi96EEENS7_ILi256EEEEEELi256ENS_6half_tEfNS_4arch4Sm80ELb0ELb0ELb0ELb0ELb1ELb0ELb1ELb1EEENS1_21CollectiveEpilogueFwdINS6_IJS8_SA_S9_EEENS6_IJNS7_ILi1EEESI_SI_EEESC_SE_Li256ELb0ELb1ELb1ELb0EEENS1_19SingleTileSchedulerILb0ELb1ELb1ELi128EEEEEEEEEvNT_6ParamsE,"",@"SHT_CUDA_INFO"
	.sectionflags	@""
	.align	4


	//----- nvinfo : EIATTR_CUDA_API_VERSION
	.align		4
        /*0000*/ 	.byte	0x04, 0x37
        /*0002*/ 	.short	(.L_972 - .L_971)
.L_971:
        /*0004*/ 	.word	0x00000082


	//----- nvinfo : EIATTR_SW2861232_WAR
	.align		4
.L_972:
        /*0008*/ 	.byte	0x01, 0x35
	.zero		2


	//----- nvinfo : EIATTR_PARAM_CBANK
	.align		4
        /*000c*/ 	.byte	0x04, 0x0a
        /*000e*/ 	.short	(.L_974 - .L_973)
	.align		4
.L_973:
        /*0010*/ 	.word	index@(.nv.constant0._ZN7cutlass13device_kernelIN5flash19enable_sm80_to_sm89INS1_16FlashAttnFwdSm80INS1_25CollectiveMainloopFwdSm80ILi8ELi1ELb0EN4cute5tupleIJNS5_1CILi128EEENS7_ILi96EEENS7_ILi256EEEEEELi256ENS_6half_tEfNS_4arch4Sm80ELb0ELb0ELb0ELb0ELb1ELb0ELb1ELb1EEENS1_21CollectiveEpilogueFwdINS6_IJS8_SA_S9_EEENS6_IJNS7_ILi1EEESI_SI_EEESC_SE_Li256ELb0ELb1ELb1ELb0EEENS1_19SingleTileSchedulerILb0ELb1ELb1ELi128EEEEEEEEEvNT_6ParamsE)
        /*0014*/ 	.short	0x0160
        /*0016*/ 	.short	0x0418


	//----- nvinfo : EIATTR_CBANK_PARAM_SIZE
	.align		4
.L_974:
        /*0018*/ 	.byte	0x03, 0x19
        /*001a*/ 	.short	0x0418


	//----- nvinfo : EIATTR_KPARAM_INFO
	.align		4
        /*001c*/ 	.byte	0x04, 0x17
        /*001e*/ 	.short	(.L_976 - .L_975)
.L_975:
        /*0020*/ 	.word	0x00000000
        /*0024*/ 	.short	0x0000
        /*0026*/ 	.short	0x0000
        /*0028*/ 	.byte	0x00, 0xf0, 0x61, 0x10


	//----- nvinfo : EIATTR_MAXREG_COUNT
	.align		4
.L_976:
        /*002c*/ 	.byte	0x03, 0x1b
        /*002e*/ 	.short	0x00ff


	//----- nvinfo : EIATTR_NUM_BARRIERS
	.align		4
        /*0030*/ 	.byte	0x02, 0x4c
        /*0032*/ 	.byte	0x02
	.zero		1


	//----- nvinfo : EIATTR_ANNOTATIONS
	.align		4
        /*0034*/ 	.byte	0x04, 0x55
        /*0036*/ 	.short	(.L_978 - .L_977)


	//   ....[0]....
.L_977:
        /* <DEDUP_REMOVED lines=24> */


	//----- nvinfo : EIATTR_MERCURY_ISA_VERSION
	.align		4
.L_978:
        /*01a8*/ 	.byte	0x03, 0x5f
        /*01aa*/ 	.short	0x0000


	//----- nvinfo : EIATTR_COOP_GROUP_MASK_REGIDS
	.align		4
        /*01ac*/ 	.byte	0x04, 0x29
        /*01ae*/ 	.short	(.L_980 - .L_979)


	//   ....[0]....
.L_979:
        /*01b0*/ 	.word	0xffffffff


	//   ....[1]....
        /*01b4*/ 	.word	0xffffffff


	//   ....[2]....
        /*01b8*/ 	.word	0xffffffff


	//   ....[3]....
        /*01bc*/ 	.word	0xffffffff


	//   ....[4]....
        /*01c0*/ 	.word	0xffffffff


	//   ....[5]....
        /*01c4*/ 	.word	0xffffffff


	//   ....[6]....
        /*01c8*/ 	.word	0xffffffff


	//   ....[7]....
        /*01cc*/ 	.word	0xffffffff


	//   ....[8]....
        /*01d0*/ 	.word	0xffffffff


	//   ....[9]....
        /*01d4*/ 	.word	0xffffffff


	//   ....[10]....
        /*01d8*/ 	.word	0xffffffff


	//   ....[11]....
        /*01dc*/ 	.word	0xffffffff


	//   ....[12]....
        /*01e0*/ 	.word	0xffffffff


	//   ....[13]....
        /*01e4*/ 	.word	0xffffffff


	//   ....[14]....
        /*01e8*/ 	.word	0xffffffff


	//   ....[15]....
        /*01ec*/ 	.word	0xffffffff


	//   ....[16]....
        /*01f0*/ 	.word	0xffffffff


	//   ....[17]....
        /*01f4*/ 	.word	0xffffffff


	//   ....[18]....
        /*01f8*/ 	.word	0xffffffff


	//   ....[19]....
        /*01fc*/ 	.word	0xffffffff


	//   ....[20]....
        /*0200*/ 	.word	0xffffffff


	//   ....[21]....
        /*0204*/ 	.word	0xffffffff


	//   ....[22]....
        /*0208*/ 	.word	0xffffffff


	//   ....[23]....
        /*020c*/ 	.word	0xffffffff


	//   ....[24]....
        /*0210*/ 	.word	0xffffffff


	//   ....[25]....
        /*0214*/ 	.word	0xffffffff


	//   ....[26]....
        /*0218*/ 	.word	0xffffffff


	//   ....[27]....
        /*021c*/ 	.word	0xffffffff


	//   ....[28]....
        /*0220*/ 	.word	0xffffffff


	//   ....[29]....
        /*0224*/ 	.word	0xffffffff


	//   ....[30]....
        /*0228*/ 	.word	0xffffffff


	//   ....[31]....
        /*022c*/ 	.word	0xffffffff


	//   ....[32]....
        /*0230*/ 	.word	0xffffffff


	//   ....[33]....
        /*0234*/ 	.word	0xffffffff


	//   ....[34]....
        /*0238*/ 	.word	0xffffffff


	//   ....[35]....
        /*023c*/ 	.word	0xffffffff


	//   ....[36]....
        /*0240*/ 	.word	0xffffffff


	//   ....[37]....
        /*0244*/ 	.word	0xffffffff


	//   ....[38]....
        /*0248*/ 	.word	0xffffffff


	//   ....[39]....
        /*024c*/ 	.word	0xffffffff


	//   ....[40]....
        /*0250*/ 	.word	0xffffffff


	//   ....[41]....
        /*0254*/ 	.word	0xffffffff


	//   ....[42]....
        /*0258*/ 	.word	0xffffffff


	//   ....[43]....
        /*025c*/ 	.word	0xffffffff


	//   ....[44]....
        /*0260*/ 	.word	0xffffffff


	//   ....[45]....
        /*0264*/ 	.word	0xffffffff


	//   ....[46]....
        /*0268*/ 	.word	0xffffffff


	//   ....[47]....
        /*026c*/ 	.word	0xffffffff


	//   ....[48]....
        /*0270*/ 	.word	0xffffffff


	//   ....[49]....
        /*0274*/ 	.word	0xffffffff


	//   ....[50]....
        /*0278*/ 	.word	0xffffffff


	//   ....[51]....
        /*027c*/ 	.word	0xffffffff


	//   ....[52]....
        /*0280*/ 	.word	0xffffffff


	//   ....[53]....
        /*0284*/ 	.word	0xffffffff


	//   ....[54]....
        /*0288*/ 	.word	0xffffffff


	//   ....[55]....
        /*028c*/ 	.word	0xffffffff


	//   ....[56]....
        /*0290*/ 	.word	0xffffffff


	//   ....[57]....
        /*0294*/ 	.word	0xffffffff


	//   ....[58]....
        /*0298*/ 	.word	0xffffffff


	//----- nvinfo : EIATTR_COOP_GROUP_INSTR_OFFSETS
	.align		4
.L_980:
        /*029c*/ 	.byte	0x04, 0x28
        /*029e*/ 	.short	(.L_982 - .L_981)


	//   ....[0]....
.L_981:
        /*02a0*/ 	.word	0x00000060


	//   ....[1]....
        /*02a4*/ 	.word	0x00000ee0


	//   ....[2]....
        /*02a8*/ 	.word	0x00000f00


	//   ....[3]....
        /*02ac*/ 	.word	0x00001150


	//   ....[4]....
        /*02b0*/ 	.word	0x00001180


	//   ....[5]....
        /*02b4*/ 	.word	0x000012f0


	//   ....[6]....
        /*02b8*/ 	.word	0x00001320


	//   ....[7]....
        /*02bc*/ 	.word	0x00001480


	//   ....[8]....
        /*02c0*/ 	.word	0x000014c0


	//   ....[9]....
        /*02c4*/ 	.word	0x00001bf0


	//   ....[10]....
        /*02c8*/ 	.word	0x00001c30


	//   ....[11]....
        /*02cc*/ 	.word	0x00001c60


	//   ....[12]....
        /*02d0*/ 	.word	0x00001ca0


	//   ....[13]....
        /*02d4*/ 	.word	0x00001ce0


	//   ....[14]....
        /*02d8*/ 	.word	0x00001d20


	//   ....[15]....
        /*02dc*/ 	.word	0x00001d50


	//   ....[16]....
        /*02e0*/ 	.word	0x00001d90


	//   ....[17]....
        /*02e4*/ 	.word	0x00001e80


	//   ....[18]....
        /*02e8*/ 	.word	0x00001eb0


	//   ....[19]....
        /*02ec*/ 	.word	0x00001ef0


	//   ....[20]....
        /*02f0*/ 	.word	0x00001f30


	//   ....[21]....
        /*02f4*/ 	.word	0x00003bd0


	//   ....[22]....
        /*02f8*/ 	.word	0x00003bf0


	//   ....[23]....
        /*02fc*/ 	.word	0x00003c00


	//   ....[24]....
        /*0300*/ 	.word	0x00003c10


	//   ....[25]....
        /*0304*/ 	.word	0x00003ca0


	//   ....[26]....
        /*0308*/ 	.word	0x00003cb0


	//   ....[27]....
        /*030c*/ 	.word	0x000047b0


	//   ....[28]....
        /*0310*/ 	.word	0x00004840


	//   ....[29]....
        /*0314*/ 	.word	0x00004870


	//   ....[30]....
        /*0318*/ 	.word	0x000048e0


	//   ....[31]....
        /*031c*/ 	.word	0x00006810


	//   ....[32]....
        /*0320*/ 	.word	0x00006820


	//   ....[33]....
        /*0324*/ 	.word	0x00006830


	//   ....[34]....
        /*0328*/ 	.word	0x00006840


	//   ....[35]....
        /*032c*/ 	.word	0x00006850


	//   ....[36]....
        /*0330*/ 	.word	0x00006860


	//   ....[37]....
        /*0334*/ 	.word	0x00006c20


	//   ....[38]....
        /*0338*/ 	.word	0x00006c30


	//   ....[39]....
        /*033c*/ 	.word	0x00006d90


	//   ....[40]....
        /*0340*/ 	.word	0x00006dc0


	//   ....[41]....
        /*0344*/ 	.word	0x00006dd0


	//   ....[42]....
        /*0348*/ 	.word	0x00006de0


	//   ....[43]....
        /*034c*/ 	.word	0x00008670


	//   ....[44]....
        /*0350*/ 	.word	0x00008680


	//   ....[45]....
        /*0354*/ 	.word	0x000086b0


	//   ....[46]....
        /*0358*/ 	.word	0x000086c0


	//   ....[47]....
        /*035c*/ 	.word	0x0000acf0


	//   ....[48]....
        /*0360*/ 	.word	0x0000ad00


	//   ....[49]....
        /*0364*/ 	.word	0x0000ad30


	//   ....[50]....
        /*0368*/ 	.word	0x0000ad40


	//   ....[51]....
        /*036c*/ 	.word	0x0000bc30


	//   ....[52]....
        /*0370*/ 	.word	0x0000bc70


	//   ....[53]....
        /*0374*/ 	.word	0x0000bca0


	//   ....[54]....
        /*0378*/ 	.word	0x0000bce0


	//   ....[55]....
        /*037c*/ 	.word	0x0000bd80


	//   ....[56]....
        /*0380*/ 	.word	0x0000bda0


	//   ....[57]....
        /*0384*/ 	.word	0x0000c9f0


	//   ....[58]....
        /*0388*/ 	.word	0x0000ca00


	//----- nvinfo : EIATTR_EXIT_INSTR_OFFSETS
	.align		4
.L_982:
        /*038c*/ 	.byte	0x04, 0x1c
        /*038e*/ 	.short	(.L_984 - .L_983)


	//   ....[0]....
.L_983:
        /*0390*/ 	.word	0x000001c0


	//   ....[1]....
        /*0394*/ 	.word	0x0000ca10


	//   ....[2]....
        /*0398*/ 	.word	0x0000d5b0


	//   ....[3]....
        /*039c*/ 	.word	0x0000d600


	//   ....[4]....
        /*03a0*/ 	.word	0x0000d630


	//   ....[5]....
        /*03a4*/ 	.word	0x0000d690


	//   ....[6]....
        /*03a8*/ 	.word	0x0000d920


	//----- nvinfo : EIATTR_CTAIDZ_USED
	.align		4
.L_984:
        /*03ac*/ 	.byte	0x01, 0x04
	.zero		2


	//----- nvinfo : EIATTR_MAX_THREADS
	.align		4
        /*03b0*/ 	.byte	0x04, 0x05
        /*03b2*/ 	.short	(.L_986 - .L_985)
.L_985:
        /*03b4*/ 	.word	0x00000100
        /*03b8*/ 	.word	0x00000001
        /*03bc*/ 	.word	0x00000001


	//----- nvinfo : EIATTR_CRS_STACK_SIZE
	.align		4
.L_986:
        /*03c0*/ 	.byte	0x04, 0x1e
        /*03c2*/ 	.short	(.L_988 - .L_987)
.L_987:
        /*03c4*/ 	.word	0x00000000
.L_988:


//--------------------- .nv.info._ZN7cutlass13device_kernelIN5flash19enable_sm80_to_sm89INS1_16FlashAttnFwdSm80INS1_25CollectiveMainloopFwdSm80ILi8ELi1ELb0EN4cute5tupleIJNS5_1CILi128EEENS7_ILi64EEENS7_ILi256EEEEEELi256ENS_6half_tEfNS_4arch4Sm80ELb0ELb0ELb0ELb1ELb1ELb0ELb1ELb1EEENS1_21CollectiveEpilogueFwdINS6_IJS8_SA_S9_EEENS6_IJNS7_ILi1EEESI_SI_EEESC_SE_Li256ELb1ELb1ELb1ELb0EEENS1_36VarlenDynamicPersistentTileSchedulerILi128ELi64ELi256ELi256ELb1ELb1ELb0ELb0ELb1ELb1EEEEEEEEEvNT_6ParamsE --------------------------
	.section	.nv.info._ZN7cutlass13device_kernelIN5flash19enable_sm80_to_sm89INS1_16FlashAttnFwdSm80INS1_25CollectiveMainloopFwdSm80ILi8ELi1ELb0EN4cute5tupleIJNS5_1CILi128EEENS7_ILi64EEENS7_ILi256EEEEEELi256ENS_6half_tEfNS_4arch4Sm80ELb0ELb0ELb0ELb1ELb1ELb0ELb1ELb1EEENS1_21CollectiveEpilogueFwdINS6_IJS8_SA_S9_EEENS6_IJNS7_ILi1EEESI_SI_EEESC_SE_Li256ELb1ELb1ELb1ELb0EEENS1_36VarlenDynamicPersistentTileSchedulerILi128ELi64ELi256ELi256ELb1ELb1ELb0ELb0ELb1ELb1EEEEEEEEEvNT_6ParamsE,"",@"SHT_CUDA_INFO"
	.sectionflags	@""
	.align	4


	//----- nvinfo : EIATTR_CUDA_API_VERSION
	.align		4
        /*0000*/ 	.byte	0x04, 0x37
        /*0002*/ 	.short	(.L_990 - .L_989)
.L_989:
        /*0004*/ 	.word	0x00000082


	//----- nvinfo : EIATTR_SW2861232_WAR
	.align		4
.L_990:
        /*0008*/ 	.byte	0x01, 0x35
	.zero		2


	//----- nvinfo : EIATTR_PARAM_CBANK
	.align		4
        /*000c*/ 	.byte	0x04, 0x0a
        /*000e*/ 	.short	(.L_992 - .L_991)
	.align		4
.L_991:
        /*0010*/ 	.word	index@(.nv.constant0._ZN7cutlass13device_kernelIN5flash19enable_sm80_to_sm89INS1_16FlashAttnFwdSm80INS1_25CollectiveMainloopFwdSm80ILi8ELi1ELb0EN4cute5tupleIJNS5_1CILi128EEENS7_ILi64EEENS7_ILi256EEEEEELi256ENS_6half_tEfNS_4arch4Sm80ELb0ELb0ELb0ELb1ELb1ELb0ELb1ELb1EEENS1_21CollectiveEpilogueFwdINS6_IJS8_SA_S9_EEENS6_IJNS7_ILi1EEESI_SI_EEESC_SE_Li256ELb1ELb1ELb1ELb0EEENS1_36VarlenDynamicPersistentTileSchedulerILi128ELi64ELi256ELi256ELb1ELb1ELb0ELb0ELb1ELb1EEEEEEEEEvNT_6ParamsE)
        /*0014*/ 	.short	0x0160
        /*0016*/ 	.short	0x0438


	//----- nvinfo : EIATTR_CBANK_PARAM_SIZE
	.align		4
.L_992:
        /*0018*/ 	.byte	0x03, 0x19
        /*001a*/ 	.short	0x0438


	//----- nvinfo : EIATTR_KPARAM_INFO
	.align		4
        /*001c*/ 	.byte	0x04, 0x17
        /*001e*/ 	.short	(.L_994 - .L_993)
.L_993:
        /*0020*/ 	.word	0x00000000
        /*0024*/ 	.short	0x0000
        /*0026*/ 	.short	0x0000
        /*0028*/ 	.byte	0x00, 0xf0, 0xe1, 0x10


	//----- nvinfo : EIATTR_MAXREG_COUNT
	.align		4
.L_994:
        /*002c*/ 	.byte	0x03, 0x1b
        /*002e*/ 	.short	0x00ff


	//----- nvinfo : EIATTR_NUM_BARRIERS
	.align		4
        /*0030*/ 	.byte	0x02, 0x4c
        /*0032*/ 	.byte	0x06
	.zero		1


	//----- nvinfo : EIATTR_ANNOTATIONS
	.align		4
        /*0034*/ 	.byte	0x04, 0x55
        /*0036*/ 	.short	(.L_996 - .L_995)


	//   ....[0]....
.L_995:
        /* <DEDUP_REMOVED lines=142> */


	//----- nvinfo : EIATTR_MERCURY_ISA_VERSION
	.align		4
.L_996:
        /*0908*/ 	.byte	0x03, 0x5f
        /*090a*/ 	.short	0x0000


	//----- nvinfo : EIATTR_INT_WARP_WIDE_INSTR_OFFSETS
	.align		4
        /*090c*/ 	.byte	0x04, 0x31
        /*090e*/ 	.short	(.L_998 - .L_997)


	//   ....[0]....
.L_997:
        /*0910*/ 	.word	0x0000a8d0


	//   ....[1]....
        /*0914*/ 	.word	0x0000a950


	//----- nvinfo : EIATTR_COOP_GROUP_MASK_REGIDS
	.align		4
.L_998:
        /*0918*/ 	.byte	0x04, 0x29
        /*091a*/ 	.short	(.L_1000 - .L_999)


	//   ....[0]....
.L_999:
        /*091c*/ 	.word	0xffffffff


	//   ....[1]....
        /*0920*/ 	.word	0xffffffff


	//   ....[2]....
        /*0924*/ 	.word	0xffffffff


	//   ....[3]....
        /*0928*/ 	.word	0xffffffff


	//   ....[4]....
        /*092c*/ 	.word	0xffffffff


	//   ....[5]....
        /*0930*/ 	.word	0xffffffff


	//   ....[6]....
        /*0934*/ 	.word	0xffffffff


	//   ....[7]....
        /*0938*/ 	.word	0xffffffff


	//   ....[8]....
        /*093c*/ 	.word	0xffffffff


	//   ....[9]....
        /*0940*/ 	.word	0xffffffff


	//   ....[10]....
        /*0944*/ 	.word	0xffffffff


	//   ....[11]....
        /*0948*/ 	.word	0xffffffff


	//   ....[12]....
        /*094c*/ 	.word	0xffffffff


	//   ....[13]....
        /*0950*/ 	.word	0xffffffff


	//   ....[14]....
        /*0954*/ 	.word	0xffffffff


	//   ....[15]....
        /*0958*/ 	.word	0xffffffff


	//   ....[16]....
        /*095c*/ 	.word	0xffffffff


	//   ....[17]....
        /*0960*/ 	.word	0xffffffff


	//   ....[18]....
        /*0964*/ 	.word	0xffffffff


	//   ....[19]....
        /*0968*/ 	.word	0xffffffff


	//   ....[20]....
        /*096c*/ 	.word	0xffffffff


	//   ....[21]....
        /*0970*/ 	.word	0xffffffff


	//   ....[22]....
        /*0974*/ 	.word	0xffffffff


	//   ....[23]....
        /*0978*/ 	.word	0xffffffff


	//   ....[24]....
        /*097c*/ 	.word	0xffffffff


	//   ....[25]....
        /*0980*/ 	.word	0xffffffff


	//   ....[26]....
        /*0984*/ 	.word	0xffffffff


	//   ....[27]....
        /*0988*/ 	.word	0xffffffff


	//   ....[28]....
        /*098c*/ 	.word	0xffffffff


	//   ....[29]....
        /*0990*/ 	.word	0xffffffff


	//   ....[30]....
        /*0994*/ 	.word	0xffffffff


	//   ....[31]....
        /*0998*/ 	.word	0xffffffff


	//   ....[32]....
        /*099c*/ 	.word	0xffffffff


	//   ....[33]....
        /*09a0*/ 	.word	0xffffffff


	//   ....[34]....
        /*09a4*/ 	.word	0xffffffff


	//   ....[35]....
        /*09a8*/ 	.word	0xffffffff


	//   ....[36]....
        /*09ac*/ 	.word	0xffffffff


	//   ....[37]....
        /*09b0*/ 	.word	0xffffffff


	//   ....[38]....
        /*09b4*/ 	.word	0xffffffff


	//   ....[39]....
        /*09b8*/ 	.word	0xffffffff


	//   ....[40]....
        /*09bc*/ 	.word	0xffffffff


	//   ....[41]....
        /*09c0*/ 	.word	0xffffffff


	//   ....[42]....
        /*09c4*/ 	.word	0xffffffff


	//   ....[43]....
        /*09c8*/ 	.word	0xffffffff


	//   ....[44]....
        /*09cc*/ 	.word	0xffffffff


	//   ....[45]....
        /*09d0*/ 	.word	0xffffffff


	//   ....[46]....
        /*09d4*/ 	.word	0xffffffff


	//   ....[47]....
        /*09d8*/ 	.word	0xffffffff


	//   ....[48]....
        /*09dc*/ 	.word	0xffffffff


	//   ....[49]....
        /*09e0*/ 	.word	0xffffffff


	//   ....[50]....
        /*09e4*/ 	.word	0xffffffff


	//   ....[51]....
        /*09e8*/ 	.word	0xffffffff


	//   ....[52]....
        /*09ec*/ 	.word	0xffffffff


	//   ....[53]....
        /*09f0*/ 	.word	0xffffffff


	//   ....[54]....
        /*09f4*/ 	.word	0xffffffff


	//   ....[55]....
        /*09f8*/ 	.word	0xffffffff


	//   ....[56]....
        /*09fc*/ 	.word	0xffffffff


	//   ....[57]....
        /*0a00*/ 	.word	0xffffffff


	//   ....[58]....
        /*0a04*/ 	.word	0xffffffff


	//   ....[59]....
        /*0a08*/ 	.word	0xffffffff


	//   ....[60]....
        /*0a0c*/ 	.word	0xffffffff


	//   ....[61]....
        /*0a10*/ 	.word	0xffffffff


	//   ....[62]....
        /*0a14*/ 	.word	0xffffffff


	//   ....[63]....
        /*0a18*/ 	.word	0xffffffff


	//   ....[64]....
        /*0a1c*/ 	.word	0xffffffff


	//   ....[65]....
        /*0a20*/ 	.word	0xffffffff


	//   ....[66]....
        /*0a24*/ 	.word	0xffffffff


	//   ....[67]....
        /*0a28*/ 	.word	0xffffffff


	//   ....[68]....
        /*0a2c*/ 	.word	0xffffffff


	//   ....[69]....
        /*0a30*/ 	.word	0xffffffff


	//   ....[70]....
        /*0a34*/ 	.word	0xffffffff


	//   ....[71]....
        /*0a38*/ 	.word	0xffffffff


	//   ....[72]....
        /*0a3c*/ 	.word	0xffffffff


	//   ....[73]....
        /*0a40*/ 	.word	0xffffffff


	//   ....[74]....
        /*0a44*/ 	.word	0xffffffff


	//   ....[75]....
        /*0a48*/ 	.word	0xffffffff


	//   ....[76]....
        /*0a4c*/ 	.word	0xffffffff


	//   ....[77]....
        /*0a50*/ 	.word	0xffffffff


	//   ....[78]....
        /*0a54*/ 	.word	0xffffffff


	//   ....[79]....
        /*0a58*/ 	.word	0xffffffff


	//   ....[80]....
        /*0a5c*/ 	.word	0xffffffff


	//   ....[81]....
        /*0a60*/ 	.word	0xffffffff


	//   ....[82]....
        /*0a64*/ 	.word	0xffffffff


	//   ....[83]....
        /*0a68*/ 	.word	0xffffffff


	//   ....[84]....
        /*0a6c*/ 	.word	0xffffffff


	//   ....[85]....
        /*0a70*/ 	.word	0xffffffff


	//   ....[86]....
        /*0a74*/ 	.word	0xffffffff


	//   ....[87]....
        /*0a78*/ 	.word	0xffffffff


	//   ....[88]....
        /*0a7c*/ 	.word	0xffffffff


	//   ....[89]....
        /*0a80*/ 	.word	0xffffffff


	//   ....[90]....
        /*0a84*/ 	.word	0xffffffff


	//   ....[91]....
        /*0a88*/ 	.word	0xffffffff


	//   ....[92]....
        /*0a8c*/ 	.word	0xffffffff


	//   ....[93]....
        /*0a90*/ 	.word	0xffffffff


	//   ....[94]....
        /*0a94*/ 	.word	0xffffffff


	//   ....[95]....
        /*0a98*/ 	.word	0xffffffff


	//   ....[96]....
        /*0a9c*/ 	.word	0xffffffff


	//   ....[97]....
        /*0aa0*/ 	.word	0xffffffff


	//   ....[98]....
        /*0aa4*/ 	.word	0xffffffff


	//   ....[99]....
        /*0aa8*/ 	.word	0xffffffff


	//   ....[100]....
        /*0aac*/ 	.word	0xffffffff


	//   ....[101]....
        /*0ab0*/ 	.word	0xffffffff


	//   ....[102]....
        /*0ab4*/ 	.word	0xffffffff


	//   ....[103]....
        /*0ab8*/ 	.word	0xffffffff


	//   ....[104]....
        /*0abc*/ 	.word	0xffffffff


	//   ....[105]....
        /*0ac0*/ 	.word	0xffffffff


	//   ....[106]....
        /*0ac4*/ 	.word	0xffffffff


	//   ....[107]....
        /*0ac8*/ 	.word	0xffffffff


	//   ....[108]....
        /*0acc*/ 	.word	0xffffffff


	//   ....[109]....
        /*0ad0*/ 	.word	0xffffffff


	//   ....[110]....
        /*0ad4*/ 	.word	0xffffffff


	//   ....[111]....
        /*0ad8*/ 	.word	0xffffffff


	//   ....[112]....
        /*0adc*/ 	.word	0xffffffff


	//   ....[113]....
        /*0ae0*/ 	.word	0xffffffff


	//   ....[114]....
        /*0ae4*/ 	.word	0xffffffff


	//   ....[115]....
        /*0ae8*/ 	.word	0xffffffff


	//   ....[116]....
        /*0aec*/ 	.word	0xffffffff


	//   ....[117]....
        /*0af0*/ 	.word	0xffffffff


	//   ....[118]....
        /*0af4*/ 	.word	0xffffffff


	//   ....[119]....
        /*0af8*/ 	.word	0xffffffff


	//   ....[120]....
        /*0afc*/ 	.word	0xffffffff


	//   ....[121]....
        /*0b00*/ 	.word	0xffffffff


	//   ....[122]....
        /*0b04*/ 	.word	0xffffffff


	//   ....[123]....
        /*0b08*/ 	.word	0xffffffff


	//   ....[124]....
        /*0b0c*/ 	.word	0xffffffff


	//   ....[125]....
        /*0b10*/ 	.word	0xffffffff


	//   ....[126]....
        /*0b14*/ 	.word	0xffffffff


	//   ....[127]....
        /*0b18*/ 	.word	0xffffffff


	//   ....[128]....
        /*0b1c*/ 	.word	0xffffffff


	//   ....[129]....
        /*0b20*/ 	.word	0xffffffff


	//   ....[130]....
        /*0b24*/ 	.word	0xffffffff


	//   ....[131]....
        /*0b28*/ 	.word	0xffffffff


	//   ....[132]....
        /*0b2c*/ 	.word	0xffffffff


	//   ....[133]....
        /*0b30*/ 	.word	0xffffffff


	//   ....[134]....
        /*0b34*/ 	.word	0xffffffff


	//   ....[135]....
        /*0b38*/ 	.word	0xffffffff


	//   ....[136]....
        /*0b3c*/ 	.word	0xffffffff


	//   ....[137]....
        /*0b40*/ 	.word	0xffffffff


	//   ....[138]....
        /*0b44*/ 	.word	0xffffffff


	//   ....[139]....
        /*0b48*/ 	.word	0xffffffff


	//   ....[140]....
        /*0b4c*/ 	.word	0xffffffff


	//   ....[141]....
        /*0b50*/ 	.word	0xffffffff


	//   ....[142]....
        /*0b54*/ 	.word	0xffffffff


	//   ....[143]....
        /*0b58*/ 	.word	0xffffffff


	//   ....[144]....
        /*0b5c*/ 	.word	0xffffffff


	//   ....[145]....
        /*0b60*/ 	.word	0xffffffff


	//   ....[146]....
        /*0b64*/ 	.word	0xffffffff


	//   ....[147]....
        /*0b68*/ 	.word	0xffffffff


	//   ....[148]....
        /*0b6c*/ 	.word	0xffffffff


	//   ....[149]....
        /*0b70*/ 	.word	0xffffffff


	//   ....[150]....
        /*0b74*/ 	.word	0xffffffff


	//   ....[151]....
        /*0b78*/ 	.word	0xffffffff


	//   ....[152]....
        /*0b7c*/ 	.word	0xffffffff


	//   ....[153]....
        /*0b80*/ 	.word	0xffffffff


	//   ....[154]....
        /*0b84*/ 	.word	0xffffffff


	//   ....[155]....
        /*0b88*/ 	.word	0xffffffff


	//   ....[156]....
        /*0b8c*/ 	.word	0xffffffff


	//   ....[157]....
        /*0b90*/ 	.word	0xffffffff


	//   ....[158]....
        /*0b94*/ 	.word	0xffffffff


	//   ....[159]....
        /*0b98*/ 	.word	0xffffffff


	//   ....[160]....
        /*0b9c*/ 	.word	0xffffffff


	//   ....[161]....
        /*0ba0*/ 	.word	0xffffffff


	//   ....[162]....
        /*0ba4*/ 	.word	0xffffffff


	//   ....[163]....
        /*0ba8*/ 	.word	0xffffffff


	//   ....[164]....
        /*0bac*/ 	.word	0xffffffff


	//   ....[165]....
        /*0bb0*/ 	.word	0xffffffff


	//   ....[166]....
        /*0bb4*/ 	.word	0xffffffff


	//   ....[167]....
        /*0bb8*/ 	.word	0xffffffff


	//   ....[168]....
        /*0bbc*/ 	.word	0xffffffff


	//   ....[169]....
        /*0bc0*/ 	.word	0xffffffff


	//   ....[170]....
        /*0bc4*/ 	.word	0xffffffff


	//   ....[171]....
        /*0bc8*/ 	.word	0xffffffff


	//   ....[172]....
        /*0bcc*/ 	.word	0xffffffff


	//   ....[173]....
        /*0bd0*/ 	.word	0xffffffff


	//   ....[174]....
        /*0bd4*/ 	.word	0xffffffff


	//   ....[175]....
        /*0bd8*/ 	.word	0xffffffff


	//----- nvinfo : EIATTR_COOP_GROUP_INSTR_OFFSETS
	.align		4
.L_1000:
        /*0bdc*/ 	.byte	0x04, 0x28
        /*0bde*/ 	.short	(.L_1002 - .L_1001)


	//   ....[0]....
.L_1001:
        /*0be0*/ 	.word	0x00000050


	//   ....[1]....
        /*0be4*/ 	.word	0x00000200


	//   ....[2]....
        /*0be8*/ 	.word	0x00000230


	//   ....[3]....
        /*0bec*/ 	.word	0x00000260


	//   ....[4]....
        /*0bf0*/ 	.word	0x00000290


	//   ....[5]....
        /*0bf4*/ 	.word	0x000002c0


	//   ....[6]....
        /*0bf8*/ 	.word	0x000002f0


	//   ....[7]....
        /*0bfc*/ 	.word	0x00000460


	//   ....[8]....
        /*0c00*/ 	.word	0x000004a0


	//   ....[9]....
        /*0c04*/ 	.word	0x000004d0


	//   ....[10]....
        /*0c08*/ 	.word	0x00000500


	//   ....[11]....
        /*0c0c*/ 	.word	0x00000530


	//   ....[12]....
        /*0c10*/ 	.word	0x00000560


	//   ....[13]....
        /*0c14*/ 	.word	0x000005f0


	//   ....[14]....
        /*0c18*/ 	.word	0x00000620


	//   ....[15]....
        /*0c1c*/ 	.word	0x00000640


	//   ....[16]....
        /*0c20*/ 	.word	0x000006a0


	//   ....[17]....
        /*0c24*/ 	.word	0x00002970


	//   ....[18]....
        /*0c28*/ 	.word	0x00002990


	//   ....[19]....
        /*0c2c*/ 	.word	0x00002b50


	//   ....[20]....
        /*0c30*/ 	.word	0x00002b60


	//   ....[21]....
        /*0c34*/ 	.word	0x00002d00


	//   ....[22]....
        /*0c38*/ 	.word	0x00002d20


	//   ....[23]....
        /*0c3c*/ 	.word	0x00002ec0


	//   ....[24]....
        /*0c40*/ 	.word	0x00002ed0


	//   ....[25]....
        /*0c44*/ 	.word	0x00003410


	//   ....[26]....
        /*0c48*/ 	.word	0x00003440


	//   ....[27]....
        /*0c4c*/ 	.word	0x00003460


	//   ....[28]....
        /*0c50*/ 	.word	0x00003470


	//   ....[29]....
        /*0c54*/ 	.word	0x00003670


	//   ....[30]....
        /*0c58*/ 	.word	0x00003690


	//   ....[31]....
        /*0c5c*/ 	.word	0x00003780


	//   ....[32]....
        /*0c60*/ 	.word	0x00003960


	//   ....[33]....
        /*0c64*/ 	.word	0x00004970


	//   ....[34]....
        /*0c68*/ 	.word	0x00004990


	//   ....[35]....
        /*0c6c*/ 	.word	0x00004a90


	//   ....[36]....
        /*0c70*/ 	.word	0x00004aa0


	//   ....[37]....
        /*0c74*/ 	.word	0x000051b0


	//   ....[38]....
        /*0c78*/ 	.word	0x000051c0


	//   ....[39]....
        /*0c7c*/ 	.word	0x000051f0


	//   ....[40]....
        /*0c80*/ 	.word	0x00005200


	//   ....[41]....
        /*0c84*/ 	.word	0x00006af0


	//   ....[42]....
        /*0c88*/ 	.word	0x00006b00


	//   ....[43]....
        /*0c8c*/ 	.word	0x00006b30


	//   ....[44]....
        /*0c90*/ 	.word	0x00006b40


	//   ....[45]....
        /*0c94*/ 	.word	0x00007d20


	//   ....[46]....
        /*0c98*/ 	.word	0x00007d40


	//   ....[47]....
        /*0c9c*/ 	.word	0x00007e50


	//   ....[48]....
        /*0ca0*/ 	.word	0x00007e70


	//   ....[49]....
        /*0ca4*/ 	.word	0x00008210


	//   ....[50]....
        /*0ca8*/ 	.word	0x00008230


	//   ....[51]....
        /*0cac*/ 	.word	0x00008250


	//   ....[52]....
        /*0cb0*/ 	.word	0x00008270


	//   ....[53]....
        /*0cb4*/ 	.word	0x00009eb0


	//   ....[54]....
        /*0cb8*/ 	.word	0x00009ee0


	//   ....[55]....
        /*0cbc*/ 	.word	0x00009f00


	//   ....[56]....
        /*0cc0*/ 	.word	0x00009f10


	//   ....[57]....
        /*0cc4*/ 	.word	0x0000b7c0


	//   ....[58]....
        /*0cc8*/ 	.word	0x0000b7d0


	//   ....[59]....
        /*0ccc*/ 	.word	0x0000b7f0


	//   ....[60]....
        /*0cd0*/ 	.word	0x0000b800


	//   ....[61]....
        /*0cd4*/ 	.word	0x0000bbb0


	//   ....[62]....
        /*0cd8*/ 	.word	0x0000bbd0


	//   ....[63]....
        /*0cdc*/ 	.word	0x0000bd90


	//   ....[64]....
        /*0ce0*/ 	.word	0x0000bda0


	//   ....[65]....
        /*0ce4*/ 	.word	0x0000bf50


	//   ....[66]....
        /*0ce8*/ 	.word	0x0000bf70


	//   ....[67]....
        /*0cec*/ 	.word	0x0000c120


	//   ....[68]....
        /*0cf0*/ 	.word	0x0000c130


	//   ....[69]....
        /*0cf4*/ 	.word	0x0000c4d0


	//   ....[70]....
        /*0cf8*/ 	.word	0x0000c4f0


	//   ....[71]....
        /*0cfc*/ 	.word	0x0000d140


	//   ....[72]....
        /*0d00*/ 	.word	0x0000d150


	//   ....[73]....
        /*0d04*/ 	.word	0x0000e4f0


	//   ....[74]....
        /*0d08*/ 	.word	0x0000e510


	//   ....[75]....
        /*0d0c*/ 	.word	0x0000e6e0


	//   ....[76]....
        /*0d10*/ 	.word	0x0000e6f0


	//   ....[77]....
        /*0d14*/ 	.word	0x0000e8a0


	//   ....[78]....
        /*0d18*/ 	.word	0x0000e8c0


	//   ....[79]....
        /*0d1c*/ 	.word	0x0000ea70


	//   ....[80]....
        /*0d20*/ 	.word	0x0000ea80


	//   ....[81]....
        /*0d24*/ 	.word	0x0000ecf0


	//   ....[82]....
        /*0d28*/ 	.word	0x0000ed10


	//   ....[83]....
        /*0d2c*/ 	.word	0x0000ee40


	//   ....[84]....
        /*0d30*/ 	.word	0x0000ee80


	//   ....[85]....
        /*0d34*/ 	.word	0x0000eeb0


	//   ....[86]....
        /*0d38*/ 	.word	0x0000eee0


	//   ....[87]....
        /*0d3c*/ 	.word	0x0000ef10


	//   ....[88]....
        /*0d40*/ 	.word	0x0000ef40


	//   ....[89]....
        /*0d44*/ 	.word	0x0000f0a0


	//   ....[90]....
        /*0d48*/ 	.word	0x0000f0e0


	//   ....[91]....
        /*0d4c*/ 	.word	0x0000f110


	//   ....[92]....
        /*0d50*/ 	.word	0x0000f140


	//   ....[93]....
        /*0d54*/ 	.word	0x0000f170


	//   ....[94]....
        /*0d58*/ 	.word	0x0000f1a0


	//   ....[95]....
        /*0d5c*/ 	.word	0x0000f230


	//   ....[96]....
        /*0d60*/ 	.word	0x0000f260


	//   ....[97]....
        /*0d64*/ 	.word	0x0000f270


	//   ....[98]....
        /*0d68*/ 	.word	0x0000f2d0


	//   ....[99]....
        /*0d6c*/ 	.word	0x0000f8b0


	//   ....[100]....
        /*0d70*/ 	.word	0x0000f910


	//   ....[101]....
        /*0d74*/ 	.word	0x0000f960


	//   ....[102]....
        /*0d78*/ 	.word	0x0000f9b0


	//   ....[103]....
        /*0d7c*/ 	.word	0x0000fa00


	//   ....[104]....
        /*0d80*/ 	.word	0x0000fa70


	//   ....[105]....
        /*0d84*/ 	.word	0x0000fac0


	//   ....[106]....
        /*0d88*/ 	.word	0x0000fb20


	//   ....[107]....
        /*0d8c*/ 	.word	0x0000fb90


	//   ....[108]....
        /*0d90*/ 	.word	0x0000fbf0


	//   ....[109]....
        /*0d94*/ 	.word	0x0000fc60


	//   ....[110]....
        /*0d98*/ 	.word	0x0000fcd0


	//   ....[111]....
        /*0d9c*/ 	.word	0x0000fd40


	//   ....[112]....
        /*0da0*/ 	.word	0x0000fda0


	//   ....[113]....
        /*0da4*/ 	.word	0x0000fe10


	//   ....[114]....
        /*0da8*/ 	.word	0x0000fe80


	//   ....[115]....
        /*0dac*/ 	.word	0x0000fef0


	//   ....[116]....
        /*0db0*/ 	.word	0x0000ff50


	//   ....[117]....
        /*0db4*/ 	.word	0x0000ffc0


	//   ....[118]....
        /*0db8*/ 	.word	0x00010030


	//   ....[119]....
        /*0dbc*/ 	.word	0x000101a0


	//   ....[120]....
        /*0dc0*/ 	.word	0x00010200


	//   ....[121]....
        /*0dc4*/ 	.word	0x00010260


	//   ....[122]....
        /*0dc8*/ 	.word	0x000102b0


	//   ....[123]....
        /*0dcc*/ 	.word	0x00010300


	//   ....[124]....
        /*0dd0*/ 	.word	0x00010350


	//   ....[125]....
        /*0dd4*/ 	.word	0x000103c0


	//   ....[126]....
        /*0dd8*/ 	.word	0x00010430


	//   ....[127]....
        /*0ddc*/ 	.word	0x000104a0


	//   ....[128]....
        /*0de0*/ 	.word	0x00010620


	//   ....[129]....
        /*0de4*/ 	.word	0x00010680


	//   ....[130]....
        /*0de8*/ 	.word	0x000106d0


	//   ....[131]....
        /*0dec*/ 	.word	0x00010710


	//   ....[132]....
        /*0df0*/ 	.word	0x00010760


	//   ....[133]....
        /*0df4*/ 	.word	0x000107a0


	//   ....[134]....
        /*0df8*/ 	.word	0x000107f0


	//   ....[135]....
        /*0dfc*/ 	.word	0x00010840


	//   ....[136]....
        /*0e00*/ 	.word	0x00010890


	//   ....[137]....
        /*0e04*/ 	.word	0x000108e0


	//   ....[138]....
        /*0e08*/ 	.word	0x00010950


	//   ....[139]....
        /*0e0c*/ 	.word	0x000109c0


	//   ....[140]....
        /*0e10*/ 	.word	0x00010a30


	//   ....[141]....
        /*0e14*/ 	.word	0x00010a90


	//   ....[142]....
        /*0e18*/ 	.word	0x00010b00


	//   ....[143]....
        /*0e1c*/ 	.word	0x00010b70


	//   ....[144]....
        /*0e20*/ 	.word	0x00010be0


	//   ....[145]....
        /*0e24*/ 	.word	0x00010c40


	//   ....[146]....
        /*0e28*/ 	.word	0x00010cb0


	//   ....[147]....
        /*0e2c*/ 	.word	0x00010d20


	//   ....[148]....
        /*0e30*/ 	.word	0x00010d90


	//   ....[149]....
        /*0e34*/ 	.word	0x00010df0


	//   ....[150]....
        /*0e38*/ 	.word	0x00010e60


	//   ....[151]....
        /*0e3c*/ 	.word	0x00010ed0


	//   ....[152]....
        /*0e40*/ 	.word	0x00010f40


	//   ....[153]....
        /*0e44*/ 	.word	0x00010fa0


	//   ....[154]....
        /*0e48*/ 	.word	0x00011010


	//   ....[155]....
        /*0e4c*/ 	.word	0x00011080


	//   ....[156]....
        /*0e50*/ 	.word	0x000110f0


	//   ....[157]....
        /*0e54*/ 	.word	0x00011150


	//   ....[158]....
        /*0e58*/ 	.word	0x000111c0


	//   ....[159]....
        /*0e5c*/ 	.word	0x00011230


	//   ....[160]....
        /*0e60*/ 	.word	0x00011280


	//   ....[161]....
        /*0e64*/ 	.word	0x000112c0


	//   ....[162]....
        /*0e68*/ 	.word	0x00011310


	//   ....[163]....
        /*0e6c*/ 	.word	0x00011360


	//   ....[164]....
        /*0e70*/ 	.word	0x000113b0


	//   ....[165]....
        /*0e74*/ 	.word	0x00011420


	//   ....[166]....
        /*0e78*/ 	.word	0x00011470


	//   ....[167]....
        /*0e7c*/ 	.word	0x000114c0


	//   ....[168]....
        /*0e80*/ 	.word	0x00011510


	//   ....[169]....
        /*0e84*/ 	.word	0x00011560


	//   ....[170]....
        /*0e88*/ 	.word	0x000115b0


	//   ....[171]....
        /*0e8c*/ 	.word	0x00011620


	//   ....[172]....
        /*0e90*/ 	.word	0x00011670


	//   ....[173]....
        /*0e94*/ 	.word	0x000116d0


	//   ....[174]....
        /*0e98*/ 	.word	0x00011730


	//   ....[175]....
        /*0e9c*/ 	.word	0x000117a0


	//----- nvinfo : EIATTR_EXIT_INSTR_OFFSETS
	.align		4
.L_1002:
        /*0ea0*/ 	.byte	0x04, 0x1c
        /*0ea2*/ 	.short	(.L_1004 - .L_1003)


	//   ....[0]....
.L_1003:
        /*0ea4*/ 	.word	0x00000c10


	//   ....[1]....
        /*0ea8*/ 	.word	0x0000f870


	//----- nvinfo : EIATTR_MAX_THREADS
	.align		4
.L_1004:
        /*0eac*/ 	.byte	0x04, 0x05
        /*0eae*/ 	.short	(.L_1006 - .L_1005)
.L_1005:
        /*0eb0*/ 	.word	0x00000100
        /*0eb4*/ 	.word	0x00000001
        /*0eb8*/ 	.word	0x00000001


	//----- nvinfo : EIATTR_CRS_STACK_SIZE
	.align		4
.L_1006:
        /*0ebc*/ 	.byte	0x04, 0x1e
        /*0ebe*/ 	.short	(.L_1008 - .L_1007)
.L_1007:
        /*0ec0*/ 	.word	0x00000000
.L_1008:


//--------------------- .nv.info._ZN7cutlass13device_kernelIN5flash19enable_sm80_to_sm89INS1_16FlashAttnFwdSm80INS1_25CollectiveMainloopFwdSm80ILi8ELi1ELb0EN4cute5tupleIJNS5_1CILi128EEENS7_ILi48EEENS7_ILi256EEEEEELi256ENS_6half_tEfNS_4arch4Sm80ELb0ELb0ELb0ELb1ELb1ELb1ELb1ELb1EEENS1_21CollectiveEpilogueFwdINS6_IJS8_SA_S9_EEENS6_IJNS7_ILi1EEESI_SI_EEESC_SE_Li256ELb1ELb1ELb1ELb0EEENS1_36VarlenDynamicPersistentTileSchedulerILi128ELi48ELi256ELi256ELb1ELb1ELb0ELb0ELb1ELb1EEEEEEEEEvNT_6ParamsE --------------------------
	.section	.nv.info._ZN7cutlass13device_kernelIN5flash19enable_sm80_to_sm89INS1_16FlashAttnFwdSm80INS1_25CollectiveMainloopFwdSm80ILi8ELi1ELb0EN4cute5tupleIJNS5_1CILi128EEENS7_ILi48EEENS7_ILi256EEEEEELi256ENS_6half_tEfNS_4arch4Sm80ELb0ELb0ELb0ELb1ELb1ELb1ELb1ELb1EEENS1_21CollectiveEpilogueFwdINS6_IJS8_SA_S9_EEENS6_IJNS7_ILi1EEESI_SI_EEESC_SE_Li256ELb1ELb1ELb1ELb0EEENS1_36VarlenDynamicPersistentTileSchedulerILi128ELi48ELi256ELi256ELb1ELb1ELb0ELb0ELb1ELb1EEEEEEEEEvNT_6ParamsE,"",@"SHT_CUDA_INFO"
	.sectionflags	@""
	.align	4


	//----- nvinfo : EIATTR_CUDA_API_VERSION
	.align		4
        /*0000*/ 	.byte	0x04, 0x37
        /*0002*/ 	.short	(.L_1010 - .L_1009)
.L_1009:
        /*0004*/ 	.word	0x00000082


	//----- nvinfo : EIATTR_SW2861232_WAR
	.align		4
.L_1010:
        /*0008*/ 	.byte	0x01, 0x35
	.zero		2


	//----- nvinfo : EIATTR_PARAM_CBANK
	.align		4
        /*000c*/ 	.byte	0x04, 0x0a
        /*000e*/ 	.short	(.L_1012 - .L_1011)
	.align		4
.L_1011:
        /*0010*/ 	.word	index@(.nv.constant0._ZN7cutlass13device_kernelIN5flash19enable_sm80_to_sm89INS1_16FlashAttnFwdSm80INS1_25CollectiveMainloopFwdSm80ILi8ELi1ELb0EN4cute5tupleIJNS5_1CILi128EEENS7_ILi48EEENS7_ILi256EEEEEELi256ENS_6half_tEfNS_4arch4Sm80ELb0ELb0ELb0ELb1ELb1ELb1ELb1ELb1EEENS1_21CollectiveEpilogueFwdINS6_IJS8_SA_S9_EEENS6_IJNS7_ILi1EEESI_SI_EEESC_SE_Li256ELb1ELb1ELb1ELb0EEENS1_36VarlenDynamicPersistentTileSchedulerILi128ELi48ELi256ELi256ELb1ELb1ELb0ELb0ELb1ELb1EEEEEEEEEvNT_6ParamsE)
        /*0014*/ 	.short	0x0160
        /*0016*/ 	.short	0x0438


	//----- nvinfo : EIATTR_CBANK_PARAM_SIZE
	.align		4
.L_1012:
        /*0018*/ 	.byte	0x03, 0x19
        /*001a*/ 	.short	0x0438


	//----- nvinfo : EIATTR_KPARAM_INFO
	.align		4
        /*001c*/ 	.byte	0x04, 0x17
        /*001e*/ 	.short	(.L_1014 - .L_1013)
.L_1013:
        /*0020*/ 	.word	0x00000000
        /*0024*/ 	.short	0x0000
        /*0026*/ 	.short	0x0000
        /*0028*/ 	.byte	0x00, 0xf0, 0xe1, 0x10


	//----- nvinfo : EIATTR_MAXREG_COUNT
	.align		4
.L_1014:
        /*002c*/ 	.byte	0x03, 0x1b
        /*002e*/ 	.short	0x00ff


	//----- nvinfo : EIATTR_NUM_BARRIERS
	.align		4
        /*0030*/ 	.byte	0x02, 0x4c
        /*0032*/ 	.byte	0x06
	.zero		1


	//----- nvinfo : EIATTR_ANNOTATIONS
	.align		4
        /*0034*/ 	.byte	0x04, 0x55
        /*0036*/ 	.short	(.L_1016 - .L_1015)


	//   ....[0]....
.L_1015:
        /* <DEDUP_REMOVED lines=159> */


	//----- nvinfo : EIATTR_MERCURY_ISA_VERSION
	.align		4
.L_1016:
        /*0a18*/ 	.byte	0x03, 0x5f
        /*0a1a*/ 	.short	0x0000


	//----- nvinfo : EIATTR_INT_WARP_WIDE_INSTR_OFFSETS
	.align		4
        /*0a1c*/ 	.byte	0x04, 0x31
        /*0a1e*/ 	.short	(.L_1018 - .L_1017)


	//   ....[0]....
.L_1017:
        /*0a20*/ 	.word	0x000170a0


	//   ....[1]....
        /*0a24*/ 	.word	0x00017110


	//----- nvinfo : EIATTR_COOP_GROUP_MASK_REGIDS
	.align		4
.L_1018:
        /*0a28*/ 	.byte	0x04, 0x29
        /*0a2a*/ 	.short	(.L_1020 - .L_1019)


	//   ....[0]....
.L_1019:
        /*0a2c*/ 	.word	0xffffffff


	//   ....[1]....
        /*0a30*/ 	.word	0xffffffff


	//   ....[2]....
        /*0a34*/ 	.word	0xffffffff


	//   ....[3]....
        /*0a38*/ 	.word	0xffffffff


	//   ....[4]....
        /*0a3c*/ 	.word	0xffffffff


	//   ....[5]....
        /*0a40*/ 	.word	0xffffffff


	//   ....[6]....
        /*0a44*/ 	.word	0xffffffff


	//   ....[7]....
        /*0a48*/ 	.word	0xffffffff


	//   ....[8]....
        /*0a4c*/ 	.word	0xffffffff


	//   ....[9]....
        /*0a50*/ 	.word	0xffffffff


	//   ....[10]....
        /*0a54*/ 	.word	0xffffffff


	//   ....[11]....
        /*0a58*/ 	.word	0xffffffff


	//   ....[12]....
        /*0a5c*/ 	.word	0xffffffff


	//   ....[13]....
        /*0a60*/ 	.word	0xffffffff


	//   ....[14]....
        /*0a64*/ 	.word	0xffffffff


	//   ....[15]....
        /*0a68*/ 	.word	0xffffffff


	//   ....[16]....
        /*0a6c*/ 	.word	0xffffffff


	//   ....[17]....
        /*0a70*/ 	.word	0xffffffff


	//   ....[18]....
        /*0a74*/ 	.word	0xffffffff


	//   ....[19]....
        /*0a78*/ 	.word	0xffffffff


	//   ....[20]....
        /*0a7c*/ 	.word	0xffffffff


	//   ....[21]....
        /*0a80*/ 	.word	0xffffffff


	//   ....[22]....
        /*0a84*/ 	.word	0xffffffff


	//   ....[23]....
        /*0a88*/ 	.word	0xffffffff


	//   ....[24]....
        /*0a8c*/ 	.word	0xffffffff


	//   ....[25]....
        /*0a90*/ 	.word	0xffffffff


	//   ....[26]....
        /*0a94*/ 	.word	0xffffffff


	//   ....[27]....
        /*0a98*/ 	.word	0xffffffff


	//   ....[28]....
        /*0a9c*/ 	.word	0xffffffff


	//   ....[29]....
        /*0aa0*/ 	.word	0xffffffff


	//   ....[30]....
        /*0aa4*/ 	.word	0xffffffff


	//   ....[31]....
        /*0aa8*/ 	.word	0xffffffff


	//   ....[32]....
        /*0aac*/ 	.word	0xffffffff


	//   ....[33]....
        /*0ab0*/ 	.word	0xffffffff


	//   ....[34]....
        /*0ab4*/ 	.word	0xffffffff


	//   ....[35]....
        /*0ab8*/ 	.word	0xffffffff


	//   ....[36]....
        /*0abc*/ 	.word	0xffffffff


	//   ....[37]....
        /*0ac0*/ 	.word	0xffffffff


	//   ....[38]....
        /*0ac4*/ 	.word	0xffffffff


	//   ....[39]....
        /*0ac8*/ 	.word	0xffffffff


	//   ....[40]....
        /*0acc*/ 	.word	0xffffffff


	//   ....[41]....
        /*0ad0*/ 	.word	0xffffffff


	//   ....[42]....
        /*0ad4*/ 	.word	0xffffffff


	//   ....[43]....
        /*0ad8*/ 	.word	0xffffffff


	//   ....[44]....
        /*0adc*/ 	.word	0xffffffff


	//   ....[45]....
        /*0ae0*/ 	.word	0xffffffff


	//   ....[46]....
        /*0ae4*/ 	.word	0xffffffff


	//   ....[47]....
        /*0ae8*/ 	.word	0xffffffff


	//   ....[48]....
        /*0aec*/ 	.word	0xffffffff


	//   ....[49]....
        /*0af0*/ 	.word	0xffffffff


	//   ....[50]....
        /*0af4*/ 	.word	0xffffffff


	//   ....[51]....
        /*0af8*/ 	.word	0xffffffff


	//   ....[52]....
        /*0afc*/ 	.word	0xffffffff


	//   ....[53]....
        /*0b00*/ 	.word	0xffffffff


	//   ....[54]....
        /*0b04*/ 	.word	0xffffffff


	//   ....[55]....
        /*0b08*/ 	.word	0xffffffff


	//   ....[56]....
        /*0b0c*/ 	.word	0xffffffff


	//   ....[57]....
        /*0b10*/ 	.word	0xffffffff


	//   ....[58]....
        /*0b14*/ 	.word	0xffffffff


	//   ....[59]....
        /*0b18*/ 	.word	0xffffffff


	//   ....[60]....
        /*0b1c*/ 	.word	0xffffffff


	//   ....[61]....
        /*0b20*/ 	.word	0xffffffff


	//   ....[62]....
        /*0b24*/ 	.word	0xffffffff


	//   ....[63]....
        /*0b28*/ 	.word	0xffffffff


	//   ....[64]....
        /*0b2c*/ 	.word	0xffffffff


	//   ....[65]....
        /*0b30*/ 	.word	0xffffffff


	//   ....[66]....
        /*0b34*/ 	.word	0xffffffff


	//   ....[67]....
        /*0b38*/ 	.word	0xffffffff


	//   ....[68]....
        /*0b3c*/ 	.word	0xffffffff


	//   ....[69]....
        /*0b40*/ 	.word	0xffffffff


	//   ....[70]....
        /*0b44*/ 	.word	0xffffffff


	//   ....[71]....
        /*0b48*/ 	.word	0xffffffff


	//   ....[72]....
        /*0b4c*/ 	.word	0xffffffff


	//   ....[73]....
        /*0b50*/ 	.word	0xffffffff


	//   ....[74]....
        /*0b54*/ 	.word	0xffffffff


	//   ....[75]....
        /*0b58*/ 	.word	0xffffffff


	//   ....[76]....
        /*0b5c*/ 	.word	0xffffffff


	//   ....[77]....
        /*0b60*/ 	.word	0xffffffff


	//   ....[78]....
        /*0b64*/ 	.word	0xffffffff


	//   ....[79]....
        /*0b68*/ 	.word	0xffffffff


	//   ....[80]....
        /*0b6c*/ 	.word	0xffffffff


	//   ....[81]....
        /*0b70*/ 	.word	0xffffffff


	//   ....[82]....
        /*0b74*/ 	.word	0xffffffff


	//   ....[83]....
        /*0b78*/ 	.word	0xffffffff


	//   ....[84]....
        /*0b7c*/ 	.word	0xffffffff


	//   ....[85]....
        /*0b80*/ 	.word	0xffffffff


	//   ....[86]....
        /*0b84*/ 	.word	0xffffffff


	//   ....[87]....
        /*0b88*/ 	.word	0xffffffff


	//   ....[88]....
        /*0b8c*/ 	.word	0xffffffff


	//   ....[89]....
        /*0b90*/ 	.word	0xffffffff


	//   ....[90]....
        /*0b94*/ 	.word	0xffffffff


	//   ....[91]....
        /*0b98*/ 	.word	0xffffffff


	//   ....[92]....
        /*0b9c*/ 	.word	0xffffffff


	//   ....[93]....
        /*0ba0*/ 	.word	0xffffffff


	//   ....[94]....
        /*0ba4*/ 	.word	0xffffffff


	//   ....[95]....
        /*0ba8*/ 	.word	0xffffffff


	//   ....[96]....
        /*0bac*/ 	.word	0xffffffff


	//   ....[97]....
        /*0bb0*/ 	.word	0xffffffff


	//   ....[98]....
        /*0bb4*/ 	.word	0xffffffff


	//   ....[99]....
        /*0bb8*/ 	.word	0xffffffff


	//   ....[100]....
        /*0bbc*/ 	.word	0xffffffff


	//   ....[101]....
        /*0bc0*/ 	.word	0xffffffff


	//   ....[102]....
        /*0bc4*/ 	.word	0xffffffff


	//   ....[103]....
        /*0bc8*/ 	.word	0xffffffff


	//   ....[104]....
        /*0bcc*/ 	.word	0xffffffff


	//   ....[105]....
        /*0bd0*/ 	.word	0xffffffff


	//   ....[106]....
        /*0bd4*/ 	.word	0xffffffff


	//   ....[107]....
        /*0bd8*/ 	.word	0xffffffff


	//   ....[108]....
        /*0bdc*/ 	.word	0xffffffff


	//   ....[109]....
        /*0be0*/ 	.word	0xffffffff


	//   ....[110]....
        /*0be4*/ 	.word	0xffffffff


	//   ....[111]....
        /*0be8*/ 	.word	0xffffffff


	//   ....[112]....
        /*0bec*/ 	.word	0xffffffff


	//   ....[113]....
        /*0bf0*/ 	.word	0xffffffff


	//   ....[114]....
        /*0bf4*/ 	.word	0xffffffff


	//   ....[115]....
        /*0bf8*/ 	.word	0xffffffff


	//   ....[116]....
        /*0bfc*/ 	.word	0xffffffff


	//   ....[117]....
        /*0c00*/ 	.word	0xffffffff


	//   ....[118]....
        /*0c04*/ 	.word	0xffffffff


	//   ....[119]....
        /*0c08*/ 	.word	0xffffffff


	//   ....[120]....
        /*0c0c*/ 	.word	0xffffffff


	//   ....[121]....
        /*0c10*/ 	.word	0xffffffff


	//   ....[122]....
        /*0c14*/ 	.word	0xffffffff


	//   ....[123]....
        /*0c18*/ 	.word	0xffffffff


	//   ....[124]....
        /*0c1c*/ 	.word	0xffffffff


	//   ....[125]....
        /*0c20*/ 	.word	0xffffffff


	//   ....[126]....
        /*0c24*/ 	.word	0xffffffff


	//   ....[127]....
        /*0c28*/ 	.word	0xffffffff


	//   ....[128]....
        /*0c2c*/ 	.word	0xffffffff


	//   ....[129]....
        /*0c30*/ 	.word	0xffffffff


	//   ....[130]....
        /*0c34*/ 	.word	0xffffffff


	//   ....[131]....
        /*0c38*/ 	.word	0xffffffff


	//   ....[132]....
        /*0c3c*/ 	.word	0xffffffff


	//   ....[133]....
        /*0c40*/ 	.word	0xffffffff


	//   ....[134]....
        /*0c44*/ 	.word	0xffffffff


	//   ....[135]....
        /*0c48*/ 	.word	0xffffffff


	//   ....[136]....
        /*0c4c*/ 	.word	0xffffffff


	//   ....[137]....
        /*0c50*/ 	.word	0xffffffff


	//   ....[138]....
        /*0c54*/ 	.word	0xffffffff


	//   ....[139]....
        /*0c58*/ 	.word	0xffffffff


	//   ....[140]....
        /*0c5c*/ 	.word	0xffffffff


	//   ....[141]....
        /*0c60*/ 	.word	0xffffffff


	//   ....[142]....
        /*0c64*/ 	.word	0xffffffff


	//   ....[143]....
        /*0c68*/ 	.word	0xffffffff


	//   ....[144]....
        /*0c6c*/ 	.word	0xffffffff


	//   ....[145]....
        /*0c70*/ 	.word	0xffffffff


	//   ....[146]....
        /*0c74*/ 	.word	0xffffffff


	//   ....[147]....
        /*0c78*/ 	.word	0xffffffff


	//   ....[148]....
        /*0c7c*/ 	.word	0xffffffff


	//   ....[149]....
        /*0c80*/ 	.word	0xffffffff


	//   ....[150]....
        /*0c84*/ 	.word	0xffffffff


	//   ....[151]....
        /*0c88*/ 	.word	0xffffffff


	//   ....[152]....
        /*0c8c*/ 	.word	0xffffffff


	//   ....[153]....
        /*0c90*/ 	.word	0xffffffff


	//   ....[154]....
        /*0c94*/ 	.word	0xffffffff


	//   ....[155]....
        /*0c98*/ 	.word	0xffffffff


	//   ....[156]....
        /*0c9c*/ 	.word	0xffffffff


	//   ....[157]....
        /*0ca0*/ 	.word	0xffffffff


	//   ....[158]....
        /*0ca4*/ 	.word	0xffffffff


	//   ....[159]....
        /*0ca8*/ 	.word	0xffffffff


	//   ....[160]....
        /*0cac*/ 	.word	0xffffffff


	//   ....[161]....
        /*0cb0*/ 	.word	0xffffffff


	//   ....[162]....
        /*0cb4*/ 	.word	0xffffffff


	//   ....[163]....
        /*0cb8*/ 	.word	0xffffffff


	//   ....[164]....
        /*0cbc*/ 	.word	0xffffffff


	//   ....[165]....
        /*0cc0*/ 	.word	0xffffffff


	//   ....[166]....
        /*0cc4*/ 	.word	0xffffffff


	//   ....[167]....
        /*0cc8*/ 	.word	0xffffffff


	//   ....[168]....
        /*0ccc*/ 	.word	0xffffffff


	//   ....[169]....
        /*0cd0*/ 	.word	0xffffffff


	//   ....[170]....
        /*0cd4*/ 	.word	0xffffffff


	//   ....[171]....
        /*0cd8*/ 	.word	0xffffffff


	//   ....[172]....
        /*0cdc*/ 	.word	0xffffffff


	//   ....[173]....
        /*0ce0*/ 	.word	0xffffffff


	//   ....[174]....
        /*0ce4*/ 	.word	0xffffffff


	//   ....[175]....
        /*0ce8*/ 	.word	0xffffffff


	//   ....[176]....
        /*0cec*/ 	.word	0xffffffff


	//   ....[177]....
        /*0cf0*/ 	.word	0xffffffff


	//   ....[178]....
        /*0cf4*/ 	.word	0xffffffff


	//   ....[179]....
        /*0cf8*/ 	.word	0xffffffff


	//   ....[180]....
        /*0cfc*/ 	.word	0xffffffff


	//   ....[181]....
        /*0d00*/ 	.word	0xffffffff


	//   ....[182]....
        /*0d04*/ 	.word	0xffffffff


	//   ....[183]....
        /*0d08*/ 	.word	0xffffffff


	//   ....[184]....
        /*0d0c*/ 	.word	0xffffffff


	//   ....[185]....
        /*0d10*/ 	.word	0xffffffff


	//   ....[186]....
        /*0d14*/ 	.word	0xffffffff


	//   ....[187]....
        /*0d18*/ 	.word	0xffffffff


	//   ....[188]....
        /*0d1c*/ 	.word	0xffffffff


	//   ....[189]....
        /*0d20*/ 	.word	0xffffffff


	//   ....[190]....
        /*0d24*/ 	.word	0xffffffff


	//   ....[191]....
        /*0d28*/ 	.word	0xffffffff


	//   ....[192]....
        /*0d2c*/ 	.word	0xffffffff


	//   ....[193]....
        /*0d30*/ 	.word	0xffffffff


	//   ....[194]....
        /*0d34*/ 	.word	0xffffffff


	//   ....[195]....
        /*0d38*/ 	.word	0xffffffff


	//   ....[196]....
        /*0d3c*/ 	.word	0xffffffff


	//   ....[197]....
        /*0d40*/ 	.word	0xffffffff


	//   ....[198]....
        /*0d44*/ 	.word	0xffffffff


	//   ....[199]....
        /*0d48*/ 	.word	0xffffffff


	//   ....[200]....
        /*0d4c*/ 	.word	0xffffffff


	//   ....[201]....
        /*0d50*/ 	.word	0xffffffff


	//   ....[202]....
        /*0d54*/ 	.word	0xffffffff


	//   ....[203]....
        /*0d58*/ 	.word	0xffffffff


	//----- nvinfo : EIATTR_COOP_GROUP_INSTR_OFFSETS
	.align		4
.L_1020:
        /*0d5c*/ 	.byte	0x04, 0x28
        /*0d5e*/ 	.short	(.L_1022 - .L_1021)


	//   ....[0]....
.L_1021:
        /*0d60*/ 	.word	0x00000050


	//   ....[1]....
        /*0d64*/ 	.word	0x00000200


	//   ....[2]....
        /*0d68*/ 	.word	0x00000230


	//   ....[3]....
        /*0d6c*/ 	.word	0x00000260


	//   ....[4]....
        /*0d70*/ 	.word	0x00000290


	//   ....[5]....
        /*0d74*/ 	.word	0x000002c0


	//   ....[6]....
        /*0d78*/ 	.word	0x000002f0


	//   ....[7]....
        /*0d7c*/ 	.word	0x00000460


	//   ....[8]....
        /*0d80*/ 	.word	0x000004a0


	//   ....[9]....
        /*0d84*/ 	.word	0x000004d0


	//   ....[10]....
        /*0d88*/ 	.word	0x00000500


	//   ....[11]....
        /*0d8c*/ 	.word	0x00000530


	//   ....[12]....
        /*0d90*/ 	.word	0x00000560


	//   ....[13]....
        /*0d94*/ 	.word	0x000005f0


	//   ....[14]....
        /*0d98*/ 	.word	0x00000620


	//   ....[15]....
        /*0d9c*/ 	.word	0x00000640


	//   ....[16]....
        /*0da0*/ 	.word	0x000006a0


	//   ....[17]....
        /*0da4*/ 	.word	0x00003fd0


	//   ....[18]....
        /*0da8*/ 	.word	0x00004060


	//   ....[19]....
        /*0dac*/ 	.word	0x00005070


	//   ....[20]....
        /*0db0*/ 	.word	0x00005080


	//   ....[21]....
        /*0db4*/ 	.word	0x00006590


	//   ....[22]....
        /*0db8*/ 	.word	0x00006600


	//   ....[23]....
        /*0dbc*/ 	.word	0x000076a0


	//   ....[24]....
        /*0dc0*/ 	.word	0x000076b0


	//   ....[25]....
        /*0dc4*/ 	.word	0x00008650


	//   ....[26]....
        /*0dc8*/ 	.word	0x00008680


	//   ....[27]....
        /*0dcc*/ 	.word	0x00008840


	//   ....[28]....
        /*0dd0*/ 	.word	0x00008860


	//   ....[29]....
        /*0dd4*/ 	.word	0x00008c90


	//   ....[30]....
        /*0dd8*/ 	.word	0x00008d50


	//   ....[31]....
        /*0ddc*/ 	.word	0x00008ef0


	//   ....[32]....
        /*0de0*/ 	.word	0x00008f10


	//   ....[33]....
        /*0de4*/ 	.word	0x00009db0


	//   ....[34]....
        /*0de8*/ 	.word	0x00009dd0


	//   ....[35]....
        /*0dec*/ 	.word	0x00009f60


	//   ....[36]....
        /*0df0*/ 	.word	0x00009f70


	//   ....[37]....
        /*0df4*/ 	.word	0x0000a0e0


	//   ....[38]....
        /*0df8*/ 	.word	0x0000a100


	//   ....[39]....
        /*0dfc*/ 	.word	0x0000a270


	//   ....[40]....
        /*0e00*/ 	.word	0x0000a280


	//   ....[41]....
        /*0e04*/ 	.word	0x0000a6f0


	//   ....[42]....
        /*0e08*/ 	.word	0x0000a710


	//   ....[43]....
        /*0e0c*/ 	.word	0x0000a800


	//   ....[44]....
        /*0e10*/ 	.word	0x0000a810


	//   ....[45]....
        /*0e14*/ 	.word	0x0000aa70


	//   ....[46]....
        /*0e18*/ 	.word	0x0000aab0


	//   ....[47]....
        /*0e1c*/ 	.word	0x0000aaf0


	//   ....[48]....
        /*0e20*/ 	.word	0x0000ab20


	//   ....[49]....
        /*0e24*/ 	.word	0x0000dc60


	//   ....[50]....
        /*0e28*/ 	.word	0x0000dca0


	//   ....[51]....
        /*0e2c*/ 	.word	0x0000dce0


	//   ....[52]....
        /*0e30*/ 	.word	0x0000dd10


	//   ....[53]....
        /*0e34*/ 	.word	0x00011370


	//   ....[54]....
        /*0e38*/ 	.word	0x000113a0


	//   ....[55]....
        /*0e3c*/ 	.word	0x000115a0


	//   ....[56]....
        /*0e40*/ 	.word	0x000115b0


	//   ....[57]....
        /*0e44*/ 	.word	0x00012370


	//   ....[58]....
        /*0e48*/ 	.word	0x00012390


	//   ....[59]....
        /*0e4c*/ 	.word	0x000124f0


	//   ....[60]....
        /*0e50*/ 	.word	0x00012500


	//   ....[61]....
        /*0e54*/ 	.word	0x00012a10


	//   ....[62]....
        /*0e58*/ 	.word	0x00012a40


	//   ....[63]....
        /*0e5c*/ 	.word	0x00012a50


	//   ....[64]....
        /*0e60*/ 	.word	0x00012a80


	//   ....[65]....
        /*0e64*/ 	.word	0x00013c20


	//   ....[66]....
        /*0e68*/ 	.word	0x00013c30


	//   ....[67]....
        /*0e6c*/ 	.word	0x00013d70


	//   ....[68]....
        /*0e70*/ 	.word	0x00013d80


	//   ....[69]....
        /*0e74*/ 	.word	0x00014ac0


	//   ....[70]....
        /*0e78*/ 	.word	0x00014ae0


	//   ....[71]....
        /*0e7c*/ 	.word	0x00014c00


	//   ....[72]....
        /*0e80*/ 	.word	0x00014c10


	//   ....[73]....
        /*0e84*/ 	.word	0x00014ec0


	//   ....[74]....
        /*0e88*/ 	.word	0x00014ef0


	//   ....[75]....
        /*0e8c*/ 	.word	0x00014f10


	//   ....[76]....
        /*0e90*/ 	.word	0x00014f30


	//   ....[77]....
        /*0e94*/ 	.word	0x00016690


	//   ....[78]....
        /*0e98*/ 	.word	0x000166b0


	//   ....[79]....
        /*0e9c*/ 	.word	0x000166d0


	//   ....[80]....
        /*0ea0*/ 	.word	0x000166f0


	//   ....[81]....
        /*0ea4*/ 	.word	0x00017f80


	//   ....[82]....
        /*0ea8*/ 	.word	0x00017fa0


	//   ....[83]....
        /*0eac*/ 	.word	0x00017fc0


	//   ....[84]....
        /*0eb0*/ 	.word	0x00017fe0


	//   ....[85]....
        /*0eb4*/ 	.word	0x00018380


	//   ....[86]....
        /*0eb8*/ 	.word	0x000183a0


	//   ....[87]....
        /*0ebc*/ 	.word	0x00018500


	//   ....[88]....
        /*0ec0*/ 	.word	0x00018510


	//   ....[89]....
        /*0ec4*/ 	.word	0x00018680


	//   ....[90]....
        /*0ec8*/ 	.word	0x000186a0


	//   ....[91]....
        /*0ecc*/ 	.word	0x00018810


	//   ....[92]....
        /*0ed0*/ 	.word	0x00018820


	//   ....[93]....
        /*0ed4*/ 	.word	0x00018bc0


	//   ....[94]....
        /*0ed8*/ 	.word	0x00018be0


	//   ....[95]....
        /*0edc*/ 	.word	0x00019820


	//   ....[96]....
        /*0ee0*/ 	.word	0x00019830


	//   ....[97]....
        /*0ee4*/ 	.word	0x0001acc0


	//   ....[98]....
        /*0ee8*/ 	.word	0x0001ace0


	//   ....[99]....
        /*0eec*/ 	.word	0x0001ae50


	//   ....[100]....
        /*0ef0*/ 	.word	0x0001ae60


	//   ....[101]....
        /*0ef4*/ 	.word	0x0001afd0


	//   ....[102]....
        /*0ef8*/ 	.word	0x0001aff0


	//   ....[103]....
        /*0efc*/ 	.word	0x0001b160


	//   ....[104]....
        /*0f00*/ 	.word	0x0001b170


	//   ....[105]....
        /*0f04*/ 	.word	0x0001b3a0


	//   ....[106]....
        /*0f08*/ 	.word	0x0001b3c0


	//   ....[107]....
        /*0f0c*/ 	.word	0x0001b4f0


	//   ....[108]....
        /*0f10*/ 	.word	0x0001b530


	//   ....[109]....
        /*0f14*/ 	.word	0x0001b560


	//   ....[110]....
        /*0f18*/ 	.word	0x0001b590


	//   ....[111]....
        /*0f1c*/ 	.word	0x0001b5c0


	//   ....[112]....
        /*0f20*/ 	.word	0x0001b5f0


	//   ....[113]....
        /*0f24*/ 	.word	0x0001b750


	//   ....[114]....
        /*0f28*/ 	.word	0x0001b790


	//   ....[115]....
        /*0f2c*/ 	.word	0x0001b7c0


	//   ....[116]....
        /*0f30*/ 	.word	0x0001b7f0


	//   ....[117]....
        /*0f34*/ 	.word	0x0001b820


	//   ....[118]....
        /*0f38*/ 	.word	0x0001b850


	//   ....[119]....
        /*0f3c*/ 	.word	0x0001b8e0


	//   ....[120]....
        /*0f40*/ 	.word	0x0001b910


	//   ....[121]....
        /*0f44*/ 	.word	0x0001b920


	//   ....[122]....
        /*0f48*/ 	.word	0x0001b980


	//   ....[123]....
        /*0f4c*/ 	.word	0x0001bf70


	//   ....[124]....
        /*0f50*/ 	.word	0x0001bfd0


	//   ....[125]....
        /*0f54*/ 	.word	0x0001c030


	//   ....[126]....
        /*0f58*/ 	.word	0x0001c090


	//   ....[127]....
        /*0f5c*/ 	.word	0x0001c0f0


	//   ....[128]....
        /*0f60*/ 	.word	0x0001c160


	//   ....[129]....
        /*0f64*/ 	.word	0x0001c1b0


	//   ....[130]....
        /*0f68*/ 	.word	0x0001c210


	//   ....[131]....
        /*0f6c*/ 	.word	0x0001c280


	//   ....[132]....
        /*0f70*/ 	.word	0x0001c2e0


	//   ....[133]....
        /*0f74*/ 	.word	0x0001c350


	//   ....[134]....
        /*0f78*/ 	.word	0x0001c3c0


	//   ....[135]....
        /*0f7c*/ 	.word	0x0001c430


	//   ....[136]....
        /*0f80*/ 	.word	0x0001c490


	//   ....[137]....
        /*0f84*/ 	.word	0x0001c500


	//   ....[138]....
        /*0f88*/ 	.word	0x0001c570


	//   ....[139]....
        /*0f8c*/ 	.word	0x0001c5e0


	//   ....[140]....
        /*0f90*/ 	.word	0x0001c640


	//   ....[141]....
        /*0f94*/ 	.word	0x0001c6b0


	//   ....[142]....
        /*0f98*/ 	.word	0x0001c710


	//   ....[143]....
        /*0f9c*/ 	.word	0x0001c780


	//   ....[144]....
        /*0fa0*/ 	.word	0x0001c7f0


	//   ....[145]....
        /*0fa4*/ 	.word	0x0001c860


	//   ....[146]....
        /*0fa8*/ 	.word	0x0001c8c0


	//   ....[147]....
        /*0fac*/ 	.word	0x0001c920


	//   ....[148]....
        /*0fb0*/ 	.word	0x0001c980


	//   ....[149]....
        /*0fb4*/ 	.word	0x0001c9d0


	//   ....[150]....
        /*0fb8*/ 	.word	0x0001ca20


	//   ....[151]....
        /*0fbc*/ 	.word	0x0001ca90


	//   ....[152]....
        /*0fc0*/ 	.word	0x0001cb00


	//   ....[153]....
        /*0fc4*/ 	.word	0x0001cb60


	//   ....[154]....
        /*0fc8*/ 	.word	0x0001cbd0


	//   ....[155]....
        /*0fcc*/ 	.word	0x0001cc40


	//   ....[156]....
        /*0fd0*/ 	.word	0x0001ccb0


	//   ....[157]....
        /*0fd4*/ 	.word	0x0001cd10


	//   ....[158]....
        /*0fd8*/ 	.word	0x0001cd60


	//   ....[159]....
        /*0fdc*/ 	.word	0x0001cdb0


	//   ....[160]....
        /*0fe0*/ 	.word	0x0001ce00


	//   ....[161]....
        /*0fe4*/ 	.word	0x0001ce40


	//   ....[162]....
        /*0fe8*/ 	.word	0x0001cea0


	//   ....[163]....
        /*0fec*/ 	.word	0x0001cee0


	//   ....[164]....
        /*0ff0*/ 	.word	0x0001cf30


	//   ....[165]....
        /*0ff4*/ 	.word	0x0001cf70


	//   ....[166]....
        /*0ff8*/ 	.word	0x0001cfe0


	//   ....[167]....
        /*0ffc*/ 	.word	0x0001d050


	//   ....[168]....
        /*1000*/ 	.word	0x0001d0c0


	//   ....[169]....
        /*1004*/ 	.word	0x0001d120


	//   ....[170]....
        /*1008*/ 	.word	0x0001d190


	//   ....[171]....
        /*100c*/ 	.word	0x0001d200


	//   ....[172]....
        /*1010*/ 	.word	0x0001d270


	//   ....[173]....
        /*1014*/ 	.word	0x0001d2d0


	//   ....[174]....
        /*1018*/ 	.word	0x0001d340


	//   ....[175]....
        /*101c*/ 	.word	0x0001d3b0


	//   ....[176]....
        /*1020*/ 	.word	0x0001d420


	//   ....[177]....
        /*1024*/ 	.word	0x0001d480


	//   ....[178]....
        /*1028*/ 	.word	0x0001d4f0


	//   ....[179]....
        /*102c*/ 	.word	0x0001d560


	//   ....[180]....
        /*1030*/ 	.word	0x0001d5d0


	//   ....[181]....
        /*1034*/ 	.word	0x0001d630


	//   ....[182]....
        /*1038*/ 	.word	0x0001d6a0


	//   ....[183]....
        /*103c*/ 	.word	0x0001d710


	//   ....[184]....
        /*1040*/ 	.word	0x0001d780


	//   ....[185]....
        /*1044*/ 	.word	0x0001d7e0


	//   ....[186]....
        /*1048*/ 	.word	0x0001d850


	//   ....[187]....
        /*104c*/ 	.word	0x0001d8c0


	//   ....[188]....
        /*1050*/ 	.word	0x0001d920


	//   ....[189]....
        /*1054*/ 	.word	0x0001d970


	//   ....[190]....
        /*1058*/ 	.word	0x0001d9d0


	//   ....[191]....
        /*105c*/ 	.word	0x0001da30


	//   ....[192]....
        /*1060*/ 	.word	0x0001da90


	//   ....[193]....
        /*1064*/ 	.word	0x0001db00


	//   ....[194]....
        /*1068*/ 	.word	0x0001db60


	//   ....[195]....
        /*106c*/ 	.word	0x0001dbc0


	//   ....[196]....
        /*1070*/ 	.word	0x0001dc20


	//   ....[197]....
        /*1074*/ 	.word	0x0001dc80


	//   ....[198]....
        /*1078*/ 	.word	0x0001dce0


	//   ....[199]....
        /*107c*/ 	.word	0x0001dd50


	//   ....[200]....
        /*1080*/ 	.word	0x0001dda0


	//   ....[201]....
        /*1084*/ 	.word	0x0001de00


	//   ....[202]....
        /*1088*/ 	.word	0x0001de60


	//   ....[203]....
        /*108c*/ 	.word	0x0001ded0


	//----- nvinfo : EIATTR_EXIT_INSTR_OFFSETS
	.align		4
.L_1022:
        /*1090*/ 	.byte	0x04, 0x1c
        /*1092*/ 	.short	(.L_1024 - .L_1023)


	//   ....[0]....
.L_1023:
        /*1094*/ 	.word	0x00000c10


	//   ....[1]....
        /*1098*/ 	.word	0x0001bf30


	//----- nvinfo : EIATTR_MAX_THREADS
	.align		4
.L_1024:
        /*109c*/ 	.byte	0x04, 0x05
        /*109e*/ 	.short	(.L_1026 - .L_1025)
.L_1025:
        /*10a0*/ 	.word	0x00000100
        /*10a4*/ 	.word	0x00000001
        /*10a8*/ 	.word	0x00000001


	//----- nvinfo : EIATTR_CRS_STACK_SIZE
	.align		4
.L_1026:
        /*10ac*/ 	.byte	0x04, 0x1e
        /*10ae*/ 	.short	(.L_1028 - .L_1027)
.L_1027:
        /*10b0*/ 	.word	0x00000000
.L_1028:


//--------------------- .nv.info._ZN7cutlass13device_kernelIN5flash19enable_sm80_to_sm89INS1_16FlashAttnFwdSm80INS1_25CollectiveMainloopFwdSm80ILi8ELi1ELb0EN4cute5tupleIJNS5_1CILi128EEENS7_ILi64EEENS7_ILi256EEEEEELi256ENS_6half_tEfNS_4arch4Sm80ELb0ELb1ELb0ELb0ELb1ELb0ELb1ELb1EEENS1_21CollectiveEpilogueFwdINS6_IJS8_SA_S9_EEENS6_IJNS7_ILi1EEESI_SI_EEESC_SE_Li256ELb0ELb1ELb1ELb0EEENS1_19SingleTileSchedulerILb0ELb1ELb1ELi128EEEEEEEEEvNT_6ParamsE --------------------------
	.section	.nv.info._ZN7cutlass13device_kernelIN5flash19enable_sm80_to_sm89INS1_16FlashAttnFwdSm80INS1_25CollectiveMainloopFwdSm80ILi8ELi1ELb0EN4cute5tupleIJNS5_1CILi128EEENS7_ILi64EEENS7_ILi256EEEEEELi256ENS_6half_tEfNS_4arch4Sm80ELb0ELb1ELb0ELb0ELb1ELb0ELb1ELb1EEENS1_21CollectiveEpilogueFwdINS6_IJS8_SA_S9_EEENS6_IJNS7_ILi1EEESI_SI_EEESC_SE_Li256ELb0ELb1ELb1ELb0EEENS1_19SingleTileSchedulerILb0ELb1ELb1ELi128EEEEEEEEEvNT_6ParamsE,"",@"SHT_CUDA_INFO"
	.sectionflags	@""
	.align	4


	//----- nvinfo : EIATTR_CUDA_API_VERSION
	.align		4
        /*0000*/ 	.byte	0x04, 0x37
        /*0002*/ 	.short	(.L_1030 - .L_1029)
.L_1029:
        /*0004*/ 	.word	0x00000082


	//----- nvinfo : EIATTR_SW2861232_WAR
	.align		4
.L_1030:
        /*0008*/ 	.byte	0x01, 0x35
	.zero		2


	//----- nvinfo : EIATTR_PARAM_CBANK
	.align		4
        /*000c*/ 	.byte	0x04, 0x0a
        /*000e*/ 	.short	(.L_1032 - .L_1031)
	.align		4
.L_1031:
        /*0010*/ 	.word	index@(.nv.constant0._ZN7cutlass13device_kernelIN5flash19enable_sm80_to_sm89INS1_16FlashAttnFwdSm80INS1_25CollectiveMainloopFwdSm80ILi8ELi1ELb0EN4cute5tupleIJNS5_1CILi128EEENS7_ILi64EEENS7_ILi256EEEEEELi256ENS_6half_tEfNS_4arch4Sm80ELb0ELb1ELb0ELb0ELb1ELb0ELb1ELb1EEENS1_21CollectiveEpilogueFwdINS6_IJS8_SA_S9_EEENS6_IJNS7_ILi1EEESI_SI_EEESC_SE_Li256ELb0ELb1ELb1ELb0EEENS1_19SingleTileSchedulerILb0ELb1ELb1ELi128EEEEEEEEEvNT_6ParamsE)
        /*0014*/ 	.short	0x0160
        /*0016*/ 	.short	0x0418


	//----- nvinfo : EIATTR_CBANK_PARAM_SIZE
	.align		4
.L_1032:
        /*0018*/ 	.byte	0x03, 0x19
        /*001a*/ 	.short	0x0418


	//----- nvinfo : EIATTR_KPARAM_INFO
	.align		4
        /*001c*/ 	.byte	0x04, 0x17
        /*001e*/ 	.short	(.L_1034 - .L_1033)
.L_1033:
        /*0020*/ 	.word	0x00000000
        /*0024*/ 	.short	0x0000
        /*0026*/ 	.short	0x0000
        /*0028*/ 	.byte	0x00, 0xf0, 0x61, 0x10


	//----- nvinfo : EIATTR_MAXREG_COUNT
	.align		4
.L_1034:
        /*002c*/ 	.byte	0x03, 0x1b
        /*002e*/ 	.short	0x00ff


	//----- nvinfo : EIATTR_NUM_BARRIERS
	.align		4
        /*0030*/ 	.byte	0x02, 0x4c
        /*0032*/ 	.byte	0x02
	.zero		1


	//----- nvinfo : EIATTR_MERCURY_ISA_VERSION
	.align		4
        /*0034*/ 	.byte	0x03, 0x5f
        /*0036*/ 	.short	0x0000


	//----- nvinfo : EIATTR_COOP_GROUP_MASK_REGIDS
	.align		4
        /*0038*/ 	.byte	0x04, 0x29
        /*003a*/ 	.short	(.L_1036 - .L_1035)


	//   ....[0]....
.L_1035:
        /*003c*/ 	.word	0xffffffff


	//   ....[1]....
        /*0040*/ 	.word	0xffffffff


	//   ....[2]....
        /*0044*/ 	.word	0xffffffff


	//   ....[3]....
        /*0048*/ 	.word	0xffffffff


	//   ....[4]....
        /*004c*/ 	.word	0xffffffff


	//   ....[5]....
        /*0050*/ 	.word	0xffffffff


	//   ....[6]....
        /*0054*/ 	.word	0xffffffff


	//   ....[7]....
        /*0058*/ 	.word	0xffffffff


	//   ....[8]....
        /*005c*/ 	.word	0xffffffff


	//   ....[9]....
        /*0060*/ 	.word	0xffffffff


	//   ....[10]....
        /*0064*/ 	.word	0xffffffff


	//   ....[11]....
        /*0068*/ 	.word	0xffffffff


	//   ....[12]....
        /*006c*/ 	.word	0xffffffff


	//   ....[13]....
        /*0070*/ 	.word	0xffffffff


	//   ....[14]....
        /*0074*/ 	.word	0xffffffff


	//   ....[15]....
        /*0078*/ 	.word	0xffffffff


	//   ....[16]....
        /*007c*/ 	.word	0xffffffff


	//   ....[17]....
        /*0080*/ 	.word	0xffffffff


	//   ....[18]....
        /*0084*/ 	.word	0xffffffff


	//   ....[19]....
        /*0088*/ 	.word	0xffffffff


	//   ....[20]....
        /*008c*/ 	.word	0xffffffff


	//   ....[21]....
        /*0090*/ 	.word	0xffffffff


	//   ....[22]....
        /*0094*/ 	.word	0xffffffff


	//   ....[23]....
        /*0098*/ 	.word	0xffffffff


	//   ....[24]....
        /*009c*/ 	.word	0xffffffff


	//   ....[25]....
        /*00a0*/ 	.word	0xffffffff


	//   ....[26]....
        /*00a4*/ 	.word	0xffffffff


	//   ....[27]....
        /*00a8*/ 	.word	0xffffffff


	//   ....[28]....
        /*00ac*/ 	.word	0xffffffff


	//   ....[29]....
        /*00b0*/ 	.word	0xffffffff


	//   ....[30]....
        /*00b4*/ 	.word	0xffffffff


	//   ....[31]....
        /*00b8*/ 	.word	0xffffffff


	//   ....[32]....
        /*00bc*/ 	.word	0xffffffff


	//   ....[33]....
        /*00c0*/ 	.word	0xffffffff


	//   ....[34]....
        /*00c4*/ 	.word	0xffffffff


	//   ....[35]....
        /*00c8*/ 	.word	0xffffffff


	//   ....[36]....
        /*00cc*/ 	.word	0xffffffff


	//   ....[37]....
        /*00d0*/ 	.word	0xffffffff


	//   ....[38]....
        /*00d4*/ 	.word	0xffffffff


	//   ....[39]....
        /*00d8*/ 	.word	0xffffffff


	//   ....[40]....
        /*00dc*/ 	.word	0xffffffff


	//   ....[41]....
        /*00e0*/ 	.word	0xffffffff


	//   ....[42]....
        /*00e4*/ 	.word	0xffffffff


	//   ....[43]....
        /*00e8*/ 	.word	0xffffffff


	//   ....[44]....
        /*00ec*/ 	.word	0xffffffff


	//   ....[45]....
        /*00f0*/ 	.word	0xffffffff


	//   ....[46]....
        /*00f4*/ 	.word	0xffffffff


	//   ....[47]....
        /*00f8*/ 	.word	0xffffffff


	//   ....[48]....
        /*00fc*/ 	.word	0xffffffff


	//   ....[49]....
        /*0100*/ 	.word	0xffffffff


	//   ....[50]....
        /*0104*/ 	.word	0xffffffff


	//   ....[51]....
        /*0108*/ 	.word	0xffffffff


	//   ....[52]....
        /*010c*/ 	.word	0xffffffff


	//   ....[53]....
        /*0110*/ 	.word	0xffffffff


	//   ....[54]....
        /*0114*/ 	.word	0xffffffff


	//   ....[55]....
        /*0118*/ 	.word	0xffffffff


	//   ....[56]....
        /*011c*/ 	.word	0xffffffff


	//   ....[57]....
        /*0120*/ 	.word	0xffffffff


	//   ....[58]....
        /*0124*/ 	.word	0xffffffff


	//   ....[59]....
        /*0128*/ 	.word	0xffffffff


	//   ....[60]....
        /*012c*/ 	.word	0xffffffff


	//   ....[61]....
        /*0130*/ 	.word	0xffffffff


	//   ....[62]....
        /*0134*/ 	.word	0xffffffff


	//   ....[63]....
        /*0138*/ 	.word	0xffffffff


	//   ....[64]....
        /*013c*/ 	.word	0xffffffff


	//   ....[65]....
        /*0140*/ 	.word	0xffffffff


	//   ....[66]....
        /*0144*/ 	.word	0xffffffff


	//   ....[67]....
        /*0148*/ 	.word	0xffffffff


	//   ....[68]....
        /*014c*/ 	.word	0xffffffff


	//   ....[69]....
        /*0150*/ 	.word	0xffffffff


	//   ....[70]....
        /*0154*/ 	.word	0xffffffff


	//   ....[71]....
        /*0158*/ 	.word	0xffffffff


	//   ....[72]....
        /*015c*/ 	.word	0xffffffff


	//   ....[73]....
        /*0160*/ 	.word	0xffffffff


	//   ....[74]....
        /*0164*/ 	.word	0xffffffff


	//   ....[75]....
        /*0168*/ 	.word	0xffffffff


	//   ....[76]....
        /*016c*/ 	.word	0xffffffff


	//   ....[77]....
        /*0170*/ 	.word	0xffffffff


	//   ....[78]....
        /*0174*/ 	.word	0xffffffff


	//----- nvinfo : EIATTR_COOP_GROUP_INSTR_OFFSETS
	.align		4
.L_1036:
        /*0178*/ 	.byte	0x04, 0x28
        /*017a*/ 	.short	(.L_1038 - .L_1037)


	//   ....[0]....
.L_1037:
        /*017c*/ 	.word	0x00000050


	//   ....[1]....
        /*0180*/ 	.word	0x000013d0


	//   ....[2]....
        /*0184*/ 	.word	0x00001410


	//   ....[3]....
        /*0188*/ 	.word	0x00001690


	//   ....[4]....
        /*018c*/ 	.word	0x000016c0


	//   ....[5]....
        /*0190*/ 	.word	0x00001830


	//   ....[6]....
        /*0194*/ 	.word	0x00001860


	//   ....[7]....
        /*0198*/ 	.word	0x000019c0


	//   ....[8]....
        /*019c*/ 	.word	0x00001a00


	//   ....[9]....
        /*01a0*/ 	.word	0x00002080


	//   ....[10]....
        /*01a4*/ 	.word	0x000020b0


	//   ....[11]....
        /*01a8*/ 	.word	0x000020e0


	//   ....[12]....
        /*01ac*/ 	.word	0x00002110


	//   ....[13]....
        /*01b0*/ 	.word	0x00002140


	//   ....[14]....
        /*01b4*/ 	.word	0x00002170


	//   ....[15]....
        /*01b8*/ 	.word	0x00002190


	//   ....[16]....
        /*01bc*/ 	.word	0x000021b0


	//   ....[17]....
        /*01c0*/ 	.word	0x00003800


	//   ....[18]....
        /*01c4*/ 	.word	0x00003830


	//   ....[19]....
        /*01c8*/ 	.word	0x00003850


	//   ....[20]....
        /*01cc*/ 	.word	0x000038d0


	//   ....[21]....
        /*01d0*/ 	.word	0x00003c70


	//   ....[22]....
        /*01d4*/ 	.word	0x00003e60


	//   ....[23]....
        /*01d8*/ 	.word	0x00004720


	//   ....[24]....
        /*01dc*/ 	.word	0x000049f0


	//   ....[25]....
        /*01e0*/ 	.word	0x00004a00


	//   ....[26]....
        /*01e4*/ 	.word	0x00004a70


	//   ....[27]....
        /*01e8*/ 	.word	0x000061b0


	//   ....[28]....
        /*01ec*/ 	.word	0x000061d0


	//   ....[29]....
        /*01f0*/ 	.word	0x000061e0


	//   ....[30]....
        /*01f4*/ 	.word	0x000061f0


	//   ....[31]....
        /*01f8*/ 	.word	0x00007300


	//   ....[32]....
        /*01fc*/ 	.word	0x00007330


	//   ....[33]....
        /*0200*/ 	.word	0x00007340


	//   ....[34]....
        /*0204*/ 	.word	0x00007350


	//   ....[35]....
        /*0208*/ 	.word	0x000075e0


	//   ....[36]....
        /*020c*/ 	.word	0x00007870


	//   ....[37]....
        /*0210*/ 	.word	0x00008170


	//   ....[38]....
        /*0214*/ 	.word	0x00008240


	//   ....[39]....
        /*0218*/ 	.word	0x000084a0


	//   ....[40]....
        /*021c*/ 	.word	0x00008590


	//   ....[41]....
        /*0220*/ 	.word	0x0000a960


	//   ....[42]....
        /*0224*/ 	.word	0x0000a990


	//   ....[43]....
        /*0228*/ 	.word	0x0000a9a0


	//   ....[44]....
        /*022c*/ 	.word	0x0000a9b0


	//   ....[45]....
        /*0230*/ 	.word	0x0000bad0


	//   ....[46]....
        /*0234*/ 	.word	0x0000baf0


	//   ....[47]....
        /*0238*/ 	.word	0x0000bb00


	//   ....[48]....
        /*023c*/ 	.word	0x0000bb10


	//   ....[49]....
        /*0240*/ 	.word	0x0000bf60


	//   ....[50]....
        /*0244*/ 	.word	0x0000bf80


	//   ....[51]....
        /*0248*/ 	.word	0x0000bfb0


	//   ....[52]....
        /*024c*/ 	.word	0x0000bfc0


	//   ....[53]....
        /*0250*/ 	.word	0x0000dd70


	//   ....[54]....
        /*0254*/ 	.word	0x0000dd80


	//   ....[55]....
        /*0258*/ 	.word	0x0000dda0


	//   ....[56]....
        /*025c*/ 	.word	0x0000ddb0


	//   ....[57]....
        /*0260*/ 	.word	0x0000ee50


	//   ....[58]....
        /*0264*/ 	.word	0x0000ee60


	//   ....[59]....
        /*0268*/ 	.word	0x0000ee70


	//   ....[60]....
        /*026c*/ 	.word	0x0000ee80


	//   ....[61]....
        /*0270*/ 	.word	0x0000f0c0


	//   ....[62]....
        /*0274*/ 	.word	0x0000f400


	//   ....[63]....
        /*0278*/ 	.word	0x0000fc50


	//   ....[64]....
        /*027c*/ 	.word	0x0000fd10


	//   ....[65]....
        /*0280*/ 	.word	0x0000ff70


	//   ....[66]....
        /*0284*/ 	.word	0x000100c0


	//   ....[67]....
        /*0288*/ 	.word	0x00011bb0


	//   ....[68]....
        /*028c*/ 	.word	0x00011be0


	//   ....[69]....
        /*0290*/ 	.word	0x00011c30


	//   ....[70]....
        /*0294*/ 	.word	0x00011c40


	//   ....[71]....
        /*0298*/ 	.word	0x00012b10


	//   ....[72]....
        /*029c*/ 	.word	0x00012b40


	//   ....[73]....
        /*02a0*/ 	.word	0x00012b80


	//   ....[74]....
        /*02a4*/ 	.word	0x00012bb0


	//   ....[75]....
        /*02a8*/ 	.word	0x00012ca0


	//   ....[76]....
        /*02ac*/ 	.word	0x00012cb0


	//   ....[77]....
        /*02b0*/ 	.word	0x000138e0


	//   ....[78]....
        /*02b4*/ 	.word	0x000138f0


	//----- nvinfo : EIATTR_EXIT_INSTR_OFFSETS
	.align		4
.L_1038:
        /*02b8*/ 	.byte	0x04, 0x1c
        /*02ba*/ 	.short	(.L_1040 - .L_1039)


	//   ....[0]....
.L_1039:
        /*02bc*/ 	.word	0x000001b0


	//   ....[1]....
        /*02c0*/ 	.word	0x00013900


	//   ....[2]....
        /*02c4*/ 	.word	0x000144a0


	//   ....[3]....
        /*02c8*/ 	.word	0x000144f0


	//   ....[4]....
        /*02cc*/ 	.word	0x00014520


	//   ....[5]....
        /*02d0*/ 	.word	0x00014580


	//   ....[6]....
        /*02d4*/ 	.word	0x00014810


	//----- nvinfo : EIATTR_CTAIDZ_USED
	.align		4
.L_1040:
        /*02d8*/ 	.byte	0x01, 0x04
	.zero		2


	//----- nvinfo : EIATTR_MAX_THREADS
	.align		4
        /*02dc*/ 	.byte	0x04, 0x05
        /*02de*/ 	.short	(.L_1042 - .L_1041)
.L_1041:
        /*02e0*/ 	.word	0x00000100
        /*02e4*/ 	.word	0x00000001
        /*02e8*/ 	.word	0x00000001


	//----- nvinfo : EIATTR_CRS_STACK_SIZE
	.align		4
.L_1042:
        /*02ec*/ 	.byte	0x04, 0x1e
        /*02ee*/ 	.short	(.L_1044 - .L_1043)
.L_1043:
        /*02f0*/ 	.word	0x00000000
.L_1044:


//--------------------- .nv.info._ZN7cutlass13device_kernelIN5flash19enable_sm80_to_sm89INS1_16FlashAttnFwdSm80INS1_25CollectiveMainloopFwdSm80ILi8ELi1ELb0EN4cute5tupleIJNS5_1CILi128EEENS7_ILi64EEENS7_ILi256EEEEEELi256ENS_6half_tEfNS_4arch4Sm80ELb0ELb1ELb0ELb1ELb1ELb0ELb1ELb1EEENS1_21CollectiveEpilogueFwdINS6_IJS8_SA_S9_EEENS6_IJNS7_ILi1EEESI_SI_EEESC_SE_Li256ELb1ELb1ELb1ELb0EEENS1_36VarlenDynamicPersistentTileSchedulerILi128ELi64ELi256ELi256ELb1ELb1ELb0ELb1ELb0ELb1EEEEEEEEEvNT_6ParamsE --------------------------
	.section	.nv.info._ZN7cutlass13device_kernelIN5flash19enable_sm80_to_sm89INS1_16FlashAttnFwdSm80INS1_25CollectiveMainloopFwdSm80ILi8ELi1ELb0EN4cute5tupleIJNS5_1CILi128EEENS7_ILi64EEENS7_ILi256EEEEEELi256ENS_6half_tEfNS_4arch4Sm80ELb0ELb1ELb0ELb1ELb1ELb0ELb1ELb1EEENS1_21CollectiveEpilogueFwdINS6_IJS8_SA_S9_EEENS6_IJNS7_ILi1EEESI_SI_EEESC_SE_Li256ELb1ELb1ELb1ELb0EEENS1_36VarlenDynamicPersistentTileSchedulerILi128ELi64ELi256ELi256ELb1ELb1ELb0ELb1ELb0ELb1EEEEEEEEEvNT_6ParamsE,"",@"SHT_CUDA_INFO"
	.sectionflags	@""
	.align	4


	//----- nvinfo : EIATTR_CUDA_API_VERSION
	.align		4
        /*0000*/ 	.byte	0x04, 0x37
        /*0002*/ 	.short	(.L_1046 - .L_1045)
.L_1045:
        /*0004*/ 	.word	0x00000082


	//----- nvinfo : EIATTR_SW2861232_WAR
	.align		4
.L_1046:
        /*0008*/ 	.byte	0x01, 0x35
	.zero		2


	//----- nvinfo : EIATTR_PARAM_CBANK
	.align		4
        /*000c*/ 	.byte	0x04, 0x0a
        /*000e*/ 	.short	(.L_1048 - .L_1047)
	.align		4
.L_1047:
        /*0010*/ 	.word	index@(.nv.constant0._ZN7cutlass13device_kernelIN5flash19enable_sm80_to_sm89INS1_16FlashAttnFwdSm80INS1_25CollectiveMainloopFwdSm80ILi8ELi1ELb0EN4cute5tupleIJNS5_1CILi128EEENS7_ILi64EEENS7_ILi256EEEEEELi256ENS_6half_tEfNS_4arch4Sm80ELb0ELb1ELb0ELb1ELb1ELb0ELb1ELb1EEENS1_21CollectiveEpilogueFwdINS6_IJS8_SA_S9_EEENS6_IJNS7_ILi1EEESI_SI_EEESC_SE_Li256ELb1ELb1ELb1ELb0EEENS1_36VarlenDynamicPersistentTileSchedulerILi128ELi64ELi256ELi256ELb1ELb1ELb0ELb1ELb0ELb1EEEEEEEEEvNT_6ParamsE)
        /*0014*/ 	.short	0x0160
        /*0016*/ 	.short	0x0438


	//----- nvinfo : EIATTR_CBANK_PARAM_SIZE
	.align		4
.L_1048:
        /*0018*/ 	.byte	0x03, 0x19
        /*001a*/ 	.short	0x0438


	//----- nvinfo : EIATTR_KPARAM_INFO
	.align		4
        /*001c*/ 	.byte	0x04, 0x17
        /*001e*/ 	.short	(.L_1050 - .L_1049)
.L_1049:
        /*0020*/ 	.word	0x00000000
        /*0024*/ 	.short	0x0000
        /*0026*/ 	.short	0x0000
        /*0028*/ 	.byte	0x00, 0xf0, 0xe1, 0x10


	//----- nvinfo : EIATTR_MAXREG_COUNT
	.align		4
.L_1050:
        /*002c*/ 	.byte	0x03, 0x1b
        /*002e*/ 	.short	0x00ff


	//----- nvinfo : EIATTR_NUM_BARRIERS
	.align		4
        /*0030*/ 	.byte	0x02, 0x4c
        /*0032*/ 	.byte	0x06
	.zero		1


	//----- nvinfo : EIATTR_ANNOTATIONS
	.align		4
        /*0034*/ 	.byte	0x04, 0x55
        /*0036*/ 	.short	(.L_1052 - .L_1051)


	//   ....[0]....
.L_1051:
        /* <DEDUP_REMOVED lines=15> */


	//----- nvinfo : EIATTR_MERCURY_ISA_VERSION
	.align		4
.L_1052:
        /*0118*/ 	.byte	0x03, 0x5f
        /*011a*/ 	.short	0x0000


	//----- nvinfo : EIATTR_INT_WARP_WIDE_INSTR_OFFSETS
	.align		4
        /*011c*/ 	.byte	0x04, 0x31
        /*011e*/ 	.short	(.L_1054 - .L_1053)


	//   ....[0]....
.L_1053:
        /*0120*/ 	.word	0x00013c30


	//   ....[1]....
        /*0124*/ 	.word	0x00013cb0


	//----- nvinfo : EIATTR_COOP_GROUP_MASK_REGIDS
	.align		4
.L_1054:
        /*0128*/ 	.byte	0x04, 0x29
        /*012a*/ 	.short	(.L_1056 - .L_1055)


	//   ....[0]....
.L_1055:
        /*012c*/ 	.word	0xffffffff


	//   ....[1]....
        /*0130*/ 	.word	0xffffffff


	//   ....[2]....
        /*0134*/ 	.word	0xffffffff


	//   ....[3]....
        /*0138*/ 	.word	0xffffffff


	//   ....[4]....
        /*013c*/ 	.word	0xffffffff


	//   ....[5]....
        /*0140*/ 	.word	0xffffffff


	//   ....[6]....
        /*0144*/ 	.word	0xffffffff


	//   ....[7]....
        /*0148*/ 	.word	0xffffffff


	//   ....[8]....
        /*014c*/ 	.word	0xffffffff


	//   ....[9]....
        /*0150*/ 	.word	0xffffffff


	//   ....[10]....
        /*0154*/ 	.word	0xffffffff


	//   ....[11]....
        /*0158*/ 	.word	0xffffffff


	//   ....[12]....
        /*015c*/ 	.word	0xffffffff


	//   ....[13]....
        /*0160*/ 	.word	0xffffffff


	//   ....[14]....
        /*0164*/ 	.word	0xffffffff


	//   ....[15]....
        /*0168*/ 	.word	0xffffffff


	//   ....[16]....
        /*016c*/ 	.word	0xffffffff


	//   ....[17]....
        /*0170*/ 	.word	0xffffffff


	//   ....[18]....
        /*0174*/ 	.word	0xffffffff


	//   ....[19]....
        /*0178*/ 	.word	0xffffffff


	//   ....[20]....
        /*017c*/ 	.word	0xffffffff


	//   ....[21]....
        /*0180*/ 	.word	0xffffffff


	//   ....[22]....
        /*0184*/ 	.word	0xffffffff


	//   ....[23]....
        /*0188*/ 	.word	0xffffffff


	//   ....[24]....
        /*018c*/ 	.word	0xffffffff


	//   ....[25]....
        /*0190*/ 	.word	0xffffffff


	//   ....[26]....
        /*0194*/ 	.word	0xffffffff


	//   ....[27]....
        /*0198*/ 	.word	0xffffffff


	//   ....[28]....
        /*019c*/ 	.word	0xffffffff


	//   ....[29]....
        /*01a0*/ 	.word	0xffffffff


	//   ....[30]....
        /*01a4*/ 	.word	0xffffffff


	//   ....[31]....
        /*01a8*/ 	.word	0xffffffff


	//   ....[32]....
        /*01ac*/ 	.word	0xffffffff


	//   ....[33]....
        /*01b0*/ 	.word	0xffffffff


	//   ....[34]....
        /*01b4*/ 	.word	0xffffffff


	//   ....[35]....
        /*01b8*/ 	.word	0xffffffff


	//   ....[36]....
        /*01bc*/ 	.word	0xffffffff


	//   ....[37]....
        /*01c0*/ 	.word	0xffffffff


	//   ....[38]....
        /*01c4*/ 	.word	0xffffffff


	//   ....[39]....
        /*01c8*/ 	.word	0xffffffff


	//   ....[40]....
        /*01cc*/ 	.word	0xffffffff


	//   ....[41]....
        /*01d0*/ 	.word	0xffffffff


	//   ....[42]....
        /*01d4*/ 	.word	0xffffffff


	//   ....[43]....
        /*01d8*/ 	.word	0xffffffff


	//   ....[44]....
        /*01dc*/ 	.word	0xffffffff


	//   ....[45]....
        /*01e0*/ 	.word	0xffffffff


	//   ....[46]....
        /*01e4*/ 	.word	0xffffffff


	//   ....[47]....
        /*01e8*/ 	.word	0xffffffff


	//   ....[48]....
        /*01ec*/ 	.word	0xffffffff


	//   ....[49]....
        /*01f0*/ 	.word	0xffffffff


	//   ....[50]....
        /*01f4*/ 	.word	0xffffffff


	//   ....[51]....
        /*01f8*/ 	.word	0xffffffff


	//   ....[52]....
        /*01fc*/ 	.word	0xffffffff


	//   ....[53]....
        /*0200*/ 	.word	0xffffffff


	//   ....[54]....
        /*0204*/ 	.word	0xffffffff


	//   ....[55]....
        /*0208*/ 	.word	0xffffffff


	//   ....[56]....
        /*020c*/ 	.word	0xffffffff


	//   ....[57]....
        /*0210*/ 	.word	0xffffffff


	//   ....[58]....
        /*0214*/ 	.word	0xffffffff


	//   ....[59]....
        /*0218*/ 	.word	0xffffffff


	//   ....[60]....
        /*021c*/ 	.word	0xffffffff


	//   ....[61]....
        /*0220*/ 	.word	0xffffffff


	//   ....[62]....
        /*0224*/ 	.word	0xffffffff


	//   ....[63]....
        /*0228*/ 	.word	0xffffffff


	//   ....[64]....
        /*022c*/ 	.word	0xffffffff


	//   ....[65]....
        /*0230*/ 	.word	0xffffffff


	//   ....[66]....
        /*0234*/ 	.word	0xffffffff


	//   ....[67]....
        /*0238*/ 	.word	0xffffffff


	//   ....[68]....
        /*023c*/ 	.word	0xffffffff


	//   ....[69]....
        /*0240*/ 	.word	0xffffffff


	//   ....[70]....
        /*0244*/ 	.word	0xffffffff


	//   ....[71]....
        /*0248*/ 	.word	0xffffffff


	//   ....[72]....
        /*024c*/ 	.word	0xffffffff


	//   ....[73]....
        /*0250*/ 	.word	0xffffffff


	//   ....[74]....
        /*0254*/ 	.word	0xffffffff


	//   ....[75]....
        /*0258*/ 	.word	0xffffffff


	//   ....[76]....
        /*025c*/ 	.word	0xffffffff


	//   ....[77]....
        /*0260*/ 	.word	0xffffffff


	//   ....[78]....
        /*0264*/ 	.word	0xffffffff


	//   ....[79]....
        /*0268*/ 	.word	0xffffffff


	//   ....[80]....
        /*026c*/ 	.word	0xffffffff


	//   ....[81]....
        /*0270*/ 	.word	0xffffffff


	//   ....[82]....
        /*0274*/ 	.word	0xffffffff


	//   ....[83]....
        /*0278*/ 	.word	0xffffffff


	//   ....[84]....
        /*027c*/ 	.word	0xffffffff


	//   ....[85]....
        /*0280*/ 	.word	0xffffffff


	//   ....[86]....
        /*0284*/ 	.word	0xffffffff


	//   ....[87]....
        /*0288*/ 	.word	0xffffffff


	//   ....[88]....
        /*028c*/ 	.word	0xffffffff


	//   ....[89]....
        /*0290*/ 	.word	0xffffffff


	//   ....[90]....
        /*0294*/ 	.word	0xffffffff


	//   ....[91]....
        /*0298*/ 	.word	0xffffffff


	//   ....[92]....
        /*029c*/ 	.word	0xffffffff


	//   ....[93]....
        /*02a0*/ 	.word	0xffffffff


	//   ....[94]....
        /*02a4*/ 	.word	0xffffffff


	//   ....[95]....
        /*02a8*/ 	.word	0xffffffff


	//   ....[96]....
        /*02ac*/ 	.word	0xffffffff


	//   ....[97]....
        /*02b0*/ 	.word	0xffffffff


	//   ....[98]....
        /*02b4*/ 	.word	0xffffffff


	//   ....[99]....
        /*02b8*/ 	.word	0xffffffff


	//   ....[100]....
        /*02bc*/ 	.word	0xffffffff


	//   ....[101]....
        /*02c0*/ 	.word	0xffffffff


	//   ....[102]....
        /*02c4*/ 	.word	0xffffffff


	//   ....[103]....
        /*02c8*/ 	.word	0xffffffff


	//   ....[104]....
        /*02cc*/ 	.word	0xffffffff


	//   ....[105]....
        /*02d0*/ 	.word	0xffffffff


	//   ....[106]....
        /*02d4*/ 	.word	0xffffffff


	//   ....[107]....
        /*02d8*/ 	.word	0xffffffff


	//   ....[108]....
        /*02dc*/ 	.word	0xffffffff


	//   ....[109]....
        /*02e0*/ 	.word	0xffffffff


	//   ....[110]....
        /*02e4*/ 	.word	0xffffffff


	//   ....[111]....
        /*02e8*/ 	.word	0xffffffff


	//   ....[112]....
        /*02ec*/ 	.word	0xffffffff


	//   ....[113]....
        /*02f0*/ 	.word	0xffffffff


	//   ....[114]....
        /*02f4*/ 	.word	0xffffffff


	//   ....[115]....
        /*02f8*/ 	.word	0xffffffff


	//   ....[116]....
        /*02fc*/ 	.word	0xffffffff


	//   ....[117]....
        /*0300*/ 	.word	0xffffffff


	//   ....[118]....
        /*0304*/ 	.word	0xffffffff


	//   ....[119]....
        /*0308*/ 	.word	0xffffffff


	//   ....[120]....
        /*030c*/ 	.word	0xffffffff


	//   ....[121]....
        /*0310*/ 	.word	0xffffffff


	//   ....[122]....
        /*0314*/ 	.word	0xffffffff


	//   ....[123]....
        /*0318*/ 	.word	0xffffffff


	//   ....[124]....
        /*031c*/ 	.word	0xffffffff


	//   ....[125]....
        /*0320*/ 	.word	0xffffffff


	//   ....[126]....
        /*0324*/ 	.word	0xffffffff


	//   ....[127]....
        /*0328*/ 	.word	0xffffffff


	//   ....[128]....
        /*032c*/ 	.word	0xffffffff


	//   ....[129]....
        /*0330*/ 	.word	0xffffffff


	//   ....[130]....
        /*0334*/ 	.word	0xffffffff


	//   ....[131]....
        /*0338*/ 	.word	0xffffffff


	//   ....[132]....
        /*033c*/ 	.word	0xffffffff


	//   ....[133]....
        /*0340*/ 	.word	0xffffffff


	//   ....[134]....
        /*0344*/ 	.word	0xffffffff


	//   ....[135]....
        /*0348*/ 	.word	0xffffffff


	//   ....[136]....
        /*034c*/ 	.word	0xffffffff


	//   ....[137]....
        /*0350*/ 	.word	0xffffffff


	//   ....[138]....
        /*0354*/ 	.word	0xffffffff


	//   ....[139]....
        /*0358*/ 	.word	0xffffffff


	//   ....[140]....
        /*035c*/ 	.word	0xffffffff


	//   ....[141]....
        /*0360*/ 	.word	0xffffffff


	//   ....[142]....
        /*0364*/ 	.word	0xffffffff


	//   ....[143]....
        /*0368*/ 	.word	0xffffffff


	//   ....[144]....
        /*036c*/ 	.word	0xffffffff


	//   ....[145]....
        /*0370*/ 	.word	0xffffffff


	//   ....[146]....
        /*0374*/ 	.word	0xffffffff


	//   ....[147]....
        /*0378*/ 	.word	0xffffffff


	//   ....[148]....
        /*037c*/ 	.word	0xffffffff


	//   ....[149]....
        /*0380*/ 	.word	0xffffffff


	//   ....[150]....
        /*0384*/ 	.word	0xffffffff


	//   ....[151]....
        /*0388*/ 	.word	0xffffffff


	//   ....[152]....
        /*038c*/ 	.word	0xffffffff


	//   ....[153]....
        /*0390*/ 	.word	0xffffffff


	//   ....[154]....
        /*0394*/ 	.word	0xffffffff


	//   ....[155]....
        /*0398*/ 	.word	0xffffffff


	//   ....[156]....
        /*039c*/ 	.word	0xffffffff


	//   ....[157]....
        /*03a0*/ 	.word	0xffffffff


	//   ....[158]....
        /*03a4*/ 	.word	0xffffffff


	//   ....[159]....
        /*03a8*/ 	.word	0xffffffff


	//   ....[160]....
        /*03ac*/ 	.word	0xffffffff


	//   ....[161]....
        /*03b0*/ 	.word	0xffffffff


	//   ....[162]....
        /*03b4*/ 	.word	0xffffffff


	//   ....[163]....
        /*03b8*/ 	.word	0xffffffff


	//   ....[164]....
        /*03bc*/ 	.word	0xffffffff


	//   ....[165]....
        /*03c0*/ 	.word	0xffffffff


	//   ....[166]....
        /*03c4*/ 	.word	0xffffffff


	//   ....[167]....
        /*03c8*/ 	.word	0xffffffff


	//   ....[168]....
        /*03cc*/ 	.word	0xffffffff


	//   ....[169]....
        /*03d0*/ 	.word	0xffffffff


	//   ....[170]....
        /*03d4*/ 	.word	0xffffffff


	//   ....[171]....
        /*03d8*/ 	.word	0xffffffff


	//   ....[172]....
        /*03dc*/ 	.word	0xffffffff


	//   ....[173]....
        /*03e0*/ 	.word	0xffffffff


	//   ....[174]....
        /*03e4*/ 	.word	0xffffffff


	//   ....[175]....
        /*03e8*/ 	.word	0xffffffff


	//   ....[176]....
        /*03ec*/ 	.word	0xffffffff


	//   ....[177]....
        /*03f0*/ 	.word	0xffffffff


	//   ....[178]....
        /*03f4*/ 	.word	0xffffffff


	//   ....[179]....
        /*03f8*/ 	.word	0xffffffff


	//   ....[180]....
        /*03fc*/ 	.word	0xffffffff


	//   ....[181]....
        /*0400*/ 	.word	0xffffffff


	//   ....[182]....
        /*0404*/ 	.word	0xffffffff


	//   ....[183]....
        /*0408*/ 	.word	0xffffffff


	//   ....[184]....
        /*040c*/ 	.word	0xffffffff


	//   ....[185]....
        /*0410*/ 	.word	0xffffffff


	//   ....[186]....
        /*0414*/ 	.word	0xffffffff


	//   ....[187]....
        /*0418*/ 	.word	0xffffffff


	//   ....[188]....
        /*041c*/ 	.word	0xffffffff


	//   ....[189]....
        /*0420*/ 	.word	0xffffffff


	//   ....[190]....
        /*0424*/ 	.word	0xffffffff


	//   ....[191]....
        /*0428*/ 	.word	0xffffffff


	//   ....[192]....
        /*042c*/ 	.word	0xffffffff


	//   ....[193]....
        /*0430*/ 	.word	0xffffffff


	//   ....[194]....
        /*0434*/ 	.word	0xffffffff


	//   ....[195]....
        /*0438*/ 	.word	0xffffffff


	//   ....[196]....
        /*043c*/ 	.word	0xffffffff


	//   ....[197]....
        /*0440*/ 	.word	0xffffffff


	//   ....[198]....
        /*0444*/ 	.word	0xffffffff


	//   ....[199]....
        /*0448*/ 	.word	0xffffffff


	//   ....[200]....
        /*044c*/ 	.word	0xffffffff


	//   ....[201]....
        /*0450*/ 	.word	0xffffffff


	//   ....[202]....
        /*0454*/ 	.word	0xffffffff


	//   ....[203]....
        /*0458*/ 	.word	0xffffffff


	//   ....[204]....
        /*045c*/ 	.word	0xffffffff


	//   ....[205]....
        /*0460*/ 	.word	0xffffffff


	//   ....[206]....
        /*0464*/ 	.word	0xffffffff


	//   ....[207]....
        /*0468*/ 	.word	0xffffffff


	//   ....[208]....
        /*046c*/ 	.word	0xffffffff


	//   ....[209]....
        /*0470*/ 	.word	0xffffffff


	//   ....[210]....
        /*0474*/ 	.word	0xffffffff


	//   ....[211]....
        /*0478*/ 	.word	0xffffffff


	//   ....[212]....
        /*047c*/ 	.word	0xffffffff


	//   ....[213]....
        /*0480*/ 	.word	0xffffffff


	//   ....[214]....
        /*0484*/ 	.word	0xffffffff


	//   ....[215]....
        /*0488*/ 	.word	0xffffffff


	//   ....[216]....
        /*048c*/ 	.word	0xffffffff


	//   ....[217]....
        /*0490*/ 	.word	0xffffffff


	//   ....[218]....
        /*0494*/ 	.word	0xffffffff


	//   ....[219]....
        /*0498*/ 	.word	0xffffffff


	//   ....[220]....
        /*049c*/ 	.word	0xffffffff


	//   ....[221]....
        /*04a0*/ 	.word	0xffffffff


	//   ....[222]....
        /*04a4*/ 	.word	0xffffffff


	//   ....[223]....
        /*04a8*/ 	.word	0xffffffff


	//   ....[224]....
        /*04ac*/ 	.word	0xffffffff


	//   ....[225]....
        /*04b0*/ 	.word	0xffffffff


	//   ....[226]....
        /*04b4*/ 	.word	0xffffffff


	//   ....[227]....
        /*04b8*/ 	.word	0xffffffff


	//   ....[228]....
        /*04bc*/ 	.word	0xffffffff


	//   ....[229]....
        /*04c0*/ 	.word	0xffffffff


	//   ....[230]....
        /*04c4*/ 	.word	0xffffffff


	//   ....[231]....
        /*04c8*/ 	.word	0xffffffff


	//   ....[232]....
        /*04cc*/ 	.word	0xffffffff


	//   ....[233]....
        /*04d0*/ 	.word	0xffffffff


	//   ....[234]....
        /*04d4*/ 	.word	0xffffffff


	//   ....[235]....
        /*04d8*/ 	.word	0xffffffff


	//----- nvinfo : EIATTR_COOP_GROUP_INSTR_OFFSETS
	.align		4
.L_1056:
        /*04dc*/ 	.byte	0x04, 0x28
        /*04de*/ 	.short	(.L_1058 - .L_1057)


	//   ....[0]....
.L_1057:
        /*04e0*/ 	.word	0x00000050


	//   ....[1]....
        /*04e4*/ 	.word	0x000001e0


	//   ....[2]....
        /*04e8*/ 	.word	0x00000210


	//   ....[3]....
        /*04ec*/ 	.word	0x00000240


	//   ....[4]....
        /*04f0*/ 	.word	0x00000270


	//   ....[5]....
        /*04f4*/ 	.word	0x000002a0


	//   ....[6]....
        /*04f8*/ 	.word	0x000002d0


	//   ....[7]....
        /*04fc*/ 	.word	0x00000430


	//   ....[8]....
        /*0500*/ 	.word	0x00000470


	//   ....[9]....
        /*0504*/ 	.word	0x000004a0


	//   ....[10]....
        /*0508*/ 	.word	0x000004d0


	//   ....[11]....
        /*050c*/ 	.word	0x00000500


	//   ....[12]....
        /*0510*/ 	.word	0x00000530


	//   ....[13]....
        /*0514*/ 	.word	0x000005c0


	//   ....[14]....
        /*0518*/ 	.word	0x00000600


	//   ....[15]....
        /*051c*/ 	.word	0x00000620


	//   ....[16]....
        /*0520*/ 	.word	0x00000680


	//   ....[17]....
        /*0524*/ 	.word	0x00002c40


	//   ....[18]....
        /*0528*/ 	.word	0x00002c60


	//   ....[19]....
        /*052c*/ 	.word	0x00002e10


	//   ....[20]....
        /*0530*/ 	.word	0x00002e20


	//   ....[21]....
        /*0534*/ 	.word	0x00002fc0


	//   ....[22]....
        /*0538*/ 	.word	0x00002fe0


	//   ....[23]....
        /*053c*/ 	.word	0x00003180


	//   ....[24]....
        /*0540*/ 	.word	0x00003190


	//   ....[25]....
        /*0544*/ 	.word	0x000036a0


	//   ....[26]....
        /*0548*/ 	.word	0x000036c0


	//   ....[27]....
        /*054c*/ 	.word	0x000036d0


	//   ....[28]....
        /*0550*/ 	.word	0x00003720


	//   ....[29]....
        /*0554*/ 	.word	0x00003950


	//   ....[30]....
        /*0558*/ 	.word	0x00003970


	//   ....[31]....
        /*055c*/ 	.word	0x00003980


	//   ....[32]....
        /*0560*/ 	.word	0x00003990


	//   ....[33]....
        /*0564*/ 	.word	0x00004c60


	//   ....[34]....
        /*0568*/ 	.word	0x00004c80


	//   ....[35]....
        /*056c*/ 	.word	0x00004dc0


	//   ....[36]....
        /*0570*/ 	.word	0x00004de0


	//   ....[37]....
        /*0574*/ 	.word	0x000050c0


	//   ....[38]....
        /*0578*/ 	.word	0x000055a0


	//   ....[39]....
        /*057c*/ 	.word	0x00005c50


	//   ....[40]....
        /*0580*/ 	.word	0x00005c80


	//   ....[41]....
        /*0584*/ 	.word	0x00005c90


	//   ....[42]....
        /*0588*/ 	.word	0x00005cc0


	//   ....[43]....
        /*058c*/ 	.word	0x00007580


	//   ....[44]....
        /*0590*/ 	.word	0x000075a0


	//   ....[45]....
        /*0594*/ 	.word	0x00007690


	//   ....[46]....
        /*0598*/ 	.word	0x000076c0


	//   ....[47]....
        /*059c*/ 	.word	0x00008860


	//   ....[48]....
        /*05a0*/ 	.word	0x00008880


	//   ....[49]....
        /*05a4*/ 	.word	0x000089a0


	//   ....[50]....
        /*05a8*/ 	.word	0x000089d0


	//   ....[51]....
        /*05ac*/ 	.word	0x00008cc0


	//   ....[52]....
        /*05b0*/ 	.word	0x000091d0


	//   ....[53]....
        /*05b4*/ 	.word	0x000098d0


	//   ....[54]....
        /*05b8*/ 	.word	0x00009900


	//   ....[55]....
        /*05bc*/ 	.word	0x00009920


	//   ....[56]....
        /*05c0*/ 	.word	0x00009940


	//   ....[57]....
        /*05c4*/ 	.word	0x0000baa0


	//   ....[58]....
        /*05c8*/ 	.word	0x0000bac0


	//   ....[59]....
        /*05cc*/ 	.word	0x0000bbb0


	//   ....[60]....
        /*05d0*/ 	.word	0x0000bbe0


	//   ....[61]....
        /*05d4*/ 	.word	0x0000cd80


	//   ....[62]....
        /*05d8*/ 	.word	0x0000cda0


	//   ....[63]....
        /*05dc*/ 	.word	0x0000cec0


	//   ....[64]....
        /*05e0*/ 	.word	0x0000cef0


	//   ....[65]....
        /*05e4*/ 	.word	0x0000d310


	//   ....[66]....
        /*05e8*/ 	.word	0x0000d340


	//   ....[67]....
        /*05ec*/ 	.word	0x0000d360


	//   ....[68]....
        /*05f0*/ 	.word	0x0000d380


	//   ....[69]....
        /*05f4*/ 	.word	0x0000f300


	//   ....[70]....
        /*05f8*/ 	.word	0x0000f310


	//   ....[71]....
        /*05fc*/ 	.word	0x0000f350


	//   ....[72]....
        /*0600*/ 	.word	0x0000f380


	//   ....[73]....
        /*0604*/ 	.word	0x00010590


	//   ....[74]....
        /*0608*/ 	.word	0x000105b0


	//   ....[75]....
        /*060c*/ 	.word	0x000106c0


	//   ....[76]....
        /*0610*/ 	.word	0x000106e0


	//   ....[77]....
        /*0614*/ 	.word	0x00010900


	//   ....[78]....
        /*0618*/ 	.word	0x00010e10


	//   ....[79]....
        /*061c*/ 	.word	0x00011510


	//   ....[80]....
        /*0620*/ 	.word	0x00011540


	//   ....[81]....
        /*0624*/ 	.word	0x00011560


	//   ....[82]....
        /*0628*/ 	.word	0x00011580


	//   ....[83]....
        /*062c*/ 	.word	0x00013220


	//   ....[84]....
        /*0630*/ 	.word	0x00013250


	//   ....[85]....
        /*0634*/ 	.word	0x00013270


	//   ....[86]....
        /*0638*/ 	.word	0x00013280


	//   ....[87]....
        /*063c*/ 	.word	0x00014aa0


	//   ....[88]....
        /*0640*/ 	.word	0x00014ab0


	//   ....[89]....
        /*0644*/ 	.word	0x00014ad0


	//   ....[90]....
        /*0648*/ 	.word	0x00014af0


	//   ....[91]....
        /*064c*/ 	.word	0x00014e80


	//   ....[92]....
        /*0650*/ 	.word	0x00014ea0


	//   ....[93]....
        /*0654*/ 	.word	0x00015050


	//   ....[94]....
        /*0658*/ 	.word	0x00015060


	//   ....[95]....
        /*065c*/ 	.word	0x00015210


	//   ....[96]....
        /*0660*/ 	.word	0x00015230


	//   ....[97]....
        /*0664*/ 	.word	0x000153e0


	//   ....[98]....
        /*0668*/ 	.word	0x000153f0


	//   ....[99]....
        /*066c*/ 	.word	0x00015790


	//   ....[100]....
        /*0670*/ 	.word	0x000157b0


	//   ....[101]....
        /*0674*/ 	.word	0x000165e0


	//   ....[102]....
        /*0678*/ 	.word	0x000165f0


	//   ....[103]....
        /*067c*/ 	.word	0x00017bf0


	//   ....[104]....
        /*0680*/ 	.word	0x00017c10


	//   ....[105]....
        /*0684*/ 	.word	0x00017dd0


	//   ....[106]....
        /*0688*/ 	.word	0x00017de0


	//   ....[107]....
        /*068c*/ 	.word	0x00017f90


	//   ....[108]....
        /*0690*/ 	.word	0x00017fb0


	//   ....[109]....
        /*0694*/ 	.word	0x00018160


	//   ....[110]....
        /*0698*/ 	.word	0x00018170


	//   ....[111]....
        /*069c*/ 	.word	0x000183c0


	//   ....[112]....
        /*06a0*/ 	.word	0x000183e0


	//   ....[113]....
        /*06a4*/ 	.word	0x00018500


	//   ....[114]....
        /*06a8*/ 	.word	0x00018540


	//   ....[115]....
        /*06ac*/ 	.word	0x00018570


	//   ....[116]....
        /*06b0*/ 	.word	0x000185a0


	//   ....[117]....
        /*06b4*/ 	.word	0x000185d0


	//   ....[118]....
        /*06b8*/ 	.word	0x00018600


	//   ....[119]....
        /*06bc*/ 	.word	0x00018750


	//   ....[120]....
        /*06c0*/ 	.word	0x00018790


	//   ....[121]....
        /*06c4*/ 	.word	0x000187c0


	//   ....[122]....
        /*06c8*/ 	.word	0x000187f0


	//   ....[123]....
        /*06cc*/ 	.word	0x00018820


	//   ....[124]....
        /*06d0*/ 	.word	0x00018850


	//   ....[125]....
        /*06d4*/ 	.word	0x000188e0


	//   ....[126]....
        /*06d8*/ 	.word	0x00018920


	//   ....[127]....
        /*06dc*/ 	.word	0x00018930


	//   ....[128]....
        /*06e0*/ 	.word	0x00018990


	//   ....[129]....
        /*06e4*/ 	.word	0x00019340


	//   ....[130]....
        /*06e8*/ 	.word	0x000193a0


	//   ....[131]....
        /*06ec*/ 	.word	0x000193f0


	//   ....[132]....
        /*06f0*/ 	.word	0x00019440


	//   ....[133]....
        /*06f4*/ 	.word	0x00019490


	//   ....[134]....
        /*06f8*/ 	.word	0x00019500


	//   ....[135]....
        /*06fc*/ 	.word	0x00019550


	//   ....[136]....
        /*0700*/ 	.word	0x000195c0


	//   ....[137]....
        /*0704*/ 	.word	0x00019630


	//   ....[138]....
        /*0708*/ 	.word	0x000196a0


	//   ....[139]....
        /*070c*/ 	.word	0x00019710


	//   ....[140]....
        /*0710*/ 	.word	0x00019780


	//   ....[141]....
        /*0714*/ 	.word	0x000197f0


	//   ....[142]....
        /*0718*/ 	.word	0x00019850


	//   ....[143]....
        /*071c*/ 	.word	0x000198c0


	//   ....[144]....
        /*0720*/ 	.word	0x00019930


	//   ....[145]....
        /*0724*/ 	.word	0x000199a0


	//   ....[146]....
        /*0728*/ 	.word	0x00019a00


	//   ....[147]....
        /*072c*/ 	.word	0x00019a70


	//   ....[148]....
        /*0730*/ 	.word	0x00019ae0


	//   ....[149]....
        /*0734*/ 	.word	0x00019ca0


	//   ....[150]....
        /*0738*/ 	.word	0x00019d00


	//   ....[151]....
        /*073c*/ 	.word	0x00019d70


	//   ....[152]....
        /*0740*/ 	.word	0x00019de0


	//   ....[153]....
        /*0744*/ 	.word	0x00019e40


	//   ....[154]....
        /*0748*/ 	.word	0x00019e90


	//   ....[155]....
        /*074c*/ 	.word	0x00019ee0


	//   ....[156]....
        /*0750*/ 	.word	0x00019f30


	//   ....[157]....
        /*0754*/ 	.word	0x00019fa0


	//   ....[158]....
        /*0758*/ 	.word	0x0001a010


	//   ....[159]....
        /*075c*/ 	.word	0x0001a1d0


	//   ....[160]....
        /*0760*/ 	.word	0x0001a230


	//   ....[161]....
        /*0764*/ 	.word	0x0001a2a0


	//   ....[162]....
        /*0768*/ 	.word	0x0001a310


	//   ....[163]....
        /*076c*/ 	.word	0x0001a4d0


	//   ....[164]....
        /*0770*/ 	.word	0x0001a530


	//   ....[165]....
        /*0774*/ 	.word	0x0001a5a0


	//   ....[166]....
        /*0778*/ 	.word	0x0001a610


	//   ....[167]....
        /*077c*/ 	.word	0x0001a660


	//   ....[168]....
        /*0780*/ 	.word	0x0001a6a0


	//   ....[169]....
        /*0784*/ 	.word	0x0001a6f0


	//   ....[170]....
        /*0788*/ 	.word	0x0001a730


	//   ....[171]....
        /*078c*/ 	.word	0x0001a790


	//   ....[172]....
        /*0790*/ 	.word	0x0001a800


	//   ....[173]....
        /*0794*/ 	.word	0x0001a9c0


	//   ....[174]....
        /*0798*/ 	.word	0x0001aa20


	//   ....[175]....
        /*079c*/ 	.word	0x0001aa90


	//   ....[176]....
        /*07a0*/ 	.word	0x0001ab00


	//   ....[177]....
        /*07a4*/ 	.word	0x0001acc0


	//   ....[178]....
        /*07a8*/ 	.word	0x0001ad20


	//   ....[179]....
        /*07ac*/ 	.word	0x0001ad70


	//   ....[180]....
        /*07b0*/ 	.word	0x0001adb0


	//   ....[181]....
        /*07b4*/ 	.word	0x0001ae00


	//   ....[182]....
        /*07b8*/ 	.word	0x0001ae40


	//   ....[183]....
        /*07bc*/ 	.word	0x0001aea0


	//   ....[184]....
        /*07c0*/ 	.word	0x0001af10


	//   ....[185]....
        /*07c4*/ 	.word	0x0001af80


	//   ....[186]....
        /*07c8*/ 	.word	0x0001b100


	//   ....[187]....
        /*07cc*/ 	.word	0x0001b160


	//   ....[188]....
        /*07d0*/ 	.word	0x0001b1d0


	//   ....[189]....
        /*07d4*/ 	.word	0x0001b240


	//   ....[190]....
        /*07d8*/ 	.word	0x0001b290


	//   ....[191]....
        /*07dc*/ 	.word	0x0001b2d0


	//   ....[192]....
        /*07e0*/ 	.word	0x0001b320


	//   ....[193]....
        /*07e4*/ 	.word	0x0001b370


	//   ....[194]....
        /*07e8*/ 	.word	0x0001b3c0


	//   ....[195]....
        /*07ec*/ 	.word	0x0001b410


	//   ....[196]....
        /*07f0*/ 	.word	0x0001b460


	//   ....[197]....
        /*07f4*/ 	.word	0x0001b4b0


	//   ....[198]....
        /*07f8*/ 	.word	0x0001b520


	//   ....[199]....
        /*07fc*/ 	.word	0x0001b590


	//   ....[200]....
        /*0800*/ 	.word	0x0001b600


	//   ....[201]....
        /*0804*/ 	.word	0x0001b660


	//   ....[202]....
        /*0808*/ 	.word	0x0001b6d0


	//   ....[203]....
        /*080c*/ 	.word	0x0001b740


	//   ....[204]....
        /*0810*/ 	.word	0x0001b7b0


	//   ....[205]....
        /*0814*/ 	.word	0x0001b810


	//   ....[206]....
        /*0818*/ 	.word	0x0001b880


	//   ....[207]....
        /*081c*/ 	.word	0x0001b8f0


	//   ....[208]....
        /*0820*/ 	.word	0x0001b960


	//   ....[209]....
        /*0824*/ 	.word	0x0001b9c0


	//   ....[210]....
        /*0828*/ 	.word	0x0001ba30


	//   ....[211]....
        /*082c*/ 	.word	0x0001baa0


	//   ....[212]....
        /*0830*/ 	.word	0x0001bb10


	//   ....[213]....
        /*0834*/ 	.word	0x0001bb70


	//   ....[214]....
        /*0838*/ 	.word	0x0001bbe0


	//   ....[215]....
        /*083c*/ 	.word	0x0001bc50


	//   ....[216]....
        /*0840*/ 	.word	0x0001bcc0


	//   ....[217]....
        /*0844*/ 	.word	0x0001bd20


	//   ....[218]....
        /*0848*/ 	.word	0x0001bd90


	//   ....[219]....
        /*084c*/ 	.word	0x0001be00


	//   ....[220]....
        /*0850*/ 	.word	0x0001be50


	//   ....[221]....
        /*0854*/ 	.word	0x0001be90


	//   ....[222]....
        /*0858*/ 	.word	0x0001bee0


	//   ....[223]....
        /*085c*/ 	.word	0x0001bf30


	//   ....[224]....
        /*0860*/ 	.word	0x0001bf80


	//   ....[225]....
        /*0864*/ 	.word	0x0001bff0


	//   ....[226]....
        /*0868*/ 	.word	0x0001c040


	//   ....[227]....
        /*086c*/ 	.word	0x0001c090


	//   ....[228]....
        /*0870*/ 	.word	0x0001c0e0


	//   ....[229]....
        /*0874*/ 	.word	0x0001c130


	//   ....[230]....
        /*0878*/ 	.word	0x0001c180


	//   ....[231]....
        /*087c*/ 	.word	0x0001c1f0


	//   ....[232]....
        /*0880*/ 	.word	0x0001c240


	//   ....[233]....
        /*0884*/ 	.word	0x0001c2b0


	//   ....[234]....
        /*0888*/ 	.word	0x0001c310


	//   ....[235]....
        /*088c*/ 	.word	0x0001c380


	//----- nvinfo : EIATTR_EXIT_INSTR_OFFSETS
	.align		4
.L_1058:
        /*0890*/ 	.byte	0x04, 0x1c
        /*0892*/ 	.short	(.L_1060 - .L_1059)


	//   ....[0]....
.L_1059:
        /*0894*/ 	.word	0x00000fe0


	//   ....[1]....
        /*0898*/ 	.word	0x00019300


	//----- nvinfo : EIATTR_MAX_THREADS
	.align		4
.L_1060:
        /*089c*/ 	.byte	0x04, 0x05
        /*089e*/ 	.short	(.L_1062 - .L_1061)
.L_1061:
        /*08a0*/ 	.word	0x00000100
        /*08a4*/ 	.word	0x00000001
        /*08a8*/ 	.word	0x00000001


	//----- nvinfo : EIATTR_CRS_STACK_SIZE
	.align		4
.L_1062:
        /*08ac*/ 	.byte	0x04, 0x1e
        /*08ae*/ 	.short	(.L_1064 - .L_1063)
.L_1063:
        /*08b0*/ 	.word	0x00000000
.L_1064:


//--------------------- .nv.info._ZN7cutlass13device_kernelIN5flash19enable_sm80_to_sm89INS1_16FlashAttnFwdSm80INS1_25CollectiveMainloopFwdSm80ILi8ELi1ELb0EN4cute5tupleIJNS5_1CILi128EEENS7_ILi48EEENS7_ILi256EEEEEELi256ENS_6half_tEfNS_4arch4Sm80ELb0ELb1ELb0ELb1ELb1ELb1ELb1ELb1EEENS1_21CollectiveEpilogueFwdINS6_IJS8_SA_S9_EEENS6_IJNS7_ILi1EEESI_SI_EEESC_SE_Li256ELb1ELb1ELb1ELb0EEENS1_36VarlenDynamicPersistentTileSchedulerILi128ELi48ELi256ELi256ELb1ELb1ELb0ELb1ELb0ELb1EEEEEEEEEvNT_6ParamsE --------------------------
	.section	.nv.info._ZN7cutlass13device_kernelIN5flash19enable_sm80_to_sm89INS1_16FlashAttnFwdSm80INS1_25CollectiveMainloopFwdSm80ILi8ELi1ELb0EN4cute5tupleIJNS5_1CILi128EEENS7_ILi48EEENS7_ILi256EEEEEELi256ENS_6half_tEfNS_4arch4Sm80ELb0ELb1ELb0ELb1ELb1ELb1ELb1ELb1EEENS1_21CollectiveEpilogueFwdINS6_IJS8_SA_S9_EEENS6_IJNS7_ILi1EEESI_SI_EEESC_SE_Li256ELb1ELb1ELb1ELb0EEENS1_36VarlenDynamicPersistentTileSchedulerILi128ELi48ELi256ELi256ELb1ELb1ELb0ELb1ELb0ELb1EEEEEEEEEvNT_6ParamsE,"",@"SHT_CUDA_INFO"
	.sectionflags	@""
	.align	4


	//----- nvinfo : EIATTR_CUDA_API_VERSION
	.align		4
        /*0000*/ 	.byte	0x04, 0x37
        /*0002*/ 	.short	(.L_1066 - .L_1065)
.L_1065:
        /*0004*/ 	.word	0x00000082


	//----- nvinfo : EIATTR_SW2861232_WAR
	.align		4
.L_1066:
        /*0008*/ 	.byte	0x01, 0x35
	.zero		2


	//----- nvinfo : EIATTR_PARAM_CBANK
	.align		4
        /*000c*/ 	.byte	0x04, 0x0a
        /*000e*/ 	.short	(.L_1068 - .L_1067)
	.align		4
.L_1067:
        /*0010*/ 	.word	index@(.nv.constant0._ZN7cutlass13device_kernelIN5flash19enable_sm80_to_sm89INS1_16FlashAttnFwdSm80INS1_25CollectiveMainloopFwdSm80ILi8ELi1ELb0EN4cute5tupleIJNS5_1CILi128EEENS7_ILi48EEENS7_ILi256EEEEEELi256ENS_6half_tEfNS_4arch4Sm80ELb0ELb1ELb0ELb1ELb1ELb1ELb1ELb1EEENS1_21CollectiveEpilogueFwdINS6_IJS8_SA_S9_EEENS6_IJNS7_ILi1EEESI_SI_EEESC_SE_Li256ELb1ELb1ELb1ELb0EEENS1_36VarlenDynamicPersistentTileSchedulerILi128ELi48ELi256ELi256ELb1ELb1ELb0ELb1ELb0ELb1EEEEEEEEEvNT_6ParamsE)
        /*0014*/ 	.short	0x0160
        /*0016*/ 	.short	0x0438


	//----- nvinfo : EIATTR_CBANK_PARAM_SIZE
	.align		4
.L_1068:
        /*0018*/ 	.byte	0x03, 0x19
        /*001a*/ 	.short	0x0438


	//----- nvinfo : EIATTR_KPARAM_INFO
	.align		4
        /*001c*/ 	.byte	0x04, 0x17
        /*001e*/ 	.short	(.L_1070 - .L_1069)
.L_1069:
        /*0020*/ 	.word	0x00000000
        /*0024*/ 	.short	0x0000
        /*0026*/ 	.short	0x0000
        /*0028*/ 	.byte	0x00, 0xf0, 0xe1, 0x10


	//----- nvinfo : EIATTR_MAXREG_COUNT
	.align		4
.L_1070:
        /*002c*/ 	.byte	0x03, 0x1b
        /*002e*/ 	.short	0x00ff


	//----- nvinfo : EIATTR_NUM_BARRIERS
	.align		4
        /*0030*/ 	.byte	0x02, 0x4c
        /*0032*/ 	.byte	0x06
	.zero		1


	//----- nvinfo : EIATTR_ANNOTATIONS
	.align		4
        /*0034*/ 	.byte	0x04, 0x55
        /*0036*/ 	.short	(.L_1072 - .L_1071)


	//   ....[0]....
.L_1071:
        /* <DEDUP_REMOVED lines=160> */


	//----- nvinfo : EIATTR_MERCURY_ISA_VERSION
	.align		4
.L_1072:
        /*0a20*/ 	.byte	0x03, 0x5f
        /*0a22*/ 	.short	0x0000


	//----- nvinfo : EIATTR_INT_WARP_WIDE_INSTR_OFFSETS
	.align		4
        /*0a24*/ 	.byte	0x04, 0x31
        /*0a26*/ 	.short	(.L_1074 - .L_1073)


	//   ....[0]....
.L_1073:
        /*0a28*/ 	.word	0x0001a110


	//   ....[1]....
        /*0a2c*/ 	.word	0x0001a190


	//----- nvinfo : EIATTR_COOP_GROUP_MASK_REGIDS
	.align		4
.L_1074:
        /*0a30*/ 	.byte	0x04, 0x29
        /*0a32*/ 	.short	(.L_1076 - .L_1075)


	//   ....[0]....
.L_1075:
        /*0a34*/ 	.word	0xffffffff


	//   ....[1]....
        /*0a38*/ 	.word	0xffffffff


	//   ....[2]....
        /*0a3c*/ 	.word	0xffffffff


	//   ....[3]....
        /*0a40*/ 	.word	0xffffffff


	//   ....[4]....
        /*0a44*/ 	.word	0xffffffff


	//   ....[5]....
        /*0a48*/ 	.word	0xffffffff


	//   ....[6]....
        /*0a4c*/ 	.word	0xffffffff


	//   ....[7]....
        /*0a50*/ 	.word	0xffffffff


	//   ....[8]....
        /*0a54*/ 	.word	0xffffffff


	//   ....[9]....
        /*0a58*/ 	.word	0xffffffff


	//   ....[10]....
        /*0a5c*/ 	.word	0xffffffff


	//   ....[11]....
        /*0a60*/ 	.word	0xffffffff


	//   ....[12]....
        /*0a64*/ 	.word	0xffffffff


	//   ....[13]....
        /*0a68*/ 	.word	0xffffffff


	//   ....[14]....
        /*0a6c*/ 	.word	0xffffffff


	//   ....[15]....
        /*0a70*/ 	.word	0xffffffff


	//   ....[16]....
        /*0a74*/ 	.word	0xffffffff


	//   ....[17]....
        /*0a78*/ 	.word	0xffffffff


	//   ....[18]....
        /*0a7c*/ 	.word	0xffffffff


	//   ....[19]....
        /*0a80*/ 	.word	0xffffffff


	//   ....[20]....
        /*0a84*/ 	.word	0xffffffff


	//   ....[21]....
        /*0a88*/ 	.word	0xffffffff


	//   ....[22]....
        /*0a8c*/ 	.word	0xffffffff


	//   ....[23]....
        /*0a90*/ 	.word	0xffffffff


	//   ....[24]....
        /*0a94*/ 	.word	0xffffffff


	//   ....[25]....
        /*0a98*/ 	.word	0xffffffff


	//   ....[26]....
        /*0a9c*/ 	.word	0xffffffff


	//   ....[27]....
        /*0aa0*/ 	.word	0xffffffff


	//   ....[28]....
        /*0aa4*/ 	.word	0xffffffff


	//   ....[29]....
        /*0aa8*/ 	.word	0xffffffff


	//   ....[30]....
        /*0aac*/ 	.word	0xffffffff


	//   ....[31]....
        /*0ab0*/ 	.word	0xffffffff


	//   ....[32]....
        /*0ab4*/ 	.word	0xffffffff


	//   ....[33]....
        /*0ab8*/ 	.word	0xffffffff


	//   ....[34]....
        /*0abc*/ 	.word	0xffffffff


	//   ....[35]....
        /*0ac0*/ 	.word	0xffffffff


	//   ....[36]....
        /*0ac4*/ 	.word	0xffffffff


	//   ....[37]....
        /*0ac8*/ 	.word	0xffffffff


	//   ....[38]....
        /*0acc*/ 	.word	0xffffffff


	//   ....[39]....
        /*0ad0*/ 	.word	0xffffffff


	//   ....[40]....
        /*0ad4*/ 	.word	0xffffffff


	//   ....[41]....
        /*0ad8*/ 	.word	0xffffffff


	//   ....[42]....
        /*0adc*/ 	.word	0xffffffff


	//   ....[43]....
        /*0ae0*/ 	.word	0xffffffff


	//   ....[44]....
        /*0ae4*/ 	.word	0xffffffff


	//   ....[45]....
        /*0ae8*/ 	.word	0xffffffff


	//   ....[46]....
        /*0aec*/ 	.word	0xffffffff


	//   ....[47]....
        /*0af0*/ 	.word	0xffffffff


	//   ....[48]....
        /*0af4*/ 	.word	0xffffffff


	//   ....[49]....
        /*0af8*/ 	.word	0xffffffff


	//   ....[50]....
        /*0afc*/ 	.word	0xffffffff


	//   ....[51]....
        /*0b00*/ 	.word	0xffffffff


	//   ....[52]....
        /*0b04*/ 	.word	0xffffffff


	//   ....[53]....
        /*0b08*/ 	.word	0xffffffff


	//   ....[54]....
        /*0b0c*/ 	.word	0xffffffff


	//   ....[55]....
        /*0b10*/ 	.word	0xffffffff


	//   ....[56]....
        /*0b14*/ 	.word	0xffffffff


	//   ....[57]....
        /*0b18*/ 	.word	0xffffffff


	//   ....[58]....
        /*0b1c*/ 	.word	0xffffffff


	//   ....[59]....
        /*0b20*/ 	.word	0xffffffff


	//   ....[60]....
        /*0b24*/ 	.word	0xffffffff


	//   ....[61]....
        /*0b28*/ 	.word	0xffffffff


	//   ....[62]....
        /*0b2c*/ 	.word	0xffffffff


	//   ....[63]....
        /*0b30*/ 	.word	0xffffffff


	//   ....[64]....
        /*0b34*/ 	.word	0xffffffff


	//   ....[65]....
        /*0b38*/ 	.word	0xffffffff


	//   ....[66]....
        /*0b3c*/ 	.word	0xffffffff


	//   ....[67]....
        /*0b40*/ 	.word	0xffffffff


	//   ....[68]....
        /*0b44*/ 	.word	0xffffffff


	//   ....[69]....
        /*0b48*/ 	.word	0xffffffff


	//   ....[70]....
        /*0b4c*/ 	.word	0xffffffff


	//   ....[71]....
        /*0b50*/ 	.word	0xffffffff


	//   ....[72]....
        /*0b54*/ 	.word	0xffffffff


	//   ....[73]....
        /*0b58*/ 	.word	0xffffffff


	//   ....[74]....
        /*0b5c*/ 	.word	0xffffffff


	//   ....[75]....
        /*0b60*/ 	.word	0xffffffff


	//   ....[76]....
        /*0b64*/ 	.word	0xffffffff


	//   ....[77]....
        /*0b68*/ 	.word	0xffffffff


	//   ....[78]....
        /*0b6c*/ 	.word	0xffffffff


	//   ....[79]....
        /*0b70*/ 	.word	0xffffffff


	//   ....[80]....
        /*0b74*/ 	.word	0xffffffff


	//   ....[81]....
        /*0b78*/ 	.word	0xffffffff


	//   ....[82]....
        /*0b7c*/ 	.word	0xffffffff


	//   ....[83]....
        /*0b80*/ 	.word	0xffffffff


	//   ....[84]....
        /*0b84*/ 	.word	0xffffffff


	//   ....[85]....
        /*0b88*/ 	.word	0xffffffff


	//   ....[86]....
        /*0b8c*/ 	.word	0xffffffff


	//   ....[87]....
        /*0b90*/ 	.word	0xffffffff


	//   ....[88]....
        /*0b94*/ 	.word	0xffffffff


	//   ....[89]....
        /*0b98*/ 	.word	0xffffffff


	//   ....[90]....
        /*0b9c*/ 	.word	0xffffffff


	//   ....[91]....
        /*0ba0*/ 	.word	0xffffffff


	//   ....[92]....
        /*0ba4*/ 	.word	0xffffffff


	//   ....[93]....
        /*0ba8*/ 	.word	0xffffffff


	//   ....[94]....
        /*0bac*/ 	.word	0xffffffff


	//   ....[95]....
        /*0bb0*/ 	.word	0xffffffff


	//   ....[96]....
        /*0bb4*/ 	.word	0xffffffff


	//   ....[97]....
        /*0bb8*/ 	.word	0xffffffff


	//   ....[98]....
        /*0bbc*/ 	.word	0xffffffff


	//   ....[99]....
        /*0bc0*/ 	.word	0xffffffff


	//   ....[100]....
        /*0bc4*/ 	.word	0xffffffff


	//   ....[101]....
        /*0bc8*/ 	.word	0xffffffff


	//   ....[102]....
        /*0bcc*/ 	.word	0xffffffff


	//   ....[103]....
        /*0bd0*/ 	.word	0xffffffff


	//   ....[104]....
        /*0bd4*/ 	.word	0xffffffff


	//   ....[105]....
        /*0bd8*/ 	.word	0xffffffff


	//   ....[106]....
        /*0bdc*/ 	.word	0xffffffff


	//   ....[107]....
        /*0be0*/ 	.word	0xffffffff


	//   ....[108]....
        /*0be4*/ 	.word	0xffffffff


	//   ....[109]....
        /*0be8*/ 	.word	0xffffffff


	//   ....[110]....
        /*0bec*/ 	.word	0xffffffff


	//   ....[111]....
        /*0bf0*/ 	.word	0xffffffff


	//   ....[112]....
        /*0bf4*/ 	.word	0xffffffff


	//   ....[113]....
        /*0bf8*/ 	.word	0xffffffff


	//   ....[114]....
        /*0bfc*/ 	.word	0xffffffff


	//   ....[115]....
        /*0c00*/ 	.word	0xffffffff


	//   ....[116]....
        /*0c04*/ 	.word	0xffffffff


	//   ....[117]....
        /*0c08*/ 	.word	0xffffffff


	//   ....[118]....
        /*0c0c*/ 	.word	0xffffffff


	//   ....[119]....
        /*0c10*/ 	.word	0xffffffff


	//   ....[120]....
        /*0c14*/ 	.word	0xffffffff


	//   ....[121]....
        /*0c18*/ 	.word	0xffffffff


	//   ....[122]....
        /*0c1c*/ 	.word	0xffffffff


	//   ....[123]....
        /*0c20*/ 	.word	0xffffffff


	//   ....[124]....
        /*0c24*/ 	.word	0xffffffff


	//   ....[125]....
        /*0c28*/ 	.word	0xffffffff


	//   ....[126]....
        /*0c2c*/ 	.word	0xffffffff


	//   ....[127]....
        /*0c30*/ 	.word	0xffffffff


	//   ....[128]....
        /*0c34*/ 	.word	0xffffffff


	//   ....[129]....
        /*0c38*/ 	.word	0xffffffff


	//   ....[130]....
        /*0c3c*/ 	.word	0xffffffff


	//   ....[131]....
        /*0c40*/ 	.word	0xffffffff


	//   ....[132]....
        /*0c44*/ 	.word	0xffffffff


	//   ....[133]....
        /*0c48*/ 	.word	0xffffffff


	//   ....[134]....
        /*0c4c*/ 	.word	0xffffffff


	//   ....[135]....
        /*0c50*/ 	.word	0xffffffff


	//   ....[136]....
        /*0c54*/ 	.word	0xffffffff


	//   ....[137]....
        /*0c58*/ 	.word	0xffffffff


	//   ....[138]....
        /*0c5c*/ 	.word	0xffffffff


	//   ....[139]....
        /*0c60*/ 	.word	0xffffffff


	//   ....[140]....
        /*0c64*/ 	.word	0xffffffff


	//   ....[141]....
        /*0c68*/ 	.word	0xffffffff


	//   ....[142]....
        /*0c6c*/ 	.word	0xffffffff


	//   ....[143]....
        /*0c70*/ 	.word	0xffffffff


	//   ....[144]....
        /*0c74*/ 	.word	0xffffffff


	//   ....[145]....
        /*0c78*/ 	.word	0xffffffff


	//   ....[146]....
        /*0c7c*/ 	.word	0xffffffff


	//   ....[147]....
        /*0c80*/ 	.word	0xffffffff


	//   ....[148]....
        /*0c84*/ 	.word	0xffffffff


	//   ....[149]....
        /*0c88*/ 	.word	0xffffffff


	//   ....[150]....
        /*0c8c*/ 	.word	0xffffffff


	//   ....[151]....
        /*0c90*/ 	.word	0xffffffff


	//   ....[152]....
        /*0c94*/ 	.word	0xffffffff


	//   ....[153]....
        /*0c98*/ 	.word	0xffffffff


	//   ....[154]....
        /*0c9c*/ 	.word	0xffffffff


	//   ....[155]....
        /*0ca0*/ 	.word	0xffffffff


	//   ....[156]....
        /*0ca4*/ 	.word	0xffffffff


	//   ....[157]....
        /*0ca8*/ 	.word	0xffffffff


	//   ....[158]....
        /*0cac*/ 	.word	0xffffffff


	//   ....[159]....
        /*0cb0*/ 	.word	0xffffffff


	//   ....[160]....
        /*0cb4*/ 	.word	0xffffffff


	//   ....[161]....
        /*0cb8*/ 	.word	0xffffffff


	//   ....[162]....
        /*0cbc*/ 	.word	0xffffffff


	//   ....[163]....
        /*0cc0*/ 	.word	0xffffffff


	//   ....[164]....
        /*0cc4*/ 	.word	0xffffffff


	//   ....[165]....
        /*0cc8*/ 	.word	0xffffffff


	//   ....[166]....
        /*0ccc*/ 	.word	0xffffffff


	//   ....[167]....
        /*0cd0*/ 	.word	0xffffffff


	//   ....[168]....
        /*0cd4*/ 	.word	0xffffffff


	//   ....[169]....
        /*0cd8*/ 	.word	0xffffffff


	//   ....[170]....
        /*0cdc*/ 	.word	0xffffffff


	//   ....[171]....
        /*0ce0*/ 	.word	0xffffffff


	//   ....[172]....
        /*0ce4*/ 	.word	0xffffffff


	//   ....[173]....
        /*0ce8*/ 	.word	0xffffffff


	//   ....[174]....
        /*0cec*/ 	.word	0xffffffff


	//   ....[175]....
        /*0cf0*/ 	.word	0xffffffff


	//   ....[176]....
        /*0cf4*/ 	.word	0xffffffff


	//   ....[177]....
        /*0cf8*/ 	.word	0xffffffff


	//   ....[178]....
        /*0cfc*/ 	.word	0xffffffff


	//   ....[179]....
        /*0d00*/ 	.word	0xffffffff


	//   ....[180]....
        /*0d04*/ 	.word	0xffffffff


	//   ....[181]....
        /*0d08*/ 	.word	0xffffffff


	//   ....[182]....
        /*0d0c*/ 	.word	0xffffffff


	//   ....[183]....
        /*0d10*/ 	.word	0xffffffff


	//   ....[184]....
        /*0d14*/ 	.word	0xffffffff


	//   ....[185]....
        /*0d18*/ 	.word	0xffffffff


	//   ....[186]....
        /*0d1c*/ 	.word	0xffffffff


	//   ....[187]....
        /*0d20*/ 	.word	0xffffffff


	//   ....[188]....
        /*0d24*/ 	.word	0xffffffff


	//   ....[189]....
        /*0d28*/ 	.word	0xffffffff


	//   ....[190]....
        /*0d2c*/ 	.word	0xffffffff


	//   ....[191]....
        /*0d30*/ 	.word	0xffffffff


	//   ....[192]....
        /*0d34*/ 	.word	0xffffffff


	//   ....[193]....
        /*0d38*/ 	.word	0xffffffff


	//   ....[194]....
        /*0d3c*/ 	.word	0xffffffff


	//   ....[195]....
        /*0d40*/ 	.word	0xffffffff


	//   ....[196]....
        /*0d44*/ 	.word	0xffffffff


	//   ....[197]....
        /*0d48*/ 	.word	0xffffffff


	//   ....[198]....
        /*0d4c*/ 	.word	0xffffffff


	//   ....[199]....
        /*0d50*/ 	.word	0xffffffff


	//   ....[200]....
        /*0d54*/ 	.word	0xffffffff


	//   ....[201]....
        /*0d58*/ 	.word	0xffffffff


	//   ....[202]....
        /*0d5c*/ 	.word	0xffffffff


	//   ....[203]....
        /*0d60*/ 	.word	0xffffffff


	//   ....[204]....
        /*0d64*/ 	.word	0xffffffff


	//   ....[205]....
        /*0d68*/ 	.word	0xffffffff


	//   ....[206]....
        /*0d6c*/ 	.word	0xffffffff


	//   ....[207]....
        /*0d70*/ 	.word	0xffffffff


	//   ....[208]....
        /*0d74*/ 	.word	0xffffffff


	//   ....[209]....
        /*0d78*/ 	.word	0xffffffff


	//   ....[210]....
        /*0d7c*/ 	.word	0xffffffff


	//   ....[211]....
        /*0d80*/ 	.word	0xffffffff


	//   ....[212]....
        /*0d84*/ 	.word	0xffffffff


	//   ....[213]....
        /*0d88*/ 	.word	0xffffffff


	//   ....[214]....
        /*0d8c*/ 	.word	0xffffffff


	//   ....[215]....
        /*0d90*/ 	.word	0xffffffff


	//   ....[216]....
        /*0d94*/ 	.word	0xffffffff


	//   ....[217]....
        /*0d98*/ 	.word	0xffffffff


	//   ....[218]....
        /*0d9c*/ 	.word	0xffffffff


	//   ....[219]....
        /*0da0*/ 	.word	0xffffffff


	//   ....[220]....
        /*0da4*/ 	.word	0xffffffff


	//   ....[221]....
        /*0da8*/ 	.word	0xffffffff


	//   ....[222]....
        /*0dac*/ 	.word	0xffffffff


	//   ....[223]....
        /*0db0*/ 	.word	0xffffffff


	//   ....[224]....
        /*0db4*/ 	.word	0xffffffff


	//   ....[225]....
        /*0db8*/ 	.word	0xffffffff


	//   ....[226]....
        /*0dbc*/ 	.word	0xffffffff


	//   ....[227]....
        /*0dc0*/ 	.word	0xffffffff


	//   ....[228]....
        /*0dc4*/ 	.word	0xffffffff


	//   ....[229]....
        /*0dc8*/ 	.word	0xffffffff


	//   ....[230]....
        /*0dcc*/ 	.word	0xffffffff


	//   ....[231]....
        /*0dd0*/ 	.word	0xffffffff


	//   ....[232]....
        /*0dd4*/ 	.word	0xffffffff


	//   ....[233]....
        /*0dd8*/ 	.word	0xffffffff


	//   ....[234]....
        /*0ddc*/ 	.word	0xffffffff


	//   ....[235]....
        /*0de0*/ 	.word	0xffffffff


	//   ....[236]....
        /*0de4*/ 	.word	0xffffffff


	//   ....[237]....
        /*0de8*/ 	.word	0xffffffff


	//   ....[238]....
        /*0dec*/ 	.word	0xffffffff


	//   ....[239]....
        /*0df0*/ 	.word	0xffffffff


	//   ....[240]....
        /*0df4*/ 	.word	0xffffffff


	//   ....[241]....
        /*0df8*/ 	.word	0xffffffff


	//   ....[242]....
        /*0dfc*/ 	.word	0xffffffff


	//   ....[243]....
        /*0e00*/ 	.word	0xffffffff


	//   ....[244]....
        /*0e04*/ 	.word	0xffffffff


	//   ....[245]....
        /*0e08*/ 	.word	0xffffffff


	//   ....[246]....
        /*0e0c*/ 	.word	0xffffffff


	//   ....[247]....
        /*0e10*/ 	.word	0xffffffff


	//   ....[248]....
        /*0e14*/ 	.word	0xffffffff


	//   ....[249]....
        /*0e18*/ 	.word	0xffffffff


	//   ....[250]....
        /*0e1c*/ 	.word	0xffffffff


	//   ....[251]....
        /*0e20*/ 	.word	0xffffffff


	//   ....[252]....
        /*0e24*/ 	.word	0xffffffff


	//   ....[253]....
        /*0e28*/ 	.word	0xffffffff


	//   ....[254]....
        /*0e2c*/ 	.word	0xffffffff


	//   ....[255]....
        /*0e30*/ 	.word	0xffffffff


	//   ....[0]....
        /*0e34*/ 	.word	0xffffffff


	//   ....[1]....
        /*0e38*/ 	.word	0xffffffff


	//   ....[2]....
        /*0e3c*/ 	.word	0xffffffff


	//   ....[3]....
        /*0e40*/ 	.word	0xffffffff


	//   ....[4]....
        /*0e44*/ 	.word	0xffffffff


	//   ....[5]....
        /*0e48*/ 	.word	0xffffffff


	//   ....[6]....
        /*0e4c*/ 	.word	0xffffffff


	//   ....[7]....
        /*0e50*/ 	.word	0xffffffff


	//   ....[8]....
        /*0e54*/ 	.word	0xffffffff


	//   ....[9]....
        /*0e58*/ 	.word	0xffffffff


	//   ....[10]....
        /*0e5c*/ 	.word	0xffffffff


	//   ....[11]....
        /*0e60*/ 	.word	0xffffffff


	//   ....[12]....
        /*0e64*/ 	.word	0xffffffff


	//   ....[13]....
        /*0e68*/ 	.word	0xffffffff


	//   ....[14]....
        /*0e6c*/ 	.word	0xffffffff


	//   ....[15]....
        /*0e70*/ 	.word	0xffffffff


	//   ....[16]....
        /*0e74*/ 	.word	0xffffffff


	//   ....[17]....
        /*0e78*/ 	.word	0xffffffff


	//   ....[18]....
        /*0e7c*/ 	.word	0xffffffff


	//   ....[19]....
        /*0e80*/ 	.word	0xffffffff


	//   ....[20]....
        /*0e84*/ 	.word	0xffffffff


	//   ....[21]....
        /*0e88*/ 	.word	0xffffffff


	//   ....[22]....
        /*0e8c*/ 	.word	0xffffffff


	//   ....[23]....
        /*0e90*/ 	.word	0xffffffff


	//   ....[24]....
        /*0e94*/ 	.word	0xffffffff


	//   ....[25]....
        /*0e98*/ 	.word	0xffffffff


	//   ....[26]....
        /*0e9c*/ 	.word	0xffffffff


	//   ....[27]....
        /*0ea0*/ 	.word	0xffffffff


	//   ....[28]....
        /*0ea4*/ 	.word	0xffffffff


	//   ....[29]....
        /*0ea8*/ 	.word	0xffffffff


	//   ....[30]....
        /*0eac*/ 	.word	0xffffffff


	//   ....[31]....
        /*0eb0*/ 	.word	0xffffffff


	//   ....[32]....
        /*0eb4*/ 	.word	0xffffffff


	//   ....[33]....
        /*0eb8*/ 	.word	0xffffffff


	//   ....[34]....
        /*0ebc*/ 	.word	0xffffffff


	//   ....[35]....
        /*0ec0*/ 	.word	0xffffffff


	//   ....[36]....
        /*0ec4*/ 	.word	0xffffffff


	//   ....[37]....
        /*0ec8*/ 	.word	0xffffffff


	//   ....[38]....
        /*0ecc*/ 	.word	0xffffffff


	//   ....[39]....
        /*0ed0*/ 	.word	0xffffffff


	//   ....[40]....
        /*0ed4*/ 	.word	0xffffffff


	//   ....[41]....
        /*0ed8*/ 	.word	0xffffffff


	//   ....[42]....
        /*0edc*/ 	.word	0xffffffff


	//   ....[43]....
        /*0ee0*/ 	.word	0xffffffff


	//   ....[44]....
        /*0ee4*/ 	.word	0xffffffff


	//   ....[45]....
        /*0ee8*/ 	.word	0xffffffff


	//   ....[46]....
        /*0eec*/ 	.word	0xffffffff


	//   ....[47]....
        /*0ef0*/ 	.word	0xffffffff


	//   ....[48]....
        /*0ef4*/ 	.word	0xffffffff


	//   ....[49]....
        /*0ef8*/ 	.word	0xffffffff


	//   ....[50]....
        /*0efc*/ 	.word	0xffffffff


	//   ....[51]....
        /*0f00*/ 	.word	0xffffffff


	//   ....[52]....
        /*0f04*/ 	.word	0xffffffff


	//   ....[53]....
        /*0f08*/ 	.word	0xffffffff


	//   ....[54]....
        /*0f0c*/ 	.word	0xffffffff


	//   ....[55]....
        /*0f10*/ 	.word	0xffffffff


	//   ....[56]....
        /*0f14*/ 	.word	0xffffffff


	//   ....[57]....
        /*0f18*/ 	.word	0xffffffff


	//   ....[58]....
        /*0f1c*/ 	.word	0xffffffff


	//   ....[59]....
        /*0f20*/ 	.word	0xffffffff


	//   ....[60]....
        /*0f24*/ 	.word	0xffffffff


	//   ....[61]....
        /*0f28*/ 	.word	0xffffffff


	//   ....[62]....
        /*0f2c*/ 	.word	0xffffffff


	//   ....[63]....
        /*0f30*/ 	.word	0xffffffff


	//   ....[64]....
        /*0f34*/ 	.word	0xffffffff


	//----- nvinfo : EIATTR_COOP_GROUP_INSTR_OFFSETS
	.align		4
.L_1076:
        /*0f38*/ 	.byte	0x04, 0x28
        /*0f3a*/ 	.short	(.L_1078 - .L_1077)


	//   ....[0]....
.L_1077:
        /*0f3c*/ 	.word	0x00000060


	//   ....[1]....
        /*0f40*/ 	.word	0x00000260


	//   ....[2]....
        /*0f44*/ 	.word	0x00000290


	//   ....[3]....
        /*0f48*/ 	.word	0x000002c0


	//   ....[4]....
        /*0f4c*/ 	.word	0x000002f0


	//   ....[5]....
        /*0f50*/ 	.word	0x00000320


	//   ....[6]....
        /*0f54*/ 	.word	0x00000350


	//   ....[7]....
        /*0f58*/ 	.word	0x000004d0


	//   ....[8]....
        /*0f5c*/ 	.word	0x00000510


	//   ....[9]....
        /*0f60*/ 	.word	0x00000540


	//   ....[10]....
        /*0f64*/ 	.word	0x00000570


	//   ....[11]....
        /*0f68*/ 	.word	0x000005a0


	//   ....[12]....
        /*0f6c*/ 	.word	0x000005d0


	//   ....[13]....
        /*0f70*/ 	.word	0x00000660


	//   ....[14]....
        /*0f74*/ 	.word	0x000006b0


	//   ....[15]....
        /*0f78*/ 	.word	0x000006d0


	//   ....[16]....
        /*0f7c*/ 	.word	0x00000730


	//   ....[17]....
        /*0f80*/ 	.word	0x000044d0


	//   ....[18]....
        /*0f84*/ 	.word	0x00004530


	//   ....[19]....
        /*0f88*/ 	.word	0x00005570


	//   ....[20]....
        /*0f8c*/ 	.word	0x00005580


	//   ....[21]....
        /*0f90*/ 	.word	0x00006b00


	//   ....[22]....
        /*0f94*/ 	.word	0x00006b80


	//   ....[23]....
        /*0f98*/ 	.word	0x00007c80


	//   ....[24]....
        /*0f9c*/ 	.word	0x00007c90


	//   ....[25]....
        /*0fa0*/ 	.word	0x00008c50


	//   ....[26]....
        /*0fa4*/ 	.word	0x00008c80


	//   ....[27]....
        /*0fa8*/ 	.word	0x00008e40


	//   ....[28]....
        /*0fac*/ 	.word	0x00008e60


	//   ....[29]....
        /*0fb0*/ 	.word	0x00009340


	//   ....[30]....
        /*0fb4*/ 	.word	0x00009360


	//   ....[31]....
        /*0fb8*/ 	.word	0x000094f0


	//   ....[32]....
        /*0fbc*/ 	.word	0x00009510


	//   ....[33]....
        /*0fc0*/ 	.word	0x0000a900


	//   ....[34]....
        /*0fc4*/ 	.word	0x0000a920


	//   ....[35]....
        /*0fc8*/ 	.word	0x0000aa90


	//   ....[36]....
        /*0fcc*/ 	.word	0x0000aaa0


	//   ....[37]....
        /*0fd0*/ 	.word	0x0000ac10


	//   ....[38]....
        /*0fd4*/ 	.word	0x0000ac30


	//   ....[39]....
        /*0fd8*/ 	.word	0x0000ada0


	//   ....[40]....
        /*0fdc*/ 	.word	0x0000adb0


	//   ....[41]....
        /*0fe0*/ 	.word	0x0000b490


	//   ....[42]....
        /*0fe4*/ 	.word	0x0000b4d0


	//   ....[43]....
        /*0fe8*/ 	.word	0x0000b500


	//   ....[44]....
        /*0fec*/ 	.word	0x0000b530


	//   ....[45]....
        /*0ff0*/ 	.word	0x0000ba00


	//   ....[46]....
        /*0ff4*/ 	.word	0x0000ba10


	//   ....[47]....
        /*0ff8*/ 	.word	0x0000bbf0


	//   ....[48]....
        /*0ffc*/ 	.word	0x0000bc00


	//   ....[49]....
        /*1000*/ 	.word	0x0000caa0


	//   ....[50]....
        /*1004*/ 	.word	0x0000cac0


	//   ....[51]....
        /*1008*/ 	.word	0x0000cc80


	//   ....[52]....
        /*100c*/ 	.word	0x0000cc90


	//   ....[53]....
        /*1010*/ 	.word	0x0000d100


	//   ....[54]....
        /*1014*/ 	.word	0x0000d680


	//   ....[55]....
        /*1018*/ 	.word	0x0000dc30


	//   ....[56]....
        /*101c*/ 	.word	0x0000dc60


	//   ....[57]....
        /*1020*/ 	.word	0x0000dc70


	//   ....[58]....
        /*1024*/ 	.word	0x0000dca0


	//   ....[59]....
        /*1028*/ 	.word	0x0000f210


	//   ....[60]....
        /*102c*/ 	.word	0x0000f230


	//   ....[61]....
        /*1030*/ 	.word	0x0000f460


	//   ....[62]....
        /*1034*/ 	.word	0x0000f470


	//   ....[63]....
        /*1038*/ 	.word	0x00010260


	//   ....[64]....
        /*103c*/ 	.word	0x00010280


	//   ....[65]....
        /*1040*/ 	.word	0x00010420


	//   ....[66]....
        /*1044*/ 	.word	0x00010430


	//   ....[67]....
        /*1048*/ 	.word	0x00010700


	//   ....[68]....
        /*104c*/ 	.word	0x00010ca0


	//   ....[69]....
        /*1050*/ 	.word	0x00011290


	//   ....[70]....
        /*1054*/ 	.word	0x000112c0


	//   ....[71]....
        /*1058*/ 	.word	0x000112e0


	//   ....[72]....
        /*105c*/ 	.word	0x00011300


	//   ....[73]....
        /*1060*/ 	.word	0x00012f20


	//   ....[74]....
        /*1064*/ 	.word	0x00012f40


	//   ....[75]....
        /*1068*/ 	.word	0x00013170


	//   ....[76]....
        /*106c*/ 	.word	0x00013180


	//   ....[77]....
        /*1070*/ 	.word	0x00013f70


	//   ....[78]....
        /*1074*/ 	.word	0x00013f90


	//   ....[79]....
        /*1078*/ 	.word	0x00014130


	//   ....[80]....
        /*107c*/ 	.word	0x00014140


	//   ....[81]....
        /*1080*/ 	.word	0x00014470


	//   ....[82]....
        /*1084*/ 	.word	0x000144a0


	//   ....[83]....
        /*1088*/ 	.word	0x000144c0


	//   ....[84]....
        /*108c*/ 	.word	0x000144e0


	//   ....[85]....
        /*1090*/ 	.word	0x00015e10


	//   ....[86]....
        /*1094*/ 	.word	0x00015e30


	//   ....[87]....
        /*1098*/ 	.word	0x00016060


	//   ....[88]....
        /*109c*/ 	.word	0x00016070


	//   ....[89]....
        /*10a0*/ 	.word	0x00016e40


	//   ....[90]....
        /*10a4*/ 	.word	0x00016e60


	//   ....[91]....
        /*10a8*/ 	.word	0x00016ff0


	//   ....[92]....
        /*10ac*/ 	.word	0x00017000


	//   ....[93]....
        /*10b0*/ 	.word	0x000172d0


	//   ....[94]....
        /*10b4*/ 	.word	0x00017890


	//   ....[95]....
        /*10b8*/ 	.word	0x00017ea0


	//   ....[96]....
        /*10bc*/ 	.word	0x00017ed0


	//   ....[97]....
        /*10c0*/ 	.word	0x00017ef0


	//   ....[98]....
        /*10c4*/ 	.word	0x00017f10


	//   ....[99]....
        /*10c8*/ 	.word	0x000196f0


	//   ....[100]....
        /*10cc*/ 	.word	0x00019720


	//   ....[101]....
        /*10d0*/ 	.word	0x00019740


	//   ....[102]....
        /*10d4*/ 	.word	0x00019750


	//   ....[103]....
        /*10d8*/ 	.word	0x0001afe0


	//   ....[104]....
        /*10dc*/ 	.word	0x0001aff0


	//   ....[105]....
        /*10e0*/ 	.word	0x0001b010


	//   ....[106]....
        /*10e4*/ 	.word	0x0001b020


	//   ....[107]....
        /*10e8*/ 	.word	0x0001b3d0


	//   ....[108]....
        /*10ec*/ 	.word	0x0001b3f0


	//   ....[109]....
        /*10f0*/ 	.word	0x0001b560


	//   ....[110]....
        /*10f4*/ 	.word	0x0001b570


	//   ....[111]....
        /*10f8*/ 	.word	0x0001b6e0


	//   ....[112]....
        /*10fc*/ 	.word	0x0001b700


	//   ....[113]....
        /*1100*/ 	.word	0x0001b870


	//   ....[114]....
        /*1104*/ 	.word	0x0001b880


	//   ....[115]....
        /*1108*/ 	.word	0x0001bc00


	//   ....[116]....
        /*110c*/ 	.word	0x0001bc20


	//   ....[117]....
        /*1110*/ 	.word	0x0001c910


	//   ....[118]....
        /*1114*/ 	.word	0x0001c920


	//   ....[119]....
        /*1118*/ 	.word	0x0001ddb0


	//   ....[120]....
        /*111c*/ 	.word	0x0001ddd0


	//   ....[121]....
        /*1120*/ 	.word	0x0001df40


	//   ....[122]....
        /*1124*/ 	.word	0x0001df50


	//   ....[123]....
        /*1128*/ 	.word	0x0001e0c0


	//   ....[124]....
        /*112c*/ 	.word	0x0001e0e0


	//   ....[125]....
        /*1130*/ 	.word	0x0001e250


	//   ....[126]....
        /*1134*/ 	.word	0x0001e260


	//   ....[127]....
        /*1138*/ 	.word	0x0001e4c0


	//   ....[128]....
        /*113c*/ 	.word	0x0001e4e0


	//   ....[129]....
        /*1140*/ 	.word	0x0001e610


	//   ....[130]....
        /*1144*/ 	.word	0x0001e650


	//   ....[131]....
        /*1148*/ 	.word	0x0001e680


	//   ....[132]....
        /*114c*/ 	.word	0x0001e6b0


	//   ....[133]....
        /*1150*/ 	.word	0x0001e6e0


	//   ....[134]....
        /*1154*/ 	.word	0x0001e710


	//   ....[135]....
        /*1158*/ 	.word	0x0001e880


	//   ....[136]....
        /*115c*/ 	.word	0x0001e8c0


	//   ....[137]....
        /*1160*/ 	.word	0x0001e8f0


	//   ....[138]....
        /*1164*/ 	.word	0x0001e920


	//   ....[139]....
        /*1168*/ 	.word	0x0001e950


	//   ....[140]....
        /*116c*/ 	.word	0x0001e980


	//   ....[141]....
        /*1170*/ 	.word	0x0001ea10


	//   ....[142]....
        /*1174*/ 	.word	0x0001ea70


	//   ....[143]....
        /*1178*/ 	.word	0x0001ea80


	//   ....[144]....
        /*117c*/ 	.word	0x0001eae0


	//   ....[145]....
        /*1180*/ 	.word	0x0001f550


	//   ....[146]....
        /*1184*/ 	.word	0x0001f5b0


	//   ....[147]....
        /*1188*/ 	.word	0x0001f600


	//   ....[148]....
        /*118c*/ 	.word	0x0001f650


	//   ....[149]....
        /*1190*/ 	.word	0x0001f6a0


	//   ....[150]....
        /*1194*/ 	.word	0x0001f710


	//   ....[151]....
        /*1198*/ 	.word	0x0001f760


	//   ....[152]....
        /*119c*/ 	.word	0x0001f7d0


	//   ....[153]....
        /*11a0*/ 	.word	0x0001f840


	//   ....[154]....
        /*11a4*/ 	.word	0x0001f8b0


	//   ....[155]....
        /*11a8*/ 	.word	0x0001f920


	//   ....[156]....
        /*11ac*/ 	.word	0x0001f990


	//   ....[157]....
        /*11b0*/ 	.word	0x0001fa00


	//   ....[158]....
        /*11b4*/ 	.word	0x0001fa60


	//   ....[159]....
        /*11b8*/ 	.word	0x0001fad0


	//   ....[160]....
        /*11bc*/ 	.word	0x0001fb40


	//   ....[161]....
        /*11c0*/ 	.word	0x0001fbb0


	//   ....[162]....
        /*11c4*/ 	.word	0x0001fc10


	//   ....[163]....
        /*11c8*/ 	.word	0x0001fc80


	//   ....[164]....
        /*11cc*/ 	.word	0x0001fcf0


	//   ....[165]....
        /*11d0*/ 	.word	0x0001fd50


	//   ....[166]....
        /*11d4*/ 	.word	0x0001fdc0


	//   ....[167]....
        /*11d8*/ 	.word	0x0001fe30


	//   ....[168]....
        /*11dc*/ 	.word	0x0001fea0


	//   ....[169]....
        /*11e0*/ 	.word	0x0001ff00


	//   ....[170]....
        /*11e4*/ 	.word	0x0001ff70


	//   ....[171]....
        /*11e8*/ 	.word	0x0001ffe0


	//   ....[172]....
        /*11ec*/ 	.word	0x00020040


	//   ....[173]....
        /*11f0*/ 	.word	0x00020090


	//   ....[174]....
        /*11f4*/ 	.word	0x000200e0


	//   ....[175]....
        /*11f8*/ 	.word	0x00020130


	//   ....[176]....
        /*11fc*/ 	.word	0x00020190


	//   ....[177]....
        /*1200*/ 	.word	0x00020200


	//   ....[178]....
        /*1204*/ 	.word	0x00020270


	//   ....[179]....
        /*1208*/ 	.word	0x000202d0


	//   ....[180]....
        /*120c*/ 	.word	0x00020340


	//   ....[181]....
        /*1210*/ 	.word	0x000203b0


	//   ....[182]....
        /*1214*/ 	.word	0x00020420


	//   ....[183]....
        /*1218*/ 	.word	0x00020480


	//   ....[184]....
        /*121c*/ 	.word	0x000204f0


	//   ....[185]....
        /*1220*/ 	.word	0x00020560


	//   ....[186]....
        /*1224*/ 	.word	0x000205b0


	//   ....[187]....
        /*1228*/ 	.word	0x00020600


	//   ....[188]....
        /*122c*/ 	.word	0x00020650


	//   ....[189]....
        /*1230*/ 	.word	0x00020690


	//   ....[190]....
        /*1234*/ 	.word	0x00020700


	//   ....[191]....
        /*1238*/ 	.word	0x00020770


	//   ....[192]....
        /*123c*/ 	.word	0x000207e0


	//   ....[193]....
        /*1240*/ 	.word	0x00020840


	//   ....[194]....
        /*1244*/ 	.word	0x000208b0


	//   ....[195]....
        /*1248*/ 	.word	0x00020920


	//   ....[196]....
        /*124c*/ 	.word	0x00020990


	//   ....[197]....
        /*1250*/ 	.word	0x000209f0


	//   ....[198]....
        /*1254*/ 	.word	0x00020a40


	//   ....[199]....
        /*1258*/ 	.word	0x00020a90


	//   ....[200]....
        /*125c*/ 	.word	0x00020ae0


	//   ....[201]....
        /*1260*/ 	.word	0x00020b20


	//   ....[202]....
        /*1264*/ 	.word	0x00020b90


	//   ....[203]....
        /*1268*/ 	.word	0x00020c00


	//   ....[204]....
        /*126c*/ 	.word	0x00020c60


	//   ....[205]....
        /*1270*/ 	.word	0x00020cd0


	//   ....[206]....
        /*1274*/ 	.word	0x00020d40


	//   ....[207]....
        /*1278*/ 	.word	0x00020db0


	//   ....[208]....
        /*127c*/ 	.word	0x00020e10


	//   ....[209]....
        /*1280*/ 	.word	0x00020e80


	//   ....[210]....
        /*1284*/ 	.word	0x00020ef0


	//   ....[211]....
        /*1288*/ 	.word	0x00020f40


	//   ....[212]....
        /*128c*/ 	.word	0x00020f90


	//   ....[213]....
        /*1290*/ 	.word	0x00020fe0


	//   ....[214]....
        /*1294*/ 	.word	0x00021020


	//   ....[215]....
        /*1298*/ 	.word	0x00021080


	//   ....[216]....
        /*129c*/ 	.word	0x000210e0


	//   ....[217]....
        /*12a0*/ 	.word	0x00021130


	//   ....[218]....
        /*12a4*/ 	.word	0x00021180


	//   ....[219]....
        /*12a8*/ 	.word	0x000211f0


	//   ....[220]....
        /*12ac*/ 	.word	0x00021260


	//   ....[221]....
        /*12b0*/ 	.word	0x000212d0


	//   ....[222]....
        /*12b4*/ 	.word	0x00021330


	//   ....[223]....
        /*12b8*/ 	.word	0x000213a0


	//   ....[224]....
        /*12bc*/ 	.word	0x00021410


	//   ....[225]....
        /*12c0*/ 	.word	0x00021480


	//   ....[226]....
        /*12c4*/ 	.word	0x000214e0


	//   ....[227]....
        /*12c8*/ 	.word	0x00021550


	//   ....[228]....
        /*12cc*/ 	.word	0x000215c0


	//   ....[229]....
        /*12d0*/ 	.word	0x00021630


	//   ....[230]....
        /*12d4*/ 	.word	0x00021690


	//   ....[231]....
        /*12d8*/ 	.word	0x00021700


	//   ....[232]....
        /*12dc*/ 	.word	0x00021770


	//   ....[233]....
        /*12e0*/ 	.word	0x000217e0


	//   ....[234]....
        /*12e4*/ 	.word	0x00021840


	//   ....[235]....
        /*12e8*/ 	.word	0x000218b0


	//   ....[236]....
        /*12ec*/ 	.word	0x00021920


	//   ....[237]....
        /*12f0*/ 	.word	0x00021990


	//   ....[238]....
        /*12f4*/ 	.word	0x000219f0


	//   ....[239]....
        /*12f8*/ 	.word	0x00021a60


	//   ....[240]....
        /*12fc*/ 	.word	0x00021ad0


	//   ....[241]....
        /*1300*/ 	.word	0x00021b20


	//   ....[242]....
        /*1304*/ 	.word	0x00021b60


	//   ....[243]....
        /*1308*/ 	.word	0x00021bb0


	//   ....[244]....
        /*130c*/ 	.word	0x00021c00


	//   ....[245]....
        /*1310*/ 	.word	0x00021c50


	//   ....[246]....
        /*1314*/ 	.word	0x00021cc0


	//   ....[247]....
        /*1318*/ 	.word	0x00021d10


	//   ....[248]....
        /*131c*/ 	.word	0x00021d60


	//   ....[249]....
        /*1320*/ 	.word	0x00021db0


	//   ....[250]....
        /*1324*/ 	.word	0x00021e00


	//   ....[251]....
        /*1328*/ 	.word	0x00021e50


	//   ....[252]....
        /*132c*/ 	.word	0x00021ec0


	//   ....[253]....
        /*1330*/ 	.word	0x00021f10


	//   ....[254]....
        /*1334*/ 	.word	0x00021f80


	//   ....[255]....
        /*1338*/ 	.word	0x00021fe0


	//   ....[0]....
        /*133c*/ 	.word	0x00022050


	//   ....[1]....
        /*1340*/ 	.word	0x00022480


	//   ....[2]....
        /*1344*/ 	.word	0x000224a0


	//   ....[3]....
        /*1348*/ 	.word	0x000224c0


	//   ....[4]....
        /*134c*/ 	.word	0x000224d0


	//   ....[5]....
        /*1350*/ 	.word	0x00022a20


	//   ....[6]....
        /*1354*/ 	.word	0x00022a30


	//   ....[7]....
        /*1358*/ 	.word	0x00022a40


	//   ....[8]....
        /*135c*/ 	.word	0x00022a50


	//   ....[9]....
        /*1360*/ 	.word	0x00022fc0


	//   ....[10]....
        /*1364*/ 	.word	0x00022fe0


	//   ....[11]....
        /*1368*/ 	.word	0x00023000


	//   ....[12]....
        /*136c*/ 	.word	0x00023010


	//   ....[13]....
        /*1370*/ 	.word	0x000235e0


	//   ....[14]....
        /*1374*/ 	.word	0x00023600


	//   ....[15]....
        /*1378*/ 	.word	0x00023610


	//   ....[16]....
        /*137c*/ 	.word	0x00023620


	//   ....[17]....
        /*1380*/ 	.word	0x00026e70


	//   ....[18]....
        /*1384*/ 	.word	0x00026e90


	//   ....[19]....
        /*1388*/ 	.word	0x00026eb0


	//   ....[20]....
        /*138c*/ 	.word	0x00026ec0


	//   ....[21]....
        /*1390*/ 	.word	0x00027330


	//   ....[22]....
        /*1394*/ 	.word	0x00027340


	//   ....[23]....
        /*1398*/ 	.word	0x00027350


	//   ....[24]....
        /*139c*/ 	.word	0x00027360


	//   ....[25]....
        /*13a0*/ 	.word	0x00027790


	//   ....[26]....
        /*13a4*/ 	.word	0x000277b0


	//   ....[27]....
        /*13a8*/ 	.word	0x000277d0


	//   ....[28]....
        /*13ac*/ 	.word	0x000277e0


	//   ....[29]....
        /*13b0*/ 	.word	0x00027c70


	//   ....[30]....
        /*13b4*/ 	.word	0x00027c90


	//   ....[31]....
        /*13b8*/ 	.word	0x00027cb0


	//   ....[32]....
        /*13bc*/ 	.word	0x00027cc0


	//   ....[33]....
        /*13c0*/ 	.word	0x0002b960


	//   ....[34]....
        /*13c4*/ 	.word	0x0002b9d0


	//   ....[35]....
        /*13c8*/ 	.word	0x0002ba40


	//   ....[36]....
        /*13cc*/ 	.word	0x0002baa0


	//   ....[37]....
        /*13d0*/ 	.word	0x0002bb10


	//   ....[38]....
        /*13d4*/ 	.word	0x0002bb70


	//   ....[39]....
        /*13d8*/ 	.word	0x0002bbe0


	//   ....[40]....
        /*13dc*/ 	.word	0x0002bc40


	//   ....[41]....
        /*13e0*/ 	.word	0x0002bcb0


	//   ....[42]....
        /*13e4*/ 	.word	0x0002bd20


	//   ....[43]....
        /*13e8*/ 	.word	0x0002bd90


	//   ....[44]....
        /*13ec*/ 	.word	0x0002bdf0


	//   ....[45]....
        /*13f0*/ 	.word	0x0002be60


	//   ....[46]....
        /*13f4*/ 	.word	0x0002bed0


	//   ....[47]....
        /*13f8*/ 	.word	0x0002bf30


	//   ....[48]....
        /*13fc*/ 	.word	0x0002bf90


	//   ....[49]....
        /*1400*/ 	.word	0x0002c000


	//   ....[50]....
        /*1404*/ 	.word	0x0002c070


	//   ....[51]....
        /*1408*/ 	.word	0x0002c0e0


	//   ....[52]....
        /*140c*/ 	.word	0x0002c140


	//   ....[53]....
        /*1410*/ 	.word	0x0002c1b0


	//   ....[54]....
        /*1414*/ 	.word	0x0002c210


	//   ....[55]....
        /*1418*/ 	.word	0x0002c270


	//   ....[56]....
        /*141c*/ 	.word	0x0002c2d0


	//   ....[57]....
        /*1420*/ 	.word	0x0002c340


	//   ....[58]....
        /*1424*/ 	.word	0x0002c3b0


	//   ....[59]....
        /*1428*/ 	.word	0x0002c420


	//   ....[60]....
        /*142c*/ 	.word	0x0002c480


	//   ....[61]....
        /*1430*/ 	.word	0x0002c4f0


	//   ....[62]....
        /*1434*/ 	.word	0x0002c560


	//   ....[63]....
        /*1438*/ 	.word	0x0002c5d0


	//   ....[64]....
        /*143c*/ 	.word	0x0002c630


	//----- nvinfo : EIATTR_EXIT_INSTR_OFFSETS
	.align		4
.L_1078:
        /*1440*/ 	.byte	0x04, 0x1c
        /*1442*/ 	.short	(.L_1080 - .L_1079)


	//   ....[0]....
.L_1079:
        /*1444*/ 	.word	0x00001170


	//   ....[1]....
        /*1448*/ 	.word	0x0001f510


	//----- nvinfo : EIATTR_MAX_THREADS
	.align		4
.L_1080:
        /*144c*/ 	.byte	0x04, 0x05
        /*144e*/ 	.short	(.L_1082 - .L_1081)
.L_1081:
        /*1450*/ 	.word	0x00000100
        /*1454*/ 	.word	0x00000001
        /*1458*/ 	.word	0x00000001


	//----- nvinfo : EIATTR_CRS_STACK_SIZE
	.align		4
.L_1082:
        /*145c*/ 	.byte	0x04, 0x1e
        /*145e*/ 	.short	(.L_1084 - .L_1083)
.L_1083:
        /*1460*/ 	.word	0x00000000
.L_1084:


//--------------------- .nv.info._ZN7cutlass13device_kernelIN5flash19enable_sm80_to_sm89INS1_16FlashAttnFwdSm80INS1_25CollectiveMainloopFwdSm80ILi8ELi1ELb0EN4cute5tupleIJNS5_1CILi128EEENS7_ILi96EEENS7_ILi256EEEEEELi256ENS_6half_tEfNS_4arch4Sm80ELb1ELb0ELb0ELb0ELb1ELb0ELb1ELb1EEENS1_21CollectiveEpilogueFwdINS6_IJS8_SA_S9_EEENS6_IJNS7_ILi1EEESI_SI_EEESC_SE_Li256ELb0ELb1ELb1ELb0EEENS1_30DynamicPersistentTileSchedulerILi256ELi256ELb1ELb1ELb0EEEEEEEEEvNT_6ParamsE --------------------------
	.section	.nv.info._ZN7cutlass13device_kernelIN5flash19enable_sm80_to_sm89INS1_16FlashAttnFwdSm80INS1_25CollectiveMainloopFwdSm80ILi8ELi1ELb0EN4cute5tupleIJNS5_1CILi128EEENS7_ILi96EEENS7_ILi256EEEEEELi256ENS_6half_tEfNS_4arch4Sm80ELb1ELb0ELb0ELb0ELb1ELb0ELb1ELb1EEENS1_21CollectiveEpilogueFwdINS6_IJS8_SA_S9_EEENS6_IJNS7_ILi1EEESI_SI_EEESC_SE_Li256ELb0ELb1ELb1ELb0EEENS1_30DynamicPersistentTileSchedulerILi256ELi256ELb1ELb1ELb0EEEEEEEEEvNT_6ParamsE,"",@"SHT_CUDA_INFO"
	.sectionflags	@""
	.align	4


	//----- nvinfo : EIATTR_CUDA_API_VERSION
	.align		4
        /*0000*/ 	.byte	0x04, 0x37
        /*0002*/ 	.short	(.L_1086 - .L_1085)
.L_1085:
        /*0004*/ 	.word	0x00000082


	//----- nvinfo : EIATTR_SW2861232_WAR
	.align		4
.L_1086:
        /*0008*/ 	.byte	0x01, 0x35
	.zero		2


	//----- nvinfo : EIATTR_PARAM_CBANK
	.align		4
        /*000c*/ 	.byte	0x04, 0x0a
        /*000e*/ 	.short	(.L_1088 - .L_1087)
	.align		4
.L_1087:
        /*0010*/ 	.word	index@(.nv.constant0._ZN7cutlass13device_kernelIN5flash19enable_sm80_to_sm89INS1_16FlashAttnFwdSm80INS1_25CollectiveMainloopFwdSm80ILi8ELi1ELb0EN4cute5tupleIJNS5_1CILi128EEENS7_ILi96EEENS7_ILi256EEEEEELi256ENS_6half_tEfNS_4arch4Sm80ELb1ELb0ELb0ELb0ELb1ELb0ELb1ELb1EEENS1_21CollectiveEpilogueFwdINS6_IJS8_SA_S9_EEENS6_IJNS7_ILi1EEESI_SI_EEESC_SE_Li256ELb0ELb1ELb1ELb0EEENS1_30DynamicPersistentTileSchedulerILi256ELi256ELb1ELb1ELb0EEEEEEEEEvNT_6ParamsE)
        /*0014*/ 	.short	0x0160
        /*0016*/ 	.short	0x0428


	//----- nvinfo : EIATTR_CBANK_PARAM_SIZE
	.align		4
.L_1088:
        /*0018*/ 	.byte	0x03, 0x19
        /*001a*/ 	.short	0x0428


	//----- nvinfo : EIATTR_KPARAM_INFO
	.align		4
        /*001c*/ 	.byte	0x04, 0x17
        /*001e*/ 	.short	(.L_1090 - .L_1089)
.L_1089:
        /*0020*/ 	.word	0x00000000
        /*0024*/ 	.short	0x0000
        /*0026*/ 	.short	0x0000
        /*0028*/ 	.byte	0x00, 0xf0, 0xa1, 0x10


	//----- nvinfo : EIATTR_MAXREG_COUNT
	.align		4
.L_1090:
        /*002c*/ 	.byte	0x03, 0x1b
        /*002e*/ 	.short	0x00ff


	//----- nvinfo : EIATTR_NUM_BARRIERS
	.align		4
        /*0030*/ 	.byte	0x02, 0x4c
        /*0032*/ 	.byte	0x06
	.zero		1


	//----- nvinfo : EIATTR_ANNOTATIONS
	.align		4
        /*0034*/ 	.byte	0x04, 0x55
        /*0036*/ 	.short	(.L_1092 - .L_1091)


	//   ....[0]....
.L_1091:
        /* <DEDUP_REMOVED lines=191> */


	//----- nvinfo : EIATTR_MERCURY_ISA_VERSION
	.align		4
.L_1092:
        /*0c18*/ 	.byte	0x03, 0x5f
        /*0c1a*/ 	.short	0x0000


	//----- nvinfo : EIATTR_INT_WARP_WIDE_INSTR_OFFSETS
	.align		4
        /*0c1c*/ 	.byte	0x04, 0x31
        /*0c1e*/ 	.short	(.L_1094 - .L_1093)


	//   ....[0]....
.L_1093:
        /*0c20*/ 	.word	0x00012830


	//   ....[1]....
        /*0c24*/ 	.word	0x000128b0


	//----- nvinfo : EIATTR_COOP_GROUP_MASK_REGIDS
	.align		4
.L_1094:
        /*0c28*/ 	.byte	0x04, 0x29
        /*0c2a*/ 	.short	(.L_1096 - .L_1095)


	//   ....[0]....
.L_1095:
        /*0c2c*/ 	.word	0xffffffff


	//   ....[1]....
        /*0c30*/ 	.word	0xffffffff


	//   ....[2]....
        /*0c34*/ 	.word	0xffffffff


	//   ....[3]....
        /*0c38*/ 	.word	0xffffffff


	//   ....[4]....
        /*0c3c*/ 	.word	0xffffffff


	//   ....[5]....
        /*0c40*/ 	.word	0xffffffff


	//   ....[6]....
        /*0c44*/ 	.word	0xffffffff


	//   ....[7]....
        /*0c48*/ 	.word	0xffffffff


	//   ....[8]....
        /*0c4c*/ 	.word	0xffffffff


	//   ....[9]....
        /*0c50*/ 	.word	0xffffffff


	//   ....[10]....
        /*0c54*/ 	.word	0xffffffff


	//   ....[11]....
        /*0c58*/ 	.word	0xffffffff


	//   ....[12]....
        /*0c5c*/ 	.word	0xffffffff


	//   ....[13]....
        /*0c60*/ 	.word	0xffffffff


	//   ....[14]....
        /*0c64*/ 	.word	0xffffffff


	//   ....[15]....
        /*0c68*/ 	.word	0xffffffff


	//   ....[16]....
        /*0c6c*/ 	.word	0xffffffff


	//   ....[17]....
        /*0c70*/ 	.word	0xffffffff


	//   ....[18]....
        /*0c74*/ 	.word	0xffffffff


	//   ....[19]....
        /*0c78*/ 	.word	0xffffffff


	//   ....[20]....
        /*0c7c*/ 	.word	0xffffffff


	//   ....[21]....
        /*0c80*/ 	.word	0xffffffff


	//   ....[22]....
        /*0c84*/ 	.word	0xffffffff


	//   ....[23]....
        /*0c88*/ 	.word	0xffffffff


	//   ....[24]....
        /*0c8c*/ 	.word	0xffffffff


	//   ....[25]....
        /*0c90*/ 	.word	0xffffffff


	//   ....[26]....
        /*0c94*/ 	.word	0xffffffff


	//   ....[27]....
        /*0c98*/ 	.word	0xffffffff


	//   ....[28]....
        /*0c9c*/ 	.word	0xffffffff


	//   ....[29]....
        /*0ca0*/ 	.word	0xffffffff


	//   ....[30]....
        /*0ca4*/ 	.word	0xffffffff


	//   ....[31]....
        /*0ca8*/ 	.word	0xffffffff


	//   ....[32]....
        /*0cac*/ 	.word	0xffffffff


	//   ....[33]....
        /*0cb0*/ 	.word	0xffffffff


	//   ....[34]....
        /*0cb4*/ 	.word	0xffffffff


	//   ....[35]....
        /*0cb8*/ 	.word	0xffffffff


	//   ....[36]....
        /*0cbc*/ 	.word	0xffffffff


	//   ....[37]....
        /*0cc0*/ 	.word	0xffffffff


	//   ....[38]....
        /*0cc4*/ 	.word	0xffffffff


	//   ....[39]....
        /*0cc8*/ 	.word	0xffffffff


	//   ....[40]....
        /*0ccc*/ 	.word	0xffffffff


	//   ....[41]....
        /*0cd0*/ 	.word	0xffffffff


	//   ....[42]....
        /*0cd4*/ 	.word	0xffffffff


	//   ....[43]....
        /*0cd8*/ 	.word	0xffffffff


	//   ....[44]....
        /*0cdc*/ 	.word	0xffffffff


	//   ....[45]....
        /*0ce0*/ 	.word	0xffffffff


	//   ....[46]....
        /*0ce4*/ 	.word	0xffffffff


	//   ....[47]....
        /*0ce8*/ 	.word	0xffffffff


	//   ....[48]....
        /*0cec*/ 	.word	0xffffffff


	//   ....[49]....
        /*0cf0*/ 	.word	0xffffffff


	//   ....[50]....
        /*0cf4*/ 	.word	0xffffffff


	//   ....[51]....
        /*0cf8*/ 	.word	0xffffffff


	//   ....[52]....
        /*0cfc*/ 	.word	0xffffffff


	//   ....[53]....
        /*0d00*/ 	.word	0xffffffff


	//   ....[54]....
        /*0d04*/ 	.word	0xffffffff


	//   ....[55]....
        /*0d08*/ 	.word	0xffffffff


	//   ....[56]....
        /*0d0c*/ 	.word	0xffffffff


	//   ....[57]....
        /*0d10*/ 	.word	0xffffffff


	//   ....[58]....
        /*0d14*/ 	.word	0xffffffff


	//   ....[59]....
        /*0d18*/ 	.word	0xffffffff


	//   ....[60]....
        /*0d1c*/ 	.word	0xffffffff


	//   ....[61]....
        /*0d20*/ 	.word	0xffffffff


	//   ....[62]....
        /*0d24*/ 	.word	0xffffffff


	//   ....[63]....
        /*0d28*/ 	.word	0xffffffff


	//   ....[64]....
        /*0d2c*/ 	.word	0xffffffff


	//   ....[65]....
        /*0d30*/ 	.word	0xffffffff


	//   ....[66]....
        /*0d34*/ 	.word	0xffffffff


	//   ....[67]....
        /*0d38*/ 	.word	0xffffffff


	//   ....[68]....
        /*0d3c*/ 	.word	0xffffffff


	//   ....[69]....
        /*0d40*/ 	.word	0xffffffff


	//   ....[70]....
        /*0d44*/ 	.word	0xffffffff


	//   ....[71]....
        /*0d48*/ 	.word	0xffffffff


	//   ....[72]....
        /*0d4c*/ 	.word	0xffffffff


	//   ....[73]....
        /*0d50*/ 	.word	0xffffffff


	//   ....[74]....
        /*0d54*/ 	.word	0xffffffff


	//   ....[75]....
        /*0d58*/ 	.word	0xffffffff


	//   ....[76]....
        /*0d5c*/ 	.word	0xffffffff


	//   ....[77]....
        /*0d60*/ 	.word	0xffffffff


	//   ....[78]....
        /*0d64*/ 	.word	0xffffffff


	//   ....[79]....
        /*0d68*/ 	.word	0xffffffff


	//   ....[80]....
        /*0d6c*/ 	.word	0xffffffff


	//   ....[81]....
        /*0d70*/ 	.word	0xffffffff


	//   ....[82]....
        /*0d74*/ 	.word	0xffffffff


	//   ....[83]....
        /*0d78*/ 	.word	0xffffffff


	//   ....[84]....
        /*0d7c*/ 	.word	0xffffffff


	//   ....[85]....
        /*0d80*/ 	.word	0xffffffff


	//   ....[86]....
        /*0d84*/ 	.word	0xffffffff


	//   ....[87]....
        /*0d88*/ 	.word	0xffffffff


	//   ....[88]....
        /*0d8c*/ 	.word	0xffffffff


	//   ....[89]....
        /*0d90*/ 	.word	0xffffffff


	//   ....[90]....
        /*0d94*/ 	.word	0xffffffff


	//   ....[91]....
        /*0d98*/ 	.word	0xffffffff


	//   ....[92]....
        /*0d9c*/ 	.word	0xffffffff


	//   ....[93]....
        /*0da0*/ 	.word	0xffffffff


	//   ....[94]....
        /*0da4*/ 	.word	0xffffffff


	//   ....[95]....
        /*0da8*/ 	.word	0xffffffff


	//   ....[96]....
        /*0dac*/ 	.word	0xffffffff


	//   ....[97]....
        /*0db0*/ 	.word	0xffffffff


	//   ....[98]....
        /*0db4*/ 	.word	0xffffffff


	//   ....[99]....
        /*0db8*/ 	.word	0xffffffff


	//   ....[100]....
        /*0dbc*/ 	.word	0xffffffff


	//   ....[101]....
        /*0dc0*/ 	.word	0xffffffff


	//   ....[102]....
        /*0dc4*/ 	.word	0xffffffff


	//   ....[103]....
        /*0dc8*/ 	.word	0xffffffff


	//   ....[104]....
        /*0dcc*/ 	.word	0xffffffff


	//   ....[105]....
        /*0dd0*/ 	.word	0xffffffff


	//   ....[106]....
        /*0dd4*/ 	.word	0xffffffff


	//   ....[107]....
        /*0dd8*/ 	.word	0xffffffff


	//   ....[108]....
        /*0ddc*/ 	.word	0xffffffff


	//   ....[109]....
        /*0de0*/ 	.word	0xffffffff


	//   ....[110]....
        /*0de4*/ 	.word	0xffffffff


	//   ....[111]....
        /*0de8*/ 	.word	0xffffffff


	//   ....[112]....
        /*0dec*/ 	.word	0xffffffff


	//   ....[113]....
        /*0df0*/ 	.word	0xffffffff


	//   ....[114]....
        /*0df4*/ 	.word	0xffffffff


	//   ....[115]....
        /*0df8*/ 	.word	0xffffffff


	//   ....[116]....
        /*0dfc*/ 	.word	0xffffffff


	//   ....[117]....
        /*0e00*/ 	.word	0xffffffff


	//   ....[118]....
        /*0e04*/ 	.word	0xffffffff


	//   ....[119]....
        /*0e08*/ 	.word	0xffffffff


	//   ....[120]....
        /*0e0c*/ 	.word	0xffffffff


	//   ....[121]....
        /*0e10*/ 	.word	0xffffffff


	//   ....[122]....
        /*0e14*/ 	.word	0xffffffff


	//   ....[123]....
        /*0e18*/ 	.word	0xffffffff


	//   ....[124]....
        /*0e1c*/ 	.word	0xffffffff


	//   ....[125]....
        /*0e20*/ 	.word	0xffffffff


	//   ....[126]....
        /*0e24*/ 	.word	0xffffffff


	//   ....[127]....
        /*0e28*/ 	.word	0xffffffff


	//   ....[128]....
        /*0e2c*/ 	.word	0xffffffff


	//   ....[129]....
        /*0e30*/ 	.word	0xffffffff


	//   ....[130]....
        /*0e34*/ 	.word	0xffffffff


	//   ....[131]....
        /*0e38*/ 	.word	0xffffffff


	//   ....[132]....
        /*0e3c*/ 	.word	0xffffffff


	//   ....[133]....
        /*0e40*/ 	.word	0xffffffff


	//   ....[134]....
        /*0e44*/ 	.word	0xffffffff


	//----- nvinfo : EIATTR_COOP_GROUP_INSTR_OFFSETS
	.align		4
.L_1096:
        /*0e48*/ 	.byte	0x04, 0x28
        /*0e4a*/ 	.short	(.L_1098 - .L_1097)


	//   ....[0]....
.L_1097:
        /*0e4c*/ 	.word	0x00000050


	//   ....[1]....
        /*0e50*/ 	.word	0x00001dc0


	//   ....[2]....
        /*0e54*/ 	.word	0x00001de0


	//   ....[3]....
        /*0e58*/ 	.word	0x00002030


	//   ....[4]....
        /*0e5c*/ 	.word	0x00002040


	//   ....[5]....
        /*0e60*/ 	.word	0x00002220


	//   ....[6]....
        /*0e64*/ 	.word	0x00002240


	//   ....[7]....
        /*0e68*/ 	.word	0x00002420


	//   ....[8]....
        /*0e6c*/ 	.word	0x00002430


	//   ....[9]....
        /*0e70*/ 	.word	0x00002ab0


	//   ....[10]....
        /*0e74*/ 	.word	0x00002ad0


	//   ....[11]....
        /*0e78*/ 	.word	0x00002ae0


	//   ....[12]....
        /*0e7c*/ 	.word	0x00002b10


	//   ....[13]....
        /*0e80*/ 	.word	0x00002c50


	//   ....[14]....
        /*0e84*/ 	.word	0x00002c90


	//   ....[15]....
        /*0e88*/ 	.word	0x00002ee0


	//   ....[16]....
        /*0e8c*/ 	.word	0x00002fa0


	//   ....[17]....
        /*0e90*/ 	.word	0x00002fb0


	//   ....[18]....
        /*0e94*/ 	.word	0x00002fc0


	//   ....[19]....
        /*0e98*/ 	.word	0x000032b0


	//   ....[20]....
        /*0e9c*/ 	.word	0x000032f0


	//   ....[21]....
        /*0ea0*/ 	.word	0x00004ac0


	//   ....[22]....
        /*0ea4*/ 	.word	0x00004b20


	//   ....[23]....
        /*0ea8*/ 	.word	0x00004b30


	//   ....[24]....
        /*0eac*/ 	.word	0x00004b40


	//   ....[25]....
        /*0eb0*/ 	.word	0x00004c20


	//   ....[26]....
        /*0eb4*/ 	.word	0x00004c70


	//   ....[27]....
        /*0eb8*/ 	.word	0x00005020


	//   ....[28]....
        /*0ebc*/ 	.word	0x00005360


	//   ....[29]....
        /*0ec0*/ 	.word	0x00005960


	//   ....[30]....
        /*0ec4*/ 	.word	0x00005980


	//   ....[31]....
        /*0ec8*/ 	.word	0x000059a0


	//   ....[32]....
        /*0ecc*/ 	.word	0x000059c0


	//   ....[33]....
        /*0ed0*/ 	.word	0x00008000


	//   ....[34]....
        /*0ed4*/ 	.word	0x00008060


	//   ....[35]....
        /*0ed8*/ 	.word	0x00008070


	//   ....[36]....
        /*0edc*/ 	.word	0x000080e0


	//   ....[37]....
        /*0ee0*/ 	.word	0x000081a0


	//   ....[38]....
        /*0ee4*/ 	.word	0x00008260


	//   ....[39]....
        /*0ee8*/ 	.word	0x00009b00


	//   ....[40]....
        /*0eec*/ 	.word	0x00009b60


	//   ....[41]....
        /*0ef0*/ 	.word	0x00009b70


	//   ....[42]....
        /*0ef4*/ 	.word	0x00009be0


	//   ....[43]....
        /*0ef8*/ 	.word	0x00009ca0


	//   ....[44]....
        /*0efc*/ 	.word	0x00009d60


	//   ....[45]....
        /*0f00*/ 	.word	0x0000a060


	//   ....[46]....
        /*0f04*/ 	.word	0x0000a390


	//   ....[47]....
        /*0f08*/ 	.word	0x0000a830


	//   ....[48]....
        /*0f0c*/ 	.word	0x0000a850


	//   ....[49]....
        /*0f10*/ 	.word	0x0000a9f0


	//   ....[50]....
        /*0f14*/ 	.word	0x0000aa10


	//   ....[51]....
        /*0f18*/ 	.word	0x0000d510


	//   ....[52]....
        /*0f1c*/ 	.word	0x0000d570


	//   ....[53]....
        /*0f20*/ 	.word	0x0000d580


	//   ....[54]....
        /*0f24*/ 	.word	0x0000d590


	//   ....[55]....
        /*0f28*/ 	.word	0x0000d6b0


	//   ....[56]....
        /*0f2c*/ 	.word	0x0000d750


	//   ....[57]....
        /*0f30*/ 	.word	0x0000efb0


	//   ....[58]....
        /*0f34*/ 	.word	0x0000efd0


	//   ....[59]....
        /*0f38*/ 	.word	0x0000f0d0


	//   ....[60]....
        /*0f3c*/ 	.word	0x0000f0f0


	//   ....[61]....
        /*0f40*/ 	.word	0x0000f120


	//   ....[62]....
        /*0f44*/ 	.word	0x0000f1b0


	//   ....[63]....
        /*0f48*/ 	.word	0x0000f640


	//   ....[64]....
        /*0f4c*/ 	.word	0x0000f660


	//   ....[65]....
        /*0f50*/ 	.word	0x0000f680


	//   ....[66]....
        /*0f54*/ 	.word	0x0000f6a0


	//   ....[67]....
        /*0f58*/ 	.word	0x00011da0


	//   ....[68]....
        /*0f5c*/ 	.word	0x00011df0


	//   ....[69]....
        /*0f60*/ 	.word	0x00011e10


	//   ....[70]....
        /*0f64*/ 	.word	0x00011e30


	//   ....[71]....
        /*0f68*/ 	.word	0x00012a00


	//   ....[72]....
        /*0f6c*/ 	.word	0x00013220


	//   ....[73]....
        /*0f70*/ 	.word	0x00013230


	//   ....[74]....
        /*0f74*/ 	.word	0x00013260


	//   ....[75]....
        /*0f78*/ 	.word	0x00013280


	//   ....[76]....
        /*0f7c*/ 	.word	0x00013390


	//   ....[77]....
        /*0f80*/ 	.word	0x000133b0


	//   ....[78]....
        /*0f84*/ 	.word	0x00013be0


	//   ....[79]....
        /*0f88*/ 	.word	0x00013bf0


	//   ....[80]....
        /*0f8c*/ 	.word	0x00014780


	//   ....[81]....
        /*0f90*/ 	.word	0x00014890


	//   ....[82]....
        /*0f94*/ 	.word	0x00014900


	//   ....[83]....
        /*0f98*/ 	.word	0x00014970


	//   ....[84]....
        /*0f9c*/ 	.word	0x000149e0


	//   ....[85]....
        /*0fa0*/ 	.word	0x00014a50


	//   ....[86]....
        /*0fa4*/ 	.word	0x00014ad0


	//   ....[87]....
        /*0fa8*/ 	.word	0x00014b40


	//   ....[88]....
        /*0fac*/ 	.word	0x00014bb0


	//   ....[89]....
        /*0fb0*/ 	.word	0x00014c10


	//   ....[90]....
        /*0fb4*/ 	.word	0x00014c80


	//   ....[91]....
        /*0fb8*/ 	.word	0x00014e90


	//   ....[92]....
        /*0fbc*/ 	.word	0x00014f00


	//   ....[93]....
        /*0fc0*/ 	.word	0x00015110


	//   ....[94]....
        /*0fc4*/ 	.word	0x00015180


	//   ....[95]....
        /*0fc8*/ 	.word	0x000151e0


	//   ....[96]....
        /*0fcc*/ 	.word	0x00015250


	//   ....[97]....
        /*0fd0*/ 	.word	0x00015890


	//   ....[98]....
        /*0fd4*/ 	.word	0x000158e0


	//   ....[99]....
        /*0fd8*/ 	.word	0x00015930


	//   ....[100]....
        /*0fdc*/ 	.word	0x00015980


	//   ....[101]....
        /*0fe0*/ 	.word	0x000159f0


	//   ....[102]....
        /*0fe4*/ 	.word	0x00015a60


	//   ....[103]....
        /*0fe8*/ 	.word	0x00015c70


	//   ....[104]....
        /*0fec*/ 	.word	0x00015ce0


	//   ....[105]....
        /*0ff0*/ 	.word	0x00015ef0


	//   ....[106]....
        /*0ff4*/ 	.word	0x00015f60


	//   ....[107]....
        /*0ff8*/ 	.word	0x00015fc0


	//   ....[108]....
        /*0ffc*/ 	.word	0x00016030


	//   ....[109]....
        /*1000*/ 	.word	0x00016240


	//   ....[110]....
        /*1004*/ 	.word	0x000162b0


	//   ....[111]....
        /*1008*/ 	.word	0x000164c0


	//   ....[112]....
        /*100c*/ 	.word	0x00016530


	//   ....[113]....
        /*1010*/ 	.word	0x00016590


	//   ....[114]....
        /*1014*/ 	.word	0x00016600


	//   ....[115]....
        /*1018*/ 	.word	0x00016c40


	//   ....[116]....
        /*101c*/ 	.word	0x00016c80


	//   ....[117]....
        /*1020*/ 	.word	0x00016cd0


	//   ....[118]....
        /*1024*/ 	.word	0x00016d10


	//   ....[119]....
        /*1028*/ 	.word	0x00016d70


	//   ....[120]....
        /*102c*/ 	.word	0x00016dd0


	//   ....[121]....
        /*1030*/ 	.word	0x00016e40


	//   ....[122]....
        /*1034*/ 	.word	0x00016fd0


	//   ....[123]....
        /*1038*/ 	.word	0x00017040


	//   ....[124]....
        /*103c*/ 	.word	0x000171d0


	//   ....[125]....
        /*1040*/ 	.word	0x00017240


	//   ....[126]....
        /*1044*/ 	.word	0x00017280


	//   ....[127]....
        /*1048*/ 	.word	0x000172c0


	//   ....[128]....
        /*104c*/ 	.word	0x00017310


	//   ....[129]....
        /*1050*/ 	.word	0x00017350


	//   ....[130]....
        /*1054*/ 	.word	0x000173a0


	//   ....[131]....
        /*1058*/ 	.word	0x00017400


	//   ....[132]....
        /*105c*/ 	.word	0x00017450


	//   ....[133]....
        /*1060*/ 	.word	0x000174b0


	//   ....[134]....
        /*1064*/ 	.word	0x00017520


	//----- nvinfo : EIATTR_EXIT_INSTR_OFFSETS
	.align		4
.L_1098:
        /*1068*/ 	.byte	0x04, 0x1c
        /*106a*/ 	.short	(.L_1100 - .L_1099)


	//   ....[0]....
.L_1099:
        /*106c*/ 	.word	0x000000a0


	//   ....[1]....
        /*1070*/ 	.word	0x00014840


	//----- nvinfo : EIATTR_MAX_THREADS
	.align		4
.L_1100:
        /*1074*/ 	.byte	0x04, 0x05
        /*1076*/ 	.short	(.L_1102 - .L_1101)
.L_1101:
        /*1078*/ 	.word	0x00000100
        /*107c*/ 	.word	0x00000001
        /*1080*/ 	.word	0x00000001


	//----- nvinfo : EIATTR_CRS_STACK_SIZE
	.align		4
.L_1102:
        /*1084*/ 	.byte	0x04, 0x1e
        /*1086*/ 	.short	(.L_1104 - .L_1103)
.L_1103:
        /*1088*/ 	.word	0x00000000
.L_1104:


//--------------------- .nv.info._ZN7cutlass13device_kernelIN5flash19enable_sm80_to_sm89INS1_16FlashAttnFwdSm80INS1_25CollectiveMainloopFwdSm80ILi8ELi1ELb0EN4cute5tupleIJNS5_1CILi128EEENS7_ILi64EEENS7_ILi256EEEEEELi256ENS_6half_tEfNS_4arch4Sm80ELb1ELb0ELb0ELb1ELb1ELb0ELb1ELb1EEENS1_21CollectiveEpilogueFwdINS6_IJS8_SA_S9_EEENS6_IJNS7_ILi1EEESI_SI_EEESC_SE_Li256ELb1ELb1ELb1ELb0EEENS1_36VarlenDynamicPersistentTileSchedulerILi128ELi64ELi256ELi256ELb1ELb1ELb0ELb1ELb1ELb1EEEEEEEEEvNT_6ParamsE --------------------------
	.section	.nv.info._ZN7cutlass13device_kernelIN5flash19enable_sm80_to_sm89INS1_16FlashAttnFwdSm80INS1_25CollectiveMainloopFwdSm80ILi8ELi1ELb0EN4cute5tupleIJNS5_1CILi128EEENS7_ILi64EEENS7_ILi256EEEEEELi256ENS_6half_tEfNS_4arch4Sm80ELb1ELb0ELb0ELb1ELb1ELb0ELb1ELb1EEENS1_21CollectiveEpilogueFwdINS6_IJS8_SA_S9_EEENS6_IJNS7_ILi1EEESI_SI_EEESC_SE_Li256ELb1ELb1ELb1ELb0EEENS1_36VarlenDynamicPersistentTileSchedulerILi128ELi64ELi256ELi256ELb1ELb1ELb0ELb1ELb1ELb1EEEEEEEEEvNT_6ParamsE,"",@"SHT_CUDA_INFO"
	.sectionflags	@""
	.align	4


	//----- nvinfo : EIATTR_CUDA_API_VERSION
	.align		4
        /*0000*/ 	.byte	0x04, 0x37
        /*0002*/ 	.short	(.L_1106 - .L_1105)
.L_1105:
        /*0004*/ 	.word	0x00000082


	//----- nvinfo : EIATTR_SW2861232_WAR
	.align		4
.L_1106:
        /*0008*/ 	.byte	0x01, 0x35
	.zero		2


	//----- nvinfo : EIATTR_PARAM_CBANK
	.align		4
        /*000c*/ 	.byte	0x04, 0x0a
        /*000e*/ 	.short	(.L_1108 - .L_1107)
	.align		4
.L_1107:
        /*0010*/ 	.word	index@(.nv.constant0._ZN7cutlass13device_kernelIN5flash19enable_sm80_to_sm89INS1_16FlashAttnFwdSm80INS1_25CollectiveMainloopFwdSm80ILi8ELi1ELb0EN4cute5tupleIJNS5_1CILi128EEENS7_ILi64EEENS7_ILi256EEEEEELi256ENS_6half_tEfNS_4arch4Sm80ELb1ELb0ELb0ELb1ELb1ELb0ELb1ELb1EEENS1_21CollectiveEpilogueFwdINS6_IJS8_SA_S9_EEENS6_IJNS7_ILi1EEESI_SI_EEESC_SE_Li256ELb1ELb1ELb1ELb0EEENS1_36VarlenDynamicPersistentTileSchedulerILi128ELi64ELi256ELi256ELb1ELb1ELb0ELb1ELb1ELb1EEEEEEEEEvNT_6ParamsE)
        /*0014*/ 	.short	0x0160
        /*0016*/ 	.short	0x0438


	//----- nvinfo : EIATTR_CBANK_PARAM_SIZE
	.align		4
.L_1108:
        /*0018*/ 	.byte	0x03, 0x19
        /*001a*/ 	.short	0x0438


	//----- nvinfo : EIATTR_KPARAM_INFO
	.align		4
        /*001c*/ 	.byte	0x04, 0x17
        /*001e*/ 	.short	(.L_1110 - .L_1109)
.L_1109:
        /*0020*/ 	.word	0x00000000
        /*0024*/ 	.short	0x0000
        /*0026*/ 	.short	0x0000
        /*0028*/ 	.byte	0x00, 0xf0, 0xe1, 0x10


	//----- nvinfo : EIATTR_MAXREG_COUNT
	.align		4
.L_1110:
        /*002c*/ 	.byte	0x03, 0x1b
        /*002e*/ 	.short	0x00ff


	//----- nvinfo : EIATTR_NUM_BARRIERS
	.align		4
        /*0030*/ 	.byte	0x02, 0x4c
        /*0032*/ 	.byte	0x06
	.zero		1


	//----- nvinfo : EIATTR_ANNOTATIONS
	.align		4
        /*0034*/ 	.byte	0x04, 0x55
        /*0036*/ 	.short	(.L_1112 - .L_1111)


	//   ....[0]....
.L_1111:
        /* <DEDUP_REMOVED lines=16> */


	//----- nvinfo : EIATTR_MERCURY_ISA_VERSION
	.align		4
.L_1112:
        /*0128*/ 	.byte	0x03, 0x5f
        /*012a*/ 	.short	0x0000


	//----- nvinfo : EIATTR_INT_WARP_WIDE_INSTR_OFFSETS
	.align		4
        /*012c*/ 	.byte	0x04, 0x31
        /*012e*/ 	.short	(.L_1114 - .L_1113)


	//   ....[0]....
.L_1113:
        /*0130*/ 	.word	0x0000e660


	//   ....[1]....
        /*0134*/ 	.word	0x0000e6e0


	//----- nvinfo : EIATTR_COOP_GROUP_MASK_REGIDS
	.align		4
.L_1114:
        /*0138*/ 	.byte	0x04, 0x29
        /*013a*/ 	.short	(.L_1116 - .L_1115)


	//   ....[0]....
.L_1115:
        /*013c*/ 	.word	0xffffffff


	//   ....[1]....
        /*0140*/ 	.word	0xffffffff


	//   ....[2]....
        /*0144*/ 	.word	0xffffffff


	//   ....[3]....
        /*0148*/ 	.word	0xffffffff


	//   ....[4]....
        /*014c*/ 	.word	0xffffffff


	//   ....[5]....
        /*0150*/ 	.word	0xffffffff


	//   ....[6]....
        /*0154*/ 	.word	0xffffffff


	//   ....[7]....
        /*0158*/ 	.word	0xffffffff


	//   ....[8]....
        /*015c*/ 	.word	0xffffffff


	//   ....[9]....
        /*0160*/ 	.word	0xffffffff


	//   ....[10]....
        /*0164*/ 	.word	0xffffffff


	//   ....[11]....
        /*0168*/ 	.word	0xffffffff


	//   ....[12]....
        /*016c*/ 	.word	0xffffffff


	//   ....[13]....
        /*0170*/ 	.word	0xffffffff


	//   ....[14]....
        /*0174*/ 	.word	0xffffffff


	//   ....[15]....
        /*0178*/ 	.word	0xffffffff


	//   ....[16]....
        /*017c*/ 	.word	0xffffffff


	//   ....[17]....
        /*0180*/ 	.word	0xffffffff


	//   ....[18]....
        /*0184*/ 	.word	0xffffffff


	//   ....[19]....
        /*0188*/ 	.word	0xffffffff


	//   ....[20]....
        /*018c*/ 	.word	0xffffffff


	//   ....[21]....
        /*0190*/ 	.word	0xffffffff


	//   ....[22]....
        /*0194*/ 	.word	0xffffffff


	//   ....[23]....
        /*0198*/ 	.word	0xffffffff


	//   ....[24]....
        /*019c*/ 	.word	0xffffffff


	//   ....[25]....
        /*01a0*/ 	.word	0xffffffff


	//   ....[26]....
        /*01a4*/ 	.word	0xffffffff


	//   ....[27]....
        /*01a8*/ 	.word	0xffffffff


	//   ....[28]....
        /*01ac*/ 	.word	0xffffffff


	//   ....[29]....
        /*01b0*/ 	.word	0xffffffff


	//   ....[30]....
        /*01b4*/ 	.word	0xffffffff


	//   ....[31]....
        /*01b8*/ 	.word	0xffffffff


	//   ....[32]....
        /*01bc*/ 	.word	0xffffffff


	//   ....[33]....
        /*01c0*/ 	.word	0xffffffff


	//   ....[34]....
        /*01c4*/ 	.word	0xffffffff


	//   ....[35]....
        /*01c8*/ 	.word	0xffffffff


	//   ....[36]....
        /*01cc*/ 	.word	0xffffffff


	//   ....[37]....
        /*01d0*/ 	.word	0xffffffff


	//   ....[38]....
        /*01d4*/ 	.word	0xffffffff


	//   ....[39]....
        /*01d8*/ 	.word	0xffffffff


	//   ....[40]....
        /*01dc*/ 	.word	0xffffffff


	//   ....[41]....
        /*01e0*/ 	.word	0xffffffff


	//   ....[42]....
        /*01e4*/ 	.word	0xffffffff


	//   ....[43]....
        /*01e8*/ 	.word	0xffffffff


	//   ....[44]....
        /*01ec*/ 	.word	0xffffffff


	//   ....[45]....
        /*01f0*/ 	.word	0xffffffff


	//   ....[46]....
        /*01f4*/ 	.word	0xffffffff


	//   ....[47]....
        /*01f8*/ 	.word	0xffffffff


	//   ....[48]....
        /*01fc*/ 	.word	0xffffffff


	//   ....[49]....
        /*0200*/ 	.word	0xffffffff


	//   ....[50]....
        /*0204*/ 	.word	0xffffffff


	//   ....[51]....
        /*0208*/ 	.word	0xffffffff


	//   ....[52]....
        /*020c*/ 	.word	0xffffffff


	//   ....[53]....
        /*0210*/ 	.word	0xffffffff


	//   ....[54]....
        /*0214*/ 	.word	0xffffffff


	//   ....[55]....
        /*0218*/ 	.word	0xffffffff


	//   ....[56]....
        /*021c*/ 	.word	0xffffffff


	//   ....[57]....
        /*0220*/ 	.word	0xffffffff


	//   ....[58]....
        /*0224*/ 	.word	0xffffffff


	//   ....[59]....
        /*0228*/ 	.word	0xffffffff


	//   ....[60]....
        /*022c*/ 	.word	0xffffffff


	//   ....[61]....
        /*0230*/ 	.word	0xffffffff


	//   ....[62]....
        /*0234*/ 	.word	0xffffffff


	//   ....[63]....
        /*0238*/ 	.word	0xffffffff


	//   ....[64]....
        /*023c*/ 	.word	0xffffffff


	//   ....[65]....
        /*0240*/ 	.word	0xffffffff


	//   ....[66]....
        /*0244*/ 	.word	0xffffffff


	//   ....[67]....
        /*0248*/ 	.word	0xffffffff


	//   ....[68]....
        /*024c*/ 	.word	0xffffffff


	//   ....[69]....
        /*0250*/ 	.word	0xffffffff


	//   ....[70]....
        /*0254*/ 	.word	0xffffffff


	//   ....[71]....
        /*0258*/ 	.word	0xffffffff


	//   ....[72]....
        /*025c*/ 	.word	0xffffffff


	//   ....[73]....
        /*0260*/ 	.word	0xffffffff


	//   ....[74]....
        /*0264*/ 	.word	0xffffffff


	//   ....[75]....
        /*0268*/ 	.word	0xffffffff


	//   ....[76]....
        /*026c*/ 	.word	0xffffffff


	//   ....[77]....
        /*0270*/ 	.word	0xffffffff


	//   ....[78]....
        /*0274*/ 	.word	0xffffffff


	//   ....[79]....
        /*0278*/ 	.word	0xffffffff


	//   ....[80]....
        /*027c*/ 	.word	0xffffffff


	//   ....[81]....
        /*0280*/ 	.word	0xffffffff


	//   ....[82]....
        /*0284*/ 	.word	0xffffffff


	//   ....[83]....
        /*0288*/ 	.word	0xffffffff


	//   ....[84]....
        /*028c*/ 	.word	0xffffffff


	//   ....[85]....
        /*0290*/ 	.word	0xffffffff


	//   ....[86]....
        /*0294*/ 	.word	0xffffffff


	//   ....[87]....
        /*0298*/ 	.word	0xffffffff


	//   ....[88]....
        /*029c*/ 	.word	0xffffffff


	//   ....[89]....
        /*02a0*/ 	.word	0xffffffff


	//   ....[90]....
        /*02a4*/ 	.word	0xffffffff


	//   ....[91]....
        /*02a8*/ 	.word	0xffffffff


	//   ....[92]....
        /*02ac*/ 	.word	0xffffffff


	//   ....[93]....
        /*02b0*/ 	.word	0xffffffff


	//   ....[94]....
        /*02b4*/ 	.word	0xffffffff


	//   ....[95]....
        /*02b8*/ 	.word	0xffffffff


	//   ....[96]....
        /*02bc*/ 	.word	0xffffffff


	//   ....[97]....
        /*02c0*/ 	.word	0xffffffff


	//   ....[98]....
        /*02c4*/ 	.word	0xffffffff


	//   ....[99]....
        /*02c8*/ 	.word	0xffffffff


	//   ....[100]....
        /*02cc*/ 	.word	0xffffffff


	//   ....[101]....
        /*02d0*/ 	.word	0xffffffff


	//   ....[102]....
        /*02d4*/ 	.word	0xffffffff


	//   ....[103]....
        /*02d8*/ 	.word	0xffffffff


	//   ....[104]....
        /*02dc*/ 	.word	0xffffffff


	//   ....[105]....
        /*02e0*/ 	.word	0xffffffff


	//   ....[106]....
        /*02e4*/ 	.word	0xffffffff


	//   ....[107]....
        /*02e8*/ 	.word	0xffffffff


	//   ....[108]....
        /*02ec*/ 	.word	0xffffffff


	//   ....[109]....
        /*02f0*/ 	.word	0xffffffff


	//   ....[110]....
        /*02f4*/ 	.word	0xffffffff


	//   ....[111]....
        /*02f8*/ 	.word	0xffffffff


	//   ....[112]....
        /*02fc*/ 	.word	0xffffffff


	//   ....[113]....
        /*0300*/ 	.word	0xffffffff


	//   ....[114]....
        /*0304*/ 	.word	0xffffffff


	//   ....[115]....
        /*0308*/ 	.word	0xffffffff


	//   ....[116]....
        /*030c*/ 	.word	0xffffffff


	//   ....[117]....
        /*0310*/ 	.word	0xffffffff


	//   ....[118]....
        /*0314*/ 	.word	0xffffffff


	//   ....[119]....
        /*0318*/ 	.word	0xffffffff


	//   ....[120]....
        /*031c*/ 	.word	0xffffffff


	//   ....[121]....
        /*0320*/ 	.word	0xffffffff


	//   ....[122]....
        /*0324*/ 	.word	0xffffffff


	//   ....[123]....
        /*0328*/ 	.word	0xffffffff


	//   ....[124]....
        /*032c*/ 	.word	0xffffffff


	//   ....[125]....
        /*0330*/ 	.word	0xffffffff


	//   ....[126]....
        /*0334*/ 	.word	0xffffffff


	//   ....[127]....
        /*0338*/ 	.word	0xffffffff


	//   ....[128]....
        /*033c*/ 	.word	0xffffffff


	//   ....[129]....
        /*0340*/ 	.word	0xffffffff


	//   ....[130]....
        /*0344*/ 	.word	0xffffffff


	//   ....[131]....
        /*0348*/ 	.word	0xffffffff


	//   ....[132]....
        /*034c*/ 	.word	0xffffffff


	//   ....[133]....
        /*0350*/ 	.word	0xffffffff


	//   ....[134]....
        /*0354*/ 	.word	0xffffffff


	//   ....[135]....
        /*0358*/ 	.word	0xffffffff


	//   ....[136]....
        /*035c*/ 	.word	0xffffffff


	//   ....[137]....
        /*0360*/ 	.word	0xffffffff


	//   ....[138]....
        /*0364*/ 	.word	0xffffffff


	//   ....[139]....
        /*0368*/ 	.word	0xffffffff


	//   ....[140]....
        /*036c*/ 	.word	0xffffffff


	//   ....[141]....
        /*0370*/ 	.word	0xffffffff


	//   ....[142]....
        /*0374*/ 	.word	0xffffffff


	//   ....[143]....
        /*0378*/ 	.word	0xffffffff


	//   ....[144]....
        /*037c*/ 	.word	0xffffffff


	//   ....[145]....
        /*0380*/ 	.word	0xffffffff


	//   ....[146]....
        /*0384*/ 	.word	0xffffffff


	//   ....[147]....
        /*0388*/ 	.word	0xffffffff


	//   ....[148]....
        /*038c*/ 	.word	0xffffffff


	//   ....[149]....
        /*0390*/ 	.word	0xffffffff


	//   ....[150]....
        /*0394*/ 	.word	0xffffffff


	//   ....[151]....
        /*0398*/ 	.word	0xffffffff


	//   ....[152]....
        /*039c*/ 	.word	0xffffffff


	//   ....[153]....
        /*03a0*/ 	.word	0xffffffff


	//   ....[154]....
        /*03a4*/ 	.word	0xffffffff


	//   ....[155]....
        /*03a8*/ 	.word	0xffffffff


	//   ....[156]....
        /*03ac*/ 	.word	0xffffffff


	//   ....[157]....
        /*03b0*/ 	.word	0xffffffff


	//   ....[158]....
        /*03b4*/ 	.word	0xffffffff


	//   ....[159]....
        /*03b8*/ 	.word	0xffffffff


	//   ....[160]....
        /*03bc*/ 	.word	0xffffffff


	//   ....[161]....
        /*03c0*/ 	.word	0xffffffff


	//   ....[162]....
        /*03c4*/ 	.word	0xffffffff


	//   ....[163]....
        /*03c8*/ 	.word	0xffffffff


	//   ....[164]....
        /*03cc*/ 	.word	0xffffffff


	//   ....[165]....
        /*03d0*/ 	.word	0xffffffff


	//   ....[166]....
        /*03d4*/ 	.word	0xffffffff


	//   ....[167]....
        /*03d8*/ 	.word	0xffffffff


	//   ....[168]....
        /*03dc*/ 	.word	0xffffffff


	//   ....[169]....
        /*03e0*/ 	.word	0xffffffff


	//   ....[170]....
        /*03e4*/ 	.word	0xffffffff


	//   ....[171]....
        /*03e8*/ 	.word	0xffffffff


	//   ....[172]....
        /*03ec*/ 	.word	0xffffffff


	//   ....[173]....
        /*03f0*/ 	.word	0xffffffff


	//   ....[174]....
        /*03f4*/ 	.word	0xffffffff


	//   ....[175]....
        /*03f8*/ 	.word	0xffffffff


	//   ....[176]....
        /*03fc*/ 	.word	0xffffffff


	//   ....[177]....
        /*0400*/ 	.word	0xffffffff


	//   ....[178]....
        /*0404*/ 	.word	0xffffffff


	//   ....[179]....
        /*0408*/ 	.word	0xffffffff


	//   ....[180]....
        /*040c*/ 	.word	0xffffffff


	//   ....[181]....
        /*0410*/ 	.word	0xffffffff


	//   ....[182]....
        /*0414*/ 	.word	0xffffffff


	//   ....[183]....
        /*0418*/ 	.word	0xffffffff


	//   ....[184]....
        /*041c*/ 	.word	0xffffffff


	//   ....[185]....
        /*0420*/ 	.word	0xffffffff


	//   ....[186]....
        /*0424*/ 	.word	0xffffffff


	//   ....[187]....
        /*0428*/ 	.word	0xffffffff


	//   ....[188]....
        /*042c*/ 	.word	0xffffffff


	//   ....[189]....
        /*0430*/ 	.word	0xffffffff


	//   ....[190]....
        /*0434*/ 	.word	0xffffffff


	//   ....[191]....
        /*0438*/ 	.word	0xffffffff


	//   ....[192]....
        /*043c*/ 	.word	0xffffffff


	//   ....[193]....
        /*0440*/ 	.word	0xffffffff


	//   ....[194]....
        /*0444*/ 	.word	0xffffffff


	//   ....[195]....
        /*0448*/ 	.word	0xffffffff


	//   ....[196]....
        /*044c*/ 	.word	0xffffffff


	//   ....[197]....
        /*0450*/ 	.word	0xffffffff


	//   ....[198]....
        /*0454*/ 	.word	0xffffffff


	//   ....[199]....
        /*0458*/ 	.word	0xffffffff


	//   ....[200]....
        /*045c*/ 	.word	0xffffffff


	//   ....[201]....
        /*0460*/ 	.word	0xffffffff


	//   ....[202]....
        /*0464*/ 	.word	0xffffffff


	//   ....[203]....
        /*0468*/ 	.word	0xffffffff


	//   ....[204]....
        /*046c*/ 	.word	0xffffffff


	//   ....[205]....
        /*0470*/ 	.word	0xffffffff


	//   ....[206]....
        /*0474*/ 	.word	0xffffffff


	//   ....[207]....
        /*0478*/ 	.word	0xffffffff


	//----- nvinfo : EIATTR_COOP_GROUP_INSTR_OFFSETS
	.align		4
.L_1116:
        /*047c*/ 	.byte	0x04, 0x28
        /*047e*/ 	.short	(.L_1118 - .L_1117)


	//   ....[0]....
.L_1117:
        /*0480*/ 	.word	0x00000050


	//   ....[1]....
        /*0484*/ 	.word	0x000001e0


	//   ....[2]....
        /*0488*/ 	.word	0x00000210


	//   ....[3]....
        /*048c*/ 	.word	0x00000240


	//   ....[4]....
        /*0490*/ 	.word	0x00000270


	//   ....[5]....
        /*0494*/ 	.word	0x000002a0


	//   ....[6]....
        /*0498*/ 	.word	0x000002d0


	//   ....[7]....
        /*049c*/ 	.word	0x00000430


	//   ....[8]....
        /*04a0*/ 	.word	0x00000470


	//   ....[9]....
        /*04a4*/ 	.word	0x000004a0


	//   ....[10]....
        /*04a8*/ 	.word	0x000004d0


	//   ....[11]....
        /*04ac*/ 	.word	0x00000500


	//   ....[12]....
        /*04b0*/ 	.word	0x00000530


	//   ....[13]....
        /*04b4*/ 	.word	0x000005c0


	//   ....[14]....
        /*04b8*/ 	.word	0x00000600


	//   ....[15]....
        /*04bc*/ 	.word	0x00000620


	//   ....[16]....
        /*04c0*/ 	.word	0x00000680


	//   ....[17]....
        /*04c4*/ 	.word	0x00002980


	//   ....[18]....
        /*04c8*/ 	.word	0x000029a0


	//   ....[19]....
        /*04cc*/ 	.word	0x00002b50


	//   ....[20]....
        /*04d0*/ 	.word	0x00002b60


	//   ....[21]....
        /*04d4*/ 	.word	0x00002d00


	//   ....[22]....
        /*04d8*/ 	.word	0x00002d20


	//   ....[23]....
        /*04dc*/ 	.word	0x00002ec0


	//   ....[24]....
        /*04e0*/ 	.word	0x00002ed0


	//   ....[25]....
        /*04e4*/ 	.word	0x000033e0


	//   ....[26]....
        /*04e8*/ 	.word	0x00003400


	//   ....[27]....
        /*04ec*/ 	.word	0x00003410


	//   ....[28]....
        /*04f0*/ 	.word	0x00003420


	//   ....[29]....
        /*04f4*/ 	.word	0x00003600


	//   ....[30]....
        /*04f8*/ 	.word	0x00003630


	//   ....[31]....
        /*04fc*/ 	.word	0x00003660


	//   ....[32]....
        /*0500*/ 	.word	0x00003680


	//   ....[33]....
        /*0504*/ 	.word	0x00004930


	//   ....[34]....
        /*0508*/ 	.word	0x00004950


	//   ....[35]....
        /*050c*/ 	.word	0x00004a70


	//   ....[36]....
        /*0510*/ 	.word	0x00004ac0


	//   ....[37]....
        /*0514*/ 	.word	0x00004d50


	//   ....[38]....
        /*0518*/ 	.word	0x00004f90


	//   ....[39]....
        /*051c*/ 	.word	0x00005390


	//   ....[40]....
        /*0520*/ 	.word	0x000053b0


	//   ....[41]....
        /*0524*/ 	.word	0x000053d0


	//   ....[42]....
        /*0528*/ 	.word	0x000053f0


	//   ....[43]....
        /*052c*/ 	.word	0x00006b30


	//   ....[44]....
        /*0530*/ 	.word	0x00006b50


	//   ....[45]....
        /*0534*/ 	.word	0x00006c60


	//   ....[46]....
        /*0538*/ 	.word	0x00006c90


	//   ....[47]....
        /*053c*/ 	.word	0x00007df0


	//   ....[48]....
        /*0540*/ 	.word	0x00007e10


	//   ....[49]....
        /*0544*/ 	.word	0x00007f10


	//   ....[50]....
        /*0548*/ 	.word	0x00007f40


	//   ....[51]....
        /*054c*/ 	.word	0x00008200


	//   ....[52]....
        /*0550*/ 	.word	0x00008430


	//   ....[53]....
        /*0554*/ 	.word	0x00008750


	//   ....[54]....
        /*0558*/ 	.word	0x00008770


	//   ....[55]....
        /*055c*/ 	.word	0x00008890


	//   ....[56]....
        /*0560*/ 	.word	0x000088b0


	//   ....[57]....
        /*0564*/ 	.word	0x0000a890


	//   ....[58]....
        /*0568*/ 	.word	0x0000a8a0


	//   ....[59]....
        /*056c*/ 	.word	0x0000a8f0


	//   ....[60]....
        /*0570*/ 	.word	0x0000a910


	//   ....[61]....
        /*0574*/ 	.word	0x0000bad0


	//   ....[62]....
        /*0578*/ 	.word	0x0000baf0


	//   ....[63]....
        /*057c*/ 	.word	0x0000bc00


	//   ....[64]....
        /*0580*/ 	.word	0x0000bc20


	//   ....[65]....
        /*0584*/ 	.word	0x0000bfb0


	//   ....[66]....
        /*0588*/ 	.word	0x0000bfd0


	//   ....[67]....
        /*058c*/ 	.word	0x0000bff0


	//   ....[68]....
        /*0590*/ 	.word	0x0000c010


	//   ....[69]....
        /*0594*/ 	.word	0x0000dc50


	//   ....[70]....
        /*0598*/ 	.word	0x0000dc80


	//   ....[71]....
        /*059c*/ 	.word	0x0000dca0


	//   ....[72]....
        /*05a0*/ 	.word	0x0000dcb0


	//   ....[73]....
        /*05a4*/ 	.word	0x0000f500


	//   ....[74]....
        /*05a8*/ 	.word	0x0000f510


	//   ....[75]....
        /*05ac*/ 	.word	0x0000f520


	//   ....[76]....
        /*05b0*/ 	.word	0x0000f530


	//   ....[77]....
        /*05b4*/ 	.word	0x0000f8c0


	//   ....[78]....
        /*05b8*/ 	.word	0x0000f8e0


	//   ....[79]....
        /*05bc*/ 	.word	0x0000fa90


	//   ....[80]....
        /*05c0*/ 	.word	0x0000faa0


	//   ....[81]....
        /*05c4*/ 	.word	0x0000fc50


	//   ....[82]....
        /*05c8*/ 	.word	0x0000fc70


	//   ....[83]....
        /*05cc*/ 	.word	0x0000fe20


	//   ....[84]....
        /*05d0*/ 	.word	0x0000fe30


	//   ....[85]....
        /*05d4*/ 	.word	0x000101d0


	//   ....[86]....
        /*05d8*/ 	.word	0x000101f0


	//   ....[87]....
        /*05dc*/ 	.word	0x00011020


	//   ....[88]....
        /*05e0*/ 	.word	0x00011030


	//   ....[89]....
        /*05e4*/ 	.word	0x00012540


	//   ....[90]....
        /*05e8*/ 	.word	0x00012560


	//   ....[91]....
        /*05ec*/ 	.word	0x00012720


	//   ....[92]....
        /*05f0*/ 	.word	0x00012730


	//   ....[93]....
        /*05f4*/ 	.word	0x000128e0


	//   ....[94]....
        /*05f8*/ 	.word	0x00012900


	//   ....[95]....
        /*05fc*/ 	.word	0x00012ab0


	//   ....[96]....
        /*0600*/ 	.word	0x00012ac0


	//   ....[97]....
        /*0604*/ 	.word	0x00012d10


	//   ....[98]....
        /*0608*/ 	.word	0x00012d30


	//   ....[99]....
        /*060c*/ 	.word	0x00012e50


	//   ....[100]....
        /*0610*/ 	.word	0x00012e90


	//   ....[101]....
        /*0614*/ 	.word	0x00012ec0


	//   ....[102]....
        /*0618*/ 	.word	0x00012ef0


	//   ....[103]....
        /*061c*/ 	.word	0x00012f20


	//   ....[104]....
        /*0620*/ 	.word	0x00012f50


	//   ....[105]....
        /*0624*/ 	.word	0x000130a0


	//   ....[106]....
        /*0628*/ 	.word	0x000130e0


	//   ....[107]....
        /*062c*/ 	.word	0x00013110


	//   ....[108]....
        /*0630*/ 	.word	0x00013140


	//   ....[109]....
        /*0634*/ 	.word	0x00013170


	//   ....[110]....
        /*0638*/ 	.word	0x000131a0


	//   ....[111]....
        /*063c*/ 	.word	0x00013230


	//   ....[112]....
        /*0640*/ 	.word	0x00013270


	//   ....[113]....
        /*0644*/ 	.word	0x00013280


	//   ....[114]....
        /*0648*/ 	.word	0x000132e0


	//   ....[115]....
        /*064c*/ 	.word	0x00013c90


	//   ....[116]....
        /*0650*/ 	.word	0x00013cf0


	//   ....[117]....
        /*0654*/ 	.word	0x00013d40


	//   ....[118]....
        /*0658*/ 	.word	0x00013d90


	//   ....[119]....
        /*065c*/ 	.word	0x00013de0


	//   ....[120]....
        /*0660*/ 	.word	0x00013e50


	//   ....[121]....
        /*0664*/ 	.word	0x00013ea0


	//   ....[122]....
        /*0668*/ 	.word	0x00013f10


	//   ....[123]....
        /*066c*/ 	.word	0x00013f80


	//   ....[124]....
        /*0670*/ 	.word	0x00013ff0


	//   ....[125]....
        /*0674*/ 	.word	0x00014060


	//   ....[126]....
        /*0678*/ 	.word	0x000140d0


	//   ....[127]....
        /*067c*/ 	.word	0x00014140


	//   ....[128]....
        /*0680*/ 	.word	0x000141a0


	//   ....[129]....
        /*0684*/ 	.word	0x00014210


	//   ....[130]....
        /*0688*/ 	.word	0x00014280


	//   ....[131]....
        /*068c*/ 	.word	0x000142f0


	//   ....[132]....
        /*0690*/ 	.word	0x00014350


	//   ....[133]....
        /*0694*/ 	.word	0x000143c0


	//   ....[134]....
        /*0698*/ 	.word	0x00014430


	//   ....[135]....
        /*069c*/ 	.word	0x000145f0


	//   ....[136]....
        /*06a0*/ 	.word	0x00014650


	//   ....[137]....
        /*06a4*/ 	.word	0x000146c0


	//   ....[138]....
        /*06a8*/ 	.word	0x00014730


	//   ....[139]....
        /*06ac*/ 	.word	0x00014b70


	//   ....[140]....
        /*06b0*/ 	.word	0x00014bc0


	//   ....[141]....
        /*06b4*/ 	.word	0x00014c10


	//   ....[142]....
        /*06b8*/ 	.word	0x00014c60


	//   ....[143]....
        /*06bc*/ 	.word	0x00014cd0


	//   ....[144]....
        /*06c0*/ 	.word	0x00014d40


	//   ....[145]....
        /*06c4*/ 	.word	0x00014f00


	//   ....[146]....
        /*06c8*/ 	.word	0x00014f60


	//   ....[147]....
        /*06cc*/ 	.word	0x00014fd0


	//   ....[148]....
        /*06d0*/ 	.word	0x00015040


	//   ....[149]....
        /*06d4*/ 	.word	0x00015200


	//   ....[150]....
        /*06d8*/ 	.word	0x00015260


	//   ....[151]....
        /*06dc*/ 	.word	0x000152d0


	//   ....[152]....
        /*06e0*/ 	.word	0x00015340


	//   ....[153]....
        /*06e4*/ 	.word	0x00015780


	//   ....[154]....
        /*06e8*/ 	.word	0x000157c0


	//   ....[155]....
        /*06ec*/ 	.word	0x00015810


	//   ....[156]....
        /*06f0*/ 	.word	0x00015850


	//   ....[157]....
        /*06f4*/ 	.word	0x000158b0


	//   ....[158]....
        /*06f8*/ 	.word	0x00015920


	//   ....[159]....
        /*06fc*/ 	.word	0x00015990


	//   ....[160]....
        /*0700*/ 	.word	0x00015b10


	//   ....[161]....
        /*0704*/ 	.word	0x00015b70


	//   ....[162]....
        /*0708*/ 	.word	0x00015bc0


	//   ....[163]....
        /*070c*/ 	.word	0x00015c00


	//   ....[164]....
        /*0710*/ 	.word	0x00015c50


	//   ....[165]....
        /*0714*/ 	.word	0x00015c90


	//   ....[166]....
        /*0718*/ 	.word	0x00015ce0


	//   ....[167]....
        /*071c*/ 	.word	0x00015d30


	//   ....[168]....
        /*0720*/ 	.word	0x00015d80


	//   ....[169]....
        /*0724*/ 	.word	0x00015dd0


	//   ....[170]....
        /*0728*/ 	.word	0x00015e40


	//   ....[171]....
        /*072c*/ 	.word	0x00015eb0


	//   ....[172]....
        /*0730*/ 	.word	0x00015f20


	//   ....[173]....
        /*0734*/ 	.word	0x00015f80


	//   ....[174]....
        /*0738*/ 	.word	0x00015ff0


	//   ....[175]....
        /*073c*/ 	.word	0x00016060


	//   ....[176]....
        /*0740*/ 	.word	0x000160d0


	//   ....[177]....
        /*0744*/ 	.word	0x00016130


	//   ....[178]....
        /*0748*/ 	.word	0x000161a0


	//   ....[179]....
        /*074c*/ 	.word	0x00016210


	//   ....[180]....
        /*0750*/ 	.word	0x00016280


	//   ....[181]....
        /*0754*/ 	.word	0x000162e0


	//   ....[182]....
        /*0758*/ 	.word	0x00016350


	//   ....[183]....
        /*075c*/ 	.word	0x000163c0


	//   ....[184]....
        /*0760*/ 	.word	0x00016430


	//   ....[185]....
        /*0764*/ 	.word	0x00016490


	//   ....[186]....
        /*0768*/ 	.word	0x00016500


	//   ....[187]....
        /*076c*/ 	.word	0x00016570


	//   ....[188]....
        /*0770*/ 	.word	0x000165e0


	//   ....[189]....
        /*0774*/ 	.word	0x00016640


	//   ....[190]....
        /*0778*/ 	.word	0x000166b0


	//   ....[191]....
        /*077c*/ 	.word	0x00016720


	//   ....[192]....
        /*0780*/ 	.word	0x00016770


	//   ....[193]....
        /*0784*/ 	.word	0x000167b0


	//   ....[194]....
        /*0788*/ 	.word	0x00016800


	//   ....[195]....
        /*078c*/ 	.word	0x00016850


	//   ....[196]....
        /*0790*/ 	.word	0x000168a0


	//   ....[197]....
        /*0794*/ 	.word	0x00016910


	//   ....[198]....
        /*0798*/ 	.word	0x00016960


	//   ....[199]....
        /*079c*/ 	.word	0x000169b0


	//   ....[200]....
        /*07a0*/ 	.word	0x00016a00


	//   ....[201]....
        /*07a4*/ 	.word	0x00016a50


	//   ....[202]....
        /*07a8*/ 	.word	0x00016aa0


	//   ....[203]....
        /*07ac*/ 	.word	0x00016b10


	//   ....[204]....
        /*07b0*/ 	.word	0x00016b60


	//   ....[205]....
        /*07b4*/ 	.word	0x00016bd0


	//   ....[206]....
        /*07b8*/ 	.word	0x00016c30


	//   ....[207]....
        /*07bc*/ 	.word	0x00016ca0


	//----- nvinfo : EIATTR_EXIT_INSTR_OFFSETS
	.align		4
.L_1118:
        /*07c0*/ 	.byte	0x04, 0x1c
        /*07c2*/ 	.short	(.L_1120 - .L_1119)


	//   ....[0]....
.L_1119:
        /*07c4*/ 	.word	0x00000fe0


	//   ....[1]....
        /*07c8*/ 	.word	0x00013c50


	//----- nvinfo : EIATTR_MAX_THREADS
	.align		4
.L_1120:
        /*07cc*/ 	.byte	0x04, 0x05
        /*07ce*/ 	.short	(.L_1122 - .L_1121)
.L_1121:
        /*07d0*/ 	.word	0x00000100
        /*07d4*/ 	.word	0x00000001
        /*07d8*/ 	.word	0x00000001


	//----- nvinfo : EIATTR_CRS_STACK_SIZE
	.align		4
.L_1122:
        /*07dc*/ 	.byte	0x04, 0x1e
        /*07de*/ 	.short	(.L_1124 - .L_1123)
.L_1123:
        /*07e0*/ 	.word	0x00000000
.L_1124:


//--------------------- .nv.info._ZN7cutlass13device_kernelIN5flash19enable_sm80_to_sm89INS1_16FlashAttnFwdSm80INS1_25CollectiveMainloopFwdSm80ILi8ELi1ELb0EN4cute5tupleIJNS5_1CILi128EEENS7_ILi48EEENS7_ILi256EEEEEELi256ENS_6half_tEfNS_4arch4Sm80ELb1ELb0ELb0ELb1ELb1ELb1ELb1ELb1EEENS1_21CollectiveEpilogueFwdINS6_IJS8_SA_S9_EEENS6_IJNS7_ILi1EEESI_SI_EEESC_SE_Li256ELb1ELb1ELb1ELb0EEENS1_36VarlenDynamicPersistentTileSchedulerILi128ELi48ELi256ELi256ELb1ELb1ELb0ELb1ELb1ELb1EEEEEEEEEvNT_6ParamsE --------------------------
	.section	.nv.info._ZN7cutlass13device_kernelIN5flash19enable_sm80_to_sm89INS1_16FlashAttnFwdSm80INS1_25CollectiveMainloopFwdSm80ILi8ELi1ELb0EN4cute5tupleIJNS5_1CILi128EEENS7_ILi48EEENS7_ILi256EEEEEELi256ENS_6half_tEfNS_4arch4Sm80ELb1ELb0ELb0ELb1ELb1ELb1ELb1ELb1EEENS1_21CollectiveEpilogueFwdINS6_IJS8_SA_S9_EEENS6_IJNS7_ILi1EEESI_SI_EEESC_SE_Li256ELb1ELb1ELb1ELb0EEENS1_36VarlenDynamicPersistentTileSchedulerILi128ELi48ELi256ELi256ELb1ELb1ELb0ELb1ELb1ELb1EEEEEEEEEvNT_6ParamsE,"",@"SHT_CUDA_INFO"
	.sectionflags	@""
	.align	4


	//----- nvinfo : EIATTR_CUDA_API_VERSION
	.align		4
        /*0000*/ 	.byte	0x04, 0x37
        /*0002*/ 	.short	(.L_1126 - .L_1125)
.L_1125:
        /*0004*/ 	.word	0x00000082


	//----- nvinfo : EIATTR_SW2861232_WAR
	.align		4
.L_1126:
        /*0008*/ 	.byte	0x01, 0x35
	.zero		2


	//----- nvinfo : EIATTR_PARAM_CBANK
	.align		4
        /*000c*/ 	.byte	0x04, 0x0a
        /*000e*/ 	.short	(.L_1128 - .L_1127)
	.align		4
.L_1127:
        /*0010*/ 	.word	index@(.nv.constant0._ZN7cutlass13device_kernelIN5flash19enable_sm80_to_sm89INS1_16FlashAttnFwdSm80INS1_25CollectiveMainloopFwdSm80ILi8ELi1ELb0EN4cute5tupleIJNS5_1CILi128EEENS7_ILi48EEENS7_ILi256EEEEEELi256ENS_6half_tEfNS_4arch4Sm80ELb1ELb0ELb0ELb1ELb1ELb1ELb1ELb1EEENS1_21CollectiveEpilogueFwdINS6_IJS8_SA_S9_EEENS6_IJNS7_ILi1EEESI_SI_EEESC_SE_Li256ELb1ELb1ELb1ELb0EEENS1_36VarlenDynamicPersistentTileSchedulerILi128ELi48ELi256ELi256ELb1ELb1ELb0ELb1ELb1ELb1EEEEEEEEEvNT_6ParamsE)
        /*0014*/ 	.short	0x0160
        /*0016*/ 	.short	0x0438


	//----- nvinfo : EIATTR_CBANK_PARAM_SIZE
	.align		4
.L_1128:
        /*0018*/ 	.byte	0x03, 0x19
        /*001a*/ 	.short	0x0438


	//----- nvinfo : EIATTR_KPARAM_INFO
	.align		4
        /*001c*/ 	.byte	0x04, 0x17
        /*001e*/ 	.short	(.L_1130 - .L_1129)
.L_1129:
        /*0020*/ 	.word	0x00000000
        /*0024*/ 	.short	0x0000
        /*0026*/ 	.short	0x0000
        /*0028*/ 	.byte	0x00, 0xf0, 0xe1, 0x10


	//----- nvinfo : EIATTR_MAXREG_COUNT
	.align		4
.L_1130:
        /*002c*/ 	.byte	0x03, 0x1b
        /*002e*/ 	.short	0x00ff


	//----- nvinfo : EIATTR_NUM_BARRIERS
	.align		4
        /*0030*/ 	.byte	0x02, 0x4c
        /*0032*/ 	.byte	0x06
	.zero		1


	//----- nvinfo : EIATTR_ANNOTATIONS
	.align		4
        /*0034*/ 	.byte	0x04, 0x55
        /*0036*/ 	.short	(.L_1132 - .L_1131)


	//   ....[0]....
.L_1131:
        /* <DEDUP_REMOVED lines=174> */


	//----- nvinfo : EIATTR_MERCURY_ISA_VERSION
	.align		4
.L_1132:
        /*0b00*/ 	.byte	0x03, 0x5f
        /*0b02*/ 	.short	0x0000


	//----- nvinfo : EIATTR_INT_WARP_WIDE_INSTR_OFFSETS
	.align		4
        /*0b04*/ 	.byte	0x04, 0x31
        /*0b06*/ 	.short	(.L_1134 - .L_1133)


	//   ....[0]....
.L_1133:
        /*0b08*/ 	.word	0x0001d520


	//   ....[1]....
        /*0b0c*/ 	.word	0x0001d590


	//----- nvinfo : EIATTR_COOP_GROUP_MASK_REGIDS
	.align		4
.L_1134:
        /*0b10*/ 	.byte	0x04, 0x29
        /*0b12*/ 	.short	(.L_1136 - .L_1135)


	//   ....[0]....
.L_1135:
        /*0b14*/ 	.word	0xffffffff


	//   ....[1]....
        /*0b18*/ 	.word	0xffffffff


	//   ....[2]....
        /*0b1c*/ 	.word	0xffffffff


	//   ....[3]....
        /*0b20*/ 	.word	0xffffffff


	//   ....[4]....
        /*0b24*/ 	.word	0xffffffff


	//   ....[5]....
        /*0b28*/ 	.word	0xffffffff


	//   ....[6]....
        /*0b2c*/ 	.word	0xffffffff


	//   ....[7]....
        /*0b30*/ 	.word	0xffffffff


	//   ....[8]....
        /*0b34*/ 	.word	0xffffffff


	//   ....[9]....
        /*0b38*/ 	.word	0xffffffff


	//   ....[10]....
        /*0b3c*/ 	.word	0xffffffff


	//   ....[11]....
        /*0b40*/ 	.word	0xffffffff


	//   ....[12]....
        /*0b44*/ 	.word	0xffffffff


	//   ....[13]....
        /*0b48*/ 	.word	0xffffffff


	//   ....[14]....
        /*0b4c*/ 	.word	0xffffffff


	//   ....[15]....
        /*0b50*/ 	.word	0xffffffff


	//   ....[16]....
        /*0b54*/ 	.word	0xffffffff


	//   ....[17]....
        /*0b58*/ 	.word	0xffffffff


	//   ....[18]....
        /*0b5c*/ 	.word	0xffffffff


	//   ....[19]....
        /*0b60*/ 	.word	0xffffffff


	//   ....[20]....
        /*0b64*/ 	.word	0xffffffff


	//   ....[21]....
        /*0b68*/ 	.word	0xffffffff


	//   ....[22]....
        /*0b6c*/ 	.word	0xffffffff


	//   ....[23]....
        /*0b70*/ 	.word	0xffffffff


	//   ....[24]....
        /*0b74*/ 	.word	0xffffffff


	//   ....[25]....
        /*0b78*/ 	.word	0xffffffff


	//   ....[26]....
        /*0b7c*/ 	.word	0xffffffff


	//   ....[27]....
        /*0b80*/ 	.word	0xffffffff


	//   ....[28]....
        /*0b84*/ 	.word	0xffffffff


	//   ....[29]....
        /*0b88*/ 	.word	0xffffffff


	//   ....[30]....
        /*0b8c*/ 	.word	0xffffffff


	//   ....[31]....
        /*0b90*/ 	.word	0xffffffff


	//   ....[32]....
        /*0b94*/ 	.word	0xffffffff


	//   ....[33]....
        /*0b98*/ 	.word	0xffffffff


	//   ....[34]....
        /*0b9c*/ 	.word	0xffffffff


	//   ....[35]....
        /*0ba0*/ 	.word	0xffffffff


	//   ....[36]....
        /*0ba4*/ 	.word	0xffffffff


	//   ....[37]....
        /*0ba8*/ 	.word	0xffffffff


	//   ....[38]....
        /*0bac*/ 	.word	0xffffffff


	//   ....[39]....
        /*0bb0*/ 	.word	0xffffffff


	//   ....[40]....
        /*0bb4*/ 	.word	0xffffffff


	//   ....[41]....
        /*0bb8*/ 	.word	0xffffffff


	//   ....[42]....
        /*0bbc*/ 	.word	0xffffffff


	//   ....[43]....
        /*0bc0*/ 	.word	0xffffffff


	//   ....[44]....
        /*0bc4*/ 	.word	0xffffffff


	//   ....[45]....
        /*0bc8*/ 	.word	0xffffffff


	//   ....[46]....
        /*0bcc*/ 	.word	0xffffffff


	//   ....[47]....
        /*0bd0*/ 	.word	0xffffffff


	//   ....[48]....
        /*0bd4*/ 	.word	0xffffffff


	//   ....[49]....
        /*0bd8*/ 	.word	0xffffffff


	//   ....[50]....
        /*0bdc*/ 	.word	0xffffffff


	//   ....[51]....
        /*0be0*/ 	.word	0xffffffff


	//   ....[52]....
        /*0be4*/ 	.word	0xffffffff


	//   ....[53]....
        /*0be8*/ 	.word	0xffffffff


	//   ....[54]....
        /*0bec*/ 	.word	0xffffffff


	//   ....[55]....
        /*0bf0*/ 	.word	0xffffffff


	//   ....[56]....
        /*0bf4*/ 	.word	0xffffffff


	//   ....[57]....
        /*0bf8*/ 	.word	0xffffffff


	//   ....[58]....
        /*0bfc*/ 	.word	0xffffffff


	//   ....[59]....
        /*0c00*/ 	.word	0xffffffff


	//   ....[60]....
        /*0c04*/ 	.word	0xffffffff


	//   ....[61]....
        /*0c08*/ 	.word	0xffffffff


	//   ....[62]....
        /*0c0c*/ 	.word	0xffffffff


	//   ....[63]....
        /*0c10*/ 	.word	0xffffffff


	//   ....[64]....
        /*0c14*/ 	.word	0xffffffff


	//   ....[65]....
        /*0c18*/ 	.word	0xffffffff


	//   ....[66]....
        /*0c1c*/ 	.word	0xffffffff


	//   ....[67]....
        /*0c20*/ 	.word	0xffffffff


	//   ....[68]....
        /*0c24*/ 	.word	0xffffffff


	//   ....[69]....
        /*0c28*/ 	.word	0xffffffff


	//   ....[70]....
        /*0c2c*/ 	.word	0xffffffff


	//   ....[71]....
        /*0c30*/ 	.word	0xffffffff


	//   ....[72]....
        /*0c34*/ 	.word	0xffffffff


	//   ....[73]....
        /*0c38*/ 	.word	0xffffffff


	//   ....[74]....
        /*0c3c*/ 	.word	0xffffffff


	//   ....[75]....
        /*0c40*/ 	.word	0xffffffff


	//   ....[76]....
        /*0c44*/ 	.word	0xffffffff


	//   ....[77]....
        /*0c48*/ 	.word	0xffffffff


	//   ....[78]....
        /*0c4c*/ 	.word	0xffffffff


	//   ....[79]....
        /*0c50*/ 	.word	0xffffffff


	//   ....[80]....
        /*0c54*/ 	.word	0xffffffff


	//   ....[81]....
        /*0c58*/ 	.word	0xffffffff


	//   ....[82]....
        /*0c5c*/ 	.word	0xffffffff


	//   ....[83]....
        /*0c60*/ 	.word	0xffffffff


	//   ....[84]....
        /*0c64*/ 	.word	0xffffffff


	//   ....[85]....
        /*0c68*/ 	.word	0xffffffff


	//   ....[86]....
        /*0c6c*/ 	.word	0xffffffff


	//   ....[87]....
        /*0c70*/ 	.word	0xffffffff


	//   ....[88]....
        /*0c74*/ 	.word	0xffffffff


	//   ....[89]....
        /*0c78*/ 	.word	0xffffffff


	//   ....[90]....
        /*0c7c*/ 	.word	0xffffffff


	//   ....[91]....
        /*0c80*/ 	.word	0xffffffff


	//   ....[92]....
        /*0c84*/ 	.word	0xffffffff


	//   ....[93]....
        /*0c88*/ 	.word	0xffffffff


	//   ....[94]....
        /*0c8c*/ 	.word	0xffffffff


	//   ....[95]....
        /*0c90*/ 	.word	0xffffffff


	//   ....[96]....
        /*0c94*/ 	.word	0xffffffff


	//   ....[97]....
        /*0c98*/ 	.word	0xffffffff


	//   ....[98]....
        /*0c9c*/ 	.word	0xffffffff


	//   ....[99]....
        /*0ca0*/ 	.word	0xffffffff


	//   ....[100]....
        /*0ca4*/ 	.word	0xffffffff


	//   ....[101]....
        /*0ca8*/ 	.word	0xffffffff


	//   ....[102]....
        /*0cac*/ 	.word	0xffffffff


	//   ....[103]....
        /*0cb0*/ 	.word	0xffffffff


	//   ....[104]....
        /*0cb4*/ 	.word	0xffffffff


	//   ....[105]....
        /*0cb8*/ 	.word	0xffffffff


	//   ....[106]....
        /*0cbc*/ 	.word	0xffffffff


	//   ....[107]....
        /*0cc0*/ 	.word	0xffffffff


	//   ....[108]....
        /*0cc4*/ 	.word	0xffffffff


	//   ....[109]....
        /*0cc8*/ 	.word	0xffffffff


	//   ....[110]....
        /*0ccc*/ 	.word	0xffffffff


	//   ....[111]....
        /*0cd0*/ 	.word	0xffffffff


	//   ....[112]....
        /*0cd4*/ 	.word	0xffffffff


	//   ....[113]....
        /*0cd8*/ 	.word	0xffffffff


	//   ....[114]....
        /*0cdc*/ 	.word	0xffffffff


	//   ....[115]....
        /*0ce0*/ 	.word	0xffffffff


	//   ....[116]....
        /*0ce4*/ 	.word	0xffffffff


	//   ....[117]....
        /*0ce8*/ 	.word	0xffffffff


	//   ....[118]....
        /*0cec*/ 	.word	0xffffffff


	//   ....[119]....
        /*0cf0*/ 	.word	0xffffffff


	//   ....[120]....
        /*0cf4*/ 	.word	0xffffffff


	//   ....[121]....
        /*0cf8*/ 	.word	0xffffffff


	//   ....[122]....
        /*0cfc*/ 	.word	0xffffffff


	//   ....[123]....
        /*0d00*/ 	.word	0xffffffff


	//   ....[124]....
        /*0d04*/ 	.word	0xffffffff


	//   ....[125]....
        /*0d08*/ 	.word	0xffffffff


	//   ....[126]....
        /*0d0c*/ 	.word	0xffffffff


	//   ....[127]....
        /*0d10*/ 	.word	0xffffffff


	//   ....[128]....
        /*0d14*/ 	.word	0xffffffff


	//   ....[129]....
        /*0d18*/ 	.word	0xffffffff


	//   ....[130]....
        /*0d1c*/ 	.word	0xffffffff


	//   ....[131]....
        /*0d20*/ 	.word	0xffffffff


	//   ....[132]....
        /*0d24*/ 	.word	0xffffffff


	//   ....[133]....
        /*0d28*/ 	.word	0xffffffff


	//   ....[134]....
        /*0d2c*/ 	.word	0xffffffff


	//   ....[135]....
        /*0d30*/ 	.word	0xffffffff


	//   ....[136]....
        /*0d34*/ 	.word	0xffffffff


	//   ....[137]....
        /*0d38*/ 	.word	0xffffffff


	//   ....[138]....
        /*0d3c*/ 	.word	0xffffffff


	//   ....[139]....
        /*0d40*/ 	.word	0xffffffff


	//   ....[140]....
        /*0d44*/ 	.word	0xffffffff


	//   ....[141]....
        /*0d48*/ 	.word	0xffffffff


	//   ....[142]....
        /*0d4c*/ 	.word	0xffffffff


	//   ....[143]....
        /*0d50*/ 	.word	0xffffffff


	//   ....[144]....
        /*0d54*/ 	.word	0xffffffff


	//   ....[145]....
        /*0d58*/ 	.word	0xffffffff


	//   ....[146]....
        /*0d5c*/ 	.word	0xffffffff


	//   ....[147]....
        /*0d60*/ 	.word	0xffffffff


	//   ....[148]....
        /*0d64*/ 	.word	0xffffffff


	//   ....[149]....
        /*0d68*/ 	.word	0xffffffff


	//   ....[150]....
        /*0d6c*/ 	.word	0xffffffff


	//   ....[151]....
        /*0d70*/ 	.word	0xffffffff


	//   ....[152]....
        /*0d74*/ 	.word	0xffffffff


	//   ....[153]....
        /*0d78*/ 	.word	0xffffffff


	//   ....[154]....
        /*0d7c*/ 	.word	0xffffffff


	//   ....[155]....
        /*0d80*/ 	.word	0xffffffff


	//   ....[156]....
        /*0d84*/ 	.word	0xffffffff


	//   ....[157]....
        /*0d88*/ 	.word	0xffffffff


	//   ....[158]....
        /*0d8c*/ 	.word	0xffffffff


	//   ....[159]....
        /*0d90*/ 	.word	0xffffffff


	//   ....[160]....
        /*0d94*/ 	.word	0xffffffff


	//   ....[161]....
        /*0d98*/ 	.word	0xffffffff


	//   ....[162]....
        /*0d9c*/ 	.word	0xffffffff


	//   ....[163]....
        /*0da0*/ 	.word	0xffffffff


	//   ....[164]....
        /*0da4*/ 	.word	0xffffffff


	//   ....[165]....
        /*0da8*/ 	.word	0xffffffff


	//   ....[166]....
        /*0dac*/ 	.word	0xffffffff


	//   ....[167]....
        /*0db0*/ 	.word	0xffffffff


	//   ....[168]....
        /*0db4*/ 	.word	0xffffffff


	//   ....[169]....
        /*0db8*/ 	.word	0xffffffff


	//   ....[170]....
        /*0dbc*/ 	.word	0xffffffff


	//   ....[171]....
        /*0dc0*/ 	.word	0xffffffff


	//   ....[172]....
        /*0dc4*/ 	.word	0xffffffff


	//   ....[173]....
        /*0dc8*/ 	.word	0xffffffff


	//   ....[174]....
        /*0dcc*/ 	.word	0xffffffff


	//   ....[175]....
        /*0dd0*/ 	.word	0xffffffff


	//   ....[176]....
        /*0dd4*/ 	.word	0xffffffff


	//   ....[177]....
        /*0dd8*/ 	.word	0xffffffff


	//   ....[178]....
        /*0ddc*/ 	.word	0xffffffff


	//   ....[179]....
        /*0de0*/ 	.word	0xffffffff


	//   ....[180]....
        /*0de4*/ 	.word	0xffffffff


	//   ....[181]....
        /*0de8*/ 	.word	0xffffffff


	//   ....[182]....
        /*0dec*/ 	.word	0xffffffff


	//   ....[183]....
        /*0df0*/ 	.word	0xffffffff


	//   ....[184]....
        /*0df4*/ 	.word	0xffffffff


	//   ....[185]....
        /*0df8*/ 	.word	0xffffffff


	//   ....[186]....
        /*0dfc*/ 	.word	0xffffffff


	//   ....[187]....
        /*0e00*/ 	.word	0xffffffff


	//   ....[188]....
        /*0e04*/ 	.word	0xffffffff


	//   ....[189]....
        /*0e08*/ 	.word	0xffffffff


	//   ....[190]....
        /*0e0c*/ 	.word	0xffffffff


	//   ....[191]....
        /*0e10*/ 	.word	0xffffffff


	//   ....[192]....
        /*0e14*/ 	.word	0xffffffff


	//   ....[193]....
        /*0e18*/ 	.word	0xffffffff


	//   ....[194]....
        /*0e1c*/ 	.word	0xffffffff


	//   ....[195]....
        /*0e20*/ 	.word	0xffffffff


	//   ....[196]....
        /*0e24*/ 	.word	0xffffffff


	//   ....[197]....
        /*0e28*/ 	.word	0xffffffff


	//   ....[198]....
        /*0e2c*/ 	.word	0xffffffff


	//   ....[199]....
        /*0e30*/ 	.word	0xffffffff


	//   ....[200]....
        /*0e34*/ 	.word	0xffffffff


	//   ....[201]....
        /*0e38*/ 	.word	0xffffffff


	//   ....[202]....
        /*0e3c*/ 	.word	0xffffffff


	//   ....[203]....
        /*0e40*/ 	.word	0xffffffff


	//   ....[204]....
        /*0e44*/ 	.word	0xffffffff


	//   ....[205]....
        /*0e48*/ 	.word	0xffffffff


	//   ....[206]....
        /*0e4c*/ 	.word	0xffffffff


	//   ....[207]....
        /*0e50*/ 	.word	0xffffffff


	//   ....[208]....
        /*0e54*/ 	.word	0xffffffff


	//   ....[209]....
        /*0e58*/ 	.word	0xffffffff


	//   ....[210]....
        /*0e5c*/ 	.word	0xffffffff


	//   ....[211]....
        /*0e60*/ 	.word	0xffffffff


	//   ....[212]....
        /*0e64*/ 	.word	0xffffffff


	//   ....[213]....
        /*0e68*/ 	.word	0xffffffff


	//   ....[214]....
        /*0e6c*/ 	.word	0xffffffff


	//   ....[215]....
        /*0e70*/ 	.word	0xffffffff


	//   ....[216]....
        /*0e74*/ 	.word	0xffffffff


	//   ....[217]....
        /*0e78*/ 	.word	0xffffffff


	//   ....[218]....
        /*0e7c*/ 	.word	0xffffffff


	//   ....[219]....
        /*0e80*/ 	.word	0xffffffff


	//   ....[220]....
        /*0e84*/ 	.word	0xffffffff


	//   ....[221]....
        /*0e88*/ 	.word	0xffffffff


	//   ....[222]....
        /*0e8c*/ 	.word	0xffffffff


	//   ....[223]....
        /*0e90*/ 	.word	0xffffffff


	//   ....[224]....
        /*0e94*/ 	.word	0xffffffff


	//   ....[225]....
        /*0e98*/ 	.word	0xffffffff


	//   ....[226]....
        /*0e9c*/ 	.word	0xffffffff


	//   ....[227]....
        /*0ea0*/ 	.word	0xffffffff


	//   ....[228]....
        /*0ea4*/ 	.word	0xffffffff


	//   ....[229]....
        /*0ea8*/ 	.word	0xffffffff


	//   ....[230]....
        /*0eac*/ 	.word	0xffffffff


	//   ....[231]....
        /*0eb0*/ 	.word	0xffffffff


	//   ....[232]....
        /*0eb4*/ 	.word	0xffffffff


	//   ....[233]....
        /*0eb8*/ 	.word	0xffffffff


	//   ....[234]....
        /*0ebc*/ 	.word	0xffffffff


	//   ....[235]....
        /*0ec0*/ 	.word	0xffffffff


	//   ....[236]....
        /*0ec4*/ 	.word	0xffffffff


	//   ....[237]....
        /*0ec8*/ 	.word	0xffffffff


	//   ....[238]....
        /*0ecc*/ 	.word	0xffffffff


	//   ....[239]....
        /*0ed0*/ 	.word	0xffffffff


	//   ....[240]....
        /*0ed4*/ 	.word	0xffffffff


	//   ....[241]....
        /*0ed8*/ 	.word	0xffffffff


	//   ....[242]....
        /*0edc*/ 	.word	0xffffffff


	//   ....[243]....
        /*0ee0*/ 	.word	0xffffffff


	//   ....[244]....
        /*0ee4*/ 	.word	0xffffffff


	//   ....[245]....
        /*0ee8*/ 	.word	0xffffffff


	//   ....[246]....
        /*0eec*/ 	.word	0xffffffff


	//   ....[247]....
        /*0ef0*/ 	.word	0xffffffff


	//   ....[248]....
        /*0ef4*/ 	.word	0xffffffff


	//   ....[249]....
        /*0ef8*/ 	.word	0xffffffff


	//   ....[250]....
        /*0efc*/ 	.word	0xffffffff


	//   ....[251]....
        /*0f00*/ 	.word	0xffffffff


	//   ....[252]....
        /*0f04*/ 	.word	0xffffffff


	//   ....[253]....
        /*0f08*/ 	.word	0xffffffff


	//   ....[254]....
        /*0f0c*/ 	.word	0xffffffff


	//   ....[255]....
        /*0f10*/ 	.word	0xffffffff


	//   ....[0]....
        /*0f14*/ 	.word	0xffffffff


	//   ....[1]....
        /*0f18*/ 	.word	0xffffffff


	//   ....[2]....
        /*0f1c*/ 	.word	0xffffffff


	//   ....[3]....
        /*0f20*/ 	.word	0xffffffff


	//----- nvinfo : EIATTR_COOP_GROUP_INSTR_OFFSETS
	.align		4
.L_1136:
        /*0f24*/ 	.byte	0x04, 0x28
        /*0f26*/ 	.short	(.L_1138 - .L_1137)


	//   ....[0]....
.L_1137:
        /*0f28*/ 	.word	0x00000050


	//   ....[1]....
        /*0f2c*/ 	.word	0x00000200


	//   ....[2]....
        /*0f30*/ 	.word	0x00000230


	//   ....[3]....
        /*0f34*/ 	.word	0x00000260


	//   ....[4]....
        /*0f38*/ 	.word	0x00000290


	//   ....[5]....
        /*0f3c*/ 	.word	0x000002c0


	//   ....[6]....
        /*0f40*/ 	.word	0x000002f0


	//   ....[7]....
        /*0f44*/ 	.word	0x00000450


	//   ....[8]....
        /*0f48*/ 	.word	0x00000490


	//   ....[9]....
        /*0f4c*/ 	.word	0x000004c0


	//   ....[10]....
        /*0f50*/ 	.word	0x000004f0


	//   ....[11]....
        /*0f54*/ 	.word	0x00000520


	//   ....[12]....
        /*0f58*/ 	.word	0x00000550


	//   ....[13]....
        /*0f5c*/ 	.word	0x000005e0


	//   ....[14]....
        /*0f60*/ 	.word	0x00000630


	//   ....[15]....
        /*0f64*/ 	.word	0x00000650


	//   ....[16]....
        /*0f68*/ 	.word	0x000006b0


	//   ....[17]....
        /*0f6c*/ 	.word	0x00004560


	//   ....[18]....
        /*0f70*/ 	.word	0x000045f0


	//   ....[19]....
        /*0f74*/ 	.word	0x00005600


	//   ....[20]....
        /*0f78*/ 	.word	0x00005610


	//   ....[21]....
        /*0f7c*/ 	.word	0x00006b30


	//   ....[22]....
        /*0f80*/ 	.word	0x00006ba0


	//   ....[23]....
        /*0f84*/ 	.word	0x00007c40


	//   ....[24]....
        /*0f88*/ 	.word	0x00007c50


	//   ....[25]....
        /*0f8c*/ 	.word	0x00008bf0


	//   ....[26]....
        /*0f90*/ 	.word	0x00008c20


	//   ....[27]....
        /*0f94*/ 	.word	0x00008de0


	//   ....[28]....
        /*0f98*/ 	.word	0x00008e00


	//   ....[29]....
        /*0f9c*/ 	.word	0x00009230


	//   ....[30]....
        /*0fa0*/ 	.word	0x000092f0


	//   ....[31]....
        /*0fa4*/ 	.word	0x00009490


	//   ....[32]....
        /*0fa8*/ 	.word	0x000094b0


	//   ....[33]....
        /*0fac*/ 	.word	0x0000a3d0


	//   ....[34]....
        /*0fb0*/ 	.word	0x0000a3f0


	//   ....[35]....
        /*0fb4*/ 	.word	0x0000a580


	//   ....[36]....
        /*0fb8*/ 	.word	0x0000a590


	//   ....[37]....
        /*0fbc*/ 	.word	0x0000a710


	//   ....[38]....
        /*0fc0*/ 	.word	0x0000a730


	//   ....[39]....
        /*0fc4*/ 	.word	0x0000a8b0


	//   ....[40]....
        /*0fc8*/ 	.word	0x0000a8c0


	//   ....[41]....
        /*0fcc*/ 	.word	0x0000ad10


	//   ....[42]....
        /*0fd0*/ 	.word	0x0000ad30


	//   ....[43]....
        /*0fd4*/ 	.word	0x0000ae70


	//   ....[44]....
        /*0fd8*/ 	.word	0x0000ae80


	//   ....[45]....
        /*0fdc*/ 	.word	0x0000b230


	//   ....[46]....
        /*0fe0*/ 	.word	0x0000b250


	//   ....[47]....
        /*0fe4*/ 	.word	0x0000b270


	//   ....[48]....
        /*0fe8*/ 	.word	0x0000b290


	//   ....[49]....
        /*0fec*/ 	.word	0x0000b770


	//   ....[50]....
        /*0ff0*/ 	.word	0x0000b7b0


	//   ....[51]....
        /*0ff4*/ 	.word	0x0000b7f0


	//   ....[52]....
        /*0ff8*/ 	.word	0x0000b830


	//   ....[53]....
        /*0ffc*/ 	.word	0x0000bce0


	//   ....[54]....
        /*1000*/ 	.word	0x0000bd20


	//   ....[55]....
        /*1004*/ 	.word	0x0000bd60


	//   ....[56]....
        /*1008*/ 	.word	0x0000bda0


	//   ....[57]....
        /*100c*/ 	.word	0x0000c100


	//   ....[58]....
        /*1010*/ 	.word	0x0000c160


	//   ....[59]....
        /*1014*/ 	.word	0x0000c310


	//   ....[60]....
        /*1018*/ 	.word	0x0000c320


	//   ....[61]....
        /*101c*/ 	.word	0x0000f890


	//   ....[62]....
        /*1020*/ 	.word	0x0000f8b0


	//   ....[63]....
        /*1024*/ 	.word	0x0000f8d0


	//   ....[64]....
        /*1028*/ 	.word	0x0000f8e0


	//   ....[65]....
        /*102c*/ 	.word	0x0000fae0


	//   ....[66]....
        /*1030*/ 	.word	0x0000fc80


	//   ....[67]....
        /*1034*/ 	.word	0x0000fcc0


	//   ....[68]....
        /*1038*/ 	.word	0x0000fd00


	//   ....[69]....
        /*103c*/ 	.word	0x0000ff60


	//   ....[70]....
        /*1040*/ 	.word	0x00010100


	//   ....[71]....
        /*1044*/ 	.word	0x00010140


	//   ....[72]....
        /*1048*/ 	.word	0x00010180


	//   ....[73]....
        /*104c*/ 	.word	0x00010410


	//   ....[74]....
        /*1050*/ 	.word	0x00010470


	//   ....[75]....
        /*1054*/ 	.word	0x000104d0


	//   ....[76]....
        /*1058*/ 	.word	0x00010530


	//   ....[77]....
        /*105c*/ 	.word	0x00014090


	//   ....[78]....
        /*1060*/ 	.word	0x000140a0


	//   ....[79]....
        /*1064*/ 	.word	0x000142b0


	//   ....[80]....
        /*1068*/ 	.word	0x000142c0


	//   ....[81]....
        /*106c*/ 	.word	0x000150f0


	//   ....[82]....
        /*1070*/ 	.word	0x00015110


	//   ....[83]....
        /*1074*/ 	.word	0x000152a0


	//   ....[84]....
        /*1078*/ 	.word	0x000152b0


	//   ....[85]....
        /*107c*/ 	.word	0x00015500


	//   ....[86]....
        /*1080*/ 	.word	0x000156c0


	//   ....[87]....
        /*1084*/ 	.word	0x000159c0


	//   ....[88]....
        /*1088*/ 	.word	0x000159e0


	//   ....[89]....
        /*108c*/ 	.word	0x00015a00


	//   ....[90]....
        /*1090*/ 	.word	0x00015a20


	//   ....[91]....
        /*1094*/ 	.word	0x00016f30


	//   ....[92]....
        /*1098*/ 	.word	0x00016f50


	//   ....[93]....
        /*109c*/ 	.word	0x000170d0


	//   ....[94]....
        /*10a0*/ 	.word	0x000170e0


	//   ....[95]....
        /*10a4*/ 	.word	0x00017df0


	//   ....[96]....
        /*10a8*/ 	.word	0x00017e10


	//   ....[97]....
        /*10ac*/ 	.word	0x00017f80


	//   ....[98]....
        /*10b0*/ 	.word	0x00017f90


	//   ....[99]....
        /*10b4*/ 	.word	0x000181e0


	//   ....[100]....
        /*10b8*/ 	.word	0x00018390


	//   ....[101]....
        /*10bc*/ 	.word	0x000185f0


	//   ....[102]....
        /*10c0*/ 	.word	0x00018610


	//   ....[103]....
        /*10c4*/ 	.word	0x000186f0


	//   ....[104]....
        /*10c8*/ 	.word	0x00018710


	//   ....[105]....
        /*10cc*/ 	.word	0x0001a080


	//   ....[106]....
        /*10d0*/ 	.word	0x0001a090


	//   ....[107]....
        /*10d4*/ 	.word	0x0001a210


	//   ....[108]....
        /*10d8*/ 	.word	0x0001a220


	//   ....[109]....
        /*10dc*/ 	.word	0x0001af30


	//   ....[110]....
        /*10e0*/ 	.word	0x0001af50


	//   ....[111]....
        /*10e4*/ 	.word	0x0001b070


	//   ....[112]....
        /*10e8*/ 	.word	0x0001b080


	//   ....[113]....
        /*10ec*/ 	.word	0x0001b330


	//   ....[114]....
        /*10f0*/ 	.word	0x0001b360


	//   ....[115]....
        /*10f4*/ 	.word	0x0001b380


	//   ....[116]....
        /*10f8*/ 	.word	0x0001b3a0


	//   ....[117]....
        /*10fc*/ 	.word	0x0001cb00


	//   ....[118]....
        /*1100*/ 	.word	0x0001cb30


	//   ....[119]....
        /*1104*/ 	.word	0x0001cb50


	//   ....[120]....
        /*1108*/ 	.word	0x0001cb70


	//   ....[121]....
        /*110c*/ 	.word	0x0001e410


	//   ....[122]....
        /*1110*/ 	.word	0x0001e430


	//   ....[123]....
        /*1114*/ 	.word	0x0001e450


	//   ....[124]....
        /*1118*/ 	.word	0x0001e470


	//   ....[125]....
        /*111c*/ 	.word	0x0001e820


	//   ....[126]....
        /*1120*/ 	.word	0x0001e840


	//   ....[127]....
        /*1124*/ 	.word	0x0001e9a0


	//   ....[128]....
        /*1128*/ 	.word	0x0001e9b0


	//   ....[129]....
        /*112c*/ 	.word	0x0001eb20


	//   ....[130]....
        /*1130*/ 	.word	0x0001eb40


	//   ....[131]....
        /*1134*/ 	.word	0x0001ecb0


	//   ....[132]....
        /*1138*/ 	.word	0x0001ecc0


	//   ....[133]....
        /*113c*/ 	.word	0x0001f050


	//   ....[134]....
        /*1140*/ 	.word	0x0001f070


	//   ....[135]....
        /*1144*/ 	.word	0x0001fcb0


	//   ....[136]....
        /*1148*/ 	.word	0x0001fcc0


	//   ....[137]....
        /*114c*/ 	.word	0x00021160


	//   ....[138]....
        /*1150*/ 	.word	0x00021180


	//   ....[139]....
        /*1154*/ 	.word	0x000212f0


	//   ....[140]....
        /*1158*/ 	.word	0x00021300


	//   ....[141]....
        /*115c*/ 	.word	0x00021470


	//   ....[142]....
        /*1160*/ 	.word	0x00021490


	//   ....[143]....
        /*1164*/ 	.word	0x00021600


	//   ....[144]....
        /*1168*/ 	.word	0x00021610


	//   ....[145]....
        /*116c*/ 	.word	0x00021840


	//   ....[146]....
        /*1170*/ 	.word	0x00021860


	//   ....[147]....
        /*1174*/ 	.word	0x00021990


	//   ....[148]....
        /*1178*/ 	.word	0x000219d0


	//   ....[149]....
        /*117c*/ 	.word	0x00021a00


	//   ....[150]....
        /*1180*/ 	.word	0x00021a30


	//   ....[151]....
        /*1184*/ 	.word	0x00021a60


	//   ....[152]....
        /*1188*/ 	.word	0x00021a90


	//   ....[153]....
        /*118c*/ 	.word	0x00021bf0


	//   ....[154]....
        /*1190*/ 	.word	0x00021c30


	//   ....[155]....
        /*1194*/ 	.word	0x00021c60


	//   ....[156]....
        /*1198*/ 	.word	0x00021c90


	//   ....[157]....
        /*119c*/ 	.word	0x00021cc0


	//   ....[158]....
        /*11a0*/ 	.word	0x00021cf0


	//   ....[159]....
        /*11a4*/ 	.word	0x00021d80


	//   ....[160]....
        /*11a8*/ 	.word	0x00021de0


	//   ....[161]....
        /*11ac*/ 	.word	0x00021df0


	//   ....[162]....
        /*11b0*/ 	.word	0x00021e50


	//   ....[163]....
        /*11b4*/ 	.word	0x000228b0


	//   ....[164]....
        /*11b8*/ 	.word	0x00022910


	//   ....[165]....
        /*11bc*/ 	.word	0x00022970


	//   ....[166]....
        /*11c0*/ 	.word	0x000229d0


	//   ....[167]....
        /*11c4*/ 	.word	0x00022a30


	//   ....[168]....
        /*11c8*/ 	.word	0x00022aa0


	//   ....[169]....
        /*11cc*/ 	.word	0x00022af0


	//   ....[170]....
        /*11d0*/ 	.word	0x00022b50


	//   ....[171]....
        /*11d4*/ 	.word	0x00022bc0


	//   ....[172]....
        /*11d8*/ 	.word	0x00022c30


	//   ....[173]....
        /*11dc*/ 	.word	0x00022ca0


	//   ....[174]....
        /*11e0*/ 	.word	0x00022d10


	//   ....[175]....
        /*11e4*/ 	.word	0x00022d80


	//   ....[176]....
        /*11e8*/ 	.word	0x00022de0


	//   ....[177]....
        /*11ec*/ 	.word	0x00022e50


	//   ....[178]....
        /*11f0*/ 	.word	0x00022ec0


	//   ....[179]....
        /*11f4*/ 	.word	0x00022f30


	//   ....[180]....
        /*11f8*/ 	.word	0x00022f90


	//   ....[181]....
        /*11fc*/ 	.word	0x00023000


	//   ....[182]....
        /*1200*/ 	.word	0x00023060


	//   ....[183]....
        /*1204*/ 	.word	0x000230d0


	//   ....[184]....
        /*1208*/ 	.word	0x00023140


	//   ....[185]....
        /*120c*/ 	.word	0x000231b0


	//   ....[186]....
        /*1210*/ 	.word	0x00023210


	//   ....[187]....
        /*1214*/ 	.word	0x00023280


	//   ....[188]....
        /*1218*/ 	.word	0x000232f0


	//   ....[189]....
        /*121c*/ 	.word	0x00023630


	//   ....[190]....
        /*1220*/ 	.word	0x00023680


	//   ....[191]....
        /*1224*/ 	.word	0x000236d0


	//   ....[192]....
        /*1228*/ 	.word	0x00023720


	//   ....[193]....
        /*122c*/ 	.word	0x00023790


	//   ....[194]....
        /*1230*/ 	.word	0x00023800


	//   ....[195]....
        /*1234*/ 	.word	0x00023870


	//   ....[196]....
        /*1238*/ 	.word	0x000238d0


	//   ....[197]....
        /*123c*/ 	.word	0x00023940


	//   ....[198]....
        /*1240*/ 	.word	0x000239b0


	//   ....[199]....
        /*1244*/ 	.word	0x00023a20


	//   ....[200]....
        /*1248*/ 	.word	0x00023a80


	//   ....[201]....
        /*124c*/ 	.word	0x00023af0


	//   ....[202]....
        /*1250*/ 	.word	0x00023b60


	//   ....[203]....
        /*1254*/ 	.word	0x00023ea0


	//   ....[204]....
        /*1258*/ 	.word	0x00023ee0


	//   ....[205]....
        /*125c*/ 	.word	0x00023f30


	//   ....[206]....
        /*1260*/ 	.word	0x00023f70


	//   ....[207]....
        /*1264*/ 	.word	0x00023fe0


	//   ....[208]....
        /*1268*/ 	.word	0x00024050


	//   ....[209]....
        /*126c*/ 	.word	0x000240b0


	//   ....[210]....
        /*1270*/ 	.word	0x00024120


	//   ....[211]....
        /*1274*/ 	.word	0x00024190


	//   ....[212]....
        /*1278*/ 	.word	0x00024200


	//   ....[213]....
        /*127c*/ 	.word	0x00024260


	//   ....[214]....
        /*1280*/ 	.word	0x000242b0


	//   ....[215]....
        /*1284*/ 	.word	0x00024300


	//   ....[216]....
        /*1288*/ 	.word	0x00024350


	//   ....[217]....
        /*128c*/ 	.word	0x00024390


	//   ....[218]....
        /*1290*/ 	.word	0x000243f0


	//   ....[219]....
        /*1294*/ 	.word	0x00024440


	//   ....[220]....
        /*1298*/ 	.word	0x00024490


	//   ....[221]....
        /*129c*/ 	.word	0x000244d0


	//   ....[222]....
        /*12a0*/ 	.word	0x00024540


	//   ....[223]....
        /*12a4*/ 	.word	0x000245b0


	//   ....[224]....
        /*12a8*/ 	.word	0x00024620


	//   ....[225]....
        /*12ac*/ 	.word	0x00024680


	//   ....[226]....
        /*12b0*/ 	.word	0x000246f0


	//   ....[227]....
        /*12b4*/ 	.word	0x00024760


	//   ....[228]....
        /*12b8*/ 	.word	0x000247d0


	//   ....[229]....
        /*12bc*/ 	.word	0x00024830


	//   ....[230]....
        /*12c0*/ 	.word	0x000248a0


	//   ....[231]....
        /*12c4*/ 	.word	0x00024910


	//   ....[232]....
        /*12c8*/ 	.word	0x00024980


	//   ....[233]....
        /*12cc*/ 	.word	0x000249e0


	//   ....[234]....
        /*12d0*/ 	.word	0x00024a50


	//   ....[235]....
        /*12d4*/ 	.word	0x00024ac0


	//   ....[236]....
        /*12d8*/ 	.word	0x00024b30


	//   ....[237]....
        /*12dc*/ 	.word	0x00024b90


	//   ....[238]....
        /*12e0*/ 	.word	0x00024c00


	//   ....[239]....
        /*12e4*/ 	.word	0x00024c70


	//   ....[240]....
        /*12e8*/ 	.word	0x00024ce0


	//   ....[241]....
        /*12ec*/ 	.word	0x00024d40


	//   ....[242]....
        /*12f0*/ 	.word	0x00024db0


	//   ....[243]....
        /*12f4*/ 	.word	0x00024e20


	//   ....[244]....
        /*12f8*/ 	.word	0x00024e80


	//   ....[245]....
        /*12fc*/ 	.word	0x00024ed0


	//   ....[246]....
        /*1300*/ 	.word	0x00024f30


	//   ....[247]....
        /*1304*/ 	.word	0x00024f90


	//   ....[248]....
        /*1308*/ 	.word	0x00024ff0


	//   ....[249]....
        /*130c*/ 	.word	0x00025060


	//   ....[250]....
        /*1310*/ 	.word	0x000250c0


	//   ....[251]....
        /*1314*/ 	.word	0x00025120


	//   ....[252]....
        /*1318*/ 	.word	0x00025180


	//   ....[253]....
        /*131c*/ 	.word	0x000251e0


	//   ....[254]....
        /*1320*/ 	.word	0x00025240


	//   ....[255]....
        /*1324*/ 	.word	0x000252b0


	//   ....[0]....
        /*1328*/ 	.word	0x00025300


	//   ....[1]....
        /*132c*/ 	.word	0x00025360


	//   ....[2]....
        /*1330*/ 	.word	0x000253c0


	//   ....[3]....
        /*1334*/ 	.word	0x00025430


	//----- nvinfo : EIATTR_EXIT_INSTR_OFFSETS
	.align		4
.L_1138:
        /*1338*/ 	.byte	0x04, 0x1c
        /*133a*/ 	.short	(.L_1140 - .L_1139)


	//   ....[0]....
.L_1139:
        /*133c*/ 	.word	0x000010d0


	//   ....[1]....
        /*1340*/ 	.word	0x00022870


	//----- nvinfo : EIATTR_MAX_THREADS
	.align		4
.L_1140:
        /*1344*/ 	.byte	0x04, 0x05
        /*1346*/ 	.short	(.L_1142 - .L_1141)
.L_1141:
        /*1348*/ 	.word	0x00000100
        /*134c*/ 	.word	0x00000001
        /*1350*/ 	.word	0x00000001


	//----- nvinfo : EIATTR_CRS_STACK_SIZE
	.align		4
.L_1142:
        /*1354*/ 	.byte	0x04, 0x1e
        /*1356*/ 	.short	(.L_1144 - .L_1143)
.L_1143:
        /*1358*/ 	.word	0x00000000
.L_1144:


//--------------------- .nv.callgraph             --------------------------
	.section	.nv.callgraph,"",@"SHT_CUDA_CALLGRAPH"
	.align	4
	.sectionentsize	8
	.align		4
        /*0000*/ 	.word	0x00000000
	.align		4
        /*0004*/ 	.word	0xffffffff
	.align		4
        /*0008*/ 	.word	0x00000000
	.align		4
        /*000c*/ 	.word	0xfffffffe
	.align		4
        /*0010*/ 	.word	0x00000000
	.align		4
        /*0014*/ 	.word	0xfffffffd
	.align		4
        /*0018*/ 	.word	0x00000000
	.align		4
        /*001c*/ 	.word	0xfffffffc


//--------------------- .nv.rel.action            --------------------------
	.section	.nv.rel.action,"",@"SHT_CUDA_RELOCINFO"
	.align	8
	.sectionentsize	8
        /*0000*/ 	.byte	0x73, 0x00, 0x00, 0x00, 0x00, 0x00, 0x00, 0x00, 0x00, 0x00, 0x00, 0x11, 0x25, 0x00, 0x05, 0x36


//--------------------- .nv.constant4             --------------------------
	.section	.nv.constant4,"a",@progbits
	.align	8
	.align		8
.nv.constant4:
        /*0000*/ 	.dword	_ZN89_INTERNAL_7d69a98a_53_flash_fwd_hdim256_fp16_paged_split_softcapall_sm80_cu_b81ac279_35354cuda3std3__45__cpo5beginE
	.align		8
        /*0008*/ 	.dword	_ZN89_INTERNAL_7d69a98a_53_flash_fwd_hdim256_fp16_paged_split_softcapall_sm80_cu_b81ac279_35354cuda3std3__45__cpo3endE
	.align		8
        /*0010*/ 	.dword	_ZN89_INTERNAL_7d69a98a_53_flash_fwd_hdim256_fp16_paged_split_softcapall_sm80_cu_b81ac279_35354cuda3std3__45__cpo6cbeginE
	.align		8
        /*0018*/ 	.dword	_ZN89_INTERNAL_7d69a98a_53_flash_fwd_hdim256_fp16_paged_split_softcapall_sm80_cu_b81ac279_35354cuda3std3__45__cpo4cendE
	.align		8
        /*0020*/ 	.dword	_ZN89_INTERNAL_7d69a98a_53_flash_fwd_hdim256_fp16_paged_split_softcapall_sm80_cu_b81ac279_35354cuda3std3__491_GLOBAL__N__7d69a98a_53_flash_fwd_hdim256_fp16_paged_split_softcapall_sm80_cu_b81ac279_35356ignoreE
	.align		8
        /*0028*/ 	.dword	_ZN89_INTERNAL_7d69a98a_53_flash_fwd_hdim256_fp16_paged_split_softcapall_sm80_cu_b81ac279_35354cuda3std3__419piecewise_constructE
	.align		8
        /*0030*/ 	.dword	_ZN89_INTERNAL_7d69a98a_53_flash_fwd_hdim256_fp16_paged_split_softcapall_sm80_cu_b81ac279_35354cuda3std3__48in_placeE
	.align		8
        /*0038*/ 	.dword	_ZN89_INTERNAL_7d69a98a_53_flash_fwd_hdim256_fp16_paged_split_softcapall_sm80_cu_b81ac279_35354cuda3std6ranges3__45__cpo4swapE
	.align		8
        /*0040*/ 	.dword	_ZN89_INTERNAL_7d69a98a_53_flash_fwd_hdim256_fp16_paged_split_softcapall_sm80_cu_b81ac279_35354cuda3std6ranges3__45__cpo9iter_moveE
	.align		8
        /*0048*/ 	.dword	_ZN89_INTERNAL_7d69a98a_53_flash_fwd_hdim256_fp16_paged_split_softcapall_sm80_cu_b81ac279_35354cute7productE
	.align		8
        /*0050*/ 	.dword	_ZN89_INTERNAL_7d69a98a_53_flash_fwd_hdim256_fp16_paged_split_softcapall_sm80_cu_b81ac279_35354cute1_E


//--------------------- .nv.constant0._ZN7cutlass13device_kernelIN5flash19enable_sm80_to_sm89INS1_16FlashAttnFwdSm80INS1_25CollectiveMainloopFwdSm80ILi8ELi1ELb1EN4cute5tupleIJNS5_1CILi128EEENS7_ILi64EEENS7_ILi256EEEEEELi256ENS_6half_tEfNS_4arch4Sm80ELb0ELb0ELb1ELb0ELb1ELb0ELb1ELb1EEENS1_21CollectiveEpilogueFwdINS6_IJS8_SA_S9_EEENS6_IJNS7_ILi1EEESI_SI_EEESC_SE_Li256ELb0ELb1ELb1ELb0EEENS1_19SingleTileSchedulerILb0ELb1ELb1ELi128EEEEEEEEEvNT_6ParamsE --------------------------
	.section	.nv.constant0._ZN7cutlass13device_kernelIN5flash19enable_sm80_to_sm89INS1_16FlashAttnFwdSm80INS1_25CollectiveMainloopFwdSm80ILi8ELi1ELb1EN4cute5tupleIJNS5_1CILi128EEENS7_ILi64EEENS7_ILi256EEEEEELi256ENS_6half_tEfNS_4arch4Sm80ELb0ELb0ELb1ELb0ELb1ELb0ELb1ELb1EEENS1_21CollectiveEpilogueFwdINS6_IJS8_SA_S9_EEENS6_IJNS7_ILi1EEESI_SI_EEESC_SE_Li256ELb0ELb1ELb1ELb0EEENS1_19SingleTileSchedulerILb0ELb1ELb1ELi128EEEEEEEEEvNT_6ParamsE,"a",@progbits
	.sectionflags	@""
	.align	4
.nv.constant0._ZN7cutlass13device_kernelIN5flash19enable_sm80_to_sm89INS1_16FlashAttnFwdSm80INS1_25CollectiveMainloopFwdSm80ILi8ELi1ELb1EN4cute5tupleIJNS5_1CILi128EEENS7_ILi64EEENS7_ILi256EEEEEELi256ENS_6half_tEfNS_4arch4Sm80ELb0ELb0ELb1ELb0ELb1ELb0ELb1ELb1EEENS1_21CollectiveEpilogueFwdINS6_IJS8_SA_S9_EEENS6_IJNS7_ILi1EEESI_SI_EEESC_SE_Li256ELb0ELb1ELb1ELb0EEENS1_19SingleTileSchedulerILb0ELb1ELb1ELi128EEEEEEEEEvNT_6ParamsE:
	.zero		1400


//--------------------- .nv.constant0._ZN7cutlass13device_kernelIN5flash19enable_sm80_to_sm89INS1_16FlashAttnFwdSm80INS1_25CollectiveMainloopFwdSm80ILi8ELi1ELb1EN4cute5tupleIJNS5_1CILi128EEENS7_ILi48EEENS7_ILi256EEEEEELi256ENS_6half_tEfNS_4arch4Sm80ELb0ELb0ELb1ELb1ELb1ELb0ELb1ELb1EEENS1_21CollectiveEpilogueFwdINS6_IJS8_SA_S9_EEENS6_IJNS7_ILi1EEESI_SI_EEESC_SE_Li256ELb1ELb1ELb1ELb0EEENS1_36VarlenDynamicPersistentTileSchedulerILi128ELi48ELi256ELi256ELb1ELb1ELb0ELb0ELb1ELb1EEEEEEEEEvNT_6ParamsE --------------------------
	.section	.nv.constant0._ZN7cutlass13device_kernelIN5flash19enable_sm80_to_sm89INS1_16FlashAttnFwdSm80INS1_25CollectiveMainloopFwdSm80ILi8ELi1ELb1EN4cute5tupleIJNS5_1CILi128EEENS7_ILi48EEENS7_ILi256EEEEEELi256ENS_6half_tEfNS_4arch4Sm80ELb0ELb0ELb1ELb1ELb1ELb0ELb1ELb1EEENS1_21CollectiveEpilogueFwdINS6_IJS8_SA_S9_EEENS6_IJNS7_ILi1EEESI_SI_EEESC_SE_Li256ELb1ELb1ELb1ELb0EEENS1_36VarlenDynamicPersistentTileSchedulerILi128ELi48ELi256ELi256ELb1ELb1ELb0ELb0ELb1ELb1EEEEEEEEEvNT_6ParamsE,"a",@progbits
	.sectionflags	@""
	.align	4
.nv.constant0._ZN7cutlass13device_kernelIN5flash19enable_sm80_to_sm89INS1_16FlashAttnFwdSm80INS1_25CollectiveMainloopFwdSm80ILi8ELi1ELb1EN4cute5tupleIJNS5_1CILi128EEENS7_ILi48EEENS7_ILi256EEEEEELi256ENS_6half_tEfNS_4arch4Sm80ELb0ELb0ELb1ELb1ELb1ELb0ELb1ELb1EEENS1_21CollectiveEpilogueFwdINS6_IJS8_SA_S9_EEENS6_IJNS7_ILi1EEESI_SI_EEESC_SE_Li256ELb1ELb1ELb1ELb0EEENS1_36VarlenDynamicPersistentTileSchedulerILi128ELi48ELi256ELi256ELb1ELb1ELb0ELb0ELb1ELb1EEEEEEEEEvNT_6ParamsE:
	.zero		1432


//--------------------- .nv.constant0._ZN7cutlass13device_kernelIN5flash19enable_sm80_to_sm89INS1_16FlashAttnFwdSm80INS1_25CollectiveMainloopFwdSm80ILi8ELi1ELb0EN4cute5tupleIJNS5_1CILi128EEENS7_ILi32EEENS7_ILi256EEEEEELi256ENS_6half_tEfNS_4arch4Sm80ELb0ELb0ELb1ELb1ELb1ELb1ELb1ELb1EEENS1_21CollectiveEpilogueFwdINS6_IJS8_SA_S9_EEENS6_IJNS7_ILi1EEESI_SI_EEESC_SE_Li256ELb1ELb1ELb1ELb0EEENS1_36VarlenDynamicPersistentTileSchedulerILi128ELi32ELi256ELi256ELb1ELb1ELb0ELb0ELb1ELb1EEEEEEEEEvNT_6ParamsE --------------------------
	.section	.nv.constant0._ZN7cutlass13device_kernelIN5flash19enable_sm80_to_sm89INS1_16FlashAttnFwdSm80INS1_25CollectiveMainloopFwdSm80ILi8ELi1ELb0EN4cute5tupleIJNS5_1CILi128EEENS7_ILi32EEENS7_ILi256EEEEEELi256ENS_6half_tEfNS_4arch4Sm80ELb0ELb0ELb1ELb1ELb1ELb1ELb1ELb1EEENS1_21CollectiveEpilogueFwdINS6_IJS8_SA_S9_EEENS6_IJNS7_ILi1EEESI_SI_EEESC_SE_Li256ELb1ELb1ELb1ELb0EEENS1_36VarlenDynamicPersistentTileSchedulerILi128ELi32ELi256ELi256ELb1ELb1ELb0ELb0ELb1ELb1EEEEEEEEEvNT_6ParamsE,"a",@progbits
	.sectionflags	@""
	.align	4
.nv.constant0._ZN7cutlass13device_kernelIN5flash19enable_sm80_to_sm89INS1_16FlashAttnFwdSm80INS1_25CollectiveMainloopFwdSm80ILi8ELi1ELb0EN4cute5tupleIJNS5_1CILi128EEENS7_ILi32EEENS7_ILi256EEEEEELi256ENS_6half_tEfNS_4arch4Sm80ELb0ELb0ELb1ELb1ELb1ELb1ELb1ELb1EEENS1_21CollectiveEpilogueFwdINS6_IJS8_SA_S9_EEENS6_IJNS7_ILi1EEESI_SI_EEESC_SE_Li256ELb1ELb1ELb1ELb0EEENS1_36VarlenDynamicPersistentTileSchedulerILi128ELi32ELi256ELi256ELb1ELb1ELb0ELb0ELb1ELb1EEEEEEEEEvNT_6ParamsE:
	.zero		1432


//--------------------- .nv.constant0._ZN7cutlass13device_kernelIN5flash19enable_sm80_to_sm89INS1_16FlashAttnFwdSm80INS1_25CollectiveMainloopFwdSm80ILi8ELi1ELb1EN4cute5tupleIJNS5_1CILi128EEENS7_ILi48EEENS7_ILi256EEEEEELi256ENS_6half_tEfNS_4arch4Sm80ELb0ELb1ELb1ELb0ELb1ELb0ELb1ELb1EEENS1_21CollectiveEpilogueFwdINS6_IJS8_SA_S9_EEENS6_IJNS7_ILi1EEESI_SI_EEESC_SE_Li256ELb0ELb1ELb1ELb0EEENS1_19SingleTileSchedulerILb0ELb1ELb1ELi128EEEEEEEEEvNT_6ParamsE --------------------------
	.section	.nv.constant0._ZN7cutlass13device_kernelIN5flash19enable_sm80_to_sm89INS1_16FlashAttnFwdSm80INS1_25CollectiveMainloopFwdSm80ILi8ELi1ELb1EN4cute5tupleIJNS5_1CILi128EEENS7_ILi48EEENS7_ILi256EEEEEELi256ENS_6half_tEfNS_4arch4Sm80ELb0ELb1ELb1ELb0ELb1ELb0ELb1ELb1EEENS1_21CollectiveEpilogueFwdINS6_IJS8_SA_S9_EEENS6_IJNS7_ILi1EEESI_SI_EEESC_SE_Li256ELb0ELb1ELb1ELb0EEENS1_19SingleTileSchedulerILb0ELb1ELb1ELi128EEEEEEEEEvNT_6ParamsE,"a",@progbits
	.sectionflags	@""
	.align	4
.nv.constant0._ZN7cutlass13device_kernelIN5flash19enable_sm80_to_sm89INS1_16FlashAttnFwdSm80INS1_25CollectiveMainloopFwdSm80ILi8ELi1ELb1EN4cute5tupleIJNS5_1CILi128EEENS7_ILi48EEENS7_ILi256EEEEEELi256ENS_6half_tEfNS_4arch4Sm80ELb0ELb1ELb1ELb0ELb1ELb0ELb1ELb1EEENS1_21CollectiveEpilogueFwdINS6_IJS8_SA_S9_EEENS6_IJNS7_ILi1EEESI_SI_EEESC_SE_Li256ELb0ELb1ELb1ELb0EEENS1_19SingleTileSchedulerILb0ELb1ELb1ELi128EEEEEEEEEvNT_6ParamsE:
	.zero		1400


//--------------------- .nv.constant0._ZN7cutlass13device_kernelIN5flash19enable_sm80_to_sm89INS1_16FlashAttnFwdSm80INS1_25CollectiveMainloopFwdSm80ILi8ELi1ELb1EN4cute5tupleIJNS5_1CILi128EEENS7_ILi48EEENS7_ILi256EEEEEELi256ENS_6half_tEfNS_4arch4Sm80ELb0ELb1ELb1ELb1ELb1ELb0ELb1ELb1EEENS1_21CollectiveEpilogueFwdINS6_IJS8_SA_S9_EEENS6_IJNS7_ILi1EEESI_SI_EEESC_SE_Li256ELb1ELb1ELb1ELb0EEENS1_36VarlenDynamicPersistentTileSchedulerILi128ELi48ELi256ELi256ELb1ELb1ELb0ELb1ELb0ELb1EEEEEEEEEvNT_6ParamsE --------------------------
	.section	.nv.constant0._ZN7cutlass13device_kernelIN5flash19enable_sm80_to_sm89INS1_16FlashAttnFwdSm80INS1_25CollectiveMainloopFwdSm80ILi8ELi1ELb1EN4cute5tupleIJNS5_1CILi128EEENS7_ILi48EEENS7_ILi256EEEEEELi256ENS_6half_tEfNS_4arch4Sm80ELb0ELb1ELb1ELb1ELb1ELb0ELb1ELb1EEENS1_21CollectiveEpilogueFwdINS6_IJS8_SA_S9_EEENS6_IJNS7_ILi1EEESI_SI_EEESC_SE_Li256ELb1ELb1ELb1ELb0EEENS1_36VarlenDynamicPersistentTileSchedulerILi128ELi48ELi256ELi256ELb1ELb1ELb0ELb1ELb0ELb1EEEEEEEEEvNT_6ParamsE,"a",@progbits
	.sectionflags	@""
	.align	4
.nv.constant0._ZN7cutlass13device_kernelIN5flash19enable_sm80_to_sm89INS1_16FlashAttnFwdSm80INS1_25CollectiveMainloopFwdSm80ILi8ELi1ELb1EN4cute5tupleIJNS5_1CILi128EEENS7_ILi48EEENS7_ILi256EEEEEELi256ENS_6half_tEfNS_4arch4Sm80ELb0ELb1ELb1ELb1ELb1ELb0ELb1ELb1EEENS1_21CollectiveEpilogueFwdINS6_IJS8_SA_S9_EEENS6_IJNS7_ILi1EEESI_SI_EEESC_SE_Li256ELb1ELb1ELb1ELb0EEENS1_36VarlenDynamicPersistentTileSchedulerILi128ELi48ELi256ELi256ELb1ELb1ELb0ELb1ELb0ELb1EEEEEEEEEvNT_6ParamsE:
	.zero		1432


//--------------------- .nv.constant0._ZN7cutlass13device_kernelIN5flash19enable_sm80_to_sm89INS1_16FlashAttnFwdSm80INS1_25CollectiveMainloopFwdSm80ILi8ELi1ELb0EN4cute5tupleIJNS5_1CILi128EEENS7_ILi32EEENS7_ILi256EEEEEELi256ENS_6half_tEfNS_4arch4Sm80ELb0ELb1ELb1ELb1ELb1ELb1ELb1ELb1EEENS1_21CollectiveEpilogueFwdINS6_IJS8_SA_S9_EEENS6_IJNS7_ILi1EEESI_SI_EEESC_SE_Li256ELb1ELb1ELb1ELb0EEENS1_36VarlenDynamicPersistentTileSchedulerILi128ELi32ELi256ELi256ELb1ELb1ELb0ELb1ELb0ELb1EEEEEEEEEvNT_6ParamsE --------------------------
	.section	.nv.constant0._ZN7cutlass13device_kernelIN5flash19enable_sm80_to_sm89INS1_16FlashAttnFwdSm80INS1_25CollectiveMainloopFwdSm80ILi8ELi1ELb0EN4cute5tupleIJNS5_1CILi128EEENS7_ILi32EEENS7_ILi256EEEEEELi256ENS_6half_tEfNS_4arch4Sm80ELb0ELb1ELb1ELb1ELb1ELb1ELb1ELb1EEENS1_21CollectiveEpilogueFwdINS6_IJS8_SA_S9_EEENS6_IJNS7_ILi1EEESI_SI_EEESC_SE_Li256ELb1ELb1ELb1ELb0EEENS1_36VarlenDynamicPersistentTileSchedulerILi128ELi32ELi256ELi256ELb1ELb1ELb0ELb1ELb0ELb1EEEEEEEEEvNT_6ParamsE,"a",@progbits
	.sectionflags	@""
	.align	4
.nv.constant0._ZN7cutlass13device_kernelIN5flash19enable_sm80_to_sm89INS1_16FlashAttnFwdSm80INS1_25CollectiveMainloopFwdSm80ILi8ELi1ELb0EN4cute5tupleIJNS5_1CILi128EEENS7_ILi32EEENS7_ILi256EEEEEELi256ENS_6half_tEfNS_4arch4Sm80ELb0ELb1ELb1ELb1ELb1ELb1ELb1ELb1EEENS1_21CollectiveEpilogueFwdINS6_IJS8_SA_S9_EEENS6_IJNS7_ILi1EEESI_SI_EEESC_SE_Li256ELb1ELb1ELb1ELb0EEENS1_36VarlenDynamicPersistentTileSchedulerILi128ELi32ELi256ELi256ELb1ELb1ELb0ELb1ELb0ELb1EEEEEEEEEvNT_6ParamsE:
	.zero		1432


//--------------------- .nv.constant0._ZN7cutlass13device_kernelIN5flash19enable_sm80_to_sm89INS1_16FlashAttnFwdSm80INS1_25CollectiveMainloopFwdSm80ILi8ELi1ELb1EN4cute5tupleIJNS5_1CILi128EEENS7_ILi64EEENS7_ILi256EEEEEELi256ENS_6half_tEfNS_4arch4Sm80ELb1ELb0ELb1ELb0ELb1ELb0ELb1ELb1EEENS1_21CollectiveEpilogueFwdINS6_IJS8_SA_S9_EEENS6_IJNS7_ILi1EEESI_SI_EEESC_SE_Li256ELb0ELb1ELb1ELb0EEENS1_30DynamicPersistentTileSchedulerILi256ELi256ELb1ELb1ELb0EEEEEEEEEvNT_6ParamsE --------------------------
	.section	.nv.constant0._ZN7cutlass13device_kernelIN5flash19enable_sm80_to_sm89INS1_16FlashAttnFwdSm80INS1_25CollectiveMainloopFwdSm80ILi8ELi1ELb1EN4cute5tupleIJNS5_1CILi128EEENS7_ILi64EEENS7_ILi256EEEEEELi256ENS_6half_tEfNS_4arch4Sm80ELb1ELb0ELb1ELb0ELb1ELb0ELb1ELb1EEENS1_21CollectiveEpilogueFwdINS6_IJS8_SA_S9_EEENS6_IJNS7_ILi1EEESI_SI_EEESC_SE_Li256ELb0ELb1ELb1ELb0EEENS1_30DynamicPersistentTileSchedulerILi256ELi256ELb1ELb1ELb0EEEEEEEEEvNT_6ParamsE,"a",@progbits
	.sectionflags	@""
	.align	4
.nv.constant0._ZN7cutlass13device_kernelIN5flash19enable_sm80_to_sm89INS1_16FlashAttnFwdSm80INS1_25CollectiveMainloopFwdSm80ILi8ELi1ELb1EN4cute5tupleIJNS5_1CILi128EEENS7_ILi64EEENS7_ILi256EEEEEELi256ENS_6half_tEfNS_4arch4Sm80ELb1ELb0ELb1ELb0ELb1ELb0ELb1ELb1EEENS1_21CollectiveEpilogueFwdINS6_IJS8_SA_S9_EEENS6_IJNS7_ILi1EEESI_SI_EEESC_SE_Li256ELb0ELb1ELb1ELb0EEENS1_30DynamicPersistentTileSchedulerILi256ELi256ELb1ELb1ELb0EEEEEEEEEvNT_6ParamsE:
	.zero		1416


//--------------------- .nv.constant0._ZN7cutlass13device_kernelIN5flash19enable_sm80_to_sm89INS1_16FlashAttnFwdSm80INS1_25CollectiveMainloopFwdSm80ILi8ELi1ELb1EN4cute5tupleIJNS5_1CILi128EEENS7_ILi48EEENS7_ILi256EEEEEELi256ENS_6half_tEfNS_4arch4Sm80ELb1ELb0ELb1ELb1ELb1ELb0ELb1ELb1EEENS1_21CollectiveEpilogueFwdINS6_IJS8_SA_S9_EEENS6_IJNS7_ILi1EEESI_SI_EEESC_SE_Li256ELb1ELb1ELb1ELb0EEENS1_36VarlenDynamicPersistentTileSchedulerILi128ELi48ELi256ELi256ELb1ELb1ELb0ELb1ELb1ELb1EEEEEEEEEvNT_6ParamsE --------------------------
	.section	.nv.constant0._ZN7cutlass13device_kernelIN5flash19enable_sm80_to_sm89INS1_16FlashAttnFwdSm80INS1_25CollectiveMainloopFwdSm80ILi8ELi1ELb1EN4cute5tupleIJNS5_1CILi128EEENS7_ILi48EEENS7_ILi256EEEEEELi256ENS_6half_tEfNS_4arch4Sm80ELb1ELb0ELb1ELb1ELb1ELb0ELb1ELb1EEENS1_21CollectiveEpilogueFwdINS6_IJS8_SA_S9_EEENS6_IJNS7_ILi1EEESI_SI_EEESC_SE_Li256ELb1ELb1ELb1ELb0EEENS1_36VarlenDynamicPersistentTileSchedulerILi128ELi48ELi256ELi256ELb1ELb1ELb0ELb1ELb1ELb1EEEEEEEEEvNT_6ParamsE,"a",@progbits
	.sectionflags	@""
	.align	4
.nv.constant0._ZN7cutlass13device_kernelIN5flash19enable_sm80_to_sm89INS1_16FlashAttnFwdSm80INS1_25CollectiveMainloopFwdSm80ILi8ELi1ELb1EN4cute5tupleIJNS5_1CILi128EEENS7_ILi48EEENS7_ILi256EEEEEELi256ENS_6half_tEfNS_4arch4Sm80ELb1ELb0ELb1ELb1ELb1ELb0ELb1ELb1EEENS1_21CollectiveEpilogueFwdINS6_IJS8_SA_S9_EEENS6_IJNS7_ILi1EEESI_SI_EEESC_SE_Li256ELb1ELb1ELb1ELb0EEENS1_36VarlenDynamicPersistentTileSchedulerILi128ELi48ELi256ELi256ELb1ELb1ELb0ELb1ELb1ELb1EEEEEEEEEvNT_6ParamsE:
	.zero		1432


//--------------------- .nv.constant0._ZN7cutlass13device_kernelIN5flash19enable_sm80_to_sm89INS1_16FlashAttnFwdSm80INS1_25CollectiveMainloopFwdSm80ILi8ELi1ELb0EN4cute5tupleIJNS5_1CILi128EEENS7_ILi32EEENS7_ILi256EEEEEELi256ENS_6half_tEfNS_4arch4Sm80ELb1ELb0ELb1ELb1ELb1ELb1ELb1ELb1EEENS1_21CollectiveEpilogueFwdINS6_IJS8_SA_S9_EEENS6_IJNS7_ILi1EEESI_SI_EEESC_SE_Li256ELb1ELb1ELb1ELb0EEENS1_36VarlenDynamicPersistentTileSchedulerILi128ELi32ELi256ELi256ELb1ELb1ELb0ELb1ELb1ELb1EEEEEEEEEvNT_6ParamsE --------------------------
	.section	.nv.constant0._ZN7cutlass13device_kernelIN5flash19enable_sm80_to_sm89INS1_16FlashAttnFwdSm80INS1_25CollectiveMainloopFwdSm80ILi8ELi1ELb0EN4cute5tupleIJNS5_1CILi128EEENS7_ILi32EEENS7_ILi256EEEEEELi256ENS_6half_tEfNS_4arch4Sm80ELb1ELb0ELb1ELb1ELb1ELb1ELb1ELb1EEENS1_21CollectiveEpilogueFwdINS6_IJS8_SA_S9_EEENS6_IJNS7_ILi1EEESI_SI_EEESC_SE_Li256ELb1ELb1ELb1ELb0EEENS1_36VarlenDynamicPersistentTileSchedulerILi128ELi32ELi256ELi256ELb1ELb1ELb0ELb1ELb1ELb1EEEEEEEEEvNT_6ParamsE,"a",@progbits
	.sectionflags	@""
	.align	4
.nv.constant0._ZN7cutlass13device_kernelIN5flash19enable_sm80_to_sm89INS1_16FlashAttnFwdSm80INS1_25CollectiveMainloopFwdSm80ILi8ELi1ELb0EN4cute5tupleIJNS5_1CILi128EEENS7_ILi32EEENS7_ILi256EEEEEELi256ENS_6half_tEfNS_4arch4Sm80ELb1ELb0ELb1ELb1ELb1ELb1ELb1ELb1EEENS1_21CollectiveEpilogueFwdINS6_IJS8_SA_S9_EEENS6_IJNS7_ILi1EEESI_SI_EEESC_SE_Li256ELb1ELb1ELb1ELb0EEENS1_36VarlenDynamicPersistentTileSchedulerILi128ELi32ELi256ELi256ELb1ELb1ELb0ELb1ELb1ELb1EEEEEEEEEvNT_6ParamsE:
	.zero		1432


//--------------------- .nv.constant0._ZN7cutlass13device_kernelIN5flash19enable_sm80_to_sm89INS1_16FlashAttnFwdSm80INS1_25CollectiveMainloopFwdSm80ILi8ELi1ELb0EN4cute5tupleIJNS5_1CILi128EEENS7_ILi96EEENS7_ILi256EEEEEELi256ENS_6half_tEfNS_4arch4Sm80ELb0ELb0ELb1ELb0ELb1ELb0ELb1ELb1EEENS1_21CollectiveEpilogueFwdINS6_IJS8_SA_S9_EEENS6_IJNS7_ILi1EEESI_SI_EEESC_SE_Li256ELb0ELb1ELb1ELb0EEENS1_19SingleTileSchedulerILb0ELb1ELb1ELi128EEEEEEEEEvNT_6ParamsE --------------------------
	.section	.nv.constant0._ZN7cutlass13device_kernelIN5flash19enable_sm80_to_sm89INS1_16FlashAttnFwdSm80INS1_25CollectiveMainloopFwdSm80ILi8ELi1ELb0EN4cute5tupleIJNS5_1CILi128EEENS7_ILi96EEENS7_ILi256EEEEEELi256ENS_6half_tEfNS_4arch4Sm80ELb0ELb0ELb1ELb0ELb1ELb0ELb1ELb1EEENS1_21CollectiveEpilogueFwdINS6_IJS8_SA_S9_EEENS6_IJNS7_ILi1EEESI_SI_EEESC_SE_Li256ELb0ELb1ELb1ELb0EEENS1_19SingleTileSchedulerILb0ELb1ELb1ELi128EEEEEEEEEvNT_6ParamsE,"a",@progbits
	.sectionflags	@""
	.align	4
.nv.constant0._ZN7cutlass13device_kernelIN5flash19enable_sm80_to_sm89INS1_16FlashAttnFwdSm80INS1_25CollectiveMainloopFwdSm80ILi8ELi1ELb0EN4cute5tupleIJNS5_1CILi128EEENS7_ILi96EEENS7_ILi256EEEEEELi256ENS_6half_tEfNS_4arch4Sm80ELb0ELb0ELb1ELb0ELb1ELb0ELb1ELb1EEENS1_21CollectiveEpilogueFwdINS6_IJS8_SA_S9_EEENS6_IJNS7_ILi1EEESI_SI_EEESC_SE_Li256ELb0ELb1ELb1ELb0EEENS1_19SingleTileSchedulerILb0ELb1ELb1ELi128EEEEEEEEEvNT_6ParamsE:
	.zero		1400


//--------------------- .nv.constant0._ZN7cutlass13device_kernelIN5flash19enable_sm80_to_sm89INS1_16FlashAttnFwdSm80INS1_25CollectiveMainloopFwdSm80ILi8ELi1ELb0EN4cute5tupleIJNS5_1CILi128EEENS7_ILi64EEENS7_ILi256EEEEEELi256ENS_6half_tEfNS_4arch4Sm80ELb0ELb0ELb1ELb1ELb1ELb0ELb1ELb1EEENS1_21CollectiveEpilogueFwdINS6_IJS8_SA_S9_EEENS6_IJNS7_ILi1EEESI_SI_EEESC_SE_Li256ELb1ELb1ELb1ELb0EEENS1_36VarlenDynamicPersistentTileSchedulerILi128ELi64ELi256ELi256ELb1ELb1ELb0ELb0ELb1ELb1EEEEEEEEEvNT_6ParamsE --------------------------
	.section	.nv.constant0._ZN7cutlass13device_kernelIN5flash19enable_sm80_to_sm89INS1_16FlashAttnFwdSm80INS1_25CollectiveMainloopFwdSm80ILi8ELi1ELb0EN4cute5tupleIJNS5_1CILi128EEENS7_ILi64EEENS7_ILi256EEEEEELi256ENS_6half_tEfNS_4arch4Sm80ELb0ELb0ELb1ELb1ELb1ELb0ELb1ELb1EEENS1_21CollectiveEpilogueFwdINS6_IJS8_SA_S9_EEENS6_IJNS7_ILi1EEESI_SI_EEESC_SE_Li256ELb1ELb1ELb1ELb0EEENS1_36VarlenDynamicPersistentTileSchedulerILi128ELi64ELi256ELi256ELb1ELb1ELb0ELb0ELb1ELb1EEEEEEEEEvNT_6ParamsE,"a",@progbits
	.sectionflags	@""
	.align	4
.nv.constant0._ZN7cutlass13device_kernelIN5flash19enable_sm80_to_sm89INS1_16FlashAttnFwdSm80INS1_25CollectiveMainloopFwdSm80ILi8ELi1ELb0EN4cute5tupleIJNS5_1CILi128EEENS7_ILi64EEENS7_ILi256EEEEEELi256ENS_6half_tEfNS_4arch4Sm80ELb0ELb0ELb1ELb1ELb1ELb0ELb1ELb1EEENS1_21CollectiveEpilogueFwdINS6_IJS8_SA_S9_EEENS6_IJNS7_ILi1EEESI_SI_EEESC_SE_Li256ELb1ELb1ELb1ELb0EEENS1_36VarlenDynamicPersistentTileSchedulerILi128ELi64ELi256ELi256ELb1ELb1ELb0ELb0ELb1ELb1EEEEEEEEEvNT_6ParamsE:
	.zero		1432


//--------------------- .nv.constant0._ZN7cutlass13device_kernelIN5flash19enable_sm80_to_sm89INS1_16FlashAttnFwdSm80INS1_25CollectiveMainloopFwdSm80ILi8ELi1ELb0EN4cute5tupleIJNS5_1CILi128EEENS7_ILi48EEENS7_ILi256EEEEEELi256ENS_6half_tEfNS_4arch4Sm80ELb0ELb0ELb1ELb1ELb1ELb1ELb1ELb1EEENS1_21CollectiveEpilogueFwdINS6_IJS8_SA_S9_EEENS6_IJNS7_ILi1EEESI_SI_EEESC_SE_Li256ELb1ELb1ELb1ELb0EEENS1_36VarlenDynamicPersistentTileSchedulerILi128ELi48ELi256ELi256ELb1ELb1ELb0ELb0ELb1ELb1EEEEEEEEEvNT_6ParamsE --------------------------
	.section	.nv.constant0._ZN7cutlass13device_kernelIN5flash19enable_sm80_to_sm89INS1_16FlashAttnFwdSm80INS1_25CollectiveMainloopFwdSm80ILi8ELi1ELb0EN4cute5tupleIJNS5_1CILi128EEENS7_ILi48EEENS7_ILi256EEEEEELi256ENS_6half_tEfNS_4arch4Sm80ELb0ELb0ELb1ELb1ELb1ELb1ELb1ELb1EEENS1_21CollectiveEpilogueFwdINS6_IJS8_SA_S9_EEENS6_IJNS7_ILi1EEESI_SI_EEESC_SE_Li256ELb1ELb1ELb1ELb0EEENS1_36VarlenDynamicPersistentTileSchedulerILi128ELi48ELi256ELi256ELb1ELb1ELb0ELb0ELb1ELb1EEEEEEEEEvNT_6ParamsE,"a",@progbits
	.sectionflags	@""
	.align	4
.nv.constant0._ZN7cutlass13device_kernelIN5flash19enable_sm80_to_sm89INS1_16FlashAttnFwdSm80INS1_25CollectiveMainloopFwdSm80ILi8ELi1ELb0EN4cute5tupleIJNS5_1CILi128EEENS7_ILi48EEENS7_ILi256EEEEEELi256ENS_6half_tEfNS_4arch4Sm80ELb0ELb0ELb1ELb1ELb1ELb1ELb1ELb1EEENS1_21CollectiveEpilogueFwdINS6_IJS8_SA_S9_EEENS6_IJNS7_ILi1EEESI_SI_EEESC_SE_Li256ELb1ELb1ELb1ELb0EEENS1_36VarlenDynamicPersistentTileSchedulerILi128ELi48ELi256ELi256ELb1ELb1ELb0ELb0ELb1ELb1EEEEEEEEEvNT_6ParamsE:
	.zero		1432


//--------------------- .nv.constant0._ZN7cutlass13device_kernelIN5flash19enable_sm80_to_sm89INS1_16FlashAttnFwdSm80INS1_25CollectiveMainloopFwdSm80ILi8ELi1ELb0EN4cute5tupleIJNS5_1CILi128EEENS7_ILi64EEENS7_ILi256EEEEEELi256ENS_6half_tEfNS_4arch4Sm80ELb0ELb1ELb1ELb0ELb1ELb0ELb1ELb1EEENS1_21CollectiveEpilogueFwdINS6_IJS8_SA_S9_EEENS6_IJNS7_ILi1EEESI_SI_EEESC_SE_Li256ELb0ELb1ELb1ELb0EEENS1_19SingleTileSchedulerILb0ELb1ELb1ELi128EEEEEEEEEvNT_6ParamsE --------------------------
	.section	.nv.constant0._ZN7cutlass13device_kernelIN5flash19enable_sm80_to_sm89INS1_16FlashAttnFwdSm80INS1_25CollectiveMainloopFwdSm80ILi8ELi1ELb0EN4cute5tupleIJNS5_1CILi128EEENS7_ILi64EEENS7_ILi256EEEEEELi256ENS_6half_tEfNS_4arch4Sm80ELb0ELb1ELb1ELb0ELb1ELb0ELb1ELb1EEENS1_21CollectiveEpilogueFwdINS6_IJS8_SA_S9_EEENS6_IJNS7_ILi1EEESI_SI_EEESC_SE_Li256ELb0ELb1ELb1ELb0EEENS1_19SingleTileSchedulerILb0ELb1ELb1ELi128EEEEEEEEEvNT_6ParamsE,"a",@progbits
	.sectionflags	@""
	.align	4
.nv.constant0._ZN7cutlass13device_kernelIN5flash19enable_sm80_to_sm89INS1_16FlashAttnFwdSm80INS1_25CollectiveMainloopFwdSm80ILi8ELi1ELb0EN4cute5tupleIJNS5_1CILi128EEENS7_ILi64EEENS7_ILi256EEEEEELi256ENS_6half_tEfNS_4arch4Sm80ELb0ELb1ELb1ELb0ELb1ELb0ELb1ELb1EEENS1_21CollectiveEpilogueFwdINS6_IJS8_SA_S9_EEENS6_IJNS7_ILi1EEESI_SI_EEESC_SE_Li256ELb0ELb1ELb1ELb0EEENS1_19SingleTileSchedulerILb0ELb1ELb1ELi128EEEEEEEEEvNT_6ParamsE:
	.zero		1400


//--------------------- .nv.constant0._ZN7cutlass13device_kernelIN5flash19enable_sm80_to_sm89INS1_16FlashAttnFwdSm80INS1_25CollectiveMainloopFwdSm80ILi8ELi1ELb0EN4cute5tupleIJNS5_1CILi128EEENS7_ILi64EEENS7_ILi256EEEEEELi256ENS_6half_tEfNS_4arch4Sm80ELb0ELb1ELb1ELb1ELb1ELb0ELb1ELb1EEENS1_21CollectiveEpilogueFwdINS6_IJS8_SA_S9_EEENS6_IJNS7_ILi1EEESI_SI_EEESC_SE_Li256ELb1ELb1ELb1ELb0EEENS1_36VarlenDynamicPersistentTileSchedulerILi128ELi64ELi256ELi256ELb1ELb1ELb0ELb1ELb0ELb1EEEEEEEEEvNT_6ParamsE --------------------------
	.section	.nv.constant0._ZN7cutlass13device_kernelIN5flash19enable_sm80_to_sm89INS1_16FlashAttnFwdSm80INS1_25CollectiveMainloopFwdSm80ILi8ELi1ELb0EN4cute5tupleIJNS5_1CILi128EEENS7_ILi64EEENS7_ILi256EEEEEELi256ENS_6half_tEfNS_4arch4Sm80ELb0ELb1ELb1ELb1ELb1ELb0ELb1ELb1EEENS1_21CollectiveEpilogueFwdINS6_IJS8_SA_S9_EEENS6_IJNS7_ILi1EEESI_SI_EEESC_SE_Li256ELb1ELb1ELb1ELb0EEENS1_36VarlenDynamicPersistentTileSchedulerILi128ELi64ELi256ELi256ELb1ELb1ELb0ELb1ELb0ELb1EEEEEEEEEvNT_6ParamsE,"a",@progbits
	.sectionflags	@""
	.align	4
.nv.constant0._ZN7cutlass13device_kernelIN5flash19enable_sm80_to_sm89INS1_16FlashAttnFwdSm80INS1_25CollectiveMainloopFwdSm80ILi8ELi1ELb0EN4cute5tupleIJNS5_1CILi128EEENS7_ILi64EEENS7_ILi256EEEEEELi256ENS_6half_tEfNS_4arch4Sm80ELb0ELb1ELb1ELb1ELb1ELb0ELb1ELb1EEENS1_21CollectiveEpilogueFwdINS6_IJS8_SA_S9_EEENS6_IJNS7_ILi1EEESI_SI_EEESC_SE_Li256ELb1ELb1ELb1ELb0EEENS1_36VarlenDynamicPersistentTileSchedulerILi128ELi64ELi256ELi256ELb1ELb1ELb0ELb1ELb0ELb1EEEEEEEEEvNT_6ParamsE:
	.zero		1432


//--------------------- .nv.constant0._ZN7cutlass13device_kernelIN5flash19enable_sm80_to_sm89INS1_16FlashAttnFwdSm80INS1_25CollectiveMainloopFwdSm80ILi8ELi1ELb0EN4cute5tupleIJNS5_1CILi128EEENS7_ILi48EEENS7_ILi256EEEEEELi256ENS_6half_tEfNS_4arch4Sm80ELb0ELb1ELb1ELb1ELb1ELb1ELb1ELb1EEENS1_21CollectiveEpilogueFwdINS6_IJS8_SA_S9_EEENS6_IJNS7_ILi1EEESI_SI_EEESC_SE_Li256ELb1ELb1ELb1ELb0EEENS1_36VarlenDynamicPersistentTileSchedulerILi128ELi48ELi256ELi256ELb1ELb1ELb0ELb1ELb0ELb1EEEEEEEEEvNT_6ParamsE --------------------------
	.section	.nv.constant0._ZN7cutlass13device_kernelIN5flash19enable_sm80_to_sm89INS1_16FlashAttnFwdSm80INS1_25CollectiveMainloopFwdSm80ILi8ELi1ELb0EN4cute5tupleIJNS5_1CILi128EEENS7_ILi48EEENS7_ILi256EEEEEELi256ENS_6half_tEfNS_4arch4Sm80ELb0ELb1ELb1ELb1ELb1ELb1ELb1ELb1EEENS1_21CollectiveEpilogueFwdINS6_IJS8_SA_S9_EEENS6_IJNS7_ILi1EEESI_SI_EEESC_SE_Li256ELb1ELb1ELb1ELb0EEENS1_36VarlenDynamicPersistentTileSchedulerILi128ELi48ELi256ELi256ELb1ELb1ELb0ELb1ELb0ELb1EEEEEEEEEvNT_6ParamsE,"a",@progbits
	.sectionflags	@""
	.align	4
.nv.constant0._ZN7cutlass13device_kernelIN5flash19enable_sm80_to_sm89INS1_16FlashAttnFwdSm80INS1_25CollectiveMainloopFwdSm80ILi8ELi1ELb0EN4cute5tupleIJNS5_1CILi128EEENS7_ILi48EEENS7_ILi256EEEEEELi256ENS_6half_tEfNS_4arch4Sm80ELb0ELb1ELb1ELb1ELb1ELb1ELb1ELb1EEENS1_21CollectiveEpilogueFwdINS6_IJS8_SA_S9_EEENS6_IJNS7_ILi1EEESI_SI_EEESC_SE_Li256ELb1ELb1ELb1ELb0EEENS1_36VarlenDynamicPersistentTileSchedulerILi128ELi48ELi256ELi256ELb1ELb1ELb0ELb1ELb0ELb1EEEEEEEEEvNT_6ParamsE:
	.zero		1432


//--------------------- .nv.constant0._ZN7cutlass13device_kernelIN5flash19enable_sm80_to_sm89INS1_16FlashAttnFwdSm80INS1_25CollectiveMainloopFwdSm80ILi8ELi1ELb0EN4cute5tupleIJNS5_1CILi128EEENS7_ILi96EEENS7_ILi256EEEEEELi256ENS_6half_tEfNS_4arch4Sm80ELb1ELb0ELb1ELb0ELb1ELb0ELb1ELb1EEENS1_21CollectiveEpilogueFwdINS6_IJS8_SA_S9_EEENS6_IJNS7_ILi1EEESI_SI_EEESC_SE_Li256ELb0ELb1ELb1ELb0EEENS1_30DynamicPersistentTileSchedulerILi256ELi256ELb1ELb1ELb0EEEEEEEEEvNT_6ParamsE --------------------------
	.section	.nv.constant0._ZN7cutlass13device_kernelIN5flash19enable_sm80_to_sm89INS1_16FlashAttnFwdSm80INS1_25CollectiveMainloopFwdSm80ILi8ELi1ELb0EN4cute5tupleIJNS5_1CILi128EEENS7_ILi96EEENS7_ILi256EEEEEELi256ENS_6half_tEfNS_4arch4Sm80ELb1ELb0ELb1ELb0ELb1ELb0ELb1ELb1EEENS1_21CollectiveEpilogueFwdINS6_IJS8_SA_S9_EEENS6_IJNS7_ILi1EEESI_SI_EEESC_SE_Li256ELb0ELb1ELb1ELb0EEENS1_30DynamicPersistentTileSchedulerILi256ELi256ELb1ELb1ELb0EEEEEEEEEvNT_6ParamsE,"a",@progbits
	.sectionflags	@""
	.align	4
.nv.constant0._ZN7cutlass13device_kernelIN5flash19enable_sm80_to_sm89INS1_16FlashAttnFwdSm80INS1_25CollectiveMainloopFwdSm80ILi8ELi1ELb0EN4cute5tupleIJNS5_1CILi128EEENS7_ILi96EEENS7_ILi256EEEEEELi256ENS_6half_tEfNS_4arch4Sm80ELb1ELb0ELb1ELb0ELb1ELb0ELb1ELb1EEENS1_21CollectiveEpilogueFwdINS6_IJS8_SA_S9_EEENS6_IJNS7_ILi1EEESI_SI_EEESC_SE_Li256ELb0ELb1ELb1ELb0EEENS1_30DynamicPersistentTileSchedulerILi256ELi256ELb1ELb1ELb0EEEEEEEEEvNT_6ParamsE:
	.zero		1416


//--------------------- .nv.constant0._ZN7cutlass13device_kernelIN5flash19enable_sm80_to_sm89INS1_16FlashAttnFwdSm80INS1_25CollectiveMainloopFwdSm80ILi8ELi1ELb0EN4cute5tupleIJNS5_1CILi128EEENS7_ILi64EEENS7_ILi256EEEEEELi256ENS_6half_tEfNS_4arch4Sm80ELb1ELb0ELb1ELb1ELb1ELb0ELb1ELb1EEENS1_21CollectiveEpilogueFwdINS6_IJS8_SA_S9_EEENS6_IJNS7_ILi1EEESI_SI_EEESC_SE_Li256ELb1ELb1ELb1ELb0EEENS1_36VarlenDynamicPersistentTileSchedulerILi128ELi64ELi256ELi256ELb1ELb1ELb0ELb1ELb1ELb1EEEEEEEEEvNT_6ParamsE --------------------------
	.section	.nv.constant0._ZN7cutlass13device_kernelIN5flash19enable_sm80_to_sm89INS1_16FlashAttnFwdSm80INS1_25CollectiveMainloopFwdSm80ILi8ELi1ELb0EN4cute5tupleIJNS5_1CILi128EEENS7_ILi64EEENS7_ILi256EEEEEELi256ENS_6half_tEfNS_4arch4Sm80ELb1ELb0ELb1ELb1ELb1ELb0ELb1ELb1EEENS1_21CollectiveEpilogueFwdINS6_IJS8_SA_S9_EEENS6_IJNS7_ILi1EEESI_SI_EEESC_SE_Li256ELb1ELb1ELb1ELb0EEENS1_36VarlenDynamicPersistentTileSchedulerILi128ELi64ELi256ELi256ELb1ELb1ELb0ELb1ELb1ELb1EEEEEEEEEvNT_6ParamsE,"a",@progbits
	.sectionflags	@""
	.align	4
.nv.constant0._ZN7cutlass13device_kernelIN5flash19enable_sm80_to_sm89INS1_16FlashAttnFwdSm80INS1_25CollectiveMainloopFwdSm80ILi8ELi1ELb0EN4cute5tupleIJNS5_1CILi128EEENS7_ILi64EEENS7_ILi256EEEEEELi256ENS_6half_tEfNS_4arch4Sm80ELb1ELb0ELb1ELb1ELb1ELb0ELb1ELb1EEENS1_21CollectiveEpilogueFwdINS6_IJS8_SA_S9_EEENS6_IJNS7_ILi1EEESI_SI_EEESC_SE_Li256ELb1ELb1ELb1ELb0EEENS1_36VarlenDynamicPersistentTileSchedulerILi128ELi64ELi256ELi256ELb1ELb1ELb0ELb1ELb1ELb1EEEEEEEEEvNT_6ParamsE:
	.zero		1432


//--------------------- .nv.constant0._ZN7cutlass13device_kernelIN5flash19enable_sm80_to_sm89INS1_16FlashAttnFwdSm80INS1_25CollectiveMainloopFwdSm80ILi8ELi1ELb0EN4cute5tupleIJNS5_1CILi128EEENS7_ILi48EEENS7_ILi256EEEEEELi256ENS_6half_tEfNS_4arch4Sm80ELb1ELb0ELb1ELb1ELb1ELb1ELb1ELb1EEENS1_21CollectiveEpilogueFwdINS6_IJS8_SA_S9_EEENS6_IJNS7_ILi1EEESI_SI_EEESC_SE_Li256ELb1ELb1ELb1ELb0EEENS1_36VarlenDynamicPersistentTileSchedulerILi128ELi48ELi256ELi256ELb1ELb1ELb0ELb1ELb1ELb1EEEEEEEEEvNT_6ParamsE --------------------------
	.section	.nv.constant0._ZN7cutlass13device_kernelIN5flash19enable_sm80_to_sm89INS1_16FlashAttnFwdSm80INS1_25CollectiveMainloopFwdSm80ILi8ELi1ELb0EN4cute5tupleIJNS5_1CILi128EEENS7_ILi48EEENS7_ILi256EEEEEELi256ENS_6half_tEfNS_4arch4Sm80ELb1ELb0ELb1ELb1ELb1ELb1ELb1ELb1EEENS1_21CollectiveEpilogueFwdINS6_IJS8_SA_S9_EEENS6_IJNS7_ILi1EEESI_SI_EEESC_SE_Li256ELb1ELb1ELb1ELb0EEENS1_36VarlenDynamicPersistentTileSchedulerILi128ELi48ELi256ELi256ELb1ELb1ELb0ELb1ELb1ELb1EEEEEEEEEvNT_6ParamsE,"a",@progbits
	.sectionflags	@""
	.align	4
.nv.constant0._ZN7cutlass13device_kernelIN5flash19enable_sm80_to_sm89INS1_16FlashAttnFwdSm80INS1_25CollectiveMainloopFwdSm80ILi8ELi1ELb0EN4cute5tupleIJNS5_1CILi128EEENS7_ILi48EEENS7_ILi256EEEEEELi256ENS_6half_tEfNS_4arch4Sm80ELb1ELb0ELb1ELb1ELb1ELb1ELb1ELb1EEENS1_21CollectiveEpilogueFwdINS6_IJS8_SA_S9_EEENS6_IJNS7_ILi1EEESI_SI_EEESC_SE_Li256ELb1ELb1ELb1ELb0EEENS1_36VarlenDynamicPersistentTileSchedulerILi128ELi48ELi256ELi256ELb1ELb1ELb0ELb1ELb1ELb1EEEEEEEEEvNT_6ParamsE:
	.zero		1432


//--------------------- .nv.constant0._ZN7cutlass13device_kernelIN5flash19enable_sm80_to_sm89INS1_16FlashAttnFwdSm80INS1_25CollectiveMainloopFwdSm80ILi8ELi1ELb1EN4cute5tupleIJNS5_1CILi128EEENS7_ILi64EEENS7_ILi256EEEEEELi256ENS_6half_tEfNS_4arch4Sm80ELb0ELb0ELb0ELb0ELb1ELb0ELb1ELb1EEENS1_21CollectiveEpilogueFwdINS6_IJS8_SA_S9_EEENS6_IJNS7_ILi1EEESI_SI_EEESC_SE_Li256ELb0ELb1ELb1ELb0EEENS1_19SingleTileSchedulerILb0ELb1ELb1ELi128EEEEEEEEEvNT_6ParamsE --------------------------
	.section	.nv.constant0._ZN7cutlass13device_kernelIN5flash19enable_sm80_to_sm89INS1_16FlashAttnFwdSm80INS1_25CollectiveMainloopFwdSm80ILi8ELi1ELb1EN4cute5tupleIJNS5_1CILi128EEENS7_ILi64EEENS7_ILi256EEEEEELi256ENS_6half_tEfNS_4arch4Sm80ELb0ELb0ELb0ELb0ELb1ELb0ELb1ELb1EEENS1_21CollectiveEpilogueFwdINS6_IJS8_SA_S9_EEENS6_IJNS7_ILi1EEESI_SI_EEESC_SE_Li256ELb0ELb1ELb1ELb0EEENS1_19SingleTileSchedulerILb0ELb1ELb1ELi128EEEEEEEEEvNT_6ParamsE,"a",@progbits
	.sectionflags	@""
	.align	4
.nv.constant0._ZN7cutlass13device_kernelIN5flash19enable_sm80_to_sm89INS1_16FlashAttnFwdSm80INS1_25CollectiveMainloopFwdSm80ILi8ELi1ELb1EN4cute5tupleIJNS5_1CILi128EEENS7_ILi64EEENS7_ILi256EEEEEELi256ENS_6half_tEfNS_4arch4Sm80ELb0ELb0ELb0ELb0ELb1ELb0ELb1ELb1EEENS1_21CollectiveEpilogueFwdINS6_IJS8_SA_S9_EEENS6_IJNS7_ILi1EEESI_SI_EEESC_SE_Li256ELb0ELb1ELb1ELb0EEENS1_19SingleTileSchedulerILb0ELb1ELb1ELi128EEEEEEEEEvNT_6ParamsE:
	.zero		1400


//--------------------- .nv.constant0._ZN7cutlass13device_kernelIN5flash19enable_sm80_to_sm89INS1_16FlashAttnFwdSm80INS1_25CollectiveMainloopFwdSm80ILi8ELi1ELb1EN4cute5tupleIJNS5_1CILi128EEENS7_ILi48EEENS7_ILi256EEEEEELi256ENS_6half_tEfNS_4arch4Sm80ELb0ELb0ELb0ELb1ELb1ELb0ELb1ELb1EEENS1_21CollectiveEpilogueFwdINS6_IJS8_SA_S9_EEENS6_IJNS7_ILi1EEESI_SI_EEESC_SE_Li256ELb1ELb1ELb1ELb0EEENS1_36VarlenDynamicPersistentTileSchedulerILi128ELi48ELi256ELi256ELb1ELb1ELb0ELb0ELb1ELb1EEEEEEEEEvNT_6ParamsE --------------------------
	.section	.nv.constant0._ZN7cutlass13device_kernelIN5flash19enable_sm80_to_sm89INS1_16FlashAttnFwdSm80INS1_25CollectiveMainloopFwdSm80ILi8ELi1ELb1EN4cute5tupleIJNS5_1CILi128EEENS7_ILi48EEENS7_ILi256EEEEEELi256ENS_6half_tEfNS_4arch4Sm80ELb0ELb0ELb0ELb1ELb1ELb0ELb1ELb1EEENS1_21CollectiveEpilogueFwdINS6_IJS8_SA_S9_EEENS6_IJNS7_ILi1EEESI_SI_EEESC_SE_Li256ELb1ELb1ELb1ELb0EEENS1_36VarlenDynamicPersistentTileSchedulerILi128ELi48ELi256ELi256ELb1ELb1ELb0ELb0ELb1ELb1EEEEEEEEEvNT_6ParamsE,"a",@progbits
	.sectionflags	@""
	.align	4
.nv.constant0._ZN7cutlass13device_kernelIN5flash19enable_sm80_to_sm89INS1_16FlashAttnFwdSm80INS1_25CollectiveMainloopFwdSm80ILi8ELi1ELb1EN4cute5tupleIJNS5_1CILi128EEENS7_ILi48EEENS7_ILi256EEEEEELi256ENS_6half_tEfNS_4arch4Sm80ELb0ELb0ELb0ELb1ELb1ELb0ELb1ELb1EEENS1_21CollectiveEpilogueFwdINS6_IJS8_SA_S9_EEENS6_IJNS7_ILi1EEESI_SI_EEESC_SE_Li256ELb1ELb1ELb1ELb0EEENS1_36VarlenDynamicPersistentTileSchedulerILi128ELi48ELi256ELi256ELb1ELb1ELb0ELb0ELb1ELb1EEEEEEEEEvNT_6ParamsE:
	.zero		1432


//--------------------- .nv.constant0._ZN7cutlass13device_kernelIN5flash19enable_sm80_to_sm89INS1_16FlashAttnFwdSm80INS1_25CollectiveMainloopFwdSm80ILi8ELi1ELb0EN4cute5tupleIJNS5_1CILi128EEENS7_ILi32EEENS7_ILi256EEEEEELi256ENS_6half_tEfNS_4arch4Sm80ELb0ELb0ELb0ELb1ELb1ELb1ELb1ELb1EEENS1_21CollectiveEpilogueFwdINS6_IJS8_SA_S9_EEENS6_IJNS7_ILi1EEESI_SI_EEESC_SE_Li256ELb1ELb1ELb1ELb0EEENS1_36VarlenDynamicPersistentTileSchedulerILi128ELi32ELi256ELi256ELb1ELb1ELb0ELb0ELb1ELb1EEEEEEEEEvNT_6ParamsE --------------------------
	.section	.nv.constant0._ZN7cutlass13device_kernelIN5flash19enable_sm80_to_sm89INS1_16FlashAttnFwdSm80INS1_25CollectiveMainloopFwdSm80ILi8ELi1ELb0EN4cute5tupleIJNS5_1CILi128EEENS7_ILi32EEENS7_ILi256EEEEEELi256ENS_6half_tEfNS_4arch4Sm80ELb0ELb0ELb0ELb1ELb1ELb1ELb1ELb1EEENS1_21CollectiveEpilogueFwdINS6_IJS8_SA_S9_EEENS6_IJNS7_ILi1EEESI_SI_EEESC_SE_Li256ELb1ELb1ELb1ELb0EEENS1_36VarlenDynamicPersistentTileSchedulerILi128ELi32ELi256ELi256ELb1ELb1ELb0ELb0ELb1ELb1EEEEEEEEEvNT_6ParamsE,"a",@progbits
	.sectionflags	@""
	.align	4
.nv.constant0._ZN7cutlass13device_kernelIN5flash19enable_sm80_to_sm89INS1_16FlashAttnFwdSm80INS1_25CollectiveMainloopFwdSm80ILi8ELi1ELb0EN4cute5tupleIJNS5_1CILi128EEENS7_ILi32EEENS7_ILi256EEEEEELi256ENS_6half_tEfNS_4arch4Sm80ELb0ELb0ELb0ELb1ELb1ELb1ELb1ELb1EEENS1_21CollectiveEpilogueFwdINS6_IJS8_SA_S9_EEENS6_IJNS7_ILi1EEESI_SI_EEESC_SE_Li256ELb1ELb1ELb1ELb0EEENS1_36VarlenDynamicPersistentTileSchedulerILi128ELi32ELi256ELi256ELb1ELb1ELb0ELb0ELb1ELb1EEEEEEEEEvNT_6ParamsE:
	.zero		1432


//--------------------- .nv.constant0._ZN7cutlass13device_kernelIN5flash19enable_sm80_to_sm89INS1_16FlashAttnFwdSm80INS1_25CollectiveMainloopFwdSm80ILi8ELi1ELb1EN4cute5tupleIJNS5_1CILi128EEENS7_ILi48EEENS7_ILi256EEEEEELi256ENS_6half_tEfNS_4arch4Sm80ELb0ELb1ELb0ELb0ELb1ELb0ELb1ELb1EEENS1_21CollectiveEpilogueFwdINS6_IJS8_SA_S9_EEENS6_IJNS7_ILi1EEESI_SI_EEESC_SE_Li256ELb0ELb1ELb1ELb0EEENS1_19SingleTileSchedulerILb0ELb1ELb1ELi128EEEEEEEEEvNT_6ParamsE --------------------------
	.section	.nv.constant0._ZN7cutlass13device_kernelIN5flash19enable_sm80_to_sm89INS1_16FlashAttnFwdSm80INS1_25CollectiveMainloopFwdSm80ILi8ELi1ELb1EN4cute5tupleIJNS5_1CILi128EEENS7_ILi48EEENS7_ILi256EEEEEELi256ENS_6half_tEfNS_4arch4Sm80ELb0ELb1ELb0ELb0ELb1ELb0ELb1ELb1EEENS1_21CollectiveEpilogueFwdINS6_IJS8_SA_S9_EEENS6_IJNS7_ILi1EEESI_SI_EEESC_SE_Li256ELb0ELb1ELb1ELb0EEENS1_19SingleTileSchedulerILb0ELb1ELb1ELi128EEEEEEEEEvNT_6ParamsE,"a",@progbits
	.sectionflags	@""
	.align	4
.nv.constant0._ZN7cutlass13device_kernelIN5flash19enable_sm80_to_sm89INS1_16FlashAttnFwdSm80INS1_25CollectiveMainloopFwdSm80ILi8ELi1ELb1EN4cute5tupleIJNS5_1CILi128EEENS7_ILi48EEENS7_ILi256EEEEEELi256ENS_6half_tEfNS_4arch4Sm80ELb0ELb1ELb0ELb0ELb1ELb0ELb1ELb1EEENS1_21CollectiveEpilogueFwdINS6_IJS8_SA_S9_EEENS6_IJNS7_ILi1EEESI_SI_EEESC_SE_Li256ELb0ELb1ELb1ELb0EEENS1_19SingleTileSchedulerILb0ELb1ELb1ELi128EEEEEEEEEvNT_6ParamsE:
	.zero		1400


//--------------------- .nv.constant0._ZN7cutlass13device_kernelIN5flash19enable_sm80_to_sm89INS1_16FlashAttnFwdSm80INS1_25CollectiveMainloopFwdSm80ILi8ELi1ELb1EN4cute5tupleIJNS5_1CILi128EEENS7_ILi48EEENS7_ILi256EEEEEELi256ENS_6half_tEfNS_4arch4Sm80ELb0ELb1ELb0ELb1ELb1ELb0ELb1ELb1EEENS1_21CollectiveEpilogueFwdINS6_IJS8_SA_S9_EEENS6_IJNS7_ILi1EEESI_SI_EEESC_SE_Li256ELb1ELb1ELb1ELb0EEENS1_36VarlenDynamicPersistentTileSchedulerILi128ELi48ELi256ELi256ELb1ELb1ELb0ELb1ELb0ELb1EEEEEEEEEvNT_6ParamsE --------------------------
	.section	.nv.constant0._ZN7cutlass13device_kernelIN5flash19enable_sm80_to_sm89INS1_16FlashAttnFwdSm80INS1_25CollectiveMainloopFwdSm80ILi8ELi1ELb1EN4cute5tupleIJNS5_1CILi128EEENS7_ILi48EEENS7_ILi256EEEEEELi256ENS_6half_tEfNS_4arch4Sm80ELb0ELb1ELb0ELb1ELb1ELb0ELb1ELb1EEENS1_21CollectiveEpilogueFwdINS6_IJS8_SA_S9_EEENS6_IJNS7_ILi1EEESI_SI_EEESC_SE_Li256ELb1ELb1ELb1ELb0EEENS1_36VarlenDynamicPersistentTileSchedulerILi128ELi48ELi256ELi256ELb1ELb1ELb0ELb1ELb0ELb1EEEEEEEEEvNT_6ParamsE,"a",@progbits
	.sectionflags	@""
	.align	4
.nv.constant0._ZN7cutlass13device_kernelIN5flash19enable_sm80_to_sm89INS1_16FlashAttnFwdSm80INS1_25CollectiveMainloopFwdSm80ILi8ELi1ELb1EN4cute5tupleIJNS5_1CILi128EEENS7_ILi48EEENS7_ILi256EEEEEELi256ENS_6half_tEfNS_4arch4Sm80ELb0ELb1ELb0ELb1ELb1ELb0ELb1ELb1EEENS1_21CollectiveEpilogueFwdINS6_IJS8_SA_S9_EEENS6_IJNS7_ILi1EEESI_SI_EEESC_SE_Li256ELb1ELb1ELb1ELb0EEENS1_36VarlenDynamicPersistentTileSchedulerILi128ELi48ELi256ELi256ELb1ELb1ELb0ELb1ELb0ELb1EEEEEEEEEvNT_6ParamsE:
	.zero		1432


//--------------------- .nv.constant0._ZN7cutlass13device_kernelIN5flash19enable_sm80_to_sm89INS1_16FlashAttnFwdSm80INS1_25CollectiveMainloopFwdSm80ILi8ELi1ELb0EN4cute5tupleIJNS5_1CILi128EEENS7_ILi32EEENS7_ILi256EEEEEELi256ENS_6half_tEfNS_4arch4Sm80ELb0ELb1ELb0ELb1ELb1ELb1ELb1ELb1EEENS1_21CollectiveEpilogueFwdINS6_IJS8_SA_S9_EEENS6_IJNS7_ILi1EEESI_SI_EEESC_SE_Li256ELb1ELb1ELb1ELb0EEENS1_36VarlenDynamicPersistentTileSchedulerILi128ELi32ELi256ELi256ELb1ELb1ELb0ELb1ELb0ELb1EEEEEEEEEvNT_6ParamsE --------------------------
	.section	.nv.constant0._ZN7cutlass13device_kernelIN5flash19enable_sm80_to_sm89INS1_16FlashAttnFwdSm80INS1_25CollectiveMainloopFwdSm80ILi8ELi1ELb0EN4cute5tupleIJNS5_1CILi128EEENS7_ILi32EEENS7_ILi256EEEEEELi256ENS_6half_tEfNS_4arch4Sm80ELb0ELb1ELb0ELb1ELb1ELb1ELb1ELb1EEENS1_21CollectiveEpilogueFwdINS6_IJS8_SA_S9_EEENS6_IJNS7_ILi1EEESI_SI_EEESC_SE_Li256ELb1ELb1ELb1ELb0EEENS1_36VarlenDynamicPersistentTileSchedulerILi128ELi32ELi256ELi256ELb1ELb1ELb0ELb1ELb0ELb1EEEEEEEEEvNT_6ParamsE,"a",@progbits
	.sectionflags	@""
	.align	4
.nv.constant0._ZN7cutlass13device_kernelIN5flash19enable_sm80_to_sm89INS1_16FlashAttnFwdSm80INS1_25CollectiveMainloopFwdSm80ILi8ELi1ELb0EN4cute5tupleIJNS5_1CILi128EEENS7_ILi32EEENS7_ILi256EEEEEELi256ENS_6half_tEfNS_4arch4Sm80ELb0ELb1ELb0ELb1ELb1ELb1ELb1ELb1EEENS1_21CollectiveEpilogueFwdINS6_IJS8_SA_S9_EEENS6_IJNS7_ILi1EEESI_SI_EEESC_SE_Li256ELb1ELb1ELb1ELb0EEENS1_36VarlenDynamicPersistentTileSchedulerILi128ELi32ELi256ELi256ELb1ELb1ELb0ELb1ELb0ELb1EEEEEEEEEvNT_6ParamsE:
	.zero		1432


//--------------------- .nv.constant0._ZN7cutlass13device_kernelIN5flash19enable_sm80_to_sm89INS1_16FlashAttnFwdSm80INS1_25CollectiveMainloopFwdSm80ILi8ELi1ELb1EN4cute5tupleIJNS5_1CILi128EEENS7_ILi64EEENS7_ILi256EEEEEELi256ENS_6half_tEfNS_4arch4Sm80ELb1ELb0ELb0ELb0ELb1ELb0ELb1ELb1EEENS1_21CollectiveEpilogueFwdINS6_IJS8_SA_S9_EEENS6_IJNS7_ILi1EEESI_SI_EEESC_SE_Li256ELb0ELb1ELb1ELb0EEENS1_30DynamicPersistentTileSchedulerILi256ELi256ELb1ELb1ELb0EEEEEEEEEvNT_6ParamsE --------------------------
	.section	.nv.constant0._ZN7cutlass13device_kernelIN5flash19enable_sm80_to_sm89INS1_16FlashAttnFwdSm80INS1_25CollectiveMainloopFwdSm80ILi8ELi1ELb1EN4cute5tupleIJNS5_1CILi128EEENS7_ILi64EEENS7_ILi256EEEEEELi256ENS_6half_tEfNS_4arch4Sm80ELb1ELb0ELb0ELb0ELb1ELb0ELb1ELb1EEENS1_21CollectiveEpilogueFwdINS6_IJS8_SA_S9_EEENS6_IJNS7_ILi1EEESI_SI_EEESC_SE_Li256ELb0ELb1ELb1ELb0EEENS1_30DynamicPersistentTileSchedulerILi256ELi256ELb1ELb1ELb0EEEEEEEEEvNT_6ParamsE,"a",@progbits
	.sectionflags	@""
	.align	4
.nv.constant0._ZN7cutlass13device_kernelIN5flash19enable_sm80_to_sm89INS1_16FlashAttnFwdSm80INS1_25CollectiveMainloopFwdSm80ILi8ELi1ELb1EN4cute5tupleIJNS5_1CILi128EEENS7_ILi64EEENS7_ILi256EEEEEELi256ENS_6half_tEfNS_4arch4Sm80ELb1ELb0ELb0ELb0ELb1ELb0ELb1ELb1EEENS1_21CollectiveEpilogueFwdINS6_IJS8_SA_S9_EEENS6_IJNS7_ILi1EEESI_SI_EEESC_SE_Li256ELb0ELb1ELb1ELb0EEENS1_30DynamicPersistentTileSchedulerILi256ELi256ELb1ELb1ELb0EEEEEEEEEvNT_6ParamsE:
	.zero		1416


//--------------------- .nv.constant0._ZN7cutlass13device_kernelIN5flash19enable_sm80_to_sm89INS1_16FlashAttnFwdSm80INS1_25CollectiveMainloopFwdSm80ILi8ELi1ELb1EN4cute5tupleIJNS5_1CILi128EEENS7_ILi48EEENS7_ILi256EEEEEELi256ENS_6half_tEfNS_4arch4Sm80ELb1ELb0ELb0ELb1ELb1ELb0ELb1ELb1EEENS1_21CollectiveEpilogueFwdINS6_IJS8_SA_S9_EEENS6_IJNS7_ILi1EEESI_SI_EEESC_SE_Li256ELb1ELb1ELb1ELb0EEENS1_36VarlenDynamicPersistentTileSchedulerILi128ELi48ELi256ELi256ELb1ELb1ELb0ELb1ELb1ELb1EEEEEEEEEvNT_6ParamsE --------------------------
	.section	.nv.constant0._ZN7cutlass13device_kernelIN5flash19enable_sm80_to_sm89INS1_16FlashAttnFwdSm80INS1_25CollectiveMainloopFwdSm80ILi8ELi1ELb1EN4cute5tupleIJNS5_1CILi128EEENS7_ILi48EEENS7_ILi256EEEEEELi256ENS_6half_tEfNS_4arch4Sm80ELb1ELb0ELb0ELb1ELb1ELb0ELb1ELb1EEENS1_21CollectiveEpilogueFwdINS6_IJS8_SA_S9_EEENS6_IJNS7_ILi1EEESI_SI_EEESC_SE_Li256ELb1ELb1ELb1ELb0EEENS1_36VarlenDynamicPersistentTileSchedulerILi128ELi48ELi256ELi256ELb1ELb1ELb0ELb1ELb1ELb1EEEEEEEEEvNT_6ParamsE,"a",@progbits
	.sectionflags	@""
	.align	4
.nv.constant0._ZN7cutlass13device_kernelIN5flash19enable_sm80_to_sm89INS1_16FlashAttnFwdSm80INS1_25CollectiveMainloopFwdSm80ILi8ELi1ELb1EN4cute5tupleIJNS5_1CILi128EEENS7_ILi48EEENS7_ILi256EEEEEELi256ENS_6half_tEfNS_4arch4Sm80ELb1ELb0ELb0ELb1ELb1ELb0ELb1ELb1EEENS1_21CollectiveEpilogueFwdINS6_IJS8_SA_S9_EEENS6_IJNS7_ILi1EEESI_SI_EEESC_SE_Li256ELb1ELb1ELb1ELb0EEENS1_36VarlenDynamicPersistentTileSchedulerILi128ELi48ELi256ELi256ELb1ELb1ELb0ELb1ELb1ELb1EEEEEEEEEvNT_6ParamsE:
	.zero		1432


//--------------------- .nv.constant0._ZN7cutlass13device_kernelIN5flash19enable_sm80_to_sm89INS1_16FlashAttnFwdSm80INS1_25CollectiveMainloopFwdSm80ILi8ELi1ELb0EN4cute5tupleIJNS5_1CILi128EEENS7_ILi32EEENS7_ILi256EEEEEELi256ENS_6half_tEfNS_4arch4Sm80ELb1ELb0ELb0ELb1ELb1ELb1ELb1ELb1EEENS1_21CollectiveEpilogueFwdINS6_IJS8_SA_S9_EEENS6_IJNS7_ILi1EEESI_SI_EEESC_SE_Li256ELb1ELb1ELb1ELb0EEENS1_36VarlenDynamicPersistentTileSchedulerILi128ELi32ELi256ELi256ELb1ELb1ELb0ELb1ELb1ELb1EEEEEEEEEvNT_6ParamsE --------------------------
	.section	.nv.constant0._ZN7cutlass13device_kernelIN5flash19enable_sm80_to_sm89INS1_16FlashAttnFwdSm80INS1_25CollectiveMainloopFwdSm80ILi8ELi1ELb0EN4cute5tupleIJNS5_1CILi128EEENS7_ILi32EEENS7_ILi256EEEEEELi256ENS_6half_tEfNS_4arch4Sm80ELb1ELb0ELb0ELb1ELb1ELb1ELb1ELb1EEENS1_21CollectiveEpilogueFwdINS6_IJS8_SA_S9_EEENS6_IJNS7_ILi1EEESI_SI_EEESC_SE_Li256ELb1ELb1ELb1ELb0EEENS1_36VarlenDynamicPersistentTileSchedulerILi128ELi32ELi256ELi256ELb1ELb1ELb0ELb1ELb1ELb1EEEEEEEEEvNT_6ParamsE,"a",@progbits
	.sectionflags	@""
	.align	4
.nv.constant0._ZN7cutlass13device_kernelIN5flash19enable_sm80_to_sm89INS1_16FlashAttnFwdSm80INS1_25CollectiveMainloopFwdSm80ILi8ELi1ELb0EN4cute5tupleIJNS5_1CILi128EEENS7_ILi32EEENS7_ILi256EEEEEELi256ENS_6half_tEfNS_4arch4Sm80ELb1ELb0ELb0ELb1ELb1ELb1ELb1ELb1EEENS1_21CollectiveEpilogueFwdINS6_IJS8_SA_S9_EEENS6_IJNS7_ILi1EEESI_SI_EEESC_SE_Li256ELb1ELb1ELb1ELb0EEENS1_36VarlenDynamicPersistentTileSchedulerILi128ELi32ELi256ELi256ELb1ELb1ELb0ELb1ELb1ELb1EEEEEEEEEvNT_6ParamsE:
	.zero		1432


//--------------------- .nv.constant0._ZN7cutlass13device_kernelIN5flash19enable_sm80_to_sm89INS1_16FlashAttnFwdSm80INS1_25CollectiveMainloopFwdSm80ILi8ELi1ELb0EN4cute5tupleIJNS5_1CILi128EEENS7_ILi96EEENS7_ILi256EEEEEELi256ENS_6half_tEfNS_4arch4Sm80ELb0ELb0ELb0ELb0ELb1ELb0ELb1ELb1EEENS1_21CollectiveEpilogueFwdINS6_IJS8_SA_S9_EEENS6_IJNS7_ILi1EEESI_SI_EEESC_SE_Li256ELb0ELb1ELb1ELb0EEENS1_19SingleTileSchedulerILb0ELb1ELb1ELi128EEEEEEEEEvNT_6ParamsE --------------------------
	.section	.nv.constant0._ZN7cutlass13device_kernelIN5flash19enable_sm80_to_sm89INS1_16FlashAttnFwdSm80INS1_25CollectiveMainloopFwdSm80ILi8ELi1ELb0EN4cute5tupleIJNS5_1CILi128EEENS7_ILi96EEENS7_ILi256EEEEEELi256ENS_6half_tEfNS_4arch4Sm80ELb0ELb0ELb0ELb0ELb1ELb0ELb1ELb1EEENS1_21CollectiveEpilogueFwdINS6_IJS8_SA_S9_EEENS6_IJNS7_ILi1EEESI_SI_EEESC_SE_Li256ELb0ELb1ELb1ELb0EEENS1_19SingleTileSchedulerILb0ELb1ELb1ELi128EEEEEEEEEvNT_6ParamsE,"a",@progbits
	.sectionflags	@""
	.align	4
.nv.constant0._ZN7cutlass13device_kernelIN5flash19enable_sm80_to_sm89INS1_16FlashAttnFwdSm80INS1_25CollectiveMainloopFwdSm80ILi8ELi1ELb0EN4cute5tupleIJNS5_1CILi128EEENS7_ILi96EEENS7_ILi256EEEEEELi256ENS_6half_tEfNS_4arch4Sm80ELb0ELb0ELb0ELb0ELb1ELb0ELb1ELb1EEENS1_21CollectiveEpilogueFwdINS6_IJS8_SA_S9_EEENS6_IJNS7_ILi1EEESI_SI_EEESC_SE_Li256ELb0ELb1ELb1ELb0EEENS1_19SingleTileSchedulerILb0ELb1ELb1ELi128EEEEEEEEEvNT_6ParamsE:
	.zero		1400


//--------------------- .nv.constant0._ZN7cutlass13device_kernelIN5flash19enable_sm80_to_sm89INS1_16FlashAttnFwdSm80INS1_25CollectiveMainloopFwdSm80ILi8ELi1ELb0EN4cute5tupleIJNS5_1CILi128EEENS7_ILi64EEENS7_ILi256EEEEEELi256ENS_6half_tEfNS_4arch4Sm80ELb0ELb0ELb0ELb1ELb1ELb0ELb1ELb1EEENS1_21CollectiveEpilogueFwdINS6_IJS8_SA_S9_EEENS6_IJNS7_ILi1EEESI_SI_EEESC_SE_Li256ELb1ELb1ELb1ELb0EEENS1_36VarlenDynamicPersistentTileSchedulerILi128ELi64ELi256ELi256ELb1ELb1ELb0ELb0ELb1ELb1EEEEEEEEEvNT_6ParamsE --------------------------
	.section	.nv.constant0._ZN7cutlass13device_kernelIN5flash19enable_sm80_to_sm89INS1_16FlashAttnFwdSm80INS1_25CollectiveMainloopFwdSm80ILi8ELi1ELb0EN4cute5tupleIJNS5_1CILi128EEENS7_ILi64EEENS7_ILi256EEEEEELi256ENS_6half_tEfNS_4arch4Sm80ELb0ELb0ELb0ELb1ELb1ELb0ELb1ELb1EEENS1_21CollectiveEpilogueFwdINS6_IJS8_SA_S9_EEENS6_IJNS7_ILi1EEESI_SI_EEESC_SE_Li256ELb1ELb1ELb1ELb0EEENS1_36VarlenDynamicPersistentTileSchedulerILi128ELi64ELi256ELi256ELb1ELb1ELb0ELb0ELb1ELb1EEEEEEEEEvNT_6ParamsE,"a",@progbits
	.sectionflags	@""
	.align	4
.nv.constant0._ZN7cutlass13device_kernelIN5flash19enable_sm80_to_sm89INS1_16FlashAttnFwdSm80INS1_25CollectiveMainloopFwdSm80ILi8ELi1ELb0EN4cute5tupleIJNS5_1CILi128EEENS7_ILi64EEENS7_ILi256EEEEEELi256ENS_6half_tEfNS_4arch4Sm80ELb0ELb0ELb0ELb1ELb1ELb0ELb1ELb1EEENS1_21CollectiveEpilogueFwdINS6_IJS8_SA_S9_EEENS6_IJNS7_ILi1EEESI_SI_EEESC_SE_Li256ELb1ELb1ELb1ELb0EEENS1_36VarlenDynamicPersistentTileSchedulerILi128ELi64ELi256ELi256ELb1ELb1ELb0ELb0ELb1ELb1EEEEEEEEEvNT_6ParamsE:
	.zero		1432


//--------------------- .nv.constant0._ZN7cutlass13device_kernelIN5flash19enable_sm80_to_sm89INS1_16FlashAttnFwdSm80INS1_25CollectiveMainloopFwdSm80ILi8ELi1ELb0EN4cute5tupleIJNS5_1CILi128EEENS7_ILi48EEENS7_ILi256EEEEEELi256ENS_6half_tEfNS_4arch4Sm80ELb0ELb0ELb0ELb1ELb1ELb1ELb1ELb1EEENS1_21CollectiveEpilogueFwdINS6_IJS8_SA_S9_EEENS6_IJNS7_ILi1EEESI_SI_EEESC_SE_Li256ELb1ELb1ELb1ELb0EEENS1_36VarlenDynamicPersistentTileSchedulerILi128ELi48ELi256ELi256ELb1ELb1ELb0ELb0ELb1ELb1EEEEEEEEEvNT_6ParamsE --------------------------
	.section	.nv.constant0._ZN7cutlass13device_kernelIN5flash19enable_sm80_to_sm89INS1_16FlashAttnFwdSm80INS1_25CollectiveMainloopFwdSm80ILi8ELi1ELb0EN4cute5tupleIJNS5_1CILi128EEENS7_ILi48EEENS7_ILi256EEEEEELi256ENS_6half_tEfNS_4arch4Sm80ELb0ELb0ELb0ELb1ELb1ELb1ELb1ELb1EEENS1_21CollectiveEpilogueFwdINS6_IJS8_SA_S9_EEENS6_IJNS7_ILi1EEESI_SI_EEESC_SE_Li256ELb1ELb1ELb1ELb0EEENS1_36VarlenDynamicPersistentTileSchedulerILi128ELi48ELi256ELi256ELb1ELb1ELb0ELb0ELb1ELb1EEEEEEEEEvNT_6ParamsE,"a",@progbits
	.sectionflags	@""
	.align	4
.nv.constant0._ZN7cutlass13device_kernelIN5flash19enable_sm80_to_sm89INS1_16FlashAttnFwdSm80INS1_25CollectiveMainloopFwdSm80ILi8ELi1ELb0EN4cute5tupleIJNS5_1CILi128EEENS7_ILi48EEENS7_ILi256EEEEEELi256ENS_6half_tEfNS_4arch4Sm80ELb0ELb0ELb0ELb1ELb1ELb1ELb1ELb1EEENS1_21CollectiveEpilogueFwdINS6_IJS8_SA_S9_EEENS6_IJNS7_ILi1EEESI_SI_EEESC_SE_Li256ELb1ELb1ELb1ELb0EEENS1_36VarlenDynamicPersistentTileSchedulerILi128ELi48ELi256ELi256ELb1ELb1ELb0ELb0ELb1ELb1EEEEEEEEEvNT_6ParamsE:
	.zero		1432


//--------------------- .nv.constant0._ZN7cutlass13device_kernelIN5flash19enable_sm80_to_sm89INS1_16FlashAttnFwdSm80INS1_25CollectiveMainloopFwdSm80ILi8ELi1ELb0EN4cute5tupleIJNS5_1CILi128EEENS7_ILi64EEENS7_ILi256EEEEEELi256ENS_6half_tEfNS_4arch4Sm80ELb0ELb1ELb0ELb0ELb1ELb0ELb1ELb1EEENS1_21CollectiveEpilogueFwdINS6_IJS8_SA_S9_EEENS6_IJNS7_ILi1EEESI_SI_EEESC_SE_Li256ELb0ELb1ELb1ELb0EEENS1_19SingleTileSchedulerILb0ELb1ELb1ELi128EEEEEEEEEvNT_6ParamsE --------------------------
	.section	.nv.constant0._ZN7cutlass13device_kernelIN5flash19enable_sm80_to_sm89INS1_16FlashAttnFwdSm80INS1_25CollectiveMainloopFwdSm80ILi8ELi1ELb0EN4cute5tupleIJNS5_1CILi128EEENS7_ILi64EEENS7_ILi256EEEEEELi256ENS_6half_tEfNS_4arch4Sm80ELb0ELb1ELb0ELb0ELb1ELb0ELb1ELb1EEENS1_21CollectiveEpilogueFwdINS6_IJS8_SA_S9_EEENS6_IJNS7_ILi1EEESI_SI_EEESC_SE_Li256ELb0ELb1ELb1ELb0EEENS1_19SingleTileSchedulerILb0ELb1ELb1ELi128EEEEEEEEEvNT_6ParamsE,"a",@progbits
	.sectionflags	@""
	.align	4
.nv.constant0._ZN7cutlass13device_kernelIN5flash19enable_sm80_to_sm89INS1_16FlashAttnFwdSm80INS1_25CollectiveMainloopFwdSm80ILi8ELi1ELb0EN4cute5tupleIJNS5_1CILi128EEENS7_ILi64EEENS7_ILi256EEEEEELi256ENS_6half_tEfNS_4arch4Sm80ELb0ELb1ELb0ELb0ELb1ELb0ELb1ELb1EEENS1_21CollectiveEpilogueFwdINS6_IJS8_SA_S9_EEENS6_IJNS7_ILi1EEESI_SI_EEESC_SE_Li256ELb0ELb1ELb1ELb0EEENS1_19SingleTileSchedulerILb0ELb1ELb1ELi128EEEEEEEEEvNT_6ParamsE:
	.zero		1400


//--------------------- .nv.constant0._ZN7cutlass13device_kernelIN5flash19enable_sm80_to_sm89INS1_16FlashAttnFwdSm80INS1_25CollectiveMainloopFwdSm80ILi8ELi1ELb0EN4cute5tupleIJNS5_1CILi128EEENS7_ILi64EEENS7_ILi256EEEEEELi256ENS_6half_tEfNS_4arch4Sm80ELb0ELb1ELb0ELb1ELb1ELb0ELb1ELb1EEENS1_21CollectiveEpilogueFwdINS6_IJS8_SA_S9_EEENS6_IJNS7_ILi1EEESI_SI_EEESC_SE_Li256ELb1ELb1ELb1ELb0EEENS1_36VarlenDynamicPersistentTileSchedulerILi128ELi64ELi256ELi256ELb1ELb1ELb0ELb1ELb0ELb1EEEEEEEEEvNT_6ParamsE --------------------------
	.section	.nv.constant0._ZN7cutlass13device_kernelIN5flash19enable_sm80_to_sm89INS1_16FlashAttnFwdSm80INS1_25CollectiveMainloopFwdSm80ILi8ELi1ELb0EN4cute5tupleIJNS5_1CILi128EEENS7_ILi64EEENS7_ILi256EEEEEELi256ENS_6half_tEfNS_4arch4Sm80ELb0ELb1ELb0ELb1ELb1ELb0ELb1ELb1EEENS1_21CollectiveEpilogueFwdINS6_IJS8_SA_S9_EEENS6_IJNS7_ILi1EEESI_SI_EEESC_SE_Li256ELb1ELb1ELb1ELb0EEENS1_36VarlenDynamicPersistentTileSchedulerILi128ELi64ELi256ELi256ELb1ELb1ELb0ELb1ELb0ELb1EEEEEEEEEvNT_6ParamsE,"a",@progbits
	.sectionflags	@""
	.align	4
.nv.constant0._ZN7cutlass13device_kernelIN5flash19enable_sm80_to_sm89INS1_16FlashAttnFwdSm80INS1_25CollectiveMainloopFwdSm80ILi8ELi1ELb0EN4cute5tupleIJNS5_1CILi128EEENS7_ILi64EEENS7_ILi256EEEEEELi256ENS_6half_tEfNS_4arch4Sm80ELb0ELb1ELb0ELb1ELb1ELb0ELb1ELb1EEENS1_21CollectiveEpilogueFwdINS6_IJS8_SA_S9_EEENS6_IJNS7_ILi1EEESI_SI_EEESC_SE_Li256ELb1ELb1ELb1ELb0EEENS1_36VarlenDynamicPersistentTileSchedulerILi128ELi64ELi256ELi256ELb1ELb1ELb0ELb1ELb0ELb1EEEEEEEEEvNT_6ParamsE:
	.zero		1432


//--------------------- .nv.constant0._ZN7cutlass13device_kernelIN5flash19enable_sm80_to_sm89INS1_16FlashAttnFwdSm80INS1_25CollectiveMainloopFwdSm80ILi8ELi1ELb0EN4cute5tupleIJNS5_1CILi128EEENS7_ILi48EEENS7_ILi256EEEEEELi256ENS_6half_tEfNS_4arch4Sm80ELb0ELb1ELb0ELb1ELb1ELb1ELb1ELb1EEENS1_21CollectiveEpilogueFwdINS6_IJS8_SA_S9_EEENS6_IJNS7_ILi1EEESI_SI_EEESC_SE_Li256ELb1ELb1ELb1ELb0EEENS1_36VarlenDynamicPersistentTileSchedulerILi128ELi48ELi256ELi256ELb1ELb1ELb0ELb1ELb0ELb1EEEEEEEEEvNT_6ParamsE --------------------------
	.section	.nv.constant0._ZN7cutlass13device_kernelIN5flash19enable_sm80_to_sm89INS1_16FlashAttnFwdSm80INS1_25CollectiveMainloopFwdSm80ILi8ELi1ELb0EN4cute5tupleIJNS5_1CILi128EEENS7_ILi48EEENS7_ILi256EEEEEELi256ENS_6half_tEfNS_4arch4Sm80ELb0ELb1ELb0ELb1ELb1ELb1ELb1ELb1EEENS1_21CollectiveEpilogueFwdINS6_IJS8_SA_S9_EEENS6_IJNS7_ILi1EEESI_SI_EEESC_SE_Li256ELb1ELb1ELb1ELb0EEENS1_36VarlenDynamicPersistentTileSchedulerILi128ELi48ELi256ELi256ELb1ELb1ELb0ELb1ELb0ELb1EEEEEEEEEvNT_6ParamsE,"a",@progbits
	.sectionflags	@""
	.align	4
.nv.constant0._ZN7cutlass13device_kernelIN5flash19enable_sm80_to_sm89INS1_16FlashAttnFwdSm80INS1_25CollectiveMainloopFwdSm80ILi8ELi1ELb0EN4cute5tupleIJNS5_1CILi128EEENS7_ILi48EEENS7_ILi256EEEEEELi256ENS_6half_tEfNS_4arch4Sm80ELb0ELb1ELb0ELb1ELb1ELb1ELb1ELb1EEENS1_21CollectiveEpilogueFwdINS6_IJS8_SA_S9_EEENS6_IJNS7_ILi1EEESI_SI_EEESC_SE_Li256ELb1ELb1ELb1ELb0EEENS1_36VarlenDynamicPersistentTileSchedulerILi128ELi48ELi256ELi256ELb1ELb1ELb0ELb1ELb0ELb1EEEEEEEEEvNT_6ParamsE:
	.zero		1432


//--------------------- .nv.constant0._ZN7cutlass13device_kernelIN5flash19enable_sm80_to_sm89INS1_16FlashAttnFwdSm80INS1_25CollectiveMainloopFwdSm80ILi8ELi1ELb0EN4cute5tupleIJNS5_1CILi128EEENS7_ILi96EEENS7_ILi256EEEEEELi256ENS_6half_tEfNS_4arch4Sm80ELb1ELb0ELb0ELb0ELb1ELb0ELb1ELb1EEENS1_21CollectiveEpilogueFwdINS6_IJS8_SA_S9_EEENS6_IJNS7_ILi1EEESI_SI_EEESC_SE_Li256ELb0ELb1ELb1ELb0EEENS1_30DynamicPersistentTileSchedulerILi256ELi256ELb1ELb1ELb0EEEEEEEEEvNT_6ParamsE --------------------------
	.section	.nv.constant0._ZN7cutlass13device_kernelIN5flash19enable_sm80_to_sm89INS1_16FlashAttnFwdSm80INS1_25CollectiveMainloopFwdSm80ILi8ELi1ELb0EN4cute5tupleIJNS5_1CILi128EEENS7_ILi96EEENS7_ILi256EEEEEELi256ENS_6half_tEfNS_4arch4Sm80ELb1ELb0ELb0ELb0ELb1ELb0ELb1ELb1EEENS1_21CollectiveEpilogueFwdINS6_IJS8_SA_S9_EEENS6_IJNS7_ILi1EEESI_SI_EEESC_SE_Li256ELb0ELb1ELb1ELb0EEENS1_30DynamicPersistentTileSchedulerILi256ELi256ELb1ELb1ELb0EEEEEEEEEvNT_6ParamsE,"a",@progbits
	.sectionflags	@""
	.align	4
.nv.constant0._ZN7cutlass13device_kernelIN5flash19enable_sm80_to_sm89INS1_16FlashAttnFwdSm80INS1_25CollectiveMainloopFwdSm80ILi8ELi1ELb0EN4cute5tupleIJNS5_1CILi128EEENS7_ILi96EEENS7_ILi256EEEEEELi256ENS_6half_tEfNS_4arch4Sm80ELb1ELb0ELb0ELb0ELb1ELb0ELb1ELb1EEENS1_21CollectiveEpilogueFwdINS6_IJS8_SA_S9_EEENS6_IJNS7_ILi1EEESI_SI_EEESC_SE_Li256ELb0ELb1ELb1ELb0EEENS1_30DynamicPersistentTileSchedulerILi256ELi256ELb1ELb1ELb0EEEEEEEEEvNT_6ParamsE:
	.zero		1416


//--------------------- .nv.constant0._ZN7cutlass13device_kernelIN5flash19enable_sm80_to_sm89INS1_16FlashAttnFwdSm80INS1_25CollectiveMainloopFwdSm80ILi8ELi1ELb0EN4cute5tupleIJNS5_1CILi128EEENS7_ILi64EEENS7_ILi256EEEEEELi256ENS_6half_tEfNS_4arch4Sm80ELb1ELb0ELb0ELb1ELb1ELb0ELb1ELb1EEENS1_21CollectiveEpilogueFwdINS6_IJS8_SA_S9_EEENS6_IJNS7_ILi1EEESI_SI_EEESC_SE_Li256ELb1ELb1ELb1ELb0EEENS1_36VarlenDynamicPersistentTileSchedulerILi128ELi64ELi256ELi256ELb1ELb1ELb0ELb1ELb1ELb1EEEEEEEEEvNT_6ParamsE --------------------------
	.section	.nv.constant0._ZN7cutlass13device_kernelIN5flash19enable_sm80_to_sm89INS1_16FlashAttnFwdSm80INS1_25CollectiveMainloopFwdSm80ILi8ELi1ELb0EN4cute5tupleIJNS5_1CILi128EEENS7_ILi64EEENS7_ILi256EEEEEELi256ENS_6half_tEfNS_4arch4Sm80ELb1ELb0ELb0ELb1ELb1ELb0ELb1ELb1EEENS1_21CollectiveEpilogueFwdINS6_IJS8_SA_S9_EEENS6_IJNS7_ILi1EEESI_SI_EEESC_SE_Li256ELb1ELb1ELb1ELb0EEENS1_36VarlenDynamicPersistentTileSchedulerILi128ELi64ELi256ELi256ELb1ELb1ELb0ELb1ELb1ELb1EEEEEEEEEvNT_6ParamsE,"a",@progbits
	.sectionflags	@""
	.align	4
.nv.constant0._ZN7cutlass13device_kernelIN5flash19enable_sm80_to_sm89INS1_16FlashAttnFwdSm80INS1_25CollectiveMainloopFwdSm80ILi8ELi1ELb0EN4cute5tupleIJNS5_1CILi128EEENS7_ILi64EEENS7_ILi256EEEEEELi256ENS_6half_tEfNS_4arch4Sm80ELb1ELb0ELb0ELb1ELb1ELb0ELb1ELb1EEENS1_21CollectiveEpilogueFwdINS6_IJS8_SA_S9_EEENS6_IJNS7_ILi1EEESI_SI_EEESC_SE_Li256ELb1ELb1ELb1ELb0EEENS1_36VarlenDynamicPersistentTileSchedulerILi128ELi64ELi256ELi256ELb1ELb1ELb0ELb1ELb1ELb1EEEEEEEEEvNT_6ParamsE:
	.zero		1432


//--------------------- .nv.constant0._ZN7cutlass13device_kernelIN5flash19enable_sm80_to_sm89INS1_16FlashAttnFwdSm80INS1_25CollectiveMainloopFwdSm80ILi8ELi1ELb0EN4cute5tupleIJNS5_1CILi128EEENS7_ILi48EEENS7_ILi256EEEEEELi256ENS_6half_tEfNS_4arch4Sm80ELb1ELb0ELb0ELb1ELb1ELb1ELb1ELb1EEENS1_21CollectiveEpilogueFwdINS6_IJS8_SA_S9_EEENS6_IJNS7_ILi1EEESI_SI_EEESC_SE_Li256ELb1ELb1ELb1ELb0EEENS1_36VarlenDynamicPersistentTileSchedulerILi128ELi48ELi256ELi256ELb1ELb1ELb0ELb1ELb1ELb1EEEEEEEEEvNT_6ParamsE --------------------------
	.section	.nv.constant0._ZN7cutlass13device_kernelIN5flash19enable_sm80_to_sm89INS1_16FlashAttnFwdSm80INS1_25CollectiveMainloopFwdSm80ILi8ELi1ELb0EN4cute5tupleIJNS5_1CILi128EEENS7_ILi48EEENS7_ILi256EEEEEELi256ENS_6half_tEfNS_4arch4Sm80ELb1ELb0ELb0ELb1ELb1ELb1ELb1ELb1EEENS1_21CollectiveEpilogueFwdINS6_IJS8_SA_S9_EEENS6_IJNS7_ILi1EEESI_SI_EEESC_SE_Li256ELb1ELb1ELb1ELb0EEENS1_36VarlenDynamicPersistentTileSchedulerILi128ELi48ELi256ELi256ELb1ELb1ELb0ELb1ELb1ELb1EEEEEEEEEvNT_6ParamsE,"a",@progbits
	.sectionflags	@""
	.align	4
.nv.constant0._ZN7cutlass13device_kernelIN5flash19enable_sm80_to_sm89INS1_16FlashAttnFwdSm80INS1_25CollectiveMainloopFwdSm80ILi8ELi1ELb0EN4cute5tupleIJNS5_1CILi128EEENS7_ILi48EEENS7_ILi256EEEEEELi256ENS_6half_tEfNS_4arch4Sm80ELb1ELb0ELb0ELb1ELb1ELb1ELb1ELb1EEENS1_21CollectiveEpilogueFwdINS6_IJS8_SA_S9_EEENS6_IJNS7_ILi1EEESI_SI_EEESC_SE_Li256ELb1ELb1ELb1ELb0EEENS1_36VarlenDynamicPersistentTileSchedulerILi128ELi48ELi256ELi256ELb1ELb1ELb0ELb1ELb1ELb1EEEEEEEEEvNT_6ParamsE:
	.zero		1432


//--------------------- .text._ZN7cutlass13device_kernelIN5flash19enable_sm80_to_sm89INS1_16FlashAttnFwdSm80INS1_25CollectiveMainloopFwdSm80ILi8ELi1ELb1EN4cute5tupleIJNS5_1CILi128EEENS7_ILi64EEENS7_ILi256EEEEEELi256ENS_6half_tEfNS_4arch4Sm80ELb0ELb0ELb1ELb0ELb1ELb0ELb1ELb1EEENS1_21CollectiveEpilogueFwdINS6_IJS8_SA_S9_EEENS6_IJNS7_ILi1EEESI_SI_EEESC_SE_Li256ELb0ELb1ELb1ELb0EEENS1_19SingleTileSchedulerILb0ELb1ELb1ELi128EEEEEEEEEvNT_6ParamsE --------------------------
	.section	.text._ZN7cutlass13device_kernelIN5flash19enable_sm80_to_sm89INS1_16FlashAttnFwdSm80INS1_25CollectiveMainloopFwdSm80ILi8ELi1ELb1EN4cute5tupleIJNS5_1CILi128EEENS7_ILi64EEENS7_ILi256EEEEEELi256ENS_6half_tEfNS_4arch4Sm80ELb0ELb0ELb1ELb0ELb1ELb0ELb1ELb1EEENS1_21CollectiveEpilogueFwdINS6_IJS8_SA_S9_EEENS6_IJNS7_ILi1EEESI_SI_EEESC_SE_Li256ELb0ELb1ELb1ELb0EEENS1_19SingleTileSchedulerILb0ELb1ELb1ELi128EEEEEEEEEvNT_6ParamsE,"ax",@progbits
	.sectioninfo	@"SHI_REGISTERS=255"
	.align	128
.text._ZN7cutlass13device_kernelIN5flash19enable_sm80_to_sm89INS1_16FlashAttnFwdSm80INS1_25CollectiveMainloopFwdSm80ILi8ELi1ELb1EN4cute5tupleIJNS5_1CILi128EEENS7_ILi64EEENS7_ILi256EEEEEELi256ENS_6half_tEfNS_4arch4Sm80ELb0ELb0ELb1ELb0ELb1ELb0ELb1ELb1EEENS1_21CollectiveEpilogueFwdINS6_IJS8_SA_S9_EEENS6_IJNS7_ILi1EEESI_SI_EEESC_SE_Li256ELb0ELb1ELb1ELb0EEENS1_19SingleTileSchedulerILb0ELb1ELb1ELi128EEEEEEEEEvNT_6ParamsE:
        .type           _ZN7cutlass13device_kernelIN5flash19enable_sm80_to_sm89INS1_16FlashAttnFwdSm80INS1_25CollectiveMainloopFwdSm80ILi8ELi1ELb1EN4cute5tupleIJNS5_1CILi128EEENS7_ILi64EEENS7_ILi256EEEEEELi256ENS_6half_tEfNS_4arch4Sm80ELb0ELb0ELb1ELb0ELb1ELb0ELb1ELb1EEENS1_21CollectiveEpilogueFwdINS6_IJS8_SA_S9_EEENS6_IJNS7_ILi1EEESI_SI_EEESC_SE_Li256ELb0ELb1ELb1ELb0EEENS1_19SingleTileSchedulerILb0ELb1ELb1ELi128EEEEEEEEEvNT_6ParamsE,@function
        .size           _ZN7cutlass13device_kernelIN5flash19enable_sm80_to_sm89INS1_16FlashAttnFwdSm80INS1_25CollectiveMainloopFwdSm80ILi8ELi1ELb1EN4cute5tupleIJNS5_1CILi128EEENS7_ILi64EEENS7_ILi256EEEEEELi256ENS_6half_tEfNS_4arch4Sm80ELb0ELb0ELb1ELb0ELb1ELb0ELb1ELb1EEENS1_21CollectiveEpilogueFwdINS6_IJS8_SA_S9_EEENS6_IJNS7_ILi1EEESI_SI_EEESC_SE_Li256ELb0ELb1ELb1ELb0EEENS1_19SingleTileSchedulerILb0ELb1ELb1ELi128EEEEEEEEEvNT_6ParamsE,(.L_x_6456 - _ZN7cutlass13device_kernelIN5flash19enable_sm80_to_sm89INS1_16FlashAttnFwdSm80INS1_25CollectiveMainloopFwdSm80ILi8ELi1ELb1EN4cute5tupleIJNS5_1CILi128EEENS7_ILi64EEENS7_ILi256EEEEEELi256ENS_6half_tEfNS_4arch4Sm80ELb0ELb0ELb1ELb0ELb1ELb0ELb1ELb1EEENS1_21CollectiveEpilogueFwdINS6_IJS8_SA_S9_EEENS6_IJNS7_ILi1EEESI_SI_EEESC_SE_Li256ELb0ELb1ELb1ELb0EEENS1_19SingleTileSchedulerILb0ELb1ELb1ELi128EEEEEEEEEvNT_6ParamsE)
        .other          _ZN7cutlass13device_kernelIN5flash19enable_sm80_to_sm89INS1_16FlashAttnFwdSm80INS1_25CollectiveMainloopFwdSm80ILi8ELi1ELb1EN4cute5tupleIJNS5_1CILi128EEENS7_ILi64EEENS7_ILi256EEEEEELi256ENS_6half_tEfNS_4arch4Sm80ELb0ELb0ELb1ELb0ELb1ELb0ELb1ELb1EEENS1_21CollectiveEpilogueFwdINS6_IJS8_SA_S9_EEENS6_IJNS7_ILi1EEESI_SI_EEESC_SE_Li256ELb0ELb1ELb1ELb0EEENS1_19SingleTileSchedulerILb0ELb1ELb1ELi128EEEEEEEEEvNT_6ParamsE,@"STO_CUDA_ENTRY STV_DEFAULT"
_ZN7cutlass13device_kernelIN5flash19enable_sm80_to_sm89INS1_16FlashAttnFwdSm80INS1_25CollectiveMainloopFwdSm80ILi8ELi1ELb1EN4cute5tupleIJNS5_1CILi128EEENS7_ILi64EEENS7_ILi256EEEEEELi256ENS_6half_tEfNS_4arch4Sm80ELb0ELb0ELb1ELb0ELb1ELb0ELb1ELb1EEENS1_21CollectiveEpilogueFwdINS6_IJS8_SA_S9_EEENS6_IJNS7_ILi1EEESI_SI_EEESC_SE_Li256ELb0ELb1ELb1ELb0EEENS1_19SingleTileSchedulerILb0ELb1ELb1ELi128EEEEEEEEEvNT_6ParamsE:
[----:B------:R-:W-:Y:S02]  /*0000*/  MOV R1, c[0x0][0x28] ;  /* 0x00000a0000017a02 */ /* 0x000fe40000000f00 */
[----:B------:R-:W1:Y:S01]  /*0010*/  S2R R132, SR_TID.X ;  /* 0x0000000000847919 */ /* 0x000e620000002100 */
[----:B------:R-:W2:Y:S01]  /*0020*/  S2UR UR6, SR_CTAID.Y ;  /* 0x00000000000679c3 */ /* 0x000ea20000002600 */
[----:B------:R-:W-:-:S07]  /*0030*/  IADD3 R1, R1, -0x68, RZ ;  /* 0xffffff9801017810 */ /* 0x000fce0007ffe0ff */
[----:B------:R-:W3:Y:S01]  /*0040*/  S2UR UR18, SR_CTAID.Z ;  /* 0x00000000001279c3 */ /* 0x000ee20000002700 */
[----:B-1----:R-:W-:-:S06]  /*0050*/  SHF.R.U32.HI R0, RZ, 0x5, R132 ;  /* 0x00000005ff007819 */ /* 0x002fcc0000011684 */
[----:B------:R-:W1:Y:S02]  /*0060*/  SHFL.IDX PT, R0, R0, RZ, 0x1f ;  /* 0x00001fff00007589 */ /* 0x000e6400000e0000 */
[----:B-1----:R-:W-:-:S13]  /*0070*/  ISETP.NE.AND P0, PT, R0, RZ, PT ;  /* 0x000000ff0000720c */ /* 0x002fda0003f05270 */
[----:B--23--:R-:W-:Y:S05]  /*0080*/  @!P0 BRA `(.L_x_0) ;  /* 0x0000009000008947 */ /* 0x00cfea0003800000 */
[----:B------:R-:W-:Y:S01]  /*0090*/  MOV R0, c[0x0][0x550] ;  /* 0x0001540000007a02 */ /* 0x000fe20000000f00 */
[----:B------:R-:W-:-:S03]  /*00a0*/  UMOV UR11, UR6 ;  /* 0x00000006000b7c82 */ /* 0x000fc60008000000 */
[----:B------:R-:W-:-:S13]  /*00b0*/  ISETP.NE.AND P0, PT, R0, 0x1, PT ;  /* 0x000000010000780c */ /* 0x000fda0003f05270 */
[----:B------:R-:W-:Y:S05]  /*00c0*/  @!P0 BRA `(.L_x_1) ;  /* 0x000000b000008947 */ /* 0x000fea0003800000 */
[----:B------:R-:W-:Y:S02]  /*00d0*/  ULDC UR4, c[0x0][0x554] ;  /* 0x0001550000047ab9 */ /* 0x000fe40000000800 */
[----:B------:R-:W-:Y:S02]  /*00e0*/  UIMAD.WIDE.U32 UR4, UR6, UR4, URZ ;  /* 0x00000004060472a5 */ /* 0x000fe4000f8e003f */
[----:B------:R-:W-:Y:S02]  /*00f0*/  ULDC UR11, c[0x0][0x558] ;  /* 0x00015600000b7ab9 */ /* 0x000fe40000000800 */
[----:B------:R-:W-:Y:S01]  /*0100*/  USHF.R.U32.HI UR11, URZ, UR11, UR5 ;  /* 0x0000000b3f0b7299 */ /* 0x000fe20008011605 */
[----:B------:R-:W-:Y:S05]  /*0110*/  BRA `(.L_x_1) ;  /* 0x0000006000007947 */ /* 0x000fea0003800000 */
.L_x_0:
[----:B------:R-:W-:Y:S02]  /*0120*/  ULDC.64 UR4, c[0x0][0x550] ;  /* 0x0001540000047ab9 */ /* 0x000fe40000000a00 */
[----:B------:R-:W-:Y:S02]  /*0130*/  UISETP.NE.AND UP0, UPT, UR4, 0x1, UPT ;  /* 0x000000010400788c */ /* 0x000fe4000bf05270 */
[----:B------:R-:W-:-:S02]  /*0140*/  UIMAD.WIDE.U32 UR8, UR6, UR5, URZ ;  /* 0x00000005060872a5 */ /* 0x000fc4000f8e003f */
[----:B------:R-:W-:Y:S02]  /*0150*/  ULDC UR4, c[0x0][0x558] ;  /* 0x0001560000047ab9 */ /* 0x000fe40000000800 */
[----:B------:R-:W-:-:S05]  /*0160*/  UMOV UR11, UR6 ;  /* 0x00000006000b7c82 */ /* 0x000fca0008000000 */
[----:B------:R-:W-:-:S03]  /*0170*/  @UP0 USHF.R.U32.HI UR11, URZ, UR4, UR9 ;  /* 0x000000043f0b0299 */ /* 0x000fc60008011609 */
.L_x_1:
[----:B------:R-:W-:Y:S01]  /*0180*/  ISETP.LE.AND P0, PT, RZ, UR18, PT ;  /* 0x00000012ff007c0c */ /* 0x000fe2000bf03270 */
[----:B------:R-:W-:Y:S02]  /*0190*/  UIADD3 UR5, -UR11, URZ, URZ ;  /* 0x0000003f0b057290 */ /* 0x000fe4000fffe13f */
[----:B------:R-:W-:Y:S02]  /*01a0*/  ULDC UR4, c[0x0][0x550] ;  /* 0x0001540000047ab9 */ /* 0x000fe40000000800 */
[----:B------:R-:W-:-:S08]  /*01b0*/  UIMAD UR6, UR5, UR4, UR6 ;  /* 0x00000004050672a4 */ /* 0x000fd0000f8e0206 */
[----:B------:R-:W-:Y:S05]  /*01c0*/  @!P0 EXIT ;  /* 0x000000000000894d */ /* 0x000fea0003800000 */
[----:B------:R-:W-:Y:S02]  /*01d0*/  ULDC.64 UR4, c[0x0][0x370] ;  /* 0x0000dc0000047ab9 */ /* 0x000fe40000000a00 */
[----:B------:R-:W-:Y:S02]  /*01e0*/  UISETP.NE.U32.AND UP0, UPT, URZ, UR4, UPT ;  /* 0x000000043f00728c */ /* 0x000fe4000bf05070 */
[----:B------:R-:W-:Y:S02]  /*01f0*/  ULDC.64 UR8, c[0x0][0x370] ;  /* 0x0000dc0000087ab9 */ /* 0x000fe40000000a00 */
[----:B------:R-:W-:Y:S02]  /*0200*/  UISETP.NE.AND.EX UP0, UPT, URZ, UR5, UPT, UP0 ;  /* 0x000000053f00728c */ /* 0x000fe4000bf05300 */
[----:B------:R-:W-:-:S04]  /*0210*/  ULDC.64 UR12, c[0x0][0x118] ;  /* 0x00004600000c7ab9 */ /* 0x000fc80000000a00 */
[----:B------:R-:W-:-:S05]  /*0220*/  PLOP3.LUT P0, PT, PT, PT, UP0, 0x80, 0x0 ;  /* 0x000000000000781c */ /* 0x000fca0003f0f008 */
[----:B------:R-:W-:Y:S02]  /*0230*/  @UP0 UMOV UR4, 0x4 ;  /* 0x0000000400040882 */ /* 0x000fe40000000000 */
[----:B------:R-:W-:-:S06]  /*0240*/  @UP0 UIMAD.WIDE UR4, UR18, UR4, UR8 ;  /* 0x00000004120402a5 */ /* 0x000fcc000f8e0208 */
[----:B------:R-:W-:Y:S02]  /*0250*/  IMAD.U32 R2, RZ, RZ, UR4 ;  /* 0x00000004ff027e24 */ /* 0x000fe4000f8e00ff */
[----:B------:R-:W-:-:S05]  /*0260*/  IMAD.U32 R3, RZ, RZ, UR5 ;  /* 0x00000005ff037e24 */ /* 0x000fca000f8e00ff */
[----:B------:R-:W2:Y:S01]  /*0270*/  @P0 LDG.E R2, [R2.64] ;  /* 0x0000000c02020981 */ /* 0x000ea2000c1e1900 */
[----:B------:R-:W-:Y:S02]  /*0280*/  ULDC UR4, c[0x0][0x2ac] ;  /* 0x0000ab0000047ab9 */ /* 0x000fe40000000800 */
[----:B------:R-:W-:Y:S02]  /*0290*/  ULDC UR10, c[0x0][0x1d0] ;  /* 0x00007400000a7ab9 */ /* 0x000fe40000000800 */
[----:B------:R-:W-:Y:S02]  /*02a0*/  UIMAD UR10, UR4, UR10, URZ ;  /* 0x0000000a040a72a4 */ /* 0x000fe4000f8e023f */
[----:B------:R-:W-:Y:S02]  /*02b0*/  UMOV UR9, URZ ;  /* 0x0000003f00097c82 */ /* 0x000fe40008000000 */
[----:B------:R-:W-:Y:S02]  /*02c0*/  UISETP.GE.AND UP0, UPT, UR10, 0x1, UPT ;  /* 0x000000010a00788c */ /* 0x000fe4000bf06270 */
[----:B------:R-:W-:-:S02]  /*02d0*/  UIADD3 UR5, UR10, 0x3f, URZ ;  /* 0x0000003f0a057890 */ /* 0x000fc4000fffe03f */
[----:B------:R-:W-:Y:S02]  /*02e0*/  UMOV UR17, URZ ;  /* 0x0000003f00117c82 */ /* 0x000fe40008000000 */
[----:B------:R-:W-:-:S04]  /*02f0*/  USHF.R.S32.HI UR4, URZ, 0x1f, UR5 ;  /* 0x0000001f3f047899 */ /* 0x000fc80008011405 */
[----:B------:R-:W-:-:S04]  /*0300*/  ULEA.HI UR4, UR4, UR5, URZ, 0x6 ;  /* 0x0000000504047291 */ /* 0x000fc8000f8f303f */
[----:B------:R-:W-:Y:S01]  /*0310*/  USHF.R.S32.HI UR7, URZ, 0x6, UR4 ;  /* 0x000000063f077899 */ /* 0x000fe20008011404 */
[----:B--2---:R1:W2:Y:S01]  /*0320*/  @P0 R2UR UR9, R2 ;  /* 0x00000000020903c2 */ /* 0x0042a200000e0000 */
[----:B------:R-:W-:-:S13]  /*0330*/  PLOP3.LUT P0, PT, PT, PT, UP0, 0x80, 0x0 ;  /* 0x000000000000781c */ /* 0x000fda0003f0f008 */
[----:B-12---:R-:W-:Y:S05]  /*0340*/  @!P0 BRA `(.L_x_2) ;  /* 0x0000025000008947 */ /* 0x006fea0003800000 */
[----:B------:R-:W-:Y:S02]  /*0350*/  USHF.R.U32.HI UR4, URZ, 0x10, UR6 ;  /* 0x000000103f047899 */ /* 0x000fe40008011606 */
[----:B------:R-:W-:Y:S02]  /*0360*/  ULDC UR5, c[0x0][0x338] ;  /* 0x0000ce0000057ab9 */ /* 0x000fe40000000800 */
[----:B------:R-:W-:Y:S02]  /*0370*/  UISETP.NE.AND UP0, UPT, UR4, URZ, UPT ;  /* 0x0000003f0400728c */ /* 0x000fe4000bf05270 */
[----:B------:R-:W-:Y:S02]  /*0380*/  UMOV UR20, URZ ;  /* 0x0000003f00147c82 */ /* 0x000fe40008000000 */
[----:B------:R-:W-:-:S04]  /*0390*/  USEL UR5, UR4, UR5, UP0 ;  /* 0x0000000504057287 */ /* 0x000fc80008000000 */
[----:B------:R-:W-:Y:S02]  /*03a0*/  UIADD3 UR16, UR7, -0x1, UR5 ;  /* 0xffffffff07107890 */ /* 0x000fe4000fffe005 */
[----:B------:R-:W-:-:S05]  /*03b0*/  IMAD.U32 R3, RZ, RZ, UR5 ;  /* 0x00000005ff037e24 */ /* 0x000fca000f8e00ff */
[----:B------:R-:W-:-:S04]  /*03c0*/  IABS R0, R3 ;  /* 0x0000000300007213 */ /* 0x000fc80000000000 */
[----:B------:R-:W1:Y:S02]  /*03d0*/  R2UR UR15, R0 ;  /* 0x00000000000f73c2 */ /* 0x000e6400000e0000 */
[----:B-1----:R-:W1:Y:S08]  /*03e0*/  I2F.RP R0, UR15 ;  /* 0x0000000f00007d06 */ /* 0x002e700008209400 */
[----:B-1----:R-:W1:Y:S02]  /*03f0*/  MUFU.RCP R0, R0 ;  /* 0x0000000000007308 */ /* 0x002e640000001000 */
[----:B-1----:R-:W-:-:S06]  /*0400*/  IADD3 R0, R0, 0xffffffe, RZ ;  /* 0x0ffffffe00007810 */ /* 0x002fcc0007ffe0ff */
[----:B------:R-:W1:Y:S02]  /*0410*/  F2I.FTZ.U32.TRUNC.NTZ R0, R0 ;  /* 0x0000000000007305 */ /* 0x000e64000021f000 */
[----:B-1----:R1:W2:Y:S02]  /*0420*/  R2UR UR21, R0 ;  /* 0x00000000001573c2 */ /* 0x0022a400000e0000 */
[----:B-1----:R-:W-:Y:S01]  /*0430*/  IMAD.U32 R0, RZ, RZ, UR16 ;  /* 0x00000010ff007e24 */ /* 0x002fe2000f8e00ff */
[----:B--2---:R-:W-:Y:S02]  /*0440*/  UIADD3 UR4, URZ, -UR21, URZ ;  /* 0x800000153f047290 */ /* 0x004fe4000fffe03f */
[----:B------:R-:W-:Y:S02]  /*0450*/  ULOP3.LUT UR16, UR16, UR5, URZ, 0x3c, !UPT ;  /* 0x0000000510107292 */ /* 0x000fe4000f8e3c3f */
[----:B------:R-:W-:Y:S01]  /*0460*/  IABS R2, R0 ;  /* 0x0000000000027213 */ /* 0x000fe20000000000 */
[----:B------:R-:W-:Y:S01]  /*0470*/  UIMAD UR4, UR4, UR15, URZ ;  /* 0x0000000f040472a4 */ /* 0x000fe2000f8e023f */
[----:B------:R-:W-:-:S02]  /*0480*/  IABS R0, R3 ;  /* 0x0000000300007213 */ /* 0x000fc40000000000 */
[----:B------:R-:W1:Y:S01]  /*0490*/  R2UR UR14, R2 ;  /* 0x00000000020e73c2 */ /* 0x000e6200000e0000 */
[----:B------:R-:W-:Y:S02]  /*04a0*/  UIMAD.WIDE.U32 UR20, UR21, UR4, UR20 ;  /* 0x00000004151472a5 */ /* 0x000fe4000f8e0014 */
[----:B------:R-:W-:-:S05]  /*04b0*/  IMAD.MOV R0, RZ, RZ, -R0 ;  /* 0x000000ffff007224 */ /* 0x000fca00078e0a00 */
[----:B------:R-:W2:Y:S01]  /*04c0*/  R2UR UR8, R0 ;  /* 0x00000000000873c2 */ /* 0x000ea200000e0000 */
[----:B------:R-:W-:Y:S02]  /*04d0*/  UMOV UR17, UR21 ;  /* 0x0000001500117c82 */ /* 0x000fe40008000000 */
[----:B-1----:R-:W-:-:S07]  /*04e0*/  UIMAD.WIDE.U32 UR20, UR17, UR14, URZ ;  /* 0x0000000e111472a5 */ /* 0x002fce000f8e003f */
[----:B------:R-:W-:Y:S02]  /*04f0*/  UMOV UR17, UR21 ;  /* 0x0000001500117c82 */ /* 0x000fe40008000000 */
[----:B--2---:R-:W-:-:S04]  /*0500*/  UIMAD UR8, UR17, UR8, UR14 ;  /* 0x00000008110872a4 */ /* 0x004fc8000f8e020e */
[----:B------:R-:W-:-:S11]  /*0510*/  UISETP.GT.U32.AND UP0, UPT, UR15, UR8, UPT ;  /* 0x000000080f00728c */ /* 0x000fd6000bf04070 */
[----:B------:R-:W-:Y:S02]  /*0520*/  @!UP0 UIADD3 UR8, UR8, -UR15, URZ ;  /* 0x8000000f08088290 */ /* 0x000fe4000fffe03f */
[----:B------:R-:W-:Y:S02]  /*0530*/  @!UP0 UIADD3 UR17, UR17, 0x1, URZ ;  /* 0x0000000111118890 */ /* 0x000fe4000fffe03f */
[----:B------:R-:W-:Y:S02]  /*0540*/  UISETP.GE.U32.AND UP1, UPT, UR8, UR15, UPT ;  /* 0x0000000f0800728c */ /* 0x000fe4000bf26070 */
[----:B------:R-:W-:-:S09]  /*0550*/  UISETP.GE.AND UP0, UPT, UR16, URZ, UPT ;  /* 0x0000003f1000728c */ /* 0x000fd2000bf06270 */
[----:B------:R-:W-:Y:S02]  /*0560*/  @UP1 UIADD3 UR17, UR17, 0x1, URZ ;  /* 0x0000000111111890 */ /* 0x000fe4000fffe03f */
[----:B------:R-:W-:Y:S02]  /*0570*/  UISETP.NE.AND UP1, UPT, UR5, URZ, UPT ;  /* 0x0000003f0500728c */ /* 0x000fe4000bf25270 */
[----:B------:R-:W-:-:S09]  /*0580*/  @!UP0 UIADD3 UR17, -UR17, URZ, URZ ;  /* 0x0000003f11118290 */ /* 0x000fd2000fffe13f */
[----:B------:R-:W-:Y:S02]  /*0590*/  @!UP1 ULOP3.LUT UR17, URZ, UR5, URZ, 0x33, !UPT ;  /* 0x000000053f119292 */ /* 0x000fe4000f8e333f */
.L_x_2:
[----:B------:R-:W-:Y:S01]  /*05a0*/  ULOP3.LUT UR8, UR6, 0xffff, URZ, 0xc0, !UPT ;  /* 0x0000ffff06087892 */ /* 0x000fe2000f8ec03f */
[----:B------:R-:W-:Y:S01]  /*05b0*/  PLOP3.LUT P2, PT, PT, PT, PT, 0x80, 0x0 ;  /* 0x000000000000781c */ /* 0x000fe20003f4f070 */
[----:B------:R-:W-:Y:S01]  /*05c0*/  CS2R R16, SRZ ;  /* 0x0000000000107805 */ /* 0x000fe2000001ff00 */
[----:B------:R-:W-:Y:S01]  /*05d0*/  CS2R R130, SRZ ;  /* 0x0000000000827805 */ /* 0x000fe2000001ff00 */
[----:B------:R-:W-:Y:S01]  /*05e0*/  UIMAD UR8, UR8, UR17, URZ ;  /* 0x00000011080872a4 */ /* 0x000fe2000f8e023f */
[----:B------:R-:W-:Y:S01]  /*05f0*/  CS2R R128, SRZ ;  /* 0x0000000000807805 */ /* 0x000fe2000001ff00 */
[----:B------:R-:W-:Y:S01]  /*0600*/  CS2R R126, SRZ ;  /* 0x00000000007e7805 */ /* 0x000fe2000001ff00 */
[----:B------:R-:W-:Y:S01]  /*0610*/  CS2R R124, SRZ ;  /* 0x00000000007c7805 */ /* 0x000fe2000001ff00 */
[----:B------:R-:W-:Y:S01]  /*0620*/  UIADD3 UR17, UR8, UR17, URZ ;  /* 0x0000001108117290 */ /* 0x000fe2000fffe03f */
[----:B------:R-:W-:Y:S01]  /*0630*/  CS2R R122, SRZ ;  /* 0x00000000007a7805 */ /* 0x000fe2000001ff00 */
[----:B------:R-:W-:Y:S01]  /*0640*/  CS2R R120, SRZ ;  /* 0x0000000000787805 */ /* 0x000fe2000001ff00 */
[----:B------:R-:W-:Y:S01]  /*0650*/  CS2R R118, SRZ ;  /* 0x0000000000767805 */ /* 0x000fe2000001ff00 */
[----:B------:R-:W-:Y:S01]  /*0660*/  UISETP.LT.AND UP0, UPT, UR7, UR17, UPT ;  /* 0x000000110700728c */ /* 0x000fe2000bf01270 */
[----:B------:R-:W-:Y:S01]  /*0670*/  CS2R R116, SRZ ;  /* 0x0000000000747805 */ /* 0x000fe2000001ff00 */
[----:B------:R-:W-:Y:S01]  /*0680*/  CS2R R114, SRZ ;  /* 0x0000000000727805 */ /* 0x000fe2000001ff00 */
[----:B------:R-:W-:Y:S01]  /*0690*/  CS2R R112, SRZ ;  /* 0x0000000000707805 */ /* 0x000fe2000001ff00 */
[----:B------:R-:W-:Y:S01]  /*06a0*/  USEL UR7, UR7, UR17, UP0 ;  /* 0x0000001107077287 */ /* 0x000fe20008000000 */
[----:B------:R-:W-:Y:S01]  /*06b0*/  CS2R R110, SRZ ;  /* 0x00000000006e7805 */ /* 0x000fe2000001ff00 */
[----:B------:R-:W-:Y:S01]  /*06c0*/  CS2R R108, SRZ ;  /* 0x00000000006c7805 */ /* 0x000fe2000001ff00 */
[----:B------:R-:W-:Y:S01]  /*06d0*/  CS2R R106, SRZ ;  /* 0x00000000006a7805 */ /* 0x000fe2000001ff00 */
[----:B------:R-:W-:Y:S01]  /*06e0*/  UISETP.GT.AND UP0, UPT, UR7, UR8, UPT ;  /* 0x000000080700728c */ /* 0x000fe2000bf04270 */
[----:B------:R-:W-:Y:S01]  /*06f0*/  CS2R R104, SRZ ;  /* 0x0000000000687805 */ /* 0x000fe2000001ff00 */
[----:B------:R-:W-:Y:S01]  /*0700*/  CS2R R102, SRZ ;  /* 0x0000000000667805 */ /* 0x000fe2000001ff00 */
[----:B------:R-:W-:Y:S01]  /*0710*/  CS2R R100, SRZ ;  /* 0x0000000000647805 */ /* 0x000fe2000001ff00 */
[----:B------:R-:W-:Y:S01]  /*0720*/  CS2R R98, SRZ ;  /* 0x0000000000627805 */ /* 0x000fe2000001ff00 */
[----:B------:R-:W-:Y:S01]  /*0730*/  CS2R R96, SRZ ;  /* 0x0000000000607805 */ /* 0x000fe2000001ff00 */
[----:B------:R-:W-:Y:S01]  /*0740*/  PLOP3.LUT P0, PT, PT, PT, UP0, 0x80, 0x0 ;  /* 0x000000000000781c */ /* 0x000fe20003f0f008 */
[----:B------:R-:W-:Y:S01]  /*0750*/  CS2R R94, SRZ ;  /* 0x00000000005e7805 */ /* 0x000fe2000001ff00 */
        /* <DEDUP_REMOVED lines=45> */
[----:B------:R-:W-:Y:S05]  /*0a30*/  @!P0 BRA `(.L_x_3) ;  /* 0x0000966000008947 */ /* 0x000fea0003800000 */
[----:B------:R-:W-:Y:S02]  /*0a40*/  ULDC.64 UR4, c[0x0][0x340] ;  /* 0x0000d00000047ab9 */ /* 0x000fe40000000a00 */
[----:B------:R-:W-:-:S02]  /*0a50*/  UISETP.NE.U32.AND UP0, UPT, URZ, UR4, UPT ;  /* 0x000000043f00728c */ /* 0x000fc4000bf05070 */
[----:B------:R-:W-:Y:S02]  /*0a60*/  ULDC.64 UR14, c[0x0][0x340] ;  /* 0x0000d000000e7ab9 */ /* 0x000fe40000000a00 */
[----:B------:R-:W-:-:S06]  /*0a70*/  UISETP.NE.AND.EX UP0, UPT, URZ, UR5, UPT, UP0 ;  /* 0x000000053f00728c */ /* 0x000fcc000bf05300 */
[----:B------:R-:W-:-:S05]  /*0a80*/  PLOP3.LUT P0, PT, PT, PT, UP0, 0x80, 0x0 ;  /* 0x000000000000781c */ /* 0x000fca0003f0f008 */
[----:B------:R-:W-:Y:S02]  /*0a90*/  @UP0 UMOV UR4, 0x4 ;  /* 0x0000000400040882 */ /* 0x000fe40000000000 */
[----:B------:R-:W-:-:S06]  /*0aa0*/  @UP0 UIMAD.WIDE UR4, UR18, UR4, UR14 ;  /* 0x00000004120402a5 */ /* 0x000fcc000f8e020e */
[----:B------:R-:W-:Y:S02]  /*0ab0*/  IMAD.U32 R2, RZ, RZ, UR4 ;  /* 0x00000004ff027e24 */ /* 0x000fe4000f8e00ff */
[----:B------:R-:W-:Y:S01]  /*0ac0*/  IMAD.U32 R3, RZ, RZ, UR5 ;  /* 0x00000005ff037e24 */ /* 0x000fe2000f8e00ff */
[----:B------:R-:W-:Y:S01]  /*0ad0*/  SHF.R.S32.HI R36, RZ, 0x1f, R132 ;  /* 0x0000001fff247819 */ /* 0x000fe20000011484 */
[----:B------:R-:W-:Y:S01]  /*0ae0*/  UIADD3 UR6, UR7, -0x1, URZ ;  /* 0xffffffff07067890 */ /* 0x000fe2000fffe03f */
[----:B------:R-:W-:Y:S01]  /*0af0*/  IMAD.MOV.U32 R87, RZ, RZ, c[0x0][0x2b8] ;  /* 0x0000ae00ff577624 */ /* 0x000fe200078e00ff */
[----:B------:R-:W-:Y:S01]  /*0b00*/  ULDC.64 UR4, c[0x0][0x2b0] ;  /* 0x0000ac0000047ab9 */ /* 0x000fe20000000a00 */
[----:B------:R-:W2:Y:S01]  /*0b10*/  @P0 LDG.E R2, [R2.64] ;  /* 0x0000000c02020981 */ /* 0x000ea2000c1e1900 */
[----:B------:R-:W-:-:S03]  /*0b20*/  IMAD.MOV.U32 R21, RZ, RZ, RZ ;  /* 0x000000ffff157224 */ /* 0x000fc600078e00ff */
[----:B------:R-:W-:Y:S01]  /*0b30*/  BAR.SYNC.DEFER_BLOCKING 0x0 ;  /* 0x0000000000007b1d */ /* 0x000fe20000010000 */
[----:B------:R-:W-:-:S05]  /*0b40*/  ISETP.NE.AND P1, PT, R87, 0x1, PT ;  /* 0x000000015700780c */ /* 0x000fca0003f25270 */
[----:B------:R-:W1:Y:S01]  /*0b50*/  S2R R15, SR_CTAID.X ;  /* 0x00000000000f7919 */ /* 0x000e620000002500 */
[----:B------:R-:W-:Y:S01]  /*0b60*/  IMAD.MOV.U32 R20, RZ, RZ, c[0x0][0x2c4] ;  /* 0x0000b100ff147624 */ /* 0x000fe200078e00ff */
[----:B------:R-:W-:Y:S01]  /*0b70*/  USHF.R.S32.HI UR20, URZ, 0x1f, UR18 ;  /* 0x0000001f3f147899 */ /* 0x000fe20008011412 */
[----:B--2---:R2:W3:Y:S02]  /*0b80*/  @P0 R2UR UR15, R2 ;  /* 0x00000000020f03c2 */ /* 0x0044e400000e0000 */
[----:B---3--:R-:W-:Y:S02]  /*0b90*/  @!UP0 UMOV UR15, UR18 ;  /* 0x00000012000f8c82 */ /* 0x008fe40008000000 */
[----:B------:R-:W-:Y:S02]  /*0ba0*/  USHF.R.S32.HI UR14, URZ, 0x1f, UR15 ;  /* 0x0000001f3f0e7899 */ /* 0x000fe4000801140f */
[----:B------:R-:W-:Y:S02]  /*0bb0*/  UIMAD.WIDE.U32 UR16, UR15, UR4, URZ ;  /* 0x000000040f1072a5 */ /* 0x000fe4000f8e003f */
[----:B------:R-:W-:-:S04]  /*0bc0*/  UIMAD UR14, UR14, UR4, URZ ;  /* 0x000000040e0e72a4 */ /* 0x000fc8000f8e023f */
[----:B------:R-:W-:Y:S01]  /*0bd0*/  UIMAD UR14, UR15, UR5, UR14 ;  /* 0x000000050f0e72a4 */ /* 0x000fe2000f8e020e */
[----:B--2---:R-:W-:-:S03]  /*0be0*/  LEA.HI R2, R36, R132, RZ, 0x3 ;  /* 0x0000008424027211 */ /* 0x004fc600078f18ff */
[----:B------:R-:W-:Y:S02]  /*0bf0*/  UIADD3 UR14, UR17, UR14, URZ ;  /* 0x0000000e110e7290 */ /* 0x000fe4000fffe03f */
[----:B------:R-:W-:Y:S01]  /*0c00*/  USHF.R.S32.HI UR15, URZ, 0x1f, UR11 ;  /* 0x0000001f3f0f7899 */ /* 0x000fe2000801140b */
[----:B------:R-:W-:Y:S01]  /*0c10*/  LOP3.LUT R0, R2, 0xfffffff8, RZ, 0xc0, !PT ;  /* 0xfffffff802007812 */ /* 0x000fe200078ec0ff */
[----:B------:R-:W-:Y:S01]  /*0c20*/  ULDC.64 UR4, c[0x0][0x1b8] ;  /* 0x00006e0000047ab9 */ /* 0x000fe20000000a00 */
[----:B------:R-:W-:-:S03]  /*0c30*/  SHF.R.S32.HI R18, RZ, 0x3, R2 ;  /* 0x00000003ff127819 */ /* 0x000fc60000011402 */
[----:B------:R-:W-:Y:S02]  /*0c40*/  IMAD.IADD R19, R132, 0x1, -R0 ;  /* 0x0000000184137824 */ /* 0x000fe400078e0a00 */
[----:B------:R-:W-:Y:S02]  /*0c50*/  IMAD.U32 R0, RZ, RZ, UR6 ;  /* 0x00000006ff007e24 */ /* 0x000fe4000f8e00ff */
[----:B------:R-:W-:-:S05]  /*0c60*/  IMAD R86, R19, 0x20, R18 ;  /* 0x0000002013567824 */ /* 0x000fca00078e0212 */
[----:B------:R-:W-:Y:S01]  /*0c70*/  LEA R0, R0, R86, 0x6 ;  /* 0x0000005600007211 */ /* 0x000fe200078e30ff */
[----:B------:R-:W-:Y:S01]  /*0c80*/  UIMAD UR19, UR15, UR4, URZ ;  /* 0x000000040f1372a4 */ /* 0x000fe2000f8e023f */
[----:B-1----:R-:W-:Y:S01]  /*0c90*/  IMAD R5, R15, 0x80, R86 ;  /* 0x000000800f057824 */ /* 0x002fe200078e0256 */
[----:B------:R-:W-:Y:S01]  /*0ca0*/  UIMAD.WIDE.U32 UR22, UR11, UR4, URZ ;  /* 0x000000040b1672a5 */ /* 0x000fe2000f8e003f */
[C---:B------:R-:W-:Y:S01]  /*0cb0*/  ISETP.GE.AND P0, PT, R0.reuse, UR10, PT ;  /* 0x0000000a00007c0c */ /* 0x040fe2000bf06270 */
[----:B------:R-:W-:Y:S01]  /*0cc0*/  STL [R1+0x44], R86 ;  /* 0x0000445601007387 */ /* 0x000fe20000100800 */
[----:B------:R-:W-:Y:S02]  /*0cd0*/  IADD3 R9, R0, UR9, RZ ;  /* 0x0000000900097c10 */ /* 0x000fe4000fffe0ff */
[----:B------:R-:W-:-:S03]  /*0ce0*/  ISETP.GT.OR P0, PT, R86, 0x3f, P0 ;  /* 0x0000003f5600780c */ /* 0x000fc60000704670 */
[----:B------:R-:W-:-:S04]  /*0cf0*/  @P1 IMAD.HI.U32 R0, R9, c[0x0][0x2bc], RZ ;  /* 0x0000af0009001a27 */ /* 0x000fc800078e00ff */
[----:B------:R-:W-:Y:S01]  /*0d00*/  IMAD.MOV.U32 R7, RZ, RZ, R9 ;  /* 0x000000ffff077224 */ /* 0x000fe200078e0009 */
[----:B------:R-:W-:-:S05]  /*0d10*/  @P1 SHF.R.U32.HI R7, RZ, c[0x0][0x2c0], R0 ;  /* 0x0000b000ff071a19 */ /* 0x000fca0000011600 */
[----:B------:R-:W-:-:S04]  /*0d20*/  @!P0 IADD3 R0, P2, R7, UR16, RZ ;  /* 0x0000001007008c10 */ /* 0x000fc8000ff5e0ff */
[----:B------:R-:W-:Y:S02]  /*0d30*/  @!P0 LEA R2, P1, R0, c[0x0][0x2a0], 0x2 ;  /* 0x0000a80000028a11 */ /* 0x000fe400078210ff */
[----:B------:R-:W-:-:S04]  /*0d40*/  @!P0 LEA.HI.X.SX32 R3, R7, UR14, 0x1, P2 ;  /* 0x0000000e07038c11 */ /* 0x000fc800090f0eff */
[----:B------:R-:W-:-:S05]  /*0d50*/  @!P0 LEA.HI.X R3, R0, c[0x0][0x2a4], R3, 0x2, P1 ;  /* 0x0000a90000038a11 */ /* 0x000fca00008f1403 */
[----:B------:R1:W2:Y:S01]  /*0d60*/  @!P0 LDG.E R21, [R2.64] ;  /* 0x0000000c02158981 */ /* 0x0002a2000c1e1900 */
[C---:B------:R-:W-:Y:S01]  /*0d70*/  ISETP.NE.AND P0, PT, R20.reuse, 0x1, PT ;  /* 0x000000011400780c */ /* 0x040fe20003f05270 */
[----:B------:R-:W-:Y:S01]  /*0d80*/  UIMAD UR19, UR11, UR5, UR19 ;  /* 0x000000050b1372a4 */ /* 0x000fe2000f8e0213 */
[----:B------:R-:W-:Y:S01]  /*0d90*/  IMAD.MOV.U32 R4, RZ, RZ, R5 ;  /* 0x000000ffff047224 */ /* 0x000fe200078e0005 */
[----:B------:R-:W-:Y:S01]  /*0da0*/  SHF.L.U32 R133, R19, 0x3, RZ ;  /* 0x0000000313857819 */ /* 0x000fe200000006ff */
[----:B------:R-:W-:Y:S01]  /*0db0*/  ULDC.64 UR4, c[0x0][0x1c0] ;  /* 0x0000700000047ab9 */ /* 0x000fe20000000a00 */
[----:B------:R-:W-:Y:S01]  /*0dc0*/  IMAD R20, R20, c[0x0][0x168], RZ ;  /* 0x00005a0014147a24 */ /* 0x000fe200078e02ff */
[----:B------:R-:W-:Y:S01]  /*0dd0*/  UIMAD UR20, UR20, UR4, URZ ;  /* 0x00000004141472a4 */ /* 0x000fe2000f8e023f */
[----:B------:R-:W-:Y:S01]  /*0de0*/  IMAD R15, R15, 0x80, R18 ;  /* 0x000000800f0f7824 */ /* 0x000fe200078e0212 */
[----:B------:R-:W-:Y:S01]  /*0df0*/  UIADD3 UR23, UR23, UR19, URZ ;  /* 0x0000001317177290 */ /* 0x000fe2000fffe03f */
[C---:B------:R-:W-:Y:S01]  /*0e00*/  IADD3 R58, R133.reuse, 0x80, RZ ;  /* 0x00000080853a7810 */ /* 0x040fe20007ffe0ff */
[----:B------:R-:W-:Y:S01]  /*0e10*/  UIMAD UR5, UR18, UR5, UR20 ;  /* 0x00000005120572a4 */ /* 0x000fe2000f8e0214 */
[----:B------:R-:W-:Y:S01]  /*0e20*/  IADD3 R57, R133, 0x40, RZ ;  /* 0x0000004085397810 */ /* 0x000fe20007ffe0ff */
[----:B------:R-:W-:Y:S01]  /*0e30*/  UIMAD.WIDE.U32 UR18, UR18, UR4, UR22 ;  /* 0x00000004121272a5 */ /* 0x000fe2000f8e0016 */
[----:B------:R-:W-:Y:S01]  /*0e40*/  @P0 IMAD.HI.U32 R0, R5, c[0x0][0x2c8], RZ ;  /* 0x0000b20005000a27 */ /* 0x000fe200078e00ff */
[C---:B------:R-:W-:Y:S01]  /*0e50*/  IADD3 R56, R133.reuse, 0xc0, RZ ;  /* 0x000000c085387810 */ /* 0x040fe20007ffe0ff */
[----:B------:R-:W-:Y:S01]  /*0e60*/  UIMAD UR10, UR6, -0x40, UR10 ;  /* 0xffffffc0060a78a4 */ /* 0x000fe2000f8e020a */
[----:B------:R-:W-:Y:S01]  /*0e70*/  ISETP.GE.AND P4, PT, R133, c[0x0][0x198], PT ;  /* 0x0000660085007a0c */ /* 0x000fe20003f86270 */
[----:B------:R-:W-:Y:S01]  /*0e80*/  UIADD3 UR5, UR19, UR5, URZ ;  /* 0x0000000513057290 */ /* 0x000fe2000fffe03f */
[----:B------:R-:W-:Y:S01]  /*0e90*/  @P0 SHF.R.U32.HI R4, RZ, c[0x0][0x2cc], R0 ;  /* 0x0000b300ff040a19 */ /* 0x000fe20000011600 */
[----:B------:R-:W-:Y:S01]  /*0ea0*/  UISETP.GT.AND UP0, UPT, UR6, UR8, UPT ;  /* 0x000000080600728c */ /* 0x000fe2000bf04270 */
[----:B------:R-:W-:-:S02]  /*0eb0*/  SHF.R.S32.HI R8, RZ, 0x1f, R56 ;  /* 0x0000001fff087819 */ /* 0x000fc40000011438 */
[--C-:B------:R-:W-:Y:S01]  /*0ec0*/  SHF.R.S32.HI R6, RZ, 0x1f, R4.reuse ;  /* 0x0000001fff067819 */ /* 0x100fe20000011404 */
[----:B------:R-:W-:Y:S01]  /*0ed0*/  IMAD.MOV R0, RZ, RZ, -R4 ;  /* 0x000000ffff007224 */ /* 0x000fe200078e0a04 */
[----:B-1----:R-:W-:Y:S01]  /*0ee0*/  MOV R2, UR18 ;  /* 0x0000001200027c02 */ /* 0x002fe20008000f00 */
[----:B------:R-:W-:Y:S01]  /*0ef0*/  IMAD.U32 R3, RZ, RZ, UR19 ;  /* 0x00000013ff037e24 */ /* 0x000fe2000f8e00ff */
[----:B------:R-:W-:Y:S01]  /*0f00*/  ISETP.GE.AND P3, PT, R57, c[0x0][0x198], PT ;  /* 0x0000660039007a0c */ /* 0x000fe20003f66270 */
[----:B------:R-:W-:Y:S01]  /*0f10*/  IMAD R5, R0, c[0x0][0x2c4], R5 ;  /* 0x0000b10000057a24 */ /* 0x000fe200078e0205 */
[----:B------:R-:W-:Y:S01]  /*0f20*/  ISETP.GE.AND P2, PT, R58, c[0x0][0x198], PT ;  /* 0x000066003a007a0c */ /* 0x000fe20003f46270 */
[----:B------:R-:W-:Y:S01]  /*0f30*/  IMAD.U32 R3, RZ, RZ, UR5 ;  /* 0x00000005ff037e24 */ /* 0x000fe2000f8e00ff */
[----:B------:R-:W-:Y:S01]  /*0f40*/  LEA.HI R8, R8, R56, RZ, 0x3 ;  /* 0x0000003808087211 */ /* 0x000fe200078f18ff */
[----:B------:R-:W-:Y:S01]  /*0f50*/  IMAD R6, R6, c[0x0][0x1b0], RZ ;  /* 0x00006c0006067a24 */ /* 0x000fe200078e02ff */
[----:B------:R-:W-:Y:S01]  /*0f60*/  SHF.R.S32.HI R0, RZ, 0x1f, R5 ;  /* 0x0000001fff007819 */ /* 0x000fe20000011405 */
[----:B------:R-:W-:Y:S01]  /*0f70*/  IMAD.WIDE.U32 R2, R4, c[0x0][0x1b0], R2 ;  /* 0x00006c0004027a25 */ /* 0x000fe200078e0002 */
[----:B------:R-:W-:Y:S01]  /*0f80*/  ISETP.GE.AND P5, PT, R56, c[0x0][0x198], PT ;  /* 0x0000660038007a0c */ /* 0x000fe20003fa6270 */
[----:B------:R-:W-:Y:S01]  /*0f90*/  ULDC.64 UR4, c[0x0][0x1e8] ;  /* 0x00007a0000047ab9 */ /* 0x000fe20000000a00 */
[----:B------:R-:W-:Y:S01]  /*0fa0*/  LOP3.LUT R176, R8, 0xfffffff8, RZ, 0xc0, !PT ;  /* 0xfffffff808b07812 */ /* 0x000fe200078ec0ff */
[----:B------:R-:W-:Y:S01]  /*0fb0*/  IMAD R4, R4, c[0x0][0x1b4], R6 ;  /* 0x00006d0004047a24 */ /* 0x000fe200078e0206 */
[----:B------:R-:W-:Y:S01]  /*0fc0*/  UIMAD UR18, UR15, UR4, URZ ;  /* 0x000000040f1272a4 */ /* 0x000fe2000f8e023f */
[----:B------:R-:W-:Y:S01]  /*0fd0*/  IMAD R0, R0, c[0x0][0x1a8], RZ ;  /* 0x00006a0000007a24 */ /* 0x000fe200078e02ff */
[----:B------:R-:W-:Y:S01]  /*0fe0*/  UIMAD.WIDE.U32 UR20, UR11, UR4, URZ ;  /* 0x000000040b1472a5 */ /* 0x000fe2000f8e003f */
[----:B------:R-:W-:Y:S01]  /*0ff0*/  IMAD.IADD R3, R3, 0x1, R4 ;  /* 0x0000000103037824 */ /* 0x000fe200078e0204 */
[----:B------:R-:W-:Y:S01]  /*1000*/  UIMAD UR18, UR11, UR5, UR18 ;  /* 0x000000050b1272a4 */ /* 0x000fe2000f8e0212 */
[----:B------:R-:W-:Y:S01]  /*1010*/  IMAD R6, R5, c[0x0][0x1ac], R0 ;  /* 0x00006b0005067a24 */ /* 0x000fe200078e0200 */
[----:B------:R-:W-:Y:S01]  /*1020*/  ISETP.GE.AND P6, PT, R133, c[0x0][0x1d4], PT ;  /* 0x0000750085007a0c */ /* 0x000fe20003fc6270 */
[----:B------:R-:W-:Y:S01]  /*1030*/  IMAD.WIDE.U32 R2, R5, c[0x0][0x1a8], R2 ;  /* 0x00006a0005027a25 */ /* 0x000fe200078e0002 */
[----:B------:R-:W-:Y:S01]  /*1040*/  UIADD3 UR18, UR21, UR18, URZ ;  /* 0x0000001215127290 */ /* 0x000fe2000fffe03f */
[----:B------:R-:W-:Y:S01]  /*1050*/  LEA.HI R84, R36, R132, RZ, 0x5 ;  /* 0x0000008424547211 */ /* 0x000fe200078f28ff */
[----:B------:R-:W-:Y:S01]  /*1060*/  ULDC.64 UR4, c[0x0][0x210] ;  /* 0x0000840000047ab9 */ /* 0x000fe20000000a00 */
[----:B------:R-:W-:Y:S01]  /*1070*/  IMAD.SHL.U32 R4, R18, 0x40, RZ ;  /* 0x0000004012047824 */ /* 0x000fe200078e00ff */
[----:B------:R-:W-:Y:S01]  /*1080*/  LEA R13, P0, R2, c[0x0][0x160], 0x1 ;  /* 0x00005800020d7a11 */ /* 0x000fe200078008ff */
[----:B------:R-:W-:Y:S01]  /*1090*/  IMAD.IADD R3, R3, 0x1, R6 ;  /* 0x0000000103037824 */ /* 0x000fe200078e0206 */
[----:B------:R-:W-:-:S02]  /*10a0*/  UIMAD UR15, UR15, UR4, URZ ;  /* 0x000000040f0f72a4 */ /* 0x000fc4000f8e023f */
[----:B------:R-:W-:Y:S01]  /*10b0*/  LOP3.LUT R0, R4, 0x1c0, RZ, 0xc0, !PT ;  /* 0x000001c004007812 */ /* 0x000fe200078ec0ff */
[----:B------:R-:W-:Y:S01]  /*10c0*/  UIMAD.WIDE.U32 UR22, UR11, UR4, URZ ;  /* 0x000000040b1672a5 */ /* 0x000fe2000f8e003f */
[----:B------:R-:W-:Y:S01]  /*10d0*/  LEA.HI.X R14, R2, c[0x0][0x164], R3, 0x1, P0 ;  /* 0x00005900020e7a11 */ /* 0x000fe200000f0c03 */
[----:B------:R-:W-:Y:S01]  /*10e0*/  UIMAD UR4, UR11, UR5, UR15 ;  /* 0x000000050b0472a4 */ /* 0x000fe2000f8e020f */
[----:B------:R-:W-:Y:S01]  /*10f0*/  SHF.R.U32.HI R4, RZ, 0x3, R0 ;  /* 0x00000003ff047819 */ /* 0x000fe20000011600 */
[----:B------:R-:W-:Y:S01]  /*1100*/  SHFL.IDX PT, R2, R13, RZ, 0x181f ;  /* 0x00181fff0d027589 */ /* 0x000fe200000e0000 */
[----:B------:R-:W-:Y:S01]  /*1110*/  LOP3.LUT R0, R0, 0x38, R133, 0xf8, !PT ;  /* 0x0000003800007812 */ /* 0x000fe200078ef885 */
[----:B------:R-:W-:Y:S01]  /*1120*/  UIADD3 UR4, UR23, UR4, URZ ;  /* 0x0000000417047290 */ /* 0x000fe2000fffe03f */
[----:B------:R-:W-:Y:S01]  /*1130*/  ISETP.GE.AND P0, PT, R15, R20, PT ;  /* 0x000000140f00720c */ /* 0x000fe20003f06270 */
[----:B------:R-:W1:Y:S01]  /*1140*/  SHFL.IDX PT, R3, R14, RZ, 0x181f ;  /* 0x00181fff0e037589 */ /* 0x000e6200000e0000 */
[----:B------:R-:W-:-:S02]  /*1150*/  LOP3.LUT R0, R0, R4, RZ, 0x3c, !PT ;  /* 0x0000000400007212 */ /* 0x000fc400078e3cff */
[----:B------:R-:W-:-:S05]  /*1160*/  LEA.HI R4, R36, R132, RZ, 0x6 ;  /* 0x0000008424047211 */ /* 0x000fca00078f30ff */
[----:B------:R-:W-:-:S05]  /*1170*/  IMAD.SHL.U32 R4, R4, 0x8, RZ ;  /* 0x0000000804047824 */ /* 0x000fca00078e00ff */
[----:B------:R-:W-:Y:S02]  /*1180*/  LOP3.LUT R5, R0, 0xfffffe00, R4, 0xf8, !PT ;  /* 0xfffffe0000057812 */ /* 0x000fe400078ef804 */
[----:B------:R-:W-:Y:S02]  /*1190*/  SHF.R.S32.HI R0, RZ, 0x1f, R58 ;  /* 0x0000001fff007819 */ /* 0x000fe4000001143a */
[----:B------:R-:W-:Y:S01]  /*11a0*/  SHF.R.S32.HI R4, RZ, 0x1f, R57 ;  /* 0x0000001fff047819 */ /* 0x000fe20000011439 */
[----:B------:R-:W-:Y:S01]  /*11b0*/  IMAD.SHL.U32 R85, R5, 0x2, RZ ;  /* 0x0000000205557824 */ /* 0x000fe200078e00ff */
[----:B------:R-:W-:Y:S01]  /*11c0*/  LEA.HI R0, R0, R58, RZ, 0x3 ;  /* 0x0000003a00007211 */ /* 0x000fe200078f18ff */
[----:B------:R-:W-:Y:S01]  /*11d0*/  SHFL.IDX PT, R5, R14, 0x1, 0x181f ;  /* 0x00381f000e057f89 */ /* 0x000fe200000e0000 */
[----:B------:R-:W-:Y:S02]  /*11e0*/  LEA.HI R4, R4, R57, RZ, 0x3 ;  /* 0x0000003904047211 */ /* 0x000fe400078f18ff */
[----:B------:R-:W-:Y:S01]  /*11f0*/  LOP3.LUT R177, R0, 0xfffffff8, RZ, 0xc0, !PT ;  /* 0xfffffff800b17812 */ /* 0x000fe200078ec0ff */
[----:B------:R-:W-:Y:S01]  /*1200*/  IMAD.MOV R0, RZ, RZ, -R7 ;  /* 0x000000ffff007224 */ /* 0x000fe200078e0a07 */
[----:B------:R-:W-:Y:S01]  /*1210*/  LOP3.LUT R134, R4, 0xfffffff8, RZ, 0xc0, !PT ;  /* 0xfffffff804867812 */ /* 0x000fe200078ec0ff */
[----:B-1----:R-:W-:Y:S01]  /*1220*/  @!P0 IMAD.WIDE R6, R133, 0x2, R2 ;  /* 0x0000000285068825 */ /* 0x002fe200078e0202 */
[----:B------:R-:W1:Y:S03]  /*1230*/  SHFL.IDX PT, R4, R13, 0x1, 0x181f ;  /* 0x00381f000d047f89 */ /* 0x000e6600000e0000 */
[----:B------:R-:W-:Y:S01]  /*1240*/  IMAD R16, R0, c[0x0][0x2b8], R9 ;  /* 0x0000ae0000107a24 */ /* 0x000fe200078e0209 */
[----:B------:R3:W-:Y:S01]  /*1250*/  @!P0 LDGSTS.E.BYPASS.LTC128B.128 [R85+0x100], [R6.64], !P4 ;  /* 0x0010000006558fae */ /* 0x0007e2000e101d4c */
[----:B------:R-:W-:Y:S01]  /*1260*/  @!P0 IMAD.WIDE R8, R134, 0x2, R2 ;  /* 0x0000000286088825 */ /* 0x000fe200078e0202 */
[----:B------:R-:W-:-:S02]  /*1270*/  IADD3 R0, R15, 0x20, RZ ;  /* 0x000000200f007810 */ /* 0x000fc40007ffe0ff */
[----:B------:R-:W-:Y:S02]  /*1280*/  SHF.R.S32.HI R12, RZ, 0x1f, R16 ;  /* 0x0000001fff0c7819 */ /* 0x000fe40000011410 */
[----:B------:R4:W-:Y:S01]  /*1290*/  @!P0 LDGSTS.E.BYPASS.LTC128B.128 [R85+0x4100], [R8.64], !P3 ;  /* 0x0410000008558fae */ /* 0x0009e2000d901d4c */
[----:B---3--:R-:W-:-:S04]  /*12a0*/  @!P0 IMAD.WIDE R6, R177, 0x2, R2 ;  /* 0x00000002b1068825 */ /* 0x008fc800078e0202 */
[----:B------:R-:W-:Y:S01]  /*12b0*/  @!P0 IMAD.WIDE R2, R176, 0x2, R2 ;  /* 0x00000002b0028825 */ /* 0x000fe200078e0202 */
[----:B------:R3:W-:Y:S04]  /*12c0*/  @!P0 LDGSTS.E.BYPASS.LTC128B.128 [R85+0x8100], [R6.64], !P2 ;  /* 0x0810000006558fae */ /* 0x0007e8000d101d4c */
[----:B------:R5:W-:Y:S01]  /*12d0*/  @!P0 LDGSTS.E.BYPASS.LTC128B.128 [R85+0xc100], [R2.64], !P5 ;  /* 0x0c10000002558fae */ /* 0x000be2000e901d4c */
[----:B------:R-:W-:Y:S01]  /*12e0*/  ISETP.GE.AND P0, PT, R0, R20, PT ;  /* 0x000000140000720c */ /* 0x000fe20003f06270 */
[----:B------:R-:W-:-:S04]  /*12f0*/  IMAD R0, R12, c[0x0][0x1e0], RZ ;  /* 0x000078000c007a24 */ /* 0x000fc800078e02ff */
[----:B------:R-:W-:-:S08]  /*1300*/  IMAD R0, R16, c[0x0][0x1e4], R0 ;  /* 0x0000790010007a24 */ /* 0x000fd000078e0200 */
[----:B-1----:R-:W-:-:S04]  /*1310*/  @!P0 IMAD.WIDE R10, R133, 0x2, R4 ;  /* 0x00000002850a8825 */ /* 0x002fc800078e0204 */
[----:B----4-:R-:W-:Y:S01]  /*1320*/  @!P0 IMAD.WIDE R8, R134, 0x2, R4 ;  /* 0x0000000286088825 */ /* 0x010fe200078e0204 */
[----:B------:R2:W-:Y:S01]  /*1330*/  @!P0 LDGSTS.E.BYPASS.LTC128B.128 [R85+0x1100], [R10.64], !P4 ;  /* 0x011000000a558fae */ /* 0x0005e2000e101d4c */
[----:B---3--:R-:W-:-:S03]  /*1340*/  IADD3 R6, R15, 0x40, RZ ;  /* 0x000000400f067810 */ /* 0x008fc60007ffe0ff */
[----:B------:R1:W-:Y:S01]  /*1350*/  @!P0 LDGSTS.E.BYPASS.LTC128B.128 [R85+0x5100], [R8.64], !P3 ;  /* 0x0510000008558fae */ /* 0x0003e2000d901d4c */
[----:B-----5:R-:W-:Y:S01]  /*1360*/  IMAD.WIDE.U32 R2, R16, c[0x0][0x1e0], RZ ;  /* 0x0000780010027a25 */ /* 0x020fe200078e00ff */
[----:B------:R-:W-:-:S03]  /*1370*/  ISETP.GE.AND P1, PT, R6, R20, PT ;  /* 0x000000140600720c */ /* 0x000fc60003f26270 */
[----:B------:R-:W-:Y:S01]  /*1380*/  @!P0 IMAD.WIDE R6, R177, 0x2, R4 ;  /* 0x00000002b1068825 */ /* 0x000fe200078e0204 */
[----:B------:R-:W-:-:S03]  /*1390*/  IADD3 R3, R3, R0, RZ ;  /* 0x0000000003037210 */ /* 0x000fc60007ffe0ff */
[----:B------:R-:W-:Y:S01]  /*13a0*/  @!P0 IMAD.WIDE R4, R176, 0x2, R4 ;  /* 0x00000002b0048825 */ /* 0x000fe200078e0204 */
[----:B------:R3:W-:Y:S03]  /*13b0*/  @!P0 LDGSTS.E.BYPASS.LTC128B.128 [R85+0x9100], [R6.64], !P2 ;  /* 0x0910000006558fae */ /* 0x0007e6000d101d4c */
[----:B------:R-:W-:Y:S01]  /*13c0*/  IMAD R0, R12, c[0x0][0x208], RZ ;  /* 0x000082000c007a24 */ /* 0x000fe200078e02ff */
[----:B------:R4:W-:Y:S03]  /*13d0*/  @!P0 LDGSTS.E.BYPASS.LTC128B.128 [R85+0xd100], [R4.64], !P5 ;  /* 0x0d10000004558fae */ /* 0x0009e6000e901d4c */
[C---:B------:R-:W-:Y:S02]  /*13e0*/  IMAD R0, R16.reuse, c[0x0][0x20c], R0 ;  /* 0x0000830010007a24 */ /* 0x040fe400078e0200 */
[----:B---3--:R-:W-:-:S04]  /*13f0*/  IMAD.WIDE.U32 R6, R16, c[0x0][0x208], RZ ;  /* 0x0000820010067a25 */ /* 0x008fc800078e00ff */
[----:B------:R-:W-:Y:S01]  /*1400*/  IMAD.IADD R7, R7, 0x1, R0 ;  /* 0x0000000107077824 */ /* 0x000fe200078e0200 */
[----:B--2---:R-:W-:Y:S01]  /*1410*/  SHF.R.S32.HI R10, RZ, 0x1f, R21 ;  /* 0x0000001fff0a7819 */ /* 0x004fe20000011415 */
[C---:B----4-:R-:W-:Y:S01]  /*1420*/  IMAD.WIDE.U32 R4, R21.reuse, c[0x0][0x1f0], R2 ;  /* 0x00007c0015047a25 */ /* 0x050fe200078e0002 */
[----:B------:R-:W-:Y:S03]  /*1430*/  STL [R1+0x10], R21 ;  /* 0x0000101501007387 */ /* 0x000fe60000100800 */
[----:B-1----:R-:W-:Y:S01]  /*1440*/  IMAD R8, R10, c[0x0][0x1f0], RZ ;  /* 0x00007c000a087a24 */ /* 0x002fe200078e02ff */
[----:B------:R-:W-:Y:S01]  /*1450*/  SHFL.IDX PT, R2, R13, 0x2, 0x181f ;  /* 0x00581f000d027f89 */ /* 0x000fe200000e0000 */
[----:B------:R-:W-:-:S03]  /*1460*/  IMAD.WIDE.U32 R6, R21, c[0x0][0x218], R6 ;  /* 0x0000860015067a25 */ /* 0x000fc600078e0006 */
[----:B------:R-:W1:Y:S01]  /*1470*/  SHFL.IDX PT, R3, R14, 0x2, 0x181f ;  /* 0x00581f000e037f89 */ /* 0x000e6200000e0000 */
[----:B------:R-:W-:Y:S01]  /*1480*/  IMAD R0, R21, c[0x0][0x1f4], R8 ;  /* 0x00007d0015007a24 */ /* 0x000fe200078e0208 */
[----:B------:R-:W-:Y:S02]  /*1490*/  IADD3 R8, P0, R4, UR20, RZ ;  /* 0x0000001404087c10 */ /* 0x000fe4000ff1e0ff */
[----:B------:R-:W-:Y:S02]  /*14a0*/  STL [R1+0xc], R85 ;  /* 0x00000c5501007387 */ /* 0x000fe40000100800 */
[----:B------:R-:W-:Y:S01]  /*14b0*/  IADD3.X R9, R5, UR18, R0, P0, !PT ;  /* 0x0000001205097c10 */ /* 0x000fe200087fe400 */
[----:B------:R-:W-:Y:S01]  /*14c0*/  IMAD R0, R10, c[0x0][0x218], RZ ;  /* 0x000086000a007a24 */ /* 0x000fe200078e02ff */
[C---:B------:R-:W-:Y:S01]  /*14d0*/  LEA R17, P0, R8.reuse, c[0x0][0x1c8], 0x1 ;  /* 0x0000720008117a11 */ /* 0x040fe200078008ff */
[----:B------:R2:W-:Y:S04]  /*14e0*/  STL [R1+0x14], R16 ;  /* 0x0000141001007387 */ /* 0x0005e80000100800 */
[----:B------:R-:W-:Y:S04]  /*14f0*/  SHFL.IDX PT, R4, R13, 0x3, 0x181f ;  /* 0x00781f000d047f89 */ /* 0x000fe800000e0000 */
[----:B------:R-:W3:Y:S01]  /*1500*/  SHFL.IDX PT, R5, R14, 0x3, 0x181f ;  /* 0x00781f000e057f89 */ /* 0x000ee200000e0000 */
[----:B--2---:R-:W-:Y:S01]  /*1510*/  LEA.HI.X R16, R8, c[0x0][0x1cc], R9, 0x1, P0 ;  /* 0x0000730008107a11 */ /* 0x004fe200000f0c09 */
[----:B------:R-:W-:Y:S01]  /*1520*/  IMAD R8, R21, c[0x0][0x21c], R0 ;  /* 0x0000870015087a24 */ /* 0x000fe200078e0200 */
[----:B------:R-:W-:-:S02]  /*1530*/  IADD3 R0, P0, R6, UR22, RZ ;  /* 0x0000001606007c10 */ /* 0x000fc4000ff1e0ff */
[----:B------:R-:W-:Y:S02]  /*1540*/  IADD3 R21, -R18, UR10, RZ ;  /* 0x0000000a12157c10 */ /* 0x000fe4000fffe1ff */
[----:B------:R-:W-:Y:S01]  /*1550*/  IADD3.X R6, R7, UR4, R8, P0, !PT ;  /* 0x0000000407067c10 */ /* 0x000fe200087fe408 */
[----:B-1----:R-:W-:Y:S01]  /*1560*/  @!P1 IMAD.WIDE R8, R133, 0x2, R2 ;  /* 0x0000000285089825 */ /* 0x002fe200078e0202 */
[C---:B------:R-:W-:Y:S02]  /*1570*/  LEA R10, P0, R0.reuse, c[0x0][0x1f8], 0x1 ;  /* 0x00007e00000a7a11 */ /* 0x040fe400078008ff */
[----:B------:R-:W-:Y:S02]  /*1580*/  IADD3 R7, R15, 0x60, RZ ;  /* 0x000000600f077810 */ /* 0x000fe40007ffe0ff */
[----:B------:R-:W-:Y:S01]  /*1590*/  LEA.HI.X R0, R0, c[0x0][0x1fc], R6, 0x1, P0 ;  /* 0x00007f0000007a11 */ /* 0x000fe200000f0c06 */
[----:B------:R-:W1:Y:S01]  /*15a0*/  SHFL.IDX PT, R13, R10, RZ, 0x181f ;  /* 0x00181fff0a0d7589 */ /* 0x000e6200000e0000 */
[----:B------:R-:W-:Y:S01]  /*15b0*/  ISETP.GE.AND P0, PT, R7, R20, PT ;  /* 0x000000140700720c */ /* 0x000fe20003f06270 */
[--C-:B------:R-:W-:Y:S01]  /*15c0*/  @!P1 IMAD.WIDE R6, R134, 0x2, R2.reuse ;  /* 0x0000000286069825 */ /* 0x100fe200078e0202 */
[----:B------:R-:W-:Y:S01]  /*15d0*/  LEA.HI R20, R36, R132, RZ, 0x4 ;  /* 0x0000008424147211 */ /* 0x000fe200078f20ff */
[----:B------:R2:W4:Y:S04]  /*15e0*/  SHFL.IDX PT, R14, R10, 0x1, 0x181f ;  /* 0x00381f000a0e7f89 */ /* 0x00052800000e0000 */
[----:B------:R5:W-:Y:S04]  /*15f0*/  @!P1 LDGSTS.E.BYPASS.LTC128B.128 [R85+0x2100], [R8.64], !P4 ;  /* 0x0210000008559fae */ /* 0x000be8000e101d4c */
[----:B------:R1:W-:Y:S04]  /*1600*/  @!P1 LDGSTS.E.BYPASS.LTC128B.128 [R85+0x6100], [R6.64], !P3 ;  /* 0x0610000006559fae */ /* 0x0003e8000d901d4c */
[----:B------:R-:W3:Y:S04]  /*1610*/  SHFL.IDX PT, R12, R0, RZ, 0x181f ;  /* 0x00181fff000c7589 */ /* 0x000ee800000e0000 */
[----:B------:R4:W4:Y:S01]  /*1620*/  SHFL.IDX PT, R15, R0, 0x1, 0x181f ;  /* 0x00381f00000f7f89 */ /* 0x00092200000e0000 */
[----:B--2---:R-:W-:-:S05]  /*1630*/  @!P1 IMAD.WIDE R10, R177, 0x2, R2 ;  /* 0x00000002b10a9825 */ /* 0x004fca00078e0202 */
[----:B------:R2:W-:Y:S01]  /*1640*/  @!P1 LDGSTS.E.BYPASS.LTC128B.128 [R85+0xa100], [R10.64], !P2 ;  /* 0x0a1000000a559fae */ /* 0x0005e2000d101d4c */
[----:B-----5:R-:W-:-:S03]  /*1650*/  @!P1 IMAD.WIDE R8, R176, 0x2, R2 ;  /* 0x00000002b0089825 */ /* 0x020fc600078e0202 */
[----:B-1----:R-:W-:Y:S01]  /*1660*/  SHFL.IDX PT, R6, R17, RZ, 0x181f ;  /* 0x00181fff11067589 */ /* 0x002fe200000e0000 */
[----:B---3--:R-:W-:-:S03]  /*1670*/  @!P0 IMAD.WIDE R2, R133, 0x2, R4 ;  /* 0x0000000285028825 */ /* 0x008fc600078e0204 */
[----:B------:R-:W1:Y:S01]  /*1680*/  SHFL.IDX PT, R7, R16, RZ, 0x181f ;  /* 0x00181fff10077589 */ /* 0x000e6200000e0000 */
[----:B----4-:R-:W-:-:S03]  /*1690*/  LOP3.LUT R0, R20, 0xfffffff0, RZ, 0xc0, !PT ;  /* 0xfffffff014007812 */ /* 0x010fc600078ec0ff */
[----:B------:R3:W-:Y:S01]  /*16a0*/  @!P1 LDGSTS.E.BYPASS.LTC128B.128 [R85+0xe100], [R8.64], !P5 ;  /* 0x0e10000008559fae */ /* 0x0007e2000e901d4c */
[----:B------:R-:W-:Y:S02]  /*16b0*/  ISETP.GE.AND P1, PT, R21, 0x1, PT ;  /* 0x000000011500780c */ /* 0x000fe40003f26270 */
[----:B------:R-:W-:Y:S01]  /*16c0*/  IADD3 R0, -R0, R132, RZ ;  /* 0x0000008400007210 */ /* 0x000fe20007ffe1ff */
[----:B------:R4:W-:Y:S01]  /*16d0*/  @!P0 LDGSTS.E.BYPASS.LTC128B.128 [R85+0x3100], [R2.64], !P4 ;  /* 0x0310000002558fae */ /* 0x0009e2000e101d4c */
[----:B------:R-:W-:Y:S01]  /*16e0*/  ISETP.GE.AND P4, PT, R58, c[0x0][0x1d4], PT ;  /* 0x000075003a007a0c */ /* 0x000fe20003f86270 */
[----:B--2---:R-:W-:-:S04]  /*16f0*/  IMAD.WIDE R10, R133, 0x2, RZ ;  /* 0x00000002850a7825 */ /* 0x004fc800078e02ff */
[----:B---3--:R-:W-:-:S04]  /*1700*/  @!P0 IMAD.WIDE R8, R134, 0x2, R4 ;  /* 0x0000000286088825 */ /* 0x008fc800078e0204 */
[--C-:B----4-:R-:W-:Y:S01]  /*1710*/  @!P0 IMAD.WIDE R2, R177, 0x2, R4.reuse ;  /* 0x00000002b1028825 */ /* 0x110fe200078e0204 */
[----:B------:R2:W-:Y:S01]  /*1720*/  @!P0 LDGSTS.E.BYPASS.LTC128B.128 [R85+0x7100], [R8.64], !P3 ;  /* 0x0710000008558fae */ /* 0x0005e2000d901d4c */
[----:B------:R-:W-:Y:S02]  /*1730*/  ISETP.GE.AND P3, PT, R56, c[0x0][0x1d4], PT ;  /* 0x0000750038007a0c */ /* 0x000fe40003f66270 */
[----:B------:R-:W-:Y:S01]  /*1740*/  @!P0 IMAD.WIDE R4, R176, 0x2, R4 ;  /* 0x00000002b0048825 */ /* 0x000fe200078e0204 */
[----:B------:R3:W-:Y:S01]  /*1750*/  @!P0 LDGSTS.E.BYPASS.LTC128B.128 [R85+0xb100], [R2.64], !P2 ;  /* 0x0b10000002558fae */ /* 0x0007e2000d101d4c */
[----:B------:R-:W-:-:S03]  /*1760*/  IADD3 R30, P2, R13, R10, RZ ;  /* 0x0000000a0d1e7210 */ /* 0x000fc60007f5e0ff */
[----:B------:R4:W-:Y:S01]  /*1770*/  @!P0 LDGSTS.E.BYPASS.LTC128B.128 [R85+0xf100], [R4.64], !P5 ;  /* 0x0f10000004558fae */ /* 0x0009e2000e901d4c */
[----:B------:R-:W-:Y:S01]  /*1780*/  IADD3 R26, P0, R10, R14, RZ ;  /* 0x0000000e0a1a7210 */ /* 0x000fe20007f1e0ff */
[----:B------:R-:W-:Y:S01]  /*1790*/  IMAD.X R31, R12, 0x1, R11, P2 ;  /* 0x000000010c1f7824 */ /* 0x000fe200010e060b */
[----:B------:R-:W-:Y:S01]  /*17a0*/  ISETP.GE.AND P5, PT, R57, c[0x0][0x1d4], PT ;  /* 0x0000750039007a0c */ /* 0x000fe20003fa6270 */
[----:B------:R-:W0:Y:S02]  /*17b0*/  LDGDEPBAR ;  /* 0x00000000000079af */ /* 0x000e240000000000 */
[----:B------:R-:W-:Y:S02]  /*17c0*/  IMAD.X R27, R11, 0x1, R15, P0 ;  /* 0x000000010b1b7824 */ /* 0x000fe400000e060f */
[----:B-1----:R-:W-:-:S04]  /*17d0*/  @P1 IMAD.WIDE R10, R134, 0x2, R6 ;  /* 0x00000002860a1825 */ /* 0x002fc800078e0206 */
[----:B--2---:R-:W-:-:S04]  /*17e0*/  @P1 IMAD.WIDE R8, R177, 0x2, R6 ;  /* 0x00000002b1081825 */ /* 0x004fc800078e0206 */
[----:B---3--:R-:W-:-:S04]  /*17f0*/  IMAD.WIDE R2, R134, 0x2, RZ ;  /* 0x0000000286027825 */ /* 0x008fc800078e02ff */
[----:B----4-:R-:W-:Y:S01]  /*1800*/  @P1 IMAD.WIDE R4, R133, 0x2, R6 ;  /* 0x0000000285041825 */ /* 0x010fe200078e0206 */
[----:B------:R-:W-:Y:S02]  /*1810*/  IADD3 R28, P2, R13, R2, RZ ;  /* 0x000000020d1c7210 */ /* 0x000fe40007f5e0ff */
[----:B------:R-:W-:Y:S02]  /*1820*/  IADD3 R24, P0, R2, R14, RZ ;  /* 0x0000000e02187210 */ /* 0x000fe40007f1e0ff */
[----:B------:R1:W-:Y:S01]  /*1830*/  @P1 LDGSTS.E.BYPASS.LTC128B.128 [R85+0x10100], [R4.64], !P6 ;  /* 0x1010000004551fae */ /* 0x0003e2000f101d4c */
[----:B------:R-:W-:Y:S02]  /*1840*/  IMAD.X R29, R12, 0x1, R3, P2 ;  /* 0x000000010c1d7824 */ /* 0x000fe400010e0603 */
[----:B------:R-:W-:Y:S01]  /*1850*/  IMAD.X R25, R3, 0x1, R15, P0 ;  /* 0x0000000103197824 */ /* 0x000fe200000e060f */
[----:B------:R-:W-:Y:S01]  /*1860*/  SHFL.IDX PT, R2, R17, 0x1, 0x181f ;  /* 0x00381f0011027f89 */ /* 0x000fe200000e0000 */
[----:B------:R-:W-:-:S03]  /*1870*/  ISETP.GT.AND P0, PT, R21, 0x20, PT ;  /* 0x000000201500780c */ /* 0x000fc60003f04270 */
[----:B------:R-:W2:Y:S04]  /*1880*/  SHFL.IDX PT, R3, R16, 0x1, 0x181f ;  /* 0x00381f0010037f89 */ /* 0x000ea800000e0000 */
[----:B------:R3:W-:Y:S04]  /*1890*/  @P1 LDGSTS.E.BYPASS.LTC128B.128 [R85+0x12100], [R10.64], !P5 ;  /* 0x121000000a551fae */ /* 0x0007e8000e901d4c */
[----:B------:R4:W-:Y:S01]  /*18a0*/  @P1 LDGSTS.E.BYPASS.LTC128B.128 [R85+0x14100], [R8.64], !P4 ;  /* 0x1410000008551fae */ /* 0x0009e2000e101d4c */
[----:B-1----:R-:W-:-:S04]  /*18b0*/  @P1 IMAD.WIDE R4, R176, 0x2, R6 ;  /* 0x00000002b0041825 */ /* 0x002fc800078e0206 */
[----:B------:R-:W-:Y:S01]  /*18c0*/  IMAD.WIDE R6, R177, 0x2, RZ ;  /* 0x00000002b1067825 */ /* 0x000fe200078e02ff */
[----:B------:R1:W-:Y:S04]  /*18d0*/  @P1 LDGSTS.E.BYPASS.LTC128B.128 [R85+0x16100], [R4.64], !P3 ;  /* 0x1610000004551fae */ /* 0x0003e8000d901d4c */
[----:B------:R-:W-:Y:S02]  /*18e0*/  IADD3 R22, P1, R13, R6, RZ ;  /* 0x000000060d167210 */ /* 0x000fe40007f3e0ff */
[----:B---3--:R-:W-:-:S03]  /*18f0*/  SHF.R.S32.HI R11, RZ, 0x1f, R0 ;  /* 0x0000001fff0b7819 */ /* 0x008fc60000011400 */
[----:B------:R-:W-:Y:S01]  /*1900*/  IMAD.X R23, R12, 0x1, R7, P1 ;  /* 0x000000010c177824 */ /* 0x000fe200008e0607 */
[----:B------:R-:W-:Y:S02]  /*1910*/  IADD3 R34, P1, R6, R14, RZ ;  /* 0x0000000e06227210 */ /* 0x000fe40007f3e0ff */
[----:B----4-:R-:W-:Y:S02]  /*1920*/  SHF.R.S32.HI R8, RZ, 0x4, R20 ;  /* 0x00000004ff087819 */ /* 0x010fe40000011414 */
[----:B------:R-:W-:Y:S01]  /*1930*/  LEA.HI R11, R11, R0, RZ, 0x3 ;  /* 0x000000000b0b7211 */ /* 0x000fe200078f18ff */
[----:B------:R-:W-:Y:S01]  /*1940*/  IMAD.X R35, R7, 0x1, R15, P1 ;  /* 0x0000000107237824 */ /* 0x000fe200008e060f */
[----:B------:R-:W-:Y:S02]  /*1950*/  LEA.HI R6, R20, R8, RZ, 0x1 ;  /* 0x0000000814067211 */ /* 0x000fe400078f08ff */
[----:B------:R-:W-:Y:S02]  /*1960*/  LOP3.LUT R10, R11, 0xfffffff8, RZ, 0xc0, !PT ;  /* 0xfffffff80b0a7812 */ /* 0x000fe400078ec0ff */
[----:B------:R-:W-:Y:S01]  /*1970*/  LOP3.LUT R9, R6, 0xfffffffe, RZ, 0xc0, !PT ;  /* 0xfffffffe06097812 */ /* 0x000fe200078ec0ff */
[----:B--2---:R-:W-:-:S04]  /*1980*/  @P0 IMAD.WIDE R6, R133, 0x2, R2 ;  /* 0x0000000285060825 */ /* 0x004fc800078e0202 */
[----:B------:R-:W-:Y:S01]  /*1990*/  IMAD.IADD R10, R0, 0x1, -R10 ;  /* 0x00000001000a7824 */ /* 0x000fe200078e0a0a */
[----:B------:R2:W-:Y:S01]  /*19a0*/  @P0 LDGSTS.E.BYPASS.LTC128B.128 [R85+0x11100], [R6.64], !P6 ;  /* 0x1110000006550fae */ /* 0x0005e2000f101d4c */
[----:B-1----:R-:W-:-:S04]  /*19b0*/  IMAD.WIDE R4, R176, 0x2, RZ ;  /* 0x00000002b0047825 */ /* 0x002fc800078e02ff */
[----:B------:R-:W-:Y:S01]  /*19c0*/  IMAD.IADD R9, R8, 0x1, -R9 ;  /* 0x0000000108097824 */ /* 0x000fe200078e0a09 */
[----:B------:R-:W-:Y:S01]  /*19d0*/  IADD3 R16, P1, R13, R4, RZ ;  /* 0x000000040d107210 */ /* 0x000fe20007f3e0ff */
[----:B------:R-:W-:-:S04]  /*19e0*/  IMAD.SHL.U32 R0, R10, 0x40, RZ ;  /* 0x000000400a007824 */ /* 0x000fc800078e00ff */
[----:B------:R-:W-:Y:S01]  /*19f0*/  IMAD.X R17, R12, 0x1, R5, P1 ;  /* 0x000000010c117824 */ /* 0x000fe200008e0605 */
[----:B------:R-:W-:Y:S02]  /*1a00*/  IADD3 R32, P1, R4, R14, RZ ;  /* 0x0000000e04207210 */ /* 0x000fe40007f3e0ff */
[----:B------:R-:W-:Y:S02]  /*1a10*/  LOP3.LUT R0, R0, 0x1c0, RZ, 0xc0, !PT ;  /* 0x000001c000007812 */ /* 0x000fe400078ec0ff */
[----:B------:R-:W-:Y:S01]  /*1a20*/  IADD3.X R33, R5, R15, RZ, P1, !PT ;  /* 0x0000000f05217210 */ /* 0x000fe20000ffe4ff */
[----:B------:R-:W-:Y:S01]  /*1a30*/  @P0 IMAD.WIDE R4, R134, 0x2, R2 ;  /* 0x0000000286040825 */ /* 0x000fe200078e0202 */
[----:B------:R-:W-:-:S04]  /*1a40*/  R2P PR, R10, 0x6 ;  /* 0x000000060a007804 */ /* 0x000fc80000000000 */
[----:B------:R1:W-:Y:S01]  /*1a50*/  @P0 LDGSTS.E.BYPASS.LTC128B.128 [R85+0x13100], [R4.64], !P5 ;  /* 0x1310000004550fae */ /* 0x0003e2000e901d4c */
[----:B--2---:R-:W-:-:S04]  /*1a60*/  @P0 IMAD.WIDE R6, R177, 0x2, R2 ;  /* 0x00000002b1060825 */ /* 0x004fc800078e0202 */
[----:B------:R-:W-:Y:S01]  /*1a70*/  @P0 IMAD.WIDE R2, R176, 0x2, R2 ;  /* 0x00000002b0020825 */ /* 0x000fe200078e0202 */
[----:B------:R2:W-:Y:S04]  /*1a80*/  @P0 LDGSTS.E.BYPASS.LTC128B.128 [R85+0x15100], [R6.64], !P4 ;  /* 0x1510000006550fae */ /* 0x0005e8000e101d4c */
[----:B------:R3:W-:Y:S01]  /*1a90*/  @P0 LDGSTS.E.BYPASS.LTC128B.128 [R85+0x17100], [R2.64], !P3 ;  /* 0x1710000002550fae */ /* 0x0007e2000d901d4c */
[----:B------:R-:W-:-:S03]  /*1aa0*/  LOP3.LUT P0, RZ, R19, 0x2, RZ, 0xc0, !PT ;  /* 0x0000000213ff7812 */ /* 0x000fc6000780c0ff */
[----:B------:R-:W0:Y:S01]  /*1ab0*/  LDGDEPBAR ;  /* 0x00000000000079af */ /* 0x000e220000000000 */
[----:B-1----:R-:W-:Y:S02]  /*1ac0*/  IMAD.SHL.U32 R4, R9, 0x8, RZ ;  /* 0x0000000809047824 */ /* 0x002fe400078e00ff */
[----:B------:R-:W-:-:S03]  /*1ad0*/  IMAD.SHL.U32 R5, R19, 0x40, RZ ;  /* 0x0000004013057824 */ /* 0x000fc600078e00ff */
[----:B------:R-:W-:Y:S01]  /*1ae0*/  LOP3.LUT R4, R0, 0x8, R4, 0xf8, !PT ;  /* 0x0000000800047812 */ /* 0x000fe200078ef804 */
[----:B--2---:R-:W-:Y:S02]  /*1af0*/  IMAD.MOV.U32 R6, RZ, RZ, 0x10 ;  /* 0x00000010ff067424 */ /* 0x004fe400078e00ff */
[----:B------:R-:W-:Y:S01]  /*1b00*/  IMAD.MOV.U32 R7, RZ, RZ, 0x20 ;  /* 0x00000020ff077424 */ /* 0x000fe200078e00ff */
[----:B---3--:R-:W-:Y:S01]  /*1b10*/  SHF.R.U32.HI R3, RZ, 0x3, R0 ;  /* 0x00000003ff037819 */ /* 0x008fe20000011600 */
[----:B------:R-:W-:Y:S01]  /*1b20*/  IMAD.SHL.U32 R2, R18, 0x8, RZ ;  /* 0x0000000812027824 */ /* 0x000fe200078e00ff */
[----:B------:R-:W-:Y:S01]  /*1b30*/  LOP3.LUT R0, R5, 0x1c0, RZ, 0xc0, !PT ;  /* 0x000001c005007812 */ /* 0x000fe200078ec0ff */
[----:B------:R-:W-:-:S04]  /*1b40*/  DEPBAR.LE SB0, 0x1 ;  /* 0x000080400000791a */ /* 0x000fc80000000000 */
[----:B------:R-:W-:Y:S02]  /*1b50*/  LOP3.LUT R5, R4, R3, RZ, 0x3c, !PT ;  /* 0x0000000304057212 */ /* 0x000fe400078e3cff */
[----:B------:R-:W-:Y:S01]  /*1b60*/  LOP3.LUT R3, R0, 0x8, R2, 0xf8, !PT ;  /* 0x0000000800037812 */ /* 0x000fe200078ef802 */
[----:B------:R-:W-:Y:S01]  /*1b70*/  IMAD.SHL.U32 R2, R84, 0x20, RZ ;  /* 0x0000002054027824 */ /* 0x000fe200078e00ff */
[----:B------:R-:W-:Y:S02]  /*1b80*/  SHF.L.U32 R4, R11, 0x6, RZ ;  /* 0x000000060b047819 */ /* 0x000fe400000006ff */
[----:B------:R-:W-:Y:S02]  /*1b90*/  SHF.R.U32.HI R0, RZ, 0x3, R0 ;  /* 0x00000003ff007819 */ /* 0x000fe40000011600 */
[----:B------:R-:W-:Y:S02]  /*1ba0*/  LOP3.LUT R4, R5, 0xfffffe00, R4, 0xf8, !PT ;  /* 0xfffffe0005047812 */ /* 0x000fe400078ef804 */
[----:B------:R-:W-:-:S02]  /*1bb0*/  LOP3.LUT R2, R2, 0x7ffffc00, RZ, 0xc0, !PT ;  /* 0x7ffffc0002027812 */ /* 0x000fc400078ec0ff */
[----:B------:R-:W-:Y:S02]  /*1bc0*/  LOP3.LUT R0, R3, R0, RZ, 0x3c, !PT ;  /* 0x0000000003007212 */ /* 0x000fe400078e3cff */
[----:B------:R-:W-:Y:S01]  /*1bd0*/  SEL R5, R6, 0xfffffff0, !P1 ;  /* 0xfffffff006057807 */ /* 0x000fe20004800000 */
[----:B------:R-:W-:Y:S01]  /*1be0*/  IMAD.IADD R2, R4, 0x1, R2 ;  /* 0x0000000104027824 */ /* 0x000fe200078e0202 */
[----:B------:R-:W-:Y:S01]  /*1bf0*/  BAR.SYNC.DEFER_BLOCKING 0x0 ;  /* 0x0000000000007b1d */ /* 0x000fe20000010000 */
[----:B------:R-:W-:Y:S01]  /*1c00*/  IMAD R0, R9, 0x200, R0 ;  /* 0x0000020009007824 */ /* 0x000fe200078e0200 */
[----:B------:R-:W-:Y:S01]  /*1c10*/  ISETP.GE.AND P1, PT, R133, c[0x0][0x1d4], PT ;  /* 0x0000750085007a0c */ /* 0x000fe20003f26270 */
[C---:B------:R-:W-:Y:S01]  /*1c20*/  IMAD.SHL.U32 R232, R2.reuse, 0x2, RZ ;  /* 0x0000000202e87824 */ /* 0x040fe200078e00ff */
[----:B------:R-:W-:Y:S02]  /*1c30*/  LEA R240, R2, 0x100, 0x1 ;  /* 0x0000010002f07811 */ /* 0x000fe400078e08ff */
[----:B------:R-:W-:-:S02]  /*1c40*/  SHF.L.U32 R135, R0, 0x1, RZ ;  /* 0x0000000100877819 */ /* 0x000fc400000006ff */
[----:B------:R-:W-:Y:S01]  /*1c50*/  SEL R0, R7, 0xffffffe0, !P2 ;  /* 0xffffffe007007807 */ /* 0x000fe20005000000 */
[--C-:B------:R-:W-:Y:S01]  /*1c60*/  IMAD R236, R5, 0x2, R240.reuse ;  /* 0x0000000205ec7824 */ /* 0x100fe200078e02f0 */
[----:B------:R-:W-:Y:S02]  /*1c70*/  SEL R3, R6, 0xfffffff0, !P0 ;  /* 0xfffffff006037807 */ /* 0x000fe40004000000 */
[----:B------:R-:W-:Y:S01]  /*1c80*/  ISETP.LT.OR P0, PT, R21, 0x1, P1 ;  /* 0x000000011500780c */ /* 0x000fe20000f01670 */
[C---:B------:R-:W-:Y:S01]  /*1c90*/  IMAD R240, R0.reuse, 0x2, R240 ;  /* 0x0000000200f07824 */ /* 0x040fe200078e02f0 */
[----:B------:R-:W-:Y:S01]  /*1ca0*/  LEA R244, R0, R236, 0x1 ;  /* 0x000000ec00f47211 */ /* 0x000fe200078e08ff */
[----:B------:R-:W-:Y:S01]  /*1cb0*/  IMAD R6, R3, 0x2, R135 ;  /* 0x0000000203067824 */ /* 0x000fe200078e0287 */
[----:B------:R-:W-:Y:S02]  /*1cc0*/  ISETP.GE.AND P1, PT, R57, c[0x0][0x1d4], PT ;  /* 0x0000750039007a0c */ /* 0x000fe40003f26270 */
[----:B------:R-:W-:Y:S01]  /*1cd0*/  ISETP.GE.AND P2, PT, R58, c[0x0][0x1d4], PT ;  /* 0x000075003a007a0c */ /* 0x000fe20003f46270 */
[----:B------:R-:W-:Y:S04]  /*1ce0*/  LDSM.16.M88.4 R168, [R232+0x100] ;  /* 0x00010000e8a8783b */ /* 0x000fe80000000200 */
[----:B------:R-:W-:Y:S04]  /*1cf0*/  LDSM.16.M88.4 R200, [R232+0x4100] ;  /* 0x00410000e8c8783b */ /* 0x000fe80000000200 */
[----:B------:R-:W-:Y:S04]  /*1d00*/  LDSM.16.M88.4 R216, [R232+0x8100] ;  /* 0x00810000e8d8783b */ /* 0x000fe80000000200 */
[----:B------:R-:W-:Y:S04]  /*1d10*/  LDSM.16.M88.4 R172, [R236] ;  /* 0x00000000ecac783b */ /* 0x000fe80000000200 */
        /* <DEDUP_REMOVED lines=8> */
[----:B------:R-:W-:Y:S04]  /*1da0*/  LDSM.16.M88.4 R232, [R232+0xc100] ;  /* 0x00c10000e8e8783b */ /* 0x000fe80000000200 */
[----:B------:R-:W-:Y:S04]  /*1db0*/  LDSM.16.M88.4 R236, [R236+0xc000] ;  /* 0x00c00000ecec783b */ /* 0x000fe80000000200 */
[----:B------:R-:W-:Y:S04]  /*1dc0*/  LDSM.16.M88.4 R240, [R240+0xc000] ;  /* 0x00c00000f0f0783b */ /* 0x000fe80000000200 */
[----:B------:R-:W-:Y:S04]  /*1dd0*/  LDSM.16.M88.4 R244, [R244+0xc000] ;  /* 0x00c00000f4f4783b */ /* 0x000fe80000000200 */
[----:B------:R-:W-:Y:S06]  /*1de0*/  BAR.SYNC.DEFER_BLOCKING 0x0 ;  /* 0x0000000000007b1d */ /* 0x000fec0000010000 */
[----:B------:R-:W-:-:S04]  /*1df0*/  DEPBAR.LE SB0, 0x0 ;  /* 0x000080000000791a */ /* 0x000fc80000000000 */
[----:B------:R-:W-:Y:S06]  /*1e00*/  BAR.SYNC.DEFER_BLOCKING 0x0 ;  /* 0x0000000000007b1d */ /* 0x000fec0000010000 */
[----:B------:R-:W-:Y:S04]  /*1e10*/  LDSM.16.M88.4 R44, [R6+0x10100] ;  /* 0x01010000062c783b */ /* 0x000fe80000000200 */
[----:B------:R-:W-:Y:S04]  /*1e20*/  LDSM.16.M88.4 R40, [R6+0x10900] ;  /* 0x010900000628783b */ /* 0x000fe80000000200 */
[----:B------:R-:W-:Y:S04]  /*1e30*/  LDSM.16.M88.4 R68, [R6+0x11100] ;  /* 0x011100000644783b */ /* 0x000fe80000000200 */
[----:B------:R1:W-:Y:S04]  /*1e40*/  LDSM.16.M88.4 R76, [R6+0x11900] ;  /* 0x01190000064c783b */ /* 0x0003e80000000200 */
[----:B------:R-:W-:Y:S04]  /*1e50*/  LDSM.16.M88.4 R8, [R135+0x10100] ;  /* 0x010100008708783b */ /* 0x000fe80000000200 */
[----:B------:R-:W2:Y:S04]  /*1e60*/  LDSM.16.M88.4 R36, [R135+0x10900] ;  /* 0x010900008724783b */ /* 0x000ea80000000200 */
[----:B------:R-:W3:Y:S04]  /*1e70*/  LDSM.16.M88.4 R48, [R135+0x11100] ;  /* 0x011100008730783b */ /* 0x000ee80000000200 */
[----:B------:R-:W4:Y:S04]  /*1e80*/  LDSM.16.M88.4 R52, [R135+0x11900] ;  /* 0x011900008734783b */ /* 0x000f280000000200 */
[----:B------:R-:W-:Y:S01]  /*1e90*/  @!PT LDS RZ, [RZ] ;  /* 0x00000000fffff984 */ /* 0x000fe20000000800 */
[----:B------:R-:W-:Y:S01]  /*1ea0*/  @!PT LDS RZ, [RZ] ;  /* 0x00000000fffff984 */ /* 0x000fe20000000800 */
[----:B------:R-:W-:Y:S01]  /*1eb0*/  @!PT LDS RZ, [RZ] ;  /* 0x00000000fffff984 */ /* 0x000fe20000000800 */
[----:B------:R5:W-:Y:S01]  /*1ec0*/  LDGSTS.E.BYPASS.LTC128B.128 [R85+0x100], [R30.64], !P0 ;  /* 0x001000001e557fae */ /* 0x000be2000c101d4c */
[----:B------:R-:W-:-:S02]  /*1ed0*/  ISETP.LT.OR P0, PT, R21, 0x1, P1 ;  /* 0x000000011500780c */ /* 0x000fc40000f01670 */
[----:B-1----:R-:W-:-:S05]  /*1ee0*/  IADD3 R6, R135, 0x10100, RZ ;  /* 0x0001010087067810 */ /* 0x002fca0007ffe0ff */
[----:B------:R-:W-:-:S05]  /*1ef0*/  IMAD R89, R3, 0x2, R6 ;  /* 0x0000000203597824 */ /* 0x000fca00078e0206 */
[----:B------:R-:W-:Y:S04]  /*1f00*/  STL [R1+0x4], R89 ;  /* 0x0000045901007387 */ /* 0x000fe80000100800 */
[----:B------:R5:W-:Y:S01]  /*1f10*/  LDGSTS.E.BYPASS.LTC128B.128 [R85+0x2100], [R28.64], !P0 ;  /* 0x021000001c557fae */ /* 0x000be2000c101d4c */
[C---:B------:R-:W-:Y:S02]  /*1f20*/  ISETP.LT.OR P0, PT, R21.reuse, 0x1, P2 ;  /* 0x000000011500780c */ /* 0x040fe40001701670 */
[----:B------:R-:W-:Y:S01]  /*1f30*/  ISETP.GE.AND P2, PT, R56, c[0x0][0x1d4], PT ;  /* 0x0000750038007a0c */ /* 0x000fe20003f46270 */
[----:B--2---:R-:W-:Y:S10]  /*1f40*/  HMMA.16816.F32 R12, R168, R36, RZ ;  /* 0x00000024a80c723c */ /* 0x004ff400000018ff */
[----:B------:R4:W-:Y:S01]  /*1f50*/  LDGSTS.E.BYPASS.LTC128B.128 [R85+0x4100], [R22.64], !P0 ;  /* 0x0410000016557fae */ /* 0x0009e2000c101d4c */
[----:B------:R-:W-:Y:S11]  /*1f60*/  ISETP.LT.OR P0, PT, R21, 0x1, P2 ;  /* 0x000000011500780c */ /* 0x000ff60001701670 */
[----:B------:R-:W-:Y:S02]  /*1f70*/  @!UPT UIADD3 URZ, URZ, URZ, URZ ;  /* 0x0000003f3f3ff290 */ /* 0x000fe4000fffe03f */
[----:B------:R1:W-:Y:S01]  /*1f80*/  LDGSTS.E.BYPASS.LTC128B.128 [R85+0x6100], [R16.64], !P0 ;  /* 0x0610000010557fae */ /* 0x0003e2000c101d4c */
[----:B------:R-:W-:-:S04]  /*1f90*/  ISETP.GE.AND P0, PT, R133, c[0x0][0x1d4], PT ;  /* 0x0000750085007a0c */ /* 0x000fc80003f06270 */
[C---:B------:R-:W-:Y:S11]  /*1fa0*/  ISETP.LT.OR P0, PT, R21.reuse, 0x21, P0 ;  /* 0x000000211500780c */ /* 0x040ff60000701670 */
[----:B------:R-:W-:Y:S02]  /*1fb0*/  @!UPT UIADD3 URZ, URZ, URZ, URZ ;  /* 0x0000003f3f3ff290 */ /* 0x000fe4000fffe03f */
[----:B------:R2:W-:Y:S01]  /*1fc0*/  LDGSTS.E.BYPASS.LTC128B.128 [R85+0x1100], [R26.64], !P0 ;  /* 0x011000001a557fae */ /* 0x0005e2000c101d4c */
[C---:B------:R-:W-:Y:S02]  /*1fd0*/  ISETP.LT.OR P0, PT, R21.reuse, 0x21, P1 ;  /* 0x000000211500780c */ /* 0x040fe40000f01670 */
[----:B------:R-:W-:Y:S02]  /*1fe0*/  ISETP.GE.AND P1, PT, R58, c[0x0][0x1d4], PT ;  /* 0x000075003a007a0c */ /* 0x000fe40003f26270 */
[----:B------:R-:W-:Y:S02]  /*1ff0*/  HMMA.16816.F32 R56, R172, R40, R12 ;  /* 0x00000028ac38723c */ /* 0x000fe4000000180c */
[----:B------:R-:W-:-:S06]  /*2000*/  ISETP.LT.OR P1, PT, R21, 0x21, P1 ;  /* 0x000000211500780c */ /* 0x000fcc0000f21670 */
[----:B---3--:R-:W-:Y:S01]  /*2010*/  HMMA.16816.F32 R12, R168, R50, RZ ;  /* 0x00000032a80c723c */ /* 0x008fe200000018ff */
[----:B------:R2:W-:Y:S01]  /*2020*/  LDGSTS.E.BYPASS.LTC128B.128 [R85+0x3100], [R24.64], !P0 ;  /* 0x0310000018557fae */ /* 0x0005e2000c101d4c */
[----:B------:R-:W-:-:S04]  /*2030*/  LOP3.LUT P0, RZ, R19, 0x4, RZ, 0xc0, !PT ;  /* 0x0000000413ff7812 */ /* 0x000fc8000780c0ff */
[----:B------:R-:W-:Y:S01]  /*2040*/  SEL R2, R7, 0xffffffe0, !P0 ;  /* 0xffffffe007027807 */ /* 0x000fe20004000000 */
[----:B------:R3:W-:Y:S01]  /*2050*/  LDGSTS.E.BYPASS.LTC128B.128 [R85+0x5100], [R34.64], !P1 ;  /* 0x0510000022557fae */ /* 0x0007e2000c901d4c */
[----:B-1----:R-:W-:Y:S01]  /*2060*/  HMMA.16816.F32 R16, R168, R10, RZ ;  /* 0x0000000aa810723c */ /* 0x002fe200000018ff */
[----:B------:R-:W-:Y:S02]  /*2070*/  ISETP.LT.OR P0, PT, R21, 0x21, P2 ;  /* 0x000000211500780c */ /* 0x000fe40001701670 */
[----:B------:R-:W-:Y:S01]  /*2080*/  IMAD R252, R2, 0x2, R135 ;  /* 0x0000000202fc7824 */ /* 0x000fe200078e0287 */
[----:B------:R-:W-:Y:S01]  /*2090*/  ISETP.GT.AND P1, PT, R86, 0x3f, PT ;  /* 0x0000003f5600780c */ /* 0x000fe20003f24270 */
[----:B------:R-:W-:-:S03]  /*20a0*/  IMAD R88, R2, 0x2, R89 ;  /* 0x0000000202587824 */ /* 0x000fc600078e0259 */
[----:B----4-:R-:W-:Y:S02]  /*20b0*/  HMMA.16816.F32 R20, R168, R52, RZ ;  /* 0x00000034a814723c */ /* 0x010fe400000018ff */
[----:B------:R-:W-:Y:S04]  /*20c0*/  STL [R1], R88 ;  /* 0x0000005801007387 */ /* 0x000fe80000100800 */
[----:B------:R3:W-:Y:S01]  /*20d0*/  LDGSTS.E.BYPASS.LTC128B.128 [R85+0x7100], [R32.64], !P0 ;  /* 0x0710000020557fae */ /* 0x0007e2000c101d4c */
[----:B------:R-:W-:-:S03]  /*20e0*/  PLOP3.LUT P0, PT, PT, PT, UP0, 0x80, 0x0 ;  /* 0x000000000000781c */ /* 0x000fc60003f0f008 */
[----:B------:R-:W-:Y:S01]  /*20f0*/  LDSM.16.M88.4 R64, [R252+0x11900] ;  /* 0x01190000fc40783b */ /* 0x000fe20000000200 */
[C---:B--2---:R-:W-:Y:S03]  /*2100*/  HMMA.16816.F32 R24, R168.reuse, R8, RZ ;  /* 0x00000008a818723c */ /* 0x044fe600000018ff */
[----:B------:R-:W-:Y:S04]  /*2110*/  LDSM.16.M88.4 R72, [R88+0x1000] ;  /* 0x001000005848783b */ /* 0x000fe80000000200 */
[----:B------:R-:W-:Y:S01]  /*2120*/  LDSM.16.M88.4 R80, [R88+0x1800] ;  /* 0x001800005850783b */ /* 0x000fe20000000200 */
[----:B------:R-:W-:Y:S03]  /*2130*/  HMMA.16816.F32 R8, R168, R38, RZ ;  /* 0x00000026a808723c */ /* 0x000fe600000018ff */
[----:B------:R-:W-:Y:S04]  /*2140*/  LDSM.16.M88.4 R36, [R252+0x10900] ;  /* 0x01090000fc24783b */ /* 0x000fe80000000200 */
[----:B------:R-:W0:Y:S01]  /*2150*/  LDGDEPBAR ;  /* 0x00000000000079af */ /* 0x000e220000000000 */
[C---:B------:R-:W-:Y:S03]  /*2160*/  HMMA.16816.F32 R60, R172.reuse, R46, R16 ;  /* 0x0000002eac3c723c */ /* 0x040fe60000001810 */
[----:B---3--:R-:W1:Y:S05]  /*2170*/  LDSM.16.M88.4 R32, [R252+0x10100] ;  /* 0x01010000fc20783b */ /* 0x008e6a0000000200 */
[C---:B-----5:R-:W-:Y:S08]  /*2180*/  HMMA.16816.F32 R28, R172.reuse, R44, R24 ;  /* 0x0000002cac1c723c */ /* 0x060ff00000001818 */
[----:B------:R-:W-:Y:S08]  /*2190*/  HMMA.16816.F32 R44, R172, R42, R8 ;  /* 0x0000002aac2c723c */ /* 0x000ff00000001808 */
[C---:B------:R-:W-:Y:S01]  /*21a0*/  HMMA.16816.F32 R8, R168.reuse, R48, RZ ;  /* 0x00000030a808723c */ /* 0x040fe200000018ff */
[----:B------:R-:W2:Y:S07]  /*21b0*/  LDSM.16.M88.4 R48, [R252+0x11100] ;  /* 0x01110000fc30783b */ /* 0x000eae0000000200 */
[----:B------:R-:W-:Y:S01]  /*21c0*/  HMMA.16816.F32 R24, R168, R54, RZ ;  /* 0x00000036a818723c */ /* 0x000fe200000018ff */
[----:B------:R-:W3:Y:S07]  /*21d0*/  LDSM.16.M88.4 R52, [R88] ;  /* 0x000000005834783b */ /* 0x000eee0000000200 */
[C---:B------:R-:W-:Y:S08]  /*21e0*/  HMMA.16816.F32 R20, R172.reuse, R76, R20 ;  /* 0x0000004cac14723c */ /* 0x040ff00000001814 */
[C---:B------:R-:W-:Y:S08]  /*21f0*/  HMMA.16816.F32 R16, R172.reuse, R68, R8 ;  /* 0x00000044ac10723c */ /* 0x040ff00000001808 */
[C---:B------:R-:W-:Y:S01]  /*2200*/  HMMA.16816.F32 R8, R172.reuse, R70, R12 ;  /* 0x00000046ac08723c */ /* 0x040fe2000000180c */
[----:B------:R-:W4:Y:S07]  /*2210*/  LDSM.16.M88.4 R68, [R88+0x800] ;  /* 0x000800005844783b */ /* 0x000f2e0000000200 */
[----:B------:R-:W-:Y:S01]  /*2220*/  HMMA.16816.F32 R24, R172, R78, R24 ;  /* 0x0000004eac18723c */ /* 0x000fe20000001818 */
[----:B------:R-:W-:Y:S07]  /*2230*/  LDSM.16.M88.4 R76, [R135+0x13900] ;  /* 0x01390000874c783b */ /* 0x000fee0000000200 */
[C---:B-1----:R-:W-:Y:S08]  /*2240*/  HMMA.16816.F32 R28, R192.reuse, R32, R28 ;  /* 0x00000020c01c723c */ /* 0x042ff0000000181c */
[C---:B------:R-:W-:Y:S01]  /*2250*/  HMMA.16816.F32 R32, R192.reuse, R34, R60 ;  /* 0x00000022c020723c */ /* 0x040fe2000000183c */
[----:B------:R-:W-:Y:S07]  /*2260*/  LDSM.16.M88.4 R60, [R135+0x13100] ;  /* 0x01310000873c783b */ /* 0x000fee0000000200 */
[C---:B--2---:R-:W-:Y:S01]  /*2270*/  HMMA.16816.F32 R12, R192.reuse, R48, R16 ;  /* 0x00000030c00c723c */ /* 0x044fe20000001810 */
[----:B------:R-:W-:Y:S07]  /*2280*/  LDSM.16.M88.4 R16, [R89+0x2000] ;  /* 0x002000005910783b */ /* 0x000fee0000000200 */
[C---:B------:R-:W-:Y:S01]  /*2290*/  HMMA.16816.F32 R40, R192.reuse, R36, R56 ;  /* 0x00000024c028723c */ /* 0x040fe20000001838 */
[----:B------:R-:W-:Y:S07]  /*22a0*/  LDSM.16.M88.4 R56, [R135+0x12900] ;  /* 0x012900008738783b */ /* 0x000fee0000000200 */
[C---:B------:R-:W-:Y:S08]  /*22b0*/  HMMA.16816.F32 R44, R192.reuse, R38, R44 ;  /* 0x00000026c02c723c */ /* 0x040ff0000000182c */
[C---:B------:R-:W-:Y:S01]  /*22c0*/  HMMA.16816.F32 R8, R192.reuse, R50, R8 ;  /* 0x00000032c008723c */ /* 0x040fe20000001808 */
[----:B------:R-:W1:Y:S07]  /*22d0*/  LDSM.16.M88.4 R48, [R135+0x12100] ;  /* 0x012100008730783b */ /* 0x000e6e0000000200 */
[C---:B------:R-:W-:Y:S08]  /*22e0*/  HMMA.16816.F32 R20, R192.reuse, R64, R20 ;  /* 0x00000040c014723c */ /* 0x040ff00000001814 */
[----:B------:R-:W-:Y:S01]  /*22f0*/  HMMA.16816.F32 R24, R192, R66, R24 ;  /* 0x00000042c018723c */ /* 0x000fe20000001818 */
[----:B------:R-:W2:Y:S07]  /*2300*/  LDSM.16.M88.4 R64, [R89+0x3000] ;  /* 0x003000005940783b */ /* 0x000eae0000000200 */
[C---:B---3--:R-:W-:Y:S08]  /*2310*/  HMMA.16816.F32 R28, R196.reuse, R52, R28 ;  /* 0x00000034c41c723c */ /* 0x048ff0000000181c */
[C---:B------:R-:W-:Y:S01]  /*2320*/  HMMA.16816.F32 R32, R196.reuse, R54, R32 ;  /* 0x00000036c420723c */ /* 0x040fe20000001820 */
[----:B------:R-:W-:Y:S07]  /*2330*/  LDSM.16.M88.4 R52, [R252+0x12900] ;  /* 0x01290000fc34783b */ /* 0x000fee0000000200 */
[C---:B------:R-:W-:Y:S08]  /*2340*/  HMMA.16816.F32 R12, R196.reuse, R72, R12 ;  /* 0x00000048c40c723c */ /* 0x040ff0000000180c */
[C---:B----4-:R-:W-:Y:S01]  /*2350*/  HMMA.16816.F32 R36, R196.reuse, R68, R40 ;  /* 0x00000044c424723c */ /* 0x050fe20000001828 */
[----:B------:R-:W3:Y:S07]  /*2360*/  LDSM.16.M88.4 R40, [R89+0x2800] ;  /* 0x002800005928783b */ /* 0x000eee0000000200 */
[C---:B------:R-:W-:Y:S01]  /*2370*/  HMMA.16816.F32 R44, R196.reuse, R70, R44 ;  /* 0x00000046c42c723c */ /* 0x040fe2000000182c */
[----:B------:R-:W4:Y:S07]  /*2380*/  LDSM.16.M88.4 R68, [R89+0x3800] ;  /* 0x003800005944783b */ /* 0x000f2e0000000200 */
[C---:B------:R-:W-:Y:S01]  /*2390*/  HMMA.16816.F32 R8, R196.reuse, R74, R8 ;  /* 0x0000004ac408723c */ /* 0x040fe20000001808 */
[----:B------:R-:W-:Y:S07]  /*23a0*/  LDSM.16.M88.4 R72, [R252+0x13900] ;  /* 0x01390000fc48783b */ /* 0x000fee0000000200 */
[C---:B------:R-:W-:Y:S08]  /*23b0*/  HMMA.16816.F32 R20, R196.reuse, R80, R20 ;  /* 0x00000050c414723c */ /* 0x040ff00000001814 */
[----:B------:R-:W-:Y:S01]  /*23c0*/  HMMA.16816.F32 R24, R196, R82, R24 ;  /* 0x00000052c418723c */ /* 0x000fe20000001818 */
[----:B------:R-:W-:Y:S07]  /*23d0*/  LDSM.16.M88.4 R80, [R88+0x3800] ;  /* 0x003800005850783b */ /* 0x000fee0000000200 */
[C---:B-1----:R-:W-:Y:S08]  /*23e0*/  HMMA.16816.F32 R28, R200.reuse, R48, R28 ;  /* 0x00000030c81c723c */ /* 0x042ff0000000181c */
[C---:B------:R-:W-:Y:S01]  /*23f0*/  HMMA.16816.F32 R32, R200.reuse, R50, R32 ;  /* 0x00000032c820723c */ /* 0x040fe20000001820 */
[----:B------:R-:W1:Y:S07]  /*2400*/  LDSM.16.M88.4 R48, [R252+0x12100] ;  /* 0x01210000fc30783b */ /* 0x000e6e0000000200 */
[C---:B------:R-:W-:Y:S08]  /*2410*/  HMMA.16816.F32 R12, R200.reuse, R60, R12 ;  /* 0x0000003cc80c723c */ /* 0x040ff0000000180c */
[C---:B------:R-:W-:Y:S08]  /*2420*/  HMMA.16816.F32 R36, R200.reuse, R56, R36 ;  /* 0x00000038c824723c */ /* 0x040ff00000001824 */
[C---:B------:R-:W-:Y:S01]  /*2430*/  HMMA.16816.F32 R44, R200.reuse, R58, R44 ;  /* 0x0000003ac82c723c */ /* 0x040fe2000000182c */
[----:B------:R-:W5:Y:S07]  /*2440*/  LDSM.16.M88.4 R56, [R252+0x13100] ;  /* 0x01310000fc38783b */ /* 0x000f6e0000000200 */
[C---:B------:R-:W-:Y:S01]  /*2450*/  HMMA.16816.F32 R8, R200.reuse, R62, R8 ;  /* 0x0000003ec808723c */ /* 0x040fe20000001808 */
[----:B------:R-:W-:Y:S07]  /*2460*/  LDSM.16.M88.4 R60, [R88+0x2800] ;  /* 0x00280000583c783b */ /* 0x000fee0000000200 */
[C---:B------:R-:W-:Y:S08]  /*2470*/  HMMA.16816.F32 R20, R200.reuse, R76, R20 ;  /* 0x0000004cc814723c */ /* 0x040ff00000001814 */
[----:B------:R-:W-:Y:S01]  /*2480*/  HMMA.16816.F32 R24, R200, R78, R24 ;  /* 0x0000004ec818723c */ /* 0x000fe20000001818 */
[----:B------:R-:W-:Y:S07]  /*2490*/  LDSM.16.M88.4 R76, [R135+0x15900] ;  /* 0x01590000874c783b */ /* 0x000fee0000000200 */
[C---:B------:R-:W-:Y:S08]  /*24a0*/  HMMA.16816.F32 R28, R204.reuse, R16, R28 ;  /* 0x00000010cc1c723c */ /* 0x040ff0000000181c */
[C---:B------:R-:W-:Y:S08]  /*24b0*/  HMMA.16816.F32 R32, R204.reuse, R18, R32 ;  /* 0x00000012cc20723c */ /* 0x040ff00000001820 */
[C---:B--2---:R-:W-:Y:S08]  /*24c0*/  HMMA.16816.F32 R16, R204.reuse, R64, R12 ;  /* 0x00000040cc10723c */ /* 0x044ff0000000180c */
[C---:B---3--:R-:W-:Y:S08]  /*24d0*/  HMMA.16816.F32 R36, R204.reuse, R40, R36 ;  /* 0x00000028cc24723c */ /* 0x048ff00000001824 */
[C---:B------:R-:W-:Y:S01]  /*24e0*/  HMMA.16816.F32 R44, R204.reuse, R42, R44 ;  /* 0x0000002acc2c723c */ /* 0x040fe2000000182c */
[----:B------:R-:W2:Y:S07]  /*24f0*/  LDSM.16.M88.4 R40, [R88+0x2000] ;  /* 0x002000005828783b */ /* 0x000eae0000000200 */
[C---:B------:R-:W-:Y:S01]  /*2500*/  HMMA.16816.F32 R12, R204.reuse, R66, R8 ;  /* 0x00000042cc0c723c */ /* 0x040fe20000001808 */
[----:B------:R-:W3:Y:S07]  /*2510*/  LDSM.16.M88.4 R64, [R88+0x3000] ;  /* 0x003000005840783b */ /* 0x000eee0000000200 */
[C---:B----4-:R-:W-:Y:S08]  /*2520*/  HMMA.16816.F32 R8, R204.reuse, R68, R20 ;  /* 0x00000044cc08723c */ /* 0x050ff00000001814 */
[----:B------:R-:W-:Y:S01]  /*2530*/  HMMA.16816.F32 R24, R204, R70, R24 ;  /* 0x00000046cc18723c */ /* 0x000fe20000001818 */
[----:B------:R-:W-:Y:S07]  /*2540*/  LDSM.16.M88.4 R68, [R135+0x15100] ;  /* 0x015100008744783b */ /* 0x000fee0000000200 */
[C---:B-1----:R-:W-:Y:S08]  /*2550*/  HMMA.16816.F32 R28, R208.reuse, R48, R28 ;  /* 0x00000030d01c723c */ /* 0x042ff0000000181c */
[C---:B------:R-:W-:Y:S01]  /*2560*/  HMMA.16816.F32 R32, R208.reuse, R50, R32 ;  /* 0x00000032d020723c */ /* 0x040fe20000001820 */
[----:B------:R-:W1:Y:S07]  /*2570*/  LDSM.16.M88.4 R48, [R135+0x14100] ;  /* 0x014100008730783b */ /* 0x000e6e0000000200 */
[C---:B-----5:R-:W-:Y:S08]  /*2580*/  HMMA.16816.F32 R20, R208.reuse, R56, R16 ;  /* 0x00000038d014723c */ /* 0x060ff00000001810 */
[C---:B------:R-:W-:Y:S01]  /*2590*/  HMMA.16816.F32 R16, R208.reuse, R58, R12 ;  /* 0x0000003ad010723c */ /* 0x040fe2000000180c */
[----:B------:R-:W4:Y:S07]  /*25a0*/  LDSM.16.M88.4 R56, [R135+0x14900] ;  /* 0x014900008738783b */ /* 0x000f2e0000000200 */
[C---:B------:R-:W-:Y:S08]  /*25b0*/  HMMA.16816.F32 R12, R208.reuse, R72, R8 ;  /* 0x00000048d00c723c */ /* 0x040ff00000001808 */
[C---:B------:R-:W-:Y:S08]  /*25c0*/  HMMA.16816.F32 R36, R208.reuse, R52, R36 ;  /* 0x00000034d024723c */ /* 0x040ff00000001824 */
[----:B------:R-:W-:Y:S01]  /*25d0*/  HMMA.16816.F32 R8, R208, R74, R24 ;  /* 0x0000004ad008723c */ /* 0x000fe20000001818 */
[----:B------:R-:W-:Y:S07]  /*25e0*/  LDSM.16.M88.4 R72, [R89+0x5800] ;  /* 0x005800005948783b */ /* 0x000fee0000000200 */
[----:B--2---:R-:W-:Y:S08]  /*25f0*/  HMMA.16816.F32 R28, R212, R40, R28 ;  /* 0x00000028d41c723c */ /* 0x004ff0000000181c */
[----:B------:R-:W-:Y:S01]  /*2600*/  HMMA.16816.F32 R44, R208, R54, R44 ;  /* 0x00000036d02c723c */ /* 0x000fe2000000182c */
[----:B------:R-:W-:Y:S07]  /*2610*/  LDSM.16.M88.4 R52, [R89+0x4800] ;  /* 0x004800005934783b */ /* 0x000fee0000000200 */
[C---:B------:R-:W-:Y:S01]  /*2620*/  HMMA.16816.F32 R32, R212.reuse, R42, R32 ;  /* 0x0000002ad420723c */ /* 0x040fe20000001820 */
[----:B------:R-:W2:Y:S07]  /*2630*/  LDSM.16.M88.4 R40, [R89+0x4000] ;  /* 0x004000005928783b */ /* 0x000eae0000000200 */
[C---:B---3--:R-:W-:Y:S08]  /*2640*/  HMMA.16816.F32 R24, R212.reuse, R64, R20 ;  /* 0x00000040d418723c */ /* 0x048ff00000001814 */
[C---:B------:R-:W-:Y:S01]  /*2650*/  HMMA.16816.F32 R20, R212.reuse, R66, R16 ;  /* 0x00000042d414723c */ /* 0x040fe20000001810 */
[----:B------:R-:W3:Y:S07]  /*2660*/  LDSM.16.M88.4 R64, [R89+0x5000] ;  /* 0x005000005940783b */ /* 0x000eee0000000200 */
[C---:B------:R-:W-:Y:S08]  /*2670*/  HMMA.16816.F32 R16, R212.reuse, R80, R12 ;  /* 0x00000050d410723c */ /* 0x040ff0000000180c */
[C---:B------:R-:W-:Y:S08]  /*2680*/  HMMA.16816.F32 R36, R212.reuse, R60, R36 ;  /* 0x0000003cd424723c */ /* 0x040ff00000001824 */
[----:B------:R-:W-:Y:S08]  /*2690*/  HMMA.16816.F32 R12, R212, R82, R8 ;  /* 0x00000052d40c723c */ /* 0x000ff00000001808 */
[----:B-1----:R-:W-:Y:S08]  /*26a0*/  HMMA.16816.F32 R8, R216, R48, R28 ;  /* 0x00000030d808723c */ /* 0x002ff0000000181c */
[----:B------:R-:W-:Y:S01]  /*26b0*/  HMMA.16816.F32 R44, R212, R62, R44 ;  /* 0x0000003ed42c723c */ /* 0x000fe2000000182c */
[----:B------:R-:W-:Y:S07]  /*26c0*/  LDSM.16.M88.4 R60, [R252+0x14900] ;  /* 0x01490000fc3c783b */ /* 0x000fee0000000200 */
[C---:B------:R-:W-:Y:S01]  /*26d0*/  HMMA.16816.F32 R32, R216.reuse, R50, R32 ;  /* 0x00000032d820723c */ /* 0x040fe20000001820 */
[----:B------:R-:W1:Y:S07]  /*26e0*/  LDSM.16.M88.4 R48, [R252+0x14100] ;  /* 0x01410000fc30783b */ /* 0x000e6e0000000200 */
[C---:B------:R-:W-:Y:S08]  /*26f0*/  HMMA.16816.F32 R28, R216.reuse, R68, R24 ;  /* 0x00000044d81c723c */ /* 0x040ff00000001818 */
[C---:B------:R-:W-:Y:S01]  /*2700*/  HMMA.16816.F32 R24, R216.reuse, R70, R20 ;  /* 0x00000046d818723c */ /* 0x040fe20000001814 */
[----:B------:R-:W-:Y:S07]  /*2710*/  LDSM.16.M88.4 R68, [R88+0x5800] ;  /* 0x005800005844783b */ /* 0x000fee0000000200 */
[C---:B------:R-:W-:Y:S08]  /*2720*/  HMMA.16816.F32 R20, R216.reuse, R76, R16 ;  /* 0x0000004cd814723c */ /* 0x040ff00000001810 */
[C---:B----4-:R-:W-:Y:S08]  /*2730*/  HMMA.16816.F32 R36, R216.reuse, R56, R36 ;  /* 0x00000038d824723c */ /* 0x050ff00000001824 */
[----:B------:R-:W-:Y:S08]  /*2740*/  HMMA.16816.F32 R16, R216, R78, R12 ;  /* 0x0000004ed810723c */ /* 0x000ff0000000180c */
[----:B--2---:R-:W-:Y:S08]  /*2750*/  HMMA.16816.F32 R12, R220, R40, R8 ;  /* 0x00000028dc0c723c */ /* 0x004ff00000001808 */
[----:B------:R-:W-:Y:S08]  /*2760*/  HMMA.16816.F32 R44, R216, R58, R44 ;  /* 0x0000003ad82c723c */ /* 0x000ff0000000182c */
[C---:B------:R-:W-:Y:S08]  /*2770*/  HMMA.16816.F32 R8, R220.reuse, R42, R32 ;  /* 0x0000002adc08723c */ /* 0x040ff00000001820 */
[C---:B---3--:R-:W-:Y:S08]  /*2780*/  HMMA.16816.F32 R32, R220.reuse, R64, R28 ;  /* 0x00000040dc20723c */ /* 0x048ff0000000181c */
[C---:B------:R-:W-:Y:S01]  /*2790*/  HMMA.16816.F32 R28, R220.reuse, R66, R24 ;  /* 0x00000042dc1c723c */ /* 0x040fe20000001818 */
[----:B------:R-:W2:Y:S04]  /*27a0*/  LDSM.16.M88.4 R24, [R252+0x15100] ;  /* 0x01510000fc18783b */ /* 0x000ea80000000200 */
[----:B------:R-:W-:Y:S03]  /*27b0*/  LDSM.16.M88.4 R64, [R135+0x17900] ;  /* 0x017900008740783b */ /* 0x000fe60000000200 */
[C---:B------:R-:W-:Y:S08]  /*27c0*/  HMMA.16816.F32 R36, R220.reuse, R52, R36 ;  /* 0x00000034dc24723c */ /* 0x040ff00000001824 */
[----:B------:R-:W-:Y:S08]  /*27d0*/  HMMA.16816.F32 R56, R220, R74, R16 ;  /* 0x0000004adc38723c */ /* 0x000ff00000001810 */
[----:B-1----:R-:W-:Y:S01]  /*27e0*/  HMMA.16816.F32 R16, R224, R48, R12 ;  /* 0x00000030e010723c */ /* 0x002fe2000000180c */
[----:B------:R-:W1:Y:S07]  /*27f0*/  LDSM.16.M88.4 R12, [R88+0x4000] ;  /* 0x00400000580c783b */ /* 0x000e6e0000000200 */
[----:B------:R-:W-:Y:S01]  /*2800*/  HMMA.16816.F32 R44, R220, R54, R44 ;  /* 0x00000036dc2c723c */ /* 0x000fe2000000182c */
[----:B------:R-:W3:Y:S07]  /*2810*/  LDSM.16.M88.4 R52, [R252+0x15900] ;  /* 0x01590000fc34783b */ /* 0x000eee0000000200 */
[----:B------:R-:W-:Y:S01]  /*2820*/  HMMA.16816.F32 R8, R224, R50, R8 ;  /* 0x00000032e008723c */ /* 0x000fe20000001808 */
[----:B------:R-:W4:Y:S07]  /*2830*/  LDSM.16.M88.4 R48, [R88+0x4800] ;  /* 0x004800005830783b */ /* 0x000f2e0000000200 */
[----:B------:R-:W-:Y:S08]  /*2840*/  HMMA.16816.F32 R40, R220, R72, R20 ;  /* 0x00000048dc28723c */ /* 0x000ff00000001814 */
[C---:B------:R-:W-:Y:S08]  /*2850*/  HMMA.16816.F32 R20, R224.reuse, R60, R36 ;  /* 0x0000003ce014723c */ /* 0x040ff00000001824 */
[C---:B--2---:R-:W-:Y:S01]  /*2860*/  HMMA.16816.F32 R36, R224.reuse, R24, R32 ;  /* 0x00000018e024723c */ /* 0x044fe20000001820 */
[----:B------:R-:W2:Y:S07]  /*2870*/  LDSM.16.M88.4 R32, [R135+0x16100] ;  /* 0x016100008720783b */ /* 0x000eae0000000200 */
[----:B------:R-:W-:Y:S01]  /*2880*/  HMMA.16816.F32 R44, R224, R62, R44 ;  /* 0x0000003ee02c723c */ /* 0x000fe2000000182c */
[----:B------:R-:W5:Y:S07]  /*2890*/  LDSM.16.M88.4 R60, [R88+0x5000] ;  /* 0x00500000583c783b */ /* 0x000f6e0000000200 */
[----:B-1----:R-:W-:Y:S08]  /*28a0*/  HMMA.16816.F32 R16, R228, R12, R16 ;  /* 0x0000000ce410723c */ /* 0x002ff00000001810 */
[C---:B------:R-:W-:Y:S08]  /*28b0*/  HMMA.16816.F32 R28, R224.reuse, R26, R28 ;  /* 0x0000001ae01c723c */ /* 0x040ff0000000181c */
[----:B---3--:R-:W-:Y:S08]  /*28c0*/  HMMA.16816.F32 R40, R224, R52, R40 ;  /* 0x00000034e028723c */ /* 0x008ff00000001828 */
[C---:B----4-:R-:W-:Y:S01]  /*28d0*/  HMMA.16816.F32 R24, R228.reuse, R48, R20 ;  /* 0x00000030e418723c */ /* 0x050fe20000001814 */
[----:B------:R-:W1:Y:S07]  /*28e0*/  LDSM.16.M88.4 R20, [R89+0x6000] ;  /* 0x006000005914783b */ /* 0x000e6e0000000200 */
[----:B------:R-:W-:Y:S08]  /*28f0*/  HMMA.16816.F32 R8, R228, R14, R8 ;  /* 0x0000000ee408723c */ /* 0x000ff00000001808 */
[----:B------:R-:W-:Y:S01]  /*2900*/  HMMA.16816.F32 R76, R224, R54, R56 ;  /* 0x00000036e04c723c */ /* 0x000fe20000001838 */
[----:B------:R-:W-:Y:S07]  /*2910*/  LDSM.16.M88.4 R52, [R89+0x6800] ;  /* 0x006800005934783b */ /* 0x000fee0000000200 */
[----:B--2---:R-:W-:Y:S08]  /*2920*/  HMMA.16816.F32 R12, R232, R32, R16 ;  /* 0x00000020e80c723c */ /* 0x004ff00000001810 */
[C---:B-----5:R-:W-:Y:S01]  /*2930*/  HMMA.16816.F32 R56, R228.reuse, R60, R36 ;  /* 0x0000003ce438723c */ /* 0x060fe20000001824 */
[----:B------:R-:W2:Y:S07]  /*2940*/  LDSM.16.M88.4 R36, [R135+0x16900] ;  /* 0x016900008724783b */ /* 0x000eae0000000200 */
[----:B------:R-:W-:Y:S01]  /*2950*/  HMMA.16816.F32 R72, R228, R68, R40 ;  /* 0x00000044e448723c */ /* 0x000fe20000001828 */
[----:B------:R-:W3:Y:S07]  /*2960*/  LDSM.16.M88.4 R40, [R252+0x16100] ;  /* 0x01610000fc28783b */ /* 0x000eee0000000200 */
[----:B------:R-:W-:Y:S08]  /*2970*/  HMMA.16816.F32 R8, R232, R34, R8 ;  /* 0x00000022e808723c */ /* 0x000ff00000001808 */
[----:B-1----:R-:W-:Y:S08]  /*2980*/  HMMA.16816.F32 R12, R236, R20, R12 ;  /* 0x00000014ec0c723c */ /* 0x002ff0000000180c */
[C---:B------:R-:W-:Y:S01]  /*2990*/  HMMA.16816.F32 R48, R228.reuse, R50, R44 ;  /* 0x00000032e430723c */ /* 0x040fe2000000182c */
[----:B------:R-:W1:Y:S07]  /*29a0*/  LDSM.16.M88.4 R44, [R88+0x6000] ;  /* 0x00600000582c783b */ /* 0x000e6e0000000200 */
[----:B------:R-:W-:Y:S01]  /*29b0*/  HMMA.16816.F32 R60, R228, R62, R28 ;  /* 0x0000003ee43c723c */ /* 0x000fe2000000181c */
[----:B------:R-:W4:Y:S07]  /*29c0*/  LDSM.16.M88.4 R28, [R135+0x17100] ;  /* 0x01710000871c783b */ /* 0x000f2e0000000200 */
[----:B--2---:R-:W-:Y:S08]  /*29d0*/  HMMA.16816.F32 R16, R232, R36, R24 ;  /* 0x00000024e810723c */ /* 0x004ff00000001818 */
[----:B------:R-:W-:Y:S08]  /*29e0*/  HMMA.16816.F32 R8, R236, R22, R8 ;  /* 0x00000016ec08723c */ /* 0x000ff00000001808 */
[----:B---3--:R-:W-:Y:S08]  /*29f0*/  HMMA.16816.F32 R12, R240, R40, R12 ;  /* 0x00000028f00c723c */ /* 0x008ff0000000180c */
[----:B------:R-:W-:Y:S01]  /*2a00*/  HMMA.16816.F32 R24, R232, R38, R48 ;  /* 0x00000026e818723c */ /* 0x000fe20000001830 */
[----:B------:R-:W2:Y:S04]  /*2a10*/  LDSM.16.M88.4 R36, [R252+0x16900] ;  /* 0x01690000fc24783b */ /* 0x000ea80000000200 */
[----:B------:R-:W3:Y:S03]  /*2a20*/  LDSM.16.M88.4 R48, [R89+0x7000] ;  /* 0x007000005930783b */ /* 0x000ee60000000200 */
[----:B------:R-:W-:Y:S08]  /*2a30*/  HMMA.16816.F32 R20, R236, R52, R16 ;  /* 0x00000034ec14723c */ /* 0x000ff00000001810 */
[----:B------:R-:W-:Y:S08]  /*2a40*/  HMMA.16816.F32 R8, R240, R42, R8 ;  /* 0x0000002af008723c */ /* 0x000ff00000001808 */
[----:B-1----:R-:W-:Y:S08]  /*2a50*/  HMMA.16816.F32 R32, R244, R44, R12 ;  /* 0x0000002cf420723c */ /* 0x002ff0000000180c */
[----:B----4-:R-:W-:Y:S01]  /*2a60*/  HMMA.16816.F32 R12, R232, R28, R56 ;  /* 0x0000001ce80c723c */ /* 0x010fe20000001838 */
[----:B------:R-:W1:Y:S07]  /*2a70*/  LDSM.16.M88.4 R56, [R88+0x6800] ;  /* 0x006800005838783b */ /* 0x000e6e0000000200 */
[----:B------:R-:W-:Y:S01]  /*2a80*/  HMMA.16816.F32 R16, R236, R54, R24 ;  /* 0x00000036ec10723c */ /* 0x000fe20000001818 */
[----:B------:R-:W4:Y:S07]  /*2a90*/  LDSM.16.M88.4 R52, [R252+0x17100] ;  /* 0x01710000fc34783b */ /* 0x000f2e0000000200 */
[----:B------:R-:W-:Y:S01]  /*2aa0*/  HMMA.16816.F32 R40, R232, R30, R60 ;  /* 0x0000001ee828723c */ /* 0x000fe2000000183c */
[----:B------:R-:W-:-:S07]  /*2ab0*/  FMUL.FTZ R2, R32, c[0x0][0x320] ;  /* 0x0000c80020027a20 */ /* 0x000fce0000410000 */
[----:B--2---:R-:W-:Y:S08]  /*2ac0*/  HMMA.16816.F32 R20, R240, R36, R20 ;  /* 0x00000024f014723c */ /* 0x004ff00000001814 */
[----:B------:R-:W-:Y:S01]  /*2ad0*/  HMMA.16816.F32 R28, R244, R46, R8 ;  /* 0x0000002ef41c723c */ /* 0x000fe20000001808 */
[----:B------:R-:W2:Y:S07]  /*2ae0*/  LDSM.16.M88.4 R44, [R89+0x7800] ;  /* 0x00780000592c783b */ /* 0x000eae0000000200 */
[----:B------:R-:W-:Y:S01]  /*2af0*/  HMMA.16816.F32 R68, R228, R70, R76 ;  /* 0x00000046e444723c */ /* 0x000fe2000000184c */
[----:B------:R5:W1:Y:S07]  /*2b00*/  MUFU.TANH R76, R2 ;  /* 0x00000002004c7308 */ /* 0x000a6e0000002400 */
[----:B------:R-:W-:Y:S08]  /*2b10*/  HMMA.16816.F32 R60, R232, R64, R72 ;  /* 0x00000040e83c723c */ /* 0x000ff00000001848 */
[----:B---3--:R-:W-:Y:S01]  /*2b20*/  HMMA.16816.F32 R12, R236, R48, R12 ;  /* 0x00000030ec0c723c */ /* 0x008fe2000000180c */
[----:B-----5:R-:W-:-:S04]  /*2b30*/  FMUL.FTZ R2, R33, c[0x0][0x320] ;  /* 0x0000c80021027a20 */ /* 0x020fc80000410000 */
[----:B------:R3:W2:Y:S03]  /*2b40*/  MUFU.TANH R74, R2 ;  /* 0x00000002004a7308 */ /* 0x0006a60000002400 */
[----:B------:R-:W-:Y:S01]  /*2b50*/  HMMA.16816.F32 R8, R240, R38, R16 ;  /* 0x00000026f008723c */ /* 0x000fe20000001810 */
[----:B------:R-:W5:Y:S07]  /*2b60*/  LDSM.16.M88.4 R36, [R252+0x17900] ;  /* 0x01790000fc24783b */ /* 0x000f6e0000000200 */
[----:B-1----:R-:W-:Y:S01]  /*2b70*/  HMMA.16816.F32 R24, R244, R56, R20 ;  /* 0x00000038f418723c */ /* 0x002fe20000001814 */
[----:B---3--:R-:W-:-:S07]  /*2b80*/  FMUL.FTZ R2, R34, c[0x0][0x320] ;  /* 0x0000c80022027a20 */ /* 0x008fce0000410000 */
[----:B----4-:R-:W-:Y:S01]  /*2b90*/  HMMA.16816.F32 R20, R240, R52, R12 ;  /* 0x00000034f014723c */ /* 0x010fe2000000180c */
[----:B------:R1:W3:Y:S07]  /*2ba0*/  MUFU.TANH R73, R2 ;  /* 0x0000000200497308 */ /* 0x0002ee0000002400 */
[----:B------:R-:W-:Y:S07]  /*2bb0*/  HMMA.16816.F32 R12, R244, R58, R8 ;  /* 0x0000003af40c723c */ /* 0x000fee0000001808 */
[----:B------:R-:W-:Y:S01]  /*2bc0*/  SHF.R.S32.HI R59, RZ, 0x1f, R133 ;  /* 0x0000001fff3b7819 */ /* 0x000fe20000011485 */
[----:B------:R-:W-:Y:S01]  /*2bd0*/  HMMA.16816.F32 R8, R232, R66, R68 ;  /* 0x00000042e808723c */ /* 0x000fe20000001844 */
[----:B-1----:R-:W-:Y:S01]  /*2be0*/  FMUL.FTZ R2, R35, c[0x0][0x320] ;  /* 0x0000c80023027a20 */ /* 0x002fe20000410000 */
[----:B------:R-:W-:-:S03]  /*2bf0*/  SHF.R.S32.HI R58, RZ, 0x1f, R134 ;  /* 0x0000001fff3a7819 */ /* 0x000fc60000011486 */
[----:B------:R1:W4:Y:S03]  /*2c00*/  MUFU.TANH R72, R2 ;  /* 0x0000000200487308 */ /* 0x0003260000002400 */
[C---:B------:R-:W-:Y:S01]  /*2c10*/  HMMA.16816.F32 R32, R236.reuse, R50, R40 ;  /* 0x00000032ec20723c */ /* 0x040fe20000001828 */
[----:B------:R-:W-:Y:S07]  /*2c20*/  LDSM.16.M88.4 R40, [R88+0x7000] ;  /* 0x007000005828783b */ /* 0x000fee0000000200 */
[----:B--2---:R-:W-:Y:S01]  /*2c30*/  HMMA.16816.F32 R16, R236, R44, R60 ;  /* 0x0000002cec10723c */ /* 0x004fe2000000183c */
[----:B-1----:R-:W-:-:S07]  /*2c40*/  FMUL.FTZ R2, R28, c[0x0][0x320] ;  /* 0x0000c8001c027a20 */ /* 0x002fce0000410000 */
[----:B------:R-:W-:Y:S01]  /*2c50*/  HMMA.16816.F32 R8, R236, R46, R8 ;  /* 0x0000002eec08723c */ /* 0x000fe20000001808 */
[----:B------:R1:W2:Y:S11]  /*2c60*/  MUFU.TANH R65, R2 ;  /* 0x0000000200417308 */ /* 0x0002b60000002400 */
[----:B------:R-:W-:Y:S04]  /*2c70*/  @!UPT UIADD3 URZ, URZ, URZ, URZ ;  /* 0x0000003f3f3ff290 */ /* 0x000fe8000fffe03f */
[----:B-----5:R-:W-:Y:S01]  /*2c80*/  HMMA.16816.F32 R16, R240, R36, R16 ;  /* 0x00000024f010723c */ /* 0x020fe20000001810 */
[----:B-1----:R-:W-:-:S04]  /*2c90*/  FMUL.FTZ R2, R29, c[0x0][0x320] ;  /* 0x0000c8001d027a20 */ /* 0x002fc80000410000 */
[----:B------:R1:W1:Y:S03]  /*2ca0*/  MUFU.TANH R64, R2 ;  /* 0x0000000200407308 */ /* 0x0002660000002400 */
[----:B------:R-:W-:Y:S01]  /*2cb0*/  HMMA.16816.F32 R8, R240, R38, R8 ;  /* 0x00000026f008723c */ /* 0x000fe20000001808 */
[----:B-1----:R-:W-:-:S04]  /*2cc0*/  FMUL.FTZ R2, R30, c[0x0][0x320] ;  /* 0x0000c8001e027a20 */ /* 0x002fc80000410000 */
[----:B------:R1:W1:Y:S02]  /*2cd0*/  MUFU.TANH R57, R2 ;  /* 0x0000000200397308 */ /* 0x0002640000002400 */
[----:B-1----:R-:W-:Y:S02]  /*2ce0*/  FMUL.FTZ R2, R31, c[0x0][0x320] ;  /* 0x0000c8001f027a20 */ /* 0x002fe40000410000 */
[----:B------:R-:W-:Y:S01]  /*2cf0*/  HMMA.16816.F32 R28, R240, R54, R32 ;  /* 0x00000036f01c723c */ /* 0x000fe20000001820 */
[----:B------:R-:W1:Y:S03]  /*2d00*/  LDSM.16.M88.4 R32, [R88+0x7800] ;  /* 0x007800005820783b */ /* 0x000e660000000200 */
[----:B------:R5:W1:Y:S01]  /*2d10*/  MUFU.TANH R56, R2 ;  /* 0x0000000200387308 */ /* 0x000a620000002400 */
[----:B------:R-:W-:-:S04]  /*2d20*/  DEPBAR.LE SB0, 0x0 ;  /* 0x000080000000791a */ /* 0x000fc80000000000 */
[----:B------:R-:W-:Y:S02]  /*2d30*/  SHF.R.S32.HI R55, RZ, 0x1f, R177 ;  /* 0x0000001fff377819 */ /* 0x000fe400000114b1 */
[----:B------:R-:W-:Y:S01]  /*2d40*/  SHF.R.S32.HI R54, RZ, 0x1f, R176 ;  /* 0x0000001fff367819 */ /* 0x000fe200000114b0 */
[----:B-----5:R-:W-:-:S04]  /*2d50*/  FMUL.FTZ R2, R24, c[0x0][0x320] ;  /* 0x0000c80018027a20 */ /* 0x020fc80000410000 */
[----:B------:R5:W1:Y:S02]  /*2d60*/  MUFU.TANH R53, R2 ;  /* 0x0000000200357308 */ /* 0x000a640000002400 */
[----:B-----5:R-:W-:Y:S01]  /*2d70*/  FMUL.FTZ R2, R25, c[0x0][0x320] ;  /* 0x0000c80019027a20 */ /* 0x020fe20000410000 */
[----:B-1----:R-:W-:Y:S05]  /*2d80*/  HMMA.16816.F32 R8, R244, R34, R8 ;  /* 0x00000022f408723c */ /* 0x002fea0000001808 */
[----:B------:R1:W1:Y:S02]  /*2d90*/  MUFU.TANH R52, R2 ;  /* 0x0000000200347308 */ /* 0x0002640000002400 */
[----:B-1----:R-:W-:-:S06]  /*2da0*/  FMUL.FTZ R2, R26, c[0x0][0x320] ;  /* 0x0000c8001a027a20 */ /* 0x002fcc0000410000 */
[----:B------:R1:W1:Y:S02]  /*2db0*/  MUFU.TANH R51, R2 ;  /* 0x0000000200337308 */ /* 0x0002640000002400 */
[----:B-1----:R-:W-:Y:S02]  /*2dc0*/  FMUL.FTZ R2, R27, c[0x0][0x320] ;  /* 0x0000c8001b027a20 */ /* 0x002fe40000410000 */
[C---:B------:R-:W-:Y:S04]  /*2dd0*/  HMMA.16816.F32 R24, R244.reuse, R40, R20 ;  /* 0x00000028f418723c */ /* 0x040fe80000001814 */
[----:B------:R1:W1:Y:S04]  /*2de0*/  MUFU.TANH R50, R2 ;  /* 0x0000000200327308 */ /* 0x0002680000002400 */
[----:B------:R-:W-:Y:S01]  /*2df0*/  HMMA.16816.F32 R20, R244, R42, R28 ;  /* 0x0000002af414723c */ /* 0x000fe2000000181c */
[----:B-1----:R-:W-:-:S04]  /*2e00*/  FMUL.FTZ R2, R12, c[0x0][0x320] ;  /* 0x0000c8000c027a20 */ /* 0x002fc80000410000 */
[----:B------:R1:W1:Y:S02]  /*2e10*/  MUFU.TANH R49, R2 ;  /* 0x0000000200317308 */ /* 0x0002640000002400 */
[----:B-1----:R-:W-:-:S06]  /*2e20*/  FMUL.FTZ R2, R13, c[0x0][0x320] ;  /* 0x0000c8000d027a20 */ /* 0x002fcc0000410000 */
[----:B------:R1:W1:Y:S02]  /*2e30*/  MUFU.TANH R48, R2 ;  /* 0x0000000200307308 */ /* 0x0002640000002400 */
[----:B-1----:R-:W-:-:S06]  /*2e40*/  FMUL.FTZ R2, R14, c[0x0][0x320] ;  /* 0x0000c8000e027a20 */ /* 0x002fcc0000410000 */
[----:B------:R1:W1:Y:S02]  /*2e50*/  MUFU.TANH R46, R2 ;  /* 0x00000002002e7308 */ /* 0x0002640000002400 */
[----:B-1----:R-:W-:Y:S02]  /*2e60*/  FMUL.FTZ R2, R15, c[0x0][0x320] ;  /* 0x0000c8000f027a20 */ /* 0x002fe40000410000 */
[----:B------:R-:W-:Y:S04]  /*2e70*/  HMMA.16816.F32 R12, R244, R32, R16 ;  /* 0x00000020f40c723c */ /* 0x000fe80000001810 */
[----:B------:R1:W1:Y:S02]  /*2e80*/  MUFU.TANH R45, R2 ;  /* 0x00000002002d7308 */ /* 0x0002640000002400 */
[----:B-1----:R-:W-:-:S06]  /*2e90*/  FMUL.FTZ R2, R24, c[0x0][0x320] ;  /* 0x0000c80018027a20 */ /* 0x002fcc0000410000 */
        /* <DEDUP_REMOVED lines=31> */
[----:B-1----:R-:W-:-:S05]  /*3090*/  IADD3 R2, R85, 0x100, RZ ;  /* 0x0000010055027810 */ /* 0x002fca0007ffe0ff */
[----:B------:R1:W-:Y:S04]  /*30a0*/  STL [R1+0x18], R2 ;  /* 0x0000180201007387 */ /* 0x0003e80000100800 */
[----:B------:R-:W-:Y:S06]  /*30b0*/  BAR.SYNC.DEFER_BLOCKING 0x0 ;  /* 0x0000000000007b1d */ /* 0x000fec0000010000 */
[----:B------:R-:W-:Y:S05]  /*30c0*/  @!P0 BRA `(.L_x_4) ;  /* 0x0000052000008947 */ /* 0x000fea0003800000 */
[----:B--234-:R-:W-:Y:S01]  /*30d0*/  ULEA UR6, UR6, UR9, 0x6 ;  /* 0x0000000906067291 */ /* 0x01cfe2000f8e303f */
[----:B------:R-:W-:Y:S01]  /*30e0*/  ISETP.NE.AND P2, PT, R87, 0x1, PT ;  /* 0x000000015700780c */ /* 0x000fe20003f45270 */
[----:B------:R-:W-:-:S04]  /*30f0*/  IMAD.MOV.U32 R9, RZ, RZ, RZ ;  /* 0x000000ffff097224 */ /* 0x000fc800078e00ff */
[----:B------:R-:W-:-:S05]  /*3100*/  IMAD.U32 R3, RZ, RZ, UR6 ;  /* 0x00000006ff037e24 */ /* 0x000fca000f8e00ff */
[----:B------:R-:W-:-:S05]  /*3110*/  IADD3 R3, R3, -0x40, R86 ;  /* 0xffffffc003037810 */ /* 0x000fca0007ffe056 */
[----:B------:R-:W-:-:S04]  /*3120*/  @P2 IMAD.HI.U32 R6, R3, c[0x0][0x2bc], RZ ;  /* 0x0000af0003062a27 */ /* 0x000fc800078e00ff */
[----:B-1----:R-:W-:Y:S01]  /*3130*/  IMAD.MOV.U32 R2, RZ, RZ, R3 ;  /* 0x000000ffff027224 */ /* 0x002fe200078e0003 */
[----:B------:R-:W-:-:S04]  /*3140*/  @P2 SHF.R.U32.HI R2, RZ, c[0x0][0x2c0], R6 ;  /* 0x0000b000ff022a19 */ /* 0x000fc80000011606 */
[----:B------:R-:W-:-:S04]  /*3150*/  @!P1 IADD3 R7, P0, R2, UR16, RZ ;  /* 0x0000001002079c10 */ /* 0x000fc8000ff1e0ff */
[----:B------:R-:W-:Y:S02]  /*3160*/  @!P1 LEA.HI.X.SX32 R8, R2, UR14, 0x1, P0 ;  /* 0x0000000e02089c11 */ /* 0x000fe400080f0eff */
[----:B------:R-:W-:-:S04]  /*3170*/  @!P1 LEA R6, P0, R7, c[0x0][0x2a0], 0x2 ;  /* 0x0000a80007069a11 */ /* 0x000fc800078010ff */
[----:B------:R-:W-:-:S05]  /*3180*/  @!P1 LEA.HI.X R7, R7, c[0x0][0x2a4], R8, 0x2, P0 ;  /* 0x0000a90007079a11 */ /* 0x000fca00000f1408 */
[----:B------:R1:W2:Y:S01]  /*3190*/  @!P1 LDG.E R9, [R6.64] ;  /* 0x0000000c06099981 */ /* 0x0002a2000c1e1900 */
[----:B------:R-:W-:Y:S01]  /*31a0*/  IMAD.MOV R2, RZ, RZ, -R2 ;  /* 0x000000ffff027224 */ /* 0x000fe200078e0a02 */
[----:B------:R-:W-:Y:S01]  /*31b0*/  SEL R28, RZ, 0x10, P6 ;  /* 0x00000010ff1c7807 */ /* 0x000fe20003000000 */
[----:B------:R-:W-:Y:S01]  /*31c0*/  IMAD.SHL.U32 R8, R134, 0x2, RZ ;  /* 0x0000000286087824 */ /* 0x000fe200078e00ff */
[----:B------:R-:W-:Y:S01]  /*31d0*/  SEL R27, RZ, 0x10, P5 ;  /* 0x00000010ff1b7807 */ /* 0x000fe20002800000 */
[----:B------:R-:W-:Y:S01]  /*31e0*/  IMAD R10, R2, c[0x0][0x2b8], R3 ;  /* 0x0000ae00020a7a24 */ /* 0x000fe200078e0203 */
[----:B------:R-:W-:Y:S01]  /*31f0*/  IADD3 R18, -R28, 0x10, RZ ;  /* 0x000000101c127810 */ /* 0x000fe20007ffe1ff */
[----:B------:R-:W-:Y:S01]  /*3200*/  IMAD.SHL.U32 R20, R177, 0x2, RZ ;  /* 0x00000002b1147824 */ /* 0x000fe200078e00ff */
[----:B------:R-:W-:Y:S01]  /*3210*/  IADD3 R16, -R27, 0x10, RZ ;  /* 0x000000101b107810 */ /* 0x000fe20007ffe1ff */
[----:B------:R-:W-:Y:S01]  /*3220*/  IMAD.SHL.U32 R22, R176, 0x2, RZ ;  /* 0x00000002b0167824 */ /* 0x000fe200078e00ff */
[----:B------:R-:W-:Y:S01]  /*3230*/  SHF.R.S32.HI R2, RZ, 0x1f, R10 ;  /* 0x0000001fff027819 */ /* 0x000fe2000001140a */
[----:B------:R3:W-:Y:S01]  /*3240*/  STL [R1+0x14], R10 ;  /* 0x0000140a01007387 */ /* 0x0007e20000100800 */
[----:B------:R-:W-:-:S02]  /*3250*/  LOP3.LUT R18, R18, 0xf, RZ, 0xc0, !PT ;  /* 0x0000000f12127812 */ /* 0x000fc400078ec0ff */
[----:B------:R-:W-:Y:S02]  /*3260*/  SEL R26, RZ, 0x10, P4 ;  /* 0x00000010ff1a7807 */ /* 0x000fe40002000000 */
[----:B------:R-:W-:Y:S02]  /*3270*/  LOP3.LUT R16, R16, 0xf, RZ, 0xc0, !PT ;  /* 0x0000000f10107812 */ /* 0x000fe400078ec0ff */
[----:B------:R-:W-:Y:S02]  /*3280*/  IADD3 R14, -R26, 0x10, RZ ;  /* 0x000000101a0e7810 */ /* 0x000fe40007ffe1ff */
[----:B------:R-:W-:Y:S02]  /*3290*/  SEL R25, RZ, 0x10, P3 ;  /* 0x00000010ff197807 */ /* 0x000fe40001800000 */
[----:B------:R-:W-:Y:S02]  /*32a0*/  SHF.L.U64.HI R21, R134, 0x1, R58 ;  /* 0x0000000186157819 */ /* 0x000fe4000001023a */
[----:B------:R-:W-:Y:S01]  /*32b0*/  LOP3.LUT R14, R14, 0xf, RZ, 0xc0, !PT ;  /* 0x0000000f0e0e7812 */ /* 0x000fe200078ec0ff */
[----:B-1----:R-:W-:Y:S01]  /*32c0*/  IMAD R6, R2, c[0x0][0x1e0], RZ ;  /* 0x0000780002067a24 */ /* 0x002fe200078e02ff */
[----:B------:R-:W-:Y:S01]  /*32d0*/  IADD3 R12, -R25, 0x10, RZ ;  /* 0x00000010190c7810 */ /* 0x000fe20007ffe1ff */
[----:B------:R-:W-:Y:S01]  /*32e0*/  IMAD.WIDE.U32 R2, R10, c[0x0][0x1e0], RZ ;  /* 0x000078000a027a25 */ /* 0x000fe200078e00ff */
[----:B------:R-:W-:-:S02]  /*32f0*/  SHF.L.U64.HI R23, R177, 0x1, R55 ;  /* 0x00000001b1177819 */ /* 0x000fc40000010237 */
[----:B------:R-:W-:Y:S01]  /*3300*/  LOP3.LUT R12, R12, 0xf, RZ, 0xc0, !PT ;  /* 0x0000000f0c0c7812 */ /* 0x000fe200078ec0ff */
[----:B------:R-:W-:Y:S01]  /*3310*/  IMAD R6, R10, c[0x0][0x1e4], R6 ;  /* 0x000079000a067a24 */ /* 0x000fe200078e0206 */
[----:B------:R-:W-:-:S03]  /*3320*/  SHF.L.U64.HI R24, R176, 0x1, R54 ;  /* 0x00000001b0187819 */ /* 0x000fc60000010236 */
[----:B------:R-:W-:Y:S02]  /*3330*/  IMAD.IADD R3, R3, 0x1, R6 ;  /* 0x0000000103037824 */ /* 0x000fe400078e0206 */
[----:B---3--:R-:W-:Y:S01]  /*3340*/  IMAD.SHL.U32 R10, R133, 0x2, RZ ;  /* 0x00000002850a7824 */ /* 0x008fe200078e00ff */
[----:B--2---:R-:W-:Y:S01]  /*3350*/  SHF.R.S32.HI R6, RZ, 0x1f, R9 ;  /* 0x0000001fff067819 */ /* 0x004fe20000011409 */
[----:B------:R-:W-:Y:S01]  /*3360*/  IMAD.WIDE.U32 R2, R9, c[0x0][0x1f0], R2 ;  /* 0x00007c0009027a25 */ /* 0x000fe200078e0002 */
[----:B------:R1:W-:Y:S03]  /*3370*/  STL [R1+0x10], R9 ;  /* 0x0000100901007387 */ /* 0x0003e60000100800 */
[----:B------:R-:W-:Y:S01]  /*3380*/  IMAD R6, R6, c[0x0][0x1f0], RZ ;  /* 0x00007c0006067a24 */ /* 0x000fe200078e02ff */
[----:B------:R-:W-:-:S03]  /*3390*/  IADD3 R2, P0, R2, UR20, RZ ;  /* 0x0000001402027c10 */ /* 0x000fc6000ff1e0ff */
[----:B------:R-:W-:-:S05]  /*33a0*/  IMAD R6, R9, c[0x0][0x1f4], R6 ;  /* 0x00007d0009067a24 */ /* 0x000fca00078e0206 */
[----:B------:R-:W-:Y:S02]  /*33b0*/  IADD3.X R6, R3, UR18, R6, P0, !PT ;  /* 0x0000001203067c10 */ /* 0x000fe400087fe406 */
[----:B------:R-:W-:-:S04]  /*33c0*/  LEA R7, P0, R2, c[0x0][0x1c8], 0x1 ;  /* 0x0000720002077a11 */ /* 0x000fc800078008ff */
[----:B------:R-:W-:Y:S02]  /*33d0*/  LEA.HI.X R6, R2, c[0x0][0x1cc], R6, 0x1, P0 ;  /* 0x0000730002067a11 */ /* 0x000fe400000f0c06 */
[----:B------:R-:W2:Y:S04]  /*33e0*/  SHFL.IDX PT, R2, R7, 0x1, 0x181f ;  /* 0x00381f0007027f89 */ /* 0x000ea800000e0000 */
[----:B------:R-:W3:Y:S01]  /*33f0*/  SHFL.IDX PT, R3, R6, 0x1, 0x181f ;  /* 0x00381f0006037f89 */ /* 0x000ee200000e0000 */
[----:B-1----:R-:W-:Y:S02]  /*3400*/  SHF.L.U64.HI R9, R133, 0x1, R59 ;  /* 0x0000000185097819 */ /* 0x002fe4000001023b */
[----:B--2---:R-:W-:-:S04]  /*3410*/  IADD3 R18, P2, P0, R18, R2, R10 ;  /* 0x0000000212127210 */ /* 0x004fc8000785e00a */
[----:B---3--:R-:W-:Y:S02]  /*3420*/  IADD3.X R19, RZ, R3, R9, P2, P0 ;  /* 0x00000003ff137210 */ /* 0x008fe400017e0409 */
[----:B------:R-:W-:-:S04]  /*3430*/  IADD3 R16, P2, P0, R16, R2, R8 ;  /* 0x0000000210107210 */ /* 0x000fc8000785e008 */
[----:B------:R-:W-:Y:S02]  /*3440*/  IADD3.X R17, RZ, R3, R21, P2, P0 ;  /* 0x00000003ff117210 */ /* 0x000fe400017e0415 */
[----:B------:R-:W-:-:S04]  /*3450*/  IADD3 R14, P2, P0, R14, R2, R20 ;  /* 0x000000020e0e7210 */ /* 0x000fc8000785e014 */
[-C--:B------:R-:W-:Y:S02]  /*3460*/  IADD3.X R15, RZ, R3.reuse, R23, P2, P0 ;  /* 0x00000003ff0f7210 */ /* 0x080fe400017e0417 */
[----:B------:R-:W-:Y:S02]  /*3470*/  IADD3 R12, P2, P0, R12, R2, R22 ;  /* 0x000000020c0c7210 */ /* 0x000fe4000785e016 */
[----:B------:R-:W1:Y:S02]  /*3480*/  SHFL.IDX PT, R2, R7, RZ, 0x181f ;  /* 0x00181fff07027589 */ /* 0x000e6400000e0000 */
[----:B------:R-:W-:Y:S02]  /*3490*/  IADD3.X R13, RZ, R3, R24, P2, P0 ;  /* 0x00000003ff0d7210 */ /* 0x000fe400017e0418 */
[----:B------:R-:W2:Y:S01]  /*34a0*/  SHFL.IDX PT, R3, R6, RZ, 0x181f ;  /* 0x00181fff06037589 */ /* 0x000ea200000e0000 */
[----:B-1----:R-:W-:-:S05]  /*34b0*/  IADD3 R10, P0, R2, R10, RZ ;  /* 0x0000000a020a7210 */ /* 0x002fca0007f1e0ff */
[----:B--2---:R-:W-:Y:S01]  /*34c0*/  IMAD.X R11, R3, 0x1, R9, P0 ;  /* 0x00000001030b7824 */ /* 0x004fe200000e0609 */
[----:B------:R-:W-:-:S04]  /*34d0*/  IADD3 R8, P0, R2, R8, RZ ;  /* 0x0000000802087210 */ /* 0x000fc80007f1e0ff */
[----:B------:R1:W-:Y:S01]  /*34e0*/  LDGSTS.E.BYPASS.LTC128B.128 [R85+0x10100], [R10.64], !P6 ;  /* 0x101000000a557fae */ /* 0x0003e2000f101d4c */
[----:B------:R-:W-:Y:S01]  /*34f0*/  IMAD.X R9, R3, 0x1, R21, P0 ;  /* 0x0000000103097824 */ /* 0x000fe200000e0615 */
[----:B------:R-:W-:-:S04]  /*3500*/  IADD3 R6, P0, R2, R20, RZ ;  /* 0x0000001402067210 */ /* 0x000fc80007f1e0ff */
[----:B------:R1:W-:Y:S01]  /*3510*/  LDGSTS.E.BYPASS.LTC128B.128 [R85+0x12100], [R8.64], !P5 ;  /* 0x1210000008557fae */ /* 0x0003e2000e901d4c */
[----:B------:R-:W-:Y:S01]  /*3520*/  IMAD.X R7, R3, 0x1, R23, P0 ;  /* 0x0000000103077824 */ /* 0x000fe200000e0617 */
[----:B------:R-:W-:-:S04]  /*3530*/  IADD3 R2, P0, R2, R22, RZ ;  /* 0x0000001602027210 */ /* 0x000fc80007f1e0ff */
[----:B------:R1:W-:Y:S01]  /*3540*/  LDGSTS.E.BYPASS.LTC128B.128 [R85+0x14100], [R6.64], !P4 ;  /* 0x1410000006557fae */ /* 0x0003e2000e101d4c */
[----:B------:R-:W-:Y:S01]  /*3550*/  IMAD.X R3, R3, 0x1, R24, P0 ;  /* 0x0000000103037824 */ /* 0x000fe200000e0618 */
[----:B------:R-:W-:-:S04]  /*3560*/  ISETP.NE.U32.AND P0, PT, R28, RZ, PT ;  /* 0x000000ff1c00720c */ /* 0x000fc80003f05070 */
[----:B------:R1:W-:Y:S09]  /*3570*/  LDGSTS.E.BYPASS.LTC128B.128 [R85+0x16100], [R2.64], !P3 ;  /* 0x1610000002557fae */ /* 0x0003f2000d901d4c */
[----:B------:R1:W-:Y:S01]  /*3580*/  LDGSTS.E.BYPASS.LTC128B.128.ZFILL [R85+0x11100], [R18.64], P0 ;  /* 0x1110000012557fae */ /* 0x0003e20008141d4c */
[----:B------:R-:W-:-:S13]  /*3590*/  ISETP.NE.U32.AND P0, PT, R27, RZ, PT ;  /* 0x000000ff1b00720c */ /* 0x000fda0003f05070 */
[----:B------:R1:W-:Y:S01]  /*35a0*/  LDGSTS.E.BYPASS.LTC128B.128.ZFILL [R85+0x13100], [R16.64], P0 ;  /* 0x1310000010557fae */ /* 0x0003e20008141d4c */
[----:B------:R-:W-:-:S13]  /*35b0*/  ISETP.NE.U32.AND P0, PT, R26, RZ, PT ;  /* 0x000000ff1a00720c */ /* 0x000fda0003f05070 */
[----:B------:R1:W-:Y:S01]  /*35c0*/  LDGSTS.E.BYPASS.LTC128B.128.ZFILL [R85+0x15100], [R14.64], P0 ;  /* 0x151000000e557fae */ /* 0x0003e20008141d4c */
[----:B------:R-:W-:-:S13]  /*35d0*/  ISETP.NE.U32.AND P0, PT, R25, RZ, PT ;  /* 0x000000ff1900720c */ /* 0x000fda0003f05070 */
[----:B------:R1:W-:Y:S02]  /*35e0*/  LDGSTS.E.BYPASS.LTC128B.128.ZFILL [R85+0x17100], [R12.64], P0 ;  /* 0x171000000c557fae */ /* 0x0003e40008141d4c */
.L_x_4:
[----:B-1234-:R-:W-:Y:S01]  /*35f0*/  LOP3.LUT R2, R84, 0xffffffe0, RZ, 0xc0, !PT ;  /* 0xffffffe054027812 */ /* 0x01efe200078ec0ff */
[----:B------:R-:W-:Y:S01]  /*3600*/  IMAD.U32 R6, RZ, RZ, UR10 ;  /* 0x0000000aff067e24 */ /* 0x000fe2000f8e00ff */
[----:B------:R-:W0:Y:S01]  /*3610*/  LDGDEPBAR ;  /* 0x00000000000079af */ /* 0x000e220000000000 */
[----:B------:R-:W-:Y:S02]  /*3620*/  IMAD.SHL.U32 R248, R4, 0x2, RZ ;  /* 0x0000000204f87824 */ /* 0x000fe400078e00ff */
[----:B------:R-:W-:Y:S02]  /*3630*/  IMAD.IADD R2, R132, 0x1, -R2 ;  /* 0x0000000184027824 */ /* 0x000fe400078e0a02 */
[----:B------:R-:W-:Y:S01]  /*3640*/  IMAD R249, R5, 0x2, R248 ;  /* 0x0000000205f97824 */ /* 0x000fe200078e02f8 */
[----:B------:R-:W-:Y:S01]  /*3650*/  LDSM.16.MT88.4 R24, [R248+0x100] ;  /* 0x00010000f818783b */ /* 0x000fe20000004200 */
[C---:B------:R-:W-:Y:S02]  /*3660*/  LEA R251, R0.reuse, R248, 0x1 ;  /* 0x000000f800fb7211 */ /* 0x040fe400078e08ff */
[----:B------:R-:W-:Y:S01]  /*3670*/  SHF.R.S32.HI R3, RZ, 0x1f, R2 ;  /* 0x0000001fff037819 */ /* 0x000fe20000011402 */
[----:B------:R-:W-:-:S02]  /*3680*/  IMAD R250, R0, 0x2, R249 ;  /* 0x0000000200fa7824 */ /* 0x000fc400078e02f9 */
[----:B------:R-:W-:Y:S01]  /*3690*/  LDSM.16.MT88.4 R68, [R251+0x2100] ;  /* 0x00210000fb44783b */ /* 0x000fe20000004200 */
[----:B------:R-:W-:-:S03]  /*36a0*/  LEA.HI R3, R3, R2, RZ, 0x2 ;  /* 0x0000000203037211 */ /* 0x000fc600078f10ff */
[----:B------:R-:W-:Y:S01]  /*36b0*/  LDSM.16.MT88.4 R80, [R250+0x2900] ;  /* 0x00290000fa50783b */ /* 0x000fe20000004200 */
[----:B------:R-:W-:-:S04]  /*36c0*/  LOP3.LUT R3, R3, 0x7ffffffc, RZ, 0xc0, !PT ;  /* 0x7ffffffc03037812 */ /* 0x000fc800078ec0ff */
[----:B------:R-:W-:-:S05]  /*36d0*/  IADD3 R2, R2, -R3, RZ ;  /* 0x8000000302027210 */ /* 0x000fca0007ffe0ff */
[----:B------:R-:W-:-:S05]  /*36e0*/  IMAD R2, R2, -0x2, R6 ;  /* 0xfffffffe02027824 */ /* 0x000fca00078e0206 */
[----:B------:R-:W-:-:S04]  /*36f0*/  ISETP.GT.AND P0, PT, R2, RZ, PT ;  /* 0x000000ff0200720c */ /* 0x000fc80003f04270 */
[----:B------:R-:W-:Y:S02]  /*3700*/  FSEL R15, R73, -INF , P0 ;  /* 0xff800000490f7808 */ /* 0x000fe40000000000 */
[----:B------:R-:W-:Y:S02]  /*3710*/  FSEL R10, R76, -INF , P0 ;  /* 0xff8000004c0a7808 */ /* 0x000fe40000000000 */
[----:B------:R-:W-:Y:S01]  /*3720*/  ISETP.GT.AND P0, PT, R2, 0x1, PT ;  /* 0x000000010200780c */ /* 0x000fe20003f04270 */
[----:B------:R-:W-:Y:S03]  /*3730*/  LDSM.16.MT88.4 R76, [R250+0x2100] ;  /* 0x00210000fa4c783b */ /* 0x000fe60000004200 */
[----:B------:R-:W-:Y:S02]  /*3740*/  FSEL R16, R72, -INF , P0 ;  /* 0xff80000048107808 */ /* 0x000fe40000000000 */
[----:B------:R-:W-:-:S02]  /*3750*/  FSEL R9, R74, -INF , P0 ;  /* 0xff8000004a097808 */ /* 0x000fc40000000000 */
[----:B------:R-:W-:Y:S01]  /*3760*/  ISETP.GT.AND P0, PT, R2, 0x8, PT ;  /* 0x000000080200780c */ /* 0x000fe20003f04270 */
[----:B------:R-:W-:Y:S01]  /*3770*/  LDSM.16.MT88.4 R72, [R250+0x900] ;  /* 0x00090000fa48783b */ /* 0x000fe20000004200 */
[----:B------:R-:W-:Y:S02]  /*3780*/  FMNMX.FTZ R3, R10, R9, !PT ;  /* 0x000000090a037209 */ /* 0x000fe40007810000 */
[----:B------:R-:W-:Y:S02]  /*3790*/  FSEL R17, R57, -INF , P0 ;  /* 0xff80000039117808 */ /* 0x000fe40000000000 */
[----:B------:R-:W-:Y:S02]  /*37a0*/  FSEL R8, R65, -INF , P0 ;  /* 0xff80000041087808 */ /* 0x000fe40000000000 */
[----:B------:R-:W-:Y:S02]  /*37b0*/  ISETP.GT.AND P0, PT, R2, 0x9, PT ;  /* 0x000000090200780c */ /* 0x000fe40003f04270 */
[----:B------:R-:W-:-:S02]  /*37c0*/  FMNMX.FTZ R3, R8, R3, !PT ;  /* 0x0000000308037209 */ /* 0x000fc40007810000 */
[----:B------:R-:W-:Y:S02]  /*37d0*/  FSEL R18, R56, -INF , P0 ;  /* 0xff80000038127808 */ /* 0x000fe40000000000 */
[----:B------:R-:W-:Y:S02]  /*37e0*/  FSEL R7, R64, -INF , P0 ;  /* 0xff80000040077808 */ /* 0x000fe40000000000 */
[----:B------:R-:W-:Y:S01]  /*37f0*/  ISETP.GT.AND P0, PT, R2, 0x10, PT ;  /* 0x000000100200780c */ /* 0x000fe20003f04270 */
[----:B------:R-:W-:Y:S01]  /*3800*/  LDSM.16.MT88.4 R64, [R249+0x2100] ;  /* 0x00210000f940783b */ /* 0x000fe20000004200 */
[----:B------:R-:W-:Y:S02]  /*3810*/  FMNMX.FTZ R3, R7, R3, !PT ;  /* 0x0000000307037209 */ /* 0x000fe40007810000 */
[----:B------:R-:W-:Y:S02]  /*3820*/  FSEL R19, R51, -INF , P0 ;  /* 0xff80000033137808 */ /* 0x000fe40000000000 */
[----:B------:R-:W-:-:S02]  /*3830*/  FSEL R6, R53, -INF , P0 ;  /* 0xff80000035067808 */ /* 0x000fc40000000000 */
[----:B------:R-:W-:Y:S02]  /*3840*/  ISETP.GT.AND P0, PT, R2, 0x11, PT ;  /* 0x000000110200780c */ /* 0x000fe40003f04270 */
[----:B------:R-:W-:Y:S02]  /*3850*/  FMNMX.FTZ R3, R6, R3, !PT ;  /* 0x0000000306037209 */ /* 0x000fe40007810000 */
[----:B------:R-:W-:Y:S02]  /*3860*/  FSEL R20, R50, -INF , P0 ;  /* 0xff80000032147808 */ /* 0x000fe40000000000 */
[----:B------:R-:W-:Y:S02]  /*3870*/  FSEL R13, R52, -INF , P0 ;  /* 0xff800000340d7808 */ /* 0x000fe40000000000 */
[----:B------:R-:W-:Y:S01]  /*3880*/  ISETP.GT.AND P0, PT, R2, 0x18, PT ;  /* 0x000000180200780c */ /* 0x000fe20003f04270 */
[----:B------:R-:W-:Y:S01]  /*3890*/  LDSM.16.MT88.4 R52, [R249+0x900] ;  /* 0x00090000f934783b */ /* 0x000fe20000004200 */
[----:B------:R-:W-:-:S02]  /*38a0*/  FMNMX.FTZ R3, R13, R3, !PT ;  /* 0x000000030d037209 */ /* 0x000fc40007810000 */
[----:B------:R-:W-:Y:S02]  /*38b0*/  FSEL R22, R46, -INF , P0 ;  /* 0xff8000002e167808 */ /* 0x000fe40000000000 */
[----:B------:R-:W-:Y:S02]  /*38c0*/  FSEL R11, R49, -INF , P0 ;  /* 0xff800000310b7808 */ /* 0x000fe40000000000 */
[----:B------:R-:W-:Y:S02]  /*38d0*/  ISETP.GT.AND P0, PT, R2, 0x19, PT ;  /* 0x000000190200780c */ /* 0x000fe40003f04270 */
[----:B------:R-:W-:Y:S02]  /*38e0*/  FMNMX.FTZ R3, R11, R3, !PT ;  /* 0x000000030b037209 */ /* 0x000fe40007810000 */
[----:B------:R-:W-:Y:S02]  /*38f0*/  FSEL R23, R45, -INF , P0 ;  /* 0xff8000002d177808 */ /* 0x000fe40000000000 */
[----:B------:R-:W-:-:S02]  /*3900*/  FSEL R14, R48, -INF , P0 ;  /* 0xff800000300e7808 */ /* 0x000fc40000000000 */
[----:B------:R-:W-:Y:S01]  /*3910*/  ISETP.GT.AND P0, PT, R2, 0x20, PT ;  /* 0x000000200200780c */ /* 0x000fe20003f04270 */
[----:B------:R-:W-:Y:S01]  /*3920*/  LDSM.16.MT88.4 R48, [R251+0x100] ;  /* 0x00010000fb30783b */ /* 0x000fe20000004200 */
        /* <DEDUP_REMOVED lines=12> */
[----:B------:R-:W-:Y:S02]  /*39f0*/  ISETP.GT.AND P0, PT, R2, 0x29, PT ;  /* 0x000000290200780c */ /* 0x000fe40003f04270 */
[----:B------:R-:W-:Y:S02]  /*3a00*/  FMNMX.FTZ R3, R95, R3, !PT ;  /* 0x000000035f037209 */ /* 0x000fe40007810000 */
[----:B------:R-:W-:Y:S02]  /*3a10*/  FSEL R107, R36, -INF , P0 ;  /* 0xff800000246b7808 */ /* 0x000fe40000000000 */
[----:B------:R-:W-:Y:S02]  /*3a20*/  FSEL R94, R39, -INF , P0 ;  /* 0xff800000275e7808 */ /* 0x000fe40000000000 */
[----:B------:R-:W-:Y:S02]  /*3a30*/  ISETP.GT.AND P0, PT, R2, 0x30, PT ;  /* 0x000000300200780c */ /* 0x000fe40003f04270 */
[----:B------:R-:W-:-:S02]  /*3a40*/  FMNMX.FTZ R12, R15, R16, !PT ;  /* 0x000000100f0c7209 */ /* 0x000fc40007810000 */
[----:B------:R-:W-:Y:S02]  /*3a50*/  FSEL R106, R31, -INF , P0 ;  /* 0xff8000001f6a7808 */ /* 0x000fe40000000000 */
[----:B------:R-:W-:Y:S02]  /*3a60*/  FSEL R93, R35, -INF , P0 ;  /* 0xff800000235d7808 */ /* 0x000fe40000000000 */
[----:B------:R-:W-:Y:S02]  /*3a70*/  ISETP.GT.AND P0, PT, R2, 0x31, PT ;  /* 0x000000310200780c */ /* 0x000fe40003f04270 */
[----:B------:R-:W-:Y:S02]  /*3a80*/  FMNMX.FTZ R3, R94, R3, !PT ;  /* 0x000000035e037209 */ /* 0x000fe40007810000 */
[----:B------:R-:W-:Y:S02]  /*3a90*/  FSEL R99, R30, -INF , P0 ;  /* 0xff8000001e637808 */ /* 0x000fe40000000000 */
[----:B------:R-:W-:-:S02]  /*3aa0*/  FSEL R92, R34, -INF , P0 ;  /* 0xff800000225c7808 */ /* 0x000fc40000000000 */
[----:B------:R-:W-:Y:S02]  /*3ab0*/  FMNMX.FTZ R12, R17, R12, !PT ;  /* 0x0000000c110c7209 */ /* 0x000fe40007810000 */
[----:B------:R-:W-:Y:S02]  /*3ac0*/  ISETP.GT.AND P0, PT, R2, 0x38, PT ;  /* 0x000000380200780c */ /* 0x000fe40003f04270 */
[----:B------:R-:W-:Y:S02]  /*3ad0*/  FMNMX.FTZ R3, R93, R3, !PT ;  /* 0x000000035d037209 */ /* 0x000fe40007810000 */
[----:B------:R-:W-:Y:S02]  /*3ae0*/  FMNMX.FTZ R12, R18, R12, !PT ;  /* 0x0000000c120c7209 */ /* 0x000fe40007810000 */
[----:B------:R-:W-:Y:S02]  /*3af0*/  FSEL R98, R29, -INF , P0 ;  /* 0xff8000001d627808 */ /* 0x000fe40000000000 */
[----:B------:R-:W-:Y:S01]  /*3b00*/  FSEL R91, R33, -INF , P0 ;  /* 0xff800000215b7808 */ /* 0x000fe20000000000 */
[----:B------:R-:W-:Y:S01]  /*3b10*/  LDSM.16.MT88.4 R28, [R248+0x900] ;  /* 0x00090000f81c783b */ /* 0x000fe20000004200 */
[----:B------:R-:W-:-:S02]  /*3b20*/  ISETP.GT.AND P0, PT, R2, 0x39, PT ;  /* 0x000000390200780c */ /* 0x000fc40003f04270 */
[----:B------:R-:W-:Y:S02]  /*3b30*/  FMNMX.FTZ R2, R92, R3, !PT ;  /* 0x000000035c027209 */ /* 0x000fe40007810000 */
[----:B------:R-:W-:Y:S02]  /*3b40*/  FMNMX.FTZ R3, R19, R12, !PT ;  /* 0x0000000c13037209 */ /* 0x000fe40007810000 */
[----:B------:R-:W-:Y:S02]  /*3b50*/  FSEL R89, R32, -INF , P0 ;  /* 0xff80000020597808 */ /* 0x000fe40000000000 */
[----:B------:R-:W-:Y:S01]  /*3b60*/  FMNMX.FTZ R3, R20, R3, !PT ;  /* 0x0000000314037209 */ /* 0x000fe20007810000 */
[----:B------:R-:W-:Y:S01]  /*3b70*/  LDSM.16.MT88.4 R32, [R250+0x100] ;  /* 0x00010000fa20783b */ /* 0x000fe20000004200 */
[----:B------:R-:W-:Y:S02]  /*3b80*/  FMNMX.FTZ R2, R91, R2, !PT ;  /* 0x000000025b027209 */ /* 0x000fe40007810000 */
[----:B------:R-:W-:-:S02]  /*3b90*/  FMNMX.FTZ R3, R22, R3, !PT ;  /* 0x0000000316037209 */ /* 0x000fc40007810000 */
[----:B------:R-:W-:Y:S02]  /*3ba0*/  FMNMX.FTZ R2, R89, R2, !PT ;  /* 0x0000000259027209 */ /* 0x000fe40007810000 */
[----:B------:R-:W-:Y:S02]  /*3bb0*/  FMNMX.FTZ R3, R23, R3, !PT ;  /* 0x0000000317037209 */ /* 0x000fe40007810000 */
[----:B------:R-:W-:Y:S01]  /*3bc0*/  FSEL R90, R38, -INF , P0 ;  /* 0xff800000265a7808 */ /* 0x000fe20000000000 */
[----:B------:R-:W1:Y:S01]  /*3bd0*/  SHFL.BFLY PT, R12, R2, 0x2, 0x1f ;  /* 0x0c401f00020c7f89 */ /* 0x000e6200000e0000 */
[----:B------:R-:W-:-:S03]  /*3be0*/  FMNMX.FTZ R3, R105, R3, !PT ;  /* 0x0000000369037209 */ /* 0x000fc60007810000 */
[----:B------:R-:W-:Y:S01]  /*3bf0*/  LDSM.16.MT88.4 R36, [R249+0x100] ;  /* 0x00010000f924783b */ /* 0x000fe20000004200 */
[----:B------:R-:W-:-:S04]  /*3c00*/  FMNMX.FTZ R3, R104, R3, !PT ;  /* 0x0000000368037209 */ /* 0x000fc80007810000 */
[----:B------:R-:W-:-:S04]  /*3c10*/  FMNMX.FTZ R3, R108, R3, !PT ;  /* 0x000000036c037209 */ /* 0x000fc80007810000 */
[----:B------:R-:W-:-:S04]  /*3c20*/  FMNMX.FTZ R3, R107, R3, !PT ;  /* 0x000000036b037209 */ /* 0x000fc80007810000 */
[----:B------:R-:W-:-:S04]  /*3c30*/  FMNMX.FTZ R3, R106, R3, !PT ;  /* 0x000000036a037209 */ /* 0x000fc80007810000 */
[----:B------:R-:W-:Y:S02]  /*3c40*/  FMNMX.FTZ R3, R99, R3, !PT ;  /* 0x0000000363037209 */ /* 0x000fe40007810000 */
[----:B-1----:R-:W-:Y:S02]  /*3c50*/  FMNMX.FTZ R2, R2, R12, !PT ;  /* 0x0000000c02027209 */ /* 0x002fe40007810000 */
[----:B------:R-:W-:-:S03]  /*3c60*/  FMNMX.FTZ R3, R98, R3, !PT ;  /* 0x0000000362037209 */ /* 0x000fc60007810000 */
[----:B------:R-:W1:Y:S01]  /*3c70*/  SHFL.BFLY PT, R132, R2, 0x1, 0x1f ;  /* 0x0c201f0002847f89 */ /* 0x000e6200000e0000 */
[----:B------:R-:W-:-:S05]  /*3c80*/  FMNMX.FTZ R3, R90, R3, !PT ;  /* 0x000000035a037209 */ /* 0x000fca0007810000 */
[----:B------:R-:W2:Y:S01]  /*3c90*/  SHFL.BFLY PT, R21, R3, 0x2, 0x1f ;  /* 0x0c401f0003157f89 */ /* 0x000ea200000e0000 */
[----:B-1----:R-:W-:-:S04]  /*3ca0*/  FMNMX.FTZ R132, R2, R132, !PT ;  /* 0x0000008402847209 */ /* 0x002fc80007810000 */
[C---:B------:R-:W-:Y:S01]  /*3cb0*/  FSETP.NEU.FTZ.AND P0, PT, R132.reuse, -INF , PT ;  /* 0xff8000008400780b */ /* 0x040fe20003f1d000 */
[----:B------:R-:W-:Y:S01]  /*3cc0*/  FMUL.FTZ R12, R132, c[0x0][0x2d0] ;  /* 0x0000b400840c7a20 */ /* 0x000fe20000410000 */
[----:B--2---:R-:W-:-:S04]  /*3cd0*/  FMNMX.FTZ R2, R3, R21, !PT ;  /* 0x0000001503027209 */ /* 0x004fc80007810000 */
[----:B------:R-:W-:Y:S01]  /*3ce0*/  FSEL R12, R12, RZ, P0 ;  /* 0x000000ff0c0c7208 */ /* 0x000fe20000000000 */
[----:B------:R-:W1:Y:S04]  /*3cf0*/  SHFL.BFLY PT, R3, R2, 0x1, 0x1f ;  /* 0x0c201f0002037f89 */ /* 0x000e6800000e0000 */
[--C-:B------:R-:W-:Y:S02]  /*3d00*/  FFMA.FTZ R13, R13, c[0x0][0x2d0], -R12.reuse ;  /* 0x0000b4000d0d7a23 */ /* 0x100fe4000001080c */
[--C-:B------:R-:W-:Y:S02]  /*3d10*/  FFMA.FTZ R14, R14, c[0x0][0x2d0], -R12.reuse ;  /* 0x0000b4000e0e7a23 */ /* 0x100fe4000001080c */
[----:B------:R-:W-:Y:S01]  /*3d20*/  MUFU.EX2 R109, R13 ;  /* 0x0000000d006d7308 */ /* 0x000fe20000000800 */
[----:B------:R-:W-:-:S02]  /*3d30*/  FFMA.FTZ R10, R10, c[0x0][0x2d0], -R12 ;  /* 0x0000b4000a0a7a23 */ /* 0x000fc4000001080c */
[--C-:B------:R-:W-:Y:S02]  /*3d40*/  FFMA.FTZ R9, R9, c[0x0][0x2d0], -R12.reuse ;  /* 0x0000b40009097a23 */ /* 0x100fe4000001080c */
[--C-:B------:R-:W-:Y:S02]  /*3d50*/  FFMA.FTZ R8, R8, c[0x0][0x2d0], -R12.reuse ;  /* 0x0000b40008087a23 */ /* 0x100fe4000001080c */
[--C-:B------:R-:W-:Y:S01]  /*3d60*/  FFMA.FTZ R7, R7, c[0x0][0x2d0], -R12.reuse ;  /* 0x0000b40007077a23 */ /* 0x100fe2000001080c */
[----:B------:R-:W-:Y:S01]  /*3d70*/  MUFU.EX2 R183, R14 ;  /* 0x0000000e00b77308 */ /* 0x000fe20000000800 */
[--C-:B------:R-:W-:Y:S02]  /*3d80*/  FFMA.FTZ R11, R11, c[0x0][0x2d0], -R12.reuse ;  /* 0x0000b4000b0b7a23 */ /* 0x100fe4000001080c */
[----:B------:R-:W-:Y:S01]  /*3d90*/  FFMA.FTZ R6, R6, c[0x0][0x2d0], -R12 ;  /* 0x0000b40006067a23 */ /* 0x000fe2000001080c */
[----:B-1----:R-:W-:-:S04]  /*3da0*/  FMNMX.FTZ R2, R3, R2, !PT ;  /* 0x0000000203027209 */ /* 0x002fc80007810000 */
[----:B------:R-:W-:Y:S01]  /*3db0*/  MUFU.EX2 R87, R10 ;  /* 0x0000000a00577308 */ /* 0x000fe20000000800 */
[C---:B------:R-:W-:Y:S01]  /*3dc0*/  FSETP.NEU.FTZ.AND P0, PT, R2.reuse, -INF , PT ;  /* 0xff8000000200780b */ /* 0x040fe20003f1d000 */
[----:B------:R-:W-:-:S06]  /*3dd0*/  FMUL.FTZ R3, R2, c[0x0][0x2d0] ;  /* 0x0000b40002037a20 */ /* 0x000fcc0000410000 */
[----:B------:R-:W1:Y:S01]  /*3de0*/  MUFU.EX2 R85, R9 ;  /* 0x0000000900557308 */ /* 0x000e620000000800 */
[----:B------:R-:W-:-:S05]  /*3df0*/  FSEL R3, R3, RZ, P0 ;  /* 0x000000ff03037208 */ /* 0x000fca0000000000 */
[--C-:B------:R-:W-:Y:S02]  /*3e00*/  FFMA.FTZ R4, R16, c[0x0][0x2d0], -R3.reuse ;  /* 0x0000b40010047a23 */ /* 0x100fe40000010803 */
[--C-:B------:R-:W-:Y:S01]  /*3e10*/  FFMA.FTZ R15, R15, c[0x0][0x2d0], -R3.reuse ;  /* 0x0000b4000f0f7a23 */ /* 0x100fe20000010803 */
[----:B------:R1:W-:Y:S08]  /*3e20*/  MUFU.EX2 R86, R8 ;  /* 0x0000000800567308 */ /* 0x0003f00000000800 */
[----:B------:R2:W-:Y:S08]  /*3e30*/  MUFU.EX2 R13, R4 ;  /* 0x00000004000d7308 */ /* 0x0005f00000000800 */
[----:B------:R-:W3:Y:S01]  /*3e40*/  MUFU.EX2 R88, R7 ;  /* 0x0000000700587308 */ /* 0x000ee20000000800 */
[----:B-1----:R-:W-:Y:S01]  /*3e50*/  F2FP.PACK_AB R8, R85, R87 ;  /* 0x000000575508723e */ /* 0x002fe200000000ff */
[----:B--2---:R-:W-:-:S06]  /*3e60*/  FFMA.FTZ R4, R17, c[0x0][0x2d0], -R3 ;  /* 0x0000b40011047a23 */ /* 0x004fcc0000010803 */
[----:B------:R-:W1:Y:S01]  /*3e70*/  MUFU.EX2 R15, R15 ;  /* 0x0000000f000f7308 */ /* 0x000e620000000800 */
[----:B---3--:R-:W-:-:S07]  /*3e80*/  F2FP.PACK_AB R10, R88, R86 ;  /* 0x00000056580a723e */ /* 0x008fce00000000ff */
[----:B------:R2:W-:Y:S08]  /*3e90*/  MUFU.EX2 R14, R4 ;  /* 0x00000004000e7308 */ /* 0x0005f00000000800 */
[----:B------:R-:W3:Y:S01]  /*3ea0*/  MUFU.EX2 R110, R11 ;  /* 0x0000000b006e7308 */ /* 0x000ee20000000800 */
[----:B-1----:R-:W-:Y:S01]  /*3eb0*/  F2FP.PACK_AB R9, R13, R15 ;  /* 0x0000000f0d09723e */ /* 0x002fe200000000ff */
[----:B--2---:R-:W-:-:S06]  /*3ec0*/  FFMA.FTZ R4, R18, c[0x0][0x2d0], -R3 ;  /* 0x0000b40012047a23 */ /* 0x004fcc0000010803 */
[----:B------:R3:W-:Y:S08]  /*3ed0*/  MUFU.EX2 R111, R6 ;  /* 0x00000006006f7308 */ /* 0x0007f00000000800 */
[----:B------:R1:W2:Y:S01]  /*3ee0*/  MUFU.EX2 R84, R4 ;  /* 0x0000000400547308 */ /* 0x0002a20000000800 */
[----:B---3--:R-:W-:Y:S01]  /*3ef0*/  F2FP.PACK_AB R6, R183, R110 ;  /* 0x0000006eb706723e */ /* 0x008fe200000000ff */
[----:B-1----:R-:W-:Y:S01]  /*3f00*/  FFMA.FTZ R4, R19, c[0x0][0x2d0], -R3 ;  /* 0x0000b40013047a23 */ /* 0x002fe20000010803 */
[----:B--2---:R-:W-:-:S05]  /*3f10*/  F2FP.PACK_AB R11, R84, R14 ;  /* 0x0000000e540b723e */ /* 0x004fca00000000ff */
[----:B------:R1:W-:Y:S02]  /*3f20*/  MUFU.EX2 R182, R4 ;  /* 0x0000000400b67308 */ /* 0x0003e40000000800 */
[C---:B------:R-:W-:Y:S08]  /*3f30*/  HMMA.16816.F32 R16, R8.reuse, R26, RZ ;  /* 0x0000001a0810723c */ /* 0x040ff000000018ff */
[----:B------:R-:W-:Y:S01]  /*3f40*/  HMMA.16816.F32 R40, R8, R36, RZ ;  /* 0x000000240828723c */ /* 0x000fe200000018ff */
[----:B-1----:R-:W-:-:S04]  /*3f50*/  FFMA.FTZ R4, R20, c[0x0][0x2d0], -R3 ;  /* 0x0000b40014047a23 */ /* 0x002fc80000010803 */
[----:B------:R1:W2:Y:S02]  /*3f60*/  MUFU.EX2 R127, R4 ;  /* 0x00000004007f7308 */ /* 0x0002a40000000800 */
[----:B-1----:R-:W-:Y:S01]  /*3f70*/  FFMA.FTZ R4, R22, c[0x0][0x2d0], -R3 ;  /* 0x0000b40016047a23 */ /* 0x002fe20000010803 */
[----:B--2---:R-:W-:-:S05]  /*3f80*/  F2FP.PACK_AB R5, R127, R182 ;  /* 0x000000b67f05723e */ /* 0x004fca00000000ff */
[----:B------:R1:W-:Y:S02]  /*3f90*/  MUFU.EX2 R126, R4 ;  /* 0x00000004007e7308 */ /* 0x0003e40000000800 */
[----:B-1----:R-:W-:Y:S02]  /*3fa0*/  FFMA.FTZ R4, R23, c[0x0][0x2d0], -R3 ;  /* 0x0000b40017047a23 */ /* 0x002fe40000010803 */
[C---:B------:R-:W-:Y:S04]  /*3fb0*/  HMMA.16816.F32 R20, R8.reuse, R24, RZ ;  /* 0x000000180814723c */ /* 0x040fe800000018ff */
[----:B------:R1:W2:Y:S04]  /*3fc0*/  MUFU.EX2 R125, R4 ;  /* 0x00000004007d7308 */ /* 0x0002a80000000800 */
[----:B------:R-:W-:Y:S01]  /*3fd0*/  HMMA.16816.F32 R24, R8, R38, RZ ;  /* 0x000000260818723c */ /* 0x000fe200000018ff */
[----:B-1----:R-:W-:-:S02]  /*3fe0*/  F2FP.PACK_AB R4, R109, R111 ;  /* 0x0000006f6d04723e */ /* 0x002fc400000000ff */
[----:B--2---:R-:W-:Y:S11]  /*3ff0*/  F2FP.PACK_AB R7, R125, R126 ;  /* 0x0000007e7d07723e */ /* 0x004ff600000000ff */
[----:B------:R-:W-:Y:S02]  /*4000*/  @!UPT UIADD3 URZ, URZ, URZ, URZ ;  /* 0x0000003f3f3ff290 */ /* 0x000fe4000fffe03f */
[----:B------:R-:W-:Y:S08]  /*4010*/  HMMA.16816.F32 R164, R4, R28, R20 ;  /* 0x0000001c04a4723c */ /* 0x000ff00000001814 */
[----:B------:R-:W-:Y:S08]  /*4020*/  HMMA.16816.F32 R20, R8, R48, RZ ;  /* 0x000000300814723c */ /* 0x000ff000000018ff */
[----:B------:R-:W-:Y:S01]  /*4030*/  HMMA.16816.F32 R60, R4, R30, R16 ;  /* 0x0000001e043c723c */ /* 0x000fe20000001810 */
[----:B------:R-:W1:Y:S07]  /*4040*/  LDSM.16.MT88.4 R28, [R248+0x2100] ;  /* 0x00210000f81c783b */ /* 0x000e6e0000004200 */
[----:B------:R-:W-:Y:S08]  /*4050*/  HMMA.16816.F32 R16, R8, R50, RZ ;  /* 0x000000320810723c */ /* 0x000ff000000018ff */
[C---:B------:R-:W-:Y:S07]  /*4060*/  HMMA.16816.F32 R56, R4.reuse, R44, R20 ;  /* 0x0000002c0438723c */ /* 0x040fee0000001814 */
[----:B------:R-:W-:Y:S01]  /*4070*/  STL [R1+0x48], R62 ;  /* 0x0000483e01007387 */ /* 0x000fe20000100800 */
[----:B------:R-:W-:Y:S01]  /*4080*/  HMMA.16816.F32 R156, R4, R52, R40 ;  /* 0x00000034049c723c */ /* 0x000fe20000001828 */
[----:B------:R-:W-:Y:S01]  /*4090*/  IMAD.MOV.U32 R102, RZ, RZ, R61 ;  /* 0x000000ffff667224 */ /* 0x000fe200078e003d */
[----:B------:R-:W-:Y:S01]  /*40a0*/  MOV R101, R60 ;  /* 0x0000003c00657202 */ /* 0x000fe20000000f00 */
[----:B------:R-:W-:-:S02]  /*40b0*/  IMAD.MOV.U32 R178, RZ, RZ, R63 ;  /* 0x000000ffffb27224 */ /* 0x000fc400078e003f */
[----:B------:R-:W-:Y:S03]  /*40c0*/  LDSM.16.MT88.4 R60, [R248+0x2900] ;  /* 0x00290000f83c783b */ /* 0x000fe60000004200 */
[C---:B------:R-:W-:Y:S01]  /*40d0*/  HMMA.16816.F32 R148, R4.reuse, R54, R24 ;  /* 0x000000360494723c */ /* 0x040fe20000001818 */
[----:B------:R-:W2:Y:S07]  /*40e0*/  LDSM.16.MT88.4 R52, [R251+0x2900] ;  /* 0x00290000fb34783b */ /* 0x000eae0000004200 */
[----:B------:R-:W-:Y:S01]  /*40f0*/  IMAD.MOV.U32 R118, RZ, RZ, R57 ;  /* 0x000000ffff767224 */ /* 0x000fe200078e0039 */
[----:B------:R-:W-:Y:S01]  /*4100*/  MOV R117, R56 ;  /* 0x0000003800757202 */ /* 0x000fe20000000f00 */
[----:B------:R-:W-:Y:S01]  /*4110*/  IMAD.MOV.U32 R116, RZ, RZ, R58 ;  /* 0x000000ffff747224 */ /* 0x000fe200078e003a */
[----:B------:R-:W-:Y:S01]  /*4120*/  HMMA.16816.F32 R16, R4, R46, R16 ;  /* 0x0000002e0410723c */ /* 0x000fe20000001810 */
[----:B------:R-:W-:-:S02]  /*4130*/  IMAD.MOV.U32 R115, RZ, RZ, R59 ;  /* 0x000000ffff737224 */ /* 0x000fc400078e003b */
[----:B------:R-:W3:Y:S05]  /*4140*/  LDSM.16.MT88.4 R56, [R249+0x2900] ;  /* 0x00290000f938783b */ /* 0x000eea0000004200 */
[C---:B------:R-:W-:Y:S08]  /*4150*/  HMMA.16816.F32 R20, R8.reuse, R70, RZ ;  /* 0x000000460814723c */ /* 0x040ff000000018ff */
[C---:B-1----:R-:W-:Y:S08]  /*4160*/  HMMA.16816.F32 R40, R8.reuse, R28, RZ ;  /* 0x0000001c0828723c */ /* 0x042ff000000018ff */
[----:B------:R-:W-:Y:S01]  /*4170*/  HMMA.16816.F32 R24, R8, R68, RZ ;  /* 0x000000440818723c */ /* 0x000fe200000018ff */
[----:B------:R-:W-:Y:S01]  /*4180*/  MOV R181, R16 ;  /* 0x0000001000b57202 */ /* 0x000fe20000000f00 */
[----:B------:R-:W-:Y:S01]  /*4190*/  IMAD.MOV.U32 R180, RZ, RZ, R17 ;  /* 0x000000ffffb47224 */ /* 0x000fe200078e0011 */
[----:B------:R-:W-:Y:S01]  /*41a0*/  MOV R124, R19 ;  /* 0x00000013007c7202 */ /* 0x000fe20000000f00 */
[----:B------:R-:W-:-:S04]  /*41b0*/  IMAD.MOV.U32 R179, RZ, RZ, R18 ;  /* 0x000000ffffb37224 */ /* 0x000fc800078e0012 */
[C---:B------:R-:W-:Y:S08]  /*41c0*/  HMMA.16816.F32 R48, R8.reuse, R32, RZ ;  /* 0x000000200830723c */ /* 0x040ff000000018ff */
[C---:B------:R-:W-:Y:S08]  /*41d0*/  HMMA.16816.F32 R44, R8.reuse, R34, RZ ;  /* 0x00000022082c723c */ /* 0x040ff000000018ff */
[----:B------:R-:W-:Y:S08]  /*41e0*/  HMMA.16816.F32 R32, R8, R64, RZ ;  /* 0x000000400820723c */ /* 0x000ff000000018ff */
[----:B--2---:R-:W-:Y:S08]  /*41f0*/  HMMA.16816.F32 R20, R4, R54, R20 ;  /* 0x000000360414723c */ /* 0x004ff00000001814 */
[C---:B------:R-:W-:Y:S08]  /*4200*/  HMMA.16816.F32 R16, R8.reuse, R76, RZ ;  /* 0x0000004c0810723c */ /* 0x040ff000000018ff */
[C---:B------:R-:W-:Y:S08]  /*4210*/  HMMA.16816.F32 R36, R8.reuse, R30, RZ ;  /* 0x0000001e0824723c */ /* 0x040ff000000018ff */
[----:B------:R-:W-:Y:S01]  /*4220*/  HMMA.16816.F32 R28, R8, R66, RZ ;  /* 0x00000042081c723c */ /* 0x000fe200000018ff */
[----:B------:R-:W1:Y:S01]  /*4230*/  LDSM.16.MT88.4 R64, [R248+0x4100] ;  /* 0x00410000f840783b */ /* 0x000e620000004200 */
[----:B------:R-:W-:Y:S01]  /*4240*/  IMAD.MOV.U32 R137, RZ, RZ, R21 ;  /* 0x000000ffff897224 */ /* 0x000fe200078e0015 */
[----:B------:R-:W-:Y:S01]  /*4250*/  MOV R136, R20 ;  /* 0x0000001400887202 */ /* 0x000fe20000000f00 */
[----:B------:R-:W-:-:S02]  /*4260*/  IMAD.MOV.U32 R114, RZ, RZ, R23 ;  /* 0x000000ffff727224 */ /* 0x000fc400078e0017 */
[----:B------:R-:W-:Y:S02]  /*4270*/  IMAD.MOV.U32 R103, RZ, RZ, R22 ;  /* 0x000000ffff677224 */ /* 0x000fe400078e0016 */
[C---:B------:R-:W-:Y:S08]  /*4280*/  HMMA.16816.F32 R128, R4.reuse, R60, R40 ;  /* 0x0000003c0480723c */ /* 0x040ff00000001828 */
[C---:B------:R-:W-:Y:S01]  /*4290*/  HMMA.16816.F32 R24, R4.reuse, R52, R24 ;  /* 0x000000340418723c */ /* 0x040fe20000001818 */
[----:B------:R-:W-:Y:S07]  /*42a0*/  LDSM.16.MT88.4 R52, [R250+0x4100] ;  /* 0x00410000fa34783b */ /* 0x000fee0000004200 */
[C---:B------:R-:W-:Y:S01]  /*42b0*/  HMMA.16816.F32 R140, R4.reuse, R72, R48 ;  /* 0x00000048048c723c */ /* 0x040fe20000001830 */
[----:B------:R-:W2:Y:S07]  /*42c0*/  LDSM.16.MT88.4 R48, [R249+0x4100] ;  /* 0x00410000f930783b */ /* 0x000eae0000004200 */
[----:B---3--:R-:W-:Y:S01]  /*42d0*/  HMMA.16816.F32 R40, R4, R56, R32 ;  /* 0x000000380428723c */ /* 0x008fe20000001820 */
[----:B------:R-:W-:Y:S01]  /*42e0*/  IMAD.MOV.U32 R122, RZ, RZ, R129 ;  /* 0x000000ffff7a7224 */ /* 0x000fe200078e0081 */
[----:B------:R-:W-:Y:S01]  /*42f0*/  MOV R120, R131 ;  /* 0x0000008300787202 */ /* 0x000fe20000000f00 */
[----:B------:R-:W-:-:S02]  /*4300*/  IMAD.MOV.U32 R121, RZ, RZ, R130 ;  /* 0x000000ffff797224 */ /* 0x000fc400078e0082 */
[----:B------:R-:W-:-:S03]  /*4310*/  IMAD.MOV.U32 R119, RZ, RZ, R128 ;  /* 0x000000ffff777224 */ /* 0x000fc600078e0080 */
[C---:B------:R-:W-:Y:S01]  /*4320*/  HMMA.16816.F32 R20, R4.reuse, R80, R16 ;  /* 0x000000500414723c */ /* 0x040fe20000001810 */
[----:B------:R-:W-:Y:S01]  /*4330*/  IMAD.MOV.U32 R130, RZ, RZ, R25 ;  /* 0x000000ffff827224 */ /* 0x000fe200078e0019 */
[----:B------:R-:W-:Y:S01]  /*4340*/  MOV R128, R27 ;  /* 0x0000001b00807202 */ /* 0x000fe20000000f00 */
[----:B------:R-:W-:Y:S02]  /*4350*/  IMAD.MOV.U32 R129, RZ, RZ, R26 ;  /* 0x000000ffff817224 */ /* 0x000fe400078e001a */
[----:B------:R-:W-:Y:S02]  /*4360*/  IMAD.MOV.U32 R123, RZ, RZ, R24 ;  /* 0x000000ffff7b7224 */ /* 0x000fe400078e0018 */
[----:B------:R-:W3:Y:S01]  /*4370*/  LDSM.16.MT88.4 R24, [R248+0x4900] ;  /* 0x00490000f818783b */ /* 0x000ee20000004200 */
[C---:B------:R-:W-:Y:S03]  /*4380*/  HMMA.16816.F32 R68, R4.reuse, R62, R36 ;  /* 0x0000003e0444723c */ /* 0x040fe60000001824 */
[----:B------:R-:W-:Y:S05]  /*4390*/  LDSM.16.MT88.4 R60, [R248+0x6100] ;  /* 0x00610000f83c783b */ /* 0x000fea0000004200 */
[----:B------:R-:W-:Y:S01]  /*43a0*/  HMMA.16816.F32 R36, R4, R58, R28 ;  /* 0x0000003a0424723c */ /* 0x000fe2000000181c */
[----:B------:R-:W-:Y:S01]  /*43b0*/  IMAD.MOV.U32 R32, RZ, RZ, R43 ;  /* 0x000000ffff207224 */ /* 0x000fe200078e002b */
[----:B------:R-:W-:Y:S01]  /*43c0*/  MOV R113, R42 ;  /* 0x0000002a00717202 */ /* 0x000fe20000000f00 */
[----:B------:R-:W-:Y:S01]  /*43d0*/  IMAD.MOV.U32 R112, RZ, RZ, R40 ;  /* 0x000000ffff707224 */ /* 0x000fe200078e0028 */
[----:B------:R-:W-:Y:S01]  /*43e0*/  LDSM.16.MT88.4 R56, [R251+0x4900] ;  /* 0x00490000fb38783b */ /* 0x000fe20000004200 */
[----:B------:R-:W-:-:S03]  /*43f0*/  IMAD.MOV.U32 R100, RZ, RZ, R41 ;  /* 0x000000ffff647224 */ /* 0x000fc600078e0029 */
[----:B------:R-:W-:Y:S01]  /*4400*/  HMMA.16816.F32 R72, R4, R74, R44 ;  /* 0x0000004a0448723c */ /* 0x000fe2000000182c */
[----:B------:R-:W4:Y:S01]  /*4410*/  LDSM.16.MT88.4 R44, [R251+0x4100] ;  /* 0x00410000fb2c783b */ /* 0x000f220000004200 */
[----:B------:R-:W-:Y:S01]  /*4420*/  MOV R17, R21 ;  /* 0x0000001500117202 */ /* 0x000fe20000000f00 */
[----:B------:R-:W-:Y:S01]  /*4430*/  IMAD.MOV.U32 R16, RZ, RZ, R23 ;  /* 0x000000ffff107224 */ /* 0x000fe200078e0017 */
[----:B------:R-:W-:Y:S01]  /*4440*/  MOV R0, R20 ;  /* 0x0000001400007202 */ /* 0x000fe20000000f00 */
[----:B------:R-:W5:Y:S01]  /*4450*/  LDSM.16.MT88.4 R40, [R249+0x4900] ;  /* 0x00490000f928783b */ /* 0x000f620000004200 */
[----:B------:R-:W-:Y:S02]  /*4460*/  IMAD.MOV.U32 R80, RZ, RZ, R22 ;  /* 0x000000ffff507224 */ /* 0x000fe400078e0016 */
[C---:B------:R-:W-:Y:S07]  /*4470*/  HMMA.16816.F32 R20, R8.reuse, R78, RZ ;  /* 0x0000004e0814723c */ /* 0x040fee00000018ff */
[----:B------:R-:W-:Y:S01]  /*4480*/  IMAD.MOV.U32 R78, RZ, RZ, R17 ;  /* 0x000000ffff4e7224 */ /* 0x000fe200078e0011 */
[----:B------:R-:W-:Y:S01]  /*4490*/  MOV R28, R38 ;  /* 0x00000026001c7202 */ /* 0x000fe20000000f00 */
[----:B------:R-:W-:Y:S01]  /*44a0*/  IMAD.MOV.U32 R131, RZ, RZ, R39 ;  /* 0x000000ffff837224 */ /* 0x000fe200078e0027 */
[----:B------:R-:W-:Y:S01]  /*44b0*/  MOV R79, R16 ;  /* 0x00000010004f7202 */ /* 0x000fe20000000f00 */
[----:B------:R-:W-:Y:S01]  /*44c0*/  IMAD.MOV.U32 R76, RZ, RZ, R36 ;  /* 0x000000ffff4c7224 */ /* 0x000fe200078e0024 */
[----:B-1----:R-:W-:Y:S01]  /*44d0*/  HMMA.16816.F32 R16, R8, R64, RZ ;  /* 0x000000400810723c */ /* 0x002fe200000018ff */
[----:B------:R-:W-:Y:S01]  /*44e0*/  MOV R77, R37 ;  /* 0x00000025004d7202 */ /* 0x000fe20000000f00 */
[----:B------:R-:W-:-:S05]  /*44f0*/  IMAD.MOV.U32 R81, RZ, RZ, R28 ;  /* 0x000000ffff517224 */ /* 0x000fca00078e001c */
[----:B------:R-:W-:Y:S01]  /*4500*/  IMAD.MOV.U32 R65, RZ, RZ, R32 ;  /* 0x000000ffff417224 */ /* 0x000fe200078e0020 */
[----:B------:R-:W-:Y:S01]  /*4510*/  HMMA.16816.F32 R36, R8, R66, RZ ;  /* 0x000000420824723c */ /* 0x000fe200000018ff */
[----:B------:R-:W-:-:S06]  /*4520*/  IMAD.MOV.U32 R64, RZ, RZ, R119 ;  /* 0x000000ffff407224 */ /* 0x000fcc00078e0077 */
[----:B------:R-:W-:Y:S01]  /*4530*/  MOV R66, R121 ;  /* 0x0000007900427202 */ /* 0x000fe20000000f00 */
[----:B--2---:R-:W-:Y:S01]  /*4540*/  HMMA.16816.F32 R32, R8, R48, RZ ;  /* 0x000000300820723c */ /* 0x004fe200000018ff */
[----:B------:R-:W-:-:S07]  /*4550*/  IMAD.MOV.U32 R67, RZ, RZ, R120 ;  /* 0x000000ffff437224 */ /* 0x000fce00078e0078 */
[----:B------:R-:W-:Y:S01]  /*4560*/  HMMA.16816.F32 R28, R8, R50, RZ ;  /* 0x00000032081c723c */ /* 0x000fe200000018ff */
[----:B------:R-:W1:Y:S07]  /*4570*/  LDSM.16.MT88.4 R48, [R250+0x4900] ;  /* 0x00490000fa30783b */ /* 0x000e6e0000004200 */
[----:B---3--:R-:W-:Y:S08]  /*4580*/  HMMA.16816.F32 R184, R4, R24, R16 ;  /* 0x0000001804b8723c */ /* 0x008ff00000001810 */
[----:B----4-:R-:W-:Y:S07]  /*4590*/  HMMA.16816.F32 R16, R8, R44, RZ ;  /* 0x0000002c0810723c */ /* 0x010fee00000018ff */
[----:B------:R-:W-:Y:S01]  /*45a0*/  IMAD.MOV.U32 R44, RZ, RZ, R137 ;  /* 0x000000ffff2c7224 */ /* 0x000fe200078e0089 */
[----:B------:R-:W-:Y:S01]  /*45b0*/  MOV R45, R136 ;  /* 0x00000088002d7202 */ /* 0x000fe20000000f00 */
[C---:B------:R-:W-:Y:S01]  /*45c0*/  HMMA.16816.F32 R144, R4.reuse, R26, R36 ;  /* 0x0000001a0490723c */ /* 0x040fe20000001824 */
[----:B------:R-:W2:Y:S07]  /*45d0*/  LDSM.16.MT88.4 R36, [R248+0x6900] ;  /* 0x00690000f824783b */ /* 0x000eae0000004200 */
[C---:B-----5:R-:W-:Y:S08]  /*45e0*/  HMMA.16816.F32 R160, R4.reuse, R40, R32 ;  /* 0x0000002804a0723c */ /* 0x060ff00000001820 */
[----:B------:R-:W-:Y:S01]  /*45f0*/  HMMA.16816.F32 R136, R4, R42, R28 ;  /* 0x0000002a0488723c */ /* 0x000fe2000000181c */
[----:B------:R-:W3:Y:S07]  /*4600*/  LDSM.16.MT88.4 R40, [R249+0x6100] ;  /* 0x00610000f928783b */ /* 0x000eee0000004200 */
[----:B------:R-:W-:Y:S07]  /*4610*/  HMMA.16816.F32 R24, R8, R54, RZ ;  /* 0x000000360818723c */ /* 0x000fee00000018ff */
[----:B------:R-:W-:Y:S01]  /*4620*/  IMAD.MOV.U32 R54, RZ, RZ, R116 ;  /* 0x000000ffff367224 */ /* 0x000fe200078e0074 */
[----:B------:R-:W-:Y:S01]  /*4630*/  HMMA.16816.F32 R188, R4, R82, R20 ;  /* 0x0000005204bc723c */ /* 0x000fe20000001814 */
[----:B------:R-:W-:-:S06]  /*4640*/  MOV R55, R115 ;  /* 0x0000007300377202 */ /* 0x000fcc0000000f00 */
[----:B------:R-:W-:Y:S01]  /*4650*/  IMAD.MOV.U32 R82, RZ, RZ, R129 ;  /* 0x000000ffff527224 */ /* 0x000fe200078e0081 */
[----:B------:R-:W-:Y:S01]  /*4660*/  HMMA.16816.F32 R20, R8, R60, RZ ;  /* 0x0000003c0814723c */ /* 0x000fe200000018ff */
[----:B------:R-:W-:-:S06]  /*4670*/  MOV R83, R128 ;  /* 0x0000008000537202 */ /* 0x000fcc0000000f00 */
[----:B------:R-:W-:Y:S01]  /*4680*/  IMAD.MOV.U32 R60, RZ, RZ, R114 ;  /* 0x000000ffff3c7224 */ /* 0x000fe200078e0072 */
[----:B------:R-:W-:Y:S01]  /*4690*/  HMMA.16816.F32 R28, R8, R52, RZ ;  /* 0x00000034081c723c */ /* 0x000fe200000018ff */
[----:B------:R-:W-:-:S06]  /*46a0*/  IMAD.MOV.U32 R61, RZ, RZ, R113 ;  /* 0x000000ffff3d7224 */ /* 0x000fcc00078e0071 */
[----:B------:R-:W-:Y:S01]  /*46b0*/  MOV R53, R118 ;  /* 0x0000007600357202 */ /* 0x000fe20000000f00 */
[----:B------:R-:W-:Y:S01]  /*46c0*/  IMAD.MOV.U32 R52, RZ, RZ, R117 ;  /* 0x000000ffff347224 */ /* 0x000fe200078e0075 */
[----:B------:R-:W-:Y:S07]  /*46d0*/  HMMA.16816.F32 R32, R8, R46, RZ ;  /* 0x0000002e0820723c */ /* 0x000fee00000018ff */
[----:B------:R-:W-:Y:S01]  /*46e0*/  IMAD.MOV.U32 R46, RZ, RZ, R80 ;  /* 0x000000ffff2e7224 */ /* 0x000fe200078e0050 */
[----:B-1----:R-:W-:Y:S01]  /*46f0*/  HMMA.16816.F32 R116, R4, R50, R24 ;  /* 0x000000320474723c */ /* 0x002fe20000001818 */
[----:B------:R-:W1:Y:S01]  /*4700*/  LDSM.16.MT88.4 R24, [R249+0x6900] ;  /* 0x00690000f918783b */ /* 0x000e620000004200 */
[----:B------:R-:W-:Y:S01]  /*4710*/  IMAD.MOV.U32 R80, RZ, RZ, R123 ;  /* 0x000000ffff507224 */ /* 0x000fe200078e007b */
[----:B------:R-:W-:-:S02]  /*4720*/  MOV R47, R79 ;  /* 0x0000004f002f7202 */ /* 0x000fc40000000f00 */
[----:B------:R-:W-:-:S03]  /*4730*/  MOV R79, R131 ;  /* 0x00000083004f7202 */ /* 0x000fc60000000f00 */
[----:B------:R-:W-:Y:S07]  /*4740*/  HMMA.16816.F32 R152, R4, R56, R16 ;  /* 0x000000380498723c */ /* 0x000fee0000001810 */
[----:B------:R-:W-:Y:S01]  /*4750*/  IMAD.MOV.U32 R56, RZ, RZ, R65 ;  /* 0x000000ffff387224 */ /* 0x000fe200078e0041 */
[----:B------:R-:W-:Y:S01]  /*4760*/  HMMA.16816.F32 R16, R8, R62, RZ ;  /* 0x0000003e0810723c */ /* 0x000fe200000018ff */
[----:B------:R-:W-:Y:S02]  /*4770*/  IMAD.MOV.U32 R65, RZ, RZ, R122 ;  /* 0x000000ffff417224 */ /* 0x000fe400078e007a */
[----:B------:R-:W-:-:S02]  /*4780*/  IMAD.MOV.U32 R57, RZ, RZ, R78 ;  /* 0x000000ffff397224 */ /* 0x000fc400078e004e */
[----:B------:R-:W-:Y:S02]  /*4790*/  IMAD.MOV.U32 R78, RZ, RZ, R81 ;  /* 0x000000ffff4e7224 */ /* 0x000fe400078e0051 */
[----:B------:R-:W-:Y:S01]  /*47a0*/  MOV R62, R112 ;  /* 0x00000070003e7202 */ /* 0x000fe20000000f00 */
[----:B------:R-:W-:Y:S01]  /*47b0*/  HMMA.16816.F32 R120, R4, R48, R28 ;  /* 0x000000300478723c */ /* 0x000fe2000000181c */
[----:B------:R-:W4:Y:S01]  /*47c0*/  LDSM.16.MT88.4 R28, [R251+0x6100] ;  /* 0x00610000fb1c783b */ /* 0x000f220000004200 */
[----:B------:R-:W-:Y:S02]  /*47d0*/  IMAD.MOV.U32 R81, RZ, RZ, R130 ;  /* 0x000000ffff517224 */ /* 0x000fe400078e0082 */
[----:B------:R-:W-:-:S04]  /*47e0*/  IMAD.MOV.U32 R63, RZ, RZ, R103 ;  /* 0x000000ffff3f7224 */ /* 0x000fc800078e0067 */
[----:B--2---:R-:W-:Y:S08]  /*47f0*/  HMMA.16816.F32 R112, R4, R36, R20 ;  /* 0x000000240470723c */ /* 0x004ff00000001814 */
[----:B---3--:R-:W-:Y:S08]  /*4800*/  HMMA.16816.F32 R20, R8, R40, RZ ;  /* 0x000000280814723c */ /* 0x008ff000000018ff */
[----:B------:R-:W-:Y:S07]  /*4810*/  HMMA.16816.F32 R128, R4, R58, R32 ;  /* 0x0000003a0480723c */ /* 0x000fee0000001820 */
[----:B------:R-:W-:Y:S01]  /*4820*/  IMAD.MOV.U32 R33, RZ, RZ, R102 ;  /* 0x000000ffff217224 */ /* 0x000fe200078e0066 */
[----:B------:R-:W-:Y:S01]  /*4830*/  MOV R34, R101 ;  /* 0x0000006500227202 */ /* 0x000fe20000000f00 */
[----:B------:R-:W-:-:S02]  /*4840*/  IMAD.MOV.U32 R35, RZ, RZ, R100 ;  /* 0x000000ffff237224 */ /* 0x000fc400078e0064 */
[----:B------:R-:W-:Y:S01]  /*4850*/  HMMA.16816.F32 R100, R4, R38, R16 ;  /* 0x000000260464723c */ /* 0x000fe20000001810 */
[----:B------:R-:W-:Y:S01]  /*4860*/  IMAD.MOV.U32 R41, RZ, RZ, R33 ;  /* 0x000000ffff297224 */ /* 0x000fe200078e0021 */
[----:B------:R-:W-:Y:S01]  /*4870*/  MOV R40, R34 ;  /* 0x0000002200287202 */ /* 0x000fe20000000f00 */
[----:B------:R-:W-:Y:S01]  /*4880*/  IMAD.MOV.U32 R32, RZ, RZ, R35 ;  /* 0x000000ffff207224 */ /* 0x000fe200078e0023 */
[----:B------:R-:W-:Y:S01]  /*4890*/  MOV R34, R63 ;  /* 0x0000003f00227202 */ /* 0x000fe20000000f00 */
[----:B------:R-:W-:Y:S02]  /*48a0*/  IMAD.MOV.U32 R33, RZ, RZ, R62 ;  /* 0x000000ffff217224 */ /* 0x000fe400078e003e */
[----:B------:R-:W-:Y:S01]  /*48b0*/  IMAD.MOV.U32 R35, RZ, RZ, R60 ;  /* 0x000000ffff237224 */ /* 0x000fe200078e003c */
[----:B------:R-:W-:Y:S07]  /*48c0*/  HMMA.16816.F32 R16, R8, R42, RZ ;  /* 0x0000002a0810723c */ /* 0x000fee00000018ff */
[----:B------:R-:W-:Y:S01]  /*48d0*/  IMAD.MOV.U32 R42, RZ, RZ, R61 ;  /* 0x000000ffff2a7224 */ /* 0x000fe200078e003d */
[----:B------:R-:W-:Y:S01]  /*48e0*/  MOV R43, R56 ;  /* 0x00000038002b7202 */ /* 0x000fe20000000f00 */
[----:B-1----:R-:W-:Y:S01]  /*48f0*/  HMMA.16816.F32 R60, R4, R24, R20 ;  /* 0x00000018043c723c */ /* 0x002fe20000001814 */
[----:B------:R-:W1:Y:S06]  /*4900*/  LDSM.16.MT88.4 R20, [R251+0x6900] ;  /* 0x00690000fb14783b */ /* 0x000e6c0000004200 */
[----:B------:R-:W-:-:S08]  /*4910*/  IMAD.MOV.U32 R25, RZ, RZ, R57 ;  /* 0x000000ffff197224 */ /* 0x000fd000078e0039 */
[----:B------:R-:W-:Y:S08]  /*4920*/  HMMA.16816.F32 R56, R4, R26, R16 ;  /* 0x0000001a0438723c */ /* 0x000ff00000001810 */
[----:B----4-:R-:W-:Y:S07]  /*4930*/  HMMA.16816.F32 R16, R8, R28, RZ ;  /* 0x0000001c0810723c */ /* 0x010fee00000018ff */
[----:B------:R-:W-:Y:S01]  /*4940*/  IMAD.MOV.U32 R29, RZ, RZ, R32 ;  /* 0x000000ffff1d7224 */ /* 0x000fe200078e0020 */
[----:B------:R-:W-:Y:S11]  /*4950*/  MOV R28, R33 ;  /* 0x00000021001c7202 */ /* 0x000ff60000000f00 */
[----:B------:R-:W-:Y:S05]  /*4960*/  @!UPT UIADD3 URZ, URZ, URZ, URZ ;  /* 0x0000003f3f3ff290 */ /* 0x000fea000fffe03f */
[----:B-1----:R-:W-:Y:S08]  /*4970*/  HMMA.16816.F32 R48, R4, R20, R16 ;  /* 0x000000140430723c */ /* 0x002ff00000001810 */
[----:B------:R-:W-:Y:S07]  /*4980*/  HMMA.16816.F32 R16, R8, R30, RZ ;  /* 0x0000001e0810723c */ /* 0x000fee00000018ff */
[----:B------:R-:W-:-:S02]  /*4990*/  IMAD.MOV.U32 R30, RZ, RZ, R34 ;  /* 0x000000ffff1e7224 */ /* 0x000fc400078e0022 */
[----:B------:R-:W-:Y:S11]  /*49a0*/  IMAD.MOV.U32 R31, RZ, RZ, R35 ;  /* 0x000000ffff1f7224 */ /* 0x000ff600078e0023 */
[----:B------:R-:W-:Y:S04]  /*49b0*/  @!UPT UIADD3 URZ, URZ, URZ, URZ ;  /* 0x0000003f3f3ff290 */ /* 0x000fe8000fffe03f */
[----:B------:R-:W-:Y:S01]  /*49c0*/  HMMA.16816.F32 R36, R4, R22, R16 ;  /* 0x000000160424723c */ /* 0x000fe20000001810 */
[----:B------:R-:W1:Y:S07]  /*49d0*/  LDSM.16.MT88.4 R16, [R250+0x6100] ;  /* 0x00610000fa10783b */ /* 0x000e6e0000004200 */
[C---:B-1----:R-:W-:Y:S08]  /*49e0*/  HMMA.16816.F32 R20, R8.reuse, R16, RZ ;  /* 0x000000100814723c */ /* 0x042ff000000018ff */
[----:B------:R-:W-:Y:S01]  /*49f0*/  HMMA.16816.F32 R8, R8, R18, RZ ;  /* 0x000000120808723c */ /* 0x000fe200000018ff */
[----:B------:R-:W1:Y:S11]  /*4a00*/  LDSM.16.MT88.4 R16, [R250+0x6900] ;  /* 0x00690000fa10783b */ /* 0x000e760000004200 */
[----:B------:R-:W-:Y:S04]  /*4a10*/  @!UPT UIADD3 URZ, URZ, URZ, URZ ;  /* 0x0000003f3f3ff290 */ /* 0x000fe8000fffe03f */
[C---:B-1----:R-:W-:Y:S07]  /*4a20*/  HMMA.16816.F32 R32, R4.reuse, R16, R20 ;  /* 0x000000100420723c */ /* 0x042fee0000001814 */
[----:B------:R-:W-:Y:S01]  /*4a30*/  MOV R16, R25 ;  /* 0x0000001900107202 */ /* 0x000fe20000000f00 */
[----:B------:R-:W-:Y:S01]  /*4a40*/  IMAD.MOV.U32 R21, RZ, RZ, R47 ;  /* 0x000000ffff157224 */ /* 0x000fe200078e002f */
[----:B------:R-:W-:Y:S01]  /*4a50*/  HMMA.16816.F32 R24, R4, R18, R8 ;  /* 0x000000120418723c */ /* 0x000fe20000001808 */
[----:B------:R-:W-:Y:S01]  /*4a60*/  IMAD.MOV.U32 R47, RZ, RZ, R124 ;  /* 0x000000ffff2f7224 */ /* 0x000fe200078e007c */
[----:B------:R-:W-:Y:S01]  /*4a70*/  MOV R23, R44 ;  /* 0x0000002c00177202 */ /* 0x000fe20000000f00 */
[----:B------:R-:W-:Y:S01]  /*4a80*/  IMAD.MOV.U32 R22, RZ, RZ, R45 ;  /* 0x000000ffff167224 */ /* 0x000fe200078e002d */
[----:B------:R-:W-:Y:S01]  /*4a90*/  MOV R45, R180 ;  /* 0x000000b4002d7202 */ /* 0x000fe20000000f00 */
[----:B------:R-:W-:-:S02]  /*4aa0*/  IMAD.MOV.U32 R17, RZ, RZ, R46 ;  /* 0x000000ffff117224 */ /* 0x000fc400078e002e */
[----:B------:R-:W-:Y:S01]  /*4ab0*/  IMAD.MOV.U32 R7, RZ, RZ, R30 ;  /* 0x000000ffff077224 */ /* 0x000fe200078e001e */
[----:B------:R-:W-:Y:S01]  /*4ac0*/  MOV R30, R28 ;  /* 0x0000001c001e7202 */ /* 0x000fe20000000f00 */
[----:B------:R-:W-:Y:S01]  /*4ad0*/  IMAD.MOV.U32 R28, RZ, RZ, R42 ;  /* 0x000000ffff1c7224 */ /* 0x000fe200078e002a */
[----:B------:R-:W-:Y:S01]  /*4ae0*/  MOV R11, R0 ;  /* 0x00000000000b7202 */ /* 0x000fe20000000f00 */
[----:B------:R-:W2:Y:S01]  /*4af0*/  LDL.LU R42, [R1+0x48] ;  /* 0x00004800012a7983 */ /* 0x000ea20000300800 */
[----:B------:R-:W-:Y:S01]  /*4b00*/  FFMA.FTZ R0, R97, c[0x0][0x2d0], -R12 ;  /* 0x0000b40061007a23 */ /* 0x000fe2000001080c */
[----:B------:R-:W-:Y:S01]  /*4b10*/  MOV R6, R23 ;  /* 0x0000001700067202 */ /* 0x000fe20000000f00 */
[----:B------:R-:W-:Y:S02]  /*4b20*/  IMAD.MOV.U32 R46, RZ, RZ, R179 ;  /* 0x000000ffff2e7224 */ /* 0x000fe400078e00b3 */
[----:B------:R1:W-:Y:S01]  /*4b30*/  MUFU.EX2 R124, R0 ;  /* 0x00000000007c7308 */ /* 0x0003e20000000800 */
[----:B------:R-:W-:-:S02]  /*4b40*/  IMAD.MOV.U32 R44, RZ, RZ, R181 ;  /* 0x000000ffff2c7224 */ /* 0x000fc400078e00b5 */
[----:B------:R-:W-:Y:S02]  /*4b50*/  FFMA.FTZ R19, R92, c[0x0][0x2d0], -R12 ;  /* 0x0000b4005c137a23 */ /* 0x000fe4000001080c */
[----:B------:R-:W-:Y:S02]  /*4b60*/  IMAD.MOV.U32 R92, RZ, RZ, R11 ;  /* 0x000000ffff5c7224 */ /* 0x000fe400078e000b */
[----:B------:R-:W3:Y:S01]  /*4b70*/  LDSM.16.MT88.4 R8, [R248+0x1100] ;  /* 0x00110000f808783b */ /* 0x000ee20000004200 */
[----:B------:R-:W-:Y:S02]  /*4b80*/  IMAD.MOV.U32 R97, RZ, RZ, R22 ;  /* 0x000000ffff617224 */ /* 0x000fe400078e0016 */
[----:B------:R-:W-:Y:S02]  /*4b90*/  FFMA.FTZ R20, R93, c[0x0][0x2d0], -R12 ;  /* 0x0000b4005d147a23 */ /* 0x000fe4000001080c */
[----:B------:R-:W-:Y:S02]  /*4ba0*/  IMAD.MOV.U32 R93, RZ, RZ, R16 ;  /* 0x000000ffff5d7224 */ /* 0x000fe400078e0010 */
[----:B------:R-:W-:-:S02]  /*4bb0*/  IMAD.MOV.U32 R16, RZ, RZ, R31 ;  /* 0x000000ffff107224 */ /* 0x000fc400078e001f */
[--C-:B-1----:R-:W-:Y:S02]  /*4bc0*/  FFMA.FTZ R0, R96, c[0x0][0x2d0], -R12.reuse ;  /* 0x0000b40060007a23 */ /* 0x102fe4000001080c */
[----:B------:R-:W-:Y:S01]  /*4bd0*/  IMAD.MOV.U32 R31, RZ, RZ, R29 ;  /* 0x000000ffff1f7224 */ /* 0x000fe200078e001d */
[----:B------:R-:W-:Y:S01]  /*4be0*/  MOV R29, R43 ;  /* 0x0000002b001d7202 */ /* 0x000fe20000000f00 */
[----:B------:R1:W-:Y:S02]  /*4bf0*/  MUFU.EX2 R180, R0 ;  /* 0x0000000000b47308 */ /* 0x0003e40000000800 */
[----:B-1----:R-:W-:Y:S02]  /*4c00*/  FFMA.FTZ R0, R95, c[0x0][0x2d0], -R12 ;  /* 0x0000b4005f007a23 */ /* 0x002fe4000001080c */
[----:B------:R-:W-:-:S04]  /*4c10*/  IMAD.MOV.U32 R95, RZ, RZ, R21 ;  /* 0x000000ffff5f7224 */ /* 0x000fc800078e0015 */
[----:B------:R1:W-:Y:S02]  /*4c20*/  MUFU.EX2 R179, R0 ;  /* 0x0000000000b37308 */ /* 0x0003e40000000800 */
[----:B-1----:R-:W-:Y:S01]  /*4c30*/  FFMA.FTZ R0, R94, c[0x0][0x2d0], -R12 ;  /* 0x0000b4005e007a23 */ /* 0x002fe2000001080c */
[----:B------:R-:W-:-:S05]  /*4c40*/  MOV R94, R17 ;  /* 0x00000011005e7202 */ /* 0x000fca0000000f00 */
[----:B------:R1:W4:Y:S02]  /*4c50*/  MUFU.EX2 R181, R0 ;  /* 0x0000000000b57308 */ /* 0x0003240000000800 */
[----:B-1----:R-:W-:-:S06]  /*4c60*/  FFMA.FTZ R0, R105, c[0x0][0x2d0], -R3 ;  /* 0x0000b40069007a23 */ /* 0x002fcc0000010803 */
[----:B------:R1:W-:Y:S01]  /*4c70*/  MUFU.EX2 R21, R0 ;  /* 0x0000000000157308 */ /* 0x0003e20000000800 */
[----:B------:R-:W-:Y:S02]  /*4c80*/  IMAD.MOV.U32 R43, RZ, RZ, R178 ;  /* 0x000000ffff2b7224 */ /* 0x000fe400078e00b2 */
[----:B-1----:R-:W-:-:S05]  /*4c90*/  FFMA.FTZ R0, R104, c[0x0][0x2d0], -R3 ;  /* 0x0000b40068007a23 */ /* 0x002fca0000010803 */
[----:B------:R1:W5:Y:S02]  /*4ca0*/  MUFU.EX2 R22, R0 ;  /* 0x0000000000167308 */ /* 0x0003640000000800 */
[----:B-1----:R-:W-:-:S06]  /*4cb0*/  FFMA.FTZ R0, R108, c[0x0][0x2d0], -R3 ;  /* 0x0000b4006c007a23 */ /* 0x002fcc0000010803 */
[----:B------:R1:W-:Y:S01]  /*4cc0*/  MUFU.EX2 R23, R0 ;  /* 0x0000000000177308 */ /* 0x0003e20000000800 */
[----:B------:R-:W-:Y:S02]  /*4cd0*/  FADD.FTZ R4, R87, R85 ;  /* 0x0000005557047221 */ /* 0x000fe40000010000 */
[----:B-1----:R-:W-:-:S05]  /*4ce0*/  FFMA.FTZ R0, R107, c[0x0][0x2d0], -R3 ;  /* 0x0000b4006b007a23 */ /* 0x002fca0000010803 */
[----:B------:R1:W1:Y:S01]  /*4cf0*/  MUFU.EX2 R178, R0 ;  /* 0x0000000000b27308 */ /* 0x0002620000000800 */
[----:B------:R-:W-:Y:S02]  /*4d00*/  FADD.FTZ R5, R15, R13 ;  /* 0x0000000d0f057221 */ /* 0x000fe40000010000 */
[----:B------:R-:W-:Y:S01]  /*4d10*/  FADD.FTZ R4, R86, R4 ;  /* 0x0000000456047221 */ /* 0x000fe20000010000 */
[----:B------:R-:W-:Y:S01]  /*4d20*/  MOV R105, R6 ;  /* 0x0000000600697202 */ /* 0x000fe20000000f00 */
[----:B------:R-:W-:Y:S01]  /*4d30*/  FFMA.FTZ R13, R106, c[0x0][0x2d0], -R3 ;  /* 0x0000b4006a0d7a23 */ /* 0x000fe20000010803 */
[----:B----4-:R-:W-:Y:S01]  /*4d40*/  F2FP.PACK_AB R6, R181, R179 ;  /* 0x000000b3b506723e */ /* 0x010fe200000000ff */
[----:B------:R-:W-:Y:S02]  /*4d50*/  IMAD.MOV.U32 R106, RZ, RZ, R7 ;  /* 0x000000ffff6a7224 */ /* 0x000fe400078e0007 */
[----:B------:R-:W-:Y:S02]  /*4d60*/  IMAD.MOV.U32 R107, RZ, RZ, R16 ;  /* 0x000000ffff6b7224 */ /* 0x000fe400078e0010 */
[----:B-1----:R-:W-:Y:S01]  /*4d70*/  FADD.FTZ R0, R14, R5 ;  /* 0x000000050e007221 */ /* 0x002fe20000010000 */
[----:B-----5:R-:W-:Y:S01]  /*4d80*/  F2FP.PACK_AB R5, R22, R21 ;  /* 0x000000151605723e */ /* 0x020fe200000000ff */
[----:B------:R-:W-:Y:S01]  /*4d90*/  FADD.FTZ R14, R88, R4 ;  /* 0x00000004580e7221 */ /* 0x000fe20000010000 */
[----:B------:R-:W-:-:S02]  /*4da0*/  F2FP.PACK_AB R4, R180, R124 ;  /* 0x0000007cb404723e */ /* 0x000fc400000000ff */
[----:B------:R-:W-:Y:S01]  /*4db0*/  F2FP.PACK_AB R7, R178, R23 ;  /* 0x00000017b207723e */ /* 0x000fe200000000ff */
[--C-:B------:R-:W-:Y:S01]  /*4dc0*/  FFMA.FTZ R18, R91, c[0x0][0x2d0], -R12.reuse ;  /* 0x0000b4005b127a23 */ /* 0x100fe2000001080c */
[----:B------:R-:W-:Y:S01]  /*4dd0*/  MOV R88, R30 ;  /* 0x0000001e00587202 */ /* 0x000fe20000000f00 */
[----:B------:R-:W-:Y:S01]  /*4de0*/  FFMA.FTZ R17, R89, c[0x0][0x2d0], -R12 ;  /* 0x0000b40059117a23 */ /* 0x000fe2000001080c */
[----:B------:R-:W-:Y:S01]  /*4df0*/  MOV R91, R29 ;  /* 0x0000001d005b7202 */ /* 0x000fe20000000f00 */
[----:B------:R-:W-:Y:S02]  /*4e00*/  FFMA.FTZ R16, R90, c[0x0][0x2d0], -R3 ;  /* 0x0000b4005a107a23 */ /* 0x000fe40000010803 */
[----:B------:R-:W-:Y:S01]  /*4e10*/  IMAD.MOV.U32 R89, RZ, RZ, R31 ;  /* 0x000000ffff597224 */ /* 0x000fe200078e001f */
[----:B---3--:R-:W-:Y:S01]  /*4e20*/  HMMA.16816.F32 R164, R4, R8, R164 ;  /* 0x0000000804a4723c */ /* 0x008fe200000018a4 */
[----:B------:R-:W-:-:S07]  /*4e30*/  IMAD.MOV.U32 R90, RZ, RZ, R28 ;  /* 0x000000ffff5a7224 */ /* 0x000fce00078e001c */
[C---:B--2---:R-:W-:Y:S01]  /*4e40*/  HMMA.16816.F32 R28, R4.reuse, R10, R40 ;  /* 0x0000000a041c723c */ /* 0x044fe20000001828 */
[----:B------:R-:W1:Y:S07]  /*4e50*/  LDSM.16.MT88.4 R8, [R249+0x1100] ;  /* 0x00110000f908783b */ /* 0x000e6e0000004200 */
[C---:B-1----:R-:W-:Y:S08]  /*4e60*/  HMMA.16816.F32 R156, R4.reuse, R8, R156 ;  /* 0x00000008049c723c */ /* 0x042ff0000000189c */
[C---:B------:R-:W-:Y:S01]  /*4e70*/  HMMA.16816.F32 R40, R4.reuse, R10, R148 ;  /* 0x0000000a0428723c */ /* 0x040fe20000001894 */
        /* <DEDUP_REMOVED lines=8> */
[----:B------:R-:W-:Y:S01]  /*4f00*/  HMMA.16816.F32 R68, R4, R10, R68 ;  /* 0x0000000a0444723c */ /* 0x000fe20000001844 */
[----:B------:R-:W1:Y:S01]  /*4f10*/  LDSM.16.MT88.4 R8, [R249+0x3100] ;  /* 0x00310000f908783b */ /* 0x000e620000004200 */
[----:B------:R-:W-:-:S06]  /*4f20*/  IMAD.MOV.U32 R104, RZ, RZ, R97 ;  /* 0x000000ffff687224 */ /* 0x000fcc00078e0061 */
[C---:B-1----:R-:W-:Y:S08]  /*4f30*/  HMMA.16816.F32 R72, R4.reuse, R8, R88 ;  /* 0x000000080448723c */ /* 0x042ff00000001858 */
[----:B------:R-:W-:Y:S01]  /*4f40*/  HMMA.16816.F32 R76, R4, R10, R76 ;  /* 0x0000000a044c723c */ /* 0x000fe2000000184c */
[----:B------:R-:W1:Y:S01]  /*4f50*/  LDSM.16.MT88.4 R8, [R251+0x3100] ;  /* 0x00310000fb08783b */ /* 0x000e620000004200 */
[----:B------:R-:W-:-:S02]  /*4f60*/  FFMA.FTZ R12, R99, c[0x0][0x2d0], -R3 ;  /* 0x0000b400630c7a23 */ /* 0x000fc40000010803 */
[----:B------:R-:W-:Y:S02]  /*4f70*/  FFMA.FTZ R15, R98, c[0x0][0x2d0], -R3 ;  /* 0x0000b400620f7a23 */ /* 0x000fe40000010803 */
[----:B------:R-:W-:Y:S02]  /*4f80*/  FADD.FTZ R3, R84, R0 ;  /* 0x0000000054037221 */ /* 0x000fe40000010000 */
[C---:B-1----:R-:W-:Y:S08]  /*4f90*/  HMMA.16816.F32 R80, R4.reuse, R8, R80 ;  /* 0x000000080450723c */ /* 0x042ff00000001850 */
[C---:B------:R-:W-:Y:S01]  /*4fa0*/  HMMA.16816.F32 R84, R4.reuse, R10, R104 ;  /* 0x0000000a0454723c */ /* 0x040fe20000001868 */
[----:B------:R-:W1:Y:S07]  /*4fb0*/  LDSM.16.MT88.4 R8, [R250+0x3100] ;  /* 0x00310000fa08783b */ /* 0x000e6e0000004200 */
[C---:B-1----:R-:W-:Y:S11]  /*4fc0*/  HMMA.16816.F32 R92, R4.reuse, R8, R92 ;  /* 0x00000008045c723c */ /* 0x042ff6000000185c */
[----:B------:R-:W-:Y:S11]  /*4fd0*/  @!UPT UIADD3 URZ, URZ, URZ, URZ ;  /* 0x0000003f3f3ff290 */ /* 0x000ff6000fffe03f */
[----:B------:R-:W-:Y:S02]  /*4fe0*/  @!UPT UIADD3 URZ, URZ, URZ, URZ ;  /* 0x0000003f3f3ff290 */ /* 0x000fe4000fffe03f */
[----:B------:R-:W-:Y:S01]  /*4ff0*/  IMAD.MOV.U32 R8, RZ, RZ, R95 ;  /* 0x000000ffff087224 */ /* 0x000fe200078e005f */
[----:B------:R-:W-:Y:S01]  /*5000*/  MOV R89, R93 ;  /* 0x0000005d00597202 */ /* 0x000fe20000000f00 */
[----:B------:R-:W-:Y:S01]  /*5010*/  IMAD.MOV.U32 R88, RZ, RZ, R94 ;  /* 0x000000ffff587224 */ /* 0x000fe200078e005e */
[----:B------:R-:W-:Y:S02]  /*5020*/  MOV R0, R92 ;  /* 0x0000005c00007202 */ /* 0x000fe40000000f00 */
[----:B------:R-:W-:Y:S07]  /*5030*/  HMMA.16816.F32 R92, R4, R10, R188 ;  /* 0x0000000a045c723c */ /* 0x000fee00000018bc */
[----:B------:R-:W-:-:S02]  /*5040*/  IMAD.MOV.U32 R189, RZ, RZ, R8 ;  /* 0x000000ffffbd7224 */ /* 0x000fc400078e0008 */
[----:B------:R-:W1:Y:S01]  /*5050*/  LDSM.16.MT88.4 R8, [R248+0x5100] ;  /* 0x00510000f808783b */ /* 0x000e620000004200 */
[----:B------:R-:W-:Y:S01]  /*5060*/  IMAD.MOV.U32 R96, RZ, RZ, R110 ;  /* 0x000000ffff607224 */ /* 0x000fe200078e006e */
[----:B------:R-:W-:Y:S01]  /*5070*/  MOV R97, R109 ;  /* 0x0000006d00617202 */ /* 0x000fe20000000f00 */
[----:B-1----:R-:W-:Y:S07]  /*5080*/  HMMA.16816.F32 R104, R4, R8, R184 ;  /* 0x000000080468723c */ /* 0x002fee00000018b8 */
[----:B------:R-:W-:Y:S01]  /*5090*/  MOV R186, R89 ;  /* 0x0000005900ba7202 */ /* 0x000fe20000000f00 */
[----:B------:R-:W-:-:S02]  /*50a0*/  IMAD.MOV.U32 R187, RZ, RZ, R88 ;  /* 0x000000ffffbb7224 */ /* 0x000fc400078e0058 */
[C---:B------:R-:W-:Y:S01]  /*50b0*/  HMMA.16816.F32 R88, R4.reuse, R10, R144 ;  /* 0x0000000a0458723c */ /* 0x040fe20000001890 */
[----:B------:R-:W1:Y:S01]  /*50c0*/  LDSM.16.MT88.4 R8, [R249+0x5100] ;  /* 0x00510000f908783b */ /* 0x000e620000004200 */
[----:B------:R-:W-:Y:S01]  /*50d0*/  IMAD.MOV.U32 R110, RZ, RZ, R94 ;  /* 0x000000ffff6e7224 */ /* 0x000fe200078e005e */
[----:B------:R-:W-:Y:S01]  /*50e0*/  MOV R109, R95 ;  /* 0x0000005f006d7202 */ /* 0x000fe20000000f00 */
[----:B------:R-:W-:Y:S01]  /*50f0*/  IMAD.MOV.U32 R108, RZ, RZ, R93 ;  /* 0x000000ffff6c7224 */ /* 0x000fe200078e005d */
[----:B------:R-:W-:Y:S01]  /*5100*/  MOV R188, R92 ;  /* 0x0000005c00bc7202 */ /* 0x000fe20000000f00 */
[----:B------:R-:W-:Y:S01]  /*5110*/  IMAD.MOV.U32 R190, RZ, RZ, R97 ;  /* 0x000000ffffbe7224 */ /* 0x000fe200078e0061 */
[----:B------:R-:W-:Y:S01]  /*5120*/  MOV R191, R96 ;  /* 0x0000006000bf7202 */ /* 0x000fe20000000f00 */
[C---:B-1----:R-:W-:Y:S08]  /*5130*/  HMMA.16816.F32 R92, R4.reuse, R8, R160 ;  /* 0x00000008045c723c */ /* 0x042ff000000018a0 */
[C---:B------:R-:W-:Y:S01]  /*5140*/  HMMA.16816.F32 R96, R4.reuse, R10, R136 ;  /* 0x0000000a0460723c */ /* 0x040fe20000001888 */
[----:B------:R-:W1:Y:S07]  /*5150*/  LDSM.16.MT88.4 R8, [R251+0x5100] ;  /* 0x00510000fb08783b */ /* 0x000e6e0000004200 */
[C---:B-1----:R-:W-:Y:S08]  /*5160*/  HMMA.16816.F32 R152, R4.reuse, R8, R152 ;  /* 0x000000080498723c */ /* 0x042ff00000001898 */
[C---:B------:R-:W-:Y:S11]  /*5170*/  HMMA.16816.F32 R8, R4.reuse, R10, R128 ;  /* 0x0000000a0408723c */ /* 0x040ff60000001880 */
[----:B------:R-:W-:Y:S11]  /*5180*/  @!UPT UIADD3 URZ, URZ, URZ, URZ ;  /* 0x0000003f3f3ff290 */ /* 0x000ff6000fffe03f */
[----:B------:R-:W-:Y:S02]  /*5190*/  @!UPT UIADD3 URZ, URZ, URZ, URZ ;  /* 0x0000003f3f3ff290 */ /* 0x000fe4000fffe03f */
[----:B------:R-:W-:Y:S01]  /*51a0*/  MOV R147, R8 ;  /* 0x0000000800937202 */ /* 0x000fe20000000f00 */
[----:B------:R-:W-:Y:S01]  /*51b0*/  IMAD.MOV.U32 R146, RZ, RZ, R9 ;  /* 0x000000ffff927224 */ /* 0x000fe200078e0009 */
[----:B------:R-:W-:Y:S01]  /*51c0*/  MOV R145, R10 ;  /* 0x0000000a00917202 */ /* 0x000fe20000000f00 */
[----:B------:R-:W-:Y:S02]  /*51d0*/  IMAD.MOV.U32 R144, RZ, RZ, R11 ;  /* 0x000000ffff907224 */ /* 0x000fe400078e000b */
[----:B------:R-:W1:Y:S01]  /*51e0*/  LDSM.16.MT88.4 R8, [R250+0x5100] ;  /* 0x00510000fa08783b */ /* 0x000e620000004200 */
[----:B------:R-:W-:Y:S01]  /*51f0*/  MOV R139, R152 ;  /* 0x00000098008b7202 */ /* 0x000fe20000000f00 */
[C---:B-1----:R-:W-:Y:S08]  /*5200*/  HMMA.16816.F32 R120, R4.reuse, R8, R120 ;  /* 0x000000080478723c */ /* 0x042ff00000001878 */
[----:B------:R-:W-:Y:S01]  /*5210*/  HMMA.16816.F32 R116, R4, R10, R116 ;  /* 0x0000000a0474723c */ /* 0x000fe20000001874 */
[----:B------:R-:W1:Y:S01]  /*5220*/  LDSM.16.MT88.4 R8, [R248+0x7100] ;  /* 0x00710000f808783b */ /* 0x000e620000004200 */
[----:B------:R-:W-:Y:S01]  /*5230*/  IMAD.MOV.U32 R152, RZ, RZ, R0 ;  /* 0x000000ffff987224 */ /* 0x000fe200078e0000 */
[----:B------:R-:W-:Y:S01]  /*5240*/  MOV R0, R111 ;  /* 0x0000006f00007202 */ /* 0x000fe20000000f00 */
[----:B------:R-:W-:Y:S01]  /*5250*/  IMAD.MOV.U32 R128, RZ, RZ, R110 ;  /* 0x000000ffff807224 */ /* 0x000fe200078e006e */
[----:B------:R-:W-:Y:S01]  /*5260*/  MOV R129, R109 ;  /* 0x0000006d00817202 */ /* 0x000fe20000000f00 */
[----:B------:R-:W-:-:S02]  /*5270*/  IMAD.MOV.U32 R130, RZ, RZ, R108 ;  /* 0x000000ffff827224 */ /* 0x000fc400078e006c */
[C---:B-1----:R-:W-:Y:S08]  /*5280*/  HMMA.16816.F32 R112, R4.reuse, R8, R112 ;  /* 0x000000080470723c */ /* 0x042ff00000001870 */
[C---:B------:R-:W-:Y:S01]  /*5290*/  HMMA.16816.F32 R108, R4.reuse, R10, R100 ;  /* 0x0000000a046c723c */ /* 0x040fe20000001864 */
[----:B------:R-:W1:Y:S07]  /*52a0*/  LDSM.16.MT88.4 R8, [R249+0x7100] ;  /* 0x00710000f908783b */ /* 0x000e6e0000004200 */
[C---:B-1----:R-:W-:Y:S08]  /*52b0*/  HMMA.16816.F32 R160, R4.reuse, R8, R60 ;  /* 0x0000000804a0723c */ /* 0x042ff0000000183c */
[----:B------:R-:W-:Y:S11]  /*52c0*/  HMMA.16816.F32 R8, R4, R10, R56 ;  /* 0x0000000a0408723c */ /* 0x000ff60000001838 */
[----:B------:R-:W-:Y:S11]  /*52d0*/  @!UPT UIADD3 URZ, URZ, URZ, URZ ;  /* 0x0000003f3f3ff290 */ /* 0x000ff6000fffe03f */
[----:B------:R-:W-:Y:S02]  /*52e0*/  @!UPT UIADD3 URZ, URZ, URZ, URZ ;  /* 0x0000003f3f3ff290 */ /* 0x000fe4000fffe03f */
[----:B------:R-:W-:Y:S01]  /*52f0*/  IMAD.MOV.U32 R59, RZ, RZ, R8 ;  /* 0x000000ffff3b7224 */ /* 0x000fe200078e0008 */
[----:B------:R-:W-:Y:S01]  /*5300*/  MOV R58, R9 ;  /* 0x00000009003a7202 */ /* 0x000fe20000000f00 */
[----:B------:R-:W-:Y:S01]  /*5310*/  IMAD.MOV.U32 R57, RZ, RZ, R10 ;  /* 0x000000ffff397224 */ /* 0x000fe200078e000a */
[----:B------:R-:W-:Y:S02]  /*5320*/  MOV R56, R11 ;  /* 0x0000000b00387202 */ /* 0x000fe40000000f00 */
[----:B------:R-:W1:Y:S01]  /*5330*/  LDSM.16.MT88.4 R8, [R251+0x7100] ;  /* 0x00710000fb08783b */ /* 0x000e620000004200 */
[----:B------:R-:W-:Y:S01]  /*5340*/  IMAD.MOV.U32 R138, RZ, RZ, R153 ;  /* 0x000000ffff8a7224 */ /* 0x000fe200078e0099 */
[----:B------:R-:W-:Y:S01]  /*5350*/  MOV R137, R154 ;  /* 0x0000009a00897202 */ /* 0x000fe20000000f00 */
[----:B------:R-:W-:Y:S01]  /*5360*/  IMAD.MOV.U32 R136, RZ, RZ, R155 ;  /* 0x000000ffff887224 */ /* 0x000fe200078e009b */
[----:B------:R-:W-:Y:S01]  /*5370*/  MOV R153, R186 ;  /* 0x000000ba00997202 */ /* 0x000fe20000000f00 */
[----:B------:R-:W-:Y:S01]  /*5380*/  IMAD.MOV.U32 R154, RZ, RZ, R187 ;  /* 0x000000ffff9a7224 */ /* 0x000fe200078e00bb */
[----:B------:R-:W-:Y:S01]  /*5390*/  MOV R155, R189 ;  /* 0x000000bd009b7202 */ /* 0x000fe20000000f00 */
[----:B------:R-:W-:Y:S01]  /*53a0*/  IMAD.MOV.U32 R103, RZ, RZ, R191 ;  /* 0x000000ffff677224 */ /* 0x000fe200078e00bf */
[----:B------:R-:W-:-:S02]  /*53b0*/  MOV R102, R190 ;  /* 0x000000be00667202 */ /* 0x000fc40000000f00 */
[----:B------:R-:W-:Y:S01]  /*53c0*/  MOV R131, R188 ;  /* 0x000000bc00837202 */ /* 0x000fe20000000f00 */
[----:B------:R-:W-:Y:S01]  /*53d0*/  IMAD.MOV.U32 R62, RZ, RZ, R161 ;  /* 0x000000ffff3e7224 */ /* 0x000fe200078e00a1 */
[----:B------:R-:W-:Y:S01]  /*53e0*/  MOV R63, R160 ;  /* 0x000000a0003f7202 */ /* 0x000fe20000000f00 */
[----:B------:R-:W-:Y:S01]  /*53f0*/  IMAD.MOV.U32 R60, RZ, RZ, R163 ;  /* 0x000000ffff3c7224 */ /* 0x000fe200078e00a3 */
[----:B------:R-:W-:Y:S02]  /*5400*/  MOV R61, R162 ;  /* 0x000000a2003d7202 */ /* 0x000fe40000000f00 */
[----:B------:R-:W-:Y:S01]  /*5410*/  LDSM.16.MT88.4 R160, [R248+0x1900] ;  /* 0x00190000f8a0783b */ /* 0x000fe20000004200 */
[----:B-1----:R-:W-:Y:S01]  /*5420*/  HMMA.16816.F32 R188, R4, R8, R48 ;  /* 0x0000000804bc723c */ /* 0x002fe20000001830 */
[----:B------:R-:W-:Y:S01]  /*5430*/  MUFU.EX2 R20, R20 ;  /* 0x0000001400147308 */ /* 0x000fe20000000800 */
[----:B------:R-:W-:Y:S02]  /*5440*/  FADD.FTZ R0, R0, R14 ;  /* 0x0000000e00007221 */ /* 0x000fe40000010000 */
[----:B------:R-:W-:Y:S01]  /*5450*/  FADD.FTZ R3, R182, R3 ;  /* 0x00000003b6037221 */ /* 0x000fe20000010000 */
[----:B------:R-:W-:-:S03]  /*5460*/  MOV R101, R146 ;  /* 0x0000009200657202 */ /* 0x000fc60000000f00 */
[C---:B------:R-:W-:Y:S01]  /*5470*/  HMMA.16816.F32 R184, R4.reuse, R10, R36 ;  /* 0x0000000a04b8723c */ /* 0x040fe20000001824 */
[----:B------:R-:W1:Y:S01]  /*5480*/  LDSM.16.MT88.4 R8, [R250+0x7100] ;  /* 0x00710000fa08783b */ /* 0x000e620000004200 */
[----:B------:R-:W-:Y:S01]  /*5490*/  FADD.FTZ R0, R102, R0 ;  /* 0x0000000066007221 */ /* 0x000fe20000010000 */
[----:B------:R-:W-:Y:S01]  /*54a0*/  MOV R182, R129 ;  /* 0x0000008100b67202 */ /* 0x000fe20000000f00 */
[----:B------:R-:W-:Y:S01]  /*54b0*/  IMAD.MOV.U32 R100, RZ, RZ, R147 ;  /* 0x000000ffff647224 */ /* 0x000fe200078e0093 */
[----:B------:R-:W-:Y:S03]  /*54c0*/  LDSM.16.MT88.4 R48, [R249+0x3900] ;  /* 0x00390000f930783b */ /* 0x000fe60000004200 */
[C---:B-1----:R-:W-:Y:S01]  /*54d0*/  HMMA.16816.F32 R32, R4.reuse, R8, R32 ;  /* 0x000000080420723c */ /* 0x042fe20000001820 */
[----:B------:R-:W-:Y:S07]  /*54e0*/  MUFU.EX2 R9, R17 ;  /* 0x0000001100097308 */ /* 0x000fee0000000800 */
[----:B------:R-:W-:Y:S01]  /*54f0*/  HMMA.16816.F32 R24, R4, R10, R24 ;  /* 0x0000000a0418723c */ /* 0x000fe20000001818 */
[----:B------:R-:W1:Y:S08]  /*5500*/  MUFU.EX2 R11, R19 ;  /* 0x00000013000b7308 */ /* 0x000e700000000800 */
[----:B------:R-:W2:Y:S08]  /*5510*/  MUFU.EX2 R10, R18 ;  /* 0x00000012000a7308 */ /* 0x000eb00000000800 */
[----:B------:R-:W-:Y:S08]  /*5520*/  MUFU.EX2 R8, R13 ;  /* 0x0000000d00087308 */ /* 0x000ff00000000800 */
[----:B------:R-:W3:Y:S08]  /*5530*/  MUFU.EX2 R7, R12 ;  /* 0x0000000c00077308 */ /* 0x000ef00000000800 */
[----:B------:R-:W-:Y:S08]  /*5540*/  MUFU.EX2 R6, R15 ;  /* 0x0000000f00067308 */ /* 0x000ff00000000800 */
[----:B------:R-:W4:Y:S01]  /*5550*/  MUFU.EX2 R5, R16 ;  /* 0x0000001000057308 */ /* 0x000f220000000800 */
[----:B------:R-:W-:-:S02]  /*5560*/  FADD.FTZ R4, R127, R3 ;  /* 0x000000037f047221 */ /* 0x000fc40000010000 */
[----:B------:R-:W-:Y:S02]  /*5570*/  FADD.FTZ R3, R103, R0 ;  /* 0x0000000067037221 */ /* 0x000fe40000010000 */
[----:B------:R-:W-:Y:S02]  /*5580*/  FADD.FTZ R0, R126, R4 ;  /* 0x000000047e007221 */ /* 0x000fe40000010000 */
[----:B------:R-:W-:Y:S01]  /*5590*/  FADD.FTZ R4, R183, R3 ;  /* 0x00000003b7047221 */ /* 0x000fe20000010000 */
[----:B------:R-:W-:Y:S01]  /*55a0*/  MOV R183, R131 ;  /* 0x0000008300b77202 */ /* 0x000fe20000000f00 */
[----:B------:R-:W-:Y:S01]  /*55b0*/  IMAD.MOV.U32 R127, RZ, RZ, R128 ;  /* 0x000000ffff7f7224 */ /* 0x000fe200078e0080 */
[----:B-1----:R-:W-:Y:S01]  /*55c0*/  F2FP.PACK_AB R128, R11, R20 ;  /* 0x000000140b80723e */ /* 0x002fe200000000ff */
[----:B------:R-:W-:Y:S01]  /*55d0*/  IMAD.MOV.U32 R126, RZ, RZ, R130 ;  /* 0x000000ffff7e7224 */ /* 0x000fe200078e0082 */
[----:B--2---:R-:W-:Y:S02]  /*55e0*/  F2FP.PACK_AB R130, R9, R10 ;  /* 0x0000000a0982723e */ /* 0x004fe400000000ff */
[----:B---3--:R-:W-:-:S02]  /*55f0*/  F2FP.PACK_AB R129, R7, R8 ;  /* 0x000000080781723e */ /* 0x008fc400000000ff */
[----:B----4-:R-:W-:-:S07]  /*5600*/  F2FP.PACK_AB R131, R5, R6 ;  /* 0x000000060583723e */ /* 0x010fce00000000ff */
[C---:B------:R-:W-:Y:S08]  /*5610*/  HMMA.16816.F32 R164, R128.reuse, R160, R164 ;  /* 0x000000a080a4723c */ /* 0x040ff000000018a4 */
[----:B------:R-:W-:Y:S07]  /*5620*/  HMMA.16816.F32 R160, R128, R162, R28 ;  /* 0x000000a280a0723c */ /* 0x000fee000000181c */
        /* <DEDUP_REMOVED lines=8> */
[----:B------:R-:W1:Y:S01]  /*56b0*/  LDSM.16.MT88.4 R152, [R249+0x1900] ;  /* 0x00190000f998783b */ /* 0x000e620000004200 */
[----:B------:R-:W-:Y:S01]  /*56c0*/  IMAD.MOV.U32 R102, RZ, RZ, R145 ;  /* 0x000000ffff667224 */ /* 0x000fe200078e0091 */
[----:B------:R-:W-:Y:S01]  /*56d0*/  MOV R103, R144 ;  /* 0x0000009000677202 */ /* 0x000fe20000000f00 */
[----:B------:R-:W-:Y:S01]  /*56e0*/  IMAD.MOV.U32 R12, RZ, RZ, R139 ;  /* 0x000000ffff0c7224 */ /* 0x000fe200078e008b */
[----:B------:R-:W2:Y:S01]  /*56f0*/  LDSM.16.MT88.4 R144, [R251+0x1900] ;  /* 0x00190000fb90783b */ /* 0x000ea20000004200 */
[----:B------:R-:W-:Y:S01]  /*5700*/  MOV R13, R138 ;  /* 0x0000008a000d7202 */ /* 0x000fe20000000f00 */
[----:B------:R-:W-:Y:S01]  /*5710*/  IMAD.MOV.U32 R14, RZ, RZ, R137 ;  /* 0x000000ffff0e7224 */ /* 0x000fe200078e0089 */
[----:B------:R-:W-:Y:S01]  /*5720*/  MOV R15, R136 ;  /* 0x00000088000f7202 */ /* 0x000fe20000000f00 */
[----:B------:R-:W-:Y:S01]  /*5730*/  IMAD.MOV.U32 R16, RZ, RZ, R59 ;  /* 0x000000ffff107224 */ /* 0x000fe200078e003b */
[----:B------:R-:W3:Y:S01]  /*5740*/  LDSM.16.MT88.4 R136, [R250+0x1900] ;  /* 0x00190000fa88783b */ /* 0x000ee20000004200 */
[----:B------:R-:W-:Y:S01]  /*5750*/  MOV R17, R58 ;  /* 0x0000003a00117202 */ /* 0x000fe20000000f00 */
[----:B------:R-:W-:Y:S01]  /*5760*/  IMAD.MOV.U32 R18, RZ, RZ, R57 ;  /* 0x000000ffff127224 */ /* 0x000fe200078e0039 */
[----:B------:R-:W-:-:S02]  /*5770*/  MOV R19, R56 ;  /* 0x0000003800137202 */ /* 0x000fc40000000f00 */
[----:B------:R-:W-:Y:S01]  /*5780*/  LDSM.16.MT88.4 R56, [R251+0x3900] ;  /* 0x00390000fb38783b */ /* 0x000fe20000004200 */
[C---:B-1----:R-:W-:Y:S08]  /*5790*/  HMMA.16816.F32 R156, R128.reuse, R152, R156 ;  /* 0x00000098809c723c */ /* 0x042ff0000000189c */
[C---:B------:R-:W-:Y:S01]  /*57a0*/  HMMA.16816.F32 R152, R128.reuse, R154, R40 ;  /* 0x0000009a8098723c */ /* 0x040fe20000001828 */
[----:B------:R-:W1:Y:S07]  /*57b0*/  LDSM.16.MT88.4 R40, [R248+0x3900] ;  /* 0x00390000f828783b */ /* 0x000e6e0000004200 */
[C---:B--2---:R-:W-:Y:S08]  /*57c0*/  HMMA.16816.F32 R148, R128.reuse, R144, R148 ;  /* 0x000000908094723c */ /* 0x044ff00000001894 */
[C---:B------:R-:W-:Y:S08]  /*57d0*/  HMMA.16816.F32 R144, R128.reuse, R146, R44 ;  /* 0x000000928090723c */ /* 0x040ff0000000182c */
[C---:B---3--:R-:W-:Y:S08]  /*57e0*/  HMMA.16816.F32 R140, R128.reuse, R136, R140 ;  /* 0x00000088808c723c */ /* 0x048ff0000000188c */
[C---:B------:R-:W-:Y:S01]  /*57f0*/  HMMA.16816.F32 R44, R128.reuse, R48, R72 ;  /* 0x00000030802c723c */ /* 0x040fe20000001848 */
[----:B------:R-:W-:Y:S07]  /*5800*/  LDSM.16.MT88.4 R72, [R248+0x5900] ;  /* 0x00590000f848783b */ /* 0x000fee0000004200 */
[C---:B-1----:R-:W-:Y:S01]  /*5810*/  HMMA.16816.F32 R36, R128.reuse, R40, R64 ;  /* 0x000000288024723c */ /* 0x042fe20000001840 */
[----:B------:R-:W1:Y:S07]  /*5820*/  LDSM.16.MT88.4 R64, [R250+0x3900] ;  /* 0x00390000fa40783b */ /* 0x000e6e0000004200 */
[C---:B------:R-:W-:Y:S08]  /*5830*/  HMMA.16816.F32 R136, R128.reuse, R138, R52 ;  /* 0x0000008a8088723c */ /* 0x040ff00000001834 */
[C---:B------:R-:W-:Y:S01]  /*5840*/  HMMA.16816.F32 R52, R128.reuse, R56, R80 ;  /* 0x000000388034723c */ /* 0x040fe20000001850 */
[----:B------:R-:W2:Y:S07]  /*5850*/  LDSM.16.MT88.4 R80, [R249+0x5900] ;  /* 0x00590000f950783b */ /* 0x000eae0000004200 */
[C---:B------:R-:W-:Y:S07]  /*5860*/  HMMA.16816.F32 R40, R128.reuse, R42, R68 ;  /* 0x0000002a8028723c */ /* 0x040fee0000001844 */
[----:B------:R-:W-:Y:S01]  /*5870*/  IMAD.MOV.U32 R68, RZ, RZ, R183 ;  /* 0x000000ffff447224 */ /* 0x000fe200078e00b7 */
[----:B------:R-:W-:Y:S01]  /*5880*/  MOV R69, R126 ;  /* 0x0000007e00457202 */ /* 0x000fe20000000f00 */
[----:B------:R-:W-:Y:S01]  /*5890*/  IMAD.MOV.U32 R70, RZ, RZ, R127 ;  /* 0x000000ffff467224 */ /* 0x000fe200078e007f */
[----:B------:R-:W-:Y:S01]  /*58a0*/  MOV R71, R182 ;  /* 0x000000b600477202 */ /* 0x000fe20000000f00 */
[C---:B------:R-:W-:Y:S08]  /*58b0*/  HMMA.16816.F32 R48, R128.reuse, R50, R76 ;  /* 0x000000328030723c */ /* 0x040ff0000000184c */
[C---:B-1----:R-:W-:Y:S08]  /*58c0*/  HMMA.16816.F32 R60, R128.reuse, R64, R60 ;  /* 0x00000040803c723c */ /* 0x042ff0000000183c */
[C---:B------:R-:W-:Y:S08]  /*58d0*/  HMMA.16816.F32 R64, R128.reuse, R66, R68 ;  /* 0x000000428040723c */ /* 0x040ff00000001844 */
[C---:B------:R-:W-:Y:S01]  /*58e0*/  HMMA.16816.F32 R68, R128.reuse, R72, R104 ;  /* 0x000000488044723c */ /* 0x040fe20000001868 */
[----:B------:R-:W-:Y:S07]  /*58f0*/  LDSM.16.MT88.4 R104, [R248+0x7900] ;  /* 0x00790000f868783b */ /* 0x000fee0000004200 */
[C---:B------:R-:W-:Y:S01]  /*5900*/  HMMA.16816.F32 R72, R128.reuse, R74, R88 ;  /* 0x0000004a8048723c */ /* 0x040fe20000001858 */
[----:B------:R-:W1:Y:S07]  /*5910*/  LDSM.16.MT88.4 R88, [R251+0x5900] ;  /* 0x00590000fb58783b */ /* 0x000e6e0000004200 */
[C---:B--2---:R-:W-:Y:S08]  /*5920*/  HMMA.16816.F32 R76, R128.reuse, R80, R92 ;  /* 0x00000050804c723c */ /* 0x044ff0000000185c */
[----:B------:R-:W-:Y:S01]  /*5930*/  HMMA.16816.F32 R80, R128, R82, R96 ;  /* 0x000000528050723c */ /* 0x000fe20000001860 */
[----:B------:R-:W2:Y:S01]  /*5940*/  LDSM.16.MT88.4 R96, [R250+0x5900] ;  /* 0x00590000fa60783b */ /* 0x000ea20000004200 */
[----:B------:R-:W-:-:S02]  /*5950*/  FADD.FTZ R3, R125, R0 ;  /* 0x000000007d037221 */ /* 0x000fc40000010000 */
[----:B------:R-:W-:Y:S02]  /*5960*/  FADD.FTZ R0, R124, R4 ;  /* 0x000000047c007221 */ /* 0x000fe40000010000 */
[----:B------:R-:W-:Y:S02]  /*5970*/  FADD.FTZ R4, R21, R3 ;  /* 0x0000000315047221 */ /* 0x000fe40000010000 */
[----:B------:R-:W-:Y:S01]  /*5980*/  FADD.FTZ R3, R180, R0 ;  /* 0x00000000b4037221 */ /* 0x000fe20000010000 */
[----:B------:R-:W-:Y:S01]  /*5990*/  HMMA.16816.F32 R56, R128, R58, R84 ;  /* 0x0000003a8038723c */ /* 0x000fe20000001854 */
[----:B------:R-:W-:Y:S02]  /*59a0*/  FADD.FTZ R0, R22, R4 ;  /* 0x0000000416007221 */ /* 0x000fe40000010000 */
[----:B------:R-:W-:Y:S02]  /*59b0*/  FADD.FTZ R4, R179, R3 ;  /* 0x00000003b3047221 */ /* 0x000fe40000010000 */
[----:B------:R-:W-:-:S02]  /*59c0*/  FADD.FTZ R3, R23, R0 ;  /* 0x0000000017037221 */ /* 0x000fc40000010000 */
[----:B------:R-:W-:Y:S02]  /*59d0*/  FADD.FTZ R0, R181, R4 ;  /* 0x00000004b5007221 */ /* 0x000fe40000010000 */
[----:B------:R-:W-:Y:S01]  /*59e0*/  FADD.FTZ R3, R178, R3 ;  /* 0x00000003b2037221 */ /* 0x000fe20000010000 */
[C---:B-1----:R-:W-:Y:S01]  /*59f0*/  HMMA.16816.F32 R84, R128.reuse, R88, R12 ;  /* 0x000000588054723c */ /* 0x042fe2000000180c */
[----:B------:R-:W-:Y:S07]  /*5a00*/  LDSM.16.MT88.4 R12, [R250+0x7900] ;  /* 0x00790000fa0c783b */ /* 0x000fee0000004200 */
[C---:B------:R-:W-:Y:S08]  /*5a10*/  HMMA.16816.F32 R88, R128.reuse, R90, R100 ;  /* 0x0000005a8058723c */ /* 0x040ff00000001864 */
[C---:B--2---:R-:W-:Y:S01]  /*5a20*/  HMMA.16816.F32 R92, R128.reuse, R96, R120 ;  /* 0x00000060805c723c */ /* 0x044fe20000001878 */
[----:B------:R-:W-:Y:S07]  /*5a30*/  LDSM.16.MT88.4 R120, [R251+0x7900] ;  /* 0x00790000fb78783b */ /* 0x000fee0000004200 */
[----:B------:R-:W-:Y:S01]  /*5a40*/  HMMA.16816.F32 R100, R128, R104, R112 ;  /* 0x000000688064723c */ /* 0x000fe20000001870 */
[----:B------:R-:W1:Y:S01]  /*5a50*/  LDSM.16.MT88.4 R112, [R249+0x7900] ;  /* 0x00790000f970783b */ /* 0x000e620000004200 */
[----:B------:R-:W-:-:S02]  /*5a60*/  FADD.FTZ R8, R8, R3 ;  /* 0x0000000308087221 */ /* 0x000fc40000010000 */
[----:B------:R-:W-:Y:S02]  /*5a70*/  FADD.FTZ R20, R20, R0 ;  /* 0x0000000014147221 */ /* 0x000fe40000010000 */
[----:B------:R-:W-:Y:S02]  /*5a80*/  FADD.FTZ R7, R7, R8 ;  /* 0x0000000807077221 */ /* 0x000fe40000010000 */
[----:B------:R-:W-:Y:S02]  /*5a90*/  FADD.FTZ R11, R11, R20 ;  /* 0x000000140b0b7221 */ /* 0x000fe40000010000 */
[----:B------:R-:W-:Y:S02]  /*5aa0*/  FADD.FTZ R6, R6, R7 ;  /* 0x0000000706067221 */ /* 0x000fe40000010000 */
[----:B------:R-:W-:Y:S01]  /*5ab0*/  FADD.FTZ R10, R10, R11 ;  /* 0x0000000b0a0a7221 */ /* 0x000fe20000010000 */
[----:B------:R-:W-:Y:S01]  /*5ac0*/  UIADD3 UR6, UR7, -0x2, URZ ;  /* 0xfffffffe07067890 */ /* 0x000fe2000fffe03f */
[----:B------:R-:W-:-:S02]  /*5ad0*/  FADD.FTZ R0, R5, R6 ;  /* 0x0000000605007221 */ /* 0x000fc40000010000 */
[----:B------:R-:W-:Y:S01]  /*5ae0*/  FADD.FTZ R3, R9, R10 ;  /* 0x0000000a09037221 */ /* 0x000fe20000010000 */
[----:B------:R-:W-:Y:S02]  /*5af0*/  UISETP.GE.AND UP0, UPT, UR6, UR8, UPT ;  /* 0x000000080600728c */ /* 0x000fe4000bf06270 */
[----:B------:R2:W-:Y:S04]  /*5b00*/  STL [R1+0x40], R0 ;  /* 0x0000400001007387 */ /* 0x0005e80000100800 */
[----:B------:R2:W-:Y:S01]  /*5b10*/  STL [R1+0x1c], R3 ;  /* 0x00001c0301007387 */ /* 0x0005e20000100800 */
[----:B------:R-:W-:Y:S01]  /*5b20*/  PLOP3.LUT P0, PT, PT, PT, UP0, 0x80, 0x0 ;  /* 0x000000000000781c */ /* 0x000fe20003f0f008 */
[C---:B------:R-:W-:Y:S08]  /*5b30*/  HMMA.16816.F32 R96, R128.reuse, R98, R116 ;  /* 0x000000628060723c */ /* 0x040ff00000001874 */
[C---:B------:R-:W-:Y:S08]  /*5b40*/  HMMA.16816.F32 R104, R128.reuse, R106, R108 ;  /* 0x0000006a8068723c */ /* 0x040ff0000000186c */
[C---:B-1----:R-:W-:Y:S08]  /*5b50*/  HMMA.16816.F32 R108, R128.reuse, R112, R28 ;  /* 0x00000070806c723c */ /* 0x042ff0000000181c */
[C---:B------:R-:W-:Y:S08]  /*5b60*/  HMMA.16816.F32 R116, R128.reuse, R120, R188 ;  /* 0x000000788074723c */ /* 0x040ff000000018bc */
[C---:B------:R-:W-:Y:S08]  /*5b70*/  HMMA.16816.F32 R112, R128.reuse, R114, R16 ;  /* 0x000000728070723c */ /* 0x040ff00000001810 */
[C---:B------:R-:W-:Y:S08]  /*5b80*/  HMMA.16816.F32 R120, R128.reuse, R122, R184 ;  /* 0x0000007a8078723c */ /* 0x040ff000000018b8 */
[C---:B------:R-:W-:Y:S08]  /*5b90*/  HMMA.16816.F32 R124, R128.reuse, R12, R32 ;  /* 0x0000000c807c723c */ /* 0x040ff00000001820 */
[----:B------:R-:W-:Y:S01]  /*5ba0*/  HMMA.16816.F32 R128, R128, R14, R24 ;  /* 0x0000000e8080723c */ /* 0x000fe20000001818 */
[----:B------:R-:W-:Y:S07]  /*5bb0*/  @!P0 BRA `(.L_x_5) ;  /* 0x00003b1000008947 */ /* 0x000fee0003800000 */
[----:B--2---:R-:W-:Y:S01]  /*5bc0*/  SHF.R.S32.HI R18, RZ, 0x1f, R133 ;  /* 0x0000001fff127819 */ /* 0x004fe20000011485 */
[----:B------:R-:W-:Y:S01]  /*5bd0*/  IMAD.SHL.U32 R4, R133, 0x2, RZ ;  /* 0x0000000285047824 */ /* 0x000fe200078e00ff */
[----:B------:R-:W-:-:S02]  /*5be0*/  SHF.R.S32.HI R19, RZ, 0x1f, R134 ;  /* 0x0000001fff137819 */ /* 0x000fc40000011486 */
[----:B------:R-:W-:Y:S01]  /*5bf0*/  SHF.L.U64.HI R0, R133, 0x1, R18 ;  /* 0x0000000185007819 */ /* 0x000fe20000010212 */
[----:B------:R-:W-:Y:S01]  /*5c00*/  IMAD.MOV.U32 R133, RZ, RZ, R132 ;  /* 0x000000ffff857224 */ /* 0x000fe200078e0084 */
[----:B------:R-:W-:Y:S02]  /*5c10*/  SHF.L.U64.HI R3, R134, 0x1, R19 ;  /* 0x0000000186037819 */ /* 0x000fe40000010213 */
[----:B------:R-:W-:Y:S01]  /*5c20*/  SHF.R.S32.HI R18, RZ, 0x1f, R177 ;  /* 0x0000001fff127819 */ /* 0x000fe200000114b1 */
[----:B------:R1:W-:Y:S01]  /*5c30*/  STL [R1+0x3c], R0 ;  /* 0x00003c0001007387 */ /* 0x0003e20000100800 */
[----:B------:R-:W-:-:S03]  /*5c40*/  SHF.R.S32.HI R19, RZ, 0x1f, R176 ;  /* 0x0000001fff137819 */ /* 0x000fc600000114b0 */
[----:B------:R-:W-:Y:S04]  /*5c50*/  STL [R1+0x38], R4 ;  /* 0x0000380401007387 */ /* 0x000fe80000100800 */
[----:B------:R2:W-:Y:S01]  /*5c60*/  STL [R1+0x34], R3 ;  /* 0x0000340301007387 */ /* 0x0005e20000100800 */
[----:B-1----:R-:W-:Y:S02]  /*5c70*/  IMAD.SHL.U32 R0, R134, 0x2, RZ ;  /* 0x0000000286007824 */ /* 0x002fe400078e00ff */
[----:B------:R-:W-:Y:S01]  /*5c80*/  IMAD.MOV.U32 R134, RZ, RZ, R2 ;  /* 0x000000ffff867224 */ /* 0x000fe200078e0002 */
[----:B------:R-:W-:Y:S02]  /*5c90*/  SHF.L.U64.HI R2, R176, 0x1, R19 ;  /* 0x00000001b0027819 */ /* 0x000fe40000010213 */
[----:B------:R1:W-:Y:S01]  /*5ca0*/  STL [R1+0x30], R0 ;  /* 0x0000300001007387 */ /* 0x0003e20000100800 */
[C---:B--2---:R-:W-:Y:S01]  /*5cb0*/  IMAD.SHL.U32 R3, R177.reuse, 0x2, RZ ;  /* 0x00000002b1037824 */ /* 0x044fe200078e00ff */
[----:B-1----:R-:W-:-:S05]  /*5cc0*/  SHF.L.U64.HI R0, R177, 0x1, R18 ;  /* 0x00000001b1007819 */ /* 0x002fca0000010212 */
[----:B------:R1:W-:Y:S04]  /*5cd0*/  STL [R1+0x2c], R0 ;  /* 0x00002c0001007387 */ /* 0x0003e80000100800 */
[----:B------:R2:W-:Y:S01]  /*5ce0*/  STL [R1+0x28], R3 ;  /* 0x0000280301007387 */ /* 0x0005e20000100800 */
[----:B-1----:R-:W-:-:S05]  /*5cf0*/  IMAD.SHL.U32 R0, R176, 0x2, RZ ;  /* 0x00000002b0007824 */ /* 0x002fca00078e00ff */
[----:B------:R2:W-:Y:S04]  /*5d00*/  STL [R1+0x20], R0 ;  /* 0x0000200001007387 */ /* 0x0005e80000100800 */
[----:B------:R2:W-:Y:S01]  /*5d10*/  STL [R1+0x24], R2 ;  /* 0x0000240201007387 */ /* 0x0005e20000100800 */
[----:B------:R-:W-:Y:S05]  /*5d20*/  BRA `(.L_x_6) ;  /* 0x0000045000007947 */ /* 0x000fea0003800000 */
.L_x_8:
[----:B------:R-:W2:Y:S01]  /*5d30*/  LDL R5, [R1+0x44] ;  /* 0x0000440001057983 */ /* 0x000ea20000100800 */
[----:B------:R-:W-:Y:S01]  /*5d40*/  IMAD.MOV.U32 R2, RZ, RZ, c[0x0][0x2b8] ;  /* 0x0000ae00ff027624 */ /* 0x000fe200078e00ff */
[----:B------:R-:W-:Y:S01]  /*5d50*/  ULEA UR5, UR6, UR9, 0x6 ;  /* 0x0000000906057291 */ /* 0x000fe2000f8e303f */
[----:B------:R-:W-:Y:S01]  /*5d60*/  IMAD.MOV.U32 R8, RZ, RZ, RZ ;  /* 0x000000ffff087224 */ /* 0x000fe200078e00ff */
[----:B------:R-:W3:Y:S02]  /*5d70*/  LDL R32, [R1+0x38] ;  /* 0x0000380001207983 */ /* 0x000ee40000100800 */
[----:B------:R-:W-:Y:S02]  /*5d80*/  ISETP.NE.AND P2, PT, R2, 0x1, PT ;  /* 0x000000010200780c */ /* 0x000fe40003f45270 */
[----:B------:R-:W4:Y:S01]  /*5d90*/  LDL R31, [R1+0x3c] ;  /* 0x00003c00011f7983 */ /* 0x000f220000100800 */
[----:B------:R-:W-:Y:S03]  /*5da0*/  IMAD.U32 R2, RZ, RZ, UR5 ;  /* 0x00000005ff027e24 */ /* 0x000fe6000f8e00ff */
[----:B------:R-:W5:Y:S04]  /*5db0*/  LDL R30, [R1+0x30] ;  /* 0x00003000011e7983 */ /* 0x000f680000100800 */
[----:B------:R-:W3:Y:S04]  /*5dc0*/  LDL R29, [R1+0x34] ;  /* 0x00003400011d7983 */ /* 0x000ee80000100800 */
[----:B------:R-:W3:Y:S04]  /*5dd0*/  LDL R28, [R1+0x28] ;  /* 0x00002800011c7983 */ /* 0x000ee80000100800 */
[----:B------:R-:W3:Y:S04]  /*5de0*/  LDL R25, [R1+0x2c] ;  /* 0x00002c0001197983 */ /* 0x000ee80000100800 */
[----:B------:R-:W3:Y:S04]  /*5df0*/  LDL R24, [R1+0x20] ;  /* 0x0000200001187983 */ /* 0x000ee80000100800 */
[----:B------:R-:W3:Y:S01]  /*5e00*/  LDL R21, [R1+0x24] ;  /* 0x0000240001157983 */ /* 0x000ee20000100800 */
[----:B--2---:R-:W-:Y:S05]  /*5e10*/  IADD3 R2, R2, -0x40, R5 ;  /* 0xffffffc002027810 */ /* 0x004fea0007ffe005 */
[----:B------:R-:W-:Y:S04]  /*5e20*/  @P2 IMAD.HI.U32 R5, R2, c[0x0][0x2bc], RZ ;  /* 0x0000af0002052a27 */ /* 0x000fe800078e00ff */
[----:B------:R-:W-:Y:S01]  /*5e30*/  IMAD.MOV.U32 R0, RZ, RZ, R2 ;  /* 0x000000ffff007224 */ /* 0x000fe200078e0002 */
[----:B------:R-:W-:Y:S04]  /*5e40*/  @P2 SHF.R.U32.HI R0, RZ, c[0x0][0x2c0], R5 ;  /* 0x0000b000ff002a19 */ /* 0x000fe80000011605 */
[C---:B------:R-:W-:Y:S04]  /*5e50*/  @!P1 IADD3 R5, P0, R0.reuse, UR16, RZ ;  /* 0x0000001000059c10 */ /* 0x040fe8000ff1e0ff */
[----:B------:R-:W-:Y:S01]  /*5e60*/  @!P1 LEA.HI.X.SX32 R7, R0, UR14, 0x1, P0 ;  /* 0x0000000e00079c11 */ /* 0x000fe200080f0eff */
[----:B------:R-:W-:Y:S01]  /*5e70*/  IMAD.MOV R0, RZ, RZ, -R0 ;  /* 0x000000ffff007224 */ /* 0x000fe200078e0a00 */
[C---:B------:R-:W-:Y:S03]  /*5e80*/  @!P1 LEA R6, P0, R5.reuse, c[0x0][0x2a0], 0x2 ;  /* 0x0000a80005069a11 */ /* 0x040fe600078010ff */
[----:B------:R-:W-:Y:S01]  /*5e90*/  IMAD R9, R0, c[0x0][0x2b8], R2 ;  /* 0x0000ae0000097a24 */ /* 0x000fe200078e0202 */
[----:B------:R-:W-:Y:S04]  /*5ea0*/  @!P1 LEA.HI.X R7, R5, c[0x0][0x2a4], R7, 0x2, P0 ;  /* 0x0000a90005079a11 */ /* 0x000fe800000f1407 */
[----:B------:R-:W-:Y:S01]  /*5eb0*/  STL [R1+0x14], R9 ;  /* 0x0000140901007387 */ /* 0x000fe20000100800 */
[----:B------:R-:W-:Y:S03]  /*5ec0*/  SHF.R.S32.HI R0, RZ, 0x1f, R9 ;  /* 0x0000001fff007819 */ /* 0x000fe60000011409 */
[----:B------:R1:W2:Y:S02]  /*5ed0*/  @!P1 LDG.E R8, [R6.64] ;  /* 0x0000000c06089981 */ /* 0x0002a4000c1e1900 */
[----:B------:R-:W-:Y:S04]  /*5ee0*/  IMAD R0, R0, c[0x0][0x1e0], RZ ;  /* 0x0000780000007a24 */ /* 0x000fe800078e02ff */
[C---:B------:R-:W-:Y:S02]  /*5ef0*/  IMAD R0, R9.reuse, c[0x0][0x1e4], R0 ;  /* 0x0000790009007a24 */ /* 0x040fe400078e0200 */
[----:B-1----:R-:W-:Y:S04]  /*5f00*/  IMAD.WIDE.U32 R6, R9, c[0x0][0x1e0], RZ ;  /* 0x0000780009067a25 */ /* 0x002fe800078e00ff */
[----:B------:R-:W-:Y:S01]  /*5f10*/  IMAD.IADD R7, R7, 0x1, R0 ;  /* 0x0000000107077824 */ /* 0x000fe200078e0200 */
[----:B--2---:R-:W-:Y:S01]  /*5f20*/  STL [R1+0x10], R8 ;  /* 0x0000100801007387 */ /* 0x004fe20000100800 */
[----:B------:R-:W-:Y:S02]  /*5f30*/  SHF.R.S32.HI R2, RZ, 0x1f, R8 ;  /* 0x0000001fff027819 */ /* 0x000fe40000011408 */
[----:B------:R-:W-:Y:S04]  /*5f40*/  IMAD.WIDE.U32 R6, R8, c[0x0][0x1f0], R6 ;  /* 0x00007c0008067a25 */ /* 0x000fe800078e0006 */
[----:B------:R-:W-:Y:S01]  /*5f50*/  IMAD R2, R2, c[0x0][0x1f0], RZ ;  /* 0x00007c0002027a24 */ /* 0x000fe200078e02ff */
[----:B------:R-:W-:Y:S03]  /*5f60*/  IADD3 R0, P0, R6, UR20, RZ ;  /* 0x0000001406007c10 */ /* 0x000fe6000ff1e0ff */
[----:B------:R-:W-:Y:S05]  /*5f70*/  IMAD R2, R8, c[0x0][0x1f4], R2 ;  /* 0x00007d0008027a24 */ /* 0x000fea00078e0202 */
[----:B------:R-:W-:Y:S02]  /*5f80*/  IADD3.X R7, R7, UR18, R2, P0, !PT ;  /* 0x0000001207077c10 */ /* 0x000fe400087fe402 */
[C---:B------:R-:W-:Y:S04]  /*5f90*/  LEA R2, P0, R0.reuse, c[0x0][0x1c8], 0x1 ;  /* 0x0000720000027a11 */ /* 0x040fe800078008ff */
[----:B------:R-:W-:Y:S01]  /*5fa0*/  LEA.HI.X R7, R0, c[0x0][0x1cc], R7, 0x1, P0 ;  /* 0x0000730000077a11 */ /* 0x000fe200000f0c07 */
[----:B------:R-:W3:Y:S04]  /*5fb0*/  SHFL.IDX PT, R5, R2, RZ, 0x181f ;  /* 0x00181fff02057589 */ /* 0x000ee800000e0000 */
[----:B------:R-:W4:Y:S04]  /*5fc0*/  SHFL.IDX PT, R6, R7, RZ, 0x181f ;  /* 0x00181fff07067589 */ /* 0x000f2800000e0000 */
[----:B------:R-:W1:Y:S04]  /*5fd0*/  SHFL.IDX PT, R0, R2, 0x1, 0x181f ;  /* 0x00381f0002007f89 */ /* 0x000e6800000e0000 */
[----:B------:R-:W2:Y:S01]  /*5fe0*/  SHFL.IDX PT, R2, R7, 0x1, 0x181f ;  /* 0x00381f0007027f89 */ /* 0x000ea200000e0000 */
[C---:B---3--:R-:W-:Y:S05]  /*5ff0*/  IADD3 R8, P0, R5.reuse, R32, RZ ;  /* 0x0000002005087210 */ /* 0x048fea0007f1e0ff */
[C---:B----4-:R-:W-:Y:S05]  /*6000*/  IMAD.X R9, R6.reuse, 0x1, R31, P0 ;  /* 0x0000000106097824 */ /* 0x050fea00000e061f */
[----:B------:R5:W-:Y:S02]  /*6010*/  LDGSTS.E.BYPASS.LTC128B.128 [R132+0x10100], [R8.64], !P6 ;  /* 0x1010000008847fae */ /* 0x000be4000f101d4c */
[C---:B-----5:R-:W-:Y:S04]  /*6020*/  IADD3 R8, P0, R5.reuse, R30, RZ ;  /* 0x0000001e05087210 */ /* 0x060fe80007f1e0ff */
[CC--:B------:R-:W-:Y:S02]  /*6030*/  IADD3.X R9, R6.reuse, R29.reuse, RZ, P0, !PT ;  /* 0x0000001d06097210 */ /* 0x0c0fe400007fe4ff */
[C---:B------:R-:W-:Y:S03]  /*6040*/  IADD3 R10, P0, R5.reuse, R28, RZ ;  /* 0x0000001c050a7210 */ /* 0x040fe60007f1e0ff */
[----:B------:R3:W-:Y:S02]  /*6050*/  LDGSTS.E.BYPASS.LTC128B.128 [R132+0x12100], [R8.64], !P5 ;  /* 0x1210000008847fae */ /* 0x0007e4000e901d4c */
[C---:B------:R-:W-:Y:S05]  /*6060*/  IMAD.X R11, R6.reuse, 0x1, R25, P0 ;  /* 0x00000001060b7824 */ /* 0x040fea00000e0619 */
[----:B------:R4:W-:Y:S01]  /*6070*/  LDGSTS.E.BYPASS.LTC128B.128 [R132+0x14100], [R10.64], !P4 ;  /* 0x141000000a847fae */ /* 0x0009e2000e101d4c */
[----:B---3--:R-:W-:Y:S05]  /*6080*/  IADD3 R8, P0, R5, R24, RZ ;  /* 0x0000001805087210 */ /* 0x008fea0007f1e0ff */
[----:B------:R-:W-:Y:S01]  /*6090*/  IMAD.X R9, R6, 0x1, R21, P0 ;  /* 0x0000000106097824 */ /* 0x000fe200000e0615 */
[----:B-1----:R-:W-:Y:S04]  /*60a0*/  IADD3 R6, P0, R0, R32, RZ ;  /* 0x0000002000067210 */ /* 0x002fe80007f1e0ff */
[----:B------:R1:W-:Y:S01]  /*60b0*/  LDGSTS.E.BYPASS.LTC128B.128 [R132+0x16100], [R8.64], !P3 ;  /* 0x1610000008847fae */ /* 0x0003e2000d901d4c */
[----:B--2---:R-:W-:Y:S05]  /*60c0*/  IMAD.X R7, R2, 0x1, R31, P0 ;  /* 0x0000000102077824 */ /* 0x004fea00000e061f */
[----:B------:R2:W-:Y:S02]  /*60d0*/  LDGSTS.E.BYPASS.LTC128B.128 [R132+0x11100], [R6.64], !P6 ;  /* 0x1110000006847fae */ /* 0x0005e4000f101d4c */
[----:B--2---:R-:W-:Y:S04]  /*60e0*/  IADD3 R6, P0, R0, R30, RZ ;  /* 0x0000001e00067210 */ /* 0x004fe80007f1e0ff */
[----:B------:R-:W-:Y:S02]  /*60f0*/  IADD3.X R7, R2, R29, RZ, P0, !PT ;  /* 0x0000001d02077210 */ /* 0x000fe400007fe4ff */
[----:B-1----:R-:W-:Y:S03]  /*6100*/  IADD3 R8, P0, R0, R28, RZ ;  /* 0x0000001c00087210 */ /* 0x002fe60007f1e0ff */
[----:B------:R1:W-:Y:S02]  /*6110*/  LDGSTS.E.BYPASS.LTC128B.128 [R132+0x13100], [R6.64], !P5 ;  /* 0x1310000006847fae */ /* 0x0003e4000e901d4c */
[----:B------:R-:W-:Y:S05]  /*6120*/  IMAD.X R9, R2, 0x1, R25, P0 ;  /* 0x0000000102097824 */ /* 0x000fea00000e0619 */
[----:B------:R4:W-:Y:S01]  /*6130*/  LDGSTS.E.BYPASS.LTC128B.128 [R132+0x15100], [R8.64], !P4 ;  /* 0x1510000008847fae */ /* 0x0009e2000e101d4c */
[----:B-1----:R-:W-:Y:S05]  /*6140*/  IADD3 R6, P0, R0, R24, RZ ;  /* 0x0000001800067210 */ /* 0x002fea0007f1e0ff */
[----:B------:R-:W-:Y:S05]  /*6150*/  IMAD.X R7, R2, 0x1, R21, P0 ;  /* 0x0000000102077824 */ /* 0x000fea00000e0615 */
[----:B------:R4:W-:Y:S01]  /*6160*/  LDGSTS.E.BYPASS.LTC128B.128 [R132+0x17100], [R6.64], !P3 ;  /* 0x1710000006847fae */ /* 0x0009e2000d901d4c */
[----:B------:R-:W-:-:S05]  /*6170*/  BRA `(.L_x_7) ;  /* 0x0000151000007947 */ /* 0x000fca0003800000 */
.L_x_6:
[----:B------:R-:W3:Y:S01]  /*6180*/  LDL R4, [R1+0x14] ;  /* 0x0000140001047983 */ /* 0x000ee20000100800 */
[----:B------:R-:W-:Y:S04]  /*6190*/  DEPBAR.LE SB0, 0x0 ;  /* 0x000080000000791a */ /* 0x000fe80000000000 */
[----:B------:R-:W4:Y:S01]  /*61a0*/  LDL R5, [R1+0x10] ;  /* 0x0000100001057983 */ /* 0x000f220000100800 */
[----:B------:R-:W-:Y:S04]  /*61b0*/  UISETP.GT.AND UP0, UPT, UR6, UR8, UPT ;  /* 0x000000080600728c */ /* 0x000fe8000bf04270 */
[----:B------:R1:W-:Y:S05]  /*61c0*/  STL [R1+0x64], R42 ;  /* 0x0000642a01007387 */ /* 0x0003ea0000100800 */
[----:B------:R2:W-:Y:S05]  /*61d0*/  STL [R1+0x60], R41 ;  /* 0x0000602901007387 */ /* 0x0005ea0000100800 */
[----:B------:R1:W-:Y:S05]  /*61e0*/  STL [R1+0x5c], R40 ;  /* 0x00005c2801007387 */ /* 0x0003ea0000100800 */
[----:B------:R1:W-:Y:S05]  /*61f0*/  STL [R1+0x58], R39 ;  /* 0x0000582701007387 */ /* 0x0003ea0000100800 */
[----:B------:R2:W-:Y:S05]  /*6200*/  STL [R1+0x54], R38 ;  /* 0x0000542601007387 */ /* 0x0005ea0000100800 */
[----:B------:R2:W-:Y:S05]  /*6210*/  STL [R1+0x50], R37 ;  /* 0x0000502501007387 */ /* 0x0005ea0000100800 */
[----:B------:R2:W-:Y:S05]  /*6220*/  STL [R1+0x4c], R36 ;  /* 0x00004c2401007387 */ /* 0x0005ea0000100800 */
[----:B------:R-:W4:Y:S05]  /*6230*/  LDL R20, [R1+0x38] ;  /* 0x0000380001147983 */ /* 0x000f2a0000100800 */
[----:B-1----:R-:W4:Y:S05]  /*6240*/  LDL R42, [R1+0x3c] ;  /* 0x00003c00012a7983 */ /* 0x002f2a0000100800 */
[----:B--2---:R-:W2:Y:S05]  /*6250*/  LDL R41, [R1+0x30] ;  /* 0x0000300001297983 */ /* 0x004eaa0000100800 */
[----:B------:R-:W2:Y:S05]  /*6260*/  LDL R40, [R1+0x34] ;  /* 0x0000340001287983 */ /* 0x000eaa0000100800 */
[----:B------:R-:W2:Y:S05]  /*6270*/  LDL R39, [R1+0x28] ;  /* 0x0000280001277983 */ /* 0x000eaa0000100800 */
[----:B------:R-:W2:Y:S05]  /*6280*/  LDL R38, [R1+0x2c] ;  /* 0x00002c0001267983 */ /* 0x000eaa0000100800 */
[----:B------:R-:W2:Y:S05]  /*6290*/  LDL R37, [R1+0x20] ;  /* 0x0000200001257983 */ /* 0x000eaa0000100800 */
[----:B------:R-:W2:Y:S05]  /*62a0*/  LDL R36, [R1+0x4] ;  /* 0x0000040001247983 */ /* 0x000eaa0000100800 */
[----:B------:R-:W2:Y:S05]  /*62b0*/  LDL R29, [R1+0x18] ;  /* 0x00001800011d7983 */ /* 0x000eaa0000100800 */
[----:B------:R-:W2:Y:S05]  /*62c0*/  LDL R132, [R1+0xc] ;  /* 0x00000c0001847983 */ /* 0x000eaa0000100800 */
[----:B------:R-:W-:Y:S06]  /*62d0*/  BAR.SYNC.DEFER_BLOCKING 0x0 ;  /* 0x0000000000007b1d */ /* 0x000fec0000010000 */
[----:B------:R-:W1:Y:S05]  /*62e0*/  LDSM.16.M88.4 R8, [R135+0x10100] ;  /* 0x010100008708783b */ /* 0x000e6a0000000200 */
[----:B------:R-:W-:Y:S05]  /*62f0*/  LDSM.16.M88.4 R16, [R135+0x10900] ;  /* 0x010900008710783b */ /* 0x000fea0000000200 */
[----:B------:R-:W-:Y:S05]  /*6300*/  LDSM.16.M88.4 R24, [R135+0x11100] ;  /* 0x011100008718783b */ /* 0x000fea0000000200 */
[----:B------:R-:W-:Y:S01]  /*6310*/  LDSM.16.M88.4 R32, [R135+0x11900] ;  /* 0x011900008720783b */ /* 0x000fe20000000200 */
[----:B---3--:R-:W-:Y:S01]  /*6320*/  SHF.R.S32.HI R0, RZ, 0x1f, R4 ;  /* 0x0000001fff007819 */ /* 0x008fe20000011404 */
[----:B------:R-:W-:Y:S04]  /*6330*/  IMAD.WIDE.U32 R2, R4, c[0x0][0x208], RZ ;  /* 0x0000820004027a25 */ /* 0x000fe800078e00ff */
[----:B------:R-:W-:Y:S04]  /*6340*/  IMAD R0, R0, c[0x0][0x208], RZ ;  /* 0x0000820000007a24 */ /* 0x000fe800078e02ff */
[----:B------:R-:W-:Y:S01]  /*6350*/  IMAD R0, R4, c[0x0][0x20c], R0 ;  /* 0x0000830004007a24 */ /* 0x000fe200078e0200 */
[----:B----4-:R-:W-:Y:S04]  /*6360*/  SHF.R.S32.HI R4, RZ, 0x1f, R5 ;  /* 0x0000001fff047819 */ /* 0x010fe80000011405 */
[----:B------:R-:W-:Y:S01]  /*6370*/  IADD3 R3, R3, R0, RZ ;  /* 0x0000000003037210 */ /* 0x000fe20007ffe0ff */
[----:B------:R-:W-:Y:S04]  /*6380*/  IMAD R28, R4, c[0x0][0x218], RZ ;  /* 0x00008600041c7a24 */ /* 0x000fe800078e02ff */
[C---:B------:R-:W-:Y:S04]  /*6390*/  IMAD.WIDE.U32 R2, R5.reuse, c[0x0][0x218], R2 ;  /* 0x0000860005027a25 */ /* 0x040fe800078e0002 */
[----:B------:R-:W-:Y:S01]  /*63a0*/  IMAD R28, R5, c[0x0][0x21c], R28 ;  /* 0x00008700051c7a24 */ /* 0x000fe200078e021c */
[----:B------:R-:W-:Y:S01]  /*63b0*/  IADD3 R0, P0, R2, UR22, RZ ;  /* 0x0000001602007c10 */ /* 0x000fe2000ff1e0ff */
[C---:B-1----:R-:W-:Y:S03]  /*63c0*/  HMMA.16816.F32 R4, R168.reuse, R8, RZ ;  /* 0x00000008a804723c */ /* 0x042fe600000018ff */
[----:B------:R-:W-:Y:S02]  /*63d0*/  IADD3.X R28, R3, UR4, R28, P0, !PT ;  /* 0x00000004031c7c10 */ /* 0x000fe400087fe41c */
[C---:B------:R-:W-:Y:S03]  /*63e0*/  LEA R3, P0, R0.reuse, c[0x0][0x1f8], 0x1 ;  /* 0x00007e0000037a11 */ /* 0x040fe600078008ff */
[C---:B------:R-:W-:Y:S01]  /*63f0*/  HMMA.16816.F32 R8, R168.reuse, R10, RZ ;  /* 0x0000000aa808723c */ /* 0x040fe200000018ff */
[----:B------:R-:W-:Y:S02]  /*6400*/  LEA.HI.X R28, R0, c[0x0][0x1fc], R28, 0x1, P0 ;  /* 0x00007f00001c7a11 */ /* 0x000fe400000f0c1c */
[----:B------:R-:W1:Y:S05]  /*6410*/  SHFL.IDX PT, R0, R3, RZ, 0x181f ;  /* 0x00181fff03007589 */ /* 0x000e6a00000e0000 */
[----:B------:R-:W3:Y:S05]  /*6420*/  SHFL.IDX PT, R2, R28, RZ, 0x181f ;  /* 0x00181fff1c027589 */ /* 0x000eea00000e0000 */
[----:B------:R-:W4:Y:S05]  /*6430*/  SHFL.IDX PT, R3, R3, 0x1, 0x181f ;  /* 0x00381f0003037f89 */ /* 0x000f2a00000e0000 */
[----:B------:R-:W2:Y:S01]  /*6440*/  SHFL.IDX PT, R28, R28, 0x1, 0x181f ;  /* 0x00381f001c1c7f89 */ /* 0x000ea200000e0000 */
[----:B-1----:R-:W-:Y:S04]  /*6450*/  IADD3 R12, P0, R0, R20, RZ ;  /* 0x00000014000c7210 */ /* 0x002fe80007f1e0ff */
[----:B---3--:R-:W-:Y:S02]  /*6460*/  IADD3.X R13, R2, R42, RZ, P0, !PT ;  /* 0x0000002a020d7210 */ /* 0x008fe400007fe4ff */
[----:B--2---:R-:W-:Y:S04]  /*6470*/  IADD3 R14, P0, R0, R41, RZ ;  /* 0x00000029000e7210 */ /* 0x004fe80007f1e0ff */
[----:B------:R-:W-:Y:S02]  /*6480*/  IADD3.X R15, R2, R40, RZ, P0, !PT ;  /* 0x00000028020f7210 */ /* 0x000fe400007fe4ff */
[----:B------:R-:W-:Y:S04]  /*6490*/  IADD3 R22, P0, R0, R39, RZ ;  /* 0x0000002700167210 */ /* 0x000fe80007f1e0ff */
[----:B------:R-:W-:Y:S02]  /*64a0*/  IADD3.X R23, R2, R38, RZ, P0, !PT ;  /* 0x0000002602177210 */ /* 0x000fe400007fe4ff */
[----:B------:R-:W-:Y:S01]  /*64b0*/  IADD3 R30, P0, R0, R37, RZ ;  /* 0x00000025001e7210 */ /* 0x000fe20007f1e0ff */
[----:B------:R-:W1:Y:S05]  /*64c0*/  LDSM.16.M88.4 R176, [R36] ;  /* 0x0000000024b0783b */ /* 0x000e6a0000000200 */
[----:B------:R-:W2:Y:S05]  /*64d0*/  LDL R0, [R1+0x24] ;  /* 0x0000240001007983 */ /* 0x000eaa0000100800 */
[----:B------:R-:W3:Y:S05]  /*64e0*/  LDSM.16.M88.4 R180, [R36+0x800] ;  /* 0x0008000024b4783b */ /* 0x000eea0000000200 */
[----:B------:R-:W1:Y:S05]  /*64f0*/  LDSM.16.M88.4 R184, [R36+0x1000] ;  /* 0x0010000024b8783b */ /* 0x000e6a0000000200 */
[----:B------:R-:W1:Y:S05]  /*6500*/  LDSM.16.M88.4 R188, [R36+0x1800] ;  /* 0x0018000024bc783b */ /* 0x000e6a0000000200 */
[----:B------:R-:W-:Y:S01]  /*6510*/  @!PT LDS RZ, [RZ] ;  /* 0x00000000fffff984 */ /* 0x000fe20000000800 */
[----:B------:R-:W-:Y:S01]  /*6520*/  @!PT LDS RZ, [RZ] ;  /* 0x00000000fffff984 */ /* 0x000fe20000000800 */
[----:B------:R-:W-:Y:S01]  /*6530*/  @!PT LDS RZ, [RZ] ;  /* 0x00000000fffff984 */ /* 0x000fe20000000800 */
[----:B------:R3:W-:Y:S05]  /*6540*/  LDGSTS.E.BYPASS.LTC128B.128 [R29], [R12.64], !P6 ;  /* 0x000000000c1d7fae */ /* 0x0007ea000f101d4c */
[----:B------:R3:W-:Y:S05]  /*6550*/  LDGSTS.E.BYPASS.LTC128B.128 [R132+0x2100], [R14.64], !P5 ;  /* 0x021000000e847fae */ /* 0x0007ea000e901d4c */
[----:B------:R1:W-:Y:S01]  /*6560*/  LDGSTS.E.BYPASS.LTC128B.128 [R132+0x4100], [R22.64], !P4 ;  /* 0x0410000016847fae */ /* 0x0003e2000e101d4c */
[C---:B---3--:R-:W-:Y:S08]  /*6570*/  HMMA.16816.F32 R12, R168.reuse, R16, RZ ;  /* 0x00000010a80c723c */ /* 0x048ff000000018ff */
[C---:B------:R-:W-:Y:S01]  /*6580*/  HMMA.16816.F32 R16, R168.reuse, R18, RZ ;  /* 0x00000012a810723c */ /* 0x040fe200000018ff */
[----:B--2---:R-:W-:Y:S03]  /*6590*/  IADD3.X R31, R2, R0, RZ, P0, !PT ;  /* 0x00000000021f7210 */ /* 0x004fe600007fe4ff */
[C---:B----4-:R-:W-:Y:S02]  /*65a0*/  IADD3 R20, P0, R3.reuse, R20, RZ ;  /* 0x0000001403147210 */ /* 0x050fe40007f1e0ff */
[----:B------:R2:W-:Y:S02]  /*65b0*/  LDGSTS.E.BYPASS.LTC128B.128 [R132+0x6100], [R30.64], !P3 ;  /* 0x061000001e847fae */ /* 0x0005e4000d901d4c */
[C---:B------:R-:W-:Y:S04]  /*65c0*/  IADD3.X R21, R28.reuse, R42, RZ, P0, !PT ;  /* 0x0000002a1c157210 */ /* 0x040fe800007fe4ff */
[C---:B-1----:R-:W-:Y:S01]  /*65d0*/  IADD3 R22, P0, R3.reuse, R41, RZ ;  /* 0x0000002903167210 */ /* 0x042fe20007f1e0ff */
[----:B------:R1:W5:Y:S03]  /*65e0*/  LDL.LU R42, [R1+0x64] ;  /* 0x00006400012a7983 */ /* 0x0003660000300800 */
[C---:B------:R-:W-:Y:S02]  /*65f0*/  IADD3.X R23, R28.reuse, R40, RZ, P0, !PT ;  /* 0x000000281c177210 */ /* 0x040fe400007fe4ff */
[----:B------:R3:W-:Y:S05]  /*6600*/  LDGSTS.E.BYPASS.LTC128B.128 [R29+0x1000], [R20.64], !P6 ;  /* 0x01000000141d7fae */ /* 0x0007ea000f101d4c */
[----:B------:R1:W5:Y:S05]  /*6610*/  LDL.LU R41, [R1+0x60] ;  /* 0x0000600001297983 */ /* 0x00036a0000300800 */
[----:B------:R1:W5:Y:S05]  /*6620*/  LDL.LU R40, [R1+0x5c] ;  /* 0x00005c0001287983 */ /* 0x00036a0000300800 */
[----:B------:R4:W-:Y:S01]  /*6630*/  LDGSTS.E.BYPASS.LTC128B.128 [R29+0x3000], [R22.64], !P5 ;  /* 0x03000000161d7fae */ /* 0x0009e2000e901d4c */
[C---:B---3--:R-:W-:Y:S04]  /*6640*/  IADD3 R20, P0, R3.reuse, R39, RZ ;  /* 0x0000002703147210 */ /* 0x048fe80007f1e0ff */
[----:B------:R1:W5:Y:S01]  /*6650*/  LDL.LU R39, [R1+0x58] ;  /* 0x0000580001277983 */ /* 0x0003620000300800 */
[C---:B------:R-:W-:Y:S02]  /*6660*/  IADD3.X R21, R28.reuse, R38, RZ, P0, !PT ;  /* 0x000000261c157210 */ /* 0x040fe400007fe4ff */
[----:B------:R-:W-:Y:S02]  /*6670*/  IADD3 R2, P0, R3, R37, RZ ;  /* 0x0000002503027210 */ /* 0x000fe40007f1e0ff */
[----:B------:R1:W5:Y:S02]  /*6680*/  LDL.LU R38, [R1+0x54] ;  /* 0x0000540001267983 */ /* 0x0003640000300800 */
[----:B------:R-:W-:Y:S03]  /*6690*/  IADD3.X R3, R28, R0, RZ, P0, !PT ;  /* 0x000000001c037210 */ /* 0x000fe600007fe4ff */
[----:B------:R1:W5:Y:S01]  /*66a0*/  LDL.LU R37, [R1+0x50] ;  /* 0x0000500001257983 */ /* 0x0003620000300800 */
[----:B------:R-:W-:Y:S04]  /*66b0*/  PLOP3.LUT P0, PT, PT, PT, UP0, 0x80, 0x0 ;  /* 0x000000000000781c */ /* 0x000fe80003f0f008 */
[----:B------:R-:W3:Y:S05]  /*66c0*/  LDL R0, [R1] ;  /* 0x0000000001007983 */ /* 0x000eea0000100800 */
[----:B------:R4:W-:Y:S05]  /*66d0*/  LDGSTS.E.BYPASS.LTC128B.128 [R29+0x5000], [R20.64], !P4 ;  /* 0x05000000141d7fae */ /* 0x0009ea000e101d4c */
[----:B------:R2:W-:Y:S05]  /*66e0*/  LDGSTS.E.BYPASS.LTC128B.128 [R29+0x7000], [R2.64], !P3 ;  /* 0x07000000021d7fae */ /* 0x0005ea000d901d4c */
[----:B------:R-:W0:Y:S01]  /*66f0*/  LDGDEPBAR ;  /* 0x00000000000079af */ /* 0x000e220000000000 */
[C---:B----4-:R-:W-:Y:S08]  /*6700*/  HMMA.16816.F32 R20, R168.reuse, R24, RZ ;  /* 0x00000018a814723c */ /* 0x050ff000000018ff */
[C---:B------:R-:W-:Y:S08]  /*6710*/  HMMA.16816.F32 R24, R168.reuse, R26, RZ ;  /* 0x0000001aa818723c */ /* 0x040ff000000018ff */
[C---:B--2---:R-:W-:Y:S08]  /*6720*/  HMMA.16816.F32 R28, R168.reuse, R32, RZ ;  /* 0x00000020a81c723c */ /* 0x044ff000000018ff */
[----:B------:R-:W-:Y:S08]  /*6730*/  HMMA.16816.F32 R32, R168, R34, RZ ;  /* 0x00000022a820723c */ /* 0x000ff000000018ff */
[C---:B------:R-:W-:Y:S08]  /*6740*/  HMMA.16816.F32 R4, R172.reuse, R176, R4 ;  /* 0x000000b0ac04723c */ /* 0x040ff00000001804 */
[C---:B------:R-:W-:Y:S01]  /*6750*/  HMMA.16816.F32 R8, R172.reuse, R178, R8 ;  /* 0x000000b2ac08723c */ /* 0x040fe20000001808 */
[----:B------:R-:W2:Y:S07]  /*6760*/  LDSM.16.M88.4 R176, [R252+0x10100] ;  /* 0x01010000fcb0783b */ /* 0x000eae0000000200 */
[C---:B------:R-:W-:Y:S08]  /*6770*/  HMMA.16816.F32 R12, R172.reuse, R180, R12 ;  /* 0x000000b4ac0c723c */ /* 0x040ff0000000180c */
[C---:B------:R-:W-:Y:S01]  /*6780*/  HMMA.16816.F32 R16, R172.reuse, R182, R16 ;  /* 0x000000b6ac10723c */ /* 0x040fe20000001810 */
[----:B------:R-:W4:Y:S07]  /*6790*/  LDSM.16.M88.4 R180, [R252+0x10900] ;  /* 0x01090000fcb4783b */ /* 0x000f2e0000000200 */
[C---:B------:R-:W-:Y:S08]  /*67a0*/  HMMA.16816.F32 R20, R172.reuse, R184, R20 ;  /* 0x000000b8ac14723c */ /* 0x040ff00000001814 */
[C---:B------:R-:W-:Y:S01]  /*67b0*/  HMMA.16816.F32 R24, R172.reuse, R186, R24 ;  /* 0x000000baac18723c */ /* 0x040fe20000001818 */
[----:B------:R-:W-:Y:S07]  /*67c0*/  LDSM.16.M88.4 R184, [R252+0x11900] ;  /* 0x01190000fcb8783b */ /* 0x000fee0000000200 */
[C---:B------:R-:W-:Y:S08]  /*67d0*/  HMMA.16816.F32 R28, R172.reuse, R188, R28 ;  /* 0x000000bcac1c723c */ /* 0x040ff0000000181c */
[----:B------:R-:W-:Y:S08]  /*67e0*/  HMMA.16816.F32 R32, R172, R190, R32 ;  /* 0x000000beac20723c */ /* 0x000ff00000001820 */
[C---:B--2---:R-:W-:Y:S08]  /*67f0*/  HMMA.16816.F32 R4, R192.reuse, R176, R4 ;  /* 0x000000b0c004723c */ /* 0x044ff00000001804 */
[C---:B------:R-:W-:Y:S01]  /*6800*/  HMMA.16816.F32 R8, R192.reuse, R178, R8 ;  /* 0x000000b2c008723c */ /* 0x040fe20000001808 */
[----:B------:R-:W2:Y:S07]  /*6810*/  LDSM.16.M88.4 R176, [R252+0x11100] ;  /* 0x01110000fcb0783b */ /* 0x000eae0000000200 */
[C---:B----4-:R-:W-:Y:S08]  /*6820*/  HMMA.16816.F32 R12, R192.reuse, R180, R12 ;  /* 0x000000b4c00c723c */ /* 0x050ff0000000180c */
[C---:B------:R-:W-:Y:S08]  /*6830*/  HMMA.16816.F32 R16, R192.reuse, R182, R16 ;  /* 0x000000b6c010723c */ /* 0x040ff00000001810 */
[C---:B--2---:R-:W-:Y:S08]  /*6840*/  HMMA.16816.F32 R20, R192.reuse, R176, R20 ;  /* 0x000000b0c014723c */ /* 0x044ff00000001814 */
[C---:B------:R-:W-:Y:S08]  /*6850*/  HMMA.16816.F32 R24, R192.reuse, R178, R24 ;  /* 0x000000b2c018723c */ /* 0x040ff00000001818 */
[C---:B------:R-:W-:Y:S08]  /*6860*/  HMMA.16816.F32 R28, R192.reuse, R184, R28 ;  /* 0x000000b8c01c723c */ /* 0x040ff0000000181c */
[----:B------:R-:W-:Y:S01]  /*6870*/  HMMA.16816.F32 R32, R192, R186, R32 ;  /* 0x000000bac020723c */ /* 0x000fe20000001820 */
[----:B---3--:R-:W2:Y:S05]  /*6880*/  LDSM.16.M88.4 R180, [R0] ;  /* 0x0000000000b4783b */ /* 0x008eaa0000000200 */
[----:B------:R-:W3:Y:S05]  /*6890*/  LDSM.16.M88.4 R176, [R0+0x800] ;  /* 0x0008000000b0783b */ /* 0x000eea0000000200 */
[----:B------:R-:W4:Y:S01]  /*68a0*/  LDSM.16.M88.4 R184, [R0+0x1000] ;  /* 0x0010000000b8783b */ /* 0x000f220000000200 */
[C---:B--2---:R-:W-:Y:S08]  /*68b0*/  HMMA.16816.F32 R4, R196.reuse, R180, R4 ;  /* 0x000000b4c404723c */ /* 0x044ff00000001804 */
[C---:B------:R-:W-:Y:S01]  /*68c0*/  HMMA.16816.F32 R8, R196.reuse, R182, R8 ;  /* 0x000000b6c408723c */ /* 0x040fe20000001808 */
[----:B------:R-:W2:Y:S07]  /*68d0*/  LDSM.16.M88.4 R180, [R0+0x1800] ;  /* 0x0018000000b4783b */ /* 0x000eae0000000200 */
[C---:B---3--:R-:W-:Y:S08]  /*68e0*/  HMMA.16816.F32 R12, R196.reuse, R176, R12 ;  /* 0x000000b0c40c723c */ /* 0x048ff0000000180c */
[C---:B------:R-:W-:Y:S01]  /*68f0*/  HMMA.16816.F32 R16, R196.reuse, R178, R16 ;  /* 0x000000b2c410723c */ /* 0x040fe20000001810 */
[----:B------:R-:W3:Y:S07]  /*6900*/  LDSM.16.M88.4 R176, [R135+0x12100] ;  /* 0x0121000087b0783b */ /* 0x000eee0000000200 */
[C---:B----4-:R-:W-:Y:S08]  /*6910*/  HMMA.16816.F32 R20, R196.reuse, R184, R20 ;  /* 0x000000b8c414723c */ /* 0x050ff00000001814 */
[C---:B------:R-:W-:Y:S01]  /*6920*/  HMMA.16816.F32 R24, R196.reuse, R186, R24 ;  /* 0x000000bac418723c */ /* 0x040fe20000001818 */
[----:B------:R-:W4:Y:S07]  /*6930*/  LDSM.16.M88.4 R184, [R135+0x12900] ;  /* 0x0129000087b8783b */ /* 0x000f2e0000000200 */
[C---:B--2---:R-:W-:Y:S08]  /*6940*/  HMMA.16816.F32 R28, R196.reuse, R180, R28 ;  /* 0x000000b4c41c723c */ /* 0x044ff0000000181c */
[----:B------:R-:W-:Y:S01]  /*6950*/  HMMA.16816.F32 R32, R196, R182, R32 ;  /* 0x000000b6c420723c */ /* 0x000fe20000001820 */
        /* <DEDUP_REMOVED lines=8> */
[C---:B------:R-:W-:Y:S01]  /*69e0*/  HMMA.16816.F32 R24, R200.reuse, R182, R24 ;  /* 0x000000b6c818723c */ /* 0x040fe20000001818 */
[----:B------:R-:W2:Y:S07]  /*69f0*/  LDSM.16.M88.4 R180, [R36+0x2800] ;  /* 0x0028000024b4783b */ /* 0x000eae0000000200 */
[C---:B---3--:R-:W-:Y:S08]  /*6a00*/  HMMA.16816.F32 R28, R200.reuse, R176, R28 ;  /* 0x000000b0c81c723c */ /* 0x048ff0000000181c */
[----:B------:R-:W-:Y:S01]  /*6a10*/  HMMA.16816.F32 R32, R200, R178, R32 ;  /* 0x000000b2c820723c */ /* 0x000fe20000001820 */
        /* <DEDUP_REMOVED lines=8> */
[C---:B------:R-:W-:Y:S01]  /*6aa0*/  HMMA.16816.F32 R24, R204.reuse, R178, R24 ;  /* 0x000000b2cc18723c */ /* 0x040fe20000001818 */
[----:B------:R-:W3:Y:S07]  /*6ab0*/  LDSM.16.M88.4 R176, [R252+0x12900] ;  /* 0x01290000fcb0783b */ /* 0x000eee0000000200 */
[C---:B----4-:R-:W-:Y:S08]  /*6ac0*/  HMMA.16816.F32 R28, R204.reuse, R184, R28 ;  /* 0x000000b8cc1c723c */ /* 0x050ff0000000181c */
[----:B------:R-:W-:Y:S01]  /*6ad0*/  HMMA.16816.F32 R32, R204, R186, R32 ;  /* 0x000000bacc20723c */ /* 0x000fe20000001820 */
        /* <DEDUP_REMOVED lines=87> */
[----:B------:R3:W1:Y:S07]  /*7050*/  LDSM.16.M88.4 R176, [R36+0x7800] ;  /* 0x0078000024b0783b */ /* 0x00066e0000000200 */
[C---:B----4-:R-:W-:Y:S08]  /*7060*/  HMMA.16816.F32 R12, R236.reuse, R184, R12 ;  /* 0x000000b8ec0c723c */ /* 0x050ff0000000180c */
[C---:B------:R-:W-:Y:S01]  /*7070*/  HMMA.16816.F32 R16, R236.reuse, R186, R16 ;  /* 0x000000baec10723c */ /* 0x040fe20000001810 */
[----:B------:R-:W4:Y:S05]  /*7080*/  LDSM.16.M88.4 R184, [R252+0x16100] ;  /* 0x01610000fcb8783b */ /* 0x000f2a0000000200 */
[----:B---3--:R3:W5:Y:S02]  /*7090*/  LDL.LU R36, [R1+0x4c] ;  /* 0x00004c0001247983 */ /* 0x0087640000300800 */
[C---:B--2---:R-:W-:Y:S08]  /*70a0*/  HMMA.16816.F32 R20, R236.reuse, R180, R20 ;  /* 0x000000b4ec14723c */ /* 0x044ff00000001814 */
[C---:B------:R-:W-:Y:S01]  /*70b0*/  HMMA.16816.F32 R24, R236.reuse, R182, R24 ;  /* 0x000000b6ec18723c */ /* 0x040fe20000001818 */
[----:B------:R-:W2:Y:S07]  /*70c0*/  LDSM.16.M88.4 R180, [R252+0x16900] ;  /* 0x01690000fcb4783b */ /* 0x000eae0000000200 */
[C---:B-1----:R-:W-:Y:S08]  /*70d0*/  HMMA.16816.F32 R28, R236.reuse, R176, R28 ;  /* 0x000000b0ec1c723c */ /* 0x042ff0000000181c */
[----:B------:R-:W-:Y:S01]  /*70e0*/  HMMA.16816.F32 R32, R236, R178, R32 ;  /* 0x000000b2ec20723c */ /* 0x000fe20000001820 */
[----:B------:R-:W1:Y:S07]  /*70f0*/  LDSM.16.M88.4 R176, [R252+0x17100] ;  /* 0x01710000fcb0783b */ /* 0x000e6e0000000200 */
[C---:B----4-:R-:W-:Y:S08]  /*7100*/  HMMA.16816.F32 R4, R240.reuse, R184, R4 ;  /* 0x000000b8f004723c */ /* 0x050ff00000001804 */
[C---:B------:R-:W-:Y:S01]  /*7110*/  HMMA.16816.F32 R8, R240.reuse, R186, R8 ;  /* 0x000000baf008723c */ /* 0x040fe20000001808 */
[----:B------:R-:W4:Y:S07]  /*7120*/  LDSM.16.M88.4 R184, [R252+0x17900] ;  /* 0x01790000fcb8783b */ /* 0x000f2e0000000200 */
[C---:B--2---:R-:W-:Y:S08]  /*7130*/  HMMA.16816.F32 R12, R240.reuse, R180, R12 ;  /* 0x000000b4f00c723c */ /* 0x044ff0000000180c */
[C---:B------:R-:W-:Y:S01]  /*7140*/  HMMA.16816.F32 R16, R240.reuse, R182, R16 ;  /* 0x000000b6f010723c */ /* 0x040fe20000001810 */
[----:B------:R-:W2:Y:S07]  /*7150*/  LDSM.16.M88.4 R180, [R0+0x6000] ;  /* 0x0060000000b4783b */ /* 0x000eae0000000200 */
[C---:B-1----:R-:W-:Y:S08]  /*7160*/  HMMA.16816.F32 R20, R240.reuse, R176, R20 ;  /* 0x000000b0f014723c */ /* 0x042ff00000001814 */
[C---:B------:R-:W-:Y:S01]  /*7170*/  HMMA.16816.F32 R24, R240.reuse, R178, R24 ;  /* 0x000000b2f018723c */ /* 0x040fe20000001818 */
[----:B------:R-:W1:Y:S07]  /*7180*/  LDSM.16.M88.4 R176, [R0+0x6800] ;  /* 0x0068000000b0783b */ /* 0x000e6e0000000200 */
[C---:B----4-:R-:W-:Y:S08]  /*7190*/  HMMA.16816.F32 R28, R240.reuse, R184, R28 ;  /* 0x000000b8f01c723c */ /* 0x050ff0000000181c */
[----:B------:R-:W-:Y:S08]  /*71a0*/  HMMA.16816.F32 R32, R240, R186, R32 ;  /* 0x000000baf020723c */ /* 0x000ff00000001820 */
[C---:B--2---:R-:W-:Y:S08]  /*71b0*/  HMMA.16816.F32 R4, R244.reuse, R180, R4 ;  /* 0x000000b4f404723c */ /* 0x044ff00000001804 */
[C---:B------:R-:W-:Y:S08]  /*71c0*/  HMMA.16816.F32 R8, R244.reuse, R182, R8 ;  /* 0x000000b6f408723c */ /* 0x040ff00000001808 */
[C---:B-1----:R-:W-:Y:S08]  /*71d0*/  HMMA.16816.F32 R12, R244.reuse, R176, R12 ;  /* 0x000000b0f40c723c */ /* 0x042ff0000000180c */
[----:B------:R-:W-:Y:S01]  /*71e0*/  FMUL.FTZ R4, R4, c[0x0][0x320] ;  /* 0x0000c80004047a20 */ /* 0x000fe20000410000 */
[C---:B------:R-:W-:Y:S03]  /*71f0*/  HMMA.16816.F32 R16, R244.reuse, R178, R16 ;  /* 0x000000b2f410723c */ /* 0x040fe60000001810 */
[----:B------:R-:W-:Y:S01]  /*7200*/  MUFU.TANH R187, R4 ;  /* 0x0000000400bb7308 */ /* 0x000fe20000002400 */
[----:B------:R-:W-:Y:S02]  /*7210*/  FMUL.FTZ R5, R5, c[0x0][0x320] ;  /* 0x0000c80005057a20 */ /* 0x000fe40000410000 */
[----:B------:R-:W-:Y:S02]  /*7220*/  FMUL.FTZ R6, R6, c[0x0][0x320] ;  /* 0x0000c80006067a20 */ /* 0x000fe40000410000 */
[----:B------:R-:W-:Y:S04]  /*7230*/  FMUL.FTZ R7, R7, c[0x0][0x320] ;  /* 0x0000c80007077a20 */ /* 0x000fe80000410000 */
[----:B------:R-:W-:Y:S01]  /*7240*/  FMUL.FTZ R8, R8, c[0x0][0x320] ;  /* 0x0000c80008087a20 */ /* 0x000fe20000410000 */
[----:B------:R-:W-:Y:S01]  /*7250*/  MUFU.TANH R185, R5 ;  /* 0x0000000500b97308 */ /* 0x000fe20000002400 */
[----:B------:R-:W-:Y:S02]  /*7260*/  FMUL.FTZ R9, R9, c[0x0][0x320] ;  /* 0x0000c80009097a20 */ /* 0x000fe40000410000 */
[----:B------:R-:W-:Y:S02]  /*7270*/  FMUL.FTZ R10, R10, c[0x0][0x320] ;  /* 0x0000c8000a0a7a20 */ /* 0x000fe40000410000 */
[----:B------:R-:W-:Y:S02]  /*7280*/  FMUL.FTZ R11, R11, c[0x0][0x320] ;  /* 0x0000c8000b0b7a20 */ /* 0x000fe40000410000 */
[----:B------:R-:W-:Y:S02]  /*7290*/  FMUL.FTZ R12, R12, c[0x0][0x320] ;  /* 0x0000c8000c0c7a20 */ /* 0x000fe40000410000 */
[----:B------:R-:W-:Y:S01]  /*72a0*/  FMUL.FTZ R13, R13, c[0x0][0x320] ;  /* 0x0000c8000d0d7a20 */ /* 0x000fe20000410000 */
[----:B------:R-:W1:Y:S01]  /*72b0*/  MUFU.TANH R2, R6 ;  /* 0x0000000600027308 */ /* 0x000e620000002400 */
[----:B------:R-:W-:Y:S02]  /*72c0*/  FMUL.FTZ R14, R14, c[0x0][0x320] ;  /* 0x0000c8000e0e7a20 */ /* 0x000fe40000410000 */
[----:B------:R-:W-:Y:S02]  /*72d0*/  FMUL.FTZ R15, R15, c[0x0][0x320] ;  /* 0x0000c8000f0f7a20 */ /* 0x000fe40000410000 */
[----:B------:R-:W-:Y:S02]  /*72e0*/  FMUL.FTZ R16, R16, c[0x0][0x320] ;  /* 0x0000c80010107a20 */ /* 0x000fe40000410000 */
[----:B------:R-:W-:Y:S02]  /*72f0*/  FMUL.FTZ R17, R17, c[0x0][0x320] ;  /* 0x0000c80011117a20 */ /* 0x000fe40000410000 */
[----:B------:R-:W-:Y:S01]  /*7300*/  FMUL.FTZ R18, R18, c[0x0][0x320] ;  /* 0x0000c80012127a20 */ /* 0x000fe20000410000 */
[----:B------:R2:W4:Y:S01]  /*7310*/  MUFU.TANH R191, R7 ;  /* 0x0000000700bf7308 */ /* 0x0005220000002400 */
[----:B------:R-:W-:Y:S09]  /*7320*/  FMUL.FTZ R19, R19, c[0x0][0x320] ;  /* 0x0000c80013137a20 */ /* 0x000ff20000410000 */
[----:B------:R-:W3:Y:S01]  /*7330*/  MUFU.TANH R184, R8 ;  /* 0x0000000800b87308 */ /* 0x000ee20000002400 */
[----:B-1----:R-:W-:Y:S09]  /*7340*/  STL [R1+0x8], R2 ;  /* 0x0000080201007387 */ /* 0x002ff20000100800 */
[----:B------:R-:W1:Y:S01]  /*7350*/  MUFU.TANH R181, R9 ;  /* 0x0000000900b57308 */ /* 0x000e620000002400 */
[----:B--2---:R-:W2:Y:S09]  /*7360*/  LDSM.16.M88.4 R4, [R0+0x7000] ;  /* 0x007000000004783b */ /* 0x004eb20000000200 */
[----:B------:R-:W1:Y:S10]  /*7370*/  MUFU.TANH R190, R10 ;  /* 0x0000000a00be7308 */ /* 0x000e740000002400 */
[----:B------:R1:W1:Y:S10]  /*7380*/  MUFU.TANH R189, R11 ;  /* 0x0000000b00bd7308 */ /* 0x0002740000002400 */
[----:B------:R-:W3:Y:S10]  /*7390*/  MUFU.TANH R180, R12 ;  /* 0x0000000c00b47308 */ /* 0x000ef40000002400 */
[----:B------:R-:W3:Y:S01]  /*73a0*/  MUFU.TANH R179, R13 ;  /* 0x0000000d00b37308 */ /* 0x000ee20000002400 */
[----:B-1----:R-:W1:Y:S01]  /*73b0*/  LDSM.16.M88.4 R8, [R0+0x7800] ;  /* 0x007800000008783b */ /* 0x002e620000000200 */
[----:B------:R-:W-:Y:S08]  /*73c0*/  DEPBAR.LE SB0, 0x0 ;  /* 0x000080000000791a */ /* 0x000ff00000000000 */
[----:B------:R-:W1:Y:S01]  /*73d0*/  MUFU.TANH R188, R14 ;  /* 0x0000000e00bc7308 */ /* 0x000e620000002400 */
[----:B------:R-:W-:Y:S01]  /*73e0*/  BAR.SYNC.DEFER_BLOCKING 0x0 ;  /* 0x0000000000007b1d */ /* 0x000fe20000010000 */
[C---:B--2---:R-:W-:Y:S08]  /*73f0*/  HMMA.16816.F32 R20, R244.reuse, R4, R20 ;  /* 0x00000004f414723c */ /* 0x044ff00000001814 */
[----:B------:R-:W2:Y:S01]  /*7400*/  MUFU.TANH R186, R15 ;  /* 0x0000000f00ba7308 */ /* 0x000ea20000002400 */
[C---:B------:R-:W-:Y:S09]  /*7410*/  HMMA.16816.F32 R24, R244.reuse, R6, R24 ;  /* 0x00000006f418723c */ /* 0x040ff20000001818 */
[----:B------:R2:W2:Y:S06]  /*7420*/  MUFU.TANH R178, R16 ;  /* 0x0000001000b27308 */ /* 0x0004ac0000002400 */
[----:B------:R-:W-:Y:S02]  /*7430*/  FMUL.FTZ R20, R20, c[0x0][0x320] ;  /* 0x0000c80014147a20 */ /* 0x000fe40000410000 */
[----:B------:R-:W-:Y:S02]  /*7440*/  FMUL.FTZ R22, R22, c[0x0][0x320] ;  /* 0x0000c80016167a20 */ /* 0x000fe40000410000 */
[----:B------:R3:W3:Y:S01]  /*7450*/  MUFU.TANH R177, R17 ;  /* 0x0000001100b17308 */ /* 0x0006e20000002400 */
[----:B------:R-:W-:Y:S01]  /*7460*/  FMUL.FTZ R23, R23, c[0x0][0x320] ;  /* 0x0000c80017177a20 */ /* 0x000fe20000410000 */
[C---:B-1----:R-:W-:Y:S03]  /*7470*/  HMMA.16816.F32 R28, R244.reuse, R8, R28 ;  /* 0x00000008f41c723c */ /* 0x042fe6000000181c */
[----:B------:R-:W-:Y:S02]  /*7480*/  FMUL.FTZ R26, R26, c[0x0][0x320] ;  /* 0x0000c8001a1a7a20 */ /* 0x000fe40000410000 */
[----:B------:R-:W-:Y:S03]  /*7490*/  FMUL.FTZ R27, R27, c[0x0][0x320] ;  /* 0x0000c8001b1b7a20 */ /* 0x000fe60000410000 */
[----:B------:R1:W1:Y:S01]  /*74a0*/  MUFU.TANH R183, R18 ;  /* 0x0000001200b77308 */ /* 0x0002620000002400 */
[----:B------:R-:W-:Y:S03]  /*74b0*/  HMMA.16816.F32 R32, R244, R10, R32 ;  /* 0x0000000af420723c */ /* 0x000fe60000001820 */
[----:B--2---:R-:W-:Y:S06]  /*74c0*/  FMUL.FTZ R16, R25, c[0x0][0x320] ;  /* 0x0000c80019107a20 */ /* 0x004fec0000410000 */
[----:B------:R2:W2:Y:S06]  /*74d0*/  MUFU.TANH R182, R19 ;  /* 0x0000001300b67308 */ /* 0x0004ac0000002400 */
[----:B------:R-:W-:Y:S04]  /*74e0*/  FMUL.FTZ R15, R28, c[0x0][0x320] ;  /* 0x0000c8001c0f7a20 */ /* 0x000fe80000410000 */
[----:B------:R4:W4:Y:S01]  /*74f0*/  MUFU.TANH R176, R20 ;  /* 0x0000001400b07308 */ /* 0x0009220000002400 */
[----:B------:R-:W-:Y:S02]  /*7500*/  FMUL.FTZ R14, R29, c[0x0][0x320] ;  /* 0x0000c8001d0e7a20 */ /* 0x000fe40000410000 */
[----:B---3--:R-:W-:Y:S02]  /*7510*/  FMUL.FTZ R17, R31, c[0x0][0x320] ;  /* 0x0000c8001f117a20 */ /* 0x008fe40000410000 */
[----:B-1----:R-:W-:Y:S02]  /*7520*/  FMUL.FTZ R18, R24, c[0x0][0x320] ;  /* 0x0000c80018127a20 */ /* 0x002fe40000410000 */
[----:B------:R-:W-:Y:S02]  /*7530*/  FMUL.FTZ R13, R32, c[0x0][0x320] ;  /* 0x0000c800200d7a20 */ /* 0x000fe40000410000 */
[----:B------:R-:W-:Y:S01]  /*7540*/  FMUL.FTZ R12, R33, c[0x0][0x320] ;  /* 0x0000c800210c7a20 */ /* 0x000fe20000410000 */
[----:B------:R-:W1:Y:S01]  /*7550*/  MUFU.TANH R22, R22 ;  /* 0x0000001600167308 */ /* 0x000e620000002400 */
[----:B------:R-:W-:Y:S02]  /*7560*/  FMUL.FTZ R4, R34, c[0x0][0x320] ;  /* 0x0000c80022047a20 */ /* 0x000fe40000410000 */
[----:B------:R-:W-:Y:S02]  /*7570*/  FMUL.FTZ R0, R35, c[0x0][0x320] ;  /* 0x0000c80023007a20 */ /* 0x000fe40000410000 */
[----:B--2---:R-:W-:Y:S05]  /*7580*/  FMUL.FTZ R19, R30, c[0x0][0x320] ;  /* 0x0000c8001e137a20 */ /* 0x004fea0000410000 */
[----:B------:R-:W2:Y:S01]  /*7590*/  MUFU.TANH R23, R23 ;  /* 0x0000001700177308 */ /* 0x000ea20000002400 */
[----:B----4-:R-:W-:Y:S09]  /*75a0*/  FMUL.FTZ R20, R21, c[0x0][0x320] ;  /* 0x0000c80015147a20 */ /* 0x010ff20000410000 */
[----:B------:R-:W3:Y:S10]  /*75b0*/  MUFU.TANH R20, R20 ;  /* 0x0000001400147308 */ /* 0x000ef40000002400 */
[----:B------:R-:W4:Y:S10]  /*75c0*/  MUFU.TANH R18, R18 ;  /* 0x0000001200127308 */ /* 0x000f340000002400 */
[----:B------:R-:W1:Y:S10]  /*75d0*/  MUFU.TANH R16, R16 ;  /* 0x0000001000107308 */ /* 0x000e740000002400 */
        /* <DEDUP_REMOVED lines=9> */
[----:B------:R1:W1:Y:S02]  /*7670*/  MUFU.TANH R3, R0 ;  /* 0x0000000000037308 */ /* 0x0002640000002400 */
[----:B-12345:R-:W-:-:S05]  /*7680*/  @P0 BRA `(.L_x_8) ;  /* 0xffffe6a000000947 */ /* 0x03efca000383ffff */
.L_x_7:
[----:B------:R-:W2:Y:S01]  /*7690*/  LDL.LU R5, [R1+0x1c] ;  /* 0x00001c0001057983 */ /* 0x000ea20000300800 */
[----:B------:R-:W-:Y:S01]  /*76a0*/  FMNMX.FTZ R0, R187, R133, !PT ;  /* 0x00000085bb007209 */ /* 0x000fe20007810000 */
[----:B------:R-:W-:Y:S02]  /*76b0*/  UISETP.GT.AND UP0, UPT, UR6, UR8, UPT ;  /* 0x000000080600728c */ /* 0x000fe4000bf04270 */
[----:B----4-:R-:W3:Y:S01]  /*76c0*/  LDL.LU R7, [R1+0x8] ;  /* 0x0000080001077983 */ /* 0x010ee20000300800 */
[----:B------:R-:W-:Y:S01]  /*76d0*/  FMNMX.FTZ R0, R185, R0, !PT ;  /* 0x00000000b9007209 */ /* 0x000fe20007810000 */
[----:B------:R-:W-:Y:S02]  /*76e0*/  UIADD3 UR6, UR6, -0x1, URZ ;  /* 0xffffffff06067890 */ /* 0x000fe4000fffe03f */
[----:B------:R-:W0:Y:S01]  /*76f0*/  LDGDEPBAR ;  /* 0x00000000000079af */ /* 0x000e220000000000 */
[----:B------:R-:W-:Y:S02]  /*7700*/  FMNMX.FTZ R0, R184, R0, !PT ;  /* 0x00000000b8007209 */ /* 0x000fe40007810000 */
[----:B------:R-:W-:Y:S02]  /*7710*/  PLOP3.LUT P0, PT, PT, PT, UP0, 0x80, 0x0 ;  /* 0x000000000000781c */ /* 0x000fe40003f0f008 */
[----:B------:R-:W-:Y:S04]  /*7720*/  FMNMX.FTZ R0, R181, R0, !PT ;  /* 0x00000000b5007209 */ /* 0x000fe80007810000 */
        /* <DEDUP_REMOVED lines=11> */
[----:B------:R-:W-:Y:S05]  /*77e0*/  FMNMX.FTZ R0, R12, R0, !PT ;  /* 0x000000000c007209 */ /* 0x000fea0007810000 */
[----:B------:R-:W1:Y:S02]  /*77f0*/  SHFL.BFLY PT, R2, R0, 0x2, 0x1f ;  /* 0x0c401f0000027f89 */ /* 0x000e6400000e0000 */
[----:B-1----:R-:W-:Y:S06]  /*7800*/  FMNMX.FTZ R0, R0, R2, !PT ;  /* 0x0000000200007209 */ /* 0x002fec0007810000 */
[----:B------:R-:W1:Y:S02]  /*7810*/  SHFL.BFLY PT, R132, R0, 0x1, 0x1f ;  /* 0x0c201f0000847f89 */ /* 0x000e6400000e0000 */
[----:B-1----:R-:W-:Y:S05]  /*7820*/  FMNMX.FTZ R132, R0, R132, !PT ;  /* 0x0000008400847209 */ /* 0x002fea0007810000 */
[C---:B------:R-:W-:Y:S02]  /*7830*/  FADD.FTZ R0, -R132.reuse, R133 ;  /* 0x0000008584007221 */ /* 0x040fe40000010100 */
[----:B------:R-:W4:Y:S01]  /*7840*/  LDL.LU R133, [R1+0x40] ;  /* 0x0000400001857983 */ /* 0x000f220000300800 */
[----:B------:R-:W-:Y:S02]  /*7850*/  FMUL.FTZ R2, R132, c[0x0][0x2d0] ;  /* 0x0000b40084027a20 */ /* 0x000fe40000410000 */
[----:B------:R-:W-:Y:S02]  /*7860*/  FMUL.FTZ R0, R0, c[0x0][0x2d0] ;  /* 0x0000b40000007a20 */ /* 0x000fe40000410000 */
[--C-:B------:R-:W-:Y:S02]  /*7870*/  FFMA.FTZ R187, R187, c[0x0][0x2d0], -R2.reuse ;  /* 0x0000b400bbbb7a23 */ /* 0x100fe40000010802 */
[--C-:B------:R-:W-:Y:S01]  /*7880*/  FFMA.FTZ R11, R179, c[0x0][0x2d0], -R2.reuse ;  /* 0x0000b400b30b7a23 */ /* 0x100fe20000010802 */
[----:B------:R-:W1:Y:S01]  /*7890*/  MUFU.EX2 R6, R0 ;  /* 0x0000000000067308 */ /* 0x000e620000000800 */
[--C-:B------:R-:W-:Y:S02]  /*78a0*/  FFMA.FTZ R30, R178, c[0x0][0x2d0], -R2.reuse ;  /* 0x0000b400b21e7a23 */ /* 0x100fe40000010802 */
        /* <DEDUP_REMOVED lines=12> */
[----:B------:R-:W-:Y:S02]  /*7970*/  FFMA.FTZ R184, R184, c[0x0][0x2d0], -R2 ;  /* 0x0000b400b8b87a23 */ /* 0x000fe40000010802 */
[----:B------:R-:W2:Y:S01]  /*7980*/  MUFU.EX2 R2, R187 ;  /* 0x000000bb00027308 */ /* 0x000ea20000000800 */
[C---:B-1----:R-:W-:Y:S02]  /*7990*/  FMUL.FTZ R32, R6.reuse, R136 ;  /* 0x0000008806207220 */ /* 0x042fe40000410000 */
[C---:B------:R-:W-:Y:S02]  /*79a0*/  FMUL.FTZ R33, R6.reuse, R137 ;  /* 0x0000008906217220 */ /* 0x040fe40000410000 */
[C---:B------:R-:W-:Y:S02]  /*79b0*/  FMUL.FTZ R12, R6.reuse, R156 ;  /* 0x0000009c060c7220 */ /* 0x040fe40000410000 */
[C---:B------:R-:W-:Y:S01]  /*79c0*/  FMUL.FTZ R13, R6.reuse, R157 ;  /* 0x0000009d060d7220 */ /* 0x040fe20000410000 */
[----:B------:R-:W-:Y:S01]  /*79d0*/  MOV R157, R18 ;  /* 0x00000012009d7202 */ /* 0x000fe20000000f00 */
[C---:B------:R-:W-:Y:S01]  /*79e0*/  FMUL.FTZ R16, R6.reuse, R152 ;  /* 0x0000009806107220 */ /* 0x040fe20000410000 */
[----:B------:R-:W1:Y:S01]  /*79f0*/  MUFU.EX2 R176, R185 ;  /* 0x000000b900b07308 */ /* 0x000e620000000800 */
[C---:B------:R-:W-:Y:S02]  /*7a00*/  FMUL.FTZ R20, R6.reuse, R148 ;  /* 0x0000009406147220 */ /* 0x040fe40000410000 */
[C---:B------:R-:W-:Y:S02]  /*7a10*/  FMUL.FTZ R25, R6.reuse, R145 ;  /* 0x0000009106197220 */ /* 0x040fe40000410000 */
[C---:B------:R-:W-:Y:S02]  /*7a20*/  FMUL.FTZ R28, R6.reuse, R140 ;  /* 0x0000008c061c7220 */ /* 0x040fe40000410000 */
[C---:B------:R-:W-:Y:S02]  /*7a30*/  FMUL.FTZ R29, R6.reuse, R141 ;  /* 0x0000008d061d7220 */ /* 0x040fe40000410000 */
[C---:B------:R-:W-:Y:S01]  /*7a40*/  FMUL.FTZ R36, R6.reuse, R36 ;  /* 0x0000002406247220 */ /* 0x040fe20000410000 */
[----:B------:R-:W5:Y:S01]  /*7a50*/  MUFU.EX2 R178, R184 ;  /* 0x000000b800b27308 */ /* 0x000f620000000800 */
[C---:B------:R-:W-:Y:S02]  /*7a60*/  FMUL.FTZ R37, R6.reuse, R37 ;  /* 0x0000002506257220 */ /* 0x040fe40000410000 */
        /* <DEDUP_REMOVED lines=46> */
[----:B--2---:R-:W-:Y:S04]  /*7d50*/  FFMA.FTZ R0, R6, R5, R2 ;  /* 0x0000000506007223 */ /* 0x004fe80000010002 */
[C---:B-1----:R-:W-:Y:S01]  /*7d60*/  FADD.FTZ R0, R176.reuse, R0 ;  /* 0x00000000b0007221 */ /* 0x042fe20000010000 */
[----:B------:R-:W-:Y:S02]  /*7d70*/  F2FP.PACK_AB R176, R176, R2 ;  /* 0x00000002b0b0723e */ /* 0x000fe400000000ff */
[----:B------:R-:W1:Y:S01]  /*7d80*/  MUFU.EX2 R2, R181 ;  /* 0x000000b500027308 */ /* 0x000e620000000800 */
[----:B-----5:R-:W-:Y:S04]  /*7d90*/  FADD.FTZ R0, R178, R0 ;  /* 0x00000000b2007221 */ /* 0x020fe80000010000 */
[C---:B-1----:R-:W-:Y:S01]  /*7da0*/  FADD.FTZ R180, R2.reuse, R0 ;  /* 0x0000000002b47221 */ /* 0x042fe20000010000 */
[----:B---3--:R-:W-:Y:S02]  /*7db0*/  FMNMX.FTZ R0, R7, R134, !PT ;  /* 0x0000008607007209 */ /* 0x008fe40007810000 */
[----:B------:R-:W-:Y:S02]  /*7dc0*/  F2FP.PACK_AB R178, R2, R178 ;  /* 0x000000b202b2723e */ /* 0x000fe400000000ff */
        /* <DEDUP_REMOVED lines=20> */
[----:B------:R-:W-:Y:S02]  /*7f10*/  FMUL.FTZ R5, R2, c[0x0][0x2d0] ;  /* 0x0000b40002057a20 */ /* 0x000fe40000410000 */
[----:B------:R-:W-:Y:S02]  /*7f20*/  FMUL.FTZ R0, R0, c[0x0][0x2d0] ;  /* 0x0000b40000007a20 */ /* 0x000fe40000410000 */
[--C-:B------:R-:W-:Y:S02]  /*7f30*/  FFMA.FTZ R191, R191, c[0x0][0x2d0], -R5.reuse ;  /* 0x0000b400bfbf7a23 */ /* 0x100fe40000010805 */
[--C-:B------:R-:W-:Y:S02]  /*7f40*/  FFMA.FTZ R184, R22, c[0x0][0x2d0], -R5.reuse ;  /* 0x0000b40016b87a23 */ /* 0x100fe40000010805 */
[--C-:B------:R-:W-:Y:S01]  /*7f50*/  FFMA.FTZ R22, R3, c[0x0][0x2d0], -R5.reuse ;  /* 0x0000b40003167a23 */ /* 0x100fe20000010805 */
[----:B------:R-:W1:Y:S01]  /*7f60*/  MUFU.EX2 R0, R0 ;  /* 0x0000000000007308 */ /* 0x000e620000000800 */
[--C-:B------:R-:W-:Y:S02]  /*7f70*/  FFMA.FTZ R187, R182, c[0x0][0x2d0], -R5.reuse ;  /* 0x0000b400b6bb7a23 */ /* 0x100fe40000010805 */
[--C-:B------:R-:W-:Y:S01]  /*7f80*/  FFMA.FTZ R182, R26, c[0x0][0x2d0], -R5.reuse ;  /* 0x0000b4001ab67a23 */ /* 0x100fe20000010805 */
[----:B------:R-:W-:Y:S01]  /*7f90*/  MOV R26, R21 ;  /* 0x00000015001a7202 */ /* 0x000fe20000000f00 */
[----:B------:R-:W-:Y:S01]  /*7fa0*/  FMUL.FTZ R21, R6, R149 ;  /* 0x0000009506157220 */ /* 0x000fe20000410000 */
[----:B------:R-:W-:Y:S01]  /*7fb0*/  MOV R149, R34 ;  /* 0x0000002200957202 */ /* 0x000fe20000000f00 */
[--C-:B------:R-:W-:Y:S01]  /*7fc0*/  FFMA.FTZ R190, R190, c[0x0][0x2d0], -R5.reuse ;  /* 0x0000b400bebe7a23 */ /* 0x100fe20000010805 */
[----:B------:R-:W-:Y:S01]  /*7fd0*/  MOV R148, R26 ;  /* 0x0000001a00947202 */ /* 0x000fe20000000f00 */
[--C-:B------:R-:W-:Y:S01]  /*7fe0*/  FFMA.FTZ R7, R7, c[0x0][0x2d0], -R5.reuse ;  /* 0x0000b40007077a23 */ /* 0x100fe20000010805 */
[----:B------:R2:W-:Y:S01]  /*7ff0*/  MUFU.EX2 R3, R191 ;  /* 0x000000bf00037308 */ /* 0x0005e20000000800 */
[--C-:B------:R-:W-:Y:S02]  /*8000*/  FFMA.FTZ R189, R189, c[0x0][0x2d0], -R5.reuse ;  /* 0x0000b400bdbd7a23 */ /* 0x100fe40000010805 */
[--C-:B------:R-:W-:Y:S01]  /*8010*/  FFMA.FTZ R181, R27, c[0x0][0x2d0], -R5.reuse ;  /* 0x0000b4001bb57a23 */ /* 0x100fe20000010805 */
[----:B------:R-:W-:Y:S01]  /*8020*/  MOV R27, R9 ;  /* 0x00000009001b7202 */ /* 0x000fe20000000f00 */
[--C-:B------:R-:W-:Y:S01]  /*8030*/  FFMA.FTZ R14, R19, c[0x0][0x2d0], -R5.reuse ;  /* 0x0000b400130e7a23 */ /* 0x100fe20000010805 */
[----:B------:R-:W-:Y:S01]  /*8040*/  MOV R19, R8 ;  /* 0x0000000800137202 */ /* 0x000fe20000000f00 */
[--C-:B------:R-:W-:Y:S01]  /*8050*/  FFMA.FTZ R15, R17, c[0x0][0x2d0], -R5.reuse ;  /* 0x0000b400110f7a23 */ /* 0x100fe20000010805 */
[----:B------:R-:W-:Y:S01]  /*8060*/  MOV R140, R27 ;  /* 0x0000001b008c7202 */ /* 0x000fe20000000f00 */
[C---:B------:R-:W-:Y:S01]  /*8070*/  FMUL.FTZ R8, R6.reuse, R160 ;  /* 0x000000a006087220 */ /* 0x040fe20000410000 */
[----:B------:R-:W-:Y:S01]  /*8080*/  MUFU.EX2 R190, R190 ;  /* 0x000000be00be7308 */ /* 0x000fe20000000800 */
[C---:B------:R-:W-:Y:S01]  /*8090*/  FMUL.FTZ R9, R6.reuse, R161 ;  /* 0x000000a106097220 */ /* 0x040fe20000410000 */
[----:B------:R-:W-:Y:S01]  /*80a0*/  MOV R160, R15 ;  /* 0x0000000f00a07202 */ /* 0x000fe20000000f00 */
[----:B------:R-:W-:Y:S01]  /*80b0*/  FMUL.FTZ R17, R6, R153 ;  /* 0x0000009906117220 */ /* 0x000fe20000410000 */
[----:B------:R-:W-:Y:S01]  /*80c0*/  MOV R153, R179 ;  /* 0x000000b300997202 */ /* 0x000fe20000000f00 */
[----:B-1----:R-:W-:Y:S01]  /*80d0*/  FMUL.FTZ R34, R0, R138 ;  /* 0x0000008a00227220 */ /* 0x002fe20000410000 */
[----:B------:R-:W-:Y:S01]  /*80e0*/  MOV R161, R14 ;  /* 0x0000000e00a17202 */ /* 0x000fe20000000f00 */
[--C-:B------:R-:W-:Y:S01]  /*80f0*/  FFMA.FTZ R188, R188, c[0x0][0x2d0], -R5.reuse ;  /* 0x0000b400bcbc7a23 */ /* 0x100fe20000010805 */
[----:B------:R-:W-:Y:S01]  /*8100*/  MOV R145, R19 ;  /* 0x0000001300917202 */ /* 0x000fe20000000f00 */
[--C-:B------:R-:W-:Y:S01]  /*8110*/  FFMA.FTZ R186, R186, c[0x0][0x2d0], -R5.reuse ;  /* 0x0000b400baba7a23 */ /* 0x100fe20000010805 */
[----:B------:R-:W1:Y:S01]  /*8120*/  MUFU.EX2 R156, R189 ;  /* 0x000000bd009c7308 */ /* 0x000e620000000800 */
[--C-:B------:R-:W-:Y:S02]  /*8130*/  FFMA.FTZ R183, R183, c[0x0][0x2d0], -R5.reuse ;  /* 0x0000b400b7b77a23 */ /* 0x100fe40000010805 */
[--C-:B------:R-:W-:Y:S01]  /*8140*/  FFMA.FTZ R185, R23, c[0x0][0x2d0], -R5.reuse ;  /* 0x0000b40017b97a23 */ /* 0x100fe20000010805 */
[----:B--2---:R-:W-:Y:S01]  /*8150*/  MOV R191, R35 ;  /* 0x0000002300bf7202 */ /* 0x004fe20000000f00 */
[----:B------:R-:W-:Y:S01]  /*8160*/  FMUL.FTZ R35, R0, R139 ;  /* 0x0000008b00237220 */ /* 0x000fe20000410000 */
[----:B------:R-:W-:Y:S01]  /*8170*/  MOV R23, R24 ;  /* 0x0000001800177202 */ /* 0x000fe20000000f00 */
[----:B------:R-:W2:Y:S01]  /*8180*/  LDSM.16.MT88.4 R136, [R248+0x100] ;  /* 0x00010000f888783b */ /* 0x000ea20000004200 */
[----:B------:R-:W-:Y:S01]  /*8190*/  FMUL.FTZ R24, R6, R144 ;  /* 0x0000009006187220 */ /* 0x000fe20000410000 */
[----:B------:R-:W-:Y:S01]  /*81a0*/  MOV R144, R30 ;  /* 0x0000001e00907202 */ /* 0x000fe20000000f00 */
[----:B------:R-:W4:Y:S01]  /*81b0*/  MUFU.EX2 R177, R7 ;  /* 0x0000000700b17308 */ /* 0x000f220000000800 */
[----:B------:R-:W-:Y:S01]  /*81c0*/  FFMA.FTZ R134, R4, c[0x0][0x2d0], -R5 ;  /* 0x0000b40004867a23 */ /* 0x000fe20000010805 */
[----:B------:R-:W-:Y:S01]  /*81d0*/  MOV R141, R23 ;  /* 0x00000017008d7202 */ /* 0x000fe20000000f00 */
[C---:B------:R-:W-:Y:S01]  /*81e0*/  FMUL.FTZ R4, R6.reuse, R164 ;  /* 0x000000a406047220 */ /* 0x040fe20000410000 */
[----:B------:R-:W-:Y:S01]  /*81f0*/  MOV R164, R22 ;  /* 0x0000001600a47202 */ /* 0x000fe20000000f00 */
[----:B------:R-:W-:Y:S01]  /*8200*/  FMUL.FTZ R5, R6, R165 ;  /* 0x000000a506057220 */ /* 0x000fe20000410000 */
[----:B------:R-:W-:Y:S01]  /*8210*/  MOV R165, R134 ;  /* 0x0000008600a57202 */ /* 0x000fe20000000f00 */
[C---:B------:R-:W-:Y:S01]  /*8220*/  FMUL.FTZ R6, R0.reuse, R166 ;  /* 0x000000a600067220 */ /* 0x040fe20000410000 */
[----:B------:R-:W-:Y:S01]  /*8230*/  MOV R166, R11 ;  /* 0x0000000b00a67202 */ /* 0x000fe20000000f00 */
[C---:B------:R-:W-:Y:S01]  /*8240*/  FMUL.FTZ R11, R0.reuse, R163 ;  /* 0x000000a3000b7220 */ /* 0x040fe20000410000 */
[----:B------:R-:W-:Y:S01]  /*8250*/  MOV R134, R31 ;  /* 0x0000001f00867202 */ /* 0x000fe20000000f00 */
[C---:B------:R-:W-:Y:S01]  /*8260*/  FMUL.FTZ R14, R0.reuse, R158 ;  /* 0x0000009e000e7220 */ /* 0x040fe20000410000 */
[----:B------:R-:W-:Y:S01]  /*8270*/  MUFU.EX2 R144, R144 ;  /* 0x0000009000907308 */ /* 0x000fe20000000800 */
[----:B------:R-:W-:Y:S01]  /*8280*/  FMUL.FTZ R15, R0, R159 ;  /* 0x0000009f000f7220 */ /* 0x000fe20000410000 */
[----:B-1----:R-:W-:Y:S01]  /*8290*/  F2FP.PACK_AB R179, R156, R190 ;  /* 0x000000be9cb3723e */ /* 0x002fe200000000ff */
[C---:B------:R-:W-:Y:S02]  /*82a0*/  FMUL.FTZ R18, R0.reuse, R154 ;  /* 0x0000009a00127220 */ /* 0x040fe40000410000 */
[C---:B------:R-:W-:Y:S02]  /*82b0*/  FMUL.FTZ R19, R0.reuse, R155 ;  /* 0x0000009b00137220 */ /* 0x040fe40000410000 */
[C---:B------:R-:W-:Y:S02]  /*82c0*/  FMUL.FTZ R22, R0.reuse, R150 ;  /* 0x0000009600167220 */ /* 0x040fe40000410000 */
[C---:B------:R-:W-:Y:S01]  /*82d0*/  FMUL.FTZ R23, R0.reuse, R151 ;  /* 0x0000009700177220 */ /* 0x040fe20000410000 */
[----:B------:R-:W-:Y:S01]  /*82e0*/  MUFU.EX2 R148, R148 ;  /* 0x0000009400947308 */ /* 0x000fe20000000800 */
[C---:B------:R-:W-:Y:S02]  /*82f0*/  FMUL.FTZ R26, R0.reuse, R146 ;  /* 0x00000092001a7220 */ /* 0x040fe40000410000 */
[C---:B----4-:R-:W-:Y:S01]  /*8300*/  FFMA.FTZ R133, R0.reuse, R133, R177 ;  /* 0x0000008500857223 */ /* 0x050fe200000100b1 */
[C---:B------:R-:W-:Y:S01]  /*8310*/  F2FP.PACK_AB R177, R3.reuse, R177 ;  /* 0x000000b103b1723e */ /* 0x040fe200000000ff */
[C---:B------:R-:W-:Y:S01]  /*8320*/  FMUL.FTZ R7, R0.reuse, R167 ;  /* 0x000000a700077220 */ /* 0x040fe20000410000 */
[----:B------:R-:W-:Y:S01]  /*8330*/  MOV R167, R10 ;  /* 0x0000000a00a77202 */ /* 0x000fe20000000f00 */
[C---:B------:R-:W-:Y:S02]  /*8340*/  FMUL.FTZ R27, R0.reuse, R147 ;  /* 0x00000093001b7220 */ /* 0x040fe40000410000 */
[C---:B------:R-:W-:Y:S01]  /*8350*/  FMUL.FTZ R30, R0.reuse, R142 ;  /* 0x0000008e001e7220 */ /* 0x040fe20000410000 */
[----:B------:R-:W-:Y:S01]  /*8360*/  MUFU.EX2 R134, R134 ;  /* 0x0000008600867308 */ /* 0x000fe20000000800 */
[C---:B------:R-:W-:Y:S02]  /*8370*/  FMUL.FTZ R31, R0.reuse, R143 ;  /* 0x0000008f001f7220 */ /* 0x040fe40000410000 */
[----:B------:R-:W-:Y:S01]  /*8380*/  FADD.FTZ R152, R3, R133 ;  /* 0x0000008503987221 */ /* 0x000fe20000010000 */
[C---:B--2---:R-:W-:Y:S05]  /*8390*/  HMMA.16816.F32 R4, R176.reuse, R136, R4 ;  /* 0x00000088b004723c */ /* 0x044fea0000001804 */
[C---:B------:R-:W-:Y:S01]  /*83a0*/  FMUL.FTZ R10, R0.reuse, R162 ;  /* 0x000000a2000a7220 */ /* 0x040fe20000410000 */
[----:B------:R-:W-:Y:S01]  /*83b0*/  MOV R162, R145 ;  /* 0x0000009100a27202 */ /* 0x000fe20000000f00 */
[C---:B------:R-:W-:Y:S01]  /*83c0*/  FMUL.FTZ R38, R0.reuse, R38 ;  /* 0x0000002600267220 */ /* 0x040fe20000410000 */
[----:B------:R1:W2:Y:S01]  /*83d0*/  MUFU.EX2 R133, R167 ;  /* 0x000000a700857308 */ /* 0x0002a20000000800 */
[C---:B------:R-:W-:Y:S03]  /*83e0*/  FMUL.FTZ R39, R0.reuse, R39 ;  /* 0x0000002700277220 */ /* 0x040fe60000410000 */
[C---:B------:R-:W-:Y:S01]  /*83f0*/  HMMA.16816.F32 R8, R176.reuse, R138, R8 ;  /* 0x0000008ab008723c */ /* 0x040fe20000001808 */
[----:B------:R-:W3:Y:S02]  /*8400*/  LDSM.16.MT88.4 R136, [R249+0x100] ;  /* 0x00010000f988783b */ /* 0x000ee40000004200 */
[C---:B------:R-:W-:Y:S02]  /*8410*/  FMUL.FTZ R42, R0.reuse, R42 ;  /* 0x0000002a002a7220 */ /* 0x040fe40000410000 */
[C---:B------:R-:W-:Y:S01]  /*8420*/  FMUL.FTZ R43, R0.reuse, R43 ;  /* 0x0000002b002b7220 */ /* 0x040fe20000410000 */
[----:B------:R4:W5:Y:S01]  /*8430*/  MUFU.EX2 R3, R166 ;  /* 0x000000a600037308 */ /* 0x0009620000000800 */
[C---:B------:R-:W-:Y:S02]  /*8440*/  FMUL.FTZ R46, R0.reuse, R46 ;  /* 0x0000002e002e7220 */ /* 0x040fe40000410000 */
[C---:B------:R-:W-:Y:S03]  /*8450*/  FMUL.FTZ R47, R0.reuse, R47 ;  /* 0x0000002f002f7220 */ /* 0x040fe60000410000 */
[C---:B------:R-:W-:Y:S02]  /*8460*/  FMUL.FTZ R50, R0.reuse, R50 ;  /* 0x0000003200327220 */ /* 0x040fe40000410000 */
[C---:B------:R-:W-:Y:S02]  /*8470*/  FMUL.FTZ R51, R0.reuse, R51 ;  /* 0x0000003300337220 */ /* 0x040fe40000410000 */
[C---:B------:R-:W-:Y:S01]  /*8480*/  FMUL.FTZ R54, R0.reuse, R54 ;  /* 0x0000003600367220 */ /* 0x040fe20000410000 */
[----:B------:R-:W-:Y:S01]  /*8490*/  MUFU.EX2 R184, R184 ;  /* 0x000000b800b87308 */ /* 0x000fe20000000800 */
[C---:B------:R-:W-:Y:S01]  /*84a0*/  FMUL.FTZ R55, R0.reuse, R55 ;  /* 0x0000003700377220 */ /* 0x040fe20000410000 */
[----:B-1----:R-:W-:Y:S01]  /*84b0*/  MOV R167, R140 ;  /* 0x0000008c00a77202 */ /* 0x002fe20000000f00 */
[C---:B------:R-:W-:Y:S02]  /*84c0*/  FMUL.FTZ R58, R0.reuse, R58 ;  /* 0x0000003a003a7220 */ /* 0x040fe40000410000 */
[C---:B------:R-:W-:Y:S02]  /*84d0*/  FMUL.FTZ R59, R0.reuse, R59 ;  /* 0x0000003b003b7220 */ /* 0x040fe40000410000 */
[C---:B------:R-:W-:Y:S02]  /*84e0*/  FMUL.FTZ R62, R0.reuse, R62 ;  /* 0x0000003e003e7220 */ /* 0x040fe40000410000 */
[C---:B------:R-:W-:Y:S01]  /*84f0*/  FMUL.FTZ R63, R0.reuse, R63 ;  /* 0x0000003f003f7220 */ /* 0x040fe20000410000 */
[----:B------:R-:W-:Y:S01]  /*8500*/  MUFU.EX2 R185, R185 ;  /* 0x000000b900b97308 */ /* 0x000fe20000000800 */
[C---:B------:R-:W-:Y:S01]  /*8510*/  FMUL.FTZ R66, R0.reuse, R66 ;  /* 0x0000004200427220 */ /* 0x040fe20000410000 */
[----:B----4-:R-:W-:Y:S01]  /*8520*/  MOV R166, R141 ;  /* 0x0000008d00a67202 */ /* 0x010fe20000000f00 */
[C---:B------:R-:W-:Y:S01]  /*8530*/  FMUL.FTZ R67, R0.reuse, R67 ;  /* 0x0000004300437220 */ /* 0x040fe20000410000 */
[----:B------:R-:W-:Y:S01]  /*8540*/  LDSM.16.MT88.4 R140, [R248+0x900] ;  /* 0x00090000f88c783b */ /* 0x000fe20000004200 */
[C---:B------:R-:W-:Y:S02]  /*8550*/  FMUL.FTZ R70, R0.reuse, R70 ;  /* 0x0000004600467220 */ /* 0x040fe40000410000 */
[C---:B------:R-:W-:Y:S02]  /*8560*/  FMUL.FTZ R71, R0.reuse, R71 ;  /* 0x0000004700477220 */ /* 0x040fe40000410000 */
[C---:B------:R-:W-:Y:S01]  /*8570*/  FMUL.FTZ R74, R0.reuse, R74 ;  /* 0x0000004a004a7220 */ /* 0x040fe20000410000 */
[----:B------:R-:W-:Y:S01]  /*8580*/  MUFU.EX2 R182, R182 ;  /* 0x000000b600b67308 */ /* 0x000fe20000000800 */
[C---:B------:R-:W-:Y:S01]  /*8590*/  FMUL.FTZ R75, R0.reuse, R75 ;  /* 0x0000004b004b7220 */ /* 0x040fe20000410000 */
[C---:B---3--:R-:W-:Y:S03]  /*85a0*/  HMMA.16816.F32 R12, R176.reuse, R136, R12 ;  /* 0x00000088b00c723c */ /* 0x048fe6000000180c */
[C---:B------:R-:W-:Y:S02]  /*85b0*/  FMUL.FTZ R78, R0.reuse, R78 ;  /* 0x0000004e004e7220 */ /* 0x040fe40000410000 */
[C---:B------:R-:W-:Y:S02]  /*85c0*/  FMUL.FTZ R79, R0.reuse, R79 ;  /* 0x0000004f004f7220 */ /* 0x040fe40000410000 */
[C---:B------:R-:W-:Y:S01]  /*85d0*/  FMUL.FTZ R82, R0.reuse, R82 ;  /* 0x0000005200527220 */ /* 0x040fe20000410000 */
[C---:B------:R-:W-:Y:S01]  /*85e0*/  HMMA.16816.F32 R16, R176.reuse, R138, R16 ;  /* 0x0000008ab010723c */ /* 0x040fe20000001810 */
[----:B------:R-:W1:Y:S01]  /*85f0*/  LDSM.16.MT88.4 R136, [R251+0x100] ;  /* 0x00010000fb88783b */ /* 0x000e620000004200 */
[----:B------:R-:W-:Y:S02]  /*8600*/  MUFU.EX2 R189, R188 ;  /* 0x000000bc00bd7308 */ /* 0x000fe40000000800 */
[C---:B------:R-:W-:Y:S02]  /*8610*/  FMUL.FTZ R83, R0.reuse, R83 ;  /* 0x0000005300537220 */ /* 0x040fe40000410000 */
[C---:B------:R-:W-:Y:S02]  /*8620*/  FMUL.FTZ R86, R0.reuse, R86 ;  /* 0x0000005600567220 */ /* 0x040fe40000410000 */
[C---:B------:R-:W-:Y:S04]  /*8630*/  FMUL.FTZ R87, R0.reuse, R87 ;  /* 0x0000005700577220 */ /* 0x040fe80000410000 */
[C---:B------:R-:W-:Y:S01]  /*8640*/  FMUL.FTZ R90, R0.reuse, R90 ;  /* 0x0000005a005a7220 */ /* 0x040fe20000410000 */
[----:B------:R-:W3:Y:S01]  /*8650*/  MUFU.EX2 R188, R186 ;  /* 0x000000ba00bc7308 */ /* 0x000ee20000000800 */
[C---:B------:R-:W-:Y:S02]  /*8660*/  FMUL.FTZ R91, R0.reuse, R91 ;  /* 0x0000005b005b7220 */ /* 0x040fe40000410000 */
[C---:B------:R-:W-:Y:S02]  /*8670*/  FMUL.FTZ R94, R0.reuse, R94 ;  /* 0x0000005e005e7220 */ /* 0x040fe40000410000 */
[C---:B------:R-:W-:Y:S02]  /*8680*/  FMUL.FTZ R95, R0.reuse, R95 ;  /* 0x0000005f005f7220 */ /* 0x040fe40000410000 */
[C---:B------:R-:W-:Y:S02]  /*8690*/  FMUL.FTZ R98, R0.reuse, R98 ;  /* 0x0000006200627220 */ /* 0x040fe40000410000 */
[C---:B------:R-:W-:Y:S01]  /*86a0*/  FMUL.FTZ R99, R0.reuse, R99 ;  /* 0x0000006300637220 */ /* 0x040fe20000410000 */
[----:B------:R-:W-:Y:S01]  /*86b0*/  MUFU.EX2 R186, R183 ;  /* 0x000000b700ba7308 */ /* 0x000fe20000000800 */
        /* <DEDUP_REMOVED lines=9> */
[C---:B------:R-:W-:Y:S01]  /*8750*/  FMUL.FTZ R118, R0.reuse, R118 ;  /* 0x0000007600767220 */ /* 0x040fe20000410000 */
[C---:B-1----:R-:W-:Y:S02]  /*8760*/  HMMA.16816.F32 R20, R176.reuse, R136, R20 ;  /* 0x00000088b014723c */ /* 0x042fe40000001814 */
[----:B------:R-:W-:Y:S01]  /*8770*/  MUFU.EX2 R181, R161 ;  /* 0x000000a100b57308 */ /* 0x000fe20000000800 */
[C---:B------:R-:W-:Y:S02]  /*8780*/  FMUL.FTZ R119, R0.reuse, R119 ;  /* 0x0000007700777220 */ /* 0x040fe40000410000 */
[C---:B------:R-:W-:Y:S02]  /*8790*/  FMUL.FTZ R122, R0.reuse, R122 ;  /* 0x0000007a007a7220 */ /* 0x040fe40000410000 */
[C---:B------:R-:W-:Y:S01]  /*87a0*/  FMUL.FTZ R123, R0.reuse, R123 ;  /* 0x0000007b007b7220 */ /* 0x040fe20000410000 */
[C---:B------:R-:W-:Y:S01]  /*87b0*/  HMMA.16816.F32 R24, R176.reuse, R138, R24 ;  /* 0x0000008ab018723c */ /* 0x040fe20000001818 */
[----:B------:R-:W1:Y:S03]  /*87c0*/  LDSM.16.MT88.4 R136, [R250+0x100] ;  /* 0x00010000fa88783b */ /* 0x000e660000004200 */
[C---:B------:R-:W-:Y:S01]  /*87d0*/  FMUL.FTZ R126, R0.reuse, R126 ;  /* 0x0000007e007e7220 */ /* 0x040fe20000410000 */
[----:B------:R-:W4:Y:S01]  /*87e0*/  MUFU.EX2 R187, R187 ;  /* 0x000000bb00bb7308 */ /* 0x000f220000000800 */
[C---:B------:R-:W-:Y:S02]  /*87f0*/  FMUL.FTZ R127, R0.reuse, R127 ;  /* 0x0000007f007f7220 */ /* 0x040fe40000410000 */
[C---:B------:R-:W-:Y:S04]  /*8800*/  FMUL.FTZ R130, R0.reuse, R130 ;  /* 0x0000008200827220 */ /* 0x040fe80000410000 */
[----:B------:R-:W-:Y:S02]  /*8810*/  FMUL.FTZ R131, R0, R131 ;  /* 0x0000008300837220 */ /* 0x000fe40000410000 */
[----:B--2---:R-:W-:Y:S02]  /*8820*/  FADD.FTZ R0, R133, R180 ;  /* 0x000000b485007221 */ /* 0x004fe40000010000 */
[----:B------:R-:W2:Y:S02]  /*8830*/  MUFU.EX2 R180, R160 ;  /* 0x000000a000b47308 */ /* 0x000ea40000000800 */
[C---:B-----5:R-:W-:Y:S04]  /*8840*/  FADD.FTZ R0, R3.reuse, R0 ;  /* 0x0000000003007221 */ /* 0x060fe80000010000 */
[----:B------:R-:W-:Y:S04]  /*8850*/  FADD.FTZ R0, R144, R0 ;  /* 0x0000000090007221 */ /* 0x000fe80000010000 */
[----:B------:R-:W-:Y:S01]  /*8860*/  FADD.FTZ R0, R134, R0 ;  /* 0x0000000086007221 */ /* 0x000fe20000010000 */
        /* <DEDUP_REMOVED lines=36> */
[C---:B-1----:R-:W-:Y:S07]  /*8ab0*/  HMMA.16816.F32 R124, R176.reuse, R136, R124 ;  /* 0x00000088b07c723c */ /* 0x042fee000000187c */
[----:B------:R-:W-:Y:S01]  /*8ac0*/  F2FP.PACK_AB R136, R3, R133 ;  /* 0x000000850388723e */ /* 0x000fe200000000ff */
[----:B------:R-:W-:Y:S01]  /*8ad0*/  HMMA.16816.F32 R128, R176, R138, R128 ;  /* 0x0000008ab080723c */ /* 0x000fe20000001880 */
[----:B------:R1:W5:Y:S03]  /*8ae0*/  MUFU.EX2 R133, R162 ;  /* 0x000000a200857308 */ /* 0x0003660000000800 */
[----:B---3--:R-:W-:Y:S03]  /*8af0*/  F2FP.PACK_AB R137, R188, R189 ;  /* 0x000000bdbc89723e */ /* 0x008fe600000000ff */
[----:B------:R-:W-:Y:S02]  /*8b00*/  F2FP.PACK_AB R138, R134, R144 ;  /* 0x00000090868a723e */ /* 0x000fe400000000ff */
[----:B------:R-:W3:Y:S02]  /*8b10*/  LDSM.16.MT88.4 R144, [R249+0x900] ;  /* 0x00090000f990783b */ /* 0x000ee40000004200 */
[----:B------:R-:W5:Y:S01]  /*8b20*/  MUFU.EX2 R3, R167 ;  /* 0x000000a700037308 */ /* 0x000f620000000800 */
[----:B----4-:R-:W-:Y:S02]  /*8b30*/  F2FP.PACK_AB R139, R187, R186 ;  /* 0x000000babb8b723e */ /* 0x010fe400000000ff */
[----:B--2---:R-:W-:Y:S05]  /*8b40*/  F2FP.PACK_AB R177, R180, R181 ;  /* 0x000000b5b4b1723e */ /* 0x004fea00000000ff */
[C---:B------:R-:W-:Y:S02]  /*8b50*/  HMMA.16816.F32 R4, R136.reuse, R140, R4 ;  /* 0x0000008c8804723c */ /* 0x040fe40000001804 */
[----:B------:R2:W4:Y:S01]  /*8b60*/  MUFU.EX2 R134, R166 ;  /* 0x000000a600867308 */ /* 0x0005220000000800 */
[----:B-1----:R-:W-:Y:S02]  /*8b70*/  LDSM.16.MT88.4 R160, [R248+0x1900] ;  /* 0x00190000f8a0783b */ /* 0x002fe40000004200 */
[----:B-----5:R-:W-:Y:S03]  /*8b80*/  FADD.FTZ R0, R133, R0 ;  /* 0x0000000085007221 */ /* 0x020fe60000010000 */
[C---:B------:R-:W-:Y:S04]  /*8b90*/  HMMA.16816.F32 R8, R136.reuse, R142, R8 ;  /* 0x0000008e8808723c */ /* 0x040fe80000001808 */
[----:B------:R-:W-:Y:S01]  /*8ba0*/  MUFU.EX2 R178, R157 ;  /* 0x0000009d00b27308 */ /* 0x000fe20000000800 */
[----:B------:R-:W1:Y:S01]  /*8bb0*/  LDSM.16.MT88.4 R140, [R251+0x900] ;  /* 0x00090000fb8c783b */ /* 0x000e620000004200 */
[C---:B------:R-:W-:Y:S06]  /*8bc0*/  FADD.FTZ R0, R3.reuse, R0 ;  /* 0x0000000003007221 */ /* 0x040fec0000010000 */
[----:B------:R-:W-:Y:S02]  /*8bd0*/  FADD.FTZ R0, R148, R0 ;  /* 0x0000000094007221 */ /* 0x000fe40000010000 */
[----:B------:R-:W-:Y:S01]  /*8be0*/  MUFU.EX2 R176, R191 ;  /* 0x000000bf00b07308 */ /* 0x000fe20000000800 */
[----:B--2---:R-:W-:Y:S01]  /*8bf0*/  MOV R166, R149 ;  /* 0x0000009500a67202 */ /* 0x004fe20000000f00 */
[C---:B----4-:R-:W-:Y:S01]  /*8c00*/  FADD.FTZ R0, R134.reuse, R0 ;  /* 0x0000000086007221 */ /* 0x050fe20000010000 */
[C---:B---3--:R-:W-:Y:S08]  /*8c10*/  HMMA.16816.F32 R12, R136.reuse, R144, R12 ;  /* 0x00000090880c723c */ /* 0x048ff0000000180c */
[C---:B------:R-:W-:Y:S01]  /*8c20*/  HMMA.16816.F32 R16, R136.reuse, R146, R16 ;  /* 0x000000928810723c */ /* 0x040fe20000001810 */
[----:B------:R-:W2:Y:S07]  /*8c30*/  LDSM.16.MT88.4 R144, [R250+0x900] ;  /* 0x00090000fa90783b */ /* 0x000eae0000004200 */
[C---:B-1----:R-:W-:Y:S08]  /*8c40*/  HMMA.16816.F32 R20, R136.reuse, R140, R20 ;  /* 0x0000008c8814723c */ /* 0x042ff00000001814 */
[C---:B------:R-:W-:Y:S01]  /*8c50*/  HMMA.16816.F32 R24, R136.reuse, R142, R24 ;  /* 0x0000008e8818723c */ /* 0x040fe20000001818 */
[----:B------:R-:W1:Y:S07]  /*8c60*/  LDSM.16.MT88.4 R140, [R248+0x2900] ;  /* 0x00290000f88c783b */ /* 0x000e6e0000004200 */
[C---:B--2---:R-:W-:Y:S08]  /*8c70*/  HMMA.16816.F32 R28, R136.reuse, R144, R28 ;  /* 0x00000090881c723c */ /* 0x044ff0000000181c */
        /* <DEDUP_REMOVED lines=36> */
[----:B------:R-:W-:Y:S01]  /*8ec0*/  HMMA.16816.F32 R128, R136, R146, R128 ;  /* 0x000000928880723c */ /* 0x000fe20000001880 */
[----:B------:R-:W2:Y:S06]  /*8ed0*/  LDSM.16.MT88.4 R144, [R249+0x1100] ;  /* 0x00110000f990783b */ /* 0x000eac0000004200 */
[----:B------:R-:W-:Y:S02]  /*8ee0*/  F2FP.PACK_AB R138, R134, R148 ;  /* 0x00000094868a723e */ /* 0x000fe400000000ff */
[----:B------:R-:W3:Y:S01]  /*8ef0*/  LDSM.16.MT88.4 R148, [R251+0x1100] ;  /* 0x00110000fb94783b */ /* 0x000ee20000004200 */
[----:B------:R-:W-:Y:S02]  /*8f00*/  MUFU.EX2 R134, R165 ;  /* 0x000000a500867308 */ /* 0x000fe40000000800 */
[----:B------:R-:W-:Y:S02]  /*8f10*/  F2FP.PACK_AB R136, R3, R133 ;  /* 0x000000850388723e */ /* 0x000fe400000000ff */
[----:B------:R-:W-:Y:S02]  /*8f20*/  F2FP.PACK_AB R137, R185, R184 ;  /* 0x000000b8b989723e */ /* 0x000fe400000000ff */
[----:B------:R-:W-:Y:S04]  /*8f30*/  F2FP.PACK_AB R139, R183, R182 ;  /* 0x000000b6b78b723e */ /* 0x000fe800000000ff */
[----:B------:R-:W-:Y:S03]  /*8f40*/  MUFU.EX2 R133, R153 ;  /* 0x0000009900857308 */ /* 0x000fe60000000800 */
[C---:B-1----:R-:W-:Y:S07]  /*8f50*/  HMMA.16816.F32 R4, R136.reuse, R140, R4 ;  /* 0x0000008c8804723c */ /* 0x042fee0000001804 */
[----:B------:R-:W1:Y:S01]  /*8f60*/  MUFU.EX2 R3, R166 ;  /* 0x000000a600037308 */ /* 0x000e620000000800 */
[C---:B------:R-:W-:Y:S01]  /*8f70*/  HMMA.16816.F32 R8, R136.reuse, R142, R8 ;  /* 0x0000008e8808723c */ /* 0x040fe20000001808 */
[----:B------:R-:W4:Y:S07]  /*8f80*/  LDSM.16.MT88.4 R140, [R250+0x1100] ;  /* 0x00110000fa8c783b */ /* 0x000f2e0000004200 */
[C---:B--2---:R-:W-:Y:S08]  /*8f90*/  HMMA.16816.F32 R12, R136.reuse, R144, R12 ;  /* 0x00000090880c723c */ /* 0x044ff0000000180c */
[C---:B------:R-:W-:Y:S01]  /*8fa0*/  HMMA.16816.F32 R16, R136.reuse, R146, R16 ;  /* 0x000000928810723c */ /* 0x040fe20000001810 */
[----:B------:R-:W2:Y:S03]  /*8fb0*/  LDSM.16.MT88.4 R144, [R248+0x3100] ;  /* 0x00310000f890783b */ /* 0x000ea60000004200 */
[----:B-1----:R-:W-:Y:S04]  /*8fc0*/  FADD.FTZ R0, R3, R0 ;  /* 0x0000000003007221 */ /* 0x002fe80000010000 */
[C---:B---3--:R-:W-:Y:S04]  /*8fd0*/  HMMA.16816.F32 R20, R136.reuse, R148, R20 ;  /* 0x000000948814723c */ /* 0x048fe80000001814 */
[C---:B------:R-:W-:Y:S01]  /*8fe0*/  FADD.FTZ R0, R176.reuse, R0 ;  /* 0x00000000b0007221 */ /* 0x040fe20000010000 */
[----:B------:R-:W-:Y:S01]  /*8ff0*/  F2FP.PACK_AB R176, R176, R3 ;  /* 0x00000003b0b0723e */ /* 0x000fe200000000ff */
[----:B------:R-:W-:Y:S02]  /*9000*/  FADD.FTZ R3, R190, R152 ;  /* 0x00000098be037221 */ /* 0x000fe40000010000 */
[C---:B------:R-:W-:Y:S01]  /*9010*/  HMMA.16816.F32 R24, R136.reuse, R150, R24 ;  /* 0x000000968818723c */ /* 0x040fe20000001818 */
[----:B------:R-:W1:Y:S03]  /*9020*/  LDSM.16.MT88.4 R148, [R249+0x3100] ;  /* 0x00310000f994783b */ /* 0x000e660000004200 */
[----:B------:R-:W-:Y:S04]  /*9030*/  FADD.FTZ R0, R133, R0 ;  /* 0x0000000085007221 */ /* 0x000fe80000010000 */
[C---:B----4-:R-:W-:Y:S01]  /*9040*/  HMMA.16816.F32 R28, R136.reuse, R140, R28 ;  /* 0x0000008c881c723c */ /* 0x050fe2000000181c */
[----:B------:R-:W-:Y:S03]  /*9050*/  LDSM.16.MT88.4 R152, [R249+0x1900] ;  /* 0x00190000f998783b */ /* 0x000fe60000004200 */
[C---:B------:R-:W-:Y:S01]  /*9060*/  FADD.FTZ R0, R178.reuse, R0 ;  /* 0x00000000b2007221 */ /* 0x040fe20000010000 */
[----:B------:R-:W-:Y:S02]  /*9070*/  F2FP.PACK_AB R178, R178, R133 ;  /* 0x00000085b2b2723e */ /* 0x000fe400000000ff */
[----:B------:R-:W3:Y:S01]  /*9080*/  MUFU.EX2 R133, R164 ;  /* 0x000000a400857308 */ /* 0x000ee20000000800 */
[C---:B------:R-:W-:Y:S01]  /*9090*/  HMMA.16816.F32 R32, R136.reuse, R142, R32 ;  /* 0x0000008e8820723c */ /* 0x040fe20000001820 */
[----:B------:R-:W4:Y:S07]  /*90a0*/  LDSM.16.MT88.4 R140, [R251+0x3100] ;  /* 0x00310000fb8c783b */ /* 0x000f2e0000004200 */
[C---:B--2---:R-:W-:Y:S01]  /*90b0*/  HMMA.16816.F32 R36, R136.reuse, R144, R36 ;  /* 0x000000908824723c */ /* 0x044fe20000001824 */
[----:B------:R2:W-:Y:S07]  /*90c0*/  STL [R1+0x1c], R0 ;  /* 0x00001c0001007387 */ /* 0x0005ee0000100800 */
[C---:B------:R-:W-:Y:S01]  /*90d0*/  HMMA.16816.F32 R40, R136.reuse, R146, R40 ;  /* 0x000000928828723c */ /* 0x040fe20000001828 */
[----:B------:R-:W5:Y:S03]  /*90e0*/  LDSM.16.MT88.4 R144, [R250+0x3100] ;  /* 0x00310000fa90783b */ /* 0x000f660000004200 */
[----:B---3--:R-:W-:Y:S04]  /*90f0*/  F2FP.PACK_AB R179, R133, R134 ;  /* 0x0000008685b3723e */ /* 0x008fe800000000ff */
[C---:B-1----:R-:W-:Y:S08]  /*9100*/  HMMA.16816.F32 R44, R136.reuse, R148, R44 ;  /* 0x00000094882c723c */ /* 0x042ff0000000182c */
[C---:B------:R-:W-:Y:S01]  /*9110*/  HMMA.16816.F32 R48, R136.reuse, R150, R48 ;  /* 0x000000968830723c */ /* 0x040fe20000001830 */
[----:B------:R-:W1:Y:S03]  /*9120*/  LDSM.16.MT88.4 R148, [R248+0x5100] ;  /* 0x00510000f894783b */ /* 0x000e660000004200 */
[----:B--2---:R-:W-:Y:S04]  /*9130*/  FADD.FTZ R0, R156, R3 ;  /* 0x000000039c007221 */ /* 0x004fe80000010000 */
[C---:B----4-:R-:W-:Y:S04]  /*9140*/  HMMA.16816.F32 R52, R136.reuse, R140, R52 ;  /* 0x0000008c8834723c */ /* 0x050fe80000001834 */
[----:B------:R-:W-:Y:S04]  /*9150*/  FADD.FTZ R0, R189, R0 ;  /* 0x00000000bd007221 */ /* 0x000fe80000010000 */
[C---:B------:R-:W-:Y:S01]  /*9160*/  HMMA.16816.F32 R56, R136.reuse, R142, R56 ;  /* 0x0000008e8838723c */ /* 0x040fe20000001838 */
[----:B------:R-:W2:Y:S03]  /*9170*/  LDSM.16.MT88.4 R140, [R249+0x5100] ;  /* 0x00510000f98c783b */ /* 0x000ea60000004200 */
[----:B------:R-:W-:Y:S04]  /*9180*/  FADD.FTZ R0, R188, R0 ;  /* 0x00000000bc007221 */ /* 0x000fe80000010000 */
[----:B------:R-:W-:Y:S01]  /*9190*/  FADD.FTZ R0, R186, R0 ;  /* 0x00000000ba007221 */ /* 0x000fe20000010000 */
[C---:B-----5:R-:W-:Y:S03]  /*91a0*/  HMMA.16816.F32 R60, R136.reuse, R144, R60 ;  /* 0x00000090883c723c */ /* 0x060fe6000000183c */
[----:B------:R-:W-:Y:S04]  /*91b0*/  FADD.FTZ R0, R187, R0 ;  /* 0x00000000bb007221 */ /* 0x000fe80000010000 */
[----:B------:R-:W-:Y:S01]  /*91c0*/  FADD.FTZ R0, R184, R0 ;  /* 0x00000000b8007221 */ /* 0x000fe20000010000 */
[C---:B------:R-:W-:Y:S01]  /*91d0*/  HMMA.16816.F32 R64, R136.reuse, R146, R64 ;  /* 0x000000928840723c */ /* 0x040fe20000001840 */
[----:B------:R-:W3:Y:S03]  /*91e0*/  LDSM.16.MT88.4 R144, [R251+0x5100] ;  /* 0x00510000fb90783b */ /* 0x000ee60000004200 */
[----:B------:R-:W-:Y:S04]  /*91f0*/  FADD.FTZ R0, R185, R0 ;  /* 0x00000000b9007221 */ /* 0x000fe80000010000 */
[C---:B-1----:R-:W-:Y:S04]  /*9200*/  HMMA.16816.F32 R68, R136.reuse, R148, R68 ;  /* 0x000000948844723c */ /* 0x042fe80000001844 */
[----:B------:R-:W-:Y:S04]  /*9210*/  FADD.FTZ R0, R182, R0 ;  /* 0x00000000b6007221 */ /* 0x000fe80000010000 */
[C---:B------:R-:W-:Y:S01]  /*9220*/  HMMA.16816.F32 R72, R136.reuse, R150, R72 ;  /* 0x000000968848723c */ /* 0x040fe20000001848 */
[----:B------:R-:W1:Y:S03]  /*9230*/  LDSM.16.MT88.4 R148, [R250+0x5100] ;  /* 0x00510000fa94783b */ /* 0x000e660000004200 */
[----:B------:R-:W-:Y:S04]  /*9240*/  FADD.FTZ R0, R183, R0 ;  /* 0x00000000b7007221 */ /* 0x000fe80000010000 */
[C---:B--2---:R-:W-:Y:S04]  /*9250*/  HMMA.16816.F32 R76, R136.reuse, R140, R76 ;  /* 0x0000008c884c723c */ /* 0x044fe8000000184c */
[----:B------:R-:W-:Y:S04]  /*9260*/  FADD.FTZ R0, R181, R0 ;  /* 0x00000000b5007221 */ /* 0x000fe80000010000 */
[C---:B------:R-:W-:Y:S01]  /*9270*/  HMMA.16816.F32 R80, R136.reuse, R142, R80 ;  /* 0x0000008e8850723c */ /* 0x040fe20000001850 */
[----:B------:R-:W2:Y:S03]  /*9280*/  LDSM.16.MT88.4 R140, [R248+0x7100] ;  /* 0x00710000f88c783b */ /* 0x000ea60000004200 */
[----:B------:R-:W-:Y:S04]  /*9290*/  FADD.FTZ R0, R180, R0 ;  /* 0x00000000b4007221 */ /* 0x000fe80000010000 */
[----:B------:R-:W-:Y:S01]  /*92a0*/  FADD.FTZ R0, R134, R0 ;  /* 0x0000000086007221 */ /* 0x000fe20000010000 */
[C---:B---3--:R-:W-:Y:S03]  /*92b0*/  HMMA.16816.F32 R84, R136.reuse, R144, R84 ;  /* 0x000000908854723c */ /* 0x048fe60000001854 */
[----:B------:R-:W-:Y:S01]  /*92c0*/  FADD.FTZ R0, R133, R0 ;  /* 0x0000000085007221 */ /* 0x000fe20000010000 */
[----:B------:R-:W-:Y:S02]  /*92d0*/  MOV R134, R2 ;  /* 0x0000000200867202 */ /* 0x000fe40000000f00 */
[----:B------:R-:W-:Y:S02]  /*92e0*/  MOV R133, R132 ;  /* 0x0000008400857202 */ /* 0x000fe40000000f00 */
[C---:B------:R-:W-:Y:S01]  /*92f0*/  HMMA.16816.F32 R88, R136.reuse, R146, R88 ;  /* 0x000000928858723c */ /* 0x040fe20000001858 */
[----:B------:R-:W3:Y:S07]  /*9300*/  LDSM.16.MT88.4 R144, [R249+0x7100] ;  /* 0x00710000f990783b */ /* 0x000eee0000004200 */
[C---:B-1----:R-:W-:Y:S01]  /*9310*/  HMMA.16816.F32 R92, R136.reuse, R148, R92 ;  /* 0x00000094885c723c */ /* 0x042fe2000000185c */
[----:B------:R-:W-:Y:S07]  /*9320*/  STL [R1+0x40], R0 ;  /* 0x0000400001007387 */ /* 0x000fee0000100800 */
[C---:B------:R-:W-:Y:S01]  /*9330*/  HMMA.16816.F32 R96, R136.reuse, R150, R96 ;  /* 0x000000968860723c */ /* 0x040fe20000001860 */
[----:B------:R-:W1:Y:S07]  /*9340*/  LDSM.16.MT88.4 R148, [R251+0x7100] ;  /* 0x00710000fb94783b */ /* 0x000e6e0000004200 */
[C---:B--2---:R-:W-:Y:S08]  /*9350*/  HMMA.16816.F32 R100, R136.reuse, R140, R100 ;  /* 0x0000008c8864723c */ /* 0x044ff00000001864 */
[C---:B------:R-:W-:Y:S01]  /*9360*/  HMMA.16816.F32 R104, R136.reuse, R142, R104 ;  /* 0x0000008e8868723c */ /* 0x040fe20000001868 */
[----:B------:R-:W2:Y:S07]  /*9370*/  LDSM.16.MT88.4 R140, [R250+0x7100] ;  /* 0x00710000fa8c783b */ /* 0x000eae0000004200 */
[C---:B---3--:R-:W-:Y:S08]  /*9380*/  HMMA.16816.F32 R108, R136.reuse, R144, R108 ;  /* 0x00000090886c723c */ /* 0x048ff0000000186c */
[C---:B------:R-:W-:Y:S01]  /*9390*/  HMMA.16816.F32 R112, R136.reuse, R146, R112 ;  /* 0x000000928870723c */ /* 0x040fe20000001870 */
[----:B------:R-:W3:Y:S07]  /*93a0*/  LDSM.16.MT88.4 R144, [R251+0x1900] ;  /* 0x00190000fb90783b */ /* 0x000eee0000004200 */
[C---:B-1----:R-:W-:Y:S08]  /*93b0*/  HMMA.16816.F32 R116, R136.reuse, R148, R116 ;  /* 0x000000948874723c */ /* 0x042ff00000001874 */
[C---:B------:R-:W-:Y:S08]  /*93c0*/  HMMA.16816.F32 R120, R136.reuse, R150, R120 ;  /* 0x000000968878723c */ /* 0x040ff00000001878 */
[C---:B--2---:R-:W-:Y:S08]  /*93d0*/  HMMA.16816.F32 R124, R136.reuse, R140, R124 ;  /* 0x0000008c887c723c */ /* 0x044ff0000000187c */
[----:B------:R-:W-:Y:S01]  /*93e0*/  HMMA.16816.F32 R128, R136, R142, R128 ;  /* 0x0000008e8880723c */ /* 0x000fe20000001880 */
[----:B------:R-:W1:Y:S07]  /*93f0*/  LDSM.16.MT88.4 R136, [R250+0x1900] ;  /* 0x00190000fa88783b */ /* 0x000e6e0000004200 */
[C---:B------:R-:W-:Y:S01]  /*9400*/  HMMA.16816.F32 R164, R176.reuse, R160, R4 ;  /* 0x000000a0b0a4723c */ /* 0x040fe20000001804 */
[----:B------:R-:W2:Y:S07]  /*9410*/  LDSM.16.MT88.4 R4, [R248+0x3900] ;  /* 0x00390000f804783b */ /* 0x000eae0000004200 */
[C---:B------:R-:W-:Y:S01]  /*9420*/  HMMA.16816.F32 R160, R176.reuse, R162, R8 ;  /* 0x000000a2b0a0723c */ /* 0x040fe20000001808 */
[----:B------:R-:W4:Y:S07]  /*9430*/  LDSM.16.MT88.4 R8, [R249+0x3900] ;  /* 0x00390000f908783b */ /* 0x000f2e0000004200 */
[C---:B------:R-:W-:Y:S01]  /*9440*/  HMMA.16816.F32 R156, R176.reuse, R152, R12 ;  /* 0x00000098b09c723c */ /* 0x040fe2000000180c */
[----:B------:R-:W5:Y:S07]  /*9450*/  LDSM.16.MT88.4 R12, [R251+0x3900] ;  /* 0x00390000fb0c783b */ /* 0x000f6e0000004200 */
[C---:B------:R-:W-:Y:S01]  /*9460*/  HMMA.16816.F32 R152, R176.reuse, R154, R16 ;  /* 0x0000009ab098723c */ /* 0x040fe20000001810 */
[----:B------:R-:W4:Y:S07]  /*9470*/  LDSM.16.MT88.4 R16, [R250+0x3900] ;  /* 0x00390000fa10783b */ /* 0x000f2e0000004200 */
[C---:B---3--:R-:W-:Y:S08]  /*9480*/  HMMA.16816.F32 R148, R176.reuse, R144, R20 ;  /* 0x00000090b094723c */ /* 0x048ff00000001814 */
[C---:B------:R-:W-:Y:S08]  /*9490*/  HMMA.16816.F32 R144, R176.reuse, R146, R24 ;  /* 0x00000092b090723c */ /* 0x040ff00000001818 */
[C---:B-1----:R-:W-:Y:S08]  /*94a0*/  HMMA.16816.F32 R140, R176.reuse, R136, R28 ;  /* 0x00000088b08c723c */ /* 0x042ff0000000181c */
[C---:B------:R-:W-:Y:S08]  /*94b0*/  HMMA.16816.F32 R136, R176.reuse, R138, R32 ;  /* 0x0000008ab088723c */ /* 0x040ff00000001820 */
[C---:B--2---:R-:W-:Y:S08]  /*94c0*/  HMMA.16816.F32 R36, R176.reuse, R4, R36 ;  /* 0x00000004b024723c */ /* 0x044ff00000001824 */
[C---:B------:R-:W-:Y:S01]  /*94d0*/  HMMA.16816.F32 R40, R176.reuse, R6, R40 ;  /* 0x00000006b028723c */ /* 0x040fe20000001828 */
[----:B------:R-:W1:Y:S07]  /*94e0*/  LDSM.16.MT88.4 R4, [R248+0x5900] ;  /* 0x00590000f804783b */ /* 0x000e6e0000004200 */
[C---:B----4-:R-:W-:Y:S08]  /*94f0*/  HMMA.16816.F32 R44, R176.reuse, R8, R44 ;  /* 0x00000008b02c723c */ /* 0x050ff0000000182c */
[C---:B------:R-:W-:Y:S01]  /*9500*/  HMMA.16816.F32 R48, R176.reuse, R10, R48 ;  /* 0x0000000ab030723c */ /* 0x040fe20000001830 */
[----:B------:R-:W2:Y:S07]  /*9510*/  LDSM.16.MT88.4 R8, [R249+0x5900] ;  /* 0x00590000f908783b */ /* 0x000eae0000004200 */
[C---:B-----5:R-:W-:Y:S08]  /*9520*/  HMMA.16816.F32 R52, R176.reuse, R12, R52 ;  /* 0x0000000cb034723c */ /* 0x060ff00000001834 */
[C---:B------:R-:W-:Y:S01]  /*9530*/  HMMA.16816.F32 R56, R176.reuse, R14, R56 ;  /* 0x0000000eb038723c */ /* 0x040fe20000001838 */
[----:B------:R-:W3:Y:S07]  /*9540*/  LDSM.16.MT88.4 R12, [R251+0x5900] ;  /* 0x00590000fb0c783b */ /* 0x000eee0000004200 */
[C---:B------:R-:W-:Y:S08]  /*9550*/  HMMA.16816.F32 R60, R176.reuse, R16, R60 ;  /* 0x00000010b03c723c */ /* 0x040ff0000000183c */
[C---:B------:R-:W-:Y:S01]  /*9560*/  HMMA.16816.F32 R64, R176.reuse, R18, R64 ;  /* 0x00000012b040723c */ /* 0x040fe20000001840 */
[----:B------:R-:W4:Y:S07]  /*9570*/  LDSM.16.MT88.4 R16, [R250+0x5900] ;  /* 0x00590000fa10783b */ /* 0x000f2e0000004200 */
[C---:B-1----:R-:W-:Y:S08]  /*9580*/  HMMA.16816.F32 R68, R176.reuse, R4, R68 ;  /* 0x00000004b044723c */ /* 0x042ff00000001844 */
        /* <DEDUP_REMOVED lines=8> */
[C---:B----4-:R-:W-:Y:S08]  /*9610*/  HMMA.16816.F32 R92, R176.reuse, R16, R92 ;  /* 0x00000010b05c723c */ /* 0x050ff0000000185c */
[C---:B------:R-:W-:Y:S01]  /*9620*/  HMMA.16816.F32 R96, R176.reuse, R18, R96 ;  /* 0x00000012b060723c */ /* 0x040fe20000001860 */
[----:B------:R-:W4:Y:S07]  /*9630*/  LDSM.16.MT88.4 R16, [R250+0x7900] ;  /* 0x00790000fa10783b */ /* 0x000f2e0000004200 */
[C---:B-1----:R-:W-:Y:S08]  /*9640*/  HMMA.16816.F32 R100, R176.reuse, R4, R100 ;  /* 0x00000004b064723c */ /* 0x042ff00000001864 */
[C---:B------:R-:W-:Y:S08]  /*9650*/  HMMA.16816.F32 R104, R176.reuse, R6, R104 ;  /* 0x00000006b068723c */ /* 0x040ff00000001868 */
[C---:B--2---:R-:W-:Y:S08]  /*9660*/  HMMA.16816.F32 R108, R176.reuse, R8, R108 ;  /* 0x00000008b06c723c */ /* 0x044ff0000000186c */
[C---:B------:R-:W-:Y:S08]  /*9670*/  HMMA.16816.F32 R112, R176.reuse, R10, R112 ;  /* 0x0000000ab070723c */ /* 0x040ff00000001870 */
[C---:B---3--:R-:W-:Y:S08]  /*9680*/  HMMA.16816.F32 R116, R176.reuse, R12, R116 ;  /* 0x0000000cb074723c */ /* 0x048ff00000001874 */
[C---:B------:R-:W-:Y:S08]  /*9690*/  HMMA.16816.F32 R120, R176.reuse, R14, R120 ;  /* 0x0000000eb078723c */ /* 0x040ff00000001878 */
[C---:B----4-:R-:W-:Y:S08]  /*96a0*/  HMMA.16816.F32 R124, R176.reuse, R16, R124 ;  /* 0x00000010b07c723c */ /* 0x050ff0000000187c */
[----:B------:R-:W-:Y:S01]  /*96b0*/  HMMA.16816.F32 R128, R176, R18, R128 ;  /* 0x00000012b080723c */ /* 0x000fe20000001880 */
[----:B------:R-:W-:-:S07]  /*96c0*/  @P0 BRA `(.L_x_6) ;  /* 0xffffcab000000947 */ /* 0x000fce000383ffff */
.L_x_5:
[----:B--2---:R-:W2:Y:S04]  /*96d0*/  LDL.LU R3, [R1+0x1c] ;  /* 0x00001c0001037983 */ /* 0x004ea80000300800 */
[----:B------:R-:W3:Y:S01]  /*96e0*/  LDL.LU R0, [R1+0x40] ;  /* 0x0000400001007983 */ /* 0x000ee20000300800 */
[----:B------:R-:W-:-:S02]  /*96f0*/  MOV R16, 0xff800000 ;  /* 0xff80000000107802 */ /* 0x000fc40000000f00 */
[----:B------:R-:W-:Y:S02]  /*9700*/  MOV R17, 0xff800000 ;  /* 0xff80000000117802 */ /* 0x000fe40000000f00 */
[----:B------:R-:W-:Y:S01]  /*9710*/  PLOP3.LUT P2, PT, PT, PT, PT, 0x8, 0x0 ;  /* 0x000000000000781c */ /* 0x000fe20003f4e170 */
[----:B--2---:R-:W1:Y:S04]  /*9720*/  SHFL.BFLY PT, R6, R3, 0x2, 0x1f ;  /* 0x0c401f0003067f89 */ /* 0x004e6800000e0000 */
[----:B---3--:R-:W2:Y:S01]  /*9730*/  SHFL.BFLY PT, R7, R0, 0x2, 0x1f ;  /* 0x0c401f0000077f89 */ /* 0x008ea200000e0000 */
[----:B-1----:R-:W-:Y:S02]  /*9740*/  FADD.FTZ R6, R6, R3 ;  /* 0x0000000306067221 */ /* 0x002fe40000010000 */
[----:B--2---:R-:W-:-:S03]  /*9750*/  FADD.FTZ R7, R7, R0 ;  /* 0x0000000007077221 */ /* 0x004fc60000010000 */
[----:B------:R-:W1:Y:S04]  /*9760*/  SHFL.BFLY PT, R3, R6, 0x1, 0x1f ;  /* 0x0c201f0006037f89 */ /* 0x000e6800000e0000 */
[----:B------:R-:W2:Y:S01]  /*9770*/  SHFL.BFLY PT, R0, R7, 0x1, 0x1f ;  /* 0x0c201f0007007f89 */ /* 0x000ea200000e0000 */
[----:B-1----:R-:W-:Y:S01]  /*9780*/  FADD.FTZ R6, R6, R3 ;  /* 0x0000000306067221 */ /* 0x002fe20000010000 */
[----:B------:R-:W-:Y:S01]  /*9790*/  MOV R3, RZ ;  /* 0x000000ff00037202 */ /* 0x000fe20000000f00 */
[----:B--2---:R-:W-:-:S03]  /*97a0*/  FADD.FTZ R7, R0, R7 ;  /* 0x0000000700077221 */ /* 0x004fc60000010000 */
[----:B------:R-:W-:Y:S02]  /*97b0*/  FSETP.NE.FTZ.AND P1, PT, R6, RZ, PT ;  /* 0x000000ff0600720b */ /* 0x000fe40003f35000 */
[----:B------:R-:W-:Y:S02]  /*97c0*/  MOV R0, RZ ;  /* 0x000000ff00007202 */ /* 0x000fe40000000f00 */
[----:B------:R-:W-:-:S09]  /*97d0*/  FSETP.NE.FTZ.AND P0, PT, R7, RZ, PT ;  /* 0x000000ff0700720b */ /* 0x000fd20003f15000 */
[----:B------:R-:W1:Y:S01]  /*97e0*/  @P1 MUFU.RCP R3, R6 ;  /* 0x0000000600031308 */ /* 0x000e620000001000 */
[----:B------:R-:W-:-:S05]  /*97f0*/  @P1 MOV R4, 0x3f317218 ;  /* 0x3f31721800041802 */ /* 0x000fca0000000f00 */
[----:B------:R-:W-:Y:S02]  /*9800*/  @P1 FMUL.FTZ R5, R4, c[0x0][0x2d0] ;  /* 0x0000b40004051a20 */ /* 0x000fe40000410000 */
[----:B------:R-:W-:Y:S08]  /*9810*/  @P0 MUFU.RCP R0, R7 ;  /* 0x0000000700000308 */ /* 0x000ff00000001000 */
[----:B------:R-:W2:Y:S01]  /*9820*/  @P1 MUFU.LG2 R6, R6 ;  /* 0x0000000600061308 */ /* 0x000ea20000000c00 */
[----:B-1----:R-:W-:-:S02]  /*9830*/  FMUL.FTZ R164, R3, R164 ;  /* 0x000000a403a47220 */ /* 0x002fc40000410000 */
[C---:B------:R-:W-:Y:S02]  /*9840*/  FMUL.FTZ R165, R3.reuse, R165 ;  /* 0x000000a503a57220 */ /* 0x040fe40000410000 */
[C---:B------:R-:W-:Y:S02]  /*9850*/  FMUL.FTZ R160, R3.reuse, R160 ;  /* 0x000000a003a07220 */ /* 0x040fe40000410000 */
[C---:B------:R-:W-:Y:S01]  /*9860*/  FMUL.FTZ R161, R3.reuse, R161 ;  /* 0x000000a103a17220 */ /* 0x040fe20000410000 */
[----:B------:R-:W1:Y:S01]  /*9870*/  @P0 MUFU.LG2 R7, R7 ;  /* 0x0000000700070308 */ /* 0x000e620000000c00 */
[C---:B------:R-:W-:Y:S02]  /*9880*/  FMUL.FTZ R156, R3.reuse, R156 ;  /* 0x0000009c039c7220 */ /* 0x040fe40000410000 */
[C---:B------:R-:W-:Y:S02]  /*9890*/  FMUL.FTZ R157, R3.reuse, R157 ;  /* 0x0000009d039d7220 */ /* 0x040fe40000410000 */
[----:B------:R-:W-:-:S02]  /*98a0*/  FMUL.FTZ R152, R3, R152 ;  /* 0x0000009803987220 */ /* 0x000fc40000410000 */
[C---:B------:R-:W-:Y:S02]  /*98b0*/  FMUL.FTZ R153, R3.reuse, R153 ;  /* 0x0000009903997220 */ /* 0x040fe40000410000 */
[C---:B------:R-:W-:Y:S02]  /*98c0*/  FMUL.FTZ R148, R3.reuse, R148 ;  /* 0x0000009403947220 */ /* 0x040fe40000410000 */
[C---:B------:R-:W-:Y:S02]  /*98d0*/  FMUL.FTZ R149, R3.reuse, R149 ;  /* 0x0000009503957220 */ /* 0x040fe40000410000 */
        /* <DEDUP_REMOVED lines=53> */
[----:B------:R-:W-:Y:S01]  /*9c30*/  FMUL.FTZ R129, R3, R129 ;  /* 0x0000008103817220 */ /* 0x000fe20000410000 */
[----:B------:R-:W-:Y:S01]  /*9c40*/  @P0 MOV R3, 0x3f317218 ;  /* 0x3f31721800030802 */ /* 0x000fe20000000f00 */
[----:B--2---:R-:W-:Y:S02]  /*9c50*/  @P1 FMUL.FTZ R6, R6, 0.69314718246459960938 ;  /* 0x3f31721806061820 */ /* 0x004fe40000410000 */
[----:B-1----:R-:W-:Y:S02]  /*9c60*/  @P0 FMUL.FTZ R4, R7, 0.69314718246459960938 ;  /* 0x3f31721807040820 */ /* 0x002fe40000410000 */
[----:B------:R-:W-:-:S02]  /*9c70*/  @P0 FMUL.FTZ R3, R3, c[0x0][0x2d0] ;  /* 0x0000b40003030a20 */ /* 0x000fc40000410000 */
        /* <DEDUP_REMOVED lines=63> */
[----:B------:R-:W-:Y:S02]  /*a070*/  FMUL.FTZ R131, R0, R131 ;  /* 0x0000008300837220 */ /* 0x000fe40000410000 */
[----:B------:R-:W-:Y:S02]  /*a080*/  @P1 FFMA.FTZ R16, R5, R132, R6 ;  /* 0x0000008405101223 */ /* 0x000fe40000010006 */
[----:B------:R-:W-:-:S02]  /*a090*/  @P0 FFMA.FTZ R17, R3, R2, R4 ;  /* 0x0000000203110223 */ /* 0x000fc40000010004 */
.L_x_3:
[----:B------:R-:W-:Y:S05]  /*a0a0*/  @P2 BRA `(.L_x_9) ;  /* 0x00001fa000002947 */ /* 0x000fea0003800000 */
[----:B------:R-:W1:Y:S01]  /*a0b0*/  S2R R7, SR_TID.X ;  /* 0x0000000000077919 */ /* 0x000e620000002100 */
[----:B------:R-:W-:Y:S01]  /*a0c0*/  IMAD R0, RZ, RZ, -UR11 ;  /* 0x8000000bff007e24 */ /* 0x000fe2000f8e02ff */
[----:B------:R-:W-:Y:S01]  /*a0d0*/  ULDC.64 UR4, c[0x0][0x4d0] ;  /* 0x0001340000047ab9 */ /* 0x000fe20000000a00 */
[----:B------:R-:W-:Y:S01]  /*a0e0*/  MOV R20, c[0x0][0x4e8] ;  /* 0x00013a0000147a02 */ /* 0x000fe20000000f00 */
[----:B------:R-:W2:Y:S01]  /*a0f0*/  S2R R9, SR_CTAID.Y ;  /* 0x0000000000097919 */ /* 0x000ea20000002600 */
[----:B------:R-:W-:Y:S01]  /*a100*/  UIMAD.WIDE.U32 UR8, UR11, UR4, URZ ;  /* 0x000000040b0872a5 */ /* 0x000fe2000f8e003f */
[----:B------:R-:W-:Y:S01]  /*a110*/  BSSY B0, `(.L_x_10) ;  /* 0x0000130000007945 */ /* 0x000fe20003800000 */
[----:B------:R-:W-:Y:S01]  /*a120*/  USHF.R.S32.HI UR6, URZ, 0x1f, UR11 ;  /* 0x0000001f3f067899 */ /* 0x000fe2000801140b */
[----:B------:R-:W3:Y:S01]  /*a130*/  S2R R10, SR_CTAID.Z ;  /* 0x00000000000a7919 */ /* 0x000ee20000002700 */
[----:B------:R-:W-:-:S02]  /*a140*/  ISETP.NE.AND P1, PT, R20, 0x1, PT ;  /* 0x000000011400780c */ /* 0x000fc40003f25270 */
[----:B------:R-:W-:Y:S01]  /*a150*/  IMAD.U32 R2, RZ, RZ, UR8 ;  /* 0x00000008ff027e24 */ /* 0x000fe2000f8e00ff */
[----:B------:R-:W-:Y:S01]  /*a160*/  MOV R3, UR9 ;  /* 0x0000000900037c02 */ /* 0x000fe20008000f00 */
[----:B------:R-:W4:Y:S01]  /*a170*/  S2R R19, SR_CTAID.X ;  /* 0x0000000000137919 */ /* 0x000f220000002500 */
[----:B------:R-:W-:-:S04]  /*a180*/  UIMAD UR7, UR6, UR4, URZ ;  /* 0x00000004060772a4 */ /* 0x000fc8000f8e023f */
[----:B------:R-:W-:-:S03]  /*a190*/  UIMAD UR7, UR11, UR5, UR7 ;  /* 0x000000050b0772a4 */ /* 0x000fc6000f8e0207 */
[----:B------:R-:W-:Y:S02]  /*a1a0*/  ULDC.64 UR4, c[0x0][0x438] ;  /* 0x00010e0000047ab9 */ /* 0x000fe40000000a00 */
[----:B------:R-:W-:Y:S01]  /*a1b0*/  UIMAD.WIDE.U32 UR14, UR11, UR4, URZ ;  /* 0x000000040b0e72a5 */ /* 0x000fe2000f8e003f */
[----:B-1----:R-:W-:Y:S01]  /*a1c0*/  SHF.R.S32.HI R5, RZ, 0x1f, R7 ;  /* 0x0000001fff057819 */ /* 0x002fe20000011407 */
[----:B------:R-:W-:Y:S02]  /*a1d0*/  UIMAD UR4, UR6, UR4, URZ ;  /* 0x00000004060472a4 */ /* 0x000fe4000f8e023f */
[----:B------:R-:W-:Y:S01]  /*a1e0*/  UIADD3 UR7, UR9, UR7, URZ ;  /* 0x0000000709077290 */ /* 0x000fe2000fffe03f */
[----:B--2---:R-:W-:Y:S01]  /*a1f0*/  IMAD R9, R0, c[0x0][0x550], R9 ;  /* 0x0001540000097a24 */ /* 0x004fe200078e0209 */
[CC--:B------:R-:W-:Y:S01]  /*a200*/  LEA.HI R0, R5.reuse, R7.reuse, RZ, 0x5 ;  /* 0x0000000705007211 */ /* 0x0c0fe200078f28ff */
[----:B------:R-:W-:Y:S01]  /*a210*/  UIMAD UR4, UR11, UR5, UR4 ;  /* 0x000000050b0472a4 */ /* 0x000fe2000f8e0204 */
[----:B------:R-:W-:-:S02]  /*a220*/  LEA.HI R5, R5, R7, RZ, 0x2 ;  /* 0x0000000705057211 */ /* 0x000fc400078f10ff */
[----:B------:R-:W-:Y:S01]  /*a230*/  LOP3.LUT R4, R0, 0xffffffe0, RZ, 0xc0, !PT ;  /* 0xffffffe000047812 */ /* 0x000fe200078ec0ff */
[----:B------:R-:W-:Y:S01]  /*a240*/  UIADD3 UR4, UR15, UR4, URZ ;  /* 0x000000040f047290 */ /* 0x000fe2000fffe03f */
[--C-:B------:R-:W-:Y:S02]  /*a250*/  SHF.R.S32.HI R6, RZ, 0x5, R0.reuse ;  /* 0x00000005ff067819 */ /* 0x100fe40000011400 */
[----:B------:R-:W-:Y:S01]  /*a260*/  SHF.R.S32.HI R0, RZ, 0x1f, R0 ;  /* 0x0000001fff007819 */ /* 0x000fe20000011400 */
[----:B------:R-:W-:Y:S01]  /*a270*/  IMAD.IADD R14, R7, 0x1, -R4 ;  /* 0x00000001070e7824 */ /* 0x000fe200078e0a04 */
[----:B------:R-:W-:Y:S01]  /*a280*/  LOP3.LUT R3, R5, 0xfffffffc, RZ, 0xc0, !PT ;  /* 0xfffffffc05037812 */ /* 0x000fe200078ec0ff */
[----:B------:R-:W-:Y:S01]  /*a290*/  IMAD.MOV.U32 R4, RZ, RZ, R2 ;  /* 0x000000ffff047224 */ /* 0x000fe200078e0002 */
[----:B------:R-:W-:Y:S01]  /*a2a0*/  LEA.HI R0, R0, R6, RZ, 0x3 ;  /* 0x0000000600007211 */ /* 0x000fe200078f18ff */
[----:B------:R-:W-:Y:S01]  /*a2b0*/  IMAD.U32 R5, RZ, RZ, UR7 ;  /* 0x00000007ff057e24 */ /* 0x000fe2000f8e00ff */
[----:B------:R-:W-:Y:S01]  /*a2c0*/  IADD3 R7, -R3, R7, RZ ;  /* 0x0000000703077210 */ /* 0x000fe20007ffe1ff */
[----:B------:R-:W-:Y:S01]  /*a2d0*/  IMAD.U32 R3, RZ, RZ, UR15 ;  /* 0x0000000fff037e24 */ /* 0x000fe2000f8e00ff */
[----:B------:R-:W-:Y:S01]  /*a2e0*/  LOP3.LUT R0, R0, 0xffffff8, RZ, 0xc0, !PT ;  /* 0x0ffffff800007812 */ /* 0x000fe200078ec0ff */
[----:B---3--:R-:W-:Y:S01]  /*a2f0*/  IMAD.WIDE.U32 R4, R10, c[0x0][0x4d8], R4 ;  /* 0x000136000a047a25 */ /* 0x008fe200078e0004 */
[----:B------:R-:W-:-:S02]  /*a300*/  SHF.R.S32.HI R2, RZ, 0x1f, R14 ;  /* 0x0000001fff027819 */ /* 0x000fc4000001140e */
[----:B------:R-:W-:Y:S01]  /*a310*/  SHF.R.S32.HI R11, RZ, 0x1f, R10 ;  /* 0x0000001fff0b7819 */ /* 0x000fe2000001140a */
[----:B------:R-:W-:Y:S01]  /*a320*/  IMAD.IADD R8, R6, 0x1, -R0 ;  /* 0x0000000106087824 */ /* 0x000fe200078e0a00 */
[C---:B------:R-:W-:Y:S02]  /*a330*/  LEA.HI R0, R7.reuse, R7, RZ, 0x1 ;  /* 0x0000000707007211 */ /* 0x040fe400078f08ff */
[----:B------:R-:W-:Y:S01]  /*a340*/  LEA.HI R18, R2, R14, RZ, 0x2 ;  /* 0x0000000e02127211 */ /* 0x000fe200078f10ff */
[----:B------:R-:W-:Y:S01]  /*a350*/  IMAD.U32 R2, RZ, RZ, UR14 ;  /* 0x0000000eff027e24 */ /* 0x000fe2000f8e00ff */
[----:B------:R-:W-:Y:S02]  /*a360*/  LOP3.LUT R0, R0, 0x1ffffffe, RZ, 0xc0, !PT ;  /* 0x1ffffffe00007812 */ /* 0x000fe400078ec0ff */
[----:B------:R-:W-:Y:S02]  /*a370*/  SHF.R.S32.HI R6, RZ, 0x2, R18 ;  /* 0x00000002ff067819 */ /* 0x000fe40000011412 */
[----:B------:R-:W-:Y:S01]  /*a380*/  MOV R3, UR4 ;  /* 0x0000000400037c02 */ /* 0x000fe20008000f00 */
[----:B------:R-:W-:-:S02]  /*a390*/  IMAD.IADD R0, R7, 0x1, -R0 ;  /* 0x0000000107007824 */ /* 0x000fc400078e0a00 */
[----:B------:R-:W-:Y:S02]  /*a3a0*/  IMAD R15, R8, 0x10, R6 ;  /* 0x00000010080f7824 */ /* 0x000fe400078e0206 */
[C---:B------:R-:W-:Y:S02]  /*a3b0*/  IMAD R7, R11.reuse, c[0x0][0x4d8], RZ ;  /* 0x000136000b077a24 */ /* 0x040fe400078e02ff */
[----:B------:R-:W-:Y:S01]  /*a3c0*/  IMAD R6, R11, c[0x0][0x440], RZ ;  /* 0x000110000b067a24 */ /* 0x000fe200078e02ff */
[----:B------:R-:W-:Y:S01]  /*a3d0*/  LEA R0, R0, R15, 0x3 ;  /* 0x0000000f00007211 */ /* 0x000fe200078e18ff */
[C---:B------:R-:W-:Y:S02]  /*a3e0*/  IMAD R7, R10.reuse, c[0x0][0x4dc], R7 ;  /* 0x000137000a077a24 */ /* 0x040fe400078e0207 */
[----:B------:R-:W-:Y:S02]  /*a3f0*/  IMAD R6, R10, c[0x0][0x444], R6 ;  /* 0x000111000a067a24 */ /* 0x000fe400078e0206 */
[----:B----4-:R-:W-:Y:S01]  /*a400*/  IMAD R8, R19, 0x80, R0 ;  /* 0x0000008013087824 */ /* 0x010fe200078e0200 */
[----:B------:R-:W-:Y:S01]  /*a410*/  SHF.R.S32.HI R0, RZ, 0x1f, R9 ;  /* 0x0000001fff007819 */ /* 0x000fe20000011409 */
[----:B------:R-:W-:-:S02]  /*a420*/  IMAD.IADD R5, R5, 0x1, R7 ;  /* 0x0000000105057824 */ /* 0x000fc400078e0207 */
[----:B------:R-:W-:-:S04]  /*a430*/  @P1 IMAD.HI.U32 R7, R8, c[0x0][0x4ec], RZ ;  /* 0x00013b0008071a27 */ /* 0x000fc800078e00ff */
[----:B------:R-:W-:-:S04]  /*a440*/  IMAD.WIDE.U32 R2, R10, c[0x0][0x440], R2 ;  /* 0x000110000a027a25 */ /* 0x000fc800078e0002 */
[----:B------:R-:W-:Y:S01]  /*a450*/  IMAD.MOV.U32 R10, RZ, RZ, R8 ;  /* 0x000000ffff0a7224 */ /* 0x000fe200078e0008 */
[----:B------:R-:W-:Y:S02]  /*a460*/  @P1 SHF.R.U32.HI R10, RZ, c[0x0][0x4f0], R7 ;  /* 0x00013c00ff0a1a19 */ /* 0x000fe40000011607 */
[----:B------:R-:W-:Y:S01]  /*a470*/  IADD3 R3, R3, R6, RZ ;  /* 0x0000000603037210 */ /* 0x000fe20007ffe0ff */
[C---:B------:R-:W-:Y:S02]  /*a480*/  IMAD R6, R0.reuse, c[0x0][0x4e0], RZ ;  /* 0x0001380000067a24 */ /* 0x040fe400078e02ff */
[----:B------:R-:W-:Y:S02]  /*a490*/  IMAD R0, R0, c[0x0][0x448], RZ ;  /* 0x0001120000007a24 */ /* 0x000fe400078e02ff */
[----:B------:R-:W-:Y:S02]  /*a4a0*/  IMAD.MOV R11, RZ, RZ, -R10 ;  /* 0x000000ffff0b7224 */ /* 0x000fe400078e0a0a */
[----:B------:R-:W-:-:S02]  /*a4b0*/  IMAD R13, R9, c[0x0][0x4e4], R6 ;  /* 0x00013900090d7a24 */ /* 0x000fc400078e0206 */
[----:B------:R-:W-:-:S04]  /*a4c0*/  IMAD.WIDE.U32 R6, R9, c[0x0][0x448], R2 ;  /* 0x0001120009067a25 */ /* 0x000fc800078e0002 */
[C---:B------:R-:W-:Y:S01]  /*a4d0*/  IMAD R12, R9.reuse, c[0x0][0x44c], R0 ;  /* 0x00011300090c7a24 */ /* 0x040fe200078e0200 */
[----:B------:R-:W-:Y:S01]  /*a4e0*/  MOV R0, R8 ;  /* 0x0000000800007202 */ /* 0x000fe20000000f00 */
[----:B------:R-:W-:-:S04]  /*a4f0*/  IMAD.WIDE.U32 R2, R9, c[0x0][0x4e0], R4 ;  /* 0x0001380009027a25 */ /* 0x000fc800078e0004 */
[----:B------:R-:W-:Y:S01]  /*a500*/  IMAD R9, R11, c[0x0][0x4e8], R8 ;  /* 0x00013a000b097a24 */ /* 0x000fe200078e0208 */
[----:B------:R-:W-:Y:S01]  /*a510*/  SHF.R.S32.HI R11, RZ, 0x1f, R10 ;  /* 0x0000001fff0b7819 */ /* 0x000fe2000001140a */
[----:B------:R-:W-:Y:S01]  /*a520*/  @P1 IMAD.HI.U32 R4, R8, c[0x0][0x4ec], RZ ;  /* 0x00013b0008041a27 */ /* 0x000fe200078e00ff */
[----:B------:R-:W-:Y:S01]  /*a530*/  BAR.SYNC.DEFER_BLOCKING 0x1, 0x100 ;  /* 0x0044000000007b1d */ /* 0x000fe20000010000 */
[----:B------:R-:W-:Y:S02]  /*a540*/  IADD3 R2, P0, R10, R2, RZ ;  /* 0x000000020a027210 */ /* 0x000fe40007f1e0ff */
[----:B------:R-:W-:Y:S01]  /*a550*/  IMAD.IADD R5, R7, 0x1, R12 ;  /* 0x0000000107057824 */ /* 0x000fe200078e020c */
[----:B------:R-:W-:Y:S02]  /*a560*/  SHF.R.S32.HI R7, RZ, 0x1f, R9 ;  /* 0x0000001fff077819 */ /* 0x000fe40000011409 */
[----:B------:R-:W-:Y:S02]  /*a570*/  @P1 SHF.R.U32.HI R0, RZ, c[0x0][0x4f0], R4 ;  /* 0x00013c00ff001a19 */ /* 0x000fe40000011604 */
[----:B------:R-:W-:Y:S01]  /*a580*/  IADD3.X R3, R11, R3, R13, P0, !PT ;  /* 0x000000030b037210 */ /* 0x000fe200007fe40d */
[----:B------:R-:W-:Y:S01]  /*a590*/  IMAD R11, R19, 0x80, R15 ;  /* 0x00000080130b7824 */ /* 0x000fe200078e020f */
[----:B------:R-:W-:Y:S01]  /*a5a0*/  MOV R4, R6 ;  /* 0x0000000600047202 */ /* 0x000fe20000000f00 */
[----:B------:R-:W-:Y:S01]  /*a5b0*/  IMAD R6, R7, c[0x0][0x4c8], RZ ;  /* 0x0001320007067a24 */ /* 0x000fe200078e02ff */
[----:B------:R-:W-:Y:S01]  /*a5c0*/  SHF.R.S32.HI R7, RZ, 0x1f, R0 ;  /* 0x0000001fff077819 */ /* 0x000fe20000011400 */
[----:B------:R-:W-:-:S04]  /*a5d0*/  IMAD.WIDE.U32 R2, R9, c[0x0][0x4c8], R2 ;  /* 0x0001320009027a25 */ /* 0x000fc800078e0002 */
[----:B------:R-:W-:Y:S02]  /*a5e0*/  IMAD.MOV R10, RZ, RZ, -R0 ;  /* 0x000000ffff0a7224 */ /* 0x000fe400078e0a00 */
[----:B------:R-:W-:Y:S01]  /*a5f0*/  IMAD R9, R9, c[0x0][0x4cc], R6 ;  /* 0x0001330009097a24 */ /* 0x000fe200078e0206 */
[----:B------:R-:W-:Y:S01]  /*a600*/  LEA R6, P0, R2, c[0x0][0x4a8], 0x2 ;  /* 0x00012a0002067a11 */ /* 0x000fe200078010ff */
[----:B------:R-:W-:Y:S02]  /*a610*/  IMAD R10, R10, c[0x0][0x4e8], R8 ;  /* 0x00013a000a0a7a24 */ /* 0x000fe400078e0208 */
[----:B------:R-:W-:Y:S01]  /*a620*/  IMAD R7, R7, c[0x0][0x430], RZ ;  /* 0x00010c0007077a24 */ /* 0x000fe200078e02ff */
[----:B------:R-:W-:Y:S01]  /*a630*/  IADD3 R3, R3, R9, RZ ;  /* 0x0000000903037210 */ /* 0x000fe20007ffe0ff */
[----:B------:R-:W-:Y:S01]  /*a640*/  IMAD.WIDE.U32 R4, R0, c[0x0][0x430], R4 ;  /* 0x00010c0000047a25 */ /* 0x000fe200078e0004 */
[----:B------:R-:W-:Y:S02]  /*a650*/  SHFL.IDX PT, R8, R6, RZ, 0x1c1f ;  /* 0x001c1fff06087589 */ /* 0x000fe400000e0000 */
[----:B------:R-:W-:Y:S01]  /*a660*/  LEA.HI.X R2, R2, c[0x0][0x4ac], R3, 0x2, P0 ;  /* 0x00012b0002027a11 */ /* 0x000fe200000f1403 */
[----:B------:R-:W-:Y:S01]  /*a670*/  IMAD R0, R0, c[0x0][0x434], R7 ;  /* 0x00010d0000007a24 */ /* 0x000fe200078e0207 */
[----:B------:R-:W-:Y:S01]  /*a680*/  SHF.R.S32.HI R7, RZ, 0x1f, R10 ;  /* 0x0000001fff077819 */ /* 0x000fe2000001140a */
[----:B------:R-:W-:Y:S01]  /*a690*/  SHFL.IDX PT, R6, R6, 0x1, 0x1c1f ;  /* 0x003c1f0006067f89 */ /* 0x000fe200000e0000 */
[----:B------:R-:W-:-:S02]  /*a6a0*/  LOP3.LUT P0, RZ, R14, 0x3, RZ, 0xc0, !PT ;  /* 0x000000030eff7812 */ /* 0x000fc4000780c0ff */
[----:B------:R-:W-:Y:S01]  /*a6b0*/  IADD3 R3, R5, R0, RZ ;  /* 0x0000000005037210 */ /* 0x000fe20007ffe0ff */
[----:B------:R-:W-:Y:S01]  /*a6c0*/  IMAD R0, R7, c[0x0][0x428], RZ ;  /* 0x00010a0007007a24 */ /* 0x000fe200078e02ff */
[----:B------:R-:W1:Y:S01]  /*a6d0*/  SHFL.IDX PT, R9, R2, RZ, 0x1c1f ;  /* 0x001c1fff02097589 */ /* 0x000e6200000e0000 */
[----:B------:R-:W-:Y:S02]  /*a6e0*/  IMAD R5, R20, c[0x0][0x388], RZ ;  /* 0x0000e20014057a24 */ /* 0x000fe400078e02ff */
[----:B------:R-:W-:Y:S01]  /*a6f0*/  IMAD R0, R10, c[0x0][0x42c], R0 ;  /* 0x00010b000a007a24 */ /* 0x000fe200078e0200 */
[----:B------:R2:W3:Y:S02]  /*a700*/  SHFL.IDX PT, R7, R2, 0x1, 0x1c1f ;  /* 0x003c1f0002077f89 */ /* 0x0004e400000e0000 */
[----:B------:R-:W-:-:S13]  /*a710*/  ISETP.GE.OR P2, PT, R11, R5, P0 ;  /* 0x000000050b00720c */ /* 0x000fda0000746670 */
[----:B-1----:R1:W-:Y:S01]  /*a720*/  @!P2 ST.E [R8.64], R16 ;  /* 0x000000100800a985 */ /* 0x0023e2000c10190c */
[----:B--2---:R-:W-:Y:S01]  /*a730*/  IMAD.MOV.U32 R2, RZ, RZ, R4 ;  /* 0x000000ffff027224 */ /* 0x004fe200078e0004 */
[----:B------:R-:W-:-:S03]  /*a740*/  IADD3 R4, R11, 0x8, RZ ;  /* 0x000000080b047810 */ /* 0x000fc60007ffe0ff */
[----:B------:R-:W-:Y:S01]  /*a750*/  IMAD.WIDE.U32 R2, R10, c[0x0][0x428], R2 ;  /* 0x00010a000a027a25 */ /* 0x000fe200078e0002 */
[----:B------:R-:W-:-:S04]  /*a760*/  ISETP.GE.OR P0, PT, R4, R5, P0 ;  /* 0x000000050400720c */ /* 0x000fc80000706670 */
[----:B------:R-:W-:Y:S02]  /*a770*/  IADD3 R0, R3, R0, RZ ;  /* 0x0000000003007210 */ /* 0x000fe40007ffe0ff */
[----:B------:R-:W-:-:S04]  /*a780*/  LEA R20, P1, R2, c[0x0][0x400], 0x2 ;  /* 0x0001000002147a11 */ /* 0x000fc800078210ff */
[----:B------:R-:W-:Y:S02]  /*a790*/  LEA.HI.X R19, R2, c[0x0][0x404], R0, 0x2, P1 ;  /* 0x0001010002137a11 */ /* 0x000fe400008f1400 */
[----:B------:R-:W-:Y:S01]  /*a7a0*/  LOP3.LUT R0, R18, 0x7ffffffc, RZ, 0xc0, !PT ;  /* 0x7ffffffc12007812 */ /* 0x000fe200078ec0ff */
[----:B---3--:R2:W-:Y:S01]  /*a7b0*/  @!P0 ST.E [R6.64], R17 ;  /* 0x0000001106008985 */ /* 0x0085e2000c10190c */
[-C--:B------:R-:W-:Y:S02]  /*a7c0*/  ISETP.GE.AND P0, PT, R11, R5.reuse, PT ;  /* 0x000000050b00720c */ /* 0x080fe40003f06270 */
[----:B------:R-:W-:Y:S01]  /*a7d0*/  ISETP.GE.AND P1, PT, R4, R5, PT ;  /* 0x000000050400720c */ /* 0x000fe20003f26270 */
[----:B------:R-:W-:Y:S01]  /*a7e0*/  IMAD.IADD R0, R14, 0x1, -R0 ;  /* 0x000000010e007824 */ /* 0x000fe200078e0a00 */
[----:B------:R2:W3:Y:S02]  /*a7f0*/  SHFL.IDX PT, R2, R20, RZ, 0x1c1f ;  /* 0x001c1fff14027589 */ /* 0x0004e400000e0000 */
[----:B-1----:R-:W-:-:S02]  /*a800*/  P2R R16, PR, RZ, 0x2 ;  /* 0x00000002ff107803 */ /* 0x002fc40000000000 */
[----:B------:R2:W1:Y:S01]  /*a810*/  SHFL.IDX PT, R3, R19, RZ, 0x1c1f ;  /* 0x001c1fff13037589 */ /* 0x00046200000e0000 */
[----:B------:R-:W-:-:S04]  /*a820*/  SHF.L.U32 R0, R0, 0x1, RZ ;  /* 0x0000000100007819 */ /* 0x000fc800000006ff */
[----:B------:R-:W-:Y:S05]  /*a830*/  @P0 BRA `(.L_x_11) ;  /* 0x00000bd000000947 */ /* 0x000fea0003800000 */
[C---:B------:R-:W-:Y:S02]  /*a840*/  ISETP.GE.AND P0, PT, R0.reuse, c[0x0][0x3c8], PT ;  /* 0x0000f20000007a0c */ /* 0x040fe40003f06270 */
[C---:B------:R-:W-:Y:S02]  /*a850*/  IADD3 R5, R0.reuse, 0x8, RZ ;  /* 0x0000000800057810 */ /* 0x040fe40007ffe0ff */
[----:B------:R-:W-:Y:S02]  /*a860*/  IADD3 R4, R0, 0x10, RZ ;  /* 0x0000001000047810 */ /* 0x000fe40007ffe0ff */
[----:B------:R-:W-:Y:S02]  /*a870*/  ISETP.GE.AND P5, PT, R5, c[0x0][0x3c8], PT ;  /* 0x0000f20005007a0c */ /* 0x000fe40003fa6270 */
[----:B------:R-:W-:Y:S02]  /*a880*/  ISETP.GE.AND P4, PT, R4, c[0x0][0x3c8], PT ;  /* 0x0000f20004007a0c */ /* 0x000fe40003f86270 */
[----:B------:R-:W-:-:S02]  /*a890*/  IADD3 R8, R0, 0x18, RZ ;  /* 0x0000001800087810 */ /* 0x000fc40007ffe0ff */
[C---:B------:R-:W-:Y:S01]  /*a8a0*/  IADD3 R10, R0.reuse, 0x20, RZ ;  /* 0x00000020000a7810 */ /* 0x040fe20007ffe0ff */
[C---:B-123--:R-:W-:Y:S01]  /*a8b0*/  @!P0 IMAD.WIDE R6, R0.reuse, 0x4, R2 ;  /* 0x0000000400068825 */ /* 0x04efe200078e0202 */
[C---:B------:R-:W-:Y:S02]  /*a8c0*/  IADD3 R11, R0.reuse, 0x28, RZ ;  /* 0x00000028000b7810 */ /* 0x040fe40007ffe0ff */
[----:B------:R-:W-:Y:S02]  /*a8d0*/  IADD3 R9, R0, 0x30, RZ ;  /* 0x0000003000097810 */ /* 0x000fe40007ffe0ff */
[----:B------:R1:W-:Y:S01]  /*a8e0*/  @!P0 ST.E.64 [R6.64], R164 ;  /* 0x000000a406008985 */ /* 0x0003e2000c101b0c */
[----:B------:R-:W-:Y:S02]  /*a8f0*/  ISETP.GE.AND P3, PT, R8, c[0x0][0x3c8], PT ;  /* 0x0000f20008007a0c */ /* 0x000fe40003f66270 */
[----:B------:R-:W-:Y:S02]  /*a900*/  @!P4 LEA.HI R4, R4, R4, RZ, 0x1 ;  /* 0x000000040404c211 */ /* 0x000fe400078f08ff */
[----:B------:R-:W-:-:S02]  /*a910*/  ISETP.GE.AND P2, PT, R10, c[0x0][0x3c8], PT ;  /* 0x0000f2000a007a0c */ /* 0x000fc40003f46270 */
[----:B------:R-:W-:Y:S02]  /*a920*/  @!P4 LOP3.LUT R4, R4, 0xfffffffe, RZ, 0xc0, !PT ;  /* 0xfffffffe0404c812 */ /* 0x000fe400078ec0ff */
[----:B------:R-:W-:Y:S02]  /*a930*/  ISETP.GE.AND P1, PT, R11, c[0x0][0x3c8], PT ;  /* 0x0000f2000b007a0c */ /* 0x000fe40003f26270 */
[----:B------:R-:W-:Y:S02]  /*a940*/  ISETP.GE.AND P0, PT, R9, c[0x0][0x3c8], PT ;  /* 0x0000f20009007a0c */ /* 0x000fe40003f06270 */
[C---:B------:R-:W-:Y:S02]  /*a950*/  IADD3 R13, R0.reuse, 0x38, RZ ;  /* 0x00000038000d7810 */ /* 0x040fe40007ffe0ff */
[----:B------:R-:W-:Y:S02]  /*a960*/  IADD3 R12, R0, 0x40, RZ ;  /* 0x00000040000c7810 */ /* 0x000fe40007ffe0ff */
[----:B-1----:R-:W-:Y:S01]  /*a970*/  @!P5 LEA.HI R6, R5, R5, RZ, 0x1 ;  /* 0x000000050506d211 */ /* 0x002fe200078f08ff */
[----:B------:R-:W-:-:S03]  /*a980*/  @!P4 IMAD.WIDE R4, R4, 0x4, R2 ;  /* 0x000000040404c825 */ /* 0x000fc600078e0202 */
[----:B------:R-:W-:-:S05]  /*a990*/  @!P5 LOP3.LUT R6, R6, 0xfffffffe, RZ, 0xc0, !PT ;  /* 0xfffffffe0606d812 */ /* 0x000fca00078ec0ff */
[----:B------:R-:W-:-:S05]  /*a9a0*/  @!P5 IMAD.WIDE R6, R6, 0x4, R2 ;  /* 0x000000040606d825 */ /* 0x000fca00078e0202 */
[----:B------:R1:W-:Y:S01]  /*a9b0*/  @!P5 ST.E.64 [R6.64], R160 ;  /* 0x000000a00600d985 */ /* 0x0003e2000c101b0c */
[----:B------:R-:W-:-:S03]  /*a9c0*/  ISETP.GE.AND P5, PT, R13, c[0x0][0x3c8], PT ;  /* 0x0000f2000d007a0c */ /* 0x000fc60003fa6270 */
[----:B------:R2:W-:Y:S01]  /*a9d0*/  @!P4 ST.E.64 [R4.64], R156 ;  /* 0x0000009c0400c985 */ /* 0x0005e2000c101b0c */
[----:B------:R-:W-:Y:S02]  /*a9e0*/  ISETP.GE.AND P4, PT, R12, c[0x0][0x3c8], PT ;  /* 0x0000f2000c007a0c */ /* 0x000fe40003f86270 */
[----:B-1----:R-:W-:Y:S02]  /*a9f0*/  @!P2 LEA.HI R7, R10, R10, RZ, 0x1 ;  /* 0x0000000a0a07a211 */ /* 0x002fe400078f08ff */
[----:B------:R-:W-:Y:S02]  /*aa00*/  @!P1 LEA.HI R6, R11, R11, RZ, 0x1 ;  /* 0x0000000b0b069211 */ /* 0x000fe400078f08ff */
[----:B--2---:R-:W-:Y:S02]  /*aa10*/  @!P3 LEA.HI R4, R8, R8, RZ, 0x1 ;  /* 0x000000080804b211 */ /* 0x004fe400078f08ff */
[----:B------:R-:W-:Y:S02]  /*aa20*/  @!P0 LEA.HI R5, R9, R9, RZ, 0x1 ;  /* 0x0000000909058211 */ /* 0x000fe400078f08ff */
[----:B------:R-:W-:-:S02]  /*aa30*/  @!P3 LOP3.LUT R4, R4, 0xfffffffe, RZ, 0xc0, !PT ;  /* 0xfffffffe0404b812 */ /* 0x000fc400078ec0ff */
[----:B------:R-:W-:Y:S02]  /*aa40*/  @!P2 LOP3.LUT R7, R7, 0xfffffffe, RZ, 0xc0, !PT ;  /* 0xfffffffe0707a812 */ /* 0x000fe400078ec0ff */
[----:B------:R-:W-:Y:S01]  /*aa50*/  @!P1 LOP3.LUT R6, R6, 0xfffffffe, RZ, 0xc0, !PT ;  /* 0xfffffffe06069812 */ /* 0x000fe200078ec0ff */
[----:B------:R-:W-:Y:S01]  /*aa60*/  @!P3 IMAD.WIDE R10, R4, 0x4, R2 ;  /* 0x00000004040ab825 */ /* 0x000fe200078e0202 */
[----:B------:R-:W-:-:S03]  /*aa70*/  @!P0 LOP3.LUT R5, R5, 0xfffffffe, RZ, 0xc0, !PT ;  /* 0xfffffffe05058812 */ /* 0x000fc600078ec0ff */
[--C-:B------:R-:W-:Y:S01]  /*aa80*/  @!P2 IMAD.WIDE R8, R7, 0x4, R2.reuse ;  /* 0x000000040708a825 */ /* 0x100fe200078e0202 */
[----:B------:R1:W-:Y:S03]  /*aa90*/  @!P3 ST.E.64 [R10.64], R152 ;  /* 0x000000980a00b985 */ /* 0x0003e6000c101b0c */
[--C-:B------:R-:W-:Y:S01]  /*aaa0*/  @!P1 IMAD.WIDE R6, R6, 0x4, R2.reuse ;  /* 0x0000000406069825 */ /* 0x100fe200078e0202 */
[----:B------:R2:W-:Y:S03]  /*aab0*/  @!P2 ST.E.64 [R8.64], R148 ;  /* 0x000000940800a985 */ /* 0x0005e6000c101b0c */
[----:B------:R-:W-:Y:S01]  /*aac0*/  @!P0 IMAD.WIDE R4, R5, 0x4, R2 ;  /* 0x0000000405048825 */ /* 0x000fe200078e0202 */
[----:B------:R3:W-:Y:S04]  /*aad0*/  @!P1 ST.E.64 [R6.64], R144 ;  /* 0x0000009006009985 */ /* 0x0007e8000c101b0c */
[----:B------:R4:W-:Y:S01]  /*aae0*/  @!P0 ST.E.64 [R4.64], R140 ;  /* 0x0000008c04008985 */ /* 0x0009e2000c101b0c */
[----:B-1----:R-:W-:-:S02]  /*aaf0*/  IADD3 R10, R0, 0x58, RZ ;  /* 0x00000058000a7810 */ /* 0x002fc40007ffe0ff */
[C---:B------:R-:W-:Y:S02]  /*ab00*/  IADD3 R11, R0.reuse, 0x60, RZ ;  /* 0x00000060000b7810 */ /* 0x040fe40007ffe0ff */
[C---:B--2---:R-:W-:Y:S02]  /*ab10*/  IADD3 R8, R0.reuse, 0x48, RZ ;  /* 0x0000004800087810 */ /* 0x044fe40007ffe0ff */
[----:B------:R-:W-:Y:S02]  /*ab20*/  IADD3 R9, R0, 0x50, RZ ;  /* 0x0000005000097810 */ /* 0x000fe40007ffe0ff */
[----:B---3--:R-:W-:Y:S02]  /*ab30*/  @!P5 LEA.HI R6, R13, R13, RZ, 0x1 ;  /* 0x0000000d0d06d211 */ /* 0x008fe400078f08ff */
[----:B------:R-:W-:Y:S02]  /*ab40*/  ISETP.GE.AND P3, PT, R8, c[0x0][0x3c8], PT ;  /* 0x0000f20008007a0c */ /* 0x000fe40003f66270 */
[----:B----4-:R-:W-:-:S02]  /*ab50*/  @!P4 LEA.HI R4, R12, R12, RZ, 0x1 ;  /* 0x0000000c0c04c211 */ /* 0x010fc400078f08ff */
[----:B------:R-:W-:Y:S02]  /*ab60*/  @!P5 LOP3.LUT R6, R6, 0xfffffffe, RZ, 0xc0, !PT ;  /* 0xfffffffe0606d812 */ /* 0x000fe400078ec0ff */
[----:B------:R-:W-:Y:S02]  /*ab70*/  ISETP.GE.AND P2, PT, R9, c[0x0][0x3c8], PT ;  /* 0x0000f20009007a0c */ /* 0x000fe40003f46270 */
[----:B------:R-:W-:Y:S01]  /*ab80*/  @!P4 LOP3.LUT R4, R4, 0xfffffffe, RZ, 0xc0, !PT ;  /* 0xfffffffe0404c812 */ /* 0x000fe200078ec0ff */
[--C-:B------:R-:W-:Y:S01]  /*ab90*/  @!P5 IMAD.WIDE R6, R6, 0x4, R2.reuse ;  /* 0x000000040606d825 */ /* 0x100fe200078e0202 */
[----:B------:R-:W-:Y:S02]  /*aba0*/  ISETP.GE.AND P1, PT, R10, c[0x0][0x3c8], PT ;  /* 0x0000f2000a007a0c */ /* 0x000fe40003f26270 */
[----:B------:R-:W-:Y:S01]  /*abb0*/  ISETP.GE.AND P0, PT, R11, c[0x0][0x3c8], PT ;  /* 0x0000f2000b007a0c */ /* 0x000fe20003f06270 */
[----:B------:R-:W-:Y:S01]  /*abc0*/  @!P4 IMAD.WIDE R4, R4, 0x4, R2 ;  /* 0x000000040404c825 */ /* 0x000fe200078e0202 */
[----:B------:R1:W-:Y:S01]  /*abd0*/  @!P5 ST.E.64 [R6.64], R136 ;  /* 0x000000880600d985 */ /* 0x0003e2000c101b0c */
[----:B------:R-:W-:-:S02]  /*abe0*/  IADD3 R13, R0, 0x68, RZ ;  /* 0x00000068000d7810 */ /* 0x000fc40007ffe0ff */
[----:B------:R-:W-:Y:S01]  /*abf0*/  IADD3 R12, R0, 0x70, RZ ;  /* 0x00000070000c7810 */ /* 0x000fe20007ffe0ff */
[----:B------:R2:W-:Y:S01]  /*ac00*/  @!P4 ST.E.64 [R4.64], R36 ;  /* 0x000000240400c985 */ /* 0x0005e2000c101b0c */
[----:B------:R-:W-:Y:S02]  /*ac10*/  ISETP.GE.AND P5, PT, R13, c[0x0][0x3c8], PT ;  /* 0x0000f2000d007a0c */ /* 0x000fe40003fa6270 */
[----:B------:R-:W-:Y:S02]  /*ac20*/  ISETP.GE.AND P4, PT, R12, c[0x0][0x3c8], PT ;  /* 0x0000f2000c007a0c */ /* 0x000fe40003f86270 */
[----:B-1----:R-:W-:Y:S02]  /*ac30*/  @!P2 LEA.HI R7, R9, R9, RZ, 0x1 ;  /* 0x000000090907a211 */ /* 0x002fe400078f08ff */
[----:B------:R-:W-:Y:S02]  /*ac40*/  @!P1 LEA.HI R6, R10, R10, RZ, 0x1 ;  /* 0x0000000a0a069211 */ /* 0x000fe400078f08ff */
[----:B--2---:R-:W-:-:S02]  /*ac50*/  @!P3 LEA.HI R4, R8, R8, RZ, 0x1 ;  /* 0x000000080804b211 */ /* 0x004fc400078f08ff */
[----:B------:R-:W-:Y:S02]  /*ac60*/  @!P0 LEA.HI R5, R11, R11, RZ, 0x1 ;  /* 0x0000000b0b058211 */ /* 0x000fe400078f08ff */
[----:B------:R-:W-:Y:S02]  /*ac70*/  @!P3 LOP3.LUT R4, R4, 0xfffffffe, RZ, 0xc0, !PT ;  /* 0xfffffffe0404b812 */ /* 0x000fe400078ec0ff */
        /* <DEDUP_REMOVED lines=18> */
[----:B------:R-:W-:Y:S02]  /*ada0*/  ISETP.GE.AND P2, PT, R9, c[0x0][0x3c8], PT ;  /* 0x0000f20009007a0c */ /* 0x000fe40003f46270 */
[----:B------:R-:W-:Y:S02]  /*adb0*/  @!P5 LOP3.LUT R6, R6, 0xfffffffe, RZ, 0xc0, !PT ;  /* 0xfffffffe0606d812 */ /* 0x000fe400078ec0ff */
[----:B------:R-:W-:Y:S02]  /*adc0*/  @!P4 LOP3.LUT R4, R4, 0xfffffffe, RZ, 0xc0, !PT ;  /* 0xfffffffe0404c812 */ /* 0x000fe400078ec0ff */
[----:B------:R-:W-:Y:S01]  /*add0*/  ISETP.GE.AND P1, PT, R10, c[0x0][0x3c8], PT ;  /* 0x0000f2000a007a0c */ /* 0x000fe20003f26270 */
[--C-:B------:R-:W-:Y:S01]  /*ade0*/  @!P5 IMAD.WIDE R6, R6, 0x4, R2.reuse ;  /* 0x000000040606d825 */ /* 0x100fe200078e0202 */
[----:B------:R-:W-:Y:S02]  /*adf0*/  ISETP.GE.AND P0, PT, R11, c[0x0][0x3c8], PT ;  /* 0x0000f2000b007a0c */ /* 0x000fe40003f06270 */
[----:B------:R-:W-:Y:S01]  /*ae00*/  IADD3 R12, R0, 0x98, RZ ;  /* 0x00000098000c7810 */ /* 0x000fe20007ffe0ff */
[----:B------:R-:W-:Y:S01]  /*ae10*/  @!P4 IMAD.WIDE R4, R4, 0x4, R2 ;  /* 0x000000040404c825 */ /* 0x000fe200078e0202 */
[----:B------:R1:W-:Y:S01]  /*ae20*/  @!P5 ST.E.64 [R6.64], R56 ;  /* 0x000000380600d985 */ /* 0x0003e2000c101b0c */
[----:B------:R-:W-:-:S02]  /*ae30*/  IADD3 R13, R0, 0xa0, RZ ;  /* 0x000000a0000d7810 */ /* 0x000fc40007ffe0ff */
[----:B------:R-:W-:Y:S01]  /*ae40*/  ISETP.GE.AND P5, PT, R12, c[0x0][0x3c8], PT ;  /* 0x0000f2000c007a0c */ /* 0x000fe20003fa6270 */
[----:B------:R2:W-:Y:S01]  /*ae50*/  @!P4 ST.E.64 [R4.64], R60 ;  /* 0x0000003c0400c985 */ /* 0x0005e2000c101b0c */
[----:B------:R-:W-:Y:S02]  /*ae60*/  ISETP.GE.AND P6, PT, R13, c[0x0][0x3c8], PT ;  /* 0x0000f2000d007a0c */ /* 0x000fe40003fc6270 */
[----:B-1----:R-:W-:Y:S02]  /*ae70*/  @!P2 LEA.HI R7, R9, R9, RZ, 0x1 ;  /* 0x000000090907a211 */ /* 0x002fe400078f08ff */
[----:B------:R-:W-:Y:S02]  /*ae80*/  @!P1 LEA.HI R6, R10, R10, RZ, 0x1 ;  /* 0x0000000a0a069211 */ /* 0x000fe400078f08ff */
[----:B--2---:R-:W-:Y:S02]  /*ae90*/  @!P3 LEA.HI R4, R8, R8, RZ, 0x1 ;  /* 0x000000080804b211 */ /* 0x004fe400078f08ff */
[----:B------:R-:W-:-:S02]  /*aea0*/  @!P2 LOP3.LUT R7, R7, 0xfffffffe, RZ, 0xc0, !PT ;  /* 0xfffffffe0707a812 */ /* 0x000fc400078ec0ff */
[----:B------:R-:W-:Y:S02]  /*aeb0*/  @!P3 LOP3.LUT R4, R4, 0xfffffffe, RZ, 0xc0, !PT ;  /* 0xfffffffe0404b812 */ /* 0x000fe400078ec0ff */
[----:B------:R-:W-:Y:S02]  /*aec0*/  @!P0 LEA.HI R5, R11, R11, RZ, 0x1 ;  /* 0x0000000b0b058211 */ /* 0x000fe400078f08ff */
        /* <DEDUP_REMOVED lines=12> */
[----:B--2---:R-:W-:Y:S02]  /*af90*/  IADD3 R7, R0, 0xa8, RZ ;  /* 0x000000a800077810 */ /* 0x004fe40007ffe0ff */
[----:B------:R-:W-:Y:S02]  /*afa0*/  @!P6 LEA.HI R6, R13, R13, RZ, 0x1 ;  /* 0x0000000d0d06e211 */ /* 0x000fe400078f08ff */
[----:B---3--:R-:W-:Y:S02]  /*afb0*/  @!P5 LEA.HI R4, R12, R12, RZ, 0x1 ;  /* 0x0000000c0c04d211 */ /* 0x008fe400078f08ff */
[----:B------:R-:W-:Y:S02]  /*afc0*/  ISETP.GE.AND P4, PT, R7, c[0x0][0x3c8], PT ;  /* 0x0000f20007007a0c */ /* 0x000fe40003f86270 */
[----:B------:R-:W-:-:S02]  /*afd0*/  @!P5 LOP3.LUT R4, R4, 0xfffffffe, RZ, 0xc0, !PT ;  /* 0xfffffffe0404d812 */ /* 0x000fc400078ec0ff */
[C---:B----4-:R-:W-:Y:S02]  /*afe0*/  IADD3 R10, R0.reuse, 0xc0, RZ ;  /* 0x000000c0000a7810 */ /* 0x050fe40007ffe0ff */
[----:B------:R-:W-:Y:S01]  /*aff0*/  IADD3 R12, R0, 0xc8, RZ ;  /* 0x000000c8000c7810 */ /* 0x000fe20007ffe0ff */
[----:B------:R-:W-:Y:S01]  /*b000*/  @!P5 IMAD.WIDE R4, R4, 0x4, R2 ;  /* 0x000000040404d825 */ /* 0x000fe200078e0202 */
[----:B------:R-:W-:Y:S02]  /*b010*/  ISETP.GE.AND P3, PT, R8, c[0x0][0x3c8], PT ;  /* 0x0000f20008007a0c */ /* 0x000fe40003f66270 */
[----:B------:R-:W-:Y:S02]  /*b020*/  ISETP.GE.AND P2, PT, R9, c[0x0][0x3c8], PT ;  /* 0x0000f20009007a0c */ /* 0x000fe40003f46270 */
[----:B------:R-:W-:Y:S01]  /*b030*/  @!P6 LOP3.LUT R6, R6, 0xfffffffe, RZ, 0xc0, !PT ;  /* 0xfffffffe0606e812 */ /* 0x000fe200078ec0ff */
[----:B------:R1:W-:Y:S01]  /*b040*/  @!P5 ST.E.64 [R4.64], R80 ;  /* 0x000000500400d985 */ /* 0x0003e2000c101b0c */
[----:B------:R-:W-:-:S02]  /*b050*/  ISETP.GE.AND P1, PT, R10, c[0x0][0x3c8], PT ;  /* 0x0000f2000a007a0c */ /* 0x000fc40003f26270 */
[----:B------:R-:W-:-:S13]  /*b060*/  ISETP.GE.AND P0, PT, R12, c[0x0][0x3c8], PT ;  /* 0x0000f2000c007a0c */ /* 0x000fda0003f06270 */
[----:B------:R-:W-:-:S04]  /*b070*/  @!P0 LEA.HI R12, R12, R12, RZ, 0x1 ;  /* 0x0000000c0c0c8211 */ /* 0x000fc800078f08ff */
[----:B------:R-:W-:Y:S01]  /*b080*/  @!P0 LOP3.LUT R12, R12, 0xfffffffe, RZ, 0xc0, !PT ;  /* 0xfffffffe0c0c8812 */ /* 0x000fe200078ec0ff */
[----:B-1----:R-:W-:Y:S01]  /*b090*/  @!P6 IMAD.WIDE R4, R6, 0x4, R2 ;  /* 0x000000040604e825 */ /* 0x002fe200078e0202 */
[----:B------:R-:W-:Y:S02]  /*b0a0*/  @!P4 LEA.HI R6, R7, R7, RZ, 0x1 ;  /* 0x000000070706c211 */ /* 0x000fe400078f08ff */
[----:B------:R-:W-:Y:S02]  /*b0b0*/  @!P1 LEA.HI R7, R10, R10, RZ, 0x1 ;  /* 0x0000000a0a079211 */ /* 0x000fe400078f08ff */
[----:B------:R1:W-:Y:S01]  /*b0c0*/  @!P6 ST.E.64 [R4.64], R84 ;  /* 0x000000540400e985 */ /* 0x0003e2000c101b0c */
[----:B------:R-:W-:Y:S02]  /*b0d0*/  @!P4 LOP3.LUT R6, R6, 0xfffffffe, RZ, 0xc0, !PT ;  /* 0xfffffffe0606c812 */ /* 0x000fe400078ec0ff */
[----:B------:R-:W-:Y:S02]  /*b0e0*/  @!P1 LOP3.LUT R7, R7, 0xfffffffe, RZ, 0xc0, !PT ;  /* 0xfffffffe07079812 */ /* 0x000fe400078ec0ff */
[----:B-1----:R-:W-:-:S02]  /*b0f0*/  @!P3 LEA.HI R5, R8, R8, RZ, 0x1 ;  /* 0x000000080805b211 */ /* 0x002fc400078f08ff */
[----:B------:R-:W-:Y:S02]  /*b100*/  @!P2 LEA.HI R4, R9, R9, RZ, 0x1 ;  /* 0x000000090904a211 */ /* 0x000fe400078f08ff */
[----:B------:R-:W-:Y:S02]  /*b110*/  @!P3 LOP3.LUT R8, R5, 0xfffffffe, RZ, 0xc0, !PT ;  /* 0xfffffffe0508b812 */ /* 0x000fe400078ec0ff */
[----:B------:R-:W-:Y:S01]  /*b120*/  @!P2 LOP3.LUT R10, R4, 0xfffffffe, RZ, 0xc0, !PT ;  /* 0xfffffffe040aa812 */ /* 0x000fe200078ec0ff */
[----:B------:R-:W-:-:S04]  /*b130*/  @!P4 IMAD.WIDE R4, R6, 0x4, R2 ;  /* 0x000000040604c825 */ /* 0x000fc800078e0202 */
[--C-:B------:R-:W-:Y:S01]  /*b140*/  @!P3 IMAD.WIDE R8, R8, 0x4, R2.reuse ;  /* 0x000000040808b825 */ /* 0x100fe200078e0202 */
[----:B------:R1:W-:Y:S03]  /*b150*/  @!P4 ST.E.64 [R4.64], R88 ;  /* 0x000000580400c985 */ /* 0x0003e6000c101b0c */
[--C-:B------:R-:W-:Y:S01]  /*b160*/  @!P2 IMAD.WIDE R10, R10, 0x4, R2.reuse ;  /* 0x000000040a0aa825 */ /* 0x100fe200078e0202 */
[----:B------:R2:W-:Y:S03]  /*b170*/  @!P3 ST.E.64 [R8.64], R92 ;  /* 0x0000005c0800b985 */ /* 0x0005e6000c101b0c */
[--C-:B------:R-:W-:Y:S01]  /*b180*/  @!P1 IMAD.WIDE R6, R7, 0x4, R2.reuse ;  /* 0x0000000407069825 */ /* 0x100fe200078e0202 */
[----:B------:R-:W-:Y:S04]  /*b190*/  @!P2 ST.E.64 [R10.64], R96 ;  /* 0x000000600a00a985 */ /* 0x000fe8000c101b0c */
[----:B------:R3:W-:Y:S01]  /*b1a0*/  @!P1 ST.E.64 [R6.64], R100 ;  /* 0x0000006406009985 */ /* 0x0007e2000c101b0c */
[----:B-1----:R-:W-:Y:S01]  /*b1b0*/  @!P0 IMAD.WIDE R4, R12, 0x4, R2 ;  /* 0x000000040c048825 */ /* 0x002fe200078e0202 */
[----:B--2---:R-:W-:-:S04]  /*b1c0*/  IADD3 R9, R0, 0xd0, RZ ;  /* 0x000000d000097810 */ /* 0x004fc80007ffe0ff */
[----:B------:R1:W-:Y:S01]  /*b1d0*/  @!P0 ST.E.64 [R4.64], R104 ;  /* 0x0000006804008985 */ /* 0x0003e2000c101b0c */
[----:B------:R-:W-:Y:S02]  /*b1e0*/  IADD3 R8, R0, 0xd8, RZ ;  /* 0x000000d800087810 */ /* 0x000fe40007ffe0ff */
[----:B------:R-:W-:Y:S02]  /*b1f0*/  ISETP.GE.AND P5, PT, R9, c[0x0][0x3c8], PT ;  /* 0x0000f20009007a0c */ /* 0x000fe40003fa6270 */
[----:B------:R-:W-:Y:S02]  /*b200*/  ISETP.GE.AND P4, PT, R8, c[0x0][0x3c8], PT ;  /* 0x0000f20008007a0c */ /* 0x000fe40003f86270 */
[C---:B---3--:R-:W-:Y:S02]  /*b210*/  IADD3 R7, R0.reuse, 0xe0, RZ ;  /* 0x000000e000077810 */ /* 0x048fe40007ffe0ff */
[----:B------:R-:W-:Y:S02]  /*b220*/  IADD3 R6, R0, 0xe8, RZ ;  /* 0x000000e800067810 */ /* 0x000fe40007ffe0ff */
[----:B------:R-:W-:-:S02]  /*b230*/  ISETP.GE.AND P3, PT, R7, c[0x0][0x3c8], PT ;  /* 0x0000f20007007a0c */ /* 0x000fc40003f66270 */
[----:B------:R-:W-:-:S03]  /*b240*/  ISETP.GE.AND P2, PT, R6, c[0x0][0x3c8], PT ;  /* 0x0000f20006007a0c */ /* 0x000fc60003f46270 */
[----:B------:R-:W-:Y:S02]  /*b250*/  @!P5 LEA.HI R9, R9, R9, RZ, 0x1 ;  /* 0x000000090909d211 */ /* 0x000fe400078f08ff */
[----:B------:R-:W-:-:S04]  /*b260*/  @!P4 LEA.HI R10, R8, R8, RZ, 0x1 ;  /* 0x00000008080ac211 */ /* 0x000fc800078f08ff */
[----:B------:R-:W-:Y:S02]  /*b270*/  @!P4 LOP3.LUT R10, R10, 0xfffffffe, RZ, 0xc0, !PT ;  /* 0xfffffffe0a0ac812 */ /* 0x000fe400078ec0ff */
[----:B------:R-:W-:Y:S02]  /*b280*/  @!P3 LEA.HI R8, R7, R7, RZ, 0x1 ;  /* 0x000000070708b211 */ /* 0x000fe400078f08ff */
[----:B------:R-:W-:Y:S01]  /*b290*/  @!P2 LEA.HI R7, R6, R6, RZ, 0x1 ;  /* 0x000000060607a211 */ /* 0x000fe200078f08ff */
[----:B------:R-:W-:Y:S01]  /*b2a0*/  @!P4 IMAD.WIDE R10, R10, 0x4, R2 ;  /* 0x000000040a0ac825 */ /* 0x000fe200078e0202 */
[----:B------:R-:W-:Y:S02]  /*b2b0*/  @!P3 LOP3.LUT R8, R8, 0xfffffffe, RZ, 0xc0, !PT ;  /* 0xfffffffe0808b812 */ /* 0x000fe400078ec0ff */
[C---:B-1----:R-:W-:Y:S02]  /*b2c0*/  IADD3 R5, R0.reuse, 0xf0, RZ ;  /* 0x000000f000057810 */ /* 0x042fe40007ffe0ff */
[----:B------:R-:W-:-:S02]  /*b2d0*/  IADD3 R4, R0, 0xf8, RZ ;  /* 0x000000f800047810 */ /* 0x000fc40007ffe0ff */
[----:B------:R-:W-:Y:S02]  /*b2e0*/  ISETP.GE.AND P1, PT, R5, c[0x0][0x3c8], PT ;  /* 0x0000f20005007a0c */ /* 0x000fe40003f26270 */
[----:B------:R-:W-:Y:S02]  /*b2f0*/  ISETP.GE.AND P0, PT, R4, c[0x0][0x3c8], PT ;  /* 0x0000f20004007a0c */ /* 0x000fe40003f06270 */
[----:B------:R-:W-:-:S09]  /*b300*/  @!P2 LOP3.LUT R7, R7, 0xfffffffe, RZ, 0xc0, !PT ;  /* 0xfffffffe0707a812 */ /* 0x000fd200078ec0ff */
[----:B------:R-:W-:Y:S02]  /*b310*/  @!P1 LEA.HI R6, R5, R5, RZ, 0x1 ;  /* 0x0000000505069211 */ /* 0x000fe400078f08ff */
[----:B------:R-:W-:Y:S01]  /*b320*/  @!P5 LOP3.LUT R5, R9, 0xfffffffe, RZ, 0xc0, !PT ;  /* 0xfffffffe0905d812 */ /* 0x000fe200078ec0ff */
[--C-:B------:R-:W-:Y:S01]  /*b330*/  @!P3 IMAD.WIDE R8, R8, 0x4, R2.reuse ;  /* 0x000000040808b825 */ /* 0x100fe200078e0202 */
        /* <DEDUP_REMOVED lines=10> */
[----:B------:R1:W-:Y:S04]  /*b3e0*/  @!P2 ST.E.64 [R6.64], R120 ;  /* 0x000000780600a985 */ /* 0x0003e8000c101b0c */
[----:B------:R1:W-:Y:S04]  /*b3f0*/  @!P1 ST.E.64 [R4.64], R124 ;  /* 0x0000007c04009985 */ /* 0x0003e8000c101b0c */
[----:B------:R1:W-:Y:S02]  /*b400*/  @!P0 ST.E.64 [R2.64], R128 ;  /* 0x0000008002008985 */ /* 0x0003e4000c101b0c */
.L_x_11:
[----:B------:R-:W-:Y:S05]  /*b410*/  BSYNC B0 ;  /* 0x0000000000007941 */ /* 0x000fea0003800000 */
.L_x_10:
[----:B------:R-:W-:Y:S01]  /*b420*/  ISETP.NE.AND P0, PT, R16, RZ, PT ;  /* 0x000000ff1000720c */ /* 0x000fe20003f05270 */
[----:B-1----:R1:W4:Y:S04]  /*b430*/  SHFL.IDX PT, R3, R19, 0x1, 0x1c1f ;  /* 0x003c1f0013037f89 */ /* 0x00232800000e0000 */
[----:B---3--:R1:W3:Y:S08]  /*b440*/  SHFL.IDX PT, R2, R20, 0x1, 0x1c1f ;  /* 0x003c1f0014027f89 */ /* 0x0082f000000e0000 */
[----:B------:R-:W-:Y:S05]  /*b450*/  @P0 EXIT ;  /* 0x000000000000094d */ /* 0x000fea0003800000 */
[C---:B------:R-:W-:Y:S02]  /*b460*/  IADD3 R5, R0.reuse, 0x8, RZ ;  /* 0x0000000800057810 */ /* 0x040fe40007ffe0ff */
[----:B------:R-:W-:-:S02]  /*b470*/  IADD3 R4, R0, 0x10, RZ ;  /* 0x0000001000047810 */ /* 0x000fc40007ffe0ff */
[----:B------:R-:W-:Y:S02]  /*b480*/  ISETP.GE.AND P1, PT, R5, c[0x0][0x3c8], PT ;  /* 0x0000f20005007a0c */ /* 0x000fe40003f26270 */
[----:B------:R-:W-:Y:S02]  /*b490*/  ISETP.GE.AND P0, PT, R4, c[0x0][0x3c8], PT ;  /* 0x0000f20004007a0c */ /* 0x000fe40003f06270 */
[C---:B------:R-:W-:Y:S02]  /*b4a0*/  ISETP.GE.AND P2, PT, R0.reuse, c[0x0][0x3c8], PT ;  /* 0x0000f20000007a0c */ /* 0x040fe40003f46270 */
[C---:B------:R-:W-:Y:S02]  /*b4b0*/  IADD3 R11, R0.reuse, 0x18, RZ ;  /* 0x00000018000b7810 */ /* 0x040fe40007ffe0ff */
[----:B------:R-:W-:Y:S02]  /*b4c0*/  IADD3 R13, R0, 0x20, RZ ;  /* 0x00000020000d7810 */ /* 0x000fe40007ffe0ff */
[----:B------:R-:W-:-:S02]  /*b4d0*/  ISETP.GE.AND P6, PT, R11, c[0x0][0x3c8], PT ;  /* 0x0000f2000b007a0c */ /* 0x000fc40003fc6270 */
[----:B------:R-:W-:Y:S02]  /*b4e0*/  ISETP.GE.AND P5, PT, R13, c[0x0][0x3c8], PT ;  /* 0x0000f2000d007a0c */ /* 0x000fe40003fa6270 */
[----:B------:R-:W-:Y:S02]  /*b4f0*/  @!P1 LEA.HI R5, R5, R5, RZ, 0x1 ;  /* 0x0000000505059211 */ /* 0x000fe400078f08ff */
[----:B------:R-:W-:Y:S01]  /*b500*/  @!P0 LEA.HI R4, R4, R4, RZ, 0x1 ;  /* 0x0000000404048211 */ /* 0x000fe200078f08ff */
[--C-:B---34-:R-:W-:Y:S01]  /*b510*/  @!P2 IMAD.WIDE R8, R0, 0x4, R2.reuse ;  /* 0x000000040008a825 */ /* 0x118fe200078e0202 */
[----:B------:R-:W-:Y:S02]  /*b520*/  @!P1 LOP3.LUT R5, R5, 0xfffffffe, RZ, 0xc0, !PT ;  /* 0xfffffffe05059812 */ /* 0x000fe400078ec0ff */
[----:B------:R-:W-:Y:S02]  /*b530*/  @!P0 LOP3.LUT R4, R4, 0xfffffffe, RZ, 0xc0, !PT ;  /* 0xfffffffe04048812 */ /* 0x000fe400078ec0ff */
[----:B------:R3:W-:Y:S01]  /*b540*/  @!P2 ST.E.64 [R8.64], R166 ;  /* 0x000000a60800a985 */ /* 0x0007e2000c101b0c */
[----:B--2---:R-:W-:Y:S01]  /*b550*/  @!P1 IMAD.WIDE R6, R5, 0x4, R2 ;  /* 0x0000000405069825 */ /* 0x004fe200078e0202 */
[----:B------:R-:W-:-:S02]  /*b560*/  IADD3 R10, R0, 0x38, RZ ;  /* 0x00000038000a7810 */ /* 0x000fc40007ffe0ff */
[----:B------:R-:W-:Y:S01]  /*b570*/  IADD3 R12, R0, 0x40, RZ ;  /* 0x00000040000c7810 */ /* 0x000fe20007ffe0ff */
[----:B------:R-:W-:Y:S01]  /*b580*/  @!P0 IMAD.WIDE R4, R4, 0x4, R2 ;  /* 0x0000000404048825 */ /* 0x000fe200078e0202 */
[----:B------:R-:W-:Y:S01]  /*b590*/  @!P1 ST.E.64 [R6.64], R162 ;  /* 0x000000a206009985 */ /* 0x000fe2000c101b0c */
[----:B------:R-:W-:Y:S02]  /*b5a0*/  IADD3 R14, R0, 0x48, RZ ;  /* 0x00000048000e7810 */ /* 0x000fe40007ffe0ff */
[----:B------:R-:W-:Y:S01]  /*b5b0*/  ISETP.GE.AND P2, PT, R10, c[0x0][0x3c8], PT ;  /* 0x0000f2000a007a0c */ /* 0x000fe20003f46270 */
[----:B------:R2:W-:Y:S01]  /*b5c0*/  @!P0 ST.E.64 [R4.64], R158 ;  /* 0x0000009e04008985 */ /* 0x0005e2000c101b0c */
[----:B------:R-:W-:Y:S02]  /*b5d0*/  ISETP.GE.AND P1, PT, R12, c[0x0][0x3c8], PT ;  /* 0x0000f2000c007a0c */ /* 0x000fe40003f26270 */
[----:B------:R-:W-:Y:S02]  /*b5e0*/  ISETP.GE.AND P0, PT, R14, c[0x0][0x3c8], PT ;  /* 0x0000f2000e007a0c */ /* 0x000fe40003f06270 */
[----:B------:R-:W-:-:S02]  /*b5f0*/  IADD3 R15, R0, 0x50, RZ ;  /* 0x00000050000f7810 */ /* 0x000fc40007ffe0ff */
[C---:B------:R-:W-:Y:S02]  /*b600*/  IADD3 R16, R0.reuse, 0x58, RZ ;  /* 0x0000005800107810 */ /* 0x040fe40007ffe0ff */
[C---:B---3--:R-:W-:Y:S02]  /*b610*/  IADD3 R8, R0.reuse, 0x28, RZ ;  /* 0x0000002800087810 */ /* 0x048fe40007ffe0ff */
[----:B------:R-:W-:Y:S02]  /*b620*/  IADD3 R9, R0, 0x30, RZ ;  /* 0x0000003000097810 */ /* 0x000fe40007ffe0ff */
[----:B------:R-:W-:Y:S02]  /*b630*/  ISETP.GE.AND P4, PT, R8, c[0x0][0x3c8], PT ;  /* 0x0000f20008007a0c */ /* 0x000fe40003f86270 */
[----:B------:R-:W-:Y:S02]  /*b640*/  ISETP.GE.AND P3, PT, R9, c[0x0][0x3c8], PT ;  /* 0x0000f20009007a0c */ /* 0x000fe40003f66270 */
[----:B--2---:R-:W-:-:S02]  /*b650*/  @!P6 LEA.HI R4, R11, R11, RZ, 0x1 ;  /* 0x0000000b0b04e211 */ /* 0x004fc400078f08ff */
[----:B------:R-:W-:Y:S02]  /*b660*/  @!P5 LEA.HI R5, R13, R13, RZ, 0x1 ;  /* 0x0000000d0d05d211 */ /* 0x000fe400078f08ff */
[----:B------:R-:W-:Y:S02]  /*b670*/  @!P6 LOP3.LUT R4, R4, 0xfffffffe, RZ, 0xc0, !PT ;  /* 0xfffffffe0404e812 */ /* 0x000fe400078ec0ff */
[----:B------:R-:W-:-:S03]  /*b680*/  @!P5 LOP3.LUT R5, R5, 0xfffffffe, RZ, 0xc0, !PT ;  /* 0xfffffffe0505d812 */ /* 0x000fc600078ec0ff */
[----:B------:R-:W-:-:S04]  /*b690*/  @!P6 IMAD.WIDE R6, R4, 0x4, R2 ;  /* 0x000000040406e825 */ /* 0x000fc800078e0202 */
[----:B------:R-:W-:Y:S01]  /*b6a0*/  @!P5 IMAD.WIDE R4, R5, 0x4, R2 ;  /* 0x000000040504d825 */ /* 0x000fe200078e0202 */
[----:B------:R2:W-:Y:S01]  /*b6b0*/  @!P6 ST.E.64 [R6.64], R154 ;  /* 0x0000009a0600e985 */ /* 0x0005e2000c101b0c */
[----:B------:R-:W-:-:S03]  /*b6c0*/  ISETP.GE.AND P6, PT, R15, c[0x0][0x3c8], PT ;  /* 0x0000f2000f007a0c */ /* 0x000fc60003fc6270 */
[----:B------:R3:W-:Y:S01]  /*b6d0*/  @!P5 ST.E.64 [R4.64], R150 ;  /* 0x000000960400d985 */ /* 0x0007e2000c101b0c */
[----:B------:R-:W-:Y:S02]  /*b6e0*/  ISETP.GE.AND P5, PT, R16, c[0x0][0x3c8], PT ;  /* 0x0000f20010007a0c */ /* 0x000fe40003fa6270 */
[----:B--2---:R-:W-:Y:S02]  /*b6f0*/  @!P2 LEA.HI R7, R10, R10, RZ, 0x1 ;  /* 0x0000000a0a07a211 */ /* 0x004fe400078f08ff */
[----:B------:R-:W-:Y:S02]  /*b700*/  @!P1 LEA.HI R6, R12, R12, RZ, 0x1 ;  /* 0x0000000c0c069211 */ /* 0x000fe400078f08ff */
[----:B---3--:R-:W-:Y:S02]  /*b710*/  @!P4 LEA.HI R4, R8, R8, RZ, 0x1 ;  /* 0x000000080804c211 */ /* 0x008fe400078f08ff */
[----:B------:R-:W-:Y:S02]  /*b720*/  @!P3 LEA.HI R8, R9, R9, RZ, 0x1 ;  /* 0x000000090908b211 */ /* 0x000fe400078f08ff */
[----:B------:R-:W-:-:S02]  /*b730*/  @!P0 LEA.HI R5, R14, R14, RZ, 0x1 ;  /* 0x0000000e0e058211 */ /* 0x000fc400078f08ff */
[----:B------:R-:W-:Y:S02]  /*b740*/  @!P4 LOP3.LUT R4, R4, 0xfffffffe, RZ, 0xc0, !PT ;  /* 0xfffffffe0404c812 */ /* 0x000fe400078ec0ff */
[----:B------:R-:W-:Y:S02]  /*b750*/  @!P3 LOP3.LUT R8, R8, 0xfffffffe, RZ, 0xc0, !PT ;  /* 0xfffffffe0808b812 */ /* 0x000fe400078ec0ff */
[----:B------:R-:W-:Y:S01]  /*b760*/  @!P2 LOP3.LUT R7, R7, 0xfffffffe, RZ, 0xc0, !PT ;  /* 0xfffffffe0707a812 */ /* 0x000fe200078ec0ff */
[--C-:B------:R-:W-:Y:S01]  /*b770*/  @!P4 IMAD.WIDE R12, R4, 0x4, R2.reuse ;  /* 0x00000004040cc825 */ /* 0x100fe200078e0202 */
[----:B------:R-:W-:Y:S02]  /*b780*/  @!P1 LOP3.LUT R6, R6, 0xfffffffe, RZ, 0xc0, !PT ;  /* 0xfffffffe06069812 */ /* 0x000fe400078ec0ff */
[----:B------:R-:W-:Y:S01]  /*b790*/  @!P0 LOP3.LUT R5, R5, 0xfffffffe, RZ, 0xc0, !PT ;  /* 0xfffffffe05058812 */ /* 0x000fe200078ec0ff */
[----:B------:R-:W-:Y:S01]  /*b7a0*/  @!P3 IMAD.WIDE R10, R8, 0x4, R2 ;  /* 0x00000004080ab825 */ /* 0x000fe200078e0202 */
[----:B------:R2:W-:Y:S01]  /*b7b0*/  @!P4 ST.E.64 [R12.64], R146 ;  /* 0x000000920c00c985 */ /* 0x0005e2000c101b0c */
[----:B------:R-:W-:-:S02]  /*b7c0*/  IADD3 R14, R0, 0x88, RZ ;  /* 0x00000088000e7810 */ /* 0x000fc40007ffe0ff */
[--C-:B------:R-:W-:Y:S01]  /*b7d0*/  @!P2 IMAD.WIDE R8, R7, 0x4, R2.reuse ;  /* 0x000000040708a825 */ /* 0x100fe200078e0202 */
[----:B------:R3:W-:Y:S03]  /*b7e0*/  @!P3 ST.E.64 [R10.64], R142 ;  /* 0x0000008e0a00b985 */ /* 0x0007e6000c101b0c */
[--C-:B------:R-:W-:Y:S01]  /*b7f0*/  @!P1 IMAD.WIDE R6, R6, 0x4, R2.reuse ;  /* 0x0000000406069825 */ /* 0x100fe200078e0202 */
[----:B------:R4:W-:Y:S03]  /*b800*/  @!P2 ST.E.64 [R8.64], R138 ;  /* 0x0000008a0800a985 */ /* 0x0009e6000c101b0c */
[----:B------:R-:W-:Y:S01]  /*b810*/  @!P0 IMAD.WIDE R4, R5, 0x4, R2 ;  /* 0x0000000405048825 */ /* 0x000fe200078e0202 */
[----:B------:R-:W-:Y:S04]  /*b820*/  @!P1 ST.E.64 [R6.64], R38 ;  /* 0x0000002606009985 */ /* 0x000fe8000c101b0c */
[----:B------:R5:W-:Y:S01]  /*b830*/  @!P0 ST.E.64 [R4.64], R42 ;  /* 0x0000002a04008985 */ /* 0x000be2000c101b0c */
[----:B--2---:R-:W-:-:S02]  /*b840*/  IADD3 R12, R0, 0x80, RZ ;  /* 0x00000080000c7810 */ /* 0x004fc40007ffe0ff */
[C---:B---3--:R-:W-:Y:S02]  /*b850*/  IADD3 R10, R0.reuse, 0x70, RZ ;  /* 0x00000070000a7810 */ /* 0x048fe40007ffe0ff */
[C---:B------:R-:W-:Y:S02]  /*b860*/  IADD3 R11, R0.reuse, 0x78, RZ ;  /* 0x00000078000b7810 */ /* 0x040fe40007ffe0ff */
[C---:B----4-:R-:W-:Y:S02]  /*b870*/  IADD3 R8, R0.reuse, 0x60, RZ ;  /* 0x0000006000087810 */ /* 0x050fe40007ffe0ff */
[----:B------:R-:W-:Y:S02]  /*b880*/  IADD3 R9, R0, 0x68, RZ ;  /* 0x0000006800097810 */ /* 0x000fe40007ffe0ff */
[----:B------:R-:W-:Y:S02]  /*b890*/  ISETP.GE.AND P4, PT, R8, c[0x0][0x3c8], PT ;  /* 0x0000f20008007a0c */ /* 0x000fe40003f86270 */
[----:B------:R-:W-:-:S02]  /*b8a0*/  ISETP.GE.AND P3, PT, R9, c[0x0][0x3c8], PT ;  /* 0x0000f20009007a0c */ /* 0x000fc40003f66270 */
[----:B-----5:R-:W-:Y:S02]  /*b8b0*/  @!P6 LEA.HI R4, R15, R15, RZ, 0x1 ;  /* 0x0000000f0f04e211 */ /* 0x020fe400078f08ff */
[----:B------:R-:W-:Y:S02]  /*b8c0*/  @!P5 LEA.HI R5, R16, R16, RZ, 0x1 ;  /* 0x000000101005d211 */ /* 0x000fe400078f08ff */
[----:B------:R-:W-:Y:S02]  /*b8d0*/  @!P6 LOP3.LUT R4, R4, 0xfffffffe, RZ, 0xc0, !PT ;  /* 0xfffffffe0404e812 */ /* 0x000fe400078ec0ff */
[----:B------:R-:W-:Y:S02]  /*b8e0*/  @!P5 LOP3.LUT R5, R5, 0xfffffffe, RZ, 0xc0, !PT ;  /* 0xfffffffe0505d812 */ /* 0x000fe400078ec0ff */
[----:B------:R-:W-:Y:S01]  /*b8f0*/  ISETP.GE.AND P2, PT, R10, c[0x0][0x3c8], PT ;  /* 0x0000f2000a007a0c */ /* 0x000fe20003f46270 */
[----:B------:R-:W-:Y:S01]  /*b900*/  @!P6 IMAD.WIDE R6, R4, 0x4, R2 ;  /* 0x000000040406e825 */ /* 0x000fe200078e0202 */
[----:B------:R-:W-:-:S02]  /*b910*/  ISETP.GE.AND P1, PT, R11, c[0x0][0x3c8], PT ;  /* 0x0000f2000b007a0c */ /* 0x000fc40003f26270 */
[----:B------:R-:W-:Y:S01]  /*b920*/  ISETP.GE.AND P0, PT, R12, c[0x0][0x3c8], PT ;  /* 0x0000f2000c007a0c */ /* 0x000fe20003f06270 */
[----:B------:R-:W-:Y:S01]  /*b930*/  @!P5 IMAD.WIDE R4, R5, 0x4, R2 ;  /* 0x000000040504d825 */ /* 0x000fe200078e0202 */
[----:B------:R2:W-:Y:S01]  /*b940*/  @!P6 ST.E.64 [R6.64], R46 ;  /* 0x0000002e0600e985 */ /* 0x0005e2000c101b0c */
[----:B------:R-:W-:Y:S02]  /*b950*/  IADD3 R15, R0, 0x90, RZ ;  /* 0x00000090000f7810 */ /* 0x000fe40007ffe0ff */
[----:B------:R-:W-:Y:S01]  /*b960*/  ISETP.GE.AND P6, PT, R14, c[0x0][0x3c8], PT ;  /* 0x0000f2000e007a0c */ /* 0x000fe20003fc6270 */
[----:B------:R3:W-:Y:S01]  /*b970*/  @!P5 ST.E.64 [R4.64], R50 ;  /* 0x000000320400d985 */ /* 0x0007e2000c101b0c */
[----:B------:R-:W-:Y:S02]  /*b980*/  ISETP.GE.AND P5, PT, R15, c[0x0][0x3c8], PT ;  /* 0x0000f2000f007a0c */ /* 0x000fe40003fa6270 */
[----:B--2---:R-:W-:Y:S02]  /*b990*/  @!P2 LEA.HI R7, R10, R10, RZ, 0x1 ;  /* 0x0000000a0a07a211 */ /* 0x004fe400078f08ff */
[----:B------:R-:W-:-:S02]  /*b9a0*/  @!P1 LEA.HI R6, R11, R11, RZ, 0x1 ;  /* 0x0000000b0b069211 */ /* 0x000fc400078f08ff */
[----:B---3--:R-:W-:Y:S02]  /*b9b0*/  @!P4 LEA.HI R4, R8, R8, RZ, 0x1 ;  /* 0x000000080804c211 */ /* 0x008fe400078f08ff */
[----:B------:R-:W-:Y:S02]  /*b9c0*/  @!P3 LEA.HI R8, R9, R9, RZ, 0x1 ;  /* 0x000000090908b211 */ /* 0x000fe400078f08ff */
[----:B------:R-:W-:Y:S02]  /*b9d0*/  @!P0 LEA.HI R5, R12, R12, RZ, 0x1 ;  /* 0x0000000c0c058211 */ /* 0x000fe400078f08ff */
[----:B------:R-:W-:Y:S02]  /*b9e0*/  @!P4 LOP3.LUT R4, R4, 0xfffffffe, RZ, 0xc0, !PT ;  /* 0xfffffffe0404c812 */ /* 0x000fe400078ec0ff */
[----:B------:R-:W-:Y:S02]  /*b9f0*/  @!P3 LOP3.LUT R8, R8, 0xfffffffe, RZ, 0xc0, !PT ;  /* 0xfffffffe0808b812 */ /* 0x000fe400078ec0ff */
[----:B------:R-:W-:Y:S01]  /*ba00*/  @!P2 LOP3.LUT R7, R7, 0xfffffffe, RZ, 0xc0, !PT ;  /* 0xfffffffe0707a812 */ /* 0x000fe200078ec0ff */
[----:B------:R-:W-:Y:S01]  /*ba10*/  @!P4 IMAD.WIDE R12, R4, 0x4, R2 ;  /* 0x00000004040cc825 */ /* 0x000fe200078e0202 */
[----:B------:R-:W-:-:S02]  /*ba20*/  @!P1 LOP3.LUT R6, R6, 0xfffffffe, RZ, 0xc0, !PT ;  /* 0xfffffffe06069812 */ /* 0x000fc400078ec0ff */
[----:B------:R-:W-:Y:S01]  /*ba30*/  @!P0 LOP3.LUT R5, R5, 0xfffffffe, RZ, 0xc0, !PT ;  /* 0xfffffffe05058812 */ /* 0x000fe200078ec0ff */
[--C-:B------:R-:W-:Y:S01]  /*ba40*/  @!P3 IMAD.WIDE R10, R8, 0x4, R2.reuse ;  /* 0x00000004080ab825 */ /* 0x100fe200078e0202 */
[----:B------:R2:W-:Y:S03]  /*ba50*/  @!P4 ST.E.64 [R12.64], R54 ;  /* 0x000000360c00c985 */ /* 0x0005e6000c101b0c */
        /* <DEDUP_REMOVED lines=24> */
[C---:B------:R-:W-:Y:S02]  /*bbe0*/  IADD3 R14, R0.reuse, 0xc0, RZ ;  /* 0x000000c0000e7810 */ /* 0x040fe40007ffe0ff */
[----:B------:R-:W-:Y:S01]  /*bbf0*/  IADD3 R15, R0, 0xc8, RZ ;  /* 0x000000c8000f7810 */ /* 0x000fe20007ffe0ff */
[----:B------:R3:W-:Y:S01]  /*bc00*/  @!P5 ST.E.64 [R4.64], R78 ;  /* 0x0000004e0400d985 */ /* 0x0007e2000c101b0c */
[----:B------:R-:W-:Y:S02]  /*bc10*/  ISETP.GE.AND P6, PT, R14, c[0x0][0x3c8], PT ;  /* 0x0000f2000e007a0c */ /* 0x000fe40003fc6270 */
[----:B------:R-:W-:Y:S02]  /*bc20*/  ISETP.GE.AND P5, PT, R15, c[0x0][0x3c8], PT ;  /* 0x0000f2000f007a0c */ /* 0x000fe40003fa6270 */
[----:B--2---:R-:W-:-:S02]  /*bc30*/  @!P2 LEA.HI R7, R10, R10, RZ, 0x1 ;  /* 0x0000000a0a07a211 */ /* 0x004fc400078f08ff */
[----:B------:R-:W-:Y:S02]  /*bc40*/  @!P1 LEA.HI R6, R11, R11, RZ, 0x1 ;  /* 0x0000000b0b069211 */ /* 0x000fe400078f08ff */
[----:B---3--:R-:W-:Y:S02]  /*bc50*/  @!P4 LEA.HI R4, R8, R8, RZ, 0x1 ;  /* 0x000000080804c211 */ /* 0x008fe400078f08ff */
[----:B------:R-:W-:Y:S02]  /*bc60*/  @!P3 LEA.HI R8, R9, R9, RZ, 0x1 ;  /* 0x000000090908b211 */ /* 0x000fe400078f08ff */
[----:B------:R-:W-:Y:S02]  /*bc70*/  @!P0 LEA.HI R5, R12, R12, RZ, 0x1 ;  /* 0x0000000c0c058211 */ /* 0x000fe400078f08ff */
[----:B------:R-:W-:Y:S02]  /*bc80*/  @!P4 LOP3.LUT R4, R4, 0xfffffffe, RZ, 0xc0, !PT ;  /* 0xfffffffe0404c812 */ /* 0x000fe400078ec0ff */
[----:B------:R-:W-:-:S02]  /*bc90*/  @!P3 LOP3.LUT R8, R8, 0xfffffffe, RZ, 0xc0, !PT ;  /* 0xfffffffe0808b812 */ /* 0x000fc400078ec0ff */
[----:B------:R-:W-:Y:S01]  /*bca0*/  @!P2 LOP3.LUT R7, R7, 0xfffffffe, RZ, 0xc0, !PT ;  /* 0xfffffffe0707a812 */ /* 0x000fe200078ec0ff */
[--C-:B------:R-:W-:Y:S01]  /*bcb0*/  @!P4 IMAD.WIDE R12, R4, 0x4, R2.reuse ;  /* 0x00000004040cc825 */ /* 0x100fe200078e0202 */
[----:B------:R-:W-:Y:S02]  /*bcc0*/  @!P1 LOP3.LUT R6, R6, 0xfffffffe, RZ, 0xc0, !PT ;  /* 0xfffffffe06069812 */ /* 0x000fe400078ec0ff */
        /* <DEDUP_REMOVED lines=20> */
[----:B------:R-:W-:Y:S02]  /*be10*/  ISETP.GE.AND P2, PT, R10, c[0x0][0x3c8], PT ;  /* 0x0000f2000a007a0c */ /* 0x000fe40003f46270 */
[----:B------:R-:W-:Y:S01]  /*be20*/  @!P5 LOP3.LUT R5, R5, 0xfffffffe, RZ, 0xc0, !PT ;  /* 0xfffffffe0505d812 */ /* 0x000fe200078ec0ff */
[----:B------:R-:W-:Y:S01]  /*be30*/  @!P6 IMAD.WIDE R6, R4, 0x4, R2 ;  /* 0x000000040406e825 */ /* 0x000fe200078e0202 */
[----:B------:R-:W-:-:S02]  /*be40*/  ISETP.GE.AND P1, PT, R11, c[0x0][0x3c8], PT ;  /* 0x0000f2000b007a0c */ /* 0x000fc40003f26270 */
[----:B------:R-:W-:Y:S01]  /*be50*/  ISETP.GE.AND P0, PT, R12, c[0x0][0x3c8], PT ;  /* 0x0000f2000c007a0c */ /* 0x000fe20003f06270 */
[----:B------:R-:W-:Y:S01]  /*be60*/  @!P5 IMAD.WIDE R4, R5, 0x4, R2 ;  /* 0x000000040504d825 */ /* 0x000fe200078e0202 */
[----:B------:R2:W-:Y:S01]  /*be70*/  @!P6 ST.E.64 [R6.64], R102 ;  /* 0x000000660600e985 */ /* 0x0005e2000c101b0c */
[----:B------:R-:W-:-:S03]  /*be80*/  IADD3 R0, R0, 0xf8, RZ ;  /* 0x000000f800007810 */ /* 0x000fc60007ffe0ff */
[----:B------:R3:W-:Y:S01]  /*be90*/  @!P5 ST.E.64 [R4.64], R106 ;  /* 0x0000006a0400d985 */ /* 0x0007e2000c101b0c */
[----:B--2---:R-:W-:-:S04]  /*bea0*/  @!P2 LEA.HI R7, R10, R10, RZ, 0x1 ;  /* 0x0000000a0a07a211 */ /* 0x004fc800078f08ff */
        /* <DEDUP_REMOVED lines=17> */
[----:B------:R2:W-:Y:S04]  /*bfc0*/  @!P1 ST.E.64 [R6.64], R122 ;  /* 0x0000007a06009985 */ /* 0x0005e8000c101b0c */
[----:B------:R2:W-:Y:S01]  /*bfd0*/  @!P0 ST.E.64 [R4.64], R126 ;  /* 0x0000007e04008985 */ /* 0x0005e2000c101b0c */
[----:B------:R-:W-:-:S13]  /*bfe0*/  ISETP.GE.AND P0, PT, R0, c[0x0][0x3c8], PT ;  /* 0x0000f20000007a0c */ /* 0x000fda0003f06270 */
[----:B------:R-:W-:Y:S05]  /*bff0*/  @P0 EXIT ;  /* 0x000000000000094d */ /* 0x000fea0003800000 */
[----:B------:R-:W-:-:S04]  /*c000*/  LEA.HI R0, R0, R0, RZ, 0x1 ;  /* 0x0000000000007211 */ /* 0x000fc800078f08ff */
[----:B------:R-:W-:-:S05]  /*c010*/  LOP3.LUT R0, R0, 0xfffffffe, RZ, 0xc0, !PT ;  /* 0xfffffffe00007812 */ /* 0x000fca00078ec0ff */
[----:B------:R-:W-:-:S05]  /*c020*/  IMAD.WIDE R2, R0, 0x4, R2 ;  /* 0x0000000400027825 */ /* 0x000fca00078e0202 */
[----:B------:R-:W-:Y:S01]  /*c030*/  ST.E.64 [R2.64], R130 ;  /* 0x0000008202007985 */ /* 0x000fe2000c101b0c */
[----:B------:R-:W-:Y:S05]  /*c040*/  EXIT ;  /* 0x000000000000794d */ /* 0x000fea0003800000 */
.L_x_9:
[----:B------:R-:W1:Y:S02]  /*c050*/  S2R R0, SR_TID.X ;  /* 0x0000000000007919 */ /* 0x000e640000002100 */
[----:B-1----:R-:W-:-:S13]  /*c060*/  ISETP.GT.AND P0, PT, R0, 0x7f, PT ;  /* 0x0000007f0000780c */ /* 0x002fda0003f04270 */
[----:B------:R-:W-:Y:S05]  /*c070*/  @P0 EXIT ;  /* 0x000000000000094d */ /* 0x000fea0003800000 */
[----:B------:R-:W1:Y:S01]  /*c080*/  S2R R8, SR_CTAID.X ;  /* 0x0000000000087919 */ /* 0x000e620000002500 */
[----:B------:R-:W-:-:S05]  /*c090*/  MOV R3, c[0x0][0x4e8] ;  /* 0x00013a0000037a02 */ /* 0x000fca0000000f00 */
[----:B------:R-:W-:Y:S01]  /*c0a0*/  IMAD R2, R3, c[0x0][0x388], RZ ;  /* 0x0000e20003027a24 */ /* 0x000fe200078e02ff */
[----:B-1----:R-:W-:-:S04]  /*c0b0*/  LEA R8, R8, R0, 0x7 ;  /* 0x0000000008087211 */ /* 0x002fc800078e38ff */
[----:B------:R-:W-:-:S13]  /*c0c0*/  ISETP.GE.AND P0, PT, R8, R2, PT ;  /* 0x000000020800720c */ /* 0x000fda0003f06270 */
[----:B------:R-:W-:Y:S05]  /*c0d0*/  @P0 EXIT ;  /* 0x000000000000094d */ /* 0x000fea0003800000 */
[----:B------:R-:W1:Y:S01]  /*c0e0*/  S2R R7, SR_CTAID.Z ;  /* 0x0000000000077919 */ /* 0x000e620000002700 */
[----:B------:R-:W-:Y:S01]  /*c0f0*/  USHF.R.S32.HI UR6, URZ, 0x1f, UR11 ;  /* 0x0000001f3f067899 */ /* 0x000fe2000801140b */
[----:B------:R-:W-:Y:S01]  /*c100*/  ISETP.NE.AND P0, PT, R3, 0x1, PT ;  /* 0x000000010300780c */ /* 0x000fe20003f05270 */
[----:B------:R-:W-:Y:S01]  /*c110*/  ULDC.64 UR4, c[0x0][0x4d0] ;  /* 0x0001340000047ab9 */ /* 0x000fe20000000a00 */
[----:B------:R-:W2:Y:S01]  /*c120*/  S2R R9, SR_CTAID.Y ;  /* 0x0000000000097919 */ /* 0x000ea20000002600 */
[----:B------:R-:W-:Y:S01]  /*c130*/  UIMAD UR6, UR6, UR4, URZ ;  /* 0x00000004060672a4 */ /* 0x000fe2000f8e023f */
[----:B------:R-:W-:Y:S01]  /*c140*/  IADD3 R4, RZ, -UR11, RZ ;  /* 0x8000000bff047c10 */ /* 0x000fe2000fffe0ff */
[----:B------:R-:W-:Y:S01]  /*c150*/  UIMAD.WIDE.U32 UR8, UR11, UR4, URZ ;  /* 0x000000040b0872a5 */ /* 0x000fe2000f8e003f */
[----:B------:R-:W-:Y:S01]  /*c160*/  MOV R0, R8 ;  /* 0x0000000800007202 */ /* 0x000fe20000000f00 */
[----:B------:R-:W-:-:S04]  /*c170*/  UIMAD UR4, UR11, UR5, UR6 ;  /* 0x000000050b0472a4 */ /* 0x000fc8000f8e0206 */
[----:B------:R-:W-:Y:S01]  /*c180*/  UIADD3 UR4, UR9, UR4, URZ ;  /* 0x0000000409047290 */ /* 0x000fe2000fffe03f */
[----:B------:R-:W-:Y:S01]  /*c190*/  MOV R3, UR9 ;  /* 0x0000000900037c02 */ /* 0x000fe20008000f00 */
[----:B------:R-:W-:-:S04]  /*c1a0*/  @P0 IMAD.HI.U32 R5, R8, c[0x0][0x4ec], RZ ;  /* 0x00013b0008050a27 */ /* 0x000fc800078e00ff */
[----:B------:R-:W-:Y:S01]  /*c1b0*/  IMAD.U32 R2, RZ, RZ, UR8 ;  /* 0x00000008ff027e24 */ /* 0x000fe2000f8e00ff */
[----:B------:R-:W-:Y:S01]  /*c1c0*/  @P0 SHF.R.U32.HI R0, RZ, c[0x0][0x4f0], R5 ;  /* 0x00013c00ff000a19 */ /* 0x000fe20000011605 */
[----:B------:R-:W-:Y:S01]  /*c1d0*/  IMAD.U32 R3, RZ, RZ, UR4 ;  /* 0x00000004ff037e24 */ /* 0x000fe2000f8e00ff */
[----:B-1----:R-:W-:-:S03]  /*c1e0*/  SHF.R.S32.HI R6, RZ, 0x1f, R7 ;  /* 0x0000001fff067819 */ /* 0x002fc60000011407 */
[----:B------:R-:W-:-:S04]  /*c1f0*/  IMAD.WIDE.U32 R2, R7, c[0x0][0x4d8], R2 ;  /* 0x0001360007027a25 */ /* 0x000fc800078e0002 */
[----:B------:R-:W-:Y:S02]  /*c200*/  IMAD R6, R6, c[0x0][0x4d8], RZ ;  /* 0x0001360006067a24 */ /* 0x000fe400078e02ff */
[----:B--2---:R-:W-:Y:S02]  /*c210*/  IMAD R4, R4, c[0x0][0x550], R9 ;  /* 0x0001540004047a24 */ /* 0x004fe400078e0209 */
[----:B------:R-:W-:Y:S01]  /*c220*/  IMAD R5, R7, c[0x0][0x4dc], R6 ;  /* 0x0001370007057a24 */ /* 0x000fe200078e0206 */
[----:B------:R-:W-:Y:S02]  /*c230*/  IADD3 R7, -R0, RZ, RZ ;  /* 0x000000ff00077210 */ /* 0x000fe40007ffe1ff */
[----:B------:R-:W-:Y:S01]  /*c240*/  SHF.R.S32.HI R6, RZ, 0x1f, R4 ;  /* 0x0000001fff067819 */ /* 0x000fe20000011404 */
[----:B------:R-:W-:Y:S02]  /*c250*/  IMAD.IADD R3, R5, 0x1, R3 ;  /* 0x0000000105037824 */ /* 0x000fe400078e0203 */
[----:B------:R-:W-:Y:S01]  /*c260*/  IMAD R5, R7, c[0x0][0x4e8], R8 ;  /* 0x00013a0007057a24 */ /* 0x000fe200078e0208 */
[----:B------:R-:W-:Y:S01]  /*c270*/  SHF.R.S32.HI R7, RZ, 0x1f, R0 ;  /* 0x0000001fff077819 */ /* 0x000fe20000011400 */
[----:B------:R-:W-:-:S02]  /*c280*/  IMAD R6, R6, c[0x0][0x4e0], RZ ;  /* 0x0001380006067a24 */ /* 0x000fc400078e02ff */
[----:B------:R-:W-:-:S04]  /*c290*/  IMAD.WIDE.U32 R2, R4, c[0x0][0x4e0], R2 ;  /* 0x0001380004027a25 */ /* 0x000fc800078e0002 */
[----:B------:R-:W-:Y:S01]  /*c2a0*/  IMAD R6, R4, c[0x0][0x4e4], R6 ;  /* 0x0001390004067a24 */ /* 0x000fe200078e0206 */
[----:B------:R-:W-:Y:S02]  /*c2b0*/  SHF.R.S32.HI R4, RZ, 0x1f, R5 ;  /* 0x0000001fff047819 */ /* 0x000fe40000011405 */
[----:B------:R-:W-:-:S03]  /*c2c0*/  IADD3 R2, P0, R0, R2, RZ ;  /* 0x0000000200027210 */ /* 0x000fc60007f1e0ff */
[----:B------:R-:W-:Y:S01]  /*c2d0*/  IMAD R0, R4, c[0x0][0x4c8], RZ ;  /* 0x0001320004007a24 */ /* 0x000fe200078e02ff */
[----:B------:R-:W-:-:S03]  /*c2e0*/  IADD3.X R3, R7, R3, R6, P0, !PT ;  /* 0x0000000307037210 */ /* 0x000fc600007fe406 */
[C---:B------:R-:W-:Y:S02]  /*c2f0*/  IMAD R0, R5.reuse, c[0x0][0x4cc], R0 ;  /* 0x0001330005007a24 */ /* 0x040fe400078e0200 */
[----:B------:R-:W-:-:S05]  /*c300*/  IMAD.WIDE.U32 R2, R5, c[0x0][0x4c8], R2 ;  /* 0x0001320005027a25 */ /* 0x000fca00078e0002 */
[----:B------:R-:W-:Y:S02]  /*c310*/  IADD3 R0, R3, R0, RZ ;  /* 0x0000000003007210 */ /* 0x000fe40007ffe0ff */
[----:B------:R-:W-:-:S04]  /*c320*/  LEA R4, P0, R2, c[0x0][0x4a8], 0x2 ;  /* 0x00012a0002047a11 */ /* 0x000fc800078010ff */
[----:B------:R-:W-:Y:S02]  /*c330*/  LEA.HI.X R5, R2, c[0x0][0x4ac], R0, 0x2, P0 ;  /* 0x00012b0002057a11 */ /* 0x000fe400000f1400 */
[----:B------:R-:W-:-:S05]  /*c340*/  MOV R0, 0xff800000 ;  /* 0xff80000000007802 */ /* 0x000fca0000000f00 */
[----:B------:R-:W-:Y:S01]  /*c350*/  STG.E [R4.64], R0 ;  /* 0x0000000004007986 */ /* 0x000fe2000c10190c */
[----:B------:R-:W-:Y:S05]  /*c360*/  EXIT ;  /* 0x000000000000794d */ /* 0x000fea0003800000 */
.L_x_12:
[----:B------:R-:W-:-:S00]  /*c370*/  BRA `(.L_x_12) ;  /* 0xfffffff000007947 */ /* 0x000fc0000383ffff */
[----:B------:R-:W-:-:S00]  /*c380*/  NOP ;  /* 0x0000000000007918 */ /* 0x000fc00000000000 */
[----:B------:R-:W-:-:S00]  /*c390*/  NOP ;  /* 0x0000000000007918 */ /* 0x000fc00000000000 */
[----:B------:R-:W-:-:S00]  /*c3a0*/  NOP ;  /* 0x0000000000007918 */ /* 0x000fc00000000000 */
[----:B------:R-:W-:-:S00]  /*c3b0*/  NOP ;  /* 0x0000000000007918 */ /* 0x000fc00000000000 */
[----:B------:R-:W-:-:S00]  /*c3c0*/  NOP ;  /* 0x0000000000007918 */ /* 0x000fc00000000000 */
[----:B------:R-:W-:-:S00]  /*c3d0*/  NOP ;  /* 0x0000000000007918 */ /* 0x000fc00000000000 */
[----:B------:R-:W-:-:S00]  /*c3e0*/  NOP ;  /* 0x0000000000007918 */ /* 0x000fc00000000000 */
[----:B------:R-:W-:-:S00]  /*c3f0*/  NOP ;  /* 0x0000000000007918 */ /* 0x000fc00000000000 */
.L_x_6456:


//--------------------- .text._ZN7cutlass13device_kernelIN5flash19enable_sm80_to_sm89INS1_16FlashAttnFwdSm80INS1_25CollectiveMainloopFwdSm80ILi8ELi1ELb1EN4cute5tupleIJNS5_1CILi128EEENS7_ILi48EEENS7_ILi256EEEEEELi256ENS_6half_tEfNS_4arch4Sm80ELb0ELb0ELb1ELb1ELb1ELb0ELb1ELb1EEENS1_21CollectiveEpilogueFwdINS6_IJS8_SA_S9_EEENS6_IJNS7_ILi1EEESI_SI_EEESC_SE_Li256ELb1ELb1ELb1ELb0EEENS1_36VarlenDynamicPersistentTileSchedulerILi128ELi48ELi256ELi256ELb1ELb1ELb0ELb0ELb1ELb1EEEEEEEEEvNT_6ParamsE --------------------------
	.section	.text._ZN7cutlass13device_kernelIN5flash19enable_sm80_to_sm89INS1_16FlashAttnFwdSm80INS1_25CollectiveMainloopFwdSm80ILi8ELi1ELb1EN4cute5tupleIJNS5_1CILi128EEENS7_ILi48EEENS7_ILi256EEEEEELi256ENS_6half_tEfNS_4arch4Sm80ELb0ELb0ELb1ELb1ELb1ELb0ELb1ELb1EEENS1_21CollectiveEpilogueFwdINS6_IJS8_SA_S9_EEENS6_IJNS7_ILi1EEESI_SI_EEESC_SE_Li256ELb1ELb1ELb1ELb0EEENS1_36VarlenDynamicPersistentTileSchedulerILi128ELi48ELi256ELi256ELb1ELb1ELb0ELb0ELb1ELb1EEEEEEEEEvNT_6ParamsE,"ax",@progbits
	.sectioninfo	@"SHI_REGISTERS=255"
	.align	128
.text._ZN7cutlass13device_kernelIN5flash19enable_sm80_to_sm89INS1_16FlashAttnFwdSm80INS1_25CollectiveMainloopFwdSm80ILi8ELi1ELb1EN4cute5tupleIJNS5_1CILi128EEENS7_ILi48EEENS7_ILi256EEEEEELi256ENS_6half_tEfNS_4arch4Sm80ELb0ELb0ELb1ELb1ELb1ELb0ELb1ELb1EEENS1_21CollectiveEpilogueFwdINS6_IJS8_SA_S9_EEENS6_IJNS7_ILi1EEESI_SI_EEESC_SE_Li256ELb1ELb1ELb1ELb0EEENS1_36VarlenDynamicPersistentTileSchedulerILi128ELi48ELi256ELi256ELb1ELb1ELb0ELb0ELb1ELb1EEEEEEEEEvNT_6ParamsE:
        .type           _ZN7cutlass13device_kernelIN5flash19enable_sm80_to_sm89INS1_16FlashAttnFwdSm80INS1_25CollectiveMainloopFwdSm80ILi8ELi1ELb1EN4cute5tupleIJNS5_1CILi128EEENS7_ILi48EEENS7_ILi256EEEEEELi256ENS_6half_tEfNS_4arch4Sm80ELb0ELb0ELb1ELb1ELb1ELb0ELb1ELb1EEENS1_21CollectiveEpilogueFwdINS6_IJS8_SA_S9_EEENS6_IJNS7_ILi1EEESI_SI_EEESC_SE_Li256ELb1ELb1ELb1ELb0EEENS1_36VarlenDynamicPersistentTileSchedulerILi128ELi48ELi256ELi256ELb1ELb1ELb0ELb0ELb1ELb1EEEEEEEEEvNT_6ParamsE,@function
        .size           _ZN7cutlass13device_kernelIN5flash19enable_sm80_to_sm89INS1_16FlashAttnFwdSm80INS1_25CollectiveMainloopFwdSm80ILi8ELi1ELb1EN4cute5tupleIJNS5_1CILi128EEENS7_ILi48EEENS7_ILi256EEEEEELi256ENS_6half_tEfNS_4arch4Sm80ELb0ELb0ELb1ELb1ELb1ELb0ELb1ELb1EEENS1_21CollectiveEpilogueFwdINS6_IJS8_SA_S9_EEENS6_IJNS7_ILi1EEESI_SI_EEESC_SE_Li256ELb1ELb1ELb1ELb0EEENS1_36VarlenDynamicPersistentTileSchedulerILi128ELi48ELi256ELi256ELb1ELb1ELb0ELb0ELb1ELb1EEEEEEEEEvNT_6ParamsE,(.L_x_6457 - _ZN7cutlass13device_kernelIN5flash19enable_sm80_to_sm89INS1_16FlashAttnFwdSm80INS1_25CollectiveMainloopFwdSm80ILi8ELi1ELb1EN4cute5tupleIJNS5_1CILi128EEENS7_ILi48EEENS7_ILi256EEEEEELi256ENS_6half_tEfNS_4arch4Sm80ELb0ELb0ELb1ELb1ELb1ELb0ELb1ELb1EEENS1_21CollectiveEpilogueFwdINS6_IJS8_SA_S9_EEENS6_IJNS7_ILi1EEESI_SI_EEESC_SE_Li256ELb1ELb1ELb1ELb0EEENS1_36VarlenDynamicPersistentTileSchedulerILi128ELi48ELi256ELi256ELb1ELb1ELb0ELb0ELb1ELb1EEEEEEEEEvNT_6ParamsE)
        .other          _ZN7cutlass13device_kernelIN5flash19enable_sm80_to_sm89INS1_16FlashAttnFwdSm80INS1_25CollectiveMainloopFwdSm80ILi8ELi1ELb1EN4cute5tupleIJNS5_1CILi128EEENS7_ILi48EEENS7_ILi256EEEEEELi256ENS_6half_tEfNS_4arch4Sm80ELb0ELb0ELb1ELb1ELb1ELb0ELb1ELb1EEENS1_21CollectiveEpilogueFwdINS6_IJS8_SA_S9_EEENS6_IJNS7_ILi1EEESI_SI_EEESC_SE_Li256ELb1ELb1ELb1ELb0EEENS1_36VarlenDynamicPersistentTileSchedulerILi128ELi48ELi256ELi256ELb1ELb1ELb0ELb0ELb1ELb1EEEEEEEEEvNT_6ParamsE,@"STO_CUDA_ENTRY STV_DEFAULT"
_ZN7cutlass13device_kernelIN5flash19enable_sm80_to_sm89INS1_16FlashAttnFwdSm80INS1_25CollectiveMainloopFwdSm80ILi8ELi1ELb1EN4cute5tupleIJNS5_1CILi128EEENS7_ILi48EEENS7_ILi256EEEEEELi256ENS_6half_tEfNS_4arch4Sm80ELb0ELb0ELb1ELb1ELb1ELb0ELb1ELb1EEENS1_21CollectiveEpilogueFwdINS6_IJS8_SA_S9_EEENS6_IJNS7_ILi1EEESI_SI_EEESC_SE_Li256ELb1ELb1ELb1ELb0EEENS1_36VarlenDynamicPersistentTileSchedulerILi128ELi48ELi256ELi256ELb1ELb1ELb0ELb0ELb1ELb1EEEEEEEEEvNT_6ParamsE:
[----:B------:R-:W-:-:S03]  /*0000*/  MOV R1, c[0x0][0x28] ;  /* 0x00000a0000017a02 */ /* 0x000fc60000000f00 */
[----:B------:R-:W1:Y:S01]  /*0010*/  S2R R2, SR_TID.X ;  /* 0x0000000000027919 */ /* 0x000e620000002100 */
[----:B------:R-:W-:Y:S01]  /*0020*/  IADD3 R1, R1, -0x190, RZ ;  /* 0xfffffe7001017810 */ /* 0x000fe20007ffe0ff */
[----:B------:R-:W-:Y:S01]  /*0030*/  ULDC.64 UR6, c[0x0][0x118] ;  /* 0x0000460000067ab9 */ /* 0x000fe20000000a00 */
[----:B-1----:R-:W-:-:S05]  /*0040*/  SHF.R.U32.HI R0, RZ, 0x5, R2 ;  /* 0x00000005ff007819 */ /* 0x002fca0000011602 */
[----:B------:R-:W1:Y:S02]  /*0050*/  SHFL.IDX PT, R3, R0, RZ, 0x1f ;  /* 0x00001fff00037589 */ /* 0x000e6400000e0000 */
[----:B-1----:R-:W-:Y:S02]  /*0060*/  ISETP.NE.AND P0, PT, R3, RZ, PT ;  /* 0x000000ff0300720c */ /* 0x002fe40003f05270 */
[----:B------:R-:W-:Y:S11]  /*0070*/  STL [R1+0x180], R3 ;  /* 0x0001800301007387 */ /* 0x000ff60000100800 */
[----:B------:R-:W-:Y:S06]  /*0080*/  @P0 BAR.SYNC.DEFER_BLOCKING 0x5, 0x100 ;  /* 0x0144000000000b1d */ /* 0x000fec0000010000 */
[----:B------:R-:W1:Y:S04]  /*0090*/  @P0 LDS.128 R4, [0x1a080] ;  /* 0x01a08000ff040984 */ /* 0x000e680000000c00 */
[----:B-1----:R1:W-:Y:S04]  /*00a0*/  @P0 STL.64 [R1+0x48], R4 ;  /* 0x0000480401000387 */ /* 0x0023e80000100a00 */
[----:B------:R1:W-:Y:S04]  /*00b0*/  @P0 STL.64 [R1+0x50], R6 ;  /* 0x0000500601000387 */ /* 0x0003e80000100a00 */
[----:B------:R-:W-:Y:S06]  /*00c0*/  @P0 BAR.ARV 0x4, 0x100 ;  /* 0x0104000000000b1d */ /* 0x000fec0000002000 */
[----:B------:R-:W-:Y:S05]  /*00d0*/  @P0 BRA `(.L_x_13) ;  /* 0x00000b1000000947 */ /* 0x000fea0003800000 */
[----:B------:R-:W-:Y:S01]  /*00e0*/  LOP3.LUT R14, R2, 0x1f, RZ, 0xc0, !PT ;  /* 0x0000001f020e7812 */ /* 0x000fe200078ec0ff */
[----:B------:R-:W-:Y:S01]  /*00f0*/  CS2R R8, SRZ ;  /* 0x0000000000087805 */ /* 0x000fe2000001ff00 */
[----:B-1----:R-:W-:-:S02]  /*0100*/  IMAD.MOV.U32 R7, RZ, RZ, RZ ;  /* 0x000000ffff077224 */ /* 0x002fc400078e00ff */
[----:B------:R-:W-:-:S04]  /*0110*/  ISETP.NE.AND P6, PT, R14, 0x1f, PT ;  /* 0x0000001f0e00780c */ /* 0x000fc80003fc5270 */
[----:B------:R-:W-:-:S13]  /*0120*/  ISETP.GE.OR P0, PT, R14, c[0x0][0x53c], !P6 ;  /* 0x00014f000e007a0c */ /* 0x000fda0007706670 */
[----:B------:R-:W-:Y:S02]  /*0130*/  @!P0 IMAD.MOV.U32 R4, RZ, RZ, 0x4 ;  /* 0x00000004ff048424 */ /* 0x000fe400078e00ff */
[----:B------:R-:W-:Y:S02]  /*0140*/  @!P0 IMAD.MOV.U32 R2, RZ, RZ, 0x4 ;  /* 0x00000004ff028424 */ /* 0x000fe400078e00ff */
[----:B------:R-:W-:-:S04]  /*0150*/  @!P0 IMAD.WIDE.U32 R4, R14, R4, c[0x0][0x580] ;  /* 0x000160000e048625 */ /* 0x000fc800078e0004 */
[C---:B------:R-:W-:Y:S01]  /*0160*/  @!P0 IMAD.WIDE.U32 R2, R14.reuse, R2, c[0x0][0x578] ;  /* 0x00015e000e028625 */ /* 0x040fe200078e0002 */
[----:B------:R-:W2:Y:S04]  /*0170*/  @!P0 LDG.E R8, [R4.64] ;  /* 0x0000000604088981 */ /* 0x000ea8000c1e1900 */
[----:B------:R-:W2:Y:S01]  /*0180*/  @!P0 LDG.E R7, [R2.64] ;  /* 0x0000000602078981 */ /* 0x000ea2000c1e1900 */
[C---:B------:R-:W-:Y:S01]  /*0190*/  ISETP.NE.AND P5, PT, R14.reuse, RZ, PT ;  /* 0x000000ff0e00720c */ /* 0x040fe20003fa5270 */
[----:B------:R-:W1:Y:S01]  /*01a0*/  S2UR UR4, SR_CTAID.X ;  /* 0x00000000000479c3 */ /* 0x000e620000002500 */
[C---:B------:R-:W-:Y:S02]  /*01b0*/  ISETP.GE.U32.AND P4, PT, R14.reuse, 0x2, PT ;  /* 0x000000020e00780c */ /* 0x040fe40003f86070 */
[----:B------:R-:W-:-:S02]  /*01c0*/  ISETP.GE.U32.AND P3, PT, R14, 0x4, PT ;  /* 0x000000040e00780c */ /* 0x000fc40003f66070 */
[C---:B------:R-:W-:Y:S02]  /*01d0*/  ISETP.GE.U32.AND P2, PT, R14.reuse, 0x8, PT ;  /* 0x000000080e00780c */ /* 0x040fe40003f46070 */
[----:B------:R-:W-:Y:S01]  /*01e0*/  ISETP.GE.U32.AND P1, PT, R14, 0x10, PT ;  /* 0x000000100e00780c */ /* 0x000fe20003f26070 */
[----:B--2---:R-:W-:-:S05]  /*01f0*/  IMAD R4, R8, R7, RZ ;  /* 0x0000000708047224 */ /* 0x004fca00078e02ff */
[----:B------:R-:W2:Y:S02]  /*0200*/  SHFL.UP PT, R0, R4, 0x1, RZ ;  /* 0x0420000004007989 */ /* 0x000ea400000e00ff */
[----:B--2---:R-:W-:-:S05]  /*0210*/  SEL R0, R0, RZ, P5 ;  /* 0x000000ff00007207 */ /* 0x004fca0002800000 */
[----:B------:R-:W-:-:S05]  /*0220*/  IMAD.IADD R4, R4, 0x1, R0 ;  /* 0x0000000104047824 */ /* 0x000fca00078e0200 */
        /* <DEDUP_REMOVED lines=12> */
[----:B------:R-:W2:Y:S02]  /*02f0*/  SHFL.IDX PT, R6, R4, 0x1f, 0x1f ;  /* 0x03e01f0004067f89 */ /* 0x000ea400000e0000 */
[----:B--2---:R-:W-:-:S04]  /*0300*/  IMAD R6, R6, c[0x0][0x538], RZ ;  /* 0x00014e0006067a24 */ /* 0x004fc800078e02ff */
[----:B------:R-:W-:Y:S01]  /*0310*/  IMAD.MOV.U32 R0, RZ, RZ, R6 ;  /* 0x000000ffff007224 */ /* 0x000fe200078e0006 */
[----:B-1----:R-:W-:-:S13]  /*0320*/  ISETP.GT.AND P0, PT, R6, UR4, PT ;  /* 0x0000000406007c0c */ /* 0x002fda000bf04270 */
[----:B------:R-:W-:Y:S05]  /*0330*/  @P0 BRA `(.L_x_14) ;  /* 0x0000027000000947 */ /* 0x000fea0003800000 */
[----:B------:R-:W-:Y:S02]  /*0340*/  MOV R6, R0 ;  /* 0x0000000000067202 */ /* 0x000fe40000000f00 */
[----:B------:R-:W-:-:S04]  /*0350*/  MOV R9, RZ ;  /* 0x000000ff00097202 */ /* 0x000fc80000000f00 */
.L_x_18:
[----:B------:R-:W-:-:S04]  /*0360*/  IADD3 R0, R9, 0x1f, RZ ;  /* 0x0000001f09007810 */ /* 0x000fc80007ffe0ff */
[----:B------:R-:W-:-:S13]  /*0370*/  ISETP.GE.AND P0, PT, R0, c[0x0][0x53c], PT ;  /* 0x00014f0000007a0c */ /* 0x000fda0003f06270 */
[----:B------:R-:W-:Y:S05]  /*0380*/  @P0 BRA `(.L_x_15) ;  /* 0x0000078000000947 */ /* 0x000fea0003800000 */
[----:B------:R-:W-:Y:S01]  /*0390*/  MOV R9, R0 ;  /* 0x0000000000097202 */ /* 0x000fe20000000f00 */
[----:B------:R-:W-:Y:S01]  /*03a0*/  IMAD.MOV.U32 R7, RZ, RZ, RZ ;  /* 0x000000ffff077224 */ /* 0x000fe200078e00ff */
[----:B------:R-:W-:Y:S02]  /*03b0*/  MOV R8, RZ ;  /* 0x000000ff00087202 */ /* 0x000fe40000000f00 */
[----:B------:R-:W-:-:S04]  /*03c0*/  IADD3 R0, R14, R9, RZ ;  /* 0x000000090e007210 */ /* 0x000fc80007ffe0ff */
[----:B------:R-:W-:-:S13]  /*03d0*/  ISETP.GE.OR P0, PT, R0, c[0x0][0x53c], !P6 ;  /* 0x00014f0000007a0c */ /* 0x000fda0007706670 */
[----:B------:R-:W-:Y:S01]  /*03e0*/  @!P0 MOV R2, 0x4 ;  /* 0x0000000400028802 */ /* 0x000fe20000000f00 */
[----:B------:R-:W-:-:S04]  /*03f0*/  @!P0 IMAD.MOV.U32 R3, RZ, RZ, 0x4 ;  /* 0x00000004ff038424 */ /* 0x000fc800078e00ff */
[----:B------:R-:W-:-:S04]  /*0400*/  @!P0 IMAD.WIDE R4, R0, R2, c[0x0][0x580] ;  /* 0x0001600000048625 */ /* 0x000fc800078e0202 */
[----:B------:R-:W-:Y:S01]  /*0410*/  @!P0 IMAD.WIDE R2, R0, R3, c[0x0][0x578] ;  /* 0x00015e0000028625 */ /* 0x000fe200078e0203 */
[----:B------:R-:W2:Y:S04]  /*0420*/  @!P0 LDG.E R8, [R4.64] ;  /* 0x0000000604088981 */ /* 0x000ea8000c1e1900 */
[----:B------:R-:W2:Y:S02]  /*0430*/  @!P0 LDG.E R7, [R2.64] ;  /* 0x0000000602078981 */ /* 0x000ea4000c1e1900 */
[----:B--2---:R-:W-:Y:S01]  /*0440*/  IMAD R5, R8, R7, RZ ;  /* 0x0000000708057224 */ /* 0x004fe200078e02ff */
[----:B------:R-:W-:Y:S05]  /*0450*/  BRA.DIV ~URZ, `(.L_x_16) ;  /* 0x0000f4a27f007947 */ /* 0x000fea000b800000 */
[----:B------:R1:W2:Y:S02]  /*0460*/  SHFL.UP PT, R0, R5, 0x1, RZ ;  /* 0x0420000005007989 */ /* 0x0002a400000e00ff */
.L_x_115:
[----:B--2---:R-:W-:-:S04]  /*0470*/  SEL R0, R0, RZ, P5 ;  /* 0x000000ff00007207 */ /* 0x004fc80002800000 */
[----:B-1----:R-:W-:Y:S01]  /*0480*/  IADD3 R5, R5, R0, RZ ;  /* 0x0000000005057210 */ /* 0x002fe20007ffe0ff */
[----:B------:R-:W-:Y:S05]  /*0490*/  BRA.DIV ~URZ, `(.L_x_17) ;  /* 0x0000f4c27f007947 */ /* 0x000fea000b800000 */
[----:B------:R-:W1:Y:S02]  /*04a0*/  SHFL.UP PT, R0, R5, 0x2, RZ ;  /* 0x0440000005007989 */ /* 0x000e6400000e00ff */
[----:B-1----:R-:W-:-:S05]  /*04b0*/  SEL R0, R0, RZ, P4 ;  /* 0x000000ff00007207 */ /* 0x002fca0002000000 */
[----:B------:R-:W-:-:S05]  /*04c0*/  IMAD.IADD R0, R5, 0x1, R0 ;  /* 0x0000000105007824 */ /* 0x000fca00078e0200 */
        /* <DEDUP_REMOVED lines=9> */
[----:B------:R1:W2:Y:S02]  /*0560*/  SHFL.IDX PT, R0, R4, 0x1f, 0x1f ;  /* 0x03e01f0004007f89 */ /* 0x0002a400000e0000 */
.L_x_116:
[----:B--2---:R-:W-:-:S05]  /*0570*/  IMAD R0, R0, c[0x0][0x538], RZ ;  /* 0x00014e0000007a24 */ /* 0x004fca00078e02ff */
[----:B------:R-:W-:-:S04]  /*0580*/  IADD3 R6, R0, R6, RZ ;  /* 0x0000000600067210 */ /* 0x000fc80007ffe0ff */
[----:B------:R-:W-:-:S13]  /*0590*/  ISETP.GT.AND P0, PT, R6, UR4, PT ;  /* 0x0000000406007c0c */ /* 0x000fda000bf04270 */
[----:B-1----:R-:W-:Y:S05]  /*05a0*/  @!P0 BRA `(.L_x_18) ;  /* 0xfffffdb000008947 */ /* 0x002fea000383ffff */
.L_x_14:
[----:B------:R-:W-:-:S05]  /*05b0*/  IADD3 R12, -R0, R6, RZ ;  /* 0x00000006000c7210 */ /* 0x000fca0007ffe1ff */
[----:B------:R-:W-:-:S05]  /*05c0*/  IMAD R0, R4, c[0x0][0x538], R12 ;  /* 0x00014e0004007a24 */ /* 0x000fca00078e020c */
[----:B------:R-:W-:Y:S01]  /*05d0*/  ISETP.GT.AND P0, PT, R0, UR4, PT ;  /* 0x0000000400007c0c */ /* 0x000fe2000bf04270 */
[----:B------:R-:W-:-:S12]  /*05e0*/  BRA.DIV ~URZ, `(.L_x_19) ;  /* 0x0000f5227f007947 */ /* 0x000fd8000b800000 */
[----:B------:R-:W-:-:S04]  /*05f0*/  VOTE.ANY R5, PT, !P0 ;  /* 0x0000000000057806 */ /* 0x000fc800040e0100 */
.L_x_117:
[----:B------:R1:W2:Y:S01]  /*0600*/  POPC R13, R5 ;  /* 0x00000005000d7309 */ /* 0x0002a20000000000 */
[----:B------:R-:W-:Y:S05]  /*0610*/  BRA.DIV ~URZ, `(.L_x_20) ;  /* 0x0000f5427f007947 */ /* 0x000fea000b800000 */
[----:B--2---:R2:W3:Y:S01]  /*0620*/  SHFL.IDX PT, R11, R8, R13, 0x1f ;  /* 0x00001f0d080b7589 */ /* 0x0044e200000e0000 */
[----:B------:R-:W-:-:S03]  /*0630*/  MOV R6, RZ ;  /* 0x000000ff00067202 */ /* 0x000fc60000000f00 */
[----:B------:R2:W4:Y:S04]  /*0640*/  SHFL.IDX PT, R10, R7, R13, 0x1f ;  /* 0x00001f0d070a7589 */ /* 0x00052800000e0000 */
.L_x_118:
[----:B------:R-:W-:Y:S01]  /*0650*/  ISETP.NE.AND P0, PT, R5, RZ, PT ;  /* 0x000000ff0500720c */ /* 0x000fe20003f05270 */
[----:B------:R-:W-:-:S12]  /*0660*/  BSSY B0, `(.L_x_21) ;  /* 0x0000005000007945 */ /* 0x000fd80003800000 */
[----:B------:R-:W-:Y:S05]  /*0670*/  @!P0 BRA `(.L_x_22) ;  /* 0x0000003000008947 */ /* 0x000fea0003800000 */
[----:B------:R-:W-:Y:S01]  /*0680*/  IADD3 R3, R13, -0x1, RZ ;  /* 0xffffffff0d037810 */ /* 0x000fe20007ffe0ff */
[----:B------:R-:W-:Y:S05]  /*0690*/  BRA.DIV ~URZ, `(.L_x_23) ;  /* 0x0000f5a27f007947 */ /* 0x000fea000b800000 */
[----:B------:R1:W2:Y:S02]  /*06a0*/  SHFL.IDX PT, R6, R4, R3, 0x1f ;  /* 0x00001f0304067589 */ /* 0x0002a400000e0000 */
.L_x_22:
[----:B------:R-:W-:Y:S05]  /*06b0*/  BSYNC B0 ;  /* 0x0000000000007941 */ /* 0x000fea0003800000 */
.L_x_21:
[----:B---3--:R-:W-:Y:S01]  /*06c0*/  IABS R0, R11 ;  /* 0x0000000b00007213 */ /* 0x008fe20000000000 */
[----:B-12---:R-:W-:-:S04]  /*06d0*/  IMAD R4, R6, c[0x0][0x538], R12 ;  /* 0x00014e0006047a24 */ /* 0x006fc800078e020c */
[----:B------:R-:W-:Y:S01]  /*06e0*/  IMAD.MOV.U32 R5, RZ, RZ, R0 ;  /* 0x000000ffff057224 */ /* 0x000fe200078e0000 */
[----:B----4-:R-:W-:Y:S01]  /*06f0*/  IABS R0, R10 ;  /* 0x0000000a00007213 */ /* 0x010fe20000000000 */
[----:B------:R1:W-:Y:S01]  /*0700*/  STL [R1+0x48], R4 ;  /* 0x0000480401007387 */ /* 0x0003e20000100800 */
[----:B------:R-:W-:Y:S01]  /*0710*/  IADD3 R12, -R4, UR4, RZ ;  /* 0x00000004040c7c10 */ /* 0x000fe2000fffe1ff */
[----:B------:R-:W2:Y:S02]  /*0720*/  I2F.RP R2, R5 ;  /* 0x0000000500027306 */ /* 0x000ea40000209400 */
[----:B------:R-:W-:Y:S01]  /*0730*/  IMAD.MOV.U32 R7, RZ, RZ, R0 ;  /* 0x000000ffff077224 */ /* 0x000fe200078e0000 */
[----:B------:R-:W-:Y:S02]  /*0740*/  IABS R6, R12 ;  /* 0x0000000c00067213 */ /* 0x000fe40000000000 */
[----:B------:R-:W-:-:S03]  /*0750*/  IABS R0, R11 ;  /* 0x0000000b00007213 */ /* 0x000fc60000000000 */
[----:B------:R-:W-:Y:S01]  /*0760*/  I2F.RP R8, R7 ;  /* 0x0000000700087306 */ /* 0x000fe20000209400 */
[----:B------:R-:W-:-:S07]  /*0770*/  IADD3 R0, RZ, -R0, RZ ;  /* 0x80000000ff007210 */ /* 0x000fce0007ffe0ff */
[----:B--2---:R-:W2:Y:S02]  /*0780*/  MUFU.RCP R2, R2 ;  /* 0x0000000200027308 */ /* 0x004ea40000001000 */
[----:B--2---:R-:W-:-:S06]  /*0790*/  IADD3 R2, R2, 0xffffffe, RZ ;  /* 0x0ffffffe02027810 */ /* 0x004fcc0007ffe0ff */
[----:B------:R-:W2:Y:S02]  /*07a0*/  F2I.FTZ.U32.TRUNC.NTZ R3, R2 ;  /* 0x0000000200037305 */ /* 0x000ea4000021f000 */
[----:B--2---:R-:W-:-:S04]  /*07b0*/  IMAD.MOV R2, RZ, RZ, -R3 ;  /* 0x000000ffff027224 */ /* 0x004fc800078e0a03 */
[----:B-1----:R-:W-:Y:S02]  /*07c0*/  IMAD R4, R2, R5, RZ ;  /* 0x0000000502047224 */ /* 0x002fe400078e02ff */
[----:B------:R-:W-:-:S04]  /*07d0*/  IMAD.MOV.U32 R2, RZ, RZ, RZ ;  /* 0x000000ffff027224 */ /* 0x000fc800078e00ff */
[----:B------:R-:W-:-:S04]  /*07e0*/  IMAD.HI.U32 R2, R3, R4, R2 ;  /* 0x0000000403027227 */ /* 0x000fc800078e0002 */
[----:B------:R-:W-:-:S04]  /*07f0*/  IMAD.MOV.U32 R3, RZ, RZ, R6 ;  /* 0x000000ffff037224 */ /* 0x000fc800078e0006 */
[----:B------:R-:W-:-:S04]  /*0800*/  IMAD.HI.U32 R2, R2, R3, RZ ;  /* 0x0000000302027227 */ /* 0x000fc800078e00ff */
[----:B------:R-:W-:Y:S02]  /*0810*/  IMAD R0, R2, R0, R3 ;  /* 0x0000000002007224 */ /* 0x000fe400078e0203 */
[----:B------:R-:W1:Y:S03]  /*0820*/  MUFU.RCP R3, R8 ;  /* 0x0000000800037308 */ /* 0x000e660000001000 */
[----:B------:R-:W-:Y:S02]  /*0830*/  ISETP.GT.U32.AND P1, PT, R5, R0, PT ;  /* 0x000000000500720c */ /* 0x000fe40003f24070 */
[----:B-1----:R-:W-:-:S11]  /*0840*/  IADD3 R3, R3, 0xffffffe, RZ ;  /* 0x0ffffffe03037810 */ /* 0x002fd60007ffe0ff */
[----:B------:R-:W-:Y:S01]  /*0850*/  @!P1 IMAD.IADD R0, R0, 0x1, -R5 ;  /* 0x0000000100009824 */ /* 0x000fe200078e0a05 */
[----:B------:R-:W-:Y:S02]  /*0860*/  @!P1 IADD3 R2, R2, 0x1, RZ ;  /* 0x0000000102029810 */ /* 0x000fe40007ffe0ff */
[----:B------:R-:W-:Y:S01]  /*0870*/  ISETP.NE.AND P1, PT, R11, RZ, PT ;  /* 0x000000ff0b00720c */ /* 0x000fe20003f25270 */
[----:B------:R-:W1:Y:S01]  /*0880*/  F2I.FTZ.U32.TRUNC.NTZ R3, R3 ;  /* 0x0000000300037305 */ /* 0x000e62000021f000 */
[----:B------:R-:W-:Y:S02]  /*0890*/  ISETP.GE.U32.AND P2, PT, R0, R5, PT ;  /* 0x000000050000720c */ /* 0x000fe40003f46070 */
[----:B------:R-:W-:-:S04]  /*08a0*/  LOP3.LUT R0, R12, R11, RZ, 0x3c, !PT ;  /* 0x0000000b0c007212 */ /* 0x000fc800078e3cff */
[----:B------:R-:W-:-:S07]  /*08b0*/  ISETP.GE.AND P0, PT, R0, RZ, PT ;  /* 0x000000ff0000720c */ /* 0x000fce0003f06270 */
[----:B------:R-:W-:Y:S02]  /*08c0*/  @P2 IADD3 R2, R2, 0x1, RZ ;  /* 0x0000000102022810 */ /* 0x000fe40007ffe0ff */
[----:B-1----:R-:W-:-:S03]  /*08d0*/  IADD3 R0, RZ, -R3, RZ ;  /* 0x80000003ff007210 */ /* 0x002fc60007ffe0ff */
[----:B------:R-:W-:Y:S02]  /*08e0*/  IMAD.MOV.U32 R4, RZ, RZ, R2 ;  /* 0x000000ffff047224 */ /* 0x000fe400078e0002 */
[----:B------:R-:W-:Y:S01]  /*08f0*/  IMAD.MOV.U32 R2, RZ, RZ, R0 ;  /* 0x000000ffff027224 */ /* 0x000fe200078e0000 */
[----:B------:R-:W-:Y:S01]  /*0900*/  IABS R0, R10 ;  /* 0x0000000a00007213 */ /* 0x000fe20000000000 */
[----:B------:R-:W-:Y:S01]  /*0910*/  @!P0 IMAD.MOV R4, RZ, RZ, -R4 ;  /* 0x000000ffff048224 */ /* 0x000fe200078e0a04 */
[----:B------:R-:W-:Y:S01]  /*0920*/  @!P1 LOP3.LUT R4, RZ, R11, RZ, 0x33, !PT ;  /* 0x0000000bff049212 */ /* 0x000fe200078e33ff */
[----:B------:R-:W-:Y:S01]  /*0930*/  IMAD R5, R2, R7, RZ ;  /* 0x0000000702057224 */ /* 0x000fe200078e02ff */
[----:B------:R-:W-:Y:S01]  /*0940*/  MOV R2, RZ ;  /* 0x000000ff00027202 */ /* 0x000fe20000000f00 */
[----:B------:R-:W-:Y:S01]  /*0950*/  IMAD.MOV R6, RZ, RZ, -R0 ;  /* 0x000000ffff067224 */ /* 0x000fe200078e0a00 */
[----:B------:R-:W-:-:S03]  /*0960*/  IABS R8, R4 ;  /* 0x0000000400087213 */ /* 0x000fc60000000000 */
[----:B------:R-:W-:-:S04]  /*0970*/  IMAD.HI.U32 R0, R3, R5, R2 ;  /* 0x0000000503007227 */ /* 0x000fc800078e0002 */
[----:B------:R-:W-:Y:S02]  /*0980*/  IMAD.MOV.U32 R2, RZ, RZ, R8 ;  /* 0x000000ffff027224 */ /* 0x000fe400078e0008 */
[----:B------:R-:W-:Y:S02]  /*0990*/  IMAD.MOV.U32 R3, RZ, RZ, R6 ;  /* 0x000000ffff037224 */ /* 0x000fe400078e0006 */
[----:B------:R-:W-:-:S04]  /*09a0*/  IMAD.HI.U32 R0, R0, R2, RZ ;  /* 0x0000000200007227 */ /* 0x000fc800078e00ff */
[----:B------:R-:W-:Y:S02]  /*09b0*/  IMAD R2, R0, R3, R2 ;  /* 0x0000000300027224 */ /* 0x000fe400078e0202 */
[----:B------:R-:W-:-:S03]  /*09c0*/  IMAD R3, R4, R11, RZ ;  /* 0x0000000b04037224 */ /* 0x000fc600078e02ff */
[----:B------:R-:W-:Y:S02]  /*09d0*/  ISETP.GT.U32.AND P1, PT, R7, R2, PT ;  /* 0x000000020700720c */ /* 0x000fe40003f24070 */
[----:B------:R-:W-:-:S11]  /*09e0*/  IADD3 R3, R12, -R3, RZ ;  /* 0x800000030c037210 */ /* 0x000fd60007ffe0ff */
[----:B------:R-:W-:Y:S01]  /*09f0*/  @!P1 IMAD.IADD R2, R2, 0x1, -R7 ;  /* 0x0000000102029824 */ /* 0x000fe200078e0a07 */
[----:B------:R-:W-:Y:S02]  /*0a00*/  @!P1 IADD3 R0, R0, 0x1, RZ ;  /* 0x0000000100009810 */ /* 0x000fe40007ffe0ff */
[----:B------:R-:W-:Y:S02]  /*0a10*/  ISETP.NE.AND P1, PT, R10, RZ, PT ;  /* 0x000000ff0a00720c */ /* 0x000fe40003f25270 */
[----:B------:R-:W-:Y:S02]  /*0a20*/  ISETP.GE.U32.AND P2, PT, R2, R7, PT ;  /* 0x000000070200720c */ /* 0x000fe40003f46070 */
[----:B------:R-:W-:-:S04]  /*0a30*/  LOP3.LUT R2, R4, R10, RZ, 0x3c, !PT ;  /* 0x0000000a04027212 */ /* 0x000fc800078e3cff */
[----:B------:R-:W-:-:S07]  /*0a40*/  ISETP.GE.AND P0, PT, R2, RZ, PT ;  /* 0x000000ff0200720c */ /* 0x000fce0003f06270 */
[----:B------:R-:W-:-:S06]  /*0a50*/  @P2 IADD3 R0, R0, 0x1, RZ ;  /* 0x0000000100002810 */ /* 0x000fcc0007ffe0ff */
[----:B------:R-:W-:Y:S02]  /*0a60*/  @!P0 IADD3 R0, -R0, RZ, RZ ;  /* 0x000000ff00008210 */ /* 0x000fe40007ffe1ff */
[----:B------:R-:W-:-:S05]  /*0a70*/  @!P1 LOP3.LUT R0, RZ, R10, RZ, 0x33, !PT ;  /* 0x0000000aff009212 */ /* 0x000fca00078e33ff */
[--C-:B------:R-:W-:Y:S02]  /*0a80*/  IMAD.MOV R2, RZ, RZ, -R0.reuse ;  /* 0x000000ffff027224 */ /* 0x100fe400078e0a00 */
[C---:B------:R-:W-:Y:S02]  /*0a90*/  IMAD R0, R10.reuse, 0x1000000, R0 ;  /* 0x010000000a007824 */ /* 0x040fe400078e0200 */
[----:B------:R-:W-:Y:S02]  /*0aa0*/  IMAD R2, R10, R2, R4 ;  /* 0x000000020a027224 */ /* 0x000fe400078e0204 */
[----:B------:R-:W-:Y:S02]  /*0ab0*/  IMAD.IADD R4, R13, 0x1, R9 ;  /* 0x000000010d047824 */ /* 0x000fe400078e0209 */
[----:B------:R-:W-:-:S03]  /*0ac0*/  IMAD R0, R2, 0x10000, R0 ;  /* 0x0001000002007824 */ /* 0x000fc600078e0200 */
[----:B------:R1:W-:Y:S04]  /*0ad0*/  STL [R1+0x54], R4 ;  /* 0x0000540401007387 */ /* 0x0003e80000100800 */
[----:B------:R1:W-:Y:S04]  /*0ae0*/  STL [R1+0x50], R0 ;  /* 0x0000500001007387 */ /* 0x0003e80000100800 */
[----:B------:R1:W-:Y:S01]  /*0af0*/  STL [R1+0x4c], R3 ;  /* 0x00004c0301007387 */ /* 0x0003e20000100800 */
[----:B------:R-:W-:Y:S05]  /*0b00*/  BRA `(.L_x_24) ;  /* 0x0000006000007947 */ /* 0x000fea0003800000 */
.L_x_15:
[----:B------:R-:W-:Y:S01]  /*0b10*/  MOV R0, UR4 ;  /* 0x0000000400007c02 */ /* 0x000fe20008000f00 */
[----:B------:R-:W-:Y:S04]  /*0b20*/  STL [R1+0x4c], RZ ;  /* 0x00004cff01007387 */ /* 0x000fe80000100800 */
[----:B------:R-:W-:Y:S04]  /*0b30*/  STL [R1+0x50], RZ ;  /* 0x000050ff01007387 */ /* 0x000fe80000100800 */
[----:B------:R1:W-:Y:S02]  /*0b40*/  STL [R1+0x48], R0 ;  /* 0x0000480001007387 */ /* 0x0003e40000100800 */
[----:B-1----:R-:W-:-:S05]  /*0b50*/  MOV R0, c[0x0][0x53c] ;  /* 0x00014f0000007a02 */ /* 0x002fca0000000f00 */
[----:B------:R1:W-:Y:S02]  /*0b60*/  STL [R1+0x54], R0 ;  /* 0x0000540001007387 */ /* 0x0003e40000100800 */
.L_x_24:
[----:B-1----:R-:W2:Y:S04]  /*0b70*/  LDL R4, [R1+0x48] ;  /* 0x0000480001047983 */ /* 0x002ea80000100800 */
[----:B------:R-:W2:Y:S04]  /*0b80*/  LDL R5, [R1+0x4c] ;  /* 0x00004c0001057983 */ /* 0x000ea80000100800 */
[----:B------:R-:W2:Y:S04]  /*0b90*/  LDL R6, [R1+0x50] ;  /* 0x0000500001067983 */ /* 0x000ea80000100800 */
[----:B------:R-:W2:Y:S01]  /*0ba0*/  LDL R7, [R1+0x54] ;  /* 0x0000540001077983 */ /* 0x000ea20000100800 */
[----:B------:R-:W-:Y:S01]  /*0bb0*/  ISETP.NE.AND P0, PT, R14, RZ, PT ;  /* 0x000000ff0e00720c */ /* 0x000fe20003f05270 */
[----:B------:R-:W-:-:S12]  /*0bc0*/  WARPSYNC 0xffffffff ;  /* 0xffffffff00007948 */ /* 0x000fd80003800000 */
[----:B--2---:R1:W-:Y:S04]  /*0bd0*/  @!P0 STS.128 [0x1a080], R4 ;  /* 0x01a08004ff008388 */ /* 0x0043e80000000c00 */
[----:B------:R-:W-:Y:S06]  /*0be0*/  BAR.ARV 0x5, 0x100 ;  /* 0x0144000000007b1d */ /* 0x000fec0000002000 */
.L_x_13:
[----:B------:R-:W2:Y:S02]  /*0bf0*/  LDL R0, [R1+0x54] ;  /* 0x0000540001007983 */ /* 0x000ea40000100800 */
[----:B--2---:R-:W-:-:S13]  /*0c00*/  ISETP.GE.AND P0, PT, R0, c[0x0][0x53c], PT ;  /* 0x00014f0000007a0c */ /* 0x004fda0003f06270 */
[----:B------:R-:W-:Y:S05]  /*0c10*/  @P0 EXIT ;  /* 0x000000000000094d */ /* 0x000fea0003800000 */
[----:B------:R-:W2:Y:S01]  /*0c20*/  S2R R15, SR_TID.X ;  /* 0x00000000000f7919 */ /* 0x000ea20000002100 */
[----:B------:R-:W-:Y:S02]  /*0c30*/  ULDC UR5, c[0x0][0x2ac] ;  /* 0x0000ab0000057ab9 */ /* 0x000fe40000000800 */
[----:B------:R-:W-:Y:S02]  /*0c40*/  ULDC UR4, c[0x0][0x1d0] ;  /* 0x0000740000047ab9 */ /* 0x000fe40000000800 */
[----:B------:R-:W-:Y:S01]  /*0c50*/  UIMAD UR5, UR5, UR4, URZ ;  /* 0x00000004050572a4 */ /* 0x000fe2000f8e023f */
[----:B-12---:R-:W-:-:S04]  /*0c60*/  SHF.R.S32.HI R7, RZ, 0x1f, R15 ;  /* 0x0000001fff077819 */ /* 0x006fc8000001140f */
[CC--:B------:R-:W-:Y:S02]  /*0c70*/  LEA.HI R2, R7.reuse, R15.reuse, RZ, 0x4 ;  /* 0x0000000f07027211 */ /* 0x0c0fe400078f20ff */
[----:B------:R-:W-:Y:S02]  /*0c80*/  LEA.HI R14, R7, R15, RZ, 0x2 ;  /* 0x0000000f070e7211 */ /* 0x000fe400078f10ff */
[----:B------:R-:W-:Y:S02]  /*0c90*/  SHF.R.S32.HI R3, RZ, 0x4, R2 ;  /* 0x00000004ff037819 */ /* 0x000fe40000011402 */
[--C-:B------:R-:W-:Y:S02]  /*0ca0*/  SHF.R.S32.HI R8, RZ, 0x2, R14.reuse ;  /* 0x00000002ff087819 */ /* 0x100fe4000001140e */
[----:B------:R-:W-:Y:S02]  /*0cb0*/  LEA.HI R0, R2, R3, RZ, 0x1 ;  /* 0x0000000302007211 */ /* 0x000fe400078f08ff */
[----:B------:R-:W-:-:S02]  /*0cc0*/  SHF.R.S32.HI R4, RZ, 0x1f, R14 ;  /* 0x0000001fff047819 */ /* 0x000fc4000001140e */
[----:B------:R-:W-:Y:S02]  /*0cd0*/  LOP3.LUT R0, R0, 0xfffffffe, RZ, 0xc0, !PT ;  /* 0xfffffffe00007812 */ /* 0x000fe400078ec0ff */
[CC--:B------:R-:W-:Y:S02]  /*0ce0*/  LEA.HI R10, R7.reuse, R15.reuse, RZ, 0x3 ;  /* 0x0000000f070a7211 */ /* 0x0c0fe400078f18ff */
[----:B------:R-:W-:Y:S01]  /*0cf0*/  LEA.HI R9, R7, R15, RZ, 0x5 ;  /* 0x0000000f07097211 */ /* 0x000fe200078f28ff */
[----:B------:R-:W-:Y:S01]  /*0d00*/  IMAD.IADD R12, R3, 0x1, -R0 ;  /* 0x00000001030c7824 */ /* 0x000fe200078e0a00 */
[----:B------:R-:W-:Y:S02]  /*0d10*/  LOP3.LUT R0, R2, 0xfffffff0, RZ, 0xc0, !PT ;  /* 0xfffffff002007812 */ /* 0x000fe400078ec0ff */
[----:B------:R-:W-:Y:S02]  /*0d20*/  LEA.HI R2, R4, R8, RZ, 0x3 ;  /* 0x0000000804027211 */ /* 0x000fe400078f18ff */
[----:B------:R-:W-:Y:S01]  /*0d30*/  SHF.R.S32.HI R5, RZ, 0x3, R10 ;  /* 0x00000003ff057819 */ /* 0x000fe2000001140a */
[----:B------:R-:W-:Y:S01]  /*0d40*/  IMAD.IADD R0, R15, 0x1, -R0 ;  /* 0x000000010f007824 */ /* 0x000fe200078e0a00 */
[----:B------:R-:W-:-:S02]  /*0d50*/  LOP3.LUT R4, R10, 0xfffffff8, RZ, 0xc0, !PT ;  /* 0xfffffff80a047812 */ /* 0x000fc400078ec0ff */
[----:B------:R-:W-:Y:S01]  /*0d60*/  LOP3.LUT R2, R2, 0xfffffff8, RZ, 0xc0, !PT ;  /* 0xfffffff802027812 */ /* 0x000fe200078ec0ff */
[----:B------:R-:W-:Y:S01]  /*0d70*/  IMAD.SHL.U32 R3, R5, 0x40, RZ ;  /* 0x0000004005037824 */ /* 0x000fe200078e00ff */
[----:B------:R-:W-:Y:S01]  /*0d80*/  SHF.R.S32.HI R243, RZ, 0x5, R9 ;  /* 0x00000005fff37819 */ /* 0x000fe20000011409 */
[----:B------:R-:W-:Y:S01]  /*0d90*/  IMAD.IADD R5, R15, 0x1, -R4 ;  /* 0x000000010f057824 */ /* 0x000fe200078e0a04 */
[----:B------:R-:W-:Y:S01]  /*0da0*/  SHF.R.S32.HI R4, RZ, 0x1f, R0 ;  /* 0x0000001fff047819 */ /* 0x000fe20000011400 */
[----:B------:R-:W-:Y:S01]  /*0db0*/  IMAD.IADD R8, R8, 0x1, -R2 ;  /* 0x0000000108087824 */ /* 0x000fe200078e0a02 */
[----:B------:R-:W-:Y:S01]  /*0dc0*/  LOP3.LUT R2, R3, 0x1c0, RZ, 0xc0, !PT ;  /* 0x000001c003027812 */ /* 0x000fe200078ec0ff */
[C---:B------:R-:W-:Y:S01]  /*0dd0*/  IMAD.SHL.U32 R251, R5.reuse, 0x8, RZ ;  /* 0x0000000805fb7824 */ /* 0x040fe200078e00ff */
[----:B------:R-:W-:Y:S01]  /*0de0*/  LEA.HI R13, R4, R0, RZ, 0x3 ;  /* 0x00000000040d7211 */ /* 0x000fe200078f18ff */
[----:B------:R-:W-:Y:S01]  /*0df0*/  IMAD.SHL.U32 R5, R5, 0x40, RZ ;  /* 0x0000004005057824 */ /* 0x000fe200078e00ff */
[----:B------:R-:W-:-:S02]  /*0e00*/  SHF.R.U32.HI R6, RZ, 0x3, R2 ;  /* 0x00000003ff067819 */ /* 0x000fc40000011602 */
[----:B------:R-:W-:Y:S02]  /*0e10*/  LOP3.LUT R4, R13, 0xfffffff8, RZ, 0xc0, !PT ;  /* 0xfffffff80d047812 */ /* 0x000fe400078ec0ff */
[----:B------:R-:W-:Y:S02]  /*0e20*/  LOP3.LUT R3, R2, 0x38, R251, 0xf8, !PT ;  /* 0x0000003802037812 */ /* 0x000fe400078ef8fb */
[----:B------:R-:W-:Y:S01]  /*0e30*/  LOP3.LUT R2, R5, 0x1c0, RZ, 0xc0, !PT ;  /* 0x000001c005027812 */ /* 0x000fe200078ec0ff */
[----:B------:R-:W-:Y:S01]  /*0e40*/  IMAD.IADD R0, R0, 0x1, -R4 ;  /* 0x0000000100007824 */ /* 0x000fe200078e0a04 */
[----:B------:R-:W-:Y:S02]  /*0e50*/  LOP3.LUT R4, R9, 0xffffffe0, RZ, 0xc0, !PT ;  /* 0xffffffe009047812 */ /* 0x000fe400078ec0ff */
[----:B------:R-:W-:Y:S02]  /*0e60*/  LOP3.LUT R11, R3, R6, RZ, 0x3c, !PT ;  /* 0x00000006030b7212 */ /* 0x000fe400078e3cff */
[----:B------:R-:W-:Y:S01]  /*0e70*/  LOP3.LUT R5, R2, 0x8, R10, 0xf8, !PT ;  /* 0x0000000802057812 */ /* 0x000fe200078ef80a */
[----:B------:R-:W-:Y:S01]  /*0e80*/  IMAD.IADD R17, R15, 0x1, -R4 ;  /* 0x000000010f117824 */ /* 0x000fe200078e0a04 */
[----:B------:R-:W-:-:S02]  /*0e90*/  SHF.R.U32.HI R3, RZ, 0x3, R2 ;  /* 0x00000003ff037819 */ /* 0x000fc40000011602 */
[----:B------:R-:W-:Y:S02]  /*0ea0*/  SHF.R.S32.HI R2, RZ, 0x1f, R9 ;  /* 0x0000001fff027819 */ /* 0x000fe40000011409 */
[----:B------:R-:W-:Y:S02]  /*0eb0*/  SHF.R.S32.HI R10, RZ, 0x1f, R17 ;  /* 0x0000001fff0a7819 */ /* 0x000fe40000011411 */
[----:B------:R-:W-:Y:S02]  /*0ec0*/  LEA.HI R2, R2, R243, RZ, 0x3 ;  /* 0x000000f302027211 */ /* 0x000fe400078f18ff */
[----:B------:R-:W-:Y:S01]  /*0ed0*/  LOP3.LUT R4, R14, 0xfffffffc, RZ, 0xc0, !PT ;  /* 0xfffffffc0e047812 */ /* 0x000fe200078ec0ff */
[----:B------:R-:W-:Y:S01]  /*0ee0*/  IMAD.MOV.U32 R14, RZ, RZ, 0x20 ;  /* 0x00000020ff0e7424 */ /* 0x000fe200078e00ff */
[----:B------:R-:W-:Y:S02]  /*0ef0*/  LOP3.LUT R9, R5, R3, RZ, 0x3c, !PT ;  /* 0x0000000305097212 */ /* 0x000fe400078e3cff */
[----:B------:R-:W-:Y:S01]  /*0f00*/  LOP3.LUT R3, R2, 0xffffff8, RZ, 0xc0, !PT ;  /* 0x0ffffff802037812 */ /* 0x000fe200078ec0ff */
[----:B------:R-:W-:Y:S01]  /*0f10*/  IMAD.IADD R2, R15, 0x1, -R4 ;  /* 0x000000010f027824 */ /* 0x000fe200078e0a04 */
[----:B------:R-:W-:-:S02]  /*0f20*/  LEA.HI R10, R10, R17, RZ, 0x2 ;  /* 0x000000110a0a7211 */ /* 0x000fc400078f10ff */
[----:B------:R-:W-:Y:S01]  /*0f30*/  LEA.HI R7, R7, R15, RZ, 0x6 ;  /* 0x0000000f07077211 */ /* 0x000fe200078f30ff */
[----:B------:R-:W-:Y:S01]  /*0f40*/  IMAD.IADD R5, R243, 0x1, -R3 ;  /* 0x00000001f3057824 */ /* 0x000fe200078e0a03 */
[----:B------:R-:W-:Y:S01]  /*0f50*/  SHF.R.S32.HI R4, RZ, 0x2, R10 ;  /* 0x00000002ff047819 */ /* 0x000fe2000001140a */
[----:B------:R-:W-:Y:S01]  /*0f60*/  IMAD.MOV.U32 R15, RZ, RZ, 0x10 ;  /* 0x00000010ff0f7424 */ /* 0x000fe200078e00ff */
[----:B------:R-:W-:Y:S01]  /*0f70*/  LOP3.LUT R6, R8, 0x1, RZ, 0xc0, !PT ;  /* 0x0000000108067812 */ /* 0x000fe200078ec0ff */
[----:B------:R-:W-:Y:S01]  /*0f80*/  IMAD.SHL.U32 R7, R7, 0x8, RZ ;  /* 0x0000000807077824 */ /* 0x000fe200078e00ff */
[----:B------:R-:W-:Y:S01]  /*0f90*/  LEA.HI R3, R2, R2, RZ, 0x1 ;  /* 0x0000000202037211 */ /* 0x000fe200078f08ff */
[----:B------:R-:W-:Y:S01]  /*0fa0*/  IMAD R16, R5, 0x10, R4 ;  /* 0x0000001005107824 */ /* 0x000fe200078e0204 */
[----:B------:R-:W-:Y:S01]  /*0fb0*/  ISETP.NE.U32.AND P0, PT, R6, 0x1, PT ;  /* 0x000000010600780c */ /* 0x000fe20003f05070 */
[----:B------:R-:W-:Y:S01]  /*0fc0*/  IMAD.SHL.U32 R4, R8, 0x40, RZ ;  /* 0x0000004008047824 */ /* 0x000fe200078e00ff */
[----:B------:R-:W-:Y:S01]  /*0fd0*/  LOP3.LUT R5, R3, 0x1ffffffe, RZ, 0xc0, !PT ;  /* 0x1ffffffe03057812 */ /* 0x000fe200078ec0ff */
[----:B------:R-:W-:Y:S01]  /*0fe0*/  IMAD.SHL.U32 R3, R0, 0x40, RZ ;  /* 0x0000004000037824 */ /* 0x000fe200078e00ff */
[----:B------:R-:W-:Y:S01]  /*0ff0*/  LOP3.LUT R11, R11, 0x7ffffe00, R7, 0xf8, !PT ;  /* 0x7ffffe000b0b7812 */ /* 0x000fe200078ef807 */
[----:B------:R-:W-:Y:S01]  /*1000*/  IMAD R7, R243, 0x200, R2 ;  /* 0x00000200f3077824 */ /* 0x000fe200078e0202 */
[----:B------:R-:W-:Y:S01]  /*1010*/  LOP3.LUT R4, R4, 0x1c0, RZ, 0xc0, !PT ;  /* 0x000001c004047812 */ /* 0x000fe200078ec0ff */
[----:B------:R1:W-:Y:S01]  /*1020*/  STL [R1+0x184], R16 ;  /* 0x0001841001007387 */ /* 0x0003e20000100800 */
[----:B------:R-:W-:Y:S01]  /*1030*/  R2P PR, R8, 0x6 ;  /* 0x0000000608007804 */ /* 0x000fe20000000000 */
[----:B------:R-:W-:Y:S01]  /*1040*/  IMAD.IADD R8, R2, 0x1, -R5 ;  /* 0x0000000102087824 */ /* 0x000fe200078e0a05 */
[----:B------:R-:W-:Y:S01]  /*1050*/  LEA.HI R2, R4, R4, RZ, 0x1d ;  /* 0x0000000404027211 */ /* 0x000fe200078fe8ff */
[----:B------:R-:W-:Y:S01]  /*1060*/  IMAD.SHL.U32 R6, R12, 0x8, RZ ;  /* 0x000000080c067824 */ /* 0x000fe200078e00ff */
[----:B------:R-:W-:Y:S01]  /*1070*/  LOP3.LUT R3, R3, 0x1c0, RZ, 0xc0, !PT ;  /* 0x000001c003037812 */ /* 0x000fe200078ec0ff */
[----:B------:R-:W-:Y:S01]  /*1080*/  IMAD R8, R8, 0x8, R16 ;  /* 0x0000000808087824 */ /* 0x000fe200078e0210 */
[----:B------:R-:W-:Y:S01]  /*1090*/  LOP3.LUT P4, RZ, R0, 0x2, RZ, 0xc0, !PT ;  /* 0x0000000200ff7812 */ /* 0x000fe2000788c0ff */
[----:B------:R-:W-:Y:S01]  /*10a0*/  IMAD.U32 R7, R7, 0x2, R2 ;  /* 0x0000000207077824 */ /* 0x000fe200078e0002 */
[----:B------:R-:W-:Y:S01]  /*10b0*/  LOP3.LUT R2, R10, 0x7ffffffc, RZ, 0xc0, !PT ;  /* 0x7ffffffc0a027812 */ /* 0x000fe200078ec0ff */
[----:B------:R-:W-:Y:S01]  /*10c0*/  IMAD.SHL.U32 R247, R11, 0x2, RZ ;  /* 0x000000020bf77824 */ /* 0x000fe200078e00ff */
[----:B------:R2:W-:Y:S01]  /*10d0*/  STL [R1+0x188], R8 ;  /* 0x0001880801007387 */ /* 0x0005e20000100800 */
[----:B------:R-:W-:-:S02]  /*10e0*/  LOP3.LUT R6, R3, 0x8, R6, 0xf8, !PT ;  /* 0x0000000803067812 */ /* 0x000fc400078ef806 */
[----:B------:R-:W-:Y:S01]  /*10f0*/  IMAD.IADD R2, R17, 0x1, -R2 ;  /* 0x0000000111027824 */ /* 0x000fe200078e0a02 */
[----:B------:R-:W-:Y:S02]  /*1100*/  SHF.R.U32.HI R3, RZ, 0x3, R3 ;  /* 0x00000003ff037819 */ /* 0x000fe40000011603 */
[----:B------:R-:W-:Y:S01]  /*1110*/  LOP3.LUT P3, RZ, R0, 0x4, RZ, 0xc0, !PT ;  /* 0x0000000400ff7812 */ /* 0x000fe2000786c0ff */
[----:B------:R-:W-:Y:S01]  /*1120*/  IMAD.SHL.U32 R41, R2, 0x2, RZ ;  /* 0x0000000202297824 */ /* 0x000fe200078e00ff */
[----:B------:R-:W-:Y:S01]  /*1130*/  LOP3.LUT R3, R6, R3, RZ, 0x3c, !PT ;  /* 0x0000000306037212 */ /* 0x000fe200078e3cff */
[----:B------:R-:W-:Y:S01]  /*1140*/  IMAD.SHL.U32 R6, R13, 0x40, RZ ;  /* 0x000000400d067824 */ /* 0x000fe200078e00ff */
[----:B------:R-:W-:Y:S01]  /*1150*/  SEL R5, R15, 0xfffffff0, !P4 ;  /* 0xfffffff00f057807 */ /* 0x000fe20006000000 */
[----:B------:R-:W-:Y:S01]  /*1160*/  IMAD R0, R12, 0x200, R9 ;  /* 0x000002000c007824 */ /* 0x000fe200078e0209 */
[C---:B------:R-:W-:Y:S01]  /*1170*/  IADD3 R40, R41.reuse, 0x8, RZ ;  /* 0x0000000829287810 */ /* 0x040fe20007ffe0ff */
[----:B------:R-:W-:Y:S01]  /*1180*/  STL [R1+0x84], R41 ;  /* 0x0000842901007387 */ /* 0x000fe20000100800 */
[C---:B------:R-:W-:Y:S01]  /*1190*/  IADD3 R39, R41.reuse, 0x10, RZ ;  /* 0x0000001029277810 */ /* 0x040fe20007ffe0ff */
[----:B------:R-:W-:Y:S01]  /*11a0*/  IMAD.MOV.U32 R9, RZ, RZ, 0x40 ;  /* 0x00000040ff097424 */ /* 0x000fe200078e00ff */
[C---:B------:R-:W-:Y:S01]  /*11b0*/  IADD3 R38, R41.reuse, 0x18, RZ ;  /* 0x0000001829267810 */ /* 0x040fe20007ffe0ff */
[----:B------:R-:W-:Y:S01]  /*11c0*/  STL [R1+0x100], R40 ;  /* 0x0001002801007387 */ /* 0x000fe20000100800 */
[----:B------:R-:W-:-:S02]  /*11d0*/  IADD3 R37, R41, 0x20, RZ ;  /* 0x0000002029257810 */ /* 0x000fc40007ffe0ff */
[C---:B------:R-:W-:Y:S01]  /*11e0*/  IADD3 R36, R41.reuse, 0x28, RZ ;  /* 0x0000002829247810 */ /* 0x040fe20007ffe0ff */
[----:B------:R-:W-:Y:S01]  /*11f0*/  STL [R1+0xfc], R39 ;  /* 0x0000fc2701007387 */ /* 0x000fe20000100800 */
[C---:B------:R-:W-:Y:S02]  /*1200*/  IADD3 R35, R41.reuse, 0x30, RZ ;  /* 0x0000003029237810 */ /* 0x040fe40007ffe0ff */
[C---:B------:R-:W-:Y:S01]  /*1210*/  IADD3 R34, R41.reuse, 0x38, RZ ;  /* 0x0000003829227810 */ /* 0x040fe20007ffe0ff */
[----:B------:R-:W-:Y:S01]  /*1220*/  STL [R1+0xf8], R38 ;  /* 0x0000f82601007387 */ /* 0x000fe20000100800 */
[C---:B------:R-:W-:Y:S02]  /*1230*/  IADD3 R33, R41.reuse, 0x40, RZ ;  /* 0x0000004029217810 */ /* 0x040fe40007ffe0ff */
[C---:B------:R-:W-:Y:S01]  /*1240*/  IADD3 R32, R41.reuse, 0x48, RZ ;  /* 0x0000004829207810 */ /* 0x040fe20007ffe0ff */
[----:B------:R3:W-:Y:S01]  /*1250*/  STL [R1+0xf4], R37 ;  /* 0x0000f42501007387 */ /* 0x0007e20000100800 */
[----:B------:R-:W-:-:S02]  /*1260*/  IADD3 R31, R41, 0x50, RZ ;  /* 0x00000050291f7810 */ /* 0x000fc40007ffe0ff */
[C---:B------:R-:W-:Y:S01]  /*1270*/  IADD3 R30, R41.reuse, 0x58, RZ ;  /* 0x00000058291e7810 */ /* 0x040fe20007ffe0ff */
[----:B------:R-:W-:Y:S01]  /*1280*/  STL [R1+0xf0], R36 ;  /* 0x0000f02401007387 */ /* 0x000fe20000100800 */
[C---:B------:R-:W-:Y:S02]  /*1290*/  IADD3 R29, R41.reuse, 0x60, RZ ;  /* 0x00000060291d7810 */ /* 0x040fe40007ffe0ff */
[C---:B------:R-:W-:Y:S01]  /*12a0*/  IADD3 R28, R41.reuse, 0x68, RZ ;  /* 0x00000068291c7810 */ /* 0x040fe20007ffe0ff */
[----:B------:R-:W-:Y:S01]  /*12b0*/  STL [R1+0xec], R35 ;  /* 0x0000ec2301007387 */ /* 0x000fe20000100800 */
[----:B------:R-:W-:Y:S02]  /*12c0*/  SEL R4, R14, 0xffffffe0, !P3 ;  /* 0xffffffe00e047807 */ /* 0x000fe40005800000 */
[C---:B------:R-:W-:Y:S01]  /*12d0*/  IADD3 R27, R41.reuse, 0x70, RZ ;  /* 0x00000070291b7810 */ /* 0x040fe20007ffe0ff */
[----:B------:R4:W-:Y:S01]  /*12e0*/  STL [R1+0xe8], R34 ;  /* 0x0000e82201007387 */ /* 0x0009e20000100800 */
[----:B------:R-:W-:Y:S01]  /*12f0*/  IADD3 R26, R41, 0x78, RZ ;  /* 0x00000078291a7810 */ /* 0x000fe20007ffe0ff */
[----:B------:R-:W-:Y:S01]  /*1300*/  IMAD.IADD R4, R5, 0x1, R4 ;  /* 0x0000000105047824 */ /* 0x000fe200078e0204 */
[----:B------:R-:W-:Y:S01]  /*1310*/  IADD3 R20, R251, 0x40, RZ ;  /* 0x00000040fb147810 */ /* 0x000fe20007ffe0ff */
[----:B------:R-:W-:Y:S01]  /*1320*/  STL [R1+0xe4], R33 ;  /* 0x0000e42101007387 */ /* 0x000fe20000100800 */
[----:B------:R-:W-:-:S02]  /*1330*/  IADD3 R25, R41, 0x80, RZ ;  /* 0x0000008029197810 */ /* 0x000fc40007ffe0ff */
[----:B------:R-:W-:Y:S01]  /*1340*/  IADD3 R19, R251, 0x80, RZ ;  /* 0x00000080fb137810 */ /* 0x000fe20007ffe0ff */
[----:B------:R-:W-:Y:S01]  /*1350*/  STL [R1+0xe0], R32 ;  /* 0x0000e02001007387 */ /* 0x000fe20000100800 */
[----:B------:R-:W-:Y:S02]  /*1360*/  IADD3 R24, R41, 0x88, RZ ;  /* 0x0000008829187810 */ /* 0x000fe40007ffe0ff */
[----:B------:R-:W-:Y:S01]  /*1370*/  IADD3 R18, R251, 0xc0, RZ ;  /* 0x000000c0fb127810 */ /* 0x000fe20007ffe0ff */
[----:B------:R5:W-:Y:S01]  /*1380*/  STL [R1+0xdc], R31 ;  /* 0x0000dc1f01007387 */ /* 0x000be20000100800 */
[----:B------:R-:W-:Y:S02]  /*1390*/  IADD3 R23, R41, 0x90, RZ ;  /* 0x0000009029177810 */ /* 0x000fe40007ffe0ff */
[----:B------:R-:W-:Y:S01]  /*13a0*/  LOP3.LUT R3, R3, 0x7ffffe00, R6, 0xf8, !PT ;  /* 0x7ffffe0003037812 */ /* 0x000fe200078ef806 */
[----:B------:R-:W-:Y:S01]  /*13b0*/  STL [R1+0xd8], R30 ;  /* 0x0000d81e01007387 */ /* 0x000fe20000100800 */
[----:B------:R-:W-:-:S02]  /*13c0*/  IADD3 R22, R41, 0x98, RZ ;  /* 0x0000009829167810 */ /* 0x000fc40007ffe0ff */
[----:B------:R-:W-:Y:S01]  /*13d0*/  SHF.R.S32.HI R5, RZ, 0x1f, R251 ;  /* 0x0000001fff057819 */ /* 0x000fe200000114fb */
[----:B------:R-:W-:Y:S01]  /*13e0*/  STL [R1+0xd4], R29 ;  /* 0x0000d41d01007387 */ /* 0x000fe20000100800 */
[----:B------:R-:W-:Y:S02]  /*13f0*/  SHF.R.S32.HI R6, RZ, 0x1f, R20 ;  /* 0x0000001fff067819 */ /* 0x000fe40000011414 */
[C---:B------:R-:W-:Y:S01]  /*1400*/  IADD3 R21, R41.reuse, 0xa0, RZ ;  /* 0x000000a029157810 */ /* 0x040fe20007ffe0ff */
[----:B------:R2:W-:Y:S01]  /*1410*/  STL [R1+0xd0], R28 ;  /* 0x0000d01c01007387 */ /* 0x0005e20000100800 */
[----:B------:R-:W-:Y:S02]  /*1420*/  SHF.R.S32.HI R5, RZ, 0x1f, R19 ;  /* 0x0000001fff057819 */ /* 0x000fe40000011413 */
[----:B------:R-:W-:Y:S01]  /*1430*/  IADD3 R20, R41, 0xa8, RZ ;  /* 0x000000a829147810 */ /* 0x000fe20007ffe0ff */
[----:B------:R-:W-:Y:S01]  /*1440*/  STL [R1+0xcc], R27 ;  /* 0x0000cc1b01007387 */ /* 0x000fe20000100800 */
[----:B------:R-:W-:-:S02]  /*1450*/  SHF.R.S32.HI R6, RZ, 0x1f, R18 ;  /* 0x0000001fff067819 */ /* 0x000fc40000011412 */
[C---:B------:R-:W-:Y:S01]  /*1460*/  IADD3 R19, R41.reuse, 0xb0, RZ ;  /* 0x000000b029137810 */ /* 0x040fe20007ffe0ff */
[----:B------:R-:W-:Y:S01]  /*1470*/  STL [R1+0xc8], R26 ;  /* 0x0000c81a01007387 */ /* 0x000fe20000100800 */
[C---:B------:R-:W-:Y:S02]  /*1480*/  IADD3 R18, R41.reuse, 0xb8, RZ ;  /* 0x000000b829127810 */ /* 0x040fe40007ffe0ff */
[C---:B------:R-:W-:Y:S01]  /*1490*/  IADD3 R17, R41.reuse, 0xc0, RZ ;  /* 0x000000c029117810 */ /* 0x040fe20007ffe0ff */
[----:B------:R2:W-:Y:S01]  /*14a0*/  STL [R1+0xc4], R25 ;  /* 0x0000c41901007387 */ /* 0x0005e20000100800 */
[C---:B-1----:R-:W-:Y:S02]  /*14b0*/  IADD3 R16, R41.reuse, 0xc8, RZ ;  /* 0x000000c829107810 */ /* 0x042fe40007ffe0ff */
[C---:B------:R-:W-:Y:S01]  /*14c0*/  IADD3 R15, R41.reuse, 0xd0, RZ ;  /* 0x000000d0290f7810 */ /* 0x040fe20007ffe0ff */
[----:B------:R-:W-:Y:S01]  /*14d0*/  STL [R1+0xc0], R24 ;  /* 0x0000c01801007387 */ /* 0x000fe20000100800 */
[----:B------:R-:W-:-:S02]  /*14e0*/  IADD3 R13, R41, 0xd8, RZ ;  /* 0x000000d8290d7810 */ /* 0x000fc40007ffe0ff */
[----:B------:R-:W-:Y:S01]  /*14f0*/  LEA R135, R0, 0x14080, 0x1 ;  /* 0x0001408000877811 */ /* 0x000fe200078e08ff */
[----:B------:R-:W-:Y:S01]  /*1500*/  STL [R1+0xbc], R23 ;  /* 0x0000bc1701007387 */ /* 0x000fe20000100800 */
[----:B------:R-:W-:Y:S02]  /*1510*/  IADD3 R12, R41, 0xe0, RZ ;  /* 0x000000e0290c7810 */ /* 0x000fe40007ffe0ff */
[C---:B------:R-:W-:Y:S01]  /*1520*/  SEL R6, R9.reuse, 0xffffffc0, !P2 ;  /* 0xffffffc009067807 */ /* 0x040fe20005000000 */
[----:B------:R1:W-:Y:S01]  /*1530*/  STL [R1+0xb8], R22 ;  /* 0x0000b81601007387 */ /* 0x0003e20000100800 */
[----:B------:R-:W-:Y:S02]  /*1540*/  SEL R0, R9, 0xffffffc0, !P3 ;  /* 0xffffffc009007807 */ /* 0x000fe40005800000 */
[C---:B------:R-:W-:Y:S01]  /*1550*/  IADD3 R11, R41.reuse, 0xe8, RZ ;  /* 0x000000e8290b7810 */ /* 0x040fe20007ffe0ff */
[----:B------:R-:W-:Y:S01]  /*1560*/  STL [R1+0xb4], R21 ;  /* 0x0000b41501007387 */ /* 0x000fe20000100800 */
[----:B------:R-:W-:-:S02]  /*1570*/  IADD3 R10, R41, 0xf0, RZ ;  /* 0x000000f0290a7810 */ /* 0x000fc40007ffe0ff */
[----:B------:R-:W-:Y:S01]  /*1580*/  LEA R9, R7, 0x80, 0x1 ;  /* 0x0000008007097811 */ /* 0x000fe200078e08ff */
[----:B------:R-:W-:Y:S01]  /*1590*/  STL [R1+0xb0], R20 ;  /* 0x0000b01401007387 */ /* 0x000fe20000100800 */
[----:B------:R-:W-:Y:S02]  /*15a0*/  SHF.R.S32.HI R7, RZ, 0x1f, R40 ;  /* 0x0000001fff077819 */ /* 0x000fe40000011428 */
[C---:B------:R-:W-:Y:S01]  /*15b0*/  SEL R5, R14.reuse, 0xffffffe0, !P1 ;  /* 0xffffffe00e057807 */ /* 0x040fe20004800000 */
[----:B------:R1:W-:Y:S01]  /*15c0*/  STL [R1+0xac], R19 ;  /* 0x0000ac1301007387 */ /* 0x0003e20000100800 */
[----:B------:R-:W-:Y:S02]  /*15d0*/  SEL R2, R14, 0xffffffe0, !P4 ;  /* 0xffffffe00e027807 */ /* 0x000fe40006000000 */
[----:B--2---:R-:W-:Y:S01]  /*15e0*/  IADD3 R8, R41, 0xf8, RZ ;  /* 0x000000f829087810 */ /* 0x004fe20007ffe0ff */
[----:B------:R-:W-:Y:S01]  /*15f0*/  STL [R1+0xa8], R18 ;  /* 0x0000a81201007387 */ /* 0x000fe20000100800 */
[----:B------:R-:W-:-:S02]  /*1600*/  SHF.R.S32.HI R14, RZ, 0x1f, R39 ;  /* 0x0000001fff0e7819 */ /* 0x000fc40000011427 */
[----:B---3--:R-:W-:Y:S01]  /*1610*/  SHF.R.S32.HI R37, RZ, 0x1f, R37 ;  /* 0x0000001fff257819 */ /* 0x008fe20000011425 */
[----:B------:R-:W-:Y:S01]  /*1620*/  STL [R1+0xa4], R17 ;  /* 0x0000a41101007387 */ /* 0x000fe20000100800 */
[----:B----4-:R-:W-:Y:S02]  /*1630*/  SHF.R.S32.HI R34, RZ, 0x1f, R34 ;  /* 0x0000001fff227819 */ /* 0x010fe40000011422 */
[----:B-----5:R-:W-:Y:S01]  /*1640*/  SHF.R.S32.HI R31, RZ, 0x1f, R31 ;  /* 0x0000001fff1f7819 */ /* 0x020fe2000001141f */
[----:B------:R2:W-:Y:S01]  /*1650*/  STL [R1+0xa0], R16 ;  /* 0x0000a01001007387 */ /* 0x0005e20000100800 */
[----:B------:R-:W-:Y:S02]  /*1660*/  SHF.R.S32.HI R28, RZ, 0x1f, R28 ;  /* 0x0000001fff1c7819 */ /* 0x000fe4000001141c */
[----:B------:R-:W-:Y:S01]  /*1670*/  SHF.R.S32.HI R25, RZ, 0x1f, R25 ;  /* 0x0000001fff197819 */ /* 0x000fe20000011419 */
[----:B------:R-:W-:Y:S01]  /*1680*/  STL [R1+0x9c], R15 ;  /* 0x00009c0f01007387 */ /* 0x000fe20000100800 */
[----:B-1----:R-:W-:-:S02]  /*1690*/  SHF.R.S32.HI R22, RZ, 0x1f, R22 ;  /* 0x0000001fff167819 */ /* 0x002fc40000011416 */
[----:B------:R-:W-:Y:S01]  /*16a0*/  LEA R237, R3, 0x4080, 0x1 ;  /* 0x0000408003ed7811 */ /* 0x000fe200078e08ff */
[----:B------:R-:W-:Y:S03]  /*16b0*/  STL [R1+0x98], R13 ;  /* 0x0000980d01007387 */ /* 0x000fe60000100800 */
[--C-:B------:R-:W-:Y:S01]  /*16c0*/  IADD3 R240, R0, R237, R2.reuse ;  /* 0x000000ed00f07210 */ /* 0x100fe20007ffe002 */
[----:B------:R-:W-:Y:S01]  /*16d0*/  STL [R1+0x94], R12 ;  /* 0x0000940c01007387 */ /* 0x000fe20000100800 */
[----:B------:R-:W-:Y:S01]  /*16e0*/  SHF.R.S32.HI R19, RZ, 0x1f, R19 ;  /* 0x0000001fff137819 */ /* 0x000fe20000011413 */
[----:B------:R-:W-:Y:S02]  /*16f0*/  IMAD R243, R243, 0x800, R237 ;  /* 0x00000800f3f37824 */ /* 0x000fe400078e02ed */
[----:B------:R-:W-:Y:S01]  /*1700*/  STL [R1+0x90], R11 ;  /* 0x0000900b01007387 */ /* 0x000fe20000100800 */
[----:B------:R-:W-:-:S02]  /*1710*/  IMAD.IADD R239, R237, 0x1, R2 ;  /* 0x00000001edef7824 */ /* 0x000fc400078e0202 */
[----:B------:R-:W-:Y:S01]  /*1720*/  IMAD.IADD R244, R2, 0x1, R243 ;  /* 0x0000000102f47824 */ /* 0x000fe200078e02f3 */
[----:B------:R-:W-:Y:S01]  /*1730*/  STL [R1+0x8c], R10 ;  /* 0x00008c0a01007387 */ /* 0x000fe20000100800 */
[----:B------:R-:W-:Y:S02]  /*1740*/  IMAD R242, R4, 0x2, R237 ;  /* 0x0000000204f27824 */ /* 0x000fe400078e02ed */
[----:B------:R-:W-:Y:S01]  /*1750*/  IMAD.IADD R238, R237, 0x1, R0 ;  /* 0x00000001edee7824 */ /* 0x000fe200078e0200 */
[----:B------:R1:W-:Y:S01]  /*1760*/  STL [R1+0x17c], R7 ;  /* 0x00017c0701007387 */ /* 0x0003e20000100800 */
[----:B--2---:R-:W-:Y:S01]  /*1770*/  SHF.R.S32.HI R16, RZ, 0x1f, R16 ;  /* 0x0000001fff107819 */ /* 0x004fe20000011410 */
[C---:B------:R-:W-:Y:S02]  /*1780*/  IMAD.IADD R246, R0.reuse, 0x1, R243 ;  /* 0x0000000100f67824 */ /* 0x040fe400078e02f3 */
[----:B------:R-:W-:Y:S01]  /*1790*/  STL [R1+0x88], R8 ;  /* 0x0000880801007387 */ /* 0x000fe20000100800 */
[----:B------:R-:W-:-:S03]  /*17a0*/  IMAD.IADD R245, R0, 0x1, R244 ;  /* 0x0000000100f57824 */ /* 0x000fc600078e02f4 */
[----:B------:R2:W-:Y:S04]  /*17b0*/  STL [R1+0x178], R14 ;  /* 0x0001780e01007387 */ /* 0x0005e80000100800 */
[----:B------:R-:W-:Y:S01]  /*17c0*/  STL [R1+0x5c], R9 ;  /* 0x00005c0901007387 */ /* 0x000fe20000100800 */
[----:B-1----:R-:W-:-:S05]  /*17d0*/  SHF.R.S32.HI R7, RZ, 0x1f, R38 ;  /* 0x0000001fff077819 */ /* 0x002fca0000011426 */
[----:B------:R1:W-:Y:S01]  /*17e0*/  STL [R1+0x174], R7 ;  /* 0x0001740701007387 */ /* 0x0003e20000100800 */
[----:B--2---:R-:W-:-:S03]  /*17f0*/  SHF.R.S32.HI R14, RZ, 0x1f, R36 ;  /* 0x0000001fff0e7819 */ /* 0x004fc60000011424 */
[----:B------:R-:W-:Y:S04]  /*1800*/  STL [R1+0x170], R37 ;  /* 0x0001702501007387 */ /* 0x000fe80000100800 */
[----:B------:R2:W-:Y:S01]  /*1810*/  STL [R1+0x16c], R14 ;  /* 0x00016c0e01007387 */ /* 0x0005e20000100800 */
        /* <DEDUP_REMOVED lines=34> */
[----:B------:R-:W-:Y:S01]  /*1a40*/  STL [R1+0x118], R14 ;  /* 0x0001180e01007387 */ /* 0x000fe20000100800 */
[----:B-1----:R-:W-:Y:S02]  /*1a50*/  SHF.R.S32.HI R7, RZ, 0x1f, R13 ;  /* 0x0000001fff077819 */ /* 0x002fe4000001140d */
[----:B------:R-:W-:Y:S02]  /*1a60*/  SHF.R.S32.HI R13, RZ, 0x1f, R12 ;  /* 0x0000001fff0d7819 */ /* 0x000fe4000001140c */
[----:B------:R-:W-:Y:S01]  /*1a70*/  SHF.R.S32.HI R12, RZ, 0x1f, R11 ;  /* 0x0000001fff0c7819 */ /* 0x000fe2000001140b */
[----:B------:R1:W-:Y:S01]  /*1a80*/  STL [R1+0x114], R7 ;  /* 0x0001140701007387 */ /* 0x0003e20000100800 */
[----:B------:R-:W-:-:S02]  /*1a90*/  SHF.R.S32.HI R11, RZ, 0x1f, R10 ;  /* 0x0000001fff0b7819 */ /* 0x000fc4000001140a */
[----:B------:R-:W-:Y:S01]  /*1aa0*/  SHF.R.S32.HI R10, RZ, 0x1f, R8 ;  /* 0x0000001fff0a7819 */ /* 0x000fe20000011408 */
[C---:B------:R-:W-:Y:S01]  /*1ab0*/  IMAD.IADD R8, R9.reuse, 0x1, R5 ;  /* 0x0000000109087824 */ /* 0x040fe200078e0205 */
[----:B------:R-:W-:Y:S04]  /*1ac0*/  STL [R1+0x110], R13 ;  /* 0x0001100d01007387 */ /* 0x000fe80000100800 */
[----:B------:R-:W-:Y:S04]  /*1ad0*/  STL [R1+0x10c], R12 ;  /* 0x00010c0c01007387 */ /* 0x000fe80000100800 */
[----:B------:R-:W-:Y:S04]  /*1ae0*/  STL [R1+0x108], R11 ;  /* 0x0001080b01007387 */ /* 0x000fe80000100800 */
[----:B------:R-:W-:Y:S04]  /*1af0*/  STL [R1+0x104], R10 ;  /* 0x0001040a01007387 */ /* 0x000fe80000100800 */
[----:B------:R2:W-:Y:S01]  /*1b00*/  STL [R1+0x68], R8 ;  /* 0x0000680801007387 */ /* 0x0005e20000100800 */
[----:B-1----:R-:W-:-:S02]  /*1b10*/  IADD3 R7, R9, -0x10, RZ ;  /* 0xfffffff009077810 */ /* 0x002fc40007ffe0ff */
[C---:B------:R-:W-:Y:S01]  /*1b20*/  @P0 IADD3 R7, R9.reuse, 0x10, RZ ;  /* 0x0000001009070810 */ /* 0x040fe20007ffe0ff */
[----:B------:R-:W-:-:S04]  /*1b30*/  IMAD.IADD R9, R9, 0x1, R6 ;  /* 0x0000000109097824 */ /* 0x000fc800078e0206 */
[--C-:B------:R-:W-:Y:S01]  /*1b40*/  IMAD.IADD R3, R5, 0x1, R7.reuse ;  /* 0x0000000105037824 */ /* 0x100fe200078e0207 */
[----:B------:R1:W-:Y:S01]  /*1b50*/  STL [R1+0x78], R9 ;  /* 0x0000780901007387 */ /* 0x0003e20000100800 */
[----:B------:R-:W-:Y:S02]  /*1b60*/  IMAD.IADD R5, R6, 0x1, R7 ;  /* 0x0000000106057824 */ /* 0x000fe400078e0207 */
[--C-:B------:R-:W-:Y:S01]  /*1b70*/  IMAD.IADD R2, R3, 0x1, R6.reuse ;  /* 0x0000000103027824 */ /* 0x100fe200078e0206 */
[----:B------:R1:W-:Y:S01]  /*1b80*/  STL [R1+0x60], R7 ;  /* 0x0000600701007387 */ /* 0x0003e20000100800 */
[----:B--2---:R-:W-:-:S05]  /*1b90*/  IMAD.IADD R8, R8, 0x1, R6 ;  /* 0x0000000108087824 */ /* 0x004fca00078e0206 */
[----:B------:R1:W-:Y:S04]  /*1ba0*/  STL [R1+0x74], R8 ;  /* 0x0000740801007387 */ /* 0x0003e80000100800 */
[----:B------:R1:W-:Y:S04]  /*1bb0*/  STL [R1+0x70], R5 ;  /* 0x0000700501007387 */ /* 0x0003e80000100800 */
[----:B------:R1:W-:Y:S04]  /*1bc0*/  STL [R1+0x64], R3 ;  /* 0x0000640301007387 */ /* 0x0003e80000100800 */
[----:B------:R1:W-:Y:S02]  /*1bd0*/  STL [R1+0x6c], R2 ;  /* 0x00006c0201007387 */ /* 0x0003e40000100800 */
.L_x_114:
[----:B------:R-:W2:Y:S01]  /*1be0*/  LDL R0, [R1+0x54] ;  /* 0x0000540001007983 */ /* 0x000ea20000100800 */
[----:B-1----:R-:W-:Y:S01]  /*1bf0*/  IMAD.MOV.U32 R8, RZ, RZ, 0x4 ;  /* 0x00000004ff087424 */ /* 0x002fe200078e00ff */
[----:B------:R-:W-:-:S04]  /*1c00*/  ISETP.NE.U32.AND P4, PT, RZ, c[0x0][0x370], PT ;  /* 0x0000dc00ff007a0c */ /* 0x000fc80003f85070 */
[----:B------:R-:W-:Y:S01]  /*1c10*/  ISETP.NE.AND.EX P4, PT, RZ, c[0x0][0x374], PT, P4 ;  /* 0x0000dd00ff007a0c */ /* 0x000fe20003f85340 */
[----:B--2---:R-:W-:-:S05]  /*1c20*/  IMAD.WIDE R2, R0, R8, c[0x0][0x588] ;  /* 0x0001620000027625 */ /* 0x004fca00078e0208 */
[----:B------:R-:W2:Y:S01]  /*1c30*/  LDG.E R13, [R2.64] ;  /* 0x00000006020d7981 */ /* 0x000ea2000c1e1900 */
[----:B------:R-:W-:Y:S01]  /*1c40*/  IMAD.MOV.U32 R16, RZ, RZ, RZ ;  /* 0x000000ffff107224 */ /* 0x000fe200078e00ff */
[----:B------:R-:W-:Y:S01]  /*1c50*/  ISETP.NE.U32.AND P2, PT, RZ, c[0x0][0x360], PT ;  /* 0x0000d800ff007a0c */ /* 0x000fe20003f45070 */
[----:B------:R-:W-:Y:S01]  /*1c60*/  IMAD.MOV.U32 R11, RZ, RZ, RZ ;  /* 0x000000ffff0b7224 */ /* 0x000fe200078e00ff */
[----:B------:R-:W-:Y:S02]  /*1c70*/  ISETP.NE.U32.AND P3, PT, RZ, c[0x0][0x348], PT ;  /* 0x0000d200ff007a0c */ /* 0x000fe40003f65070 */
[----:B------:R-:W-:Y:S02]  /*1c80*/  ISETP.NE.AND.EX P2, PT, RZ, c[0x0][0x364], PT, P2 ;  /* 0x0000d900ff007a0c */ /* 0x000fe40003f45320 */
[----:B------:R-:W-:Y:S02]  /*1c90*/  ISETP.NE.AND.EX P3, PT, RZ, c[0x0][0x34c], PT, P3 ;  /* 0x0000d300ff007a0c */ /* 0x000fe40003f65330 */
[----:B--2---:R-:W-:Y:S01]  /*1ca0*/  SHF.R.S32.HI R14, RZ, 0x1f, R13 ;  /* 0x0000001fff0e7819 */ /* 0x004fe2000001140d */
[C---:B------:R-:W-:Y:S01]  /*1cb0*/  IMAD.SHL.U32 R20, R13.reuse, 0x4, RZ ;  /* 0x000000040d147824 */ /* 0x040fe200078e00ff */
[C---:B------:R-:W-:Y:S01]  /*1cc0*/  @P4 LEA R6, P1, R13.reuse, c[0x0][0x370], 0x2 ;  /* 0x0000dc000d064a11 */ /* 0x040fe200078210ff */
[----:B------:R1:W-:Y:S01]  /*1cd0*/  STL [R1+0x3c], R13 ;  /* 0x00003c0d01007387 */ /* 0x0003e20000100800 */
[----:B------:R-:W-:-:S02]  /*1ce0*/  SHF.L.U64.HI R17, R13, 0x2, R14 ;  /* 0x000000020d117819 */ /* 0x000fc4000001020e */
[----:B------:R-:W-:Y:S01]  /*1cf0*/  @P4 LEA.HI.X R7, R13, c[0x0][0x374], R14, 0x2, P1 ;  /* 0x0000dd000d074a11 */ /* 0x000fe200008f140e */
[----:B------:R1:W-:Y:S02]  /*1d00*/  STL [R1+0x7c], R14 ;  /* 0x00007c0e01007387 */ /* 0x0003e40000100800 */
[C---:B------:R-:W-:Y:S02]  /*1d10*/  @P2 IADD3 R4, P0, R20.reuse, c[0x0][0x360], RZ ;  /* 0x0000d80014042a10 */ /* 0x040fe40007f1e0ff */
[----:B------:R-:W-:Y:S01]  /*1d20*/  IADD3 R2, P1, R20, c[0x0][0x348], RZ ;  /* 0x0000d20014027a10 */ /* 0x000fe20007f3e0ff */
[----:B------:R-:W2:Y:S01]  /*1d30*/  @P4 LDG.E R16, [R6.64] ;  /* 0x0000000606104981 */ /* 0x000ea2000c1e1900 */
[C---:B------:R-:W-:Y:S02]  /*1d40*/  @P2 IADD3.X R5, R17.reuse, c[0x0][0x364], RZ, P0, !PT ;  /* 0x0000d90011052a10 */ /* 0x040fe400007fe4ff */
[----:B------:R-:W-:Y:S01]  /*1d50*/  IADD3.X R3, R17, c[0x0][0x34c], RZ, P1, !PT ;  /* 0x0000d30011037a10 */ /* 0x000fe20000ffe4ff */
[----:B------:R1:W-:Y:S04]  /*1d60*/  STL [R1+0x40], R20 ;  /* 0x0000401401007387 */ /* 0x0003e80000100800 */
[----:B------:R1:W5:Y:S04]  /*1d70*/  @P2 LDG.E R12, [R4.64] ;  /* 0x00000006040c2981 */ /* 0x000368000c1e1900 */
[----:B------:R1:W5:Y:S04]  /*1d80*/  @P3 LDG.E R11, [R2.64] ;  /* 0x00000006020b3981 */ /* 0x000368000c1e1900 */
[----:B------:R1:W-:Y:S01]  /*1d90*/  STL [R1+0x44], R17 ;  /* 0x0000441101007387 */ /* 0x0003e20000100800 */
[----:B------:R-:W-:Y:S03]  /*1da0*/  YIELD ;  /* 0x0000000000007946 */ /* 0x000fe60003800000 */
[----:B--2---:R1:W-:Y:S01]  /*1db0*/  STL [R1+0x14], R16 ;  /* 0x0000141001007387 */ /* 0x0043e20000100800 */
[----:B------:R-:W-:Y:S05]  /*1dc0*/  @P2 BRA `(.L_x_25) ;  /* 0x0000005000002947 */ /* 0x000fea0003800000 */
[----:B-----5:R-:W-:Y:S01]  /*1dd0*/  MOV R12, c[0x0][0x168] ;  /* 0x00005a00000c7a02 */ /* 0x020fe20000000f00 */
[----:B------:R-:W-:Y:S05]  /*1de0*/  @!P3 BRA `(.L_x_25) ;  /* 0x000000300000b947 */ /* 0x000fea0003800000 */
[----:B------:R2:W3:Y:S04]  /*1df0*/  LDG.E R0, [R2.64] ;  /* 0x0000000602007981 */ /* 0x0004e8000c1e1900 */
[----:B-12---:R-:W3:Y:S02]  /*1e00*/  LDG.E R2, [R2.64+0x4] ;  /* 0x0000040602027981 */ /* 0x006ee4000c1e1900 */
[----:B---3--:R-:W-:-:S02]  /*1e10*/  IADD3 R12, -R0, R2, RZ ;  /* 0x00000002000c7210 */ /* 0x008fc40007ffe1ff */
.L_x_25:
[----:B------:R-:W-:-:S04]  /*1e20*/  ISETP.NE.U32.AND P0, PT, RZ, c[0x0][0x368], PT ;  /* 0x0000da00ff007a0c */ /* 0x000fc80003f05070 */
[----:B------:R-:W-:-:S13]  /*1e30*/  ISETP.NE.AND.EX P0, PT, RZ, c[0x0][0x36c], PT, P0 ;  /* 0x0000db00ff007a0c */ /* 0x000fda0003f05300 */
[----:B------:R-:W-:Y:S05]  /*1e40*/  @!P0 BRA `(.L_x_26) ;  /* 0x0000004000008947 */ /* 0x000fea0003800000 */
[----:B-1----:R-:W-:-:S04]  /*1e50*/  IADD3 R2, P0, R20, c[0x0][0x368], RZ ;  /* 0x0000da0014027a10 */ /* 0x002fc80007f1e0ff */
[----:B------:R-:W-:-:S05]  /*1e60*/  IADD3.X R3, R17, c[0x0][0x36c], RZ, P0, !PT ;  /* 0x0000db0011037a10 */ /* 0x000fca00007fe4ff */
[----:B------:R1:W5:Y:S01]  /*1e70*/  LDG.E R0, [R2.64] ;  /* 0x0000000602007981 */ /* 0x000362000c1e1900 */
[----:B------:R-:W-:Y:S05]  /*1e80*/  BRA `(.L_x_27) ;  /* 0x0000008000007947 */ /* 0x000fea0003800000 */
.L_x_26:
[----:B------:R-:W-:Y:S01]  /*1e90*/  ISETP.NE.U32.AND P0, PT, RZ, c[0x0][0x350], PT ;  /* 0x0000d400ff007a0c */ /* 0x000fe20003f05070 */
[----:B------:R-:W-:-:S03]  /*1ea0*/  IMAD.U32 R0, RZ, RZ, UR5 ;  /* 0x00000005ff007e24 */ /* 0x000fc6000f8e00ff */
[----:B------:R-:W-:-:S13]  /*1eb0*/  ISETP.NE.AND.EX P0, PT, RZ, c[0x0][0x354], PT, P0 ;  /* 0x0000d500ff007a0c */ /* 0x000fda0003f05300 */
[----:B------:R-:W-:Y:S05]  /*1ec0*/  @!P0 BRA `(.L_x_27) ;  /* 0x0000004000008947 */ /* 0x000fea0003800000 */
[----:B-1----:R-:W-:-:S05]  /*1ed0*/  IMAD.WIDE R2, R13, R8, c[0x0][0x350] ;  /* 0x0000d4000d027625 */ /* 0x002fca00078e0208 */
[----:B------:R-:W2:Y:S04]  /*1ee0*/  LDG.E R4, [R2.64] ;  /* 0x0000000602047981 */ /* 0x000ea8000c1e1900 */
[----:B------:R-:W2:Y:S02]  /*1ef0*/  LDG.E R0, [R2.64+0x4] ;  /* 0x0000040602007981 */ /* 0x000ea4000c1e1900 */
[----:B--2---:R-:W-:-:S04]  /*1f00*/  IADD3 R0, -R4, R0, RZ ;  /* 0x0000000004007210 */ /* 0x004fc80007ffe1ff */
.L_x_27:
[----:B------:R-:W2:Y:S01]  /*1f10*/  LDL R15, [R1+0x50] ;  /* 0x00005000010f7983 */ /* 0x000ea20000100800 */
[----:B-----5:R-:W-:Y:S01]  /*1f20*/  IMAD.IADD R22, R0, 0x1, -R16 ;  /* 0x0000000100167824 */ /* 0x020fe200078e0a10 */
[----:B------:R-:W-:Y:S04]  /*1f30*/  BSSY B0, `(.L_x_28) ;  /* 0x000002e000007945 */ /* 0x000fe80003800000 */
[----:B------:R-:W-:-:S02]  /*1f40*/  IADD3 R0, R22, 0x2f, RZ ;  /* 0x0000002f16007810 */ /* 0x000fc40007ffe0ff */
[----:B------:R-:W-:-:S03]  /*1f50*/  ISETP.GE.AND P0, PT, R22, 0x1, PT ;  /* 0x000000011600780c */ /* 0x000fc60003f06270 */
[----:B------:R-:W-:-:S05]  /*1f60*/  IMAD.HI R0, R0, 0x2aaaaaab, RZ ;  /* 0x2aaaaaab00007827 */ /* 0x000fca00078e02ff */
[----:B-1----:R-:W-:-:S04]  /*1f70*/  SHF.R.U32.HI R2, RZ, 0x1f, R0 ;  /* 0x0000001fff027819 */ /* 0x002fc80000011600 */
[----:B------:R-:W-:Y:S01]  /*1f80*/  LEA.HI.SX32 R10, R0, R2, 0x1d ;  /* 0x00000002000a7211 */ /* 0x000fe200078feaff */
[----:B------:R-:W-:Y:S01]  /*1f90*/  IMAD.MOV.U32 R2, RZ, RZ, RZ ;  /* 0x000000ffff027224 */ /* 0x000fe200078e00ff */
[C---:B--2---:R-:W-:Y:S02]  /*1fa0*/  LOP3.LUT R3, R15.reuse, 0xff000000, RZ, 0xc0, !PT ;  /* 0xff0000000f037812 */ /* 0x044fe400078ec0ff */
[----:B------:R-:W-:Y:S02]  /*1fb0*/  LOP3.LUT R4, R15, 0xff0000, RZ, 0xc0, !PT ;  /* 0x00ff00000f047812 */ /* 0x000fe400078ec0ff */
[----:B------:R-:W-:-:S04]  /*1fc0*/  SHF.R.U32.HI R3, RZ, 0x8, R3 ;  /* 0x00000008ff037819 */ /* 0x000fc80000011603 */
[----:B------:R-:W-:-:S04]  /*1fd0*/  LEA.HI R3, R4, R3, RZ, 0x10 ;  /* 0x0000000304037211 */ /* 0x000fc800078f80ff */
[----:B------:R-:W-:Y:S02]  /*1fe0*/  LOP3.LUT R18, R3, 0xff, RZ, 0xc0, !PT ;  /* 0x000000ff03127812 */ /* 0x000fe400078ec0ff */
[----:B------:R-:W-:-:S03]  /*1ff0*/  SHF.R.U32.HI R5, RZ, 0x10, R3 ;  /* 0x00000010ff057819 */ /* 0x000fc60000011603 */
[----:B------:R1:W-:Y:S04]  /*2000*/  STL [R1+0x80], R18 ;  /* 0x0000801201007387 */ /* 0x0003e80000100800 */
[----:B------:R1:W-:Y:S01]  /*2010*/  STL [R1+0x58], R5 ;  /* 0x0000580501007387 */ /* 0x0003e20000100800 */
[----:B------:R-:W-:Y:S05]  /*2020*/  @!P0 BRA `(.L_x_29) ;  /* 0x000001e000008947 */ /* 0x000fea0003800000 */
[----:B------:R-:W-:Y:S01]  /*2030*/  ISETP.NE.AND P0, PT, R5, RZ, PT ;  /* 0x000000ff0500720c */ /* 0x000fe20003f05270 */
[----:B------:R-:W-:-:S03]  /*2040*/  IMAD.MOV.U32 R4, RZ, RZ, RZ ;  /* 0x000000ffff047224 */ /* 0x000fc600078e00ff */
[----:B------:R-:W-:-:S04]  /*2050*/  SEL R0, R5, c[0x0][0x338], P0 ;  /* 0x0000ce0005007a07 */ /* 0x000fc80000000000 */
[----:B------:R-:W-:Y:S02]  /*2060*/  IABS R3, R0 ;  /* 0x0000000000037213 */ /* 0x000fe40000000000 */
[----:B------:R-:W-:Y:S02]  /*2070*/  IADD3 R6, R10, -0x1, R0 ;  /* 0xffffffff0a067810 */ /* 0x000fe40007ffe000 */
[----:B------:R-:W2:Y:S02]  /*2080*/  I2F.RP R2, R3 ;  /* 0x0000000300027306 */ /* 0x000ea40000209400 */
[----:B------:R-:W-:-:S06]  /*2090*/  IABS R9, R6 ;  /* 0x0000000600097213 */ /* 0x000fcc0000000000 */
[----:B--2---:R-:W2:Y:S02]  /*20a0*/  MUFU.RCP R2, R2 ;  /* 0x0000000200027308 */ /* 0x004ea40000001000 */
[----:B--2---:R-:W-:-:S06]  /*20b0*/  IADD3 R2, R2, 0xffffffe, RZ ;  /* 0x0ffffffe02027810 */ /* 0x004fcc0007ffe0ff */
[----:B-1----:R-:W1:Y:S02]  /*20c0*/  F2I.FTZ.U32.TRUNC.NTZ R5, R2 ;  /* 0x0000000200057305 */ /* 0x002e64000021f000 */
[----:B-1----:R-:W-:-:S04]  /*20d0*/  IMAD.MOV R2, RZ, RZ, -R5 ;  /* 0x000000ffff027224 */ /* 0x002fc800078e0a05 */
[----:B------:R-:W-:Y:S01]  /*20e0*/  IMAD.MOV.U32 R7, RZ, RZ, R2 ;  /* 0x000000ffff077224 */ /* 0x000fe200078e0002 */
[----:B------:R-:W-:-:S03]  /*20f0*/  IABS R2, R0 ;  /* 0x0000000000027213 */ /* 0x000fc60000000000 */
[----:B------:R-:W-:Y:S02]  /*2100*/  IMAD R7, R7, R3, RZ ;  /* 0x0000000307077224 */ /* 0x000fe400078e02ff */
[----:B------:R-:W-:Y:S02]  /*2110*/  IMAD.MOV R8, RZ, RZ, -R2 ;  /* 0x000000ffff087224 */ /* 0x000fe400078e0a02 */
[----:B------:R-:W-:-:S04]  /*2120*/  IMAD.HI.U32 R2, R5, R7, R4 ;  /* 0x0000000705027227 */ /* 0x000fc800078e0004 */
[----:B------:R-:W-:Y:S02]  /*2130*/  IMAD.MOV.U32 R4, RZ, RZ, R9 ;  /* 0x000000ffff047224 */ /* 0x000fe400078e0009 */
[----:B------:R-:W-:Y:S02]  /*2140*/  IMAD.MOV.U32 R5, RZ, RZ, R8 ;  /* 0x000000ffff057224 */ /* 0x000fe400078e0008 */
[----:B------:R-:W-:-:S04]  /*2150*/  IMAD.HI.U32 R2, R2, R4, RZ ;  /* 0x0000000402027227 */ /* 0x000fc800078e00ff */
[----:B------:R-:W-:-:S05]  /*2160*/  IMAD R4, R2, R5, R4 ;  /* 0x0000000502047224 */ /* 0x000fca00078e0204 */
[----:B------:R-:W-:-:S13]  /*2170*/  ISETP.GT.U32.AND P1, PT, R3, R4, PT ;  /* 0x000000040300720c */ /* 0x000fda0003f24070 */
[----:B------:R-:W-:Y:S01]  /*2180*/  @!P1 IMAD.IADD R4, R4, 0x1, -R3 ;  /* 0x0000000104049824 */ /* 0x000fe200078e0a03 */
[----:B------:R-:W-:Y:S02]  /*2190*/  @!P1 IADD3 R2, R2, 0x1, RZ ;  /* 0x0000000102029810 */ /* 0x000fe40007ffe0ff */
[----:B------:R-:W-:Y:S02]  /*21a0*/  ISETP.NE.AND P1, PT, R0, RZ, PT ;  /* 0x000000ff0000720c */ /* 0x000fe40003f25270 */
[----:B------:R-:W-:Y:S02]  /*21b0*/  ISETP.GE.U32.AND P2, PT, R4, R3, PT ;  /* 0x000000030400720c */ /* 0x000fe40003f46070 */
[----:B------:R-:W-:-:S04]  /*21c0*/  LOP3.LUT R3, R6, R0, RZ, 0x3c, !PT ;  /* 0x0000000006037212 */ /* 0x000fc800078e3cff */
[----:B------:R-:W-:-:S07]  /*21d0*/  ISETP.GE.AND P0, PT, R3, RZ, PT ;  /* 0x000000ff0300720c */ /* 0x000fce0003f06270 */
[----:B------:R-:W-:-:S06]  /*21e0*/  @P2 IADD3 R2, R2, 0x1, RZ ;  /* 0x0000000102022810 */ /* 0x000fcc0007ffe0ff */
[----:B------:R-:W-:Y:S01]  /*21f0*/  @!P0 IMAD.MOV R2, RZ, RZ, -R2 ;  /* 0x000000ffff028224 */ /* 0x000fe200078e0a02 */
[----:B------:R-:W-:Y:S02]  /*2200*/  @!P1 LOP3.LUT R2, RZ, R0, RZ, 0x33, !PT ;  /* 0x00000000ff029212 */ /* 0x000fe400078e33ff */
.L_x_29:
[----:B------:R-:W-:Y:S05]  /*2210*/  BSYNC B0 ;  /* 0x0000000000007941 */ /* 0x000fea0003800000 */
.L_x_28:
[----:B------:R-:W-:Y:S01]  /*2220*/  IMAD R3, R18, R2, RZ ;  /* 0x0000000212037224 */ /* 0x000fe200078e02ff */
[----:B------:R-:W-:Y:S01]  /*2230*/  PRMT R0, RZ, 0x7610, R0 ;  /* 0x00007610ff007816 */ /* 0x000fe20000000000 */
[----:B-1----:R-:W-:Y:S01]  /*2240*/  CS2R R18, SRZ ;  /* 0x0000000000127805 */ /* 0x002fe2000001ff00 */
[----:B------:R-:W-:Y:S01]  /*2250*/  CS2R R30, SRZ ;  /* 0x00000000001e7805 */ /* 0x000fe2000001ff00 */
[----:B------:R-:W-:Y:S01]  /*2260*/  IMAD.IADD R2, R3, 0x1, R2 ;  /* 0x0000000103027824 */ /* 0x000fe200078e0202 */
[----:B------:R1:W-:Y:S01]  /*2270*/  STL [R1+0x10], R3 ;  /* 0x0000100301007387 */ /* 0x0003e20000100800 */
[----:B------:R-:W-:Y:S01]  /*2280*/  CS2R R24, SRZ ;  /* 0x0000000000187805 */ /* 0x000fe2000001ff00 */
[----:B------:R-:W-:Y:S01]  /*2290*/  CS2R R58, SRZ ;  /* 0x00000000003a7805 */ /* 0x000fe2000001ff00 */
[----:B------:R-:W-:Y:S01]  /*22a0*/  CS2R R112, SRZ ;  /* 0x0000000000707805 */ /* 0x000fe2000001ff00 */
[----:B------:R-:W-:Y:S01]  /*22b0*/  IMNMX R134, R10, R2, PT ;  /* 0x000000020a867217 */ /* 0x000fe20003800200 */
[----:B------:R-:W-:Y:S01]  /*22c0*/  CS2R R86, SRZ ;  /* 0x0000000000567805 */ /* 0x000fe2000001ff00 */
[----:B------:R-:W-:Y:S01]  /*22d0*/  CS2R R156, SRZ ;  /* 0x00000000009c7805 */ /* 0x000fe2000001ff00 */
[----:B------:R-:W-:Y:S01]  /*22e0*/  CS2R R94, SRZ ;  /* 0x00000000005e7805 */ /* 0x000fe2000001ff00 */
[----:B------:R-:W-:Y:S01]  /*22f0*/  ISETP.GT.AND P0, PT, R134, R3, PT ;  /* 0x000000038600720c */ /* 0x000fe20003f04270 */
        /* <DEDUP_REMOVED lines=58> */
[----:B-1----:R-:W-:Y:S01]  /*26a0*/  ISETP.NE.U32.AND P1, PT, RZ, c[0x0][0x340], PT ;  /* 0x0000d000ff007a0c */ /* 0x002fe20003f25070 */
[----:B------:R-:W2:Y:S03]  /*26b0*/  LDL R8, [R1+0x4c] ;  /* 0x00004c0001087983 */ /* 0x000ea60000100800 */
[----:B------:R-:W-:Y:S01]  /*26c0*/  ISETP.NE.AND.EX P1, PT, RZ, c[0x0][0x344], PT, P1 ;  /* 0x0000d100ff007a0c */ /* 0x000fe20003f25310 */
[----:B------:R-:W1:-:S12]  /*26d0*/  S2R R4, SR_TID.X ;  /* 0x0000000000047919 */ /* 0x000e580000002100 */
[----:B------:R-:W-:-:S04]  /*26e0*/  @P1 IADD3 R2, P0, R20, c[0x0][0x340], RZ ;  /* 0x0000d00014021a10 */ /* 0x000fc80007f1e0ff */
[----:B------:R-:W-:-:S05]  /*26f0*/  @P1 IADD3.X R3, R17, c[0x0][0x344], RZ, P0, !PT ;  /* 0x0000d10011031a10 */ /* 0x000fca00007fe4ff */
[----:B------:R3:W4:Y:S01]  /*2700*/  @P1 LDG.E R0, [R2.64] ;  /* 0x0000000602001981 */ /* 0x000722000c1e1900 */
[--C-:B-1----:R-:W-:Y:S02]  /*2710*/  SHF.R.S32.HI R103, RZ, 0x1f, R4.reuse ;  /* 0x0000001fff677819 */ /* 0x102fe40000011404 */
[----:B------:R-:W-:Y:S02]  /*2720*/  SHF.R.S32.HI R102, RZ, 0x1f, R4 ;  /* 0x0000001fff667819 */ /* 0x000fe40000011404 */
[-C--:B------:R-:W-:Y:S02]  /*2730*/  LEA.HI R103, R103, R4.reuse, RZ, 0x3 ;  /* 0x0000000467677211 */ /* 0x080fe400078f18ff */
[----:B------:R-:W-:Y:S02]  /*2740*/  LEA.HI R102, R102, R4, RZ, 0x3 ;  /* 0x0000000466667211 */ /* 0x000fe400078f18ff */
[----:B------:R-:W-:Y:S01]  /*2750*/  LOP3.LUT R103, R103, 0xfffffff8, RZ, 0xc0, !PT ;  /* 0xfffffff867677812 */ /* 0x000fe200078ec0ff */
[----:B------:R-:W-:Y:S01]  /*2760*/  IMAD.MOV.U32 R62, RZ, RZ, 0x30 ;  /* 0x00000030ff3e7424 */ /* 0x000fe200078e00ff */
[----:B------:R-:W-:-:S03]  /*2770*/  SHF.R.S32.HI R102, RZ, 0x3, R102 ;  /* 0x00000003ff667819 */ /* 0x000fc60000011466 */
[----:B------:R-:W-:Y:S02]  /*2780*/  IMAD.IADD R103, R4, 0x1, -R103 ;  /* 0x0000000104677824 */ /* 0x000fe400078e0a67 */
[----:B------:R-:W-:Y:S02]  /*2790*/  IMAD R62, R134, R62, -0x30 ;  /* 0xffffffd0863e7424 */ /* 0x000fe400078e023e */
[----:B------:R-:W-:Y:S02]  /*27a0*/  IMAD R32, R103, 0x20, R102 ;  /* 0x0000002067207824 */ /* 0x000fe400078e0266 */
[----:B---3--:R-:W-:-:S05]  /*27b0*/  IMAD.MOV.U32 R2, RZ, RZ, c[0x0][0x2b8] ;  /* 0x0000ae00ff027624 */ /* 0x008fca00078e00ff */
[----:B------:R-:W-:Y:S01]  /*27c0*/  ISETP.NE.AND P0, PT, R2, 0x1, PT ;  /* 0x000000010200780c */ /* 0x000fe20003f05270 */
[----:B------:R-:W-:-:S05]  /*27d0*/  IMAD.IADD R2, R32, 0x1, R62 ;  /* 0x0000000120027824 */ /* 0x000fca00078e023e */
[C---:B------:R-:W-:Y:S01]  /*27e0*/  ISETP.GE.AND P2, PT, R2.reuse, R22, PT ;  /* 0x000000160200720c */ /* 0x040fe20003f46270 */
[----:B------:R-:W-:-:S03]  /*27f0*/  IMAD.IADD R21, R2, 0x1, R16 ;  /* 0x0000000102157824 */ /* 0x000fc600078e0210 */
[----:B------:R-:W-:Y:S01]  /*2800*/  ISETP.GT.OR P2, PT, R32, 0x2f, P2 ;  /* 0x0000002f2000780c */ /* 0x000fe20001744670 */
[----:B------:R-:W-:Y:S01]  /*2810*/  WARPSYNC 0xffffffff ;  /* 0xffffffff00007948 */ /* 0x000fe20003800000 */
[----:B------:R-:W-:Y:S01]  /*2820*/  BAR.SYNC.DEFER_BLOCKING 0x0 ;  /* 0x0000000000007b1d */ /* 0x000fe20000010000 */
[----:B------:R-:W-:-:S04]  /*2830*/  @P0 IMAD.HI.U32 R3, R21, c[0x0][0x2bc], RZ ;  /* 0x0000af0015030a27 */ /* 0x000fc800078e00ff */
[----:B------:R-:W-:Y:S01]  /*2840*/  IMAD.MOV.U32 R20, RZ, RZ, R21 ;  /* 0x000000ffff147224 */ /* 0x000fe200078e0015 */
[----:B------:R-:W-:Y:S01]  /*2850*/  @P0 SHF.R.U32.HI R20, RZ, c[0x0][0x2c0], R3 ;  /* 0x0000b000ff140a19 */ /* 0x000fe20000011603 */
[----:B------:R-:W-:Y:S01]  /*2860*/  IMAD.MOV.U32 R252, RZ, RZ, RZ ;  /* 0x000000fffffc7224 */ /* 0x000fe200078e00ff */
[----:B------:R-:W-:Y:S02]  /*2870*/  LOP3.LUT R23, R15, 0xffff, RZ, 0xc0, !PT ;  /* 0x0000ffff0f177812 */ /* 0x000fe400078ec0ff */
[----:B------:R-:W-:-:S05]  /*2880*/  SEL R6, R14, RZ, !P3 ;  /* 0x000000ff0e067207 */ /* 0x000fca0005800000 */
[----:B------:R-:W-:Y:S02]  /*2890*/  IMAD R6, R6, c[0x0][0x1c0], RZ ;  /* 0x0000700006067a24 */ /* 0x000fe400078e02ff */
[----:B------:R-:W-:-:S05]  /*28a0*/  @!P1 IMAD.MOV.U32 R0, RZ, RZ, R13 ;  /* 0x000000ffff009224 */ /* 0x000fca00078e000d */
[----:B----4-:R-:W-:Y:S01]  /*28b0*/  SHF.R.S32.HI R2, RZ, 0x1f, R0 ;  /* 0x0000001fff027819 */ /* 0x010fe20000011400 */
[----:B------:R-:W-:-:S04]  /*28c0*/  IMAD.WIDE.U32 R4, R0, c[0x0][0x2b0], RZ ;  /* 0x0000ac0000047a25 */ /* 0x000fc800078e00ff */
[----:B------:R-:W-:Y:S01]  /*28d0*/  IMAD R2, R2, c[0x0][0x2b0], RZ ;  /* 0x0000ac0002027a24 */ /* 0x000fe200078e02ff */
[----:B------:R1:W-:Y:S03]  /*28e0*/  STL.64 [R1+0x20], R4 ;  /* 0x0000200401007387 */ /* 0x0003e60000100a00 */
[----:B------:R-:W-:Y:S01]  /*28f0*/  IMAD R2, R0, c[0x0][0x2b4], R2 ;  /* 0x0000ad0000027a24 */ /* 0x000fe200078e0202 */
[----:B------:R-:W-:-:S03]  /*2900*/  @!P2 IADD3 R0, P1, R20, R4, RZ ;  /* 0x000000041400a210 */ /* 0x000fc60007f3e0ff */
[----:B-1----:R-:W-:Y:S01]  /*2910*/  IMAD.IADD R4, R5, 0x1, R2 ;  /* 0x0000000105047824 */ /* 0x002fe200078e0202 */
[----:B------:R-:W-:-:S04]  /*2920*/  @!P2 LEA R2, P0, R0, c[0x0][0x2a0], 0x2 ;  /* 0x0000a8000002aa11 */ /* 0x000fc800078010ff */
[----:B------:R-:W-:-:S04]  /*2930*/  @!P2 LEA.HI.X.SX32 R3, R20, R4, 0x1, P1 ;  /* 0x000000041403a211 */ /* 0x000fc800008f0eff */
[----:B------:R-:W-:-:S05]  /*2940*/  @!P2 LEA.HI.X R3, R0, c[0x0][0x2a4], R3, 0x2, P0 ;  /* 0x0000a9000003aa11 */ /* 0x000fca00000f1403 */
[----:B------:R1:W3:Y:S01]  /*2950*/  @!P2 LDG.E R252, [R2.64] ;  /* 0x0000000602fca981 */ /* 0x0002e2000c1e1900 */
[----:B------:R-:W-:-:S03]  /*2960*/  SHF.R.S32.HI R0, RZ, 0x1f, R11 ;  /* 0x0000001fff007819 */ /* 0x000fc6000001140b */
[----:B------:R4:W-:Y:S02]  /*2970*/  STL [R1+0x34], R4 ;  /* 0x0000340401007387 */ /* 0x0009e40000100800 */
[----:B------:R-:W-:-:S04]  /*2980*/  IMAD R0, R0, c[0x0][0x178], RZ ;  /* 0x00005e0000007a24 */ /* 0x000fc800078e02ff */
[----:B------:R-:W-:Y:S02]  /*2990*/  IMAD R0, R11, c[0x0][0x17c], R0 ;  /* 0x00005f000b007a24 */ /* 0x000fe400078e0200 */
[----:B--2---:R-:W-:Y:S02]  /*29a0*/  IMAD R5, R8, 0x80, R32 ;  /* 0x0000008008057824 */ /* 0x004fe400078e0220 */
[----:B----4-:R-:W-:-:S05]  /*29b0*/  IMAD.MOV.U32 R4, RZ, RZ, c[0x0][0x2c4] ;  /* 0x0000b100ff047624 */ /* 0x010fca00078e00ff */
[----:B------:R-:W-:Y:S01]  /*29c0*/  ISETP.NE.AND P0, PT, R4, 0x1, PT ;  /* 0x000000010400780c */ /* 0x000fe20003f05270 */
[----:B-1----:R-:W-:-:S04]  /*29d0*/  IMAD.WIDE.U32 R2, R11, c[0x0][0x178], RZ ;  /* 0x00005e000b027a25 */ /* 0x002fc800078e00ff */
[----:B------:R-:W-:Y:S01]  /*29e0*/  IMAD.IADD R3, R3, 0x1, R0 ;  /* 0x0000000103037824 */ /* 0x000fe200078e0200 */
[----:B------:R-:W-:-:S03]  /*29f0*/  SEL R4, R13, RZ, !P3 ;  /* 0x000000ff0d047207 */ /* 0x000fc60005800000 */
[----:B------:R-:W-:-:S04]  /*2a00*/  IMAD.WIDE.U32 R2, R23, c[0x0][0x1b8], R2 ;  /* 0x00006e0017027a25 */ /* 0x000fc800078e0002 */
[----:B------:R-:W-:-:S04]  /*2a10*/  @P0 IMAD.HI.U32 R7, R5, c[0x0][0x2c8], RZ ;  /* 0x0000b20005070a27 */ /* 0x000fc800078e00ff */
[----:B------:R-:W-:Y:S01]  /*2a20*/  IMAD.MOV.U32 R0, RZ, RZ, R5 ;  /* 0x000000ffff007224 */ /* 0x000fe200078e0005 */
[----:B------:R-:W-:Y:S01]  /*2a30*/  @P0 SHF.R.U32.HI R0, RZ, c[0x0][0x2cc], R7 ;  /* 0x0000b300ff000a19 */ /* 0x000fe20000011607 */
[----:B------:R-:W-:Y:S02]  /*2a40*/  IMAD R3, R23, c[0x0][0x1bc], R3 ;  /* 0x00006f0017037a24 */ /* 0x000fe400078e0203 */
[C---:B------:R-:W-:Y:S01]  /*2a50*/  IMAD R6, R4.reuse, c[0x0][0x1c4], R6 ;  /* 0x0000710004067a24 */ /* 0x040fe200078e0206 */
[----:B------:R-:W-:Y:S01]  /*2a60*/  SHF.R.S32.HI R7, RZ, 0x1f, R0 ;  /* 0x0000001fff077819 */ /* 0x000fe20000011400 */
[----:B------:R-:W-:-:S04]  /*2a70*/  IMAD.WIDE.U32 R2, R4, c[0x0][0x1c0], R2 ;  /* 0x0000700004027a25 */ /* 0x000fc800078e0002 */
[----:B------:R-:W-:-:S04]  /*2a80*/  IMAD.MOV R4, RZ, RZ, -R0 ;  /* 0x000000ffff047224 */ /* 0x000fc800078e0a00 */
[----:B------:R-:W-:Y:S02]  /*2a90*/  IMAD R4, R4, c[0x0][0x2c4], R5 ;  /* 0x0000b10004047a24 */ /* 0x000fe400078e0205 */
[----:B------:R-:W-:Y:S02]  /*2aa0*/  IMAD R5, R7, c[0x0][0x1b0], RZ ;  /* 0x00006c0007057a24 */ /* 0x000fe400078e02ff */
[----:B------:R-:W-:Y:S02]  /*2ab0*/  IMAD.IADD R3, R3, 0x1, R6 ;  /* 0x0000000103037824 */ /* 0x000fe400078e0206 */
[C---:B------:R-:W-:Y:S01]  /*2ac0*/  IMAD R6, R0.reuse, c[0x0][0x1b4], R5 ;  /* 0x00006d0000067a24 */ /* 0x040fe200078e0205 */
[----:B------:R-:W-:Y:S01]  /*2ad0*/  SHF.R.S32.HI R5, RZ, 0x1f, R4 ;  /* 0x0000001fff057819 */ /* 0x000fe20000011404 */
[----:B------:R-:W-:-:S04]  /*2ae0*/  IMAD.WIDE.U32 R2, R0, c[0x0][0x1b0], R2 ;  /* 0x00006c0000027a25 */ /* 0x000fc800078e0002 */
[----:B------:R-:W-:Y:S02]  /*2af0*/  IMAD R0, R5, c[0x0][0x1a8], RZ ;  /* 0x00006a0005007a24 */ /* 0x000fe400078e02ff */
[----:B------:R-:W-:Y:S02]  /*2b00*/  IMAD.IADD R3, R3, 0x1, R6 ;  /* 0x0000000103037824 */ /* 0x000fe400078e0206 */
[C---:B------:R-:W-:Y:S02]  /*2b10*/  IMAD R0, R4.reuse, c[0x0][0x1ac], R0 ;  /* 0x00006b0004007a24 */ /* 0x040fe400078e0200 */
[----:B------:R-:W-:-:S04]  /*2b20*/  IMAD.WIDE.U32 R2, R4, c[0x0][0x1a8], R2 ;  /* 0x00006a0004027a25 */ /* 0x000fc800078e0002 */
[----:B------:R-:W-:Y:S01]  /*2b30*/  IMAD.IADD R0, R3, 0x1, R0 ;  /* 0x0000000103007824 */ /* 0x000fe200078e0200 */
[----:B------:R-:W-:-:S04]  /*2b40*/  LEA R18, P0, R2, c[0x0][0x160], 0x1 ;  /* 0x0000580002127a11 */ /* 0x000fc800078008ff */
[----:B------:R-:W-:Y:S01]  /*2b50*/  LEA.HI.X R17, R2, c[0x0][0x164], R0, 0x1, P0 ;  /* 0x0000590002117a11 */ /* 0x000fe200000f0c00 */
[----:B------:R-:W1:Y:S01]  /*2b60*/  SHFL.IDX PT, R3, R18, RZ, 0x181f ;  /* 0x00181fff12037589 */ /* 0x000e6200000e0000 */
[----:B------:R-:W-:-:S03]  /*2b70*/  IMAD R16, R12, c[0x0][0x2c4], RZ ;  /* 0x0000b1000c107a24 */ /* 0x000fc600078e02ff */
[----:B------:R-:W2:Y:S01]  /*2b80*/  SHFL.IDX PT, R4, R17, RZ, 0x181f ;  /* 0x00181fff11047589 */ /* 0x000ea200000e0000 */
[----:B------:R-:W-:-:S05]  /*2b90*/  IMAD R19, R8, 0x80, R102 ;  /* 0x0000008008137824 */ /* 0x000fca00078e0266 */
[----:B------:R-:W-:Y:S01]  /*2ba0*/  ISETP.GE.AND P1, PT, R19, R16, PT ;  /* 0x000000101300720c */ /* 0x000fe20003f26270 */
[----:B------:R-:W4:Y:S01]  /*2bb0*/  SHFL.IDX PT, R0, R18, 0x1, 0x181f ;  /* 0x00381f0012007f89 */ /* 0x000f2200000e0000 */
[C---:B------:R-:W-:Y:S02]  /*2bc0*/  IADD3 R34, R251.reuse, 0x80, RZ ;  /* 0x00000080fb227810 */ /* 0x040fe40007ffe0ff */
[----:B------:R-:W-:Y:S02]  /*2bd0*/  SHF.R.S32.HI R24, RZ, 0x1f, R251 ;  /* 0x0000001fff187819 */ /* 0x000fe400000114fb */
[C---:B------:R-:W-:Y:S02]  /*2be0*/  IADD3 R40, R251.reuse, 0x80, RZ ;  /* 0x00000080fb287810 */ /* 0x040fe40007ffe0ff */
[C---:B------:R-:W-:Y:S02]  /*2bf0*/  IADD3 R33, R251.reuse, 0xc0, RZ ;  /* 0x000000c0fb217810 */ /* 0x040fe40007ffe0ff */
[----:B------:R-:W-:-:S03]  /*2c00*/  IADD3 R35, R251, 0xc0, RZ ;  /* 0x000000c0fb237810 */ /* 0x000fc60007ffe0ff */
[CC--:B-1----:R-:W-:Y:S01]  /*2c10*/  @!P1 LEA R12, P4, R251.reuse, R3.reuse, 0x1 ;  /* 0x00000003fb0c9211 */ /* 0x0c2fe200078808ff */
[----:B------:R-:W1:Y:S01]  /*2c20*/  SHFL.IDX PT, R2, R17, 0x1, 0x181f ;  /* 0x00381f0011027f89 */ /* 0x000e6200000e0000 */
[C---:B------:R-:W-:Y:S02]  /*2c30*/  IADD3 R41, R251.reuse, 0x40, RZ ;  /* 0x00000040fb297810 */ /* 0x040fe40007ffe0ff */
[-C--:B------:R-:W-:Y:S02]  /*2c40*/  @!P1 LEA R8, P5, R34, R3.reuse, 0x1 ;  /* 0x0000000322089211 */ /* 0x080fe400078a08ff */
[----:B--2---:R-:W-:Y:S02]  /*2c50*/  @!P1 LEA.HI.X R13, R251, R4, R24, 0x1, P4 ;  /* 0x00000004fb0d9211 */ /* 0x004fe400020f0c18 */
[----:B------:R-:W-:Y:S02]  /*2c60*/  SHF.R.S32.HI R40, RZ, 0x1f, R40 ;  /* 0x0000001fff287819 */ /* 0x000fe40000011428 */
[----:B------:R-:W-:-:S02]  /*2c70*/  @!P1 LEA R6, P4, R33, R3, 0x1 ;  /* 0x0000000321069211 */ /* 0x000fc400078808ff */
[----:B------:R-:W-:Y:S02]  /*2c80*/  SHF.R.S32.HI R35, RZ, 0x1f, R35 ;  /* 0x0000001fff237819 */ /* 0x000fe40000011423 */
[----:B------:R-:W-:Y:S02]  /*2c90*/  IADD3 R5, R19, 0x20, RZ ;  /* 0x0000002013057810 */ /* 0x000fe40007ffe0ff */
[C---:B------:R-:W-:Y:S02]  /*2ca0*/  ISETP.GE.AND P2, PT, R251.reuse, c[0x0][0x198], PT ;  /* 0x00006600fb007a0c */ /* 0x040fe40003f46270 */
[----:B------:R-:W-:Y:S02]  /*2cb0*/  IADD3 R42, R251, 0x40, RZ ;  /* 0x00000040fb2a7810 */ /* 0x000fe40007ffe0ff */
[----:B------:R-:W-:Y:S02]  /*2cc0*/  @!P1 LEA.HI.X R9, R34, R4, R40, 0x1, P5 ;  /* 0x0000000422099211 */ /* 0x000fe400028f0c28 */
[----:B------:R-:W-:-:S02]  /*2cd0*/  ISETP.GE.AND P6, PT, R41, c[0x0][0x198], PT ;  /* 0x0000660029007a0c */ /* 0x000fc40003fc6270 */
[C---:B------:R-:W-:Y:S02]  /*2ce0*/  @!P1 LEA.HI.X R7, R33.reuse, R4, R35, 0x1, P4 ;  /* 0x0000000421079211 */ /* 0x040fe400020f0c23 */
[----:B------:R-:W-:Y:S02]  /*2cf0*/  ISETP.GE.AND P5, PT, R34, c[0x0][0x198], PT ;  /* 0x0000660022007a0c */ /* 0x000fe40003fa6270 */
[----:B------:R-:W-:Y:S01]  /*2d00*/  ISETP.GE.AND P4, PT, R33, c[0x0][0x198], PT ;  /* 0x0000660021007a0c */ /* 0x000fe20003f86270 */
[----:B------:R2:W-:Y:S01]  /*2d10*/  @!P1 LDGSTS.E.BYPASS.LTC128B.128 [R247+0x4080], [R12.64], !P2 ;  /* 0x040800000cf79fae */ /* 0x0005e2000d101d46 */
[----:B------:R-:W-:Y:S02]  /*2d20*/  ISETP.GE.AND P0, PT, R5, R16, PT ;  /* 0x000000100500720c */ /* 0x000fe40003f06270 */
[----:B------:R-:W-:Y:S02]  /*2d30*/  @!P1 LEA R10, P3, R41, R3, 0x1 ;  /* 0x00000003290a9211 */ /* 0x000fe400078608ff */
[----:B------:R-:W-:-:S04]  /*2d40*/  SHF.R.S32.HI R42, RZ, 0x1f, R42 ;  /* 0x0000001fff2a7819 */ /* 0x000fc8000001142a */
[----:B------:R-:W-:-:S05]  /*2d50*/  @!P1 LEA.HI.X R11, R41, R4, R42, 0x1, P3 ;  /* 0x00000004290b9211 */ /* 0x000fca00018f0c2a */
[----:B------:R5:W-:Y:S04]  /*2d60*/  @!P1 LDGSTS.E.BYPASS.LTC128B.128 [R247+0x8080], [R10.64], !P6 ;  /* 0x080800000af79fae */ /* 0x000be8000f101d46 */
[----:B------:R1:W-:Y:S04]  /*2d70*/  @!P1 LDGSTS.E.BYPASS.LTC128B.128 [R247+0xc080], [R8.64], !P5 ;  /* 0x0c08000008f79fae */ /* 0x0003e8000e901d46 */
[----:B------:R2:W-:Y:S01]  /*2d80*/  @!P1 LDGSTS.E.BYPASS.LTC128B.128 [R247+0x10080], [R6.64], !P4 ;  /* 0x1008000006f79fae */ /* 0x0005e2000e101d46 */
[----:B------:R-:W-:Y:S02]  /*2d90*/  IADD3 R3, R19, 0x40, RZ ;  /* 0x0000004013037810 */ /* 0x000fe40007ffe0ff */
[-C--:B----4-:R-:W-:Y:S01]  /*2da0*/  @!P0 LEA R14, P3, R251, R0.reuse, 0x1 ;  /* 0x00000000fb0e8211 */ /* 0x090fe200078608ff */
[----:B-----5:R-:W4:Y:S01]  /*2db0*/  SHFL.IDX PT, R10, R18, 0x2, 0x181f ;  /* 0x00581f00120a7f89 */ /* 0x020f2200000e0000 */
[----:B-1----:R-:W-:-:S04]  /*2dc0*/  @!P0 LEA R8, P1, R41, R0, 0x1 ;  /* 0x0000000029088211 */ /* 0x002fc800078208ff */
[----:B------:R-:W-:Y:S02]  /*2dd0*/  @!P0 LEA.HI.X R9, R41, R2, R42, 0x1, P1 ;  /* 0x0000000229098211 */ /* 0x000fe400008f0c2a */
[C---:B--2---:R-:W-:Y:S01]  /*2de0*/  @!P0 LEA R6, P1, R34.reuse, R0, 0x1 ;  /* 0x0000000022068211 */ /* 0x044fe200078208ff */
[----:B------:R-:W1:Y:S03]  /*2df0*/  SHFL.IDX PT, R11, R17, 0x2, 0x181f ;  /* 0x00581f00110b7f89 */ /* 0x000e6600000e0000 */
[----:B------:R-:W-:Y:S02]  /*2e00*/  @!P0 LEA.HI.X R7, R34, R2, R40, 0x1, P1 ;  /* 0x0000000222078211 */ /* 0x000fe400008f0c28 */
[----:B------:R-:W-:-:S04]  /*2e10*/  @!P0 LEA R4, P1, R33, R0, 0x1 ;  /* 0x0000000021048211 */ /* 0x000fc800078208ff */
[----:B------:R-:W-:Y:S02]  /*2e20*/  @!P0 LEA.HI.X R5, R33, R2, R35, 0x1, P1 ;  /* 0x0000000221058211 */ /* 0x000fe400008f0c23 */
[----:B------:R-:W-:Y:S02]  /*2e30*/  ISETP.GE.AND P1, PT, R3, R16, PT ;  /* 0x000000100300720c */ /* 0x000fe40003f26270 */
[----:B------:R-:W-:Y:S01]  /*2e40*/  @!P0 LEA.HI.X R15, R251, R2, R24, 0x1, P3 ;  /* 0x00000002fb0f8211 */ /* 0x000fe200018f0c18 */
[----:B------:R-:W-:-:S04]  /*2e50*/  IMAD.MOV R0, RZ, RZ, -R20 ;  /* 0x000000ffff007224 */ /* 0x000fc800078e0a14 */
[----:B------:R2:W-:Y:S01]  /*2e60*/  @!P0 LDGSTS.E.BYPASS.LTC128B.128 [R247+0x5080], [R14.64], !P2 ;  /* 0x050800000ef78fae */ /* 0x0005e2000d101d46 */
[----:B------:R-:W-:-:S03]  /*2e70*/  IMAD R21, R0, c[0x0][0x2b8], R21 ;  /* 0x0000ae0000157a24 */ /* 0x000fc600078e0215 */
[----:B------:R4:W-:Y:S04]  /*2e80*/  @!P0 LDGSTS.E.BYPASS.LTC128B.128 [R247+0x9080], [R8.64], !P6 ;  /* 0x0908000008f78fae */ /* 0x0009e8000f101d46 */
[----:B------:R5:W-:Y:S04]  /*2e90*/  @!P0 LDGSTS.E.BYPASS.LTC128B.128 [R247+0xd080], [R6.64], !P5 ;  /* 0x0d08000006f78fae */ /* 0x000be8000e901d46 */
[----:B------:R2:W-:Y:S01]  /*2ea0*/  @!P0 LDGSTS.E.BYPASS.LTC128B.128 [R247+0x11080], [R4.64], !P4 ;  /* 0x1108000004f78fae */ /* 0x0005e2000e101d46 */
[----:B------:R-:W-:Y:S01]  /*2eb0*/  SHF.R.S32.HI R12, RZ, 0x1f, R21 ;  /* 0x0000001fff0c7819 */ /* 0x000fe20000011415 */
[----:B------:R-:W-:-:S04]  /*2ec0*/  IMAD.WIDE.U32 R2, R21, c[0x0][0x1e0], RZ ;  /* 0x0000780015027a25 */ /* 0x000fc800078e00ff */
[----:B------:R-:W-:Y:S01]  /*2ed0*/  IMAD R0, R12, c[0x0][0x1e0], RZ ;  /* 0x000078000c007a24 */ /* 0x000fe200078e02ff */
[----:B----4-:R-:W-:-:S04]  /*2ee0*/  @!P1 LEA R8, P0, R251, R10, 0x1 ;  /* 0x0000000afb089211 */ /* 0x010fc800078008ff */
[-C--:B-1----:R-:W-:Y:S02]  /*2ef0*/  @!P1 LEA.HI.X R9, R251, R11.reuse, R24, 0x1, P0 ;  /* 0x0000000bfb099211 */ /* 0x082fe400000f0c18 */
[-C--:B-----5:R-:W-:Y:S01]  /*2f00*/  @!P1 LEA R6, P0, R41, R10.reuse, 0x1 ;  /* 0x0000000a29069211 */ /* 0x0a0fe200078008ff */
[----:B------:R-:W-:Y:S01]  /*2f10*/  IMAD R0, R21, c[0x0][0x1e4], R0 ;  /* 0x0000790015007a24 */ /* 0x000fe200078e0200 */
[----:B--2---:R-:W-:Y:S01]  /*2f20*/  IADD3 R14, R19, 0x60, RZ ;  /* 0x00000060130e7810 */ /* 0x004fe20007ffe0ff */
[----:B------:R-:W1:Y:S01]  /*2f30*/  SHFL.IDX PT, R13, R18, 0x3, 0x181f ;  /* 0x00781f00120d7f89 */ /* 0x000e6200000e0000 */
[-C--:B------:R-:W-:Y:S02]  /*2f40*/  @!P1 LEA.HI.X R7, R41, R11.reuse, R42, 0x1, P0 ;  /* 0x0000000b29079211 */ /* 0x080fe400000f0c2a */
[C---:B------:R-:W-:Y:S01]  /*2f50*/  @!P1 LEA R4, P0, R34.reuse, R10, 0x1 ;  /* 0x0000000a22049211 */ /* 0x040fe200078008ff */
[----:B------:R-:W-:Y:S01]  /*2f60*/  IMAD.IADD R3, R3, 0x1, R0 ;  /* 0x0000000103037824 */ /* 0x000fe200078e0200 */
[----:B------:R2:W-:Y:S02]  /*2f70*/  @!P1 LDGSTS.E.BYPASS.LTC128B.128 [R247+0x6080], [R8.64], !P2 ;  /* 0x0608000008f79fae */ /* 0x0005e4000d101d46 */
[----:B------:R-:W-:-:S02]  /*2f80*/  @!P1 LEA.HI.X R5, R34, R11, R40, 0x1, P0 ;  /* 0x0000000b22059211 */ /* 0x000fc400000f0c28 */
[----:B------:R4:W-:Y:S01]  /*2f90*/  @!P1 LDGSTS.E.BYPASS.LTC128B.128 [R247+0xa080], [R6.64], !P6 ;  /* 0x0a08000006f79fae */ /* 0x0009e2000f101d46 */
[----:B------:R-:W-:Y:S01]  /*2fa0*/  ISETP.GE.AND P3, PT, R14, R16, PT ;  /* 0x000000100e00720c */ /* 0x000fe20003f66270 */
[C---:B------:R-:W-:Y:S02]  /*2fb0*/  IMAD.WIDE.U32 R26, R23.reuse, c[0x0][0x1e8], RZ ;  /* 0x00007a00171a7a25 */ /* 0x040fe400078e00ff */
[----:B------:R5:W-:Y:S04]  /*2fc0*/  @!P1 LDGSTS.E.BYPASS.LTC128B.128 [R247+0xe080], [R4.64], !P5 ;  /* 0x0e08000004f79fae */ /* 0x000be8000e901d46 */
[----:B------:R-:W1:Y:S01]  /*2fd0*/  SHFL.IDX PT, R14, R17, 0x3, 0x181f ;  /* 0x00781f00110e7f89 */ /* 0x000e6200000e0000 */
[----:B------:R-:W-:Y:S01]  /*2fe0*/  IMAD R25, R23, c[0x0][0x1ec], R27 ;  /* 0x00007b0017197a24 */ /* 0x000fe200078e021b */
[----:B------:R-:W-:-:S05]  /*2ff0*/  IADD3 R61, R134, -0x1, RZ ;  /* 0xffffffff863d7810 */ /* 0x000fca0007ffe0ff */
[----:B------:R-:W-:Y:S01]  /*3000*/  IMAD R60, R61, -0x30, R22 ;  /* 0xffffffd03d3c7824 */ /* 0x000fe200078e0216 */
[C---:B-----5:R-:W-:Y:S02]  /*3010*/  @!P1 LEA R4, P0, R33.reuse, R10, 0x1 ;  /* 0x0000000a21049211 */ /* 0x060fe400078008ff */
[----:B---3--:R-:W-:Y:S01]  /*3020*/  SHF.R.S32.HI R15, RZ, 0x1f, R252 ;  /* 0x0000001fff0f7819 */ /* 0x008fe200000114fc */
[----:B------:R-:W-:Y:S01]  /*3030*/  IMAD.WIDE.U32 R2, R252, c[0x0][0x1f0], R2 ;  /* 0x00007c00fc027a25 */ /* 0x000fe200078e0002 */
[----:B------:R-:W-:-:S03]  /*3040*/  @!P1 LEA.HI.X R5, R33, R11, R35, 0x1, P0 ;  /* 0x0000000b21059211 */ /* 0x000fc600000f0c23 */
[----:B----4-:R-:W-:Y:S01]  /*3050*/  IMAD R6, R15, c[0x0][0x1f0], RZ ;  /* 0x00007c000f067a24 */ /* 0x010fe200078e02ff */
[----:B------:R-:W-:Y:S01]  /*3060*/  IADD3 R0, P0, R2, R26, RZ ;  /* 0x0000001a02007210 */ /* 0x000fe20007f1e0ff */
[----:B------:R3:W-:Y:S02]  /*3070*/  @!P1 LDGSTS.E.BYPASS.LTC128B.128 [R247+0x12080], [R4.64], !P4 ;  /* 0x1208000004f79fae */ /* 0x0007e4000e101d46 */
[----:B------:R-:W-:Y:S01]  /*3080*/  IMAD R6, R252, c[0x0][0x1f4], R6 ;  /* 0x00007d00fc067a24 */ /* 0x000fe200078e0206 */
[----:B-1----:R-:W-:-:S04]  /*3090*/  @!P3 LEA R2, P1, R251, R13, 0x1 ;  /* 0x0000000dfb02b211 */ /* 0x002fc800078208ff */
[----:B---3--:R-:W-:Y:S02]  /*30a0*/  IADD3.X R4, R25, R3, R6, P0, !PT ;  /* 0x0000000319047210 */ /* 0x008fe400007fe406 */
[----:B------:R-:W-:-:S04]  /*30b0*/  LEA R10, P0, R0, c[0x0][0x1c8], 0x1 ;  /* 0x00007200000a7a11 */ /* 0x000fc800078008ff */
[----:B------:R-:W-:Y:S02]  /*30c0*/  LEA.HI.X R11, R0, c[0x0][0x1cc], R4, 0x1, P0 ;  /* 0x00007300000b7a11 */ /* 0x000fe400000f0c04 */
[----:B------:R-:W-:Y:S01]  /*30d0*/  IMNMX R0, R60, 0x30, PT ;  /* 0x000000303c007817 */ /* 0x000fe20003800200 */
[----:B------:R-:W-:-:S04]  /*30e0*/  IMAD R4, R12, c[0x0][0x208], RZ ;  /* 0x000082000c047a24 */ /* 0x000fc800078e02ff */
[----:B------:R-:W-:Y:S02]  /*30f0*/  IMAD.IADD R5, R0, 0x1, -R102 ;  /* 0x0000000100057824 */ /* 0x000fe400078e0a66 */
[----:B------:R-:W1:Y:S01]  /*3100*/  SHFL.IDX PT, R0, R10, RZ, 0x181f ;  /* 0x00181fff0a007589 */ /* 0x000e6200000e0000 */
[----:B------:R-:W-:-:S03]  /*3110*/  @!P3 LEA.HI.X R3, R251, R14, R24, 0x1, P1 ;  /* 0x0000000efb03b211 */ /* 0x000fc600008f0c18 */
[----:B------:R-:W3:Y:S01]  /*3120*/  SHFL.IDX PT, R12, R11, RZ, 0x181f ;  /* 0x00181fff0b0c7589 */ /* 0x000ee200000e0000 */
[----:B------:R-:W-:Y:S01]  /*3130*/  IMAD R4, R21, c[0x0][0x20c], R4 ;  /* 0x0000830015047a24 */ /* 0x000fe200078e0204 */
[-C--:B--2---:R-:W-:Y:S02]  /*3140*/  @!P3 LEA R8, P0, R41, R13.reuse, 0x1 ;  /* 0x0000000d2908b211 */ /* 0x084fe400078008ff */
[----:B------:R2:W-:Y:S01]  /*3150*/  @!P3 LDGSTS.E.BYPASS.LTC128B.128 [R247+0x7080], [R2.64], !P2 ;  /* 0x0708000002f7bfae */ /* 0x0005e2000d101d46 */
[----:B------:R-:W-:Y:S02]  /*3160*/  ISETP.GE.AND P1, PT, R5, 0x1, PT ;  /* 0x000000010500780c */ /* 0x000fe40003f26270 */
[C---:B------:R-:W-:Y:S02]  /*3170*/  @!P3 LEA R6, P2, R34.reuse, R13, 0x1 ;  /* 0x0000000d2206b211 */ /* 0x040fe400078408ff */
[-C--:B------:R-:W-:Y:S02]  /*3180*/  @!P3 LEA.HI.X R9, R41, R14.reuse, R42, 0x1, P0 ;  /* 0x0000000e2909b211 */ /* 0x080fe400000f0c2a */
[----:B------:R-:W-:-:S02]  /*3190*/  @!P3 LEA.HI.X R7, R34, R14, R40, 0x1, P2 ;  /* 0x0000000e2207b211 */ /* 0x000fc400010f0c28 */
[----:B------:R-:W-:Y:S01]  /*31a0*/  ISETP.GE.AND P2, PT, R5, 0x21, PT ;  /* 0x000000210500780c */ /* 0x000fe20003f46270 */
[----:B------:R-:W-:Y:S04]  /*31b0*/  SHFL.IDX PT, R16, R11, 0x1, 0x181f ;  /* 0x00381f000b107f89 */ /* 0x000fe800000e0000 */
[----:B------:R1:W-:Y:S04]  /*31c0*/  @!P3 LDGSTS.E.BYPASS.LTC128B.128 [R247+0xb080], [R8.64], !P6 ;  /* 0x0b08000008f7bfae */ /* 0x0003e8000f101d46 */
[----:B------:R4:W-:Y:S01]  /*31d0*/  @!P3 LDGSTS.E.BYPASS.LTC128B.128 [R247+0xf080], [R6.64], !P5 ;  /* 0x0f08000006f7bfae */ /* 0x0009e2000e901d46 */
[----:B--2---:R-:W-:-:S04]  /*31e0*/  IMAD.WIDE.U32 R2, R21, c[0x0][0x208], RZ ;  /* 0x0000820015027a25 */ /* 0x004fc800078e00ff */
[----:B------:R-:W-:Y:S01]  /*31f0*/  IMAD.IADD R3, R3, 0x1, R4 ;  /* 0x0000000103037824 */ /* 0x000fe200078e0204 */
[C---:B------:R-:W-:Y:S02]  /*3200*/  @!P3 LEA R4, P0, R33.reuse, R13, 0x1 ;  /* 0x0000000d2104b211 */ /* 0x040fe400078008ff */
[----:B------:R2:W5:Y:S02]  /*3210*/  SHFL.IDX PT, R13, R10, 0x1, 0x181f ;  /* 0x00381f000a0d7f89 */ /* 0x00056400000e0000 */
[----:B------:R-:W-:-:S05]  /*3220*/  @!P3 LEA.HI.X R5, R33, R14, R35, 0x1, P0 ;  /* 0x0000000e2105b211 */ /* 0x000fca00000f0c23 */
[----:B------:R5:W-:Y:S01]  /*3230*/  @!P3 LDGSTS.E.BYPASS.LTC128B.128 [R247+0x13080], [R4.64], !P4 ;  /* 0x1308000004f7bfae */ /* 0x000be2000e101d46 */
[----:B-1----:R-:W-:Y:S02]  /*3240*/  @P1 LEA R8, P3, R41, R0, 0x1 ;  /* 0x0000000029081211 */ /* 0x002fe400078608ff */
[----:B------:R-:W-:Y:S02]  /*3250*/  ISETP.GE.AND P6, PT, R251, c[0x0][0x1d4], PT ;  /* 0x00007500fb007a0c */ /* 0x000fe40003fc6270 */
[----:B------:R-:W-:Y:S01]  /*3260*/  ISETP.GE.AND P5, PT, R41, c[0x0][0x1d4], PT ;  /* 0x0000750029007a0c */ /* 0x000fe20003fa6270 */
[----:B------:R-:W-:Y:S01]  /*3270*/  IMAD.WIDE.U32 R18, R23, c[0x0][0x210], RZ ;  /* 0x0000840017127a25 */ /* 0x000fe200078e00ff */
[----:B---3--:R-:W-:Y:S01]  /*3280*/  @P1 LEA.HI.X R9, R41, R12, R42, 0x1, P3 ;  /* 0x0000000c29091211 */ /* 0x008fe200018f0c2a */
[----:B------:R-:W0:Y:S01]  /*3290*/  LDGDEPBAR ;  /* 0x00000000000079af */ /* 0x000e220000000000 */
[----:B------:R-:W-:Y:S02]  /*32a0*/  ISETP.GE.AND P4, PT, R34, c[0x0][0x1d4], PT ;  /* 0x0000750022007a0c */ /* 0x000fe40003f86270 */
[----:B--2---:R-:W-:-:S04]  /*32b0*/  @P1 LEA R10, P0, R251, R0, 0x1 ;  /* 0x00000000fb0a1211 */ /* 0x004fc800078008ff */
[----:B------:R-:W-:Y:S02]  /*32c0*/  @P1 LEA.HI.X R11, R251, R12, R24, 0x1, P0 ;  /* 0x0000000cfb0b1211 */ /* 0x000fe400000f0c18 */
[-C--:B----4-:R-:W-:Y:S01]  /*32d0*/  @P1 LEA R6, P0, R34, R0.reuse, 0x1 ;  /* 0x0000000022061211 */ /* 0x090fe200078008ff */
[----:B------:R-:W-:Y:S02]  /*32e0*/  IMAD.WIDE.U32 R2, R252, c[0x0][0x218], R2 ;  /* 0x00008600fc027a25 */ /* 0x000fe400078e0002 */
[----:B------:R1:W-:Y:S01]  /*32f0*/  @P1 LDGSTS.E.BYPASS.LTC128B.128 [R247+0x14080], [R10.64], !P6 ;  /* 0x140800000af71fae */ /* 0x0003e2000f101d46 */
[----:B-----5:R-:W-:Y:S02]  /*3300*/  @P1 LEA R4, P3, R33, R0, 0x1 ;  /* 0x0000000021041211 */ /* 0x020fe400078608ff */
[-C--:B------:R-:W-:Y:S01]  /*3310*/  @P1 LEA.HI.X R7, R34, R12.reuse, R40, 0x1, P0 ;  /* 0x0000000c22071211 */ /* 0x080fe200000f0c28 */
[----:B------:R-:W-:Y:S01]  /*3320*/  IMAD R17, R23, c[0x0][0x214], R19 ;  /* 0x0000850017117a24 */ /* 0x000fe200078e0213 */
[C---:B------:R-:W-:Y:S01]  /*3330*/  @P1 LEA.HI.X R5, R33.reuse, R12, R35, 0x1, P3 ;  /* 0x0000000c21051211 */ /* 0x040fe200018f0c23 */
[----:B------:R2:W-:Y:S01]  /*3340*/  @P1 LDGSTS.E.BYPASS.LTC128B.128 [R247+0x15880], [R8.64], !P5 ;  /* 0x1588000008f71fae */ /* 0x0005e2000e901d46 */
[----:B------:R-:W-:Y:S01]  /*3350*/  ISETP.GE.AND P3, PT, R33, c[0x0][0x1d4], PT ;  /* 0x0000750021007a0c */ /* 0x000fe20003f66270 */
[----:B------:R-:W-:Y:S01]  /*3360*/  IMAD R0, R15, c[0x0][0x218], RZ ;  /* 0x000086000f007a24 */ /* 0x000fe200078e02ff */
[C---:B------:R-:W-:Y:S01]  /*3370*/  @P2 LEA R14, P0, R251.reuse, R13, 0x1 ;  /* 0x0000000dfb0e2211 */ /* 0x040fe200078008ff */
[----:B------:R3:W-:Y:S02]  /*3380*/  @P1 LDGSTS.E.BYPASS.LTC128B.128 [R247+0x17080], [R6.64], !P4 ;  /* 0x1708000006f71fae */ /* 0x0007e4000e101d46 */
[----:B------:R-:W-:Y:S01]  /*3390*/  IMAD R12, R252, c[0x0][0x21c], R0 ;  /* 0x00008700fc0c7a24 */ /* 0x000fe200078e0200 */
[----:B------:R-:W-:-:S02]  /*33a0*/  @P2 LEA.HI.X R15, R251, R16, R24, 0x1, P0 ;  /* 0x00000010fb0f2211 */ /* 0x000fc400000f0c18 */
[----:B------:R-:W-:-:S04]  /*33b0*/  IADD3 R0, P0, R2, R18, RZ ;  /* 0x0000001202007210 */ /* 0x000fc80007f1e0ff */
[----:B------:R-:W-:Y:S01]  /*33c0*/  IADD3.X R2, R17, R3, R12, P0, !PT ;  /* 0x0000000311027210 */ /* 0x000fe200007fe40c */
[----:B------:R4:W-:Y:S04]  /*33d0*/  @P1 LDGSTS.E.BYPASS.LTC128B.128 [R247+0x18880], [R4.64], !P3 ;  /* 0x1888000004f71fae */ /* 0x0009e8000d901d46 */
[----:B------:R5:W-:Y:S01]  /*33e0*/  @P2 LDGSTS.E.BYPASS.LTC128B.128 [R247+0x15080], [R14.64], !P6 ;  /* 0x150800000ef72fae */ /* 0x000be2000f101d46 */
[----:B-1----:R-:W-:-:S04]  /*33f0*/  LEA R11, P0, R0, c[0x0][0x1f8], 0x1 ;  /* 0x00007e00000b7a11 */ /* 0x002fc800078008ff */
[----:B------:R-:W-:Y:S02]  /*3400*/  LEA.HI.X R10, R0, c[0x0][0x1fc], R2, 0x1, P0 ;  /* 0x00007f00000a7a11 */ /* 0x000fe400000f0c02 */
[-C--:B---3--:R-:W-:Y:S02]  /*3410*/  @P2 LEA R6, P1, R41, R13.reuse, 0x1 ;  /* 0x0000000d29062211 */ /* 0x088fe400078208ff */
[----:B------:R-:W-:Y:S02]  /*3420*/  @P2 LEA R2, P0, R33, R13, 0x1 ;  /* 0x0000000d21022211 */ /* 0x000fe400078008ff */
[-C--:B------:R-:W-:Y:S02]  /*3430*/  @P2 LEA.HI.X R7, R41, R16.reuse, R42, 0x1, P1 ;  /* 0x0000001029072211 */ /* 0x080fe400008f0c2a */
[----:B------:R-:W-:-:S03]  /*3440*/  @P2 LEA.HI.X R3, R33, R16, R35, 0x1, P0 ;  /* 0x0000001021032211 */ /* 0x000fc600000f0c23 */
[----:B------:R1:W-:Y:S01]  /*3450*/  @P2 LDGSTS.E.BYPASS.LTC128B.128 [R247+0x16880], [R6.64], !P5 ;  /* 0x1688000006f72fae */ /* 0x0003e2000e901d46 */
[----:B----4-:R-:W-:-:S04]  /*3460*/  @P2 LEA R4, P1, R34, R13, 0x1 ;  /* 0x0000000d22042211 */ /* 0x010fc800078208ff */
[----:B------:R-:W-:-:S05]  /*3470*/  @P2 LEA.HI.X R5, R34, R16, R40, 0x1, P1 ;  /* 0x0000001022052211 */ /* 0x000fca00008f0c28 */
[----:B------:R3:W-:Y:S04]  /*3480*/  @P2 LDGSTS.E.BYPASS.LTC128B.128 [R247+0x18080], [R4.64], !P4 ;  /* 0x1808000004f72fae */ /* 0x0007e8000e101d46 */
[----:B------:R4:W-:Y:S04]  /*3490*/  @P2 LDGSTS.E.BYPASS.LTC128B.128 [R247+0x19880], [R2.64], !P3 ;  /* 0x1988000002f72fae */ /* 0x0009e8000d901d46 */
[----:B------:R-:W0:Y:S01]  /*34a0*/  LDGDEPBAR ;  /* 0x00000000000079af */ /* 0x000e220000000000 */
[----:B------:R-:W-:-:S04]  /*34b0*/  DEPBAR.LE SB0, 0x1 ;  /* 0x000080400000791a */ /* 0x000fc80000000000 */
[----:B------:R-:W-:Y:S06]  /*34c0*/  BAR.SYNC.DEFER_BLOCKING 0x0 ;  /* 0x0000000000007b1d */ /* 0x000fec0000010000 */
[----:B--2---:R-:W1:Y:S04]  /*34d0*/  SHFL.IDX PT, R9, R11, RZ, 0x181f ;  /* 0x00181fff0b097589 */ /* 0x004e6800000e0000 */
[----:B------:R-:W2:Y:S04]  /*34e0*/  SHFL.IDX PT, R8, R10, RZ, 0x181f ;  /* 0x00181fff0a087589 */ /* 0x000ea800000e0000 */
[----:B------:R1:W1:Y:S04]  /*34f0*/  LDSM.16.M88.4 R160, [R243] ;  /* 0x00000000f3a0783b */ /* 0x0002680000000200 */
[----:B------:R1:W1:Y:S04]  /*3500*/  LDSM.16.M88.4 R164, [R244] ;  /* 0x00000000f4a4783b */ /* 0x0002680000000200 */
[----:B------:R1:W1:Y:S04]  /*3510*/  LDSM.16.M88.4 R180, [R246] ;  /* 0x00000000f6b4783b */ /* 0x0002680000000200 */
[----:B------:R1:W1:Y:S04]  /*3520*/  LDSM.16.M88.4 R184, [R245] ;  /* 0x00000000f5b8783b */ /* 0x0002680000000200 */
[----:B------:R1:W1:Y:S04]  /*3530*/  LDSM.16.M88.4 R188, [R243+0x4000] ;  /* 0x00400000f3bc783b */ /* 0x0002680000000200 */
[----:B------:R1:W1:Y:S04]  /*3540*/  LDSM.16.M88.4 R192, [R244+0x4000] ;  /* 0x00400000f4c0783b */ /* 0x0002680000000200 */
[----:B------:R1:W1:Y:S04]  /*3550*/  LDSM.16.M88.4 R196, [R246+0x4000] ;  /* 0x00400000f6c4783b */ /* 0x0002680000000200 */
[----:B------:R1:W2:Y:S04]  /*3560*/  LDSM.16.M88.4 R200, [R245+0x4000] ;  /* 0x00400000f5c8783b */ /* 0x0002a80000000200 */
[----:B------:R1:W2:Y:S04]  /*3570*/  LDSM.16.M88.4 R204, [R243+0x8000] ;  /* 0x00800000f3cc783b */ /* 0x0002a80000000200 */
[----:B------:R1:W5:Y:S04]  /*3580*/  LDSM.16.M88.4 R208, [R244+0x8000] ;  /* 0x00800000f4d0783b */ /* 0x0003680000000200 */
[----:B------:R1:W5:Y:S04]  /*3590*/  LDSM.16.M88.4 R212, [R246+0x8000] ;  /* 0x00800000f6d4783b */ /* 0x0003680000000200 */
[----:B------:R1:W5:Y:S04]  /*35a0*/  LDSM.16.M88.4 R216, [R245+0x8000] ;  /* 0x00800000f5d8783b */ /* 0x0003680000000200 */
[----:B------:R2:W5:Y:S04]  /*35b0*/  LDSM.16.M88.4 R220, [R243+0xc000] ;  /* 0x00c00000f3dc783b */ /* 0x0005680000000200 */
[----:B------:R4:W5:Y:S04]  /*35c0*/  LDSM.16.M88.4 R224, [R244+0xc000] ;  /* 0x00c00000f4e0783b */ /* 0x0009680000000200 */
[----:B------:R5:W5:Y:S04]  /*35d0*/  LDSM.16.M88.4 R228, [R246+0xc000] ;  /* 0x00c00000f6e4783b */ /* 0x000b680000000200 */
[----:B------:R5:W5:Y:S04]  /*35e0*/  LDSM.16.M88.4 R232, [R245+0xc000] ;  /* 0x00c00000f5e8783b */ /* 0x000b680000000200 */
[----:B------:R-:W-:Y:S01]  /*35f0*/  BAR.SYNC.DEFER_BLOCKING 0x0 ;  /* 0x0000000000007b1d */ /* 0x000fe20000010000 */
[----:B------:R-:W-:Y:S01]  /*3600*/  LOP3.LUT P1, RZ, R103, 0x2, RZ, 0xc0, !PT ;  /* 0x0000000267ff7812 */ /* 0x000fe2000782c0ff */
[----:B---3--:R-:W-:Y:S01]  /*3610*/  IMAD.IADD R4, R60, 0x1, -R102 ;  /* 0x000000013c047824 */ /* 0x008fe200078e0a66 */
[----:B-1----:R-:W-:-:S02]  /*3620*/  LEA R6, P0, R251, R9, 0x1 ;  /* 0x00000009fb067211 */ /* 0x002fc400078008ff */
[----:B------:R-:W-:Y:S02]  /*3630*/  ISETP.GE.AND P2, PT, R251, c[0x0][0x1d4], PT ;  /* 0x00007500fb007a0c */ /* 0x000fe40003f46270 */
[----:B------:R-:W-:Y:S02]  /*3640*/  IADD3 R0, R135, 0x20, RZ ;  /* 0x0000002087007810 */ /* 0x000fe40007ffe0ff */
[----:B--2---:R-:W-:Y:S02]  /*3650*/  LEA.HI.X R7, R251, R8, R24, 0x1, P0 ;  /* 0x00000008fb077211 */ /* 0x004fe400000f0c18 */
[----:B----4-:R-:W-:-:S03]  /*3660*/  LEA R2, P0, R41, R9, 0x1 ;  /* 0x0000000929027211 */ /* 0x010fc600078008ff */
[----:B------:R-:W-:Y:S01]  /*3670*/  @P1 IADD3 R0, R135, -0x20, RZ ;  /* 0xffffffe087001810 */ /* 0x000fe20007ffe0ff */
[----:B------:R-:W-:-:S04]  /*3680*/  DEPBAR.LE SB0, 0x0 ;  /* 0x000080000000791a */ /* 0x000fc80000000000 */
[----:B------:R-:W-:Y:S01]  /*3690*/  BAR.SYNC.DEFER_BLOCKING 0x0 ;  /* 0x0000000000007b1d */ /* 0x000fe20000010000 */
[C---:B------:R-:W-:Y:S02]  /*36a0*/  ISETP.LT.OR P1, PT, R4.reuse, 0x1, P2 ;  /* 0x000000010400780c */ /* 0x040fe40001721670 */
[C---:B------:R-:W-:Y:S02]  /*36b0*/  ISETP.GE.AND P2, PT, R41.reuse, c[0x0][0x1d4], PT ;  /* 0x0000750029007a0c */ /* 0x040fe40003f46270 */
[----:B------:R-:W-:Y:S02]  /*36c0*/  LEA.HI.X R3, R41, R8, R42, 0x1, P0 ;  /* 0x0000000829037211 */ /* 0x000fe400000f0c2a */
[----:B------:R-:W-:Y:S01]  /*36d0*/  ISETP.LT.OR P0, PT, R4, 0x1, P2 ;  /* 0x000000010400780c */ /* 0x000fe20001701670 */
[----:B------:R1:W-:Y:S04]  /*36e0*/  STL [R1], R21 ;  /* 0x0000001501007387 */ /* 0x0003e80000100800 */
[----:B------:R1:W-:Y:S04]  /*36f0*/  STL.64 [R1+0x18], R26 ;  /* 0x0000181a01007387 */ /* 0x0003e80000100a00 */
[----:B------:R1:W-:Y:S04]  /*3700*/  STL [R1+0x30], R25 ;  /* 0x0000301901007387 */ /* 0x0003e80000100800 */
[----:B------:R-:W2:Y:S04]  /*3710*/  S2R R5, SR_TID.X ;  /* 0x0000000000057919 */ /* 0x000ea80000002100 */
[----:B------:R1:W3:Y:S04]  /*3720*/  LDSM.16.M88.4 R28, [R0] ;  /* 0x00000000001c783b */ /* 0x0002e80000000200 */
[----:B------:R1:W4:Y:S04]  /*3730*/  LDSM.16.M88.4 R36, [R0+0x800] ;  /* 0x000800000024783b */ /* 0x0003280000000200 */
[----:B------:R1:W1:Y:S04]  /*3740*/  LDSM.16.M88.4 R56, [R0+0x1000] ;  /* 0x001000000038783b */ /* 0x0002680000000200 */
[----:B-----5:R1:W1:Y:S04]  /*3750*/  LDSM.16.M88.4 R12, [R135] ;  /* 0x00000000870c783b */ /* 0x0202680000000200 */
[----:B------:R1:W1:Y:S04]  /*3760*/  LDSM.16.M88.4 R24, [R135+0x800] ;  /* 0x000800008718783b */ /* 0x0002680000000200 */
[----:B------:R1:W1:Y:S04]  /*3770*/  LDSM.16.M88.4 R48, [R135+0x1000] ;  /* 0x001000008730783b */ /* 0x0002680000000200 */
[----:B------:R-:W-:Y:S01]  /*3780*/  @!PT LDS RZ, [RZ] ;  /* 0x00000000fffff984 */ /* 0x000fe20000000800 */
[----:B------:R-:W-:Y:S01]  /*3790*/  @!PT LDS RZ, [RZ] ;  /* 0x00000000fffff984 */ /* 0x000fe20000000800 */
[----:B------:R-:W-:Y:S01]  /*37a0*/  @!PT LDS RZ, [RZ] ;  /* 0x00000000fffff984 */ /* 0x000fe20000000800 */
[----:B------:R5:W-:Y:S04]  /*37b0*/  LDGSTS.E.BYPASS.LTC128B.128 [R247+0x4080], [R6.64], !P1 ;  /* 0x0408000006f77fae */ /* 0x000be8000c901d46 */
[----:B------:R2:W-:Y:S01]  /*37c0*/  LDGSTS.E.BYPASS.LTC128B.128 [R247+0x5880], [R2.64], !P0 ;  /* 0x0588000002f77fae */ /* 0x0005e2000c101d46 */
[----:B------:R-:W-:-:S03]  /*37d0*/  ISETP.GE.AND P1, PT, R34, c[0x0][0x1d4], PT ;  /* 0x0000750022007a0c */ /* 0x000fc60003f26270 */
[----:B------:R1:W-:Y:S01]  /*37e0*/  STL.64 [R1+0x28], R18 ;  /* 0x0000281201007387 */ /* 0x0003e20000100a00 */
[----:B-----5:R-:W-:-:S04]  /*37f0*/  LEA R6, P0, R34, R9, 0x1 ;  /* 0x0000000922067211 */ /* 0x020fc800078008ff */
[----:B------:R-:W-:Y:S02]  /*3800*/  LEA.HI.X R7, R34, R8, R40, 0x1, P0 ;  /* 0x0000000822077211 */ /* 0x000fe400000f0c28 */
[----:B--2---:R-:W-:-:S04]  /*3810*/  LEA R2, P0, R33, R9, 0x1 ;  /* 0x0000000921027211 */ /* 0x004fc800078008ff */
[C---:B------:R-:W-:Y:S02]  /*3820*/  LEA.HI.X R3, R33.reuse, R8, R35, 0x1, P0 ;  /* 0x0000000821037211 */ /* 0x040fe400000f0c23 */
[----:B------:R-:W-:Y:S01]  /*3830*/  ISETP.LT.OR P0, PT, R4, 0x1, P1 ;  /* 0x000000010400780c */ /* 0x000fe20000f01670 */
[----:B------:R2:W-:Y:S01]  /*3840*/  STL [R1+0x38], R17 ;  /* 0x0000381101007387 */ /* 0x0005e20000100800 */
[----:B------:R-:W-:Y:S02]  /*3850*/  ISETP.GE.AND P2, PT, R33, c[0x0][0x1d4], PT ;  /* 0x0000750021007a0c */ /* 0x000fe40003f46270 */
[----:B------:R-:W-:-:S09]  /*3860*/  ISETP.GT.AND P1, PT, R5, 0x7f, PT ;  /* 0x0000007f0500780c */ /* 0x000fd20003f24270 */
[----:B------:R2:W-:Y:S01]  /*3870*/  LDGSTS.E.BYPASS.LTC128B.128 [R247+0x7080], [R6.64], !P0 ;  /* 0x0708000006f77fae */ /* 0x0005e2000c101d46 */
[----:B------:R-:W-:Y:S01]  /*3880*/  ISETP.LT.OR P0, PT, R4, 0x1, P2 ;  /* 0x000000010400780c */ /* 0x000fe20001701670 */
[----:B------:R-:W-:-:S12]  /*3890*/  BSSY B0, `(.L_x_31) ;  /* 0x0000027000007945 */ /* 0x000fd80003800000 */
[----:B------:R2:W-:Y:S01]  /*38a0*/  LDGSTS.E.BYPASS.LTC128B.128 [R247+0x8880], [R2.64], !P0 ;  /* 0x0888000002f77fae */ /* 0x0005e2000c101d46 */
[----:B------:R-:W-:Y:S01]  /*38b0*/  ISETP.GT.AND P0, PT, R32, 0x2f, PT ;  /* 0x0000002f2000780c */ /* 0x000fe20003f04270 */
[----:B------:R-:W-:Y:S07]  /*38c0*/  @P1 BRA `(.L_x_32) ;  /* 0x0000023000001947 */ /* 0x000fee0003800000 */
[----:B-1-34-:R-:W-:Y:S05]  /*38d0*/  BRA.DIV ~URZ, `(.L_x_33) ;  /* 0x0000c3c27f007947 */ /* 0x01afea000b800000 */
[----:B------:R1:W3:Y:S04]  /*38e0*/  SHFL.IDX PT, R5, R10, 0x1, 0x181f ;  /* 0x00381f000a057f89 */ /* 0x0002e800000e0000 */
[----:B------:R1:W4:Y:S02]  /*38f0*/  SHFL.IDX PT, R0, R11, 0x1, 0x181f ;  /* 0x00381f000b007f89 */ /* 0x00032400000e0000 */
.L_x_119:
[C---:B-1----:R-:W-:Y:S02]  /*3900*/  IADD3 R11, R251.reuse, 0x40, RZ ;  /* 0x00000040fb0b7810 */ /* 0x042fe40007ffe0ff */
[----:B--2---:R-:W-:Y:S02]  /*3910*/  IADD3 R3, R251, 0x40, RZ ;  /* 0x00000040fb037810 */ /* 0x004fe40007ffe0ff */
[----:B----4-:R-:W-:-:S02]  /*3920*/  LEA R8, P1, R11, R0, 0x1 ;  /* 0x000000000b087211 */ /* 0x010fc400078208ff */
[----:B------:R-:W-:Y:S02]  /*3930*/  SHF.R.S32.HI R3, RZ, 0x1f, R3 ;  /* 0x0000001fff037819 */ /* 0x000fe40000011403 */
[C---:B------:R-:W-:Y:S02]  /*3940*/  IADD3 R10, R251.reuse, 0x80, RZ ;  /* 0x00000080fb0a7810 */ /* 0x040fe40007ffe0ff */
[----:B------:R-:W-:Y:S02]  /*3950*/  IADD3 R2, R251, 0x80, RZ ;  /* 0x00000080fb027810 */ /* 0x000fe40007ffe0ff */
[----:B---3--:R-:W-:Y:S02]  /*3960*/  LEA.HI.X R9, R11, R5, R3, 0x1, P1 ;  /* 0x000000050b097211 */ /* 0x008fe400008f0c03 */
[----:B------:R-:W-:Y:S02]  /*3970*/  SHF.R.S32.HI R2, RZ, 0x1f, R2 ;  /* 0x0000001fff027819 */ /* 0x000fe40000011402 */
[----:B------:R-:W-:-:S02]  /*3980*/  LEA R6, P1, R10, R0, 0x1 ;  /* 0x000000000a067211 */ /* 0x000fc400078208ff */
[----:B------:R-:W-:Y:S02]  /*3990*/  SHF.R.S32.HI R16, RZ, 0x1f, R251 ;  /* 0x0000001fff107819 */ /* 0x000fe400000114fb */
[-C--:B------:R-:W-:Y:S02]  /*39a0*/  LEA.HI.X R7, R10, R5.reuse, R2, 0x1, P1 ;  /* 0x000000050a077211 */ /* 0x080fe400008f0c02 */
[C---:B------:R-:W-:Y:S02]  /*39b0*/  LEA R2, P1, R251.reuse, R0, 0x1 ;  /* 0x00000000fb027211 */ /* 0x040fe400078208ff */
[C---:B------:R-:W-:Y:S02]  /*39c0*/  IADD3 R17, R251.reuse, 0xc0, RZ ;  /* 0x000000c0fb117810 */ /* 0x040fe40007ffe0ff */
[C---:B------:R-:W-:Y:S02]  /*39d0*/  LEA.HI.X R3, R251.reuse, R5, R16, 0x1, P1 ;  /* 0x00000005fb037211 */ /* 0x040fe400008f0c10 */
[----:B------:R-:W-:-:S02]  /*39e0*/  ISETP.GE.AND P1, PT, R251, c[0x0][0x1d4], PT ;  /* 0x00007500fb007a0c */ /* 0x000fc40003f26270 */
[----:B------:R-:W-:Y:S02]  /*39f0*/  IADD3 R16, R251, 0xc0, RZ ;  /* 0x000000c0fb107810 */ /* 0x000fe40007ffe0ff */
[C---:B------:R-:W-:Y:S02]  /*3a00*/  ISETP.LT.OR P1, PT, R4.reuse, 0x21, P1 ;  /* 0x000000210400780c */ /* 0x040fe40000f21670 */
[----:B------:R-:W-:Y:S02]  /*3a10*/  SHF.R.S32.HI R17, RZ, 0x1f, R17 ;  /* 0x0000001fff117819 */ /* 0x000fe40000011411 */
[----:B------:R-:W-:-:S09]  /*3a20*/  ISETP.LT.OR P2, PT, R4, 0x21, P2 ;  /* 0x000000210400780c */ /* 0x000fd20001741670 */
[----:B------:R-:W-:Y:S01]  /*3a30*/  @!PT LDS RZ, [RZ] ;  /* 0x00000000fffff984 */ /* 0x000fe20000000800 */
[----:B------:R-:W-:Y:S01]  /*3a40*/  @!PT LDS RZ, [RZ] ;  /* 0x00000000fffff984 */ /* 0x000fe20000000800 */
[----:B------:R-:W-:Y:S01]  /*3a50*/  @!PT LDS RZ, [RZ] ;  /* 0x00000000fffff984 */ /* 0x000fe20000000800 */
[----:B------:R1:W-:Y:S02]  /*3a60*/  LDGSTS.E.BYPASS.LTC128B.128 [R247+0x5080], [R2.64], !P1 ;  /* 0x0508000002f77fae */ /* 0x0003e4000c901d46 */
[----:B-1----:R-:W-:-:S04]  /*3a70*/  LEA R2, P1, R16, R0, 0x1 ;  /* 0x0000000010027211 */ /* 0x002fc800078208ff */
[----:B------:R-:W-:Y:S02]  /*3a80*/  LEA.HI.X R3, R16, R5, R17, 0x1, P1 ;  /* 0x0000000510037211 */ /* 0x000fe400008f0c11 */
[----:B------:R-:W-:-:S04]  /*3a90*/  ISETP.GE.AND P1, PT, R11, c[0x0][0x1d4], PT ;  /* 0x000075000b007a0c */ /* 0x000fc80003f26270 */
[----:B------:R-:W-:-:S13]  /*3aa0*/  ISETP.LT.OR P1, PT, R4, 0x21, P1 ;  /* 0x000000210400780c */ /* 0x000fda0000f21670 */
[----:B------:R1:W-:Y:S01]  /*3ab0*/  LDGSTS.E.BYPASS.LTC128B.128 [R247+0x6880], [R8.64], !P1 ;  /* 0x0688000008f77fae */ /* 0x0003e2000c901d46 */
[----:B------:R-:W-:-:S04]  /*3ac0*/  ISETP.GE.AND P1, PT, R10, c[0x0][0x1d4], PT ;  /* 0x000075000a007a0c */ /* 0x000fc80003f26270 */
[----:B------:R-:W-:-:S13]  /*3ad0*/  ISETP.LT.OR P1, PT, R4, 0x21, P1 ;  /* 0x000000210400780c */ /* 0x000fda0000f21670 */
[----:B------:R1:W-:Y:S04]  /*3ae0*/  LDGSTS.E.BYPASS.LTC128B.128 [R247+0x8080], [R6.64], !P1 ;  /* 0x0808000006f77fae */ /* 0x0003e8000c901d46 */
[----:B------:R1:W-:Y:S02]  /*3af0*/  LDGSTS.E.BYPASS.LTC128B.128 [R247+0x9880], [R2.64], !P2 ;  /* 0x0988000002f77fae */ /* 0x0003e4000d101d46 */
.L_x_32:
[----:B-1-34-:R-:W-:Y:S05]  /*3b00*/  BSYNC B0 ;  /* 0x0000000000007941 */ /* 0x01afea0003800000 */
.L_x_31:
[----:B------:R-:W1:Y:S01]  /*3b10*/  S2R R68, SR_TID.X ;  /* 0x0000000000447919 */ /* 0x000e620000002100 */
[----:B------:R-:W-:Y:S01]  /*3b20*/  MOV R0, 0x40 ;  /* 0x0000004000007802 */ /* 0x000fe20000000f00 */
[C---:B--2---:R-:W-:Y:S02]  /*3b30*/  HMMA.16816.F32 R16, R160.reuse, R12, RZ ;  /* 0x0000000ca010723c */ /* 0x044fe400000018ff */
[----:B------:R-:W2:Y:S01]  /*3b40*/  LDL R3, [R1+0x10] ;  /* 0x0000100001037983 */ /* 0x000ea20000100800 */
[----:B------:R-:W-:Y:S01]  /*3b50*/  IADD3 R241, R135, 0x20, RZ ;  /* 0x0000002087f17810 */ /* 0x000fe20007ffe0ff */
[----:B------:R-:W-:Y:S02]  /*3b60*/  BSSY B1, `(.L_x_34) ;  /* 0x000012e000017945 */ /* 0x000fe40003800000 */
[----:B------:R-:W0:Y:S02]  /*3b70*/  LDGDEPBAR ;  /* 0x00000000000079af */ /* 0x000e240000000000 */
[C---:B------:R-:W-:Y:S08]  /*3b80*/  HMMA.16816.F32 R12, R160.reuse, R14, RZ ;  /* 0x0000000ea00c723c */ /* 0x040ff000000018ff */
[----:B------:R-:W-:Y:S01]  /*3b90*/  HMMA.16816.F32 R8, R160, R24, RZ ;  /* 0x00000018a008723c */ /* 0x000fe200000018ff */
[----:B-1----:R-:W-:-:S07]  /*3ba0*/  SHF.R.S32.HI R65, RZ, 0x1f, R68 ;  /* 0x0000001fff417819 */ /* 0x002fce0000011444 */
[----:B------:R-:W-:Y:S01]  /*3bb0*/  HMMA.16816.F32 R16, R164, R28, R16 ;  /* 0x0000001ca410723c */ /* 0x000fe20000001810 */
[----:B------:R-:W-:-:S04]  /*3bc0*/  LEA.HI R65, R65, R68, RZ, 0x3 ;  /* 0x0000004441417211 */ /* 0x000fc800078f18ff */
[----:B------:R-:W-:-:S03]  /*3bd0*/  LOP3.LUT R65, R65, 0xfffffff8, RZ, 0xc0, !PT ;  /* 0xfffffff841417812 */ /* 0x000fc600078ec0ff */
[----:B------:R-:W-:Y:S01]  /*3be0*/  HMMA.16816.F32 R4, R160, R26, RZ ;  /* 0x0000001aa004723c */ /* 0x000fe200000018ff */
[----:B------:R-:W-:-:S04]  /*3bf0*/  IADD3 R65, -R65, R68, RZ ;  /* 0x0000004441417210 */ /* 0x000fc80007ffe1ff */
[----:B------:R-:W-:-:S03]  /*3c00*/  R2P PR, R65, 0x6 ;  /* 0x0000000641007804 */ /* 0x000fc60000000000 */
[----:B------:R-:W-:Y:S02]  /*3c10*/  HMMA.16816.F32 R24, R164, R30, R12 ;  /* 0x0000001ea418723c */ /* 0x000fe4000000180c */
[----:B------:R-:W-:-:S04]  /*3c20*/  SEL R0, R0, 0xffffffc0, !P2 ;  /* 0xffffffc000007807 */ /* 0x000fc80005000000 */
[C---:B------:R-:W-:Y:S02]  /*3c30*/  IADD3 R2, R135.reuse, R0, RZ ;  /* 0x0000000087027210 */ /* 0x040fe40007ffe0ff */
[----:B------:R-:W-:Y:S02]  /*3c40*/  HMMA.16816.F32 R20, R160, R48, RZ ;  /* 0x00000030a014723c */ /* 0x000fe400000018ff */
[----:B------:R-:W-:Y:S01]  /*3c50*/  @P1 IADD3 R241, R135, -0x20, RZ ;  /* 0xffffffe087f11810 */ /* 0x000fe20007ffe0ff */
[----:B------:R-:W1:Y:S03]  /*3c60*/  LDSM.16.M88.4 R32, [R2] ;  /* 0x000000000220783b */ /* 0x000e660000000200 */
[----:B------:R-:W-:Y:S01]  /*3c70*/  IADD3 R236, R0, R241, RZ ;  /* 0x000000f100ec7210 */ /* 0x000fe20007ffe0ff */
[----:B------:R-:W3:Y:S01]  /*3c80*/  LDSM.16.M88.4 R12, [R2+0x800] ;  /* 0x00080000020c783b */ /* 0x000ee20000000200 */
[C---:B------:R-:W-:Y:S03]  /*3c90*/  HMMA.16816.F32 R28, R164.reuse, R36, R8 ;  /* 0x00000024a41c723c */ /* 0x040fe60000001808 */
[----:B------:R-:W4:Y:S04]  /*3ca0*/  LDSM.16.M88.4 R40, [R2+0x1000] ;  /* 0x001000000228783b */ /* 0x000f280000000200 */
[----:B------:R-:W-:Y:S01]  /*3cb0*/  LDSM.16.M88.4 R52, [R236+0x800] ;  /* 0x00080000ec34783b */ /* 0x000fe20000000200 */
[C---:B------:R-:W-:Y:S08]  /*3cc0*/  HMMA.16816.F32 R8, R164.reuse, R38, R4 ;  /* 0x00000026a408723c */ /* 0x040ff00000001804 */
[----:B------:R-:W-:Y:S08]  /*3cd0*/  HMMA.16816.F32 R4, R164, R56, R20 ;  /* 0x00000038a404723c */ /* 0x000ff00000001814 */
[----:B-1----:R-:W-:Y:S08]  /*3ce0*/  HMMA.16816.F32 R44, R180, R32, R16 ;  /* 0x00000020b42c723c */ /* 0x002ff00000001810 */
[----:B------:R-:W-:Y:S01]  /*3cf0*/  HMMA.16816.F32 R16, R160, R50, RZ ;  /* 0x00000032a010723c */ /* 0x000fe200000018ff */
[----:B------:R-:W-:Y:S07]  /*3d00*/  LDSM.16.M88.4 R48, [R135+0x2800] ;  /* 0x002800008730783b */ /* 0x000fee0000000200 */
[C---:B------:R-:W-:Y:S01]  /*3d10*/  HMMA.16816.F32 R36, R180.reuse, R34, R24 ;  /* 0x00000022b424723c */ /* 0x040fe20000001818 */
[----:B------:R-:W1:Y:S07]  /*3d20*/  LDSM.16.M88.4 R32, [R236] ;  /* 0x00000000ec20783b */ /* 0x000e6e0000000200 */
[----:B---3--:R-:W-:Y:S08]  /*3d30*/  HMMA.16816.F32 R28, R180, R12, R28 ;  /* 0x0000000cb41c723c */ /* 0x008ff0000000181c */
[----:B------:R-:W-:Y:S01]  /*3d40*/  HMMA.16816.F32 R24, R164, R58, R16 ;  /* 0x0000003aa418723c */ /* 0x000fe20000001810 */
[----:B------:R-:W3:Y:S04]  /*3d50*/  LDSM.16.M88.4 R16, [R236+0x1000] ;  /* 0x00100000ec10783b */ /* 0x000ee80000000200 */
[----:B------:R-:W5:Y:S03]  /*3d60*/  LDSM.16.M88.4 R56, [R135+0x1800] ;  /* 0x001800008738783b */ /* 0x000f660000000200 */
[C---:B------:R-:W-:Y:S08]  /*3d70*/  HMMA.16816.F32 R20, R180.reuse, R14, R8 ;  /* 0x0000000eb414723c */ /* 0x040ff00000001808 */
[C---:B----4-:R-:W-:Y:S08]  /*3d80*/  HMMA.16816.F32 R12, R180.reuse, R40, R4 ;  /* 0x00000028b40c723c */ /* 0x050ff00000001804 */
[----:B------:R-:W-:Y:S01]  /*3d90*/  HMMA.16816.F32 R8, R180, R42, R24 ;  /* 0x0000002ab408723c */ /* 0x000fe20000001818 */
[----:B------:R-:W4:Y:S07]  /*3da0*/  LDSM.16.M88.4 R40, [R135+0x2000] ;  /* 0x002000008728783b */ /* 0x000f2e0000000200 */
[C---:B-1----:R-:W-:Y:S01]  /*3db0*/  HMMA.16816.F32 R4, R184.reuse, R32, R44 ;  /* 0x00000020b804723c */ /* 0x042fe2000000182c */
[----:B------:R-:W-:Y:S07]  /*3dc0*/  LDSM.16.M88.4 R44, [R241+0x2000] ;  /* 0x00200000f12c783b */ /* 0x000fee0000000200 */
[C---:B------:R-:W-:Y:S08]  /*3dd0*/  HMMA.16816.F32 R36, R184.reuse, R34, R36 ;  /* 0x00000022b824723c */ /* 0x040ff00000001824 */
[C---:B------:R-:W-:Y:S08]  /*3de0*/  HMMA.16816.F32 R32, R184.reuse, R52, R28 ;  /* 0x00000034b820723c */ /* 0x040ff0000000181c */
[C---:B------:R-:W-:Y:S01]  /*3df0*/  HMMA.16816.F32 R28, R184.reuse, R54, R20 ;  /* 0x00000036b81c723c */ /* 0x040fe20000001814 */
[----:B------:R-:W-:Y:S07]  /*3e00*/  LDSM.16.M88.4 R52, [R2+0x2800] ;  /* 0x002800000234783b */ /* 0x000fee0000000200 */
[C---:B---3--:R-:W-:Y:S08]  /*3e10*/  HMMA.16816.F32 R24, R184.reuse, R16, R12 ;  /* 0x00000010b818723c */ /* 0x048ff0000000180c */
[----:B------:R-:W-:Y:S01]  /*3e20*/  HMMA.16816.F32 R20, R184, R18, R8 ;  /* 0x00000012b814723c */ /* 0x000fe20000001808 */
[----:B------:R-:W1:Y:S07]  /*3e30*/  LDSM.16.M88.4 R16, [R241+0x1800] ;  /* 0x00180000f110783b */ /* 0x000e6e0000000200 */
[C---:B-----5:R-:W-:Y:S08]  /*3e40*/  HMMA.16816.F32 R12, R188.reuse, R56, R4 ;  /* 0x00000038bc0c723c */ /* 0x060ff00000001804 */
[C---:B------:R-:W-:Y:S01]  /*3e50*/  HMMA.16816.F32 R8, R188.reuse, R58, R36 ;  /* 0x0000003abc08723c */ /* 0x040fe20000001824 */
[----:B------:R-:W-:Y:S07]  /*3e60*/  LDSM.16.M88.4 R56, [R2+0x1800] ;  /* 0x001800000238783b */ /* 0x000fee0000000200 */
[C---:B----4-:R-:W-:Y:S08]  /*3e70*/  HMMA.16816.F32 R4, R188.reuse, R40, R32 ;  /* 0x00000028bc04723c */ /* 0x050ff00000001820 */
[C---:B------:R-:W-:Y:S01]  /*3e80*/  HMMA.16816.F32 R36, R188.reuse, R42, R28 ;  /* 0x0000002abc24723c */ /* 0x040fe2000000181c */
[----:B------:R-:W3:Y:S07]  /*3e90*/  LDSM.16.M88.4 R40, [R241+0x2800] ;  /* 0x00280000f128783b */ /* 0x000eee0000000200 */
[----:B------:R-:W-:Y:S08]  /*3ea0*/  HMMA.16816.F32 R32, R188, R48, R24 ;  /* 0x00000030bc20723c */ /* 0x000ff00000001818 */
[----:B-1----:R-:W-:Y:S01]  /*3eb0*/  HMMA.16816.F32 R24, R192, R16, R12 ;  /* 0x00000010c018723c */ /* 0x002fe2000000180c */
[----:B------:R-:W1:Y:S07]  /*3ec0*/  LDSM.16.M88.4 R12, [R2+0x2000] ;  /* 0x00200000020c783b */ /* 0x000e6e0000000200 */
[----:B------:R-:W-:Y:S01]  /*3ed0*/  HMMA.16816.F32 R28, R188, R50, R20 ;  /* 0x00000032bc1c723c */ /* 0x000fe20000001814 */
[----:B------:R-:W-:Y:S07]  /*3ee0*/  LDSM.16.M88.4 R48, [R236+0x2000] ;  /* 0x00200000ec30783b */ /* 0x000fee0000000200 */
[C---:B------:R-:W-:Y:S08]  /*3ef0*/  HMMA.16816.F32 R20, R192.reuse, R18, R8 ;  /* 0x00000012c014723c */ /* 0x040ff00000001808 */
[C---:B------:R-:W-:Y:S08]  /*3f00*/  HMMA.16816.F32 R8, R192.reuse, R44, R4 ;  /* 0x0000002cc008723c */ /* 0x040ff00000001804 */
[C---:B---3--:R-:W-:Y:S08]  /*3f10*/  HMMA.16816.F32 R16, R192.reuse, R40, R32 ;  /* 0x00000028c010723c */ /* 0x048ff00000001820 */
[C---:B------:R-:W-:Y:S01]  /*3f20*/  HMMA.16816.F32 R4, R192.reuse, R46, R36 ;  /* 0x0000002ec004723c */ /* 0x040fe20000001824 */
[----:B------:R-:W3:Y:S04]  /*3f30*/  LDSM.16.M88.4 R36, [R236+0x1800] ;  /* 0x00180000ec24783b */ /* 0x000ee80000000200 */
[----:B------:R-:W-:Y:S03]  /*3f40*/  LDSM.16.M88.4 R44, [R135+0x3000] ;  /* 0x00300000872c783b */ /* 0x000fe60000000200 */
[----:B------:R-:W-:Y:S01]  /*3f50*/  HMMA.16816.F32 R32, R192, R42, R28 ;  /* 0x0000002ac020723c */ /* 0x000fe2000000181c */
[----:B------:R-:W-:Y:S07]  /*3f60*/  LDSM.16.M88.4 R40, [R135+0x3800] ;  /* 0x003800008728783b */ /* 0x000fee0000000200 */
[----:B------:R-:W-:Y:S01]  /*3f70*/  HMMA.16816.F32 R24, R196, R56, R24 ;  /* 0x00000038c418723c */ /* 0x000fe20000001818 */
[----:B--2---:R-:W-:-:S07]  /*3f80*/  ISETP.GT.AND P1, PT, R61, R3, PT ;  /* 0x000000033d00720c */ /* 0x004fce0003f24270 */
[C---:B------:R-:W-:Y:S08]  /*3f90*/  HMMA.16816.F32 R28, R196.reuse, R58, R20 ;  /* 0x0000003ac41c723c */ /* 0x040ff00000001814 */
[C---:B-1----:R-:W-:Y:S08]  /*3fa0*/  HMMA.16816.F32 R20, R196.reuse, R12, R8 ;  /* 0x0000000cc414723c */ /* 0x042ff00000001808 */
[C---:B------:R-:W-:Y:S01]  /*3fb0*/  HMMA.16816.F32 R8, R196.reuse, R52, R16 ;  /* 0x00000034c408723c */ /* 0x040fe20000001810 */
[----:B------:R-:W1:Y:S07]  /*3fc0*/  LDSM.16.M88.4 R16, [R236+0x2800] ;  /* 0x00280000ec10783b */ /* 0x000e6e0000000200 */
[C---:B------:R-:W-:Y:S08]  /*3fd0*/  HMMA.16816.F32 R12, R196.reuse, R14, R4 ;  /* 0x0000000ec40c723c */ /* 0x040ff00000001804 */
[----:B------:R-:W-:Y:S01]  /*3fe0*/  HMMA.16816.F32 R4, R196, R54, R32 ;  /* 0x00000036c404723c */ /* 0x000fe20000001820 */
[----:B------:R-:W2:Y:S07]  /*3ff0*/  LDSM.16.M88.4 R52, [R135+0x4000] ;  /* 0x004000008734783b */ /* 0x000eae0000000200 */
[C---:B---3--:R-:W-:Y:S08]  /*4000*/  HMMA.16816.F32 R24, R200.reuse, R36, R24 ;  /* 0x00000024c818723c */ /* 0x048ff00000001818 */
[C---:B------:R-:W-:Y:S08]  /*4010*/  HMMA.16816.F32 R36, R200.reuse, R38, R28 ;  /* 0x00000026c824723c */ /* 0x040ff0000000181c */
[C---:B------:R-:W-:Y:S08]  /*4020*/  HMMA.16816.F32 R32, R200.reuse, R48, R20 ;  /* 0x00000030c820723c */ /* 0x040ff00000001814 */
[C---:B------:R-:W-:Y:S01]  /*4030*/  HMMA.16816.F32 R28, R200.reuse, R50, R12 ;  /* 0x00000032c81c723c */ /* 0x040fe2000000180c */
[----:B------:R-:W3:Y:S04]  /*4040*/  LDSM.16.M88.4 R12, [R241+0x3000] ;  /* 0x00300000f10c783b */ /* 0x000ee80000000200 */
[----:B------:R-:W-:Y:S03]  /*4050*/  LDSM.16.M88.4 R48, [R2+0x4000] ;  /* 0x004000000230783b */ /* 0x000fe60000000200 */
[C---:B-1----:R-:W-:Y:S08]  /*4060*/  HMMA.16816.F32 R20, R200.reuse, R16, R8 ;  /* 0x00000010c814723c */ /* 0x042ff00000001808 */
[----:B------:R-:W-:Y:S08]  /*4070*/  HMMA.16816.F32 R8, R200, R18, R4 ;  /* 0x00000012c808723c */ /* 0x000ff00000001804 */
[C---:B------:R-:W-:Y:S08]  /*4080*/  HMMA.16816.F32 R4, R204.reuse, R44, R24 ;  /* 0x0000002ccc04723c */ /* 0x040ff00000001818 */
[C---:B------:R-:W-:Y:S01]  /*4090*/  HMMA.16816.F32 R16, R204.reuse, R46, R36 ;  /* 0x0000002ecc10723c */ /* 0x040fe20000001824 */
[----:B------:R-:W1:Y:S04]  /*40a0*/  LDSM.16.M88.4 R44, [R241+0x3800] ;  /* 0x00380000f12c783b */ /* 0x000e680000000200 */
[----:B------:R-:W4:Y:S03]  /*40b0*/  LDSM.16.M88.4 R36, [R241+0x4000] ;  /* 0x00400000f124783b */ /* 0x000f260000000200 */
[C---:B------:R-:W-:Y:S08]  /*40c0*/  HMMA.16816.F32 R32, R204.reuse, R40, R32 ;  /* 0x00000028cc20723c */ /* 0x040ff00000001820 */
[C---:B--2---:R-:W-:Y:S08]  /*40d0*/  HMMA.16816.F32 R20, R204.reuse, R52, R20 ;  /* 0x00000034cc14723c */ /* 0x044ff00000001814 */
[C---:B------:R-:W-:Y:S01]  /*40e0*/  HMMA.16816.F32 R24, R204.reuse, R42, R28 ;  /* 0x0000002acc18723c */ /* 0x040fe2000000181c */
[----:B------:R-:W2:Y:S07]  /*40f0*/  LDSM.16.M88.4 R40, [R2+0x3000] ;  /* 0x003000000228783b */ /* 0x000eae0000000200 */
[----:B------:R-:W-:Y:S01]  /*4100*/  HMMA.16816.F32 R8, R204, R54, R8 ;  /* 0x00000036cc08723c */ /* 0x000fe20000001808 */
[----:B------:R-:W-:Y:S07]  /*4110*/  LDSM.16.M88.4 R52, [R135+0x4800] ;  /* 0x004800008734783b */ /* 0x000fee0000000200 */
[C---:B---3--:R-:W-:Y:S08]  /*4120*/  HMMA.16816.F32 R4, R208.reuse, R12, R4 ;  /* 0x0000000cd004723c */ /* 0x048ff00000001804 */
[C---:B------:R-:W-:Y:S08]  /*4130*/  HMMA.16816.F32 R12, R208.reuse, R14, R16 ;  /* 0x0000000ed00c723c */ /* 0x040ff00000001810 */
[C---:B-1----:R-:W-:Y:S01]  /*4140*/  HMMA.16816.F32 R16, R208.reuse, R44, R32 ;  /* 0x0000002cd010723c */ /* 0x042fe20000001820 */
[----:B------:R-:W1:Y:S07]  /*4150*/  LDSM.16.M88.4 R32, [R2+0x3800] ;  /* 0x003800000220783b */ /* 0x000e6e0000000200 */
[C---:B----4-:R-:W-:Y:S08]  /*4160*/  HMMA.16816.F32 R28, R208.reuse, R36, R20 ;  /* 0x00000024d01c723c */ /* 0x050ff00000001814 */
[C---:B------:R-:W-:Y:S01]  /*4170*/  HMMA.16816.F32 R20, R208.reuse, R38, R8 ;  /* 0x00000026d014723c */ /* 0x040fe20000001808 */
[----:B------:R-:W3:Y:S07]  /*4180*/  LDSM.16.M88.4 R8, [R236+0x3000] ;  /* 0x00300000ec08783b */ /* 0x000eee0000000200 */
[----:B------:R-:W-:Y:S01]  /*4190*/  HMMA.16816.F32 R24, R208, R46, R24 ;  /* 0x0000002ed018723c */ /* 0x000fe20000001818 */
[----:B------:R-:W4:Y:S07]  /*41a0*/  LDSM.16.M88.4 R44, [R236+0x3800] ;  /* 0x00380000ec2c783b */ /* 0x000f2e0000000200 */
[C---:B--2---:R-:W-:Y:S08]  /*41b0*/  HMMA.16816.F32 R4, R212.reuse, R40, R4 ;  /* 0x00000028d404723c */ /* 0x044ff00000001804 */
[C---:B------:R-:W-:Y:S01]  /*41c0*/  HMMA.16816.F32 R12, R212.reuse, R42, R12 ;  /* 0x0000002ad40c723c */ /* 0x040fe2000000180c */
[----:B------:R-:W2:Y:S07]  /*41d0*/  LDSM.16.M88.4 R40, [R236+0x4000] ;  /* 0x00400000ec28783b */ /* 0x000eae0000000200 */
[C---:B-1----:R-:W-:Y:S08]  /*41e0*/  HMMA.16816.F32 R16, R212.reuse, R32, R16 ;  /* 0x00000020d410723c */ /* 0x042ff00000001810 */
[----:B------:R-:W-:Y:S08]  /*41f0*/  HMMA.16816.F32 R24, R212, R34, R24 ;  /* 0x00000022d418723c */ /* 0x000ff00000001818 */
[----:B---3--:R-:W-:Y:S08]  /*4200*/  HMMA.16816.F32 R4, R216, R8, R4 ;  /* 0x00000008d804723c */ /* 0x008ff00000001804 */
[----:B------:R-:W-:Y:S01]  /*4210*/  HMMA.16816.F32 R32, R212, R50, R20 ;  /* 0x00000032d420723c */ /* 0x000fe20000001814 */
[----:B------:R-:W1:Y:S07]  /*4220*/  LDSM.16.M88.4 R20, [R241+0x4800] ;  /* 0x00480000f114783b */ /* 0x000e6e0000000200 */
[C---:B------:R-:W-:Y:S08]  /*4230*/  HMMA.16816.F32 R12, R216.reuse, R10, R12 ;  /* 0x0000000ad80c723c */ /* 0x040ff0000000180c */
[----:B----4-:R-:W-:Y:S01]  /*4240*/  HMMA.16816.F32 R8, R216, R44, R16 ;  /* 0x0000002cd808723c */ /* 0x010fe20000001810 */
[----:B------:R-:W3:Y:S07]  /*4250*/  LDSM.16.M88.4 R16, [R135+0x5000] ;  /* 0x005000008710783b */ /* 0x000eee0000000200 */
[----:B------:R-:W-:Y:S08]  /*4260*/  HMMA.16816.F32 R4, R220, R52, R4 ;  /* 0x00000034dc04723c */ /* 0x000ff00000001804 */
[----:B------:R-:W-:Y:S08]  /*4270*/  HMMA.16816.F32 R36, R212, R48, R28 ;  /* 0x00000030d424723c */ /* 0x000ff0000000181c */
[C---:B------:R-:W-:Y:S01]  /*4280*/  HMMA.16816.F32 R28, R216.reuse, R46, R24 ;  /* 0x0000002ed81c723c */ /* 0x040fe20000001818 */
[----:B------:R-:W-:Y:S04]  /*4290*/  LDSM.16.M88.4 R24, [R241+0x5000] ;  /* 0x00500000f118783b */ /* 0x000fe80000000200 */
[----:B------:R-:W-:Y:S03]  /*42a0*/  LDSM.16.M88.4 R44, [R241+0x5800] ;  /* 0x00580000f12c783b */ /* 0x000fe60000000200 */
[----:B--2---:R-:W-:Y:S01]  /*42b0*/  HMMA.16816.F32 R56, R216, R42, R32 ;  /* 0x0000002ad838723c */ /* 0x004fe20000001820 */
[----:B------:R-:W2:Y:S07]  /*42c0*/  LDSM.16.M88.4 R32, [R2+0x4800] ;  /* 0x004800000220783b */ /* 0x000eae0000000200 */
[----:B------:R-:W-:Y:S01]  /*42d0*/  HMMA.16816.F32 R12, R220, R54, R12 ;  /* 0x00000036dc0c723c */ /* 0x000fe2000000180c */
[----:B------:R-:W4:Y:S07]  /*42e0*/  LDSM.16.M88.4 R52, [R135+0x5800] ;  /* 0x005800008734783b */ /* 0x000f2e0000000200 */
[----:B-1----:R-:W-:Y:S08]  /*42f0*/  HMMA.16816.F32 R4, R224, R20, R4 ;  /* 0x00000014e004723c */ /* 0x002ff00000001804 */
[C---:B---3--:R-:W-:Y:S08]  /*4300*/  HMMA.16816.F32 R8, R220.reuse, R16, R8 ;  /* 0x00000010dc08723c */ /* 0x048ff00000001808 */
[----:B------:R-:W-:Y:S01]  /*4310*/  HMMA.16816.F32 R16, R220, R18, R28 ;  /* 0x00000012dc10723c */ /* 0x000fe2000000181c */
[----:B------:R-:W1:Y:S07]  /*4320*/  LDSM.16.M88.4 R28, [R236+0x4800] ;  /* 0x00480000ec1c783b */ /* 0x000e6e0000000200 */
[----:B------:R-:W-:Y:S08]  /*4330*/  HMMA.16816.F32 R12, R224, R22, R12 ;  /* 0x00000016e00c723c */ /* 0x000ff0000000180c */
[----:B------:R-:W-:Y:S01]  /*4340*/  HMMA.16816.F32 R36, R216, R40, R36 ;  /* 0x00000028d824723c */ /* 0x000fe20000001824 */
[----:B------:R-:W3:Y:S07]  /*4350*/  LDSM.16.M88.4 R40, [R2+0x5000] ;  /* 0x005000000228783b */ /* 0x000eee0000000200 */
[----:B--2---:R-:W-:Y:S08]  /*4360*/  HMMA.16816.F32 R4, R228, R32, R4 ;  /* 0x00000020e404723c */ /* 0x004ff00000001804 */
[----:B------:R-:W-:Y:S08]  /*4370*/  HMMA.16816.F32 R20, R224, R24, R8 ;  /* 0x00000018e014723c */ /* 0x000ff00000001808 */
[----:B------:R-:W-:Y:S01]  /*4380*/  HMMA.16816.F32 R12, R228, R34, R12 ;  /* 0x00000022e40c723c */ /* 0x000fe2000000180c */
[----:B------:R-:W-:Y:S07]  /*4390*/  LDSM.16.M88.4 R32, [R2+0x5800] ;  /* 0x005800000220783b */ /* 0x000fee0000000200 */
[----:B----4-:R-:W-:Y:S01]  /*43a0*/  HMMA.16816.F32 R48, R220, R52, R36 ;  /* 0x00000034dc30723c */ /* 0x010fe20000001824 */
[----:B------:R-:W2:Y:S07]  /*43b0*/  LDSM.16.M88.4 R36, [R236+0x5000] ;  /* 0x00500000ec24783b */ /* 0x000eae0000000200 */
[----:B-1----:R-:W-:Y:S08]  /*43c0*/  HMMA.16816.F32 R8, R232, R28, R4 ;  /* 0x0000001ce808723c */ /* 0x002ff00000001804 */
[----:B------:R-:W-:Y:S08]  /*43d0*/  HMMA.16816.F32 R16, R224, R26, R16 ;  /* 0x0000001ae010723c */ /* 0x000ff00000001810 */
[----:B---3--:R-:W-:Y:S08]  /*43e0*/  HMMA.16816.F32 R20, R228, R40, R20 ;  /* 0x00000028e414723c */ /* 0x008ff00000001814 */
[----:B------:R-:W-:Y:S01]  /*43f0*/  HMMA.16816.F32 R28, R232, R30, R12 ;  /* 0x0000001ee81c723c */ /* 0x000fe2000000180c */
[----:B------:R-:W-:-:S04]  /*4400*/  FMUL.FTZ R0, R8, c[0x0][0x320] ;  /* 0x0000c80008007a20 */ /* 0x000fc80000410000 */
[----:B------:R1:W3:Y:S03]  /*4410*/  MUFU.TANH R53, R0 ;  /* 0x0000000000357308 */ /* 0x0002e60000002400 */
[----:B------:R-:W-:Y:S08]  /*4420*/  HMMA.16816.F32 R4, R220, R54, R56 ;  /* 0x00000036dc04723c */ /* 0x000ff00000001838 */
[----:B------:R-:W-:Y:S01]  /*4430*/  HMMA.16816.F32 R24, R224, R44, R48 ;  /* 0x0000002ce018723c */ /* 0x000fe20000001830 */
[----:B-1----:R-:W-:-:S07]  /*4440*/  FMUL.FTZ R0, R9, c[0x0][0x320] ;  /* 0x0000c80009007a20 */ /* 0x002fce0000410000 */
[----:B------:R-:W-:Y:S01]  /*4450*/  HMMA.16816.F32 R12, R228, R42, R16 ;  /* 0x0000002ae40c723c */ /* 0x000fe20000001810 */
[----:B------:R1:W4:Y:S07]  /*4460*/  MUFU.TANH R52, R0 ;  /* 0x0000000000347308 */ /* 0x00032e0000002400 */
[----:B--2---:R-:W-:Y:S01]  /*4470*/  HMMA.16816.F32 R16, R232, R36, R20 ;  /* 0x00000024e810723c */ /* 0x004fe20000001814 */
[----:B------:R-:W2:Y:S01]  /*4480*/  LDSM.16.M88.4 R20, [R236+0x5800] ;  /* 0x00580000ec14783b */ /* 0x000ea20000000200 */
[----:B------:R-:W-:-:S06]  /*4490*/  DEPBAR.LE SB0, 0x0 ;  /* 0x000080000000791a */ /* 0x000fcc0000000000 */
[----:B------:R-:W-:Y:S01]  /*44a0*/  HMMA.16816.F32 R4, R224, R46, R4 ;  /* 0x0000002ee004723c */ /* 0x000fe20000001804 */
[----:B-1----:R-:W-:-:S04]  /*44b0*/  FMUL.FTZ R0, R10, c[0x0][0x320] ;  /* 0x0000c8000a007a20 */ /* 0x002fc80000410000 */
[----:B------:R1:W1:Y:S03]  /*44c0*/  MUFU.TANH R44, R0 ;  /* 0x00000000002c7308 */ /* 0x0002660000002400 */
[----:B------:R-:W-:Y:S01]  /*44d0*/  HMMA.16816.F32 R12, R232, R38, R12 ;  /* 0x00000026e80c723c */ /* 0x000fe2000000180c */
[----:B-1----:R-:W-:-:S07]  /*44e0*/  FMUL.FTZ R0, R11, c[0x0][0x320] ;  /* 0x0000c8000b007a20 */ /* 0x002fce0000410000 */
[C---:B------:R-:W-:Y:S01]  /*44f0*/  HMMA.16816.F32 R8, R228.reuse, R32, R24 ;  /* 0x00000020e408723c */ /* 0x040fe20000001818 */
[----:B------:R1:W1:Y:S07]  /*4500*/  MUFU.TANH R43, R0 ;  /* 0x00000000002b7308 */ /* 0x00026e0000002400 */
[----:B------:R-:W-:Y:S01]  /*4510*/  HMMA.16816.F32 R4, R228, R34, R4 ;  /* 0x00000022e404723c */ /* 0x000fe20000001804 */
[----:B-1----:R-:W-:-:S04]  /*4520*/  FMUL.FTZ R0, R28, c[0x0][0x320] ;  /* 0x0000c8001c007a20 */ /* 0x002fc80000410000 */
[----:B------:R1:W1:Y:S11]  /*4530*/  MUFU.TANH R42, R0 ;  /* 0x00000000002a7308 */ /* 0x0002760000002400 */
[C---:B--2---:R-:W-:Y:S08]  /*4540*/  HMMA.16816.F32 R8, R232.reuse, R20, R8 ;  /* 0x00000014e808723c */ /* 0x044ff00000001808 */
[----:B------:R-:W-:Y:S01]  /*4550*/  HMMA.16816.F32 R4, R232, R22, R4 ;  /* 0x00000016e804723c */ /* 0x000fe20000001804 */
[----:B-1----:R-:W-:-:S04]  /*4560*/  FMUL.FTZ R0, R29, c[0x0][0x320] ;  /* 0x0000c8001d007a20 */ /* 0x002fc80000410000 */
[----:B------:R1:W2:Y:S02]  /*4570*/  MUFU.TANH R41, R0 ;  /* 0x0000000000297308 */ /* 0x0002a40000002400 */
        /* <DEDUP_REMOVED lines=35> */
[----:B------:R1:W1:Y:S01]  /*47b0*/  MUFU.TANH R21, R0 ;  /* 0x0000000000157308 */ /* 0x0002620000002400 */
[----:B------:R-:W-:Y:S06]  /*47c0*/  BAR.SYNC.DEFER_BLOCKING 0x0 ;  /* 0x0000000000007b1d */ /* 0x000fec0000010000 */
[----:B------:R-:W-:Y:S05]  /*47d0*/  @!P1 BRA `(.L_x_35) ;  /* 0x0000066000009947 */ /* 0x000fea0003800000 */
[----:B--234-:R-:W2:Y:S04]  /*47e0*/  LDL R3, [R1+0x14] ;  /* 0x0000140001037983 */ /* 0x01cea80000100800 */
[----:B------:R-:W3:Y:S04]  /*47f0*/  LDL.64 R66, [R1+0x20] ;  /* 0x0000200001427983 */ /* 0x000ee80000100a00 */
[----:B------:R-:W4:Y:S01]  /*4800*/  LDL R64, [R1+0x34] ;  /* 0x0000340001407983 */ /* 0x000f220000100800 */
[----:B------:R-:W-:-:S03]  /*4810*/  SHF.R.S32.HI R63, RZ, 0x1f, R68 ;  /* 0x0000001fff3f7819 */ /* 0x000fc60000011444 */
[----:B------:R-:W5:Y:S01]  /*4820*/  LDL.64 R8, [R1+0x18] ;  /* 0x0000180001087983 */ /* 0x000f620000100a00 */
[----:B------:R-:W-:Y:S01]  /*4830*/  LEA.HI R63, R63, R68, RZ, 0x3 ;  /* 0x000000443f3f7211 */ /* 0x000fe200078f18ff */
[----:B-1----:R-:W-:Y:S02]  /*4840*/  IMAD.MOV.U32 R0, RZ, RZ, 0x1 ;  /* 0x00000001ff007424 */ /* 0x002fe400078e00ff */
[----:B------:R-:W3:Y:S01]  /*4850*/  LDL R6, [R1+0x30] ;  /* 0x0000300001067983 */ /* 0x000ee20000100800 */
[----:B------:R-:W-:Y:S02]  /*4860*/  SHF.R.S32.HI R63, RZ, 0x3, R63 ;  /* 0x00000003ff3f7819 */ /* 0x000fe4000001143f */
[----:B------:R-:W-:-:S03]  /*4870*/  ISETP.NE.AND P1, PT, R0, c[0x0][0x2b8], PT ;  /* 0x0000ae0000007a0c */ /* 0x000fc60003f25270 */
[----:B------:R-:W-:Y:S02]  /*4880*/  IMAD R2, R65, 0x20, R63 ;  /* 0x0000002041027824 */ /* 0x000fe400078e023f */
[----:B------:R-:W-:-:S03]  /*4890*/  IMAD.MOV.U32 R252, RZ, RZ, RZ ;  /* 0x000000fffffc7224 */ /* 0x000fc600078e00ff */
[----:B--2---:R-:W-:-:S04]  /*48a0*/  IADD3 R2, R2, R62, R3 ;  /* 0x0000003e02027210 */ /* 0x004fc80007ffe003 */
[----:B------:R-:W-:-:S05]  /*48b0*/  IADD3 R2, R2, -0x30, RZ ;  /* 0xffffffd002027810 */ /* 0x000fca0007ffe0ff */
[----:B------:R-:W-:-:S04]  /*48c0*/  @P1 IMAD.HI.U32 R3, R2, c[0x0][0x2bc], RZ ;  /* 0x0000af0002031a27 */ /* 0x000fc800078e00ff */
[----:B------:R-:W-:Y:S01]  /*48d0*/  IMAD.MOV.U32 R0, RZ, RZ, R2 ;  /* 0x000000ffff007224 */ /* 0x000fe200078e0002 */
[----:B------:R-:W-:-:S04]  /*48e0*/  @P1 SHF.R.U32.HI R0, RZ, c[0x0][0x2c0], R3 ;  /* 0x0000b000ff001a19 */ /* 0x000fc80000011603 */
[----:B---3--:R-:W-:-:S04]  /*48f0*/  @!P0 IADD3 R3, P1, R0, R66, RZ ;  /* 0x0000004200038210 */ /* 0x008fc80007f3e0ff */
[----:B----4-:R-:W-:Y:S02]  /*4900*/  @!P0 LEA.HI.X.SX32 R5, R0, R64, 0x1, P1 ;  /* 0x0000004000058211 */ /* 0x010fe400008f0eff */
[----:B------:R-:W-:-:S04]  /*4910*/  @!P0 LEA R4, P1, R3, c[0x0][0x2a0], 0x2 ;  /* 0x0000a80003048a11 */ /* 0x000fc800078210ff */
[----:B------:R-:W-:-:S05]  /*4920*/  @!P0 LEA.HI.X R5, R3, c[0x0][0x2a4], R5, 0x2, P1 ;  /* 0x0000a90003058a11 */ /* 0x000fca00008f1405 */
[----:B------:R-:W2:Y:S01]  /*4930*/  @!P0 LDG.E R252, [R4.64] ;  /* 0x0000000604fc8981 */ /* 0x000ea2000c1e1900 */
[----:B------:R-:W-:-:S04]  /*4940*/  IMAD.MOV R0, RZ, RZ, -R0 ;  /* 0x000000ffff007224 */ /* 0x000fc800078e0a00 */
[----:B------:R-:W-:-:S05]  /*4950*/  IMAD R7, R0, c[0x0][0x2b8], R2 ;  /* 0x0000ae0000077a24 */ /* 0x000fca00078e0202 */
[----:B------:R-:W-:Y:S01]  /*4960*/  SHF.R.S32.HI R0, RZ, 0x1f, R7 ;  /* 0x0000001fff007819 */ /* 0x000fe20000011407 */
[----:B------:R-:W-:-:S04]  /*4970*/  IMAD.WIDE.U32 R2, R7, c[0x0][0x1e0], RZ ;  /* 0x0000780007027a25 */ /* 0x000fc800078e00ff */
[----:B------:R-:W-:-:S04]  /*4980*/  IMAD R0, R0, c[0x0][0x1e0], RZ ;  /* 0x0000780000007a24 */ /* 0x000fc800078e02ff */
[----:B------:R-:W-:Y:S01]  /*4990*/  IMAD R0, R7, c[0x0][0x1e4], R0 ;  /* 0x0000790007007a24 */ /* 0x000fe200078e0200 */
[----:B------:R1:W-:Y:S03]  /*49a0*/  STL [R1], R7 ;  /* 0x0000000701007387 */ /* 0x0003e60000100800 */
[----:B------:R-:W-:Y:S01]  /*49b0*/  IMAD.IADD R3, R3, 0x1, R0 ;  /* 0x0000000103037824 */ /* 0x000fe200078e0200 */
[----:B------:R-:W-:-:S04]  /*49c0*/  IADD3 R13, -R63, 0x30, RZ ;  /* 0x000000303f0d7810 */ /* 0x000fc80007ffe1ff */
[----:B------:R-:W-:Y:S02]  /*49d0*/  ISETP.GE.AND P2, PT, R13, 0x1, PT ;  /* 0x000000010d00780c */ /* 0x000fe40003f46270 */
[----:B--2---:R-:W-:Y:S01]  /*49e0*/  SHF.R.S32.HI R0, RZ, 0x1f, R252 ;  /* 0x0000001fff007819 */ /* 0x004fe200000114fc */
[----:B------:R-:W-:-:S04]  /*49f0*/  IMAD.WIDE.U32 R2, R252, c[0x0][0x1f0], R2 ;  /* 0x00007c00fc027a25 */ /* 0x000fc800078e0002 */
[----:B------:R-:W-:-:S04]  /*4a00*/  IMAD R0, R0, c[0x0][0x1f0], RZ ;  /* 0x00007c0000007a24 */ /* 0x000fc800078e02ff */
[----:B------:R-:W-:Y:S01]  /*4a10*/  IMAD R4, R252, c[0x0][0x1f4], R0 ;  /* 0x00007d00fc047a24 */ /* 0x000fe200078e0200 */
[----:B-----5:R-:W-:-:S04]  /*4a20*/  IADD3 R0, P1, R8, R2, RZ ;  /* 0x0000000208007210 */ /* 0x020fc80007f3e0ff */
[----:B------:R-:W-:Y:S02]  /*4a30*/  IADD3.X R2, R6, R3, R4, P1, !PT ;  /* 0x0000000306027210 */ /* 0x000fe40000ffe404 */
[----:B------:R-:W-:-:S04]  /*4a40*/  LEA R12, P1, R0, c[0x0][0x1c8], 0x1 ;  /* 0x00007200000c7a11 */ /* 0x000fc800078208ff */
[----:B------:R-:W-:Y:S01]  /*4a50*/  LEA.HI.X R5, R0, c[0x0][0x1cc], R2, 0x1, P1 ;  /* 0x0000730000057a11 */ /* 0x000fe200008f0c02 */
[----:B------:R-:W-:Y:S06]  /*4a60*/  BRA.DIV ~URZ, `(.L_x_36) ;  /* 0x0000b2f27f007947 */ /* 0x000fec000b800000 */
[----:B-1----:R1:W2:Y:S02]  /*4a70*/  SHFL.IDX PT, R4, R5, RZ, 0x181f ;  /* 0x00181fff05047589 */ /* 0x0022a400000e0000 */
.L_x_120:
[----:B------:R-:W-:Y:S05]  /*4a80*/  BRA.DIV ~URZ, `(.L_x_37) ;  /* 0x0000b3427f007947 */ /* 0x000fea000b800000 */
[----:B------:R3:W4:Y:S02]  /*4a90*/  SHFL.IDX PT, R0, R12, RZ, 0x181f ;  /* 0x00181fff0c007589 */ /* 0x00072400000e0000 */
.L_x_121:
[----:B------:R-:W-:Y:S01]  /*4aa0*/  BSSY B0, `(.L_x_38) ;  /* 0x000001b000007945 */ /* 0x000fe20003800000 */
[----:B------:R-:W-:Y:S05]  /*4ab0*/  @!P2 BRA `(.L_x_39) ;  /* 0x000001900000a947 */ /* 0x000fea0003800000 */
[C---:B----4-:R-:W-:Y:S02]  /*4ac0*/  LEA R10, P2, R251.reuse, R0, 0x1 ;  /* 0x00000000fb0a7211 */ /* 0x050fe400078408ff */
[----:B------:R-:W-:Y:S02]  /*4ad0*/  SHF.R.S32.HI R3, RZ, 0x1f, R251 ;  /* 0x0000001fff037819 */ /* 0x000fe400000114fb */
[C---:B------:R-:W-:Y:S02]  /*4ae0*/  IADD3 R2, R251.reuse, 0x40, RZ ;  /* 0x00000040fb027810 */ /* 0x040fe40007ffe0ff */
[C---:B--2---:R-:W-:Y:S02]  /*4af0*/  LEA.HI.X R11, R251.reuse, R4, R3, 0x1, P2 ;  /* 0x00000004fb0b7211 */ /* 0x044fe400010f0c03 */
[----:B------:R-:W-:-:S02]  /*4b00*/  IADD3 R3, R251, 0x40, RZ ;  /* 0x00000040fb037810 */ /* 0x000fc40007ffe0ff */
[C---:B------:R-:W-:Y:S01]  /*4b10*/  IADD3 R17, R251.reuse, 0x80, RZ ;  /* 0x00000080fb117810 */ /* 0x040fe20007ffe0ff */
[----:B------:R-:W-:Y:S01]  /*4b20*/  @!PT LDS RZ, [RZ] ;  /* 0x00000000fffff984 */ /* 0x000fe20000000800 */
[----:B------:R-:W-:Y:S01]  /*4b30*/  @!PT LDS RZ, [RZ] ;  /* 0x00000000fffff984 */ /* 0x000fe20000000800 */
[----:B------:R-:W-:Y:S01]  /*4b40*/  @!PT LDS RZ, [RZ] ;  /* 0x00000000fffff984 */ /* 0x000fe20000000800 */
[----:B------:R2:W-:Y:S01]  /*4b50*/  LDGSTS.E.BYPASS.LTC128B.128 [R247+0x14080], [R10.64], !P6 ;  /* 0x140800000af77fae */ /* 0x0005e2000f101d46 */
[----:B------:R-:W-:Y:S02]  /*4b60*/  LEA R8, P1, R2, R0, 0x1 ;  /* 0x0000000002087211 */ /* 0x000fe400078208ff */
[----:B------:R-:W-:Y:S02]  /*4b70*/  SHF.R.S32.HI R3, RZ, 0x1f, R3 ;  /* 0x0000001fff037819 */ /* 0x000fe40000011403 */
[C---:B------:R-:W-:Y:S02]  /*4b80*/  IADD3 R19, R251.reuse, 0x80, RZ ;  /* 0x00000080fb137810 */ /* 0x040fe40007ffe0ff */
[C---:B------:R-:W-:Y:S02]  /*4b90*/  IADD3 R15, R251.reuse, 0xc0, RZ ;  /* 0x000000c0fb0f7810 */ /* 0x040fe40007ffe0ff */
[----:B------:R-:W-:-:S02]  /*4ba0*/  IADD3 R16, R251, 0xc0, RZ ;  /* 0x000000c0fb107810 */ /* 0x000fc40007ffe0ff */
[----:B------:R-:W-:Y:S02]  /*4bb0*/  LEA R6, P2, R17, R0, 0x1 ;  /* 0x0000000011067211 */ /* 0x000fe400078408ff */
[----:B------:R-:W-:Y:S02]  /*4bc0*/  SHF.R.S32.HI R19, RZ, 0x1f, R19 ;  /* 0x0000001fff137819 */ /* 0x000fe40000011413 */
[----:B------:R-:W-:Y:S02]  /*4bd0*/  LEA.HI.X R9, R2, R4, R3, 0x1, P1 ;  /* 0x0000000402097211 */ /* 0x000fe400008f0c03 */
[----:B------:R-:W-:Y:S02]  /*4be0*/  SHF.R.S32.HI R16, RZ, 0x1f, R16 ;  /* 0x0000001fff107819 */ /* 0x000fe40000011410 */
[----:B------:R-:W-:Y:S01]  /*4bf0*/  LEA R2, P1, R15, R0, 0x1 ;  /* 0x000000000f027211 */ /* 0x000fe200078208ff */
[----:B------:R2:W-:Y:S01]  /*4c00*/  LDGSTS.E.BYPASS.LTC128B.128 [R247+0x15880], [R8.64], !P5 ;  /* 0x1588000008f77fae */ /* 0x0005e2000e901d46 */
[----:B------:R-:W-:-:S02]  /*4c10*/  LEA.HI.X R7, R17, R4, R19, 0x1, P2 ;  /* 0x0000000411077211 */ /* 0x000fc400010f0c13 */
[----:B------:R-:W-:-:S03]  /*4c20*/  LEA.HI.X R3, R15, R4, R16, 0x1, P1 ;  /* 0x000000040f037211 */ /* 0x000fc600008f0c10 */
[----:B------:R2:W-:Y:S04]  /*4c30*/  LDGSTS.E.BYPASS.LTC128B.128 [R247+0x17080], [R6.64], !P4 ;  /* 0x1708000006f77fae */ /* 0x0005e8000e101d46 */
[----:B------:R2:W-:Y:S02]  /*4c40*/  LDGSTS.E.BYPASS.LTC128B.128 [R247+0x18880], [R2.64], !P3 ;  /* 0x1888000002f77fae */ /* 0x0005e4000d901d46 */
.L_x_39:
[----:B------:R-:W-:Y:S05]  /*4c50*/  BSYNC B0 ;  /* 0x0000000000007941 */ /* 0x000fea0003800000 */
.L_x_38:
[----:B------:R-:W-:Y:S01]  /*4c60*/  ISETP.GE.AND P1, PT, R13, 0x21, PT ;  /* 0x000000210d00780c */ /* 0x000fe20003f26270 */
[----:B------:R-:W-:Y:S06]  /*4c70*/  BRA.DIV ~URZ, `(.L_x_40) ;  /* 0x0000b1b27f007947 */ /* 0x000fec000b800000 */
[----:B--2---:R2:W1:Y:S04]  /*4c80*/  SHFL.IDX PT, R4, R5, 0x1, 0x181f ;  /* 0x00381f0005047f89 */ /* 0x00446800000e0000 */
[----:B----4-:R2:W4:Y:S02]  /*4c90*/  SHFL.IDX PT, R0, R12, 0x1, 0x181f ;  /* 0x00381f000c007f89 */ /* 0x01052400000e0000 */
.L_x_122:
[----:B------:R-:W-:Y:S05]  /*4ca0*/  @!P1 BRA `(.L_x_35) ;  /* 0x0000019000009947 */ /* 0x000fea0003800000 */
[----:B----4-:R-:W-:Y:S02]  /*4cb0*/  LEA R10, P2, R251, R0, 0x1 ;  /* 0x00000000fb0a7211 */ /* 0x010fe400078408ff */
[----:B------:R-:W-:-:S02]  /*4cc0*/  SHF.R.S32.HI R3, RZ, 0x1f, R251 ;  /* 0x0000001fff037819 */ /* 0x000fc400000114fb */
[C---:B------:R-:W-:Y:S02]  /*4cd0*/  IADD3 R2, R251.reuse, 0x40, RZ ;  /* 0x00000040fb027810 */ /* 0x040fe40007ffe0ff */
[C---:B-1----:R-:W-:Y:S02]  /*4ce0*/  LEA.HI.X R11, R251.reuse, R4, R3, 0x1, P2 ;  /* 0x00000004fb0b7211 */ /* 0x042fe400010f0c03 */
[C---:B------:R-:W-:Y:S02]  /*4cf0*/  IADD3 R3, R251.reuse, 0x40, RZ ;  /* 0x00000040fb037810 */ /* 0x040fe40007ffe0ff */
[----:B------:R-:W-:Y:S01]  /*4d00*/  IADD3 R13, R251, 0x80, RZ ;  /* 0x00000080fb0d7810 */ /* 0x000fe20007ffe0ff */
[----:B------:R-:W-:Y:S01]  /*4d10*/  @!PT LDS RZ, [RZ] ;  /* 0x00000000fffff984 */ /* 0x000fe20000000800 */
[----:B------:R-:W-:Y:S01]  /*4d20*/  @!PT LDS RZ, [RZ] ;  /* 0x00000000fffff984 */ /* 0x000fe20000000800 */
[----:B------:R-:W-:Y:S01]  /*4d30*/  @!PT LDS RZ, [RZ] ;  /* 0x00000000fffff984 */ /* 0x000fe20000000800 */
[----:B------:R1:W-:Y:S01]  /*4d40*/  LDGSTS.E.BYPASS.LTC128B.128 [R247+0x15080], [R10.64], !P6 ;  /* 0x150800000af77fae */ /* 0x0003e2000f101d46 */
[----:B------:R-:W-:Y:S02]  /*4d50*/  LEA R8, P1, R2, R0, 0x1 ;  /* 0x0000000002087211 */ /* 0x000fe400078208ff */
[----:B------:R-:W-:-:S02]  /*4d60*/  SHF.R.S32.HI R3, RZ, 0x1f, R3 ;  /* 0x0000001fff037819 */ /* 0x000fc40000011403 */
[C---:B------:R-:W-:Y:S02]  /*4d70*/  IADD3 R15, R251.reuse, 0x80, RZ ;  /* 0x00000080fb0f7810 */ /* 0x040fe40007ffe0ff */
[C---:B--2---:R-:W-:Y:S02]  /*4d80*/  IADD3 R5, R251.reuse, 0xc0, RZ ;  /* 0x000000c0fb057810 */ /* 0x044fe40007ffe0ff */
[----:B---3--:R-:W-:Y:S02]  /*4d90*/  IADD3 R12, R251, 0xc0, RZ ;  /* 0x000000c0fb0c7810 */ /* 0x008fe40007ffe0ff */
[----:B------:R-:W-:Y:S02]  /*4da0*/  LEA R6, P2, R13, R0, 0x1 ;  /* 0x000000000d067211 */ /* 0x000fe400078408ff */
[----:B------:R-:W-:Y:S02]  /*4db0*/  SHF.R.S32.HI R15, RZ, 0x1f, R15 ;  /* 0x0000001fff0f7819 */ /* 0x000fe4000001140f */
[----:B------:R-:W-:-:S02]  /*4dc0*/  LEA.HI.X R9, R2, R4, R3, 0x1, P1 ;  /* 0x0000000402097211 */ /* 0x000fc400008f0c03 */
[----:B------:R-:W-:Y:S02]  /*4dd0*/  SHF.R.S32.HI R12, RZ, 0x1f, R12 ;  /* 0x0000001fff0c7819 */ /* 0x000fe4000001140c */
[----:B------:R-:W-:Y:S01]  /*4de0*/  LEA R2, P1, R5, R0, 0x1 ;  /* 0x0000000005027211 */ /* 0x000fe200078208ff */
[----:B------:R1:W-:Y:S01]  /*4df0*/  LDGSTS.E.BYPASS.LTC128B.128 [R247+0x16880], [R8.64], !P5 ;  /* 0x1688000008f77fae */ /* 0x0003e2000e901d46 */
[-C--:B------:R-:W-:Y:S02]  /*4e00*/  LEA.HI.X R7, R13, R4.reuse, R15, 0x1, P2 ;  /* 0x000000040d077211 */ /* 0x080fe400010f0c0f */
[----:B------:R-:W-:-:S03]  /*4e10*/  LEA.HI.X R3, R5, R4, R12, 0x1, P1 ;  /* 0x0000000405037211 */ /* 0x000fc600008f0c0c */
[----:B------:R1:W-:Y:S04]  /*4e20*/  LDGSTS.E.BYPASS.LTC128B.128 [R247+0x18080], [R6.64], !P4 ;  /* 0x1808000006f77fae */ /* 0x0003e8000e101d46 */
[----:B------:R1:W-:Y:S02]  /*4e30*/  LDGSTS.E.BYPASS.LTC128B.128 [R247+0x19880], [R2.64], !P3 ;  /* 0x1988000002f77fae */ /* 0x0003e4000d901d46 */
.L_x_35:
[----:B--234-:R-:W-:Y:S05]  /*4e40*/  BSYNC B1 ;  /* 0x0000000000017941 */ /* 0x01cfea0003800000 */
.L_x_34:
[----:B-1----:R-:W2:Y:S04]  /*4e50*/  LDL R0, [R1+0x84] ;  /* 0x0000840001007983 */ /* 0x002ea80000100800 */
[----:B------:R-:W0:Y:S01]  /*4e60*/  LDGDEPBAR ;  /* 0x00000000000079af */ /* 0x000e220000000000 */
[----:B--2---:R-:W-:-:S05]  /*4e70*/  IMAD.IADD R0, R60, 0x1, -R0 ;  /* 0x000000013c007824 */ /* 0x004fca00078e0a00 */
[C---:B------:R-:W-:Y:S02]  /*4e80*/  ISETP.GT.AND P3, PT, R0.reuse, RZ, PT ;  /* 0x000000ff0000720c */ /* 0x040fe40003f64270 */
[C---:B------:R-:W-:Y:S02]  /*4e90*/  ISETP.GT.AND P2, PT, R0.reuse, 0x1, PT ;  /* 0x000000010000780c */ /* 0x040fe40003f44270 */
[----:B------:R-:W-:Y:S02]  /*4ea0*/  ISETP.GT.AND P1, PT, R0, 0x8, PT ;  /* 0x000000080000780c */ /* 0x000fe40003f24270 */
[----:B------:R-:W-:Y:S02]  /*4eb0*/  FSEL R9, R44, -INF , P3 ;  /* 0xff8000002c097808 */ /* 0x000fe40001800000 */
[----:B------:R-:W-:Y:S02]  /*4ec0*/  FSEL R7, R53, -INF , P3 ;  /* 0xff80000035077808 */ /* 0x000fe40001800000 */
[----:B------:R-:W-:-:S02]  /*4ed0*/  FSEL R8, R43, -INF , P2 ;  /* 0xff8000002b087808 */ /* 0x000fc40001000000 */
[----:B------:R-:W-:Y:S02]  /*4ee0*/  FSEL R6, R52, -INF , P2 ;  /* 0xff80000034067808 */ /* 0x000fe40001000000 */
[----:B------:R-:W-:Y:S02]  /*4ef0*/  ISETP.GT.AND P3, PT, R0, 0x9, PT ;  /* 0x000000090000780c */ /* 0x000fe40003f64270 */
[----:B------:R-:W-:Y:S02]  /*4f00*/  FSEL R17, R40, -INF , P1 ;  /* 0xff80000028117808 */ /* 0x000fe40000800000 */
[----:B------:R-:W-:Y:S02]  /*4f10*/  FSEL R11, R42, -INF , P1 ;  /* 0xff8000002a0b7808 */ /* 0x000fe40000800000 */
[----:B------:R-:W-:Y:S02]  /*4f20*/  FMNMX.FTZ R3, R7, R6, !PT ;  /* 0x0000000607037209 */ /* 0x000fe40007810000 */
[----:B------:R-:W-:-:S02]  /*4f30*/  FMNMX.FTZ R2, R9, R8, !PT ;  /* 0x0000000809027209 */ /* 0x000fc40007810000 */
[C---:B------:R-:W-:Y:S02]  /*4f40*/  ISETP.GT.AND P2, PT, R0.reuse, 0x10, PT ;  /* 0x000000100000780c */ /* 0x040fe40003f44270 */
[----:B------:R-:W-:Y:S02]  /*4f50*/  FSEL R16, R37, -INF , P3 ;  /* 0xff80000025107808 */ /* 0x000fe40001800000 */
[----:B------:R-:W-:Y:S02]  /*4f60*/  FSEL R10, R41, -INF , P3 ;  /* 0xff800000290a7808 */ /* 0x000fe40001800000 */
[----:B------:R-:W-:Y:S02]  /*4f70*/  FMNMX.FTZ R3, R11, R3, !PT ;  /* 0x000000030b037209 */ /* 0x000fe40007810000 */
[----:B------:R-:W-:Y:S02]  /*4f80*/  FMNMX.FTZ R2, R17, R2, !PT ;  /* 0x0000000211027209 */ /* 0x000fe40007810000 */
[----:B------:R-:W-:-:S02]  /*4f90*/  ISETP.GT.AND P1, PT, R0, 0x11, PT ;  /* 0x000000110000780c */ /* 0x000fc40003f24270 */
[----:B------:R-:W-:Y:S02]  /*4fa0*/  FSEL R19, R32, -INF , P2 ;  /* 0xff80000020137808 */ /* 0x000fe40001000000 */
[----:B------:R-:W-:Y:S02]  /*4fb0*/  FSEL R13, R33, -INF , P2 ;  /* 0xff800000210d7808 */ /* 0x000fe40001000000 */
[----:B------:R-:W-:Y:S02]  /*4fc0*/  FMNMX.FTZ R3, R10, R3, !PT ;  /* 0x000000030a037209 */ /* 0x000fe40007810000 */
[----:B------:R-:W-:Y:S02]  /*4fd0*/  FMNMX.FTZ R2, R16, R2, !PT ;  /* 0x0000000210027209 */ /* 0x000fe40007810000 */
[----:B------:R-:W-:Y:S02]  /*4fe0*/  ISETP.GT.AND P3, PT, R0, 0x18, PT ;  /* 0x000000180000780c */ /* 0x000fe40003f64270 */
[----:B------:R-:W-:-:S02]  /*4ff0*/  FSEL R20, R18, -INF , P1 ;  /* 0xff80000012147808 */ /* 0x000fc40000800000 */
[----:B------:R-:W-:Y:S02]  /*5000*/  FSEL R12, R36, -INF , P1 ;  /* 0xff800000240c7808 */ /* 0x000fe40000800000 */
[----:B------:R-:W-:Y:S02]  /*5010*/  FMNMX.FTZ R3, R13, R3, !PT ;  /* 0x000000030d037209 */ /* 0x000fe40007810000 */
[----:B------:R-:W-:Y:S02]  /*5020*/  FMNMX.FTZ R2, R19, R2, !PT ;  /* 0x0000000213027209 */ /* 0x000fe40007810000 */
[----:B------:R-:W-:Y:S02]  /*5030*/  ISETP.GT.AND P2, PT, R0, 0x19, PT ;  /* 0x000000190000780c */ /* 0x000fe40003f44270 */
[----:B------:R-:W-:Y:S02]  /*5040*/  FSEL R18, R14, -INF , P3 ;  /* 0xff8000000e127808 */ /* 0x000fe40001800000 */
[----:B------:R-:W-:-:S02]  /*5050*/  FSEL R15, R30, -INF , P3 ;  /* 0xff8000001e0f7808 */ /* 0x000fc40001800000 */
[----:B------:R-:W-:Y:S02]  /*5060*/  FMNMX.FTZ R3, R12, R3, !PT ;  /* 0x000000030c037209 */ /* 0x000fe40007810000 */
[----:B------:R-:W-:Y:S02]  /*5070*/  FMNMX.FTZ R2, R20, R2, !PT ;  /* 0x0000000214027209 */ /* 0x000fe40007810000 */
[----:B------:R-:W-:Y:S02]  /*5080*/  ISETP.GT.AND P1, PT, R0, 0x20, PT ;  /* 0x000000200000780c */ /* 0x000fe40003f24270 */
[----:B------:R-:W-:Y:S02]  /*5090*/  FSEL R24, R24, -INF , P2 ;  /* 0xff80000018187808 */ /* 0x000fe40001000000 */
[----:B------:R-:W-:Y:S02]  /*50a0*/  FSEL R14, R31, -INF , P2 ;  /* 0xff8000001f0e7808 */ /* 0x000fe40001000000 */
[----:B------:R-:W-:-:S02]  /*50b0*/  FMNMX.FTZ R3, R15, R3, !PT ;  /* 0x000000030f037209 */ /* 0x000fc40007810000 */
[----:B------:R-:W-:Y:S02]  /*50c0*/  FMNMX.FTZ R2, R18, R2, !PT ;  /* 0x0000000212027209 */ /* 0x000fe40007810000 */
[----:B------:R-:W-:Y:S02]  /*50d0*/  FSEL R79, R23, -INF , P1 ;  /* 0xff800000174f7808 */ /* 0x000fe40000800000 */
[----:B------:R-:W-:Y:S02]  /*50e0*/  FSEL R76, R28, -INF , P1 ;  /* 0xff8000001c4c7808 */ /* 0x000fe40000800000 */
[C---:B------:R-:W-:Y:S02]  /*50f0*/  ISETP.GT.AND P3, PT, R0.reuse, 0x21, PT ;  /* 0x000000210000780c */ /* 0x040fe40003f64270 */
[C---:B------:R-:W-:Y:S02]  /*5100*/  ISETP.GT.AND P2, PT, R0.reuse, 0x28, PT ;  /* 0x000000280000780c */ /* 0x040fe40003f44270 */
[----:B------:R-:W-:-:S02]  /*5110*/  ISETP.GT.AND P1, PT, R0, 0x29, PT ;  /* 0x000000290000780c */ /* 0x000fc40003f24270 */
[----:B------:R-:W-:Y:S02]  /*5120*/  FMNMX.FTZ R0, R14, R3, !PT ;  /* 0x000000030e007209 */ /* 0x000fe40007810000 */
[----:B------:R-:W-:Y:S02]  /*5130*/  FMNMX.FTZ R2, R24, R2, !PT ;  /* 0x0000000218027209 */ /* 0x000fe40007810000 */
[----:B------:R-:W-:Y:S02]  /*5140*/  FSEL R78, R27, -INF , P3 ;  /* 0xff8000001b4e7808 */ /* 0x000fe40001800000 */
[----:B------:R-:W-:Y:S02]  /*5150*/  FSEL R74, R29, -INF , P3 ;  /* 0xff8000001d4a7808 */ /* 0x000fe40001800000 */
[----:B------:R-:W-:Y:S02]  /*5160*/  FMNMX.FTZ R0, R76, R0, !PT ;  /* 0x000000004c007209 */ /* 0x000fe40007810000 */
[----:B------:R-:W-:-:S02]  /*5170*/  FMNMX.FTZ R2, R79, R2, !PT ;  /* 0x000000024f027209 */ /* 0x000fc40007810000 */
[----:B------:R-:W-:Y:S02]  /*5180*/  FSEL R77, R22, -INF , P2 ;  /* 0xff800000164d7808 */ /* 0x000fe40001000000 */
[----:B------:R-:W-:Y:S02]  /*5190*/  FSEL R73, R26, -INF , P2 ;  /* 0xff8000001a497808 */ /* 0x000fe40001000000 */
[----:B------:R-:W-:Y:S02]  /*51a0*/  FMNMX.FTZ R0, R74, R0, !PT ;  /* 0x000000004a007209 */ /* 0x000fe40007810000 */
[----:B------:R-:W-:Y:S02]  /*51b0*/  FMNMX.FTZ R2, R78, R2, !PT ;  /* 0x000000024e027209 */ /* 0x000fe40007810000 */
[----:B------:R-:W-:Y:S02]  /*51c0*/  FSEL R75, R21, -INF , P1 ;  /* 0xff800000154b7808 */ /* 0x000fe40000800000 */
[----:B------:R-:W-:-:S02]  /*51d0*/  FSEL R72, R25, -INF , P1 ;  /* 0xff80000019487808 */ /* 0x000fc40000800000 */
[----:B------:R-:W-:Y:S02]  /*51e0*/  FMNMX.FTZ R0, R73, R0, !PT ;  /* 0x0000000049007209 */ /* 0x000fe40007810000 */
[----:B------:R-:W-:Y:S02]  /*51f0*/  FMNMX.FTZ R2, R77, R2, !PT ;  /* 0x000000024d027209 */ /* 0x000fe40007810000 */
[----:B------:R-:W-:Y:S02]  /*5200*/  FMNMX.FTZ R4, R72, R0, !PT ;  /* 0x0000000048047209 */ /* 0x000fe40007810000 */
[----:B------:R-:W-:Y:S01]  /*5210*/  FMNMX.FTZ R5, R75, R2, !PT ;  /* 0x000000024b057209 */ /* 0x000fe20007810000 */
[----:B------:R-:W-:Y:S05]  /*5220*/  BRA.DIV ~URZ, `(.L_x_41) ;  /* 0x0000acc27f007947 */ /* 0x000fea000b800000 */
[----:B------:R1:W2:Y:S02]  /*5230*/  SHFL.BFLY PT, R0, R4, 0x2, 0x1f ;  /* 0x0c401f0004007f89 */ /* 0x0002a400000e0000 */
.L_x_123:
[----:B-12---:R-:W-:Y:S01]  /*5240*/  FMNMX.FTZ R4, R4, R0, !PT ;  /* 0x0000000004047209 */ /* 0x006fe20007810000 */
[----:B------:R-:W-:Y:S05]  /*5250*/  BRA.DIV ~URZ, `(.L_x_42) ;  /* 0x0000acd27f007947 */ /* 0x000fea000b800000 */
[----:B------:R-:W1:Y:S04]  /*5260*/  SHFL.BFLY PT, R0, R5, 0x2, 0x1f ;  /* 0x0c401f0005007f89 */ /* 0x000e6800000e0000 */
[----:B------:R-:W2:Y:S01]  /*5270*/  SHFL.BFLY PT, R2, R4, 0x1, 0x1f ;  /* 0x0c201f0004027f89 */ /* 0x000ea200000e0000 */
[----:B-1----:R-:W-:-:S02]  /*5280*/  FMNMX.FTZ R5, R5, R0, !PT ;  /* 0x0000000005057209 */ /* 0x002fc40007810000 */
[----:B--2---:R-:W-:-:S03]  /*5290*/  FMNMX.FTZ R133, R4, R2, !PT ;  /* 0x0000000204857209 */ /* 0x004fc60007810000 */
[----:B------:R1:W2:Y:S04]  /*52a0*/  SHFL.BFLY PT, R3, R5, 0x1, 0x1f ;  /* 0x0c201f0005037f89 */ /* 0x0002a800000e0000 */
.L_x_124:
[C---:B------:R-:W-:Y:S01]  /*52b0*/  FMUL.FTZ R2, R133.reuse, c[0x0][0x2d0] ;  /* 0x0000b40085027a20 */ /* 0x040fe20000410000 */
[----:B------:R-:W-:Y:S01]  /*52c0*/  FSETP.NEU.FTZ.AND P1, PT, R133, -INF , PT ;  /* 0xff8000008500780b */ /* 0x000fe20003f3d000 */
[----:B------:R-:W-:Y:S01]  /*52d0*/  WARPSYNC 0xffffffff ;  /* 0xffffffff00007948 */ /* 0x000fe20003800000 */
[----:B--2---:R-:W-:Y:S01]  /*52e0*/  FMNMX.FTZ R132, R3, R5, !PT ;  /* 0x0000000503847209 */ /* 0x004fe20007810000 */
[----:B------:R-:W-:Y:S01]  /*52f0*/  LDSM.16.MT88.4 R28, [R239] ;  /* 0x00000000ef1c783b */ /* 0x000fe20000004200 */
[----:B------:R-:W-:Y:S02]  /*5300*/  FSEL R2, R2, RZ, P1 ;  /* 0x000000ff02027208 */ /* 0x000fe40000800000 */
[C---:B------:R-:W-:Y:S01]  /*5310*/  FSETP.NEU.FTZ.AND P1, PT, R132.reuse, -INF , PT ;  /* 0xff8000008400780b */ /* 0x040fe20003f3d000 */
[----:B------:R-:W-:Y:S01]  /*5320*/  FMUL.FTZ R4, R132, c[0x0][0x2d0] ;  /* 0x0000b40084047a20 */ /* 0x000fe20000410000 */
[----:B------:R-:W-:Y:S01]  /*5330*/  LDSM.16.MT88.4 R32, [R239+0x800] ;  /* 0x00080000ef20783b */ /* 0x000fe20000004200 */
[----:B------:R-:W-:-:S02]  /*5340*/  FFMA.FTZ R0, R7, c[0x0][0x2d0], -R2 ;  /* 0x0000b40007007a23 */ /* 0x000fc40000010802 */
[--C-:B------:R-:W-:Y:S01]  /*5350*/  FFMA.FTZ R3, R12, c[0x0][0x2d0], -R2.reuse ;  /* 0x0000b4000c037a23 */ /* 0x100fe20000010802 */
[----:B------:R-:W-:Y:S01]  /*5360*/  LDSM.16.MT88.4 R36, [R237+0x800] ;  /* 0x00080000ed24783b */ /* 0x000fe20000004200 */
[----:B------:R2:W-:Y:S03]  /*5370*/  MUFU.EX2 R101, R0 ;  /* 0x0000000000657308 */ /* 0x0005e60000000800 */
[----:B------:R-:W-:Y:S04]  /*5380*/  LDSM.16.MT88.4 R48, [R238] ;  /* 0x00000000ee30783b */ /* 0x000fe80000004200 */
[----:B------:R-:W-:Y:S01]  /*5390*/  LDSM.16.MT88.4 R56, [R242] ;  /* 0x00000000f238783b */ /* 0x000fe20000004200 */
[----:B------:R-:W-:Y:S03]  /*53a0*/  MUFU.EX2 R127, R3 ;  /* 0x00000003007f7308 */ /* 0x000fe60000000800 */
[----:B------:R-:W-:Y:S04]  /*53b0*/  LDSM.16.MT88.4 R60, [R237+0x1800] ;  /* 0x00180000ed3c783b */ /* 0x000fe80000004200 */
[----:B------:R-:W-:Y:S01]  /*53c0*/  LDSM.16.MT88.4 R64, [R238+0x800] ;  /* 0x00080000ee40783b */ /* 0x000fe20000004200 */
[----:B--2---:R-:W-:-:S03]  /*53d0*/  FFMA.FTZ R0, R6, c[0x0][0x2d0], -R2 ;  /* 0x0000b40006007a23 */ /* 0x004fc60000010802 */
[----:B------:R-:W-:Y:S01]  /*53e0*/  LDSM.16.MT88.4 R68, [R239+0x2000] ;  /* 0x00200000ef44783b */ /* 0x000fe20000004200 */
[----:B------:R2:W-:Y:S03]  /*53f0*/  MUFU.EX2 R100, R0 ;  /* 0x0000000000647308 */ /* 0x0005e60000000800 */
[----:B------:R-:W-:Y:S01]  /*5400*/  LDSM.16.MT88.4 R52, [R238+0x1800] ;  /* 0x00180000ee34783b */ /* 0x000fe20000004200 */
[----:B--2---:R-:W-:-:S04]  /*5410*/  FFMA.FTZ R0, R11, c[0x0][0x2d0], -R2 ;  /* 0x0000b4000b007a23 */ /* 0x004fc80000010802 */
[----:B------:R2:W-:Y:S02]  /*5420*/  MUFU.EX2 R116, R0 ;  /* 0x0000000000747308 */ /* 0x0005e40000000800 */
[----:B--2---:R-:W-:-:S06]  /*5430*/  FFMA.FTZ R0, R10, c[0x0][0x2d0], -R2 ;  /* 0x0000b4000a007a23 */ /* 0x004fcc0000010802 */
[----:B------:R2:W3:Y:S02]  /*5440*/  MUFU.EX2 R110, R0 ;  /* 0x00000000006e7308 */ /* 0x0004e40000000800 */
[----:B--2---:R-:W-:Y:S01]  /*5450*/  FFMA.FTZ R0, R13, c[0x0][0x2d0], -R2 ;  /* 0x0000b4000d007a23 */ /* 0x004fe20000010802 */
[----:B---3--:R-:W-:-:S05]  /*5460*/  F2FP.PACK_AB R10, R110, R116 ;  /* 0x000000746e0a723e */ /* 0x008fca00000000ff */
[----:B------:R2:W-:Y:S02]  /*5470*/  MUFU.EX2 R117, R0 ;  /* 0x0000000000757308 */ /* 0x0005e40000000800 */
[----:B--2---:R-:W-:Y:S02]  /*5480*/  FSEL R0, R4, RZ, P1 ;  /* 0x000000ff04007208 */ /* 0x004fe40000800000 */
[----:B-1----:R-:W1:Y:S03]  /*5490*/  LDSM.16.MT88.4 R4, [R237] ;  /* 0x00000000ed04783b */ /* 0x002e660000004200 */
[----:B------:R-:W-:-:S04]  /*54a0*/  FFMA.FTZ R3, R9, c[0x0][0x2d0], -R0 ;  /* 0x0000b40009037a23 */ /* 0x000fc80000010800 */
[----:B------:R2:W-:Y:S02]  /*54b0*/  MUFU.EX2 R109, R3 ;  /* 0x00000003006d7308 */ /* 0x0005e40000000800 */
[----:B--2---:R-:W-:Y:S01]  /*54c0*/  FFMA.FTZ R3, R8, c[0x0][0x2d0], -R0 ;  /* 0x0000b40008037a23 */ /* 0x004fe20000010800 */
[----:B------:R-:W-:-:S05]  /*54d0*/  F2FP.PACK_AB R8, R100, R101 ;  /* 0x000000656408723e */ /* 0x000fca00000000ff */
[----:B------:R2:W3:Y:S02]  /*54e0*/  MUFU.EX2 R108, R3 ;  /* 0x00000003006c7308 */ /* 0x0004e40000000800 */
[----:B--2---:R-:W-:Y:S01]  /*54f0*/  FFMA.FTZ R3, R17, c[0x0][0x2d0], -R0 ;  /* 0x0000b40011037a23 */ /* 0x004fe20000010800 */
[----:B---3--:R-:W-:-:S05]  /*5500*/  F2FP.PACK_AB R9, R108, R109 ;  /* 0x0000006d6c09723e */ /* 0x008fca00000000ff */
[----:B------:R2:W-:Y:S02]  /*5510*/  MUFU.EX2 R111, R3 ;  /* 0x00000003006f7308 */ /* 0x0005e40000000800 */
[----:B--2---:R-:W-:-:S06]  /*5520*/  FFMA.FTZ R3, R16, c[0x0][0x2d0], -R0 ;  /* 0x0000b40010037a23 */ /* 0x004fcc0000010800 */
[----:B------:R2:W3:Y:S02]  /*5530*/  MUFU.EX2 R119, R3 ;  /* 0x0000000300777308 */ /* 0x0004e40000000800 */
[----:B--2---:R-:W-:Y:S01]  /*5540*/  FFMA.FTZ R3, R15, c[0x0][0x2d0], -R2 ;  /* 0x0000b4000f037a23 */ /* 0x004fe20000010802 */
[----:B---3--:R-:W-:-:S05]  /*5550*/  F2FP.PACK_AB R11, R119, R111 ;  /* 0x0000006f770b723e */ /* 0x008fca00000000ff */
[----:B------:R2:W-:Y:S02]  /*5560*/  MUFU.EX2 R125, R3 ;  /* 0x00000003007d7308 */ /* 0x0005e40000000800 */
[----:B-1----:R-:W-:Y:S07]  /*5570*/  HMMA.16816.F32 R40, R8, R4, RZ ;  /* 0x000000040828723c */ /* 0x002fee00000018ff */
[----:B------:R-:W-:Y:S01]  /*5580*/  F2FP.PACK_AB R4, R127, R117 ;  /* 0x000000757f04723e */ /* 0x000fe200000000ff */
[----:B--2---:R-:W-:-:S02]  /*5590*/  FFMA.FTZ R3, R14, c[0x0][0x2d0], -R2 ;  /* 0x0000b4000e037a23 */ /* 0x004fc40000010802 */
[----:B------:R-:W-:Y:S02]  /*55a0*/  HMMA.16816.F32 R12, R8, R30, RZ ;  /* 0x0000001e080c723c */ /* 0x000fe400000018ff */
[----:B------:R1:W2:Y:S02]  /*55b0*/  MUFU.EX2 R126, R3 ;  /* 0x00000003007e7308 */ /* 0x0002a40000000800 */
[----:B-1----:R-:W-:-:S06]  /*55c0*/  FFMA.FTZ R3, R19, c[0x0][0x2d0], -R0 ;  /* 0x0000b40013037a23 */ /* 0x002fcc0000010800 */
[----:B------:R1:W-:Y:S02]  /*55d0*/  MUFU.EX2 R118, R3 ;  /* 0x0000000300767308 */ /* 0x0003e40000000800 */
[--C-:B-1----:R-:W-:Y:S02]  /*55e0*/  FFMA.FTZ R3, R20, c[0x0][0x2d0], -R0.reuse ;  /* 0x0000b40014037a23 */ /* 0x102fe40000010800 */
[C---:B------:R-:W-:Y:S04]  /*55f0*/  HMMA.16816.F32 R20, R8.reuse, R6, RZ ;  /* 0x000000060814723c */ /* 0x040fe800000018ff */
[----:B------:R1:W3:Y:S03]  /*5600*/  MUFU.EX2 R124, R3 ;  /* 0x00000003007c7308 */ /* 0x0002e60000000800 */
[----:B--2---:R-:W-:Y:S01]  /*5610*/  F2FP.PACK_AB R6, R126, R125 ;  /* 0x0000007d7e06723e */ /* 0x004fe200000000ff */
[--C-:B-1----:R-:W-:Y:S01]  /*5620*/  FFMA.FTZ R3, R18, c[0x0][0x2d0], -R0.reuse ;  /* 0x0000b40012037a23 */ /* 0x102fe20000010800 */
[----:B---3--:R-:W-:Y:S01]  /*5630*/  F2FP.PACK_AB R5, R124, R118 ;  /* 0x000000767c05723e */ /* 0x008fe200000000ff */
[C---:B------:R-:W-:Y:S02]  /*5640*/  HMMA.16816.F32 R16, R8.reuse, R28, RZ ;  /* 0x0000001c0810723c */ /* 0x040fe400000018ff */
[----:B------:R1:W-:Y:S06]  /*5650*/  MUFU.EX2 R129, R3 ;  /* 0x0000000300817308 */ /* 0x0003ec0000000800 */
[----:B------:R-:W-:Y:S01]  /*5660*/  HMMA.16816.F32 R28, R8, R50, RZ ;  /* 0x00000032081c723c */ /* 0x000fe200000018ff */
[----:B-1----:R-:W-:-:S07]  /*5670*/  FFMA.FTZ R3, R24, c[0x0][0x2d0], -R0 ;  /* 0x0000b40018037a23 */ /* 0x002fce0000010800 */
[----:B------:R-:W-:Y:S01]  /*5680*/  HMMA.16816.F32 R24, R8, R56, RZ ;  /* 0x000000380818723c */ /* 0x000fe200000018ff */
[----:B------:R-:W1:Y:S02]  /*5690*/  MUFU.EX2 R128, R3 ;  /* 0x0000000300807308 */ /* 0x000e640000000800 */
[----:B-1----:R-:W-:-:S07]  /*56a0*/  F2FP.PACK_AB R7, R128, R129 ;  /* 0x000000818007723e */ /* 0x002fce00000000ff */
[C---:B------:R-:W-:Y:S08]  /*56b0*/  HMMA.16816.F32 R44, R4.reuse, R34, R12 ;  /* 0x00000022042c723c */ /* 0x040ff0000000180c */
[C---:B------:R-:W-:Y:S01]  /*56c0*/  HMMA.16816.F32 R156, R4.reuse, R36, R40 ;  /* 0x00000024049c723c */ /* 0x040fe20000001828 */
[----:B------:R-:W-:Y:S07]  /*56d0*/  LDSM.16.MT88.4 R40, [R240+0x800] ;  /* 0x00080000f028783b */ /* 0x000fee0000004200 */
[C---:B------:R-:W-:Y:S01]  /*56e0*/  HMMA.16816.F32 R136, R4.reuse, R38, R20 ;  /* 0x000000260488723c */ /* 0x040fe20000001814 */
[----:B------:R-:W-:Y:S07]  /*56f0*/  LDSM.16.MT88.4 R36, [R237+0x2000] ;  /* 0x00200000ed24783b */ /* 0x000fee0000004200 */
[----:B------:R-:W-:Y:S01]  /*5700*/  MOV R249, R44 ;  /* 0x0000002c00f97202 */ /* 0x000fe20000000f00 */
[----:B------:R-:W-:Y:S01]  /*5710*/  IMAD.MOV.U32 R155, RZ, RZ, R46 ;  /* 0x000000ffff9b7224 */ /* 0x000fe200078e002e */
[----:B------:R-:W-:Y:S01]  /*5720*/  MOV R248, R45 ;  /* 0x0000002d00f87202 */ /* 0x000fe20000000f00 */
[----:B------:R-:W-:Y:S01]  /*5730*/  HMMA.16816.F32 R148, R4, R32, R16 ;  /* 0x000000200494723c */ /* 0x000fe20000001810 */
[----:B------:R-:W-:-:S02]  /*5740*/  MOV R154, R47 ;  /* 0x0000002f009a7202 */ /* 0x000fc40000000f00 */
[----:B------:R-:W1:Y:S05]  /*5750*/  LDSM.16.MT88.4 R44, [R239+0x1800] ;  /* 0x00180000ef2c783b */ /* 0x000e6a0000004200 */
[C---:B------:R-:W-:Y:S08]  /*5760*/  HMMA.16816.F32 R16, R8.reuse, R60, RZ ;  /* 0x0000003c0810723c */ /* 0x040ff000000018ff */
[C---:B------:R-:W-:Y:S01]  /*5770*/  HMMA.16816.F32 R12, R8.reuse, R62, RZ ;  /* 0x0000003e080c723c */ /* 0x040fe200000018ff */
[----:B------:R-:W-:Y:S07]  /*5780*/  LDSM.16.MT88.4 R60, [R238+0x2000] ;  /* 0x00200000ee3c783b */ /* 0x000fee0000004200 */
[C---:B------:R-:W-:Y:S01]  /*5790*/  HMMA.16816.F32 R20, R8.reuse, R58, RZ ;  /* 0x0000003a0814723c */ /* 0x040fe200000018ff */
[----:B------:R-:W-:Y:S07]  /*57a0*/  LDSM.16.MT88.4 R56, [R240+0x2000] ;  /* 0x00200000f038783b */ /* 0x000fee0000004200 */
[----:B------:R-:W-:Y:S01]  /*57b0*/  HMMA.16816.F32 R32, R8, R48, RZ ;  /* 0x000000300820723c */ /* 0x000fe200000018ff */
[----:B------:R-:W2:Y:S07]  /*57c0*/  LDSM.16.MT88.4 R48, [R240+0x1800] ;  /* 0x00180000f030783b */ /* 0x000eae0000004200 */
[----:B------:R-:W-:Y:S08]  /*57d0*/  HMMA.16816.F32 R80, R4, R66, R28 ;  /* 0x000000420450723c */ /* 0x000ff0000000181c */
[----:B-1----:R-:W-:Y:S08]  /*57e0*/  HMMA.16816.F32 R28, R8, R46, RZ ;  /* 0x0000002e081c723c */ /* 0x002ff000000018ff */
[C---:B------:R-:W-:Y:S08]  /*57f0*/  HMMA.16816.F32 R24, R4.reuse, R40, R24 ;  /* 0x000000280418723c */ /* 0x040ff00000001818 */
[----:B------:R-:W-:Y:S01]  /*5800*/  HMMA.16816.F32 R16, R4, R36, R16 ;  /* 0x000000240410723c */ /* 0x000fe20000001810 */
[----:B------:R-:W-:Y:S01]  /*5810*/  MOV R153, R80 ;  /* 0x0000005000997202 */ /* 0x000fe20000000f00 */
[----:B------:R-:W-:Y:S01]  /*5820*/  IMAD.MOV.U32 R152, RZ, RZ, R81 ;  /* 0x000000ffff987224 */ /* 0x000fe200078e0051 */
[----:B------:R-:W-:-:S02]  /*5830*/  MOV R147, R82 ;  /* 0x0000005200937202 */ /* 0x000fc40000000f00 */
[----:B------:R-:W-:-:S03]  /*5840*/  MOV R146, R83 ;  /* 0x0000005300927202 */ /* 0x000fc60000000f00 */
[C---:B------:R-:W-:Y:S08]  /*5850*/  HMMA.16816.F32 R12, R4.reuse, R38, R12 ;  /* 0x00000026040c723c */ /* 0x040ff0000000180c */
[----:B------:R-:W-:Y:S01]  /*5860*/  HMMA.16816.F32 R20, R4, R42, R20 ;  /* 0x0000002a0414723c */ /* 0x000fe20000001814 */
[----:B------:R-:W1:Y:S01]  /*5870*/  LDSM.16.MT88.4 R40, [R237+0x3000] ;  /* 0x00300000ed28783b */ /* 0x000e620000004200 */
[----:B------:R-:W-:Y:S01]  /*5880*/  IMAD.MOV.U32 R103, RZ, RZ, R25 ;  /* 0x000000ffff677224 */ /* 0x000fe200078e0019 */
[----:B------:R-:W-:Y:S01]  /*5890*/  MOV R102, R26 ;  /* 0x0000001a00667202 */ /* 0x000fe20000000f00 */
[----:B------:R-:W-:Y:S01]  /*58a0*/  IMAD.MOV.U32 R250, RZ, RZ, R27 ;  /* 0x000000fffffa7224 */ /* 0x000fe200078e001b */
[----:B------:R-:W-:-:S03]  /*58b0*/  MOV R99, R24 ;  /* 0x0000001800637202 */ /* 0x000fc60000000f00 */
[----:B------:R-:W-:Y:S01]  /*58c0*/  HMMA.16816.F32 R36, R4, R70, R28 ;  /* 0x000000460424723c */ /* 0x000fe2000000181c */
[----:B------:R-:W-:Y:S01]  /*58d0*/  MOV R145, R16 ;  /* 0x0000001000917202 */ /* 0x000fe20000000f00 */
[----:B------:R-:W-:Y:S01]  /*58e0*/  IMAD.MOV.U32 R144, RZ, RZ, R17 ;  /* 0x000000ffff907224 */ /* 0x000fe200078e0011 */
[----:B------:R-:W-:Y:S02]  /*58f0*/  MOV R131, R18 ;  /* 0x0000001200837202 */ /* 0x000fe40000000f00 */
[----:B------:R-:W-:-:S03]  /*5900*/  MOV R130, R19 ;  /* 0x0000001300827202 */ /* 0x000fc60000000f00 */
[----:B------:R-:W-:Y:S01]  /*5910*/  HMMA.16816.F32 R140, R4, R64, R32 ;  /* 0x00000040048c723c */ /* 0x000fe20000001820 */
[----:B------:R-:W-:Y:S01]  /*5920*/  IMAD.MOV.U32 R94, RZ, RZ, R13 ;  /* 0x000000ffff5e7224 */ /* 0x000fe200078e000d */
[----:B------:R-:W-:Y:S01]  /*5930*/  MOV R93, R14 ;  /* 0x0000000e005d7202 */ /* 0x000fe20000000f00 */
[----:B------:R-:W-:Y:S01]  /*5940*/  IMAD.MOV.U32 R90, RZ, RZ, R12 ;  /* 0x000000ffff5a7224 */ /* 0x000fe200078e000c */
[----:B------:R-:W-:-:S04]  /*5950*/  MOV R91, R15 ;  /* 0x0000000f005b7202 */ /* 0x000fc80000000f00 */
[----:B------:R-:W-:Y:S01]  /*5960*/  HMMA.16816.F32 R32, R8, R44, RZ ;  /* 0x0000002c0820723c */ /* 0x000fe200000018ff */
[----:B------:R-:W-:Y:S01]  /*5970*/  MOV R98, R23 ;  /* 0x0000001700627202 */ /* 0x000fe20000000f00 */
[----:B------:R-:W-:Y:S01]  /*5980*/  IMAD.MOV.U32 R96, RZ, RZ, R22 ;  /* 0x000000ffff607224 */ /* 0x000fe200078e0016 */
[----:B------:R-:W-:Y:S01]  /*5990*/  MOV R97, R21 ;  /* 0x0000001500617202 */ /* 0x000fe20000000f00 */
[----:B------:R-:W-:Y:S01]  /*59a0*/  LDSM.16.MT88.4 R44, [R238+0x3800] ;  /* 0x00380000ee2c783b */ /* 0x000fe20000004200 */
[----:B------:R-:W-:-:S03]  /*59b0*/  MOV R95, R20 ;  /* 0x00000014005f7202 */ /* 0x000fc60000000f00 */
[C---:B------:R-:W-:Y:S01]  /*59c0*/  HMMA.16816.F32 R24, R8.reuse, R52, RZ ;  /* 0x000000340818723c */ /* 0x040fe200000018ff */
[----:B------:R-:W-:Y:S01]  /*59d0*/  MOV R89, R37 ;  /* 0x0000002500597202 */ /* 0x000fe20000000f00 */
[----:B------:R-:W-:Y:S01]  /*59e0*/  IMAD.MOV.U32 R92, RZ, RZ, R38 ;  /* 0x000000ffff5c7224 */ /* 0x000fe200078e0026 */
[----:B------:R-:W-:Y:S02]  /*59f0*/  MOV R88, R39 ;  /* 0x0000002700587202 */ /* 0x000fe40000000f00 */
[----:B------:R-:W-:Y:S02]  /*5a00*/  MOV R87, R36 ;  /* 0x0000002400577202 */ /* 0x000fe40000000f00 */
[----:B------:R-:W-:Y:S01]  /*5a10*/  LDSM.16.MT88.4 R36, [R237+0x3800] ;  /* 0x00380000ed24783b */ /* 0x000fe20000004200 */
[C---:B--2---:R-:W-:Y:S08]  /*5a20*/  HMMA.16816.F32 R16, R8.reuse, R48, RZ ;  /* 0x000000300810723c */ /* 0x044ff000000018ff */
[C---:B------:R-:W-:Y:S01]  /*5a30*/  HMMA.16816.F32 R12, R8.reuse, R50, RZ ;  /* 0x00000032080c723c */ /* 0x040fe200000018ff */
[----:B------:R-:W2:Y:S07]  /*5a40*/  LDSM.16.MT88.4 R48, [R239+0x3000] ;  /* 0x00300000ef30783b */ /* 0x000eae0000004200 */
[----:B------:R-:W-:Y:S01]  /*5a50*/  HMMA.16816.F32 R20, R8, R54, RZ ;  /* 0x000000360814723c */ /* 0x000fe200000018ff */
[----:B------:R-:W3:Y:S07]  /*5a60*/  LDSM.16.MT88.4 R52, [R238+0x3000] ;  /* 0x00300000ee34783b */ /* 0x000eee0000004200 */
[C---:B------:R-:W-:Y:S01]  /*5a70*/  HMMA.16816.F32 R80, R4.reuse, R68, R32 ;  /* 0x000000440450723c */ /* 0x040fe20000001820 */
[----:B------:R-:W4:Y:S07]  /*5a80*/  LDSM.16.MT88.4 R32, [R239+0x3800] ;  /* 0x00380000ef20783b */ /* 0x000f2e0000004200 */
[----:B------:R-:W-:Y:S08]  /*5a90*/  HMMA.16816.F32 R64, R4, R60, R24 ;  /* 0x0000003c0440723c */ /* 0x000ff00000001818 */
[C---:B-1----:R-:W-:Y:S08]  /*5aa0*/  HMMA.16816.F32 R28, R8.reuse, R40, RZ ;  /* 0x00000028081c723c */ /* 0x042ff000000018ff */
[----:B------:R-:W-:Y:S01]  /*5ab0*/  HMMA.16816.F32 R24, R8, R42, RZ ;  /* 0x0000002a0818723c */ /* 0x000fe200000018ff */
[----:B------:R-:W1:Y:S07]  /*5ac0*/  LDSM.16.MT88.4 R40, [R240+0x3000] ;  /* 0x00300000f028783b */ /* 0x000e6e0000004200 */
[C---:B------:R-:W-:Y:S08]  /*5ad0*/  HMMA.16816.F32 R20, R4.reuse, R62, R20 ;  /* 0x0000003e0414723c */ /* 0x040ff00000001814 */
[----:B------:R-:W-:Y:S07]  /*5ae0*/  HMMA.16816.F32 R60, R4, R56, R16 ;  /* 0x00000038043c723c */ /* 0x000fee0000001810 */
[----:B------:R-:W-:Y:S01]  /*5af0*/  MOV R56, R90 ;  /* 0x0000005a00387202 */ /* 0x000fe20000000f00 */
[----:B--2---:R-:W-:Y:S01]  /*5b00*/  HMMA.16816.F32 R16, R8, R50, RZ ;  /* 0x000000320810723c */ /* 0x004fe200000018ff */
[----:B------:R-:W-:-:S06]  /*5b10*/  MOV R57, R94 ;  /* 0x0000005e00397202 */ /* 0x000fcc0000000f00 */
[----:B------:R-:W-:Y:S01]  /*5b20*/  MOV R51, R99 ;  /* 0x0000006300337202 */ /* 0x000fe20000000f00 */
[----:B------:R-:W-:Y:S01]  /*5b30*/  HMMA.16816.F32 R172, R4, R38, R24 ;  /* 0x0000002604ac723c */ /* 0x000fe20000001818 */
[----:B------:R-:W2:Y:S01]  /*5b40*/  LDSM.16.MT88.4 R24, [R240+0x3800] ;  /* 0x00380000f018783b */ /* 0x000ea20000004200 */
[----:B------:R-:W-:Y:S01]  /*5b50*/  MOV R86, R23 ;  /* 0x0000001700567202 */ /* 0x000fe20000000f00 */
[----:B------:R-:W-:Y:S01]  /*5b60*/  IMAD.MOV.U32 R85, RZ, RZ, R21 ;  /* 0x000000ffff557224 */ /* 0x000fe200078e0015 */
[----:B------:R-:W-:Y:S01]  /*5b70*/  MOV R84, R22 ;  /* 0x0000001600547202 */ /* 0x000fe20000000f00 */
[----:B------:R-:W-:Y:S01]  /*5b80*/  IMAD.MOV.U32 R50, RZ, RZ, R98 ;  /* 0x000000ffff327224 */ /* 0x000fe200078e0062 */
[----:B------:R-:W-:Y:S01]  /*5b90*/  MOV R3, R20 ;  /* 0x0000001400037202 */ /* 0x000fe20000000f00 */
[----:B------:R-:W-:Y:S01]  /*5ba0*/  IMAD.MOV.U32 R38, RZ, RZ, R88 ;  /* 0x000000ffff267224 */ /* 0x000fe200078e0058 */
[----:B------:R-:W-:Y:S01]  /*5bb0*/  HMMA.16816.F32 R20, R8, R48, RZ ;  /* 0x000000300814723c */ /* 0x000fe200000018ff */
[----:B------:R-:W-:-:S06]  /*5bc0*/  MOV R39, R96 ;  /* 0x0000006000277202 */ /* 0x000fcc0000000f00 */
[----:B------:R-:W-:Y:S01]  /*5bd0*/  IMAD.MOV.U32 R48, RZ, RZ, R103 ;  /* 0x000000ffff307224 */ /* 0x000fe200078e0067 */
[----:B------:R-:W-:Y:S01]  /*5be0*/  HMMA.16816.F32 R176, R4, R58, R12 ;  /* 0x0000003a04b0723c */ /* 0x000fe2000000180c */
[----:B------:R-:W-:-:S06]  /*5bf0*/  MOV R49, R102 ;  /* 0x0000006600317202 */ /* 0x000fcc0000000f00 */
[----:B------:R-:W-:Y:S01]  /*5c00*/  IMAD.MOV.U32 R59, RZ, RZ, R91 ;  /* 0x000000ffff3b7224 */ /* 0x000fe200078e005b */
[----:B---3--:R-:W-:Y:S01]  /*5c10*/  HMMA.16816.F32 R12, R8, R52, RZ ;  /* 0x00000034080c723c */ /* 0x008fe200000018ff */
[----:B------:R-:W-:-:S06]  /*5c20*/  MOV R58, R93 ;  /* 0x0000005d003a7202 */ /* 0x000fcc0000000f00 */
[----:B------:R-:W-:Y:S01]  /*5c30*/  MOV R53, R89 ;  /* 0x0000005900357202 */ /* 0x000fe20000000f00 */
[----:B------:R-:W-:Y:S01]  /*5c40*/  HMMA.16816.F32 R68, R4, R36, R28 ;  /* 0x000000240444723c */ /* 0x000fe2000000181c */
[----:B------:R-:W3:Y:S01]  /*5c50*/  LDSM.16.MT88.4 R28, [R237+0x4800] ;  /* 0x00480000ed1c783b */ /* 0x000ee20000004200 */
[----:B------:R-:W-:-:S05]  /*5c60*/  MOV R52, R87 ;  /* 0x0000005700347202 */ /* 0x000fca0000000f00 */
[----:B------:R-:W-:Y:S01]  /*5c70*/  MOV R37, R97 ;  /* 0x0000006100257202 */ /* 0x000fe20000000f00 */
[----:B----4-:R-:W-:Y:S01]  /*5c80*/  HMMA.16816.F32 R88, R4, R32, R20 ;  /* 0x000000200458723c */ /* 0x010fe20000001814 */
[----:B------:R-:W-:-:S06]  /*5c90*/  IMAD.MOV.U32 R36, RZ, RZ, R95 ;  /* 0x000000ffff247224 */ /* 0x000fcc00078e005f */
[----:B------:R-:W-:Y:S01]  /*5ca0*/  IMAD.MOV.U32 R32, RZ, RZ, R86 ;  /* 0x000000ffff207224 */ /* 0x000fe200078e0056 */
[----:B------:R-:W-:Y:S01]  /*5cb0*/  HMMA.16816.F32 R96, R4, R34, R16 ;  /* 0x000000220460723c */ /* 0x000fe20000001810 */
[----:B------:R-:W-:-:S06]  /*5cc0*/  MOV R33, R92 ;  /* 0x0000005c00217202 */ /* 0x000fcc0000000f00 */
[----:B------:R-:W-:Y:S01]  /*5cd0*/  MOV R34, R85 ;  /* 0x0000005500227202 */ /* 0x000fe20000000f00 */
[----:B-1----:R-:W-:Y:S01]  /*5ce0*/  HMMA.16816.F32 R16, R8, R40, RZ ;  /* 0x000000280810723c */ /* 0x002fe200000018ff */
[----:B------:R-:W-:-:S06]  /*5cf0*/  MOV R35, R84 ;  /* 0x0000005400237202 */ /* 0x000fcc0000000f00 */
[----:B------:R-:W-:Y:S01]  /*5d00*/  MOV R41, R48 ;  /* 0x0000003000297202 */ /* 0x000fe20000000f00 */
[----:B------:R-:W-:Y:S01]  /*5d10*/  HMMA.16816.F32 R84, R4, R44, R12 ;  /* 0x0000002c0454723c */ /* 0x000fe2000000180c */
[----:B------:R-:W-:Y:S02]  /*5d20*/  IMAD.MOV.U32 R48, RZ, RZ, R145 ;  /* 0x000000ffff307224 */ /* 0x000fe400078e0091 */
[----:B------:R-:W-:Y:S01]  /*5d30*/  IMAD.MOV.U32 R40, RZ, RZ, R51 ;  /* 0x000000ffff287224 */ /* 0x000fe200078e0033 */
[----:B------:R-:W-:-:S03]  /*5d40*/  MOV R51, R130 ;  /* 0x0000008200337202 */ /* 0x000fc60000000f00 */
[----:B------:R-:W-:Y:S01]  /*5d50*/  IMAD.MOV.U32 R45, RZ, RZ, R3 ;  /* 0x000000ffff2d7224 */ /* 0x000fe200078e0003 */
[----:B------:R-:W-:Y:S01]  /*5d60*/  HMMA.16816.F32 R12, R8, R42, RZ ;  /* 0x0000002a080c723c */ /* 0x000fe200000018ff */
[----:B------:R-:W-:Y:S02]  /*5d70*/  FADD.FTZ R3, R101, R100 ;  /* 0x0000006465037221 */ /* 0x000fe40000010000 */
[----:B------:R-:W-:Y:S02]  /*5d80*/  IMAD.MOV.U32 R44, RZ, RZ, R153 ;  /* 0x000000ffff2c7224 */ /* 0x000fe400078e0099 */
[----:B------:R-:W-:Y:S02]  /*5d90*/  FADD.FTZ R3, R116, R3 ;  /* 0x0000000374037221 */ /* 0x000fe40000010000 */
[----:B------:R-:W-:Y:S01]  /*5da0*/  MOV R42, R49 ;  /* 0x00000031002a7202 */ /* 0x000fe20000000f00 */
[----:B--2---:R-:W-:Y:S01]  /*5db0*/  HMMA.16816.F32 R92, R4, R24, R16 ;  /* 0x00000018045c723c */ /* 0x004fe20000001810 */
[----:B------:R-:W1:Y:S01]  /*5dc0*/  LDSM.16.MT88.4 R16, [R237+0x5000] ;  /* 0x00500000ed10783b */ /* 0x000e620000004200 */
[----:B------:R-:W-:Y:S01]  /*5dd0*/  FADD.FTZ R3, R110, R3 ;  /* 0x000000036e037221 */ /* 0x000fe20000010000 */
[----:B------:R-:W-:-:S02]  /*5de0*/  MOV R49, R144 ;  /* 0x0000009000317202 */ /* 0x000fc40000000f00 */
[----:B------:R-:W-:Y:S02]  /*5df0*/  MOV R43, R250 ;  /* 0x000000fa002b7202 */ /* 0x000fe40000000f00 */
[----:B------:R-:W-:Y:S01]  /*5e00*/  FADD.FTZ R24, R117, R3 ;  /* 0x0000000375187221 */ /* 0x000fe20000010000 */
[----:B------:R-:W-:Y:S07]  /*5e10*/  HMMA.16816.F32 R20, R8, R54, RZ ;  /* 0x000000360814723c */ /* 0x000fee00000018ff */
[----:B------:R-:W-:Y:S01]  /*5e20*/  IMAD.MOV.U32 R55, RZ, RZ, R38 ;  /* 0x000000ffff377224 */ /* 0x000fe200078e0026 */
[----:B------:R-:W-:Y:S01]  /*5e30*/  HMMA.16816.F32 R112, R4, R26, R12 ;  /* 0x0000001a0470723c */ /* 0x000fe2000000180c */
[----:B------:R-:W-:-:S02]  /*5e40*/  MOV R38, R39 ;  /* 0x0000002700267202 */ /* 0x000fc40000000f00 */
[----:B------:R-:W-:Y:S02]  /*5e50*/  MOV R39, R50 ;  /* 0x0000003200277202 */ /* 0x000fe40000000f00 */
[----:B------:R-:W-:Y:S02]  /*5e60*/  MOV R50, R131 ;  /* 0x0000008300327202 */ /* 0x000fe40000000f00 */
[--C-:B------:R-:W-:Y:S01]  /*5e70*/  FFMA.FTZ R27, R74, c[0x0][0x2d0], -R2.reuse ;  /* 0x0000b4004a1b7a23 */ /* 0x100fe20000010802 */
[----:B---3--:R-:W-:Y:S01]  /*5e80*/  HMMA.16816.F32 R12, R8, R28, RZ ;  /* 0x0000001c080c723c */ /* 0x008fe200000018ff */
[----:B------:R-:W-:Y:S01]  /*5e90*/  FFMA.FTZ R26, R73, c[0x0][0x2d0], -R2 ;  /* 0x0000b400491a7a23 */ /* 0x000fe20000010802 */
[----:B------:R-:W-:Y:S02]  /*5ea0*/  MOV R54, R33 ;  /* 0x0000002100367202 */ /* 0x000fe40000000f00 */
[----:B------:R-:W-:-:S03]  /*5eb0*/  MOV R33, R248 ;  /* 0x000000f800217202 */ /* 0x000fc60000000f00 */
[----:B------:R-:W-:Y:S01]  /*5ec0*/  FFMA.FTZ R28, R76, c[0x0][0x2d0], -R2 ;  /* 0x0000b4004c1c7a23 */ /* 0x000fe20000010802 */
[----:B------:R-:W-:Y:S01]  /*5ed0*/  HMMA.16816.F32 R104, R4, R46, R20 ;  /* 0x0000002e0468723c */ /* 0x000fe20000001814 */
[----:B------:R-:W2:Y:S01]  /*5ee0*/  LDSM.16.MT88.4 R20, [R239+0x4800] ;  /* 0x00480000ef14783b */ /* 0x000ea20000004200 */
[----:B------:R-:W-:Y:S01]  /*5ef0*/  FFMA.FTZ R29, R78, c[0x0][0x2d0], -R0 ;  /* 0x0000b4004e1d7a23 */ /* 0x000fe20000010800 */
[----:B------:R-:W-:Y:S01]  /*5f00*/  MOV R76, R45 ;  /* 0x0000002d004c7202 */ /* 0x000fe20000000f00 */
[----:B------:R-:W-:Y:S01]  /*5f10*/  IMAD.MOV.U32 R78, RZ, RZ, R35 ;  /* 0x000000ffff4e7224 */ /* 0x000fe200078e0023 */
[----:B------:R-:W-:Y:S02]  /*5f20*/  MOV R35, R154 ;  /* 0x0000009a00237202 */ /* 0x000fe40000000f00 */
[----:B------:R-:W-:Y:S02]  /*5f30*/  MOV R46, R147 ;  /* 0x00000093002e7202 */ /* 0x000fe40000000f00 */
[----:B------:R-:W-:-:S02]  /*5f40*/  MOV R47, R146 ;  /* 0x00000092002f7202 */ /* 0x000fc40000000f00 */
[----:B------:R-:W-:Y:S01]  /*5f50*/  LDSM.16.MT88.4 R144, [R239+0x1000] ;  /* 0x00100000ef90783b */ /* 0x000fe20000004200 */
[----:B------:R-:W-:-:S04]  /*5f60*/  MOV R45, R152 ;  /* 0x00000098002d7202 */ /* 0x000fc80000000f00 */
[----:B-1----:R-:W-:Y:S07]  /*5f70*/  HMMA.16816.F32 R100, R4, R16, R12 ;  /* 0x000000100464723c */ /* 0x002fee000000180c */
[----:B------:R-:W-:Y:S01]  /*5f80*/  FADD.FTZ R16, R109, R108 ;  /* 0x0000006c6d107221 */ /* 0x000fe20000010000 */
[----:B------:R-:W-:Y:S03]  /*5f90*/  HMMA.16816.F32 R12, R8, R30, RZ ;  /* 0x0000001e080c723c */ /* 0x000fe600000018ff */
[----:B------:R-:W-:-:S04]  /*5fa0*/  FADD.FTZ R25, R111, R16 ;  /* 0x000000106f197221 */ /* 0x000fc80000010000 */
[----:B------:R-:W-:Y:S02]  /*5fb0*/  FADD.FTZ R3, R119, R25 ;  /* 0x0000001977037221 */ /* 0x000fe40000010000 */
[----:B------:R-:W-:Y:S02]  /*5fc0*/  FFMA.FTZ R25, R72, c[0x0][0x2d0], -R2 ;  /* 0x0000b40048197a23 */ /* 0x000fe40000010802 */
[----:B------:R-:W-:Y:S02]  /*5fd0*/  FADD.FTZ R3, R118, R3 ;  /* 0x0000000376037221 */ /* 0x000fe40000010000 */
[----:B------:R-:W-:Y:S02]  /*5fe0*/  FADD.FTZ R2, R127, R24 ;  /* 0x000000187f027221 */ /* 0x000fe40000010000 */
[----:B------:R-:W-:Y:S01]  /*5ff0*/  FFMA.FTZ R30, R79, c[0x0][0x2d0], -R0 ;  /* 0x0000b4004f1e7a23 */ /* 0x000fe20000010800 */
[----:B------:R-:W-:Y:S01]  /*6000*/  MOV R79, R32 ;  /* 0x00000020004f7202 */ /* 0x000fe20000000f00 */
[----:B------:R-:W-:-:S02]  /*6010*/  FADD.FTZ R2, R125, R2 ;  /* 0x000000027d027221 */ /* 0x000fc40000010000 */
[--C-:B------:R-:W-:Y:S01]  /*6020*/  FFMA.FTZ R24, R77, c[0x0][0x2d0], -R0.reuse ;  /* 0x0000b4004d187a23 */ /* 0x100fe20000010800 */
[----:B------:R-:W-:Y:S01]  /*6030*/  MOV R77, R34 ;  /* 0x00000022004d7202 */ /* 0x000fe20000000f00 */
[----:B------:R-:W-:Y:S01]  /*6040*/  FFMA.FTZ R31, R75, c[0x0][0x2d0], -R0 ;  /* 0x0000b4004b1f7a23 */ /* 0x000fe20000010800 */
[----:B------:R-:W-:Y:S01]  /*6050*/  MOV R34, R155 ;  /* 0x0000009b00227202 */ /* 0x000fe20000000f00 */
[----:B------:R-:W-:Y:S01]  /*6060*/  FADD.FTZ R3, R124, R3 ;  /* 0x000000037c037221 */ /* 0x000fe20000010000 */
[----:B------:R-:W-:Y:S01]  /*6070*/  HMMA.16816.F32 R120, R4, R18, R12 ;  /* 0x000000120478723c */ /* 0x000fe2000000180c */
[----:B------:R-:W1:Y:S01]  /*6080*/  LDSM.16.MT88.4 R16, [R239+0x5000] ;  /* 0x00500000ef10783b */ /* 0x000e620000004200 */
[----:B------:R-:W-:Y:S02]  /*6090*/  FADD.FTZ R0, R126, R2 ;  /* 0x000000027e007221 */ /* 0x000fe40000010000 */
[----:B------:R-:W-:Y:S01]  /*60a0*/  FADD.FTZ R2, R129, R3 ;  /* 0x0000000381027221 */ /* 0x000fe20000010000 */
[----:B------:R-:W-:Y:S01]  /*60b0*/  LDSM.16.MT88.4 R152, [R237+0x1000] ;  /* 0x00100000ed98783b */ /* 0x000fe20000004200 */
[----:B------:R-:W-:Y:S01]  /*60c0*/  MUFU.EX2 R3, R31 ;  /* 0x0000001f00037308 */ /* 0x000fe20000000800 */
[----:B------:R-:W-:Y:S01]  /*60d0*/  IMAD.MOV.U32 R32, RZ, RZ, R249 ;  /* 0x000000ffff207224 */ /* 0x000fe200078e00f9 */
[----:B--2---:R-:W-:Y:S01]  /*60e0*/  HMMA.16816.F32 R12, R8, R20, RZ ;  /* 0x00000014080c723c */ /* 0x004fe200000018ff */
[----:B------:R-:W-:Y:S01]  /*60f0*/  FADD.FTZ R2, R128, R2 ;  /* 0x0000000280027221 */ /* 0x000fe20000010000 */
[----:B------:R-:W-:Y:S11]  /*6100*/  LDSM.16.MT88.4 R72, [R237+0x4000] ;  /* 0x00400000ed48783b */ /* 0x000ff60000004200 */
[----:B------:R-:W-:Y:S11]  /*6110*/  @!UPT UIADD3 URZ, URZ, URZ, URZ ;  /* 0x0000003f3f3ff290 */ /* 0x000ff6000fffe03f */
[----:B-1----:R-:W-:Y:S08]  /*6120*/  HMMA.16816.F32 R108, R4, R16, R12 ;  /* 0x00000010046c723c */ /* 0x002ff0000000180c */
[----:B------:R-:W-:Y:S01]  /*6130*/  HMMA.16816.F32 R12, R8, R22, RZ ;  /* 0x00000016080c723c */ /* 0x000fe200000018ff */
[----:B------:R-:W1:Y:S11]  /*6140*/  LDSM.16.MT88.4 R20, [R238+0x4800] ;  /* 0x00480000ee14783b */ /* 0x000e760000004200 */
[----:B------:R-:W-:Y:S11]  /*6150*/  @!UPT UIADD3 URZ, URZ, URZ, URZ ;  /* 0x0000003f3f3ff290 */ /* 0x000ff6000fffe03f */
[----:B------:R-:W-:Y:S01]  /*6160*/  @!UPT UIADD3 URZ, URZ, URZ, URZ ;  /* 0x0000003f3f3ff290 */ /* 0x000fe2000fffe03f */
[----:B------:R-:W-:Y:S01]  /*6170*/  HMMA.16816.F32 R168, R4, R18, R12 ;  /* 0x0000001204a8723c */ /* 0x000fe2000000180c */
[----:B------:R-:W2:Y:S07]  /*6180*/  LDSM.16.MT88.4 R16, [R238+0x5000] ;  /* 0x00500000ee10783b */ /* 0x000eae0000004200 */
[----:B-1----:R-:W-:Y:S01]  /*6190*/  HMMA.16816.F32 R12, R8, R20, RZ ;  /* 0x00000014080c723c */ /* 0x002fe200000018ff */
[----:B------:R-:W1:Y:S08]  /*61a0*/  MUFU.EX2 R20, R28 ;  /* 0x0000001c00147308 */ /* 0x000e700000000800 */
[----:B------:R-:W3:Y:S01]  /*61b0*/  MUFU.EX2 R21, R24 ;  /* 0x0000001800157308 */ /* 0x000ee20000000800 */
[----:B-1----:R-:W-:Y:S11]  /*61c0*/  FADD.FTZ R0, R20, R0 ;  /* 0x0000000014007221 */ /* 0x002ff60000010000 */
[----:B------:R-:W-:Y:S03]  /*61d0*/  @!UPT UIADD3 URZ, URZ, URZ, URZ ;  /* 0x0000003f3f3ff290 */ /* 0x000fe6000fffe03f */
[----:B--2---:R-:W-:Y:S01]  /*61e0*/  HMMA.16816.F32 R116, R4, R16, R12 ;  /* 0x000000100474723c */ /* 0x004fe2000000180c */
[----:B------:R-:W1:Y:S01]  /*61f0*/  MUFU.EX2 R16, R27 ;  /* 0x0000001b00107308 */ /* 0x000e620000000800 */
[----:B---3--:R-:W-:-:S06]  /*6200*/  F2FP.PACK_AB R131, R3, R21 ;  /* 0x000000150383723e */ /* 0x008fcc00000000ff */
[----:B------:R-:W-:Y:S01]  /*6210*/  HMMA.16816.F32 R12, R8, R22, RZ ;  /* 0x00000016080c723c */ /* 0x000fe200000018ff */
[----:B------:R-:W2:Y:S08]  /*6220*/  MUFU.EX2 R17, R26 ;  /* 0x0000001a00117308 */ /* 0x000eb00000000800 */
[----:B------:R-:W-:Y:S01]  /*6230*/  MUFU.EX2 R22, R30 ;  /* 0x0000001e00167308 */ /* 0x000fe20000000800 */
[C---:B-1----:R-:W-:Y:S01]  /*6240*/  FADD.FTZ R0, R16.reuse, R0 ;  /* 0x0000000010007221 */ /* 0x042fe20000010000 */
[----:B------:R-:W-:-:S06]  /*6250*/  F2FP.PACK_AB R128, R16, R20 ;  /* 0x000000141080723e */ /* 0x000fcc00000000ff */
[----:B------:R-:W1:Y:S01]  /*6260*/  MUFU.EX2 R20, R29 ;  /* 0x0000001d00147308 */ /* 0x000e620000000800 */
[----:B--2---:R-:W-:-:S06]  /*6270*/  FADD.FTZ R0, R17, R0 ;  /* 0x0000000011007221 */ /* 0x004fcc0000010000 */
[----:B------:R-:W-:Y:S01]  /*6280*/  HMMA.16816.F32 R124, R4, R18, R12 ;  /* 0x00000012047c723c */ /* 0x000fe2000000180c */
[----:B------:R-:W2:Y:S01]  /*6290*/  MUFU.EX2 R12, R25 ;  /* 0x00000019000c7308 */ /* 0x000ea20000000800 */
[----:B-1----:R-:W-:Y:S01]  /*62a0*/  F2FP.PACK_AB R129, R20, R22 ;  /* 0x000000161481723e */ /* 0x002fe200000000ff */
[C---:B--2---:R-:W-:Y:S01]  /*62b0*/  FADD.FTZ R0, R12.reuse, R0 ;  /* 0x000000000c007221 */ /* 0x044fe20000010000 */
[----:B------:R-:W-:Y:S02]  /*62c0*/  F2FP.PACK_AB R130, R12, R17 ;  /* 0x000000110c82723e */ /* 0x000fe400000000ff */
[----:B------:R-:W1:Y:S04]  /*62d0*/  LDSM.16.MT88.4 R12, [R240+0x4800] ;  /* 0x00480000f00c783b */ /* 0x000e680000004200 */
[----:B------:R2:W-:Y:S01]  /*62e0*/  STL [R1+0x8], R0 ;  /* 0x0000080001007387 */ /* 0x0005e20000100800 */
[C---:B------:R-:W-:Y:S08]  /*62f0*/  HMMA.16816.F32 R148, R128.reuse, R144, R148 ;  /* 0x000000908094723c */ /* 0x040ff00000001894 */
[C---:B------:R-:W-:Y:S01]  /*6300*/  HMMA.16816.F32 R144, R128.reuse, R146, R32 ;  /* 0x000000928090723c */ /* 0x040fe20000001820 */
[----:B------:R-:W3:Y:S07]  /*6310*/  LDSM.16.MT88.4 R32, [R240+0x1000] ;  /* 0x00100000f020783b */ /* 0x000eee0000004200 */
[----:B------:R-:W-:Y:S01]  /*6320*/  HMMA.16816.F32 R156, R128, R152, R156 ;  /* 0x00000098809c723c */ /* 0x000fe2000000189c */
[----:B--2---:R-:W-:-:S07]  /*6330*/  FADD.FTZ R0, R22, R2 ;  /* 0x0000000216007221 */ /* 0x004fce0000010000 */
[----:B------:R-:W-:Y:S01]  /*6340*/  HMMA.16816.F32 R152, R128, R154, R136 ;  /* 0x0000009a8098723c */ /* 0x000fe20000001888 */
[----:B------:R-:W2:Y:S01]  /*6350*/  LDSM.16.MT88.4 R136, [R238+0x1000] ;  /* 0x00100000ee88783b */ /* 0x000ea20000004200 */
[----:B------:R-:W-:-:S04]  /*6360*/  FADD.FTZ R0, R20, R0 ;  /* 0x0000000014007221 */ /* 0x000fc80000010000 */
[----:B------:R-:W-:Y:S02]  /*6370*/  FADD.FTZ R0, R21, R0 ;  /* 0x0000000015007221 */ /* 0x000fe40000010000 */
[----:B-1----:R-:W-:Y:S02]  /*6380*/  HMMA.16816.F32 R16, R8, R12, RZ ;  /* 0x0000000c0810723c */ /* 0x002fe400000018ff */
[----:B------:R-:W-:-:S05]  /*6390*/  FADD.FTZ R0, R3, R0 ;  /* 0x0000000003007221 */ /* 0x000fca0000010000 */
[----:B------:R-:W-:Y:S01]  /*63a0*/  STL [R1+0xc], R0 ;  /* 0x00000c0001007387 */ /* 0x000fe20000100800 */
[----:B------:R-:W-:Y:S03]  /*63b0*/  HMMA.16816.F32 R12, R8, R14, RZ ;  /* 0x0000000e080c723c */ /* 0x000fe600000018ff */
[----:B------:R-:W4:Y:S04]  /*63c0*/  LDL R2, [R1+0x10] ;  /* 0x0000100001027983 */ /* 0x000f280000100800 */
[----:B------:R-:W1:Y:S01]  /*63d0*/  LDSM.16.MT88.4 R8, [R240+0x5000] ;  /* 0x00500000f008783b */ /* 0x000e620000004200 */
[C---:B---3--:R-:W-:Y:S03]  /*63e0*/  HMMA.16816.F32 R28, R128.reuse, R32, R40 ;  /* 0x00000020801c723c */ /* 0x048fe60000001828 */
[----:B------:R-:W3:Y:S05]  /*63f0*/  LDSM.16.MT88.4 R40, [R237+0x2800] ;  /* 0x00280000ed28783b */ /* 0x000eea0000004200 */
[C---:B------:R-:W-:Y:S08]  /*6400*/  HMMA.16816.F32 R32, R128.reuse, R34, R36 ;  /* 0x000000228020723c */ /* 0x040ff00000001824 */
[C---:B--2---:R-:W-:Y:S08]  /*6410*/  HMMA.16816.F32 R140, R128.reuse, R136, R140 ;  /* 0x00000088808c723c */ /* 0x044ff0000000188c */
[----:B------:R-:W-:Y:S08]  /*6420*/  HMMA.16816.F32 R136, R128, R138, R44 ;  /* 0x0000008a8088723c */ /* 0x000ff0000000182c */
[----:B-1----:R-:W-:Y:S08]  /*6430*/  HMMA.16816.F32 R16, R4, R8, R16 ;  /* 0x000000080410723c */ /* 0x002ff00000001810 */
[C---:B---3--:R-:W-:Y:S01]  /*6440*/  HMMA.16816.F32 R36, R128.reuse, R40, R48 ;  /* 0x000000288024723c */ /* 0x048fe20000001830 */
[----:B------:R-:W1:Y:S07]  /*6450*/  LDSM.16.MT88.4 R48, [R239+0x2800] ;  /* 0x00280000ef30783b */ /* 0x000e6e0000004200 */
[----:B------:R-:W-:Y:S01]  /*6460*/  HMMA.16816.F32 R40, R128, R42, R56 ;  /* 0x0000002a8028723c */ /* 0x000fe20000001838 */
[----:B------:R-:W2:Y:S07]  /*6470*/  LDSM.16.MT88.4 R56, [R238+0x2800] ;  /* 0x00280000ee38783b */ /* 0x000eae0000004200 */
[----:B------:R-:W-:Y:S01]  /*6480*/  HMMA.16816.F32 R12, R4, R10, R12 ;  /* 0x0000000a040c723c */ /* 0x000fe2000000180c */
[----:B------:R-:W-:Y:S07]  /*6490*/  LDSM.16.MT88.4 R4, [R240+0x5800] ;  /* 0x00580000f004783b */ /* 0x000fee0000004200 */
[C---:B-1----:R-:W-:Y:S01]  /*64a0*/  HMMA.16816.F32 R44, R128.reuse, R48, R80 ;  /* 0x00000030802c723c */ /* 0x042fe20000001850 */
[----:B------:R-:W1:Y:S07]  /*64b0*/  LDSM.16.MT88.4 R80, [R239+0x4000] ;  /* 0x00400000ef50783b */ /* 0x000e6e0000004200 */
[C---:B------:R-:W-:Y:S08]  /*64c0*/  HMMA.16816.F32 R48, R128.reuse, R50, R52 ;  /* 0x000000328030723c */ /* 0x040ff00000001834 */
[C---:B--2---:R-:W-:Y:S01]  /*64d0*/  HMMA.16816.F32 R52, R128.reuse, R56, R64 ;  /* 0x000000388034723c */ /* 0x044fe20000001840 */
[----:B------:R-:W-:Y:S07]  /*64e0*/  LDSM.16.MT88.4 R64, [R240+0x2800] ;  /* 0x00280000f040783b */ /* 0x000fee0000004200 */
[C---:B------:R-:W-:Y:S08]  /*64f0*/  HMMA.16816.F32 R56, R128.reuse, R58, R76 ;  /* 0x0000003a8038723c */ /* 0x040ff0000000184c */
[C---:B-1----:R-:W-:Y:S01]  /*6500*/  HMMA.16816.F32 R76, R128.reuse, R80, R88 ;  /* 0x00000050804c723c */ /* 0x042fe20000001858 */
[----:B------:R-:W1:Y:S07]  /*6510*/  LDSM.16.MT88.4 R88, [R238+0x4000] ;  /* 0x00400000ee58783b */ /* 0x000e6e0000004200 */
[C---:B------:R-:W-:Y:S01]  /*6520*/  HMMA.16816.F32 R80, R128.reuse, R82, R96 ;  /* 0x000000528050723c */ /* 0x040fe20000001860 */
[----:B------:R-:W2:Y:S07]  /*6530*/  LDSM.16.MT88.4 R96, [R240+0x4000] ;  /* 0x00400000f060783b */ /* 0x000eae0000004200 */
[C---:B-1----:R-:W-:Y:S08]  /*6540*/  HMMA.16816.F32 R84, R128.reuse, R88, R84 ;  /* 0x000000588054723c */ /* 0x042ff00000001854 */
[C---:B------:R-:W-:Y:S01]  /*6550*/  HMMA.16816.F32 R88, R128.reuse, R90, R104 ;  /* 0x0000005a8058723c */ /* 0x040fe20000001868 */
[----:B------:R-:W1:Y:S07]  /*6560*/  LDSM.16.MT88.4 R104, [R237+0x5800] ;  /* 0x00580000ed68783b */ /* 0x000e6e0000004200 */
[C---:B--2---:R-:W-:Y:S08]  /*6570*/  HMMA.16816.F32 R92, R128.reuse, R96, R92 ;  /* 0x00000060805c723c */ /* 0x044ff0000000185c */
[----:B------:R-:W-:Y:S01]  /*6580*/  HMMA.16816.F32 R96, R128, R98, R112 ;  /* 0x000000628060723c */ /* 0x000fe20000001870 */
[----:B------:R-:W2:Y:S01]  /*6590*/  LDSM.16.MT88.4 R112, [R239+0x5800] ;  /* 0x00580000ef70783b */ /* 0x000ea20000004200 */
[----:B------:R-:W-:-:S06]  /*65a0*/  IADD3 R0, R134, -0x2, RZ ;  /* 0xfffffffe86007810 */ /* 0x000fcc0007ffe0ff */
[C---:B-1----:R-:W-:Y:S08]  /*65b0*/  HMMA.16816.F32 R100, R128.reuse, R104, R100 ;  /* 0x000000688064723c */ /* 0x042ff00000001864 */
[C---:B------:R-:W-:Y:S01]  /*65c0*/  HMMA.16816.F32 R104, R128.reuse, R106, R120 ;  /* 0x0000006a8068723c */ /* 0x040fe20000001878 */
[----:B------:R-:W1:Y:S04]  /*65d0*/  LDSM.16.MT88.4 R120, [R238+0x5800] ;  /* 0x00580000ee78783b */ /* 0x000e680000004200 */
[----:B------:R3:W-:Y:S03]  /*65e0*/  STL [R1+0x4], R0 ;  /* 0x0000040001007387 */ /* 0x0007e60000100800 */
[C---:B------:R-:W-:Y:S08]  /*65f0*/  HMMA.16816.F32 R60, R128.reuse, R64, R60 ;  /* 0x00000040803c723c */ /* 0x040ff0000000183c */
[C---:B------:R-:W-:Y:S08]  /*6600*/  HMMA.16816.F32 R68, R128.reuse, R72, R68 ;  /* 0x000000488044723c */ /* 0x040ff00000001844 */
[C---:B--2---:R-:W-:Y:S08]  /*6610*/  HMMA.16816.F32 R108, R128.reuse, R112, R108 ;  /* 0x00000070806c723c */ /* 0x044ff0000000186c */
[C---:B------:R-:W-:Y:S08]  /*6620*/  HMMA.16816.F32 R64, R128.reuse, R66, R176 ;  /* 0x000000428040723c */ /* 0x040ff000000018b0 */
[C---:B-1----:R-:W-:Y:S08]  /*6630*/  HMMA.16816.F32 R116, R128.reuse, R120, R116 ;  /* 0x000000788074723c */ /* 0x042ff00000001874 */
[C---:B------:R-:W-:Y:S08]  /*6640*/  HMMA.16816.F32 R120, R128.reuse, R122, R124 ;  /* 0x0000007a8078723c */ /* 0x040ff0000000187c */
[----:B------:R-:W-:Y:S01]  /*6650*/  HMMA.16816.F32 R72, R128, R74, R172 ;  /* 0x0000004a8048723c */ /* 0x000fe200000018ac */
[----:B----4-:R-:W-:-:S07]  /*6660*/  ISETP.GE.AND P1, PT, R0, R2, PT ;  /* 0x000000020000720c */ /* 0x010fce0003f26270 */
[C---:B------:R-:W-:Y:S08]  /*6670*/  HMMA.16816.F32 R112, R128.reuse, R114, R168 ;  /* 0x000000728070723c */ /* 0x040ff000000018a8 */
[C---:B------:R-:W-:Y:S08]  /*6680*/  HMMA.16816.F32 R124, R128.reuse, R4, R16 ;  /* 0x00000004807c723c */ /* 0x040ff00000001810 */
[----:B------:R-:W-:Y:S01]  /*6690*/  HMMA.16816.F32 R128, R128, R6, R12 ;  /* 0x000000068080723c */ /* 0x000fe2000000180c */
[----:B------:R-:W-:Y:S07]  /*66a0*/  @!UPT UIADD3 URZ, URZ, URZ, URZ ;  /* 0x0000003f3f3ff290 */ /* 0x000fee000fffe03f */
[----:B---3--:R-:W-:Y:S11]  /*66b0*/  @!P1 BRA `(.L_x_43) ;  /* 0x000033c000009947 */ /* 0x008ff60003800000 */
.L_x_55:
[----:B------:R-:W2:Y:S01]  /*66c0*/  LDL R4, [R1] ;  /* 0x0000000001047983 */ /* 0x000ea20000100800 */
[----:B------:R-:W-:Y:S04]  /*66d0*/  DEPBAR.LE SB0, 0x0 ;  /* 0x000080000000791a */ /* 0x000fe80000000000 */
[----:B------:R-:W3:Y:S01]  /*66e0*/  LDL.64 R6, [R1+0x28] ;  /* 0x0000280001067983 */ /* 0x000ee20000100a00 */
[----:B------:R-:W-:Y:S01]  /*66f0*/  WARPSYNC 0xffffffff ;  /* 0xffffffff00007948 */ /* 0x000fe20003800000 */
[----:B------:R-:W-:Y:S02]  /*6700*/  IMAD.MOV.U32 R134, RZ, RZ, R133 ;  /* 0x000000ffff867224 */ /* 0x000fe400078e0085 */
[----:B------:R-:W4:Y:S04]  /*6710*/  LDL R5, [R1+0x38] ;  /* 0x0000380001057983 */ /* 0x000f280000100800 */
[----:B------:R-:W1:Y:S04]  /*6720*/  S2R R9, SR_TID.X ;  /* 0x0000000000097919 */ /* 0x000e680000002100 */
[----:B------:R-:W-:Y:S01]  /*6730*/  BAR.SYNC.DEFER_BLOCKING 0x0 ;  /* 0x0000000000007b1d */ /* 0x000fe20000010000 */
[----:B-1----:R-:W-:Y:S04]  /*6740*/  SHF.R.S32.HI R8, RZ, 0x1f, R9 ;  /* 0x0000001fff087819 */ /* 0x002fe80000011409 */
[----:B------:R-:W-:Y:S01]  /*6750*/  LEA.HI R8, R8, R9, RZ, 0x3 ;  /* 0x0000000908087211 */ /* 0x000fe200078f18ff */
[----:B------:R1:W1:Y:S03]  /*6760*/  LDSM.16.M88.4 R16, [R135+0x800] ;  /* 0x000800008710783b */ /* 0x0002660000000200 */
[----:B------:R-:W-:Y:S01]  /*6770*/  LOP3.LUT R8, R8, 0xfffffff8, RZ, 0xc0, !PT ;  /* 0xfffffff808087812 */ /* 0x000fe200078ec0ff */
[----:B------:R1:W1:Y:S04]  /*6780*/  LDSM.16.M88.4 R24, [R135+0x1000] ;  /* 0x001000008718783b */ /* 0x0002680000000200 */
[----:B------:R-:W-:Y:S05]  /*6790*/  IMAD.IADD R8, R9, 0x1, -R8 ;  /* 0x0000000109087824 */ /* 0x000fea00078e0a08 */
[----:B------:R-:W-:Y:S02]  /*67a0*/  LOP3.LUT P1, RZ, R8, 0x2, RZ, 0xc0, !PT ;  /* 0x0000000208ff7812 */ /* 0x000fe4000782c0ff */
[----:B------:R1:W1:Y:S01]  /*67b0*/  LDSM.16.M88.4 R8, [R135] ;  /* 0x000000008708783b */ /* 0x0002620000000200 */
[----:B--2---:R-:W-:Y:S01]  /*67c0*/  SHF.R.S32.HI R0, RZ, 0x1f, R4 ;  /* 0x0000001fff007819 */ /* 0x004fe20000011404 */
[----:B------:R-:W-:Y:S04]  /*67d0*/  IMAD.WIDE.U32 R2, R4, c[0x0][0x208], RZ ;  /* 0x0000820004027a25 */ /* 0x000fe800078e00ff */
[----:B------:R-:W-:Y:S04]  /*67e0*/  IMAD R0, R0, c[0x0][0x208], RZ ;  /* 0x0000820000007a24 */ /* 0x000fe800078e02ff */
[----:B------:R-:W-:Y:S01]  /*67f0*/  IMAD R0, R4, c[0x0][0x20c], R0 ;  /* 0x0000830004007a24 */ /* 0x000fe200078e0200 */
[----:B------:R-:W-:Y:S03]  /*6800*/  SHF.R.S32.HI R4, RZ, 0x1f, R252 ;  /* 0x0000001fff047819 */ /* 0x000fe600000114fc */
[----:B------:R-:W-:Y:S01]  /*6810*/  IMAD.IADD R3, R3, 0x1, R0 ;  /* 0x0000000103037824 */ /* 0x000fe200078e0200 */
[C---:B------:R-:W-:Y:S01]  /*6820*/  IADD3 R0, R135.reuse, 0x20, RZ ;  /* 0x0000002087007810 */ /* 0x040fe20007ffe0ff */
[----:B------:R-:W-:Y:S01]  /*6830*/  IMAD R4, R4, c[0x0][0x218], RZ ;  /* 0x0000860004047a24 */ /* 0x000fe200078e02ff */
[----:B------:R-:W-:Y:S01]  /*6840*/  @P1 IADD3 R0, R135, -0x20, RZ ;  /* 0xffffffe087001810 */ /* 0x000fe20007ffe0ff */
[----:B------:R-:W-:Y:S04]  /*6850*/  IMAD.WIDE.U32 R2, R252, c[0x0][0x218], R2 ;  /* 0x00008600fc027a25 */ /* 0x000fe800078e0002 */
[----:B------:R2:W1:Y:S01]  /*6860*/  LDSM.16.M88.4 R168, [R0] ;  /* 0x0000000000a8783b */ /* 0x0004620000000200 */
[----:B---3--:R-:W-:Y:S01]  /*6870*/  IADD3 R2, P2, R6, R2, RZ ;  /* 0x0000000206027210 */ /* 0x008fe20007f5e0ff */
[----:B------:R-:W-:Y:S02]  /*6880*/  IMAD R4, R252, c[0x0][0x21c], R4 ;  /* 0x00008700fc047a24 */ /* 0x000fe400078e0204 */
[----:B------:R2:W3:Y:S01]  /*6890*/  LDSM.16.M88.4 R172, [R0+0x800] ;  /* 0x0008000000ac783b */ /* 0x0004e20000000200 */
[C---:B------:R-:W-:Y:S02]  /*68a0*/  LEA R7, P1, R2.reuse, c[0x0][0x1f8], 0x1 ;  /* 0x00007e0002077a11 */ /* 0x040fe400078208ff */
[----:B----4-:R-:W-:Y:S01]  /*68b0*/  IADD3.X R3, R5, R3, R4, P2, !PT ;  /* 0x0000000305037210 */ /* 0x010fe200017fe404 */
[----:B------:R2:W4:Y:S01]  /*68c0*/  LDSM.16.M88.4 R176, [R0+0x1000] ;  /* 0x0010000000b0783b */ /* 0x0005220000000200 */
[----:B------:R-:W-:Y:S02]  /*68d0*/  IADD3 R5, R251, 0xc0, RZ ;  /* 0x000000c0fb057810 */ /* 0x000fe40007ffe0ff */
[----:B------:R-:W-:Y:S02]  /*68e0*/  LEA.HI.X R6, R2, c[0x0][0x1fc], R3, 0x1, P1 ;  /* 0x00007f0002067a11 */ /* 0x000fe400008f0c03 */
[----:B------:R-:W-:Y:S01]  /*68f0*/  ISETP.GE.AND P2, PT, R5, c[0x0][0x1d4], PT ;  /* 0x0000750005007a0c */ /* 0x000fe20003f46270 */
[----:B------:R-:W-:-:S10]  /*6900*/  BRA.DIV ~URZ, `(.L_x_44) ;  /* 0x000097127f007947 */ /* 0x000fd4000b800000 */
[----:B--2---:R2:W4:Y:S02]  /*6910*/  SHFL.IDX PT, R0, R6, RZ, 0x181f ;  /* 0x00181fff06007589 */ /* 0x00452400000e0000 */
.L_x_125:
[----:B------:R-:W-:Y:S01]  /*6920*/  SHF.R.S32.HI R3, RZ, 0x1f, R251 ;  /* 0x0000001fff037819 */ /* 0x000fe200000114fb */
[----:B------:R-:W5:Y:S01]  /*6930*/  SHFL.IDX PT, R2, R7, RZ, 0x181f ;  /* 0x00181fff07027589 */ /* 0x000f6200000e0000 */
[C---:B------:R-:W-:Y:S01]  /*6940*/  IADD3 R12, R251.reuse, 0x40, RZ ;  /* 0x00000040fb0c7810 */ /* 0x040fe20007ffe0ff */
[----:B------:R-:W-:Y:S01]  /*6950*/  BSSY B0, `(.L_x_45) ;  /* 0x0000037000007945 */ /* 0x000fe20003800000 */
[C---:B------:R-:W-:Y:S02]  /*6960*/  IADD3 R13, R251.reuse, 0x40, RZ ;  /* 0x00000040fb0d7810 */ /* 0x040fe40007ffe0ff */
[C---:B------:R-:W-:Y:S02]  /*6970*/  IADD3 R14, R251.reuse, 0xc0, RZ ;  /* 0x000000c0fb0e7810 */ /* 0x040fe40007ffe0ff */
[----:B------:R-:W-:Y:S02]  /*6980*/  SHF.R.S32.HI R13, RZ, 0x1f, R13 ;  /* 0x0000001fff0d7819 */ /* 0x000fe4000001140d */
[----:B------:R-:W-:Y:S02]  /*6990*/  SHF.R.S32.HI R14, RZ, 0x1f, R14 ;  /* 0x0000001fff0e7819 */ /* 0x000fe4000001140e */
[C---:B-----5:R-:W-:Y:S04]  /*69a0*/  LEA R4, P1, R251.reuse, R2, 0x1 ;  /* 0x00000002fb047211 */ /* 0x060fe800078208ff */
[C---:B----4-:R-:W-:Y:S02]  /*69b0*/  LEA.HI.X R5, R251.reuse, R0, R3, 0x1, P1 ;  /* 0x00000000fb057211 */ /* 0x050fe400008f0c03 */
[C---:B------:R-:W-:Y:S03]  /*69c0*/  IADD3 R3, R251.reuse, 0x80, RZ ;  /* 0x00000080fb037810 */ /* 0x040fe60007ffe0ff */
[----:B------:R-:W-:Y:S01]  /*69d0*/  @!PT LDS RZ, [RZ] ;  /* 0x00000000fffff984 */ /* 0x000fe20000000800 */
[----:B------:R-:W-:Y:S01]  /*69e0*/  @!PT LDS RZ, [RZ] ;  /* 0x00000000fffff984 */ /* 0x000fe20000000800 */
[----:B------:R4:W-:Y:S02]  /*69f0*/  LDGSTS.E.BYPASS.LTC128B.128 [R247+0x4080], [R4.64], !P6 ;  /* 0x0408000004f77fae */ /* 0x0009e4000f101d46 */
[C---:B----4-:R-:W-:Y:S04]  /*6a00*/  LEA R4, P1, R12.reuse, R2, 0x1 ;  /* 0x000000020c047211 */ /* 0x050fe800078208ff */
[----:B------:R-:W-:Y:S02]  /*6a10*/  LEA.HI.X R5, R12, R0, R13, 0x1, P1 ;  /* 0x000000000c057211 */ /* 0x000fe400008f0c0d */
[C---:B------:R-:W-:Y:S02]  /*6a20*/  IADD3 R13, R251.reuse, 0xc0, RZ ;  /* 0x000000c0fb0d7810 */ /* 0x040fe40007ffe0ff */
[----:B------:R-:W-:Y:S01]  /*6a30*/  IADD3 R12, R251, 0x80, RZ ;  /* 0x00000080fb0c7810 */ /* 0x000fe20007ffe0ff */
[----:B------:R4:W-:Y:S03]  /*6a40*/  LDGSTS.E.BYPASS.LTC128B.128 [R247+0x5880], [R4.64], !P5 ;  /* 0x0588000004f77fae */ /* 0x0009e6000e901d46 */
[----:B------:R-:W-:Y:S02]  /*6a50*/  SHF.R.S32.HI R12, RZ, 0x1f, R12 ;  /* 0x0000001fff0c7819 */ /* 0x000fe4000001140c */
[C---:B----4-:R-:W-:Y:S04]  /*6a60*/  LEA R4, P1, R3.reuse, R2, 0x1 ;  /* 0x0000000203047211 */ /* 0x050fe800078208ff */
[----:B------:R-:W-:Y:S02]  /*6a70*/  LEA.HI.X R5, R3, R0, R12, 0x1, P1 ;  /* 0x0000000003057211 */ /* 0x000fe400008f0c0c */
[----:B------:R-:W4:Y:S01]  /*6a80*/  S2R R12, SR_TID.X ;  /* 0x00000000000c7919 */ /* 0x000f220000002100 */
[C---:B------:R-:W-:Y:S03]  /*6a90*/  LEA R2, P1, R13.reuse, R2, 0x1 ;  /* 0x000000020d027211 */ /* 0x040fe600078208ff */
[----:B------:R2:W-:Y:S01]  /*6aa0*/  LDGSTS.E.BYPASS.LTC128B.128 [R247+0x7080], [R4.64], !P4 ;  /* 0x0708000004f77fae */ /* 0x0005e2000e101d46 */
[----:B------:R-:W-:Y:S05]  /*6ab0*/  LEA.HI.X R3, R13, R0, R14, 0x1, P1 ;  /* 0x000000000d037211 */ /* 0x000fea00008f0c0e */
[----:B------:R2:W-:Y:S01]  /*6ac0*/  LDGSTS.E.BYPASS.LTC128B.128 [R247+0x8880], [R2.64], !P2 ;  /* 0x0888000002f77fae */ /* 0x0005e2000d101d46 */
[----:B----4-:R-:W-:Y:S11]  /*6ad0*/  ISETP.GT.AND P1, PT, R12, 0x7f, PT ;  /* 0x0000007f0c00780c */ /* 0x010ff60003f24270 */
[----:B------:R-:W-:Y:S02]  /*6ae0*/  @!UPT UIADD3 URZ, URZ, URZ, URZ ;  /* 0x0000003f3f3ff290 */ /* 0x000fe4000fffe03f */
[----:B------:R-:W-:-:S05]  /*6af0*/  @P1 BRA `(.L_x_46) ;  /* 0x000001c000001947 */ /* 0x000fca0003800000 */
[----:B--2---:R-:W-:-:S05]  /*6b00*/  BRA.DIV ~URZ, `(.L_x_47) ;  /* 0x000095727f007947 */ /* 0x004fca000b800000 */
[----:B------:R2:W4:Y:S04]  /*6b10*/  SHFL.IDX PT, R4, R6, 0x1, 0x181f ;  /* 0x00381f0006047f89 */ /* 0x00052800000e0000 */
[----:B------:R2:W3:Y:S02]  /*6b20*/  SHFL.IDX PT, R0, R7, 0x1, 0x181f ;  /* 0x00381f0007007f89 */ /* 0x0004e400000e0000 */
.L_x_126:
[----:B--2---:R-:W-:Y:S02]  /*6b30*/  SHF.R.S32.HI R6, RZ, 0x1f, R251 ;  /* 0x0000001fff067819 */ /* 0x004fe400000114fb */
[C---:B---3--:R-:W-:Y:S02]  /*6b40*/  LEA R2, P1, R251.reuse, R0, 0x1 ;  /* 0x00000000fb027211 */ /* 0x048fe400078208ff */
[C---:B------:R-:W-:Y:S02]  /*6b50*/  IADD3 R5, R251.reuse, 0x40, RZ ;  /* 0x00000040fb057810 */ /* 0x040fe40007ffe0ff */
[C---:B----4-:R-:W-:Y:S02]  /*6b60*/  LEA.HI.X R3, R251.reuse, R4, R6, 0x1, P1 ;  /* 0x00000004fb037211 */ /* 0x050fe400008f0c06 */
[C---:B------:R-:W-:Y:S02]  /*6b70*/  IADD3 R6, R251.reuse, 0x40, RZ ;  /* 0x00000040fb067810 */ /* 0x040fe40007ffe0ff */
[C---:B------:R-:W-:Y:S01]  /*6b80*/  IADD3 R13, R251.reuse, 0x80, RZ ;  /* 0x00000080fb0d7810 */ /* 0x040fe20007ffe0ff */
[----:B------:R-:W-:Y:S01]  /*6b90*/  @!PT LDS RZ, [RZ] ;  /* 0x00000000fffff984 */ /* 0x000fe20000000800 */
[----:B------:R-:W-:Y:S01]  /*6ba0*/  @!PT LDS RZ, [RZ] ;  /* 0x00000000fffff984 */ /* 0x000fe20000000800 */
[----:B------:R-:W-:Y:S01]  /*6bb0*/  @!PT LDS RZ, [RZ] ;  /* 0x00000000fffff984 */ /* 0x000fe20000000800 */
[----:B------:R2:W-:Y:S01]  /*6bc0*/  LDGSTS.E.BYPASS.LTC128B.128 [R247+0x5080], [R2.64], !P6 ;  /* 0x0508000002f77fae */ /* 0x0005e2000f101d46 */
[----:B------:R-:W-:Y:S02]  /*6bd0*/  SHF.R.S32.HI R6, RZ, 0x1f, R6 ;  /* 0x0000001fff067819 */ /* 0x000fe40000011406 */
[C---:B------:R-:W-:Y:S02]  /*6be0*/  IADD3 R14, R251.reuse, 0x80, RZ ;  /* 0x00000080fb0e7810 */ /* 0x040fe40007ffe0ff */
[----:B------:R-:W-:Y:S02]  /*6bf0*/  IADD3 R12, R251, 0xc0, RZ ;  /* 0x000000c0fb0c7810 */ /* 0x000fe40007ffe0ff */
[----:B------:R-:W-:Y:S02]  /*6c00*/  SHF.R.S32.HI R14, RZ, 0x1f, R14 ;  /* 0x0000001fff0e7819 */ /* 0x000fe4000001140e */
[----:B------:R-:W-:Y:S02]  /*6c10*/  SHF.R.S32.HI R12, RZ, 0x1f, R12 ;  /* 0x0000001fff0c7819 */ /* 0x000fe4000001140c */
[C---:B--2---:R-:W-:Y:S04]  /*6c20*/  LEA R2, P1, R5.reuse, R0, 0x1 ;  /* 0x0000000005027211 */ /* 0x044fe800078208ff */
[----:B------:R-:W-:Y:S02]  /*6c30*/  LEA.HI.X R3, R5, R4, R6, 0x1, P1 ;  /* 0x0000000405037211 */ /* 0x000fe400008f0c06 */
[----:B------:R-:W-:Y:S02]  /*6c40*/  LEA R6, P1, R13, R0, 0x1 ;  /* 0x000000000d067211 */ /* 0x000fe400078208ff */
[----:B------:R-:W-:Y:S01]  /*6c50*/  IADD3 R5, R251, 0xc0, RZ ;  /* 0x000000c0fb057810 */ /* 0x000fe20007ffe0ff */
[----:B------:R2:W-:Y:S01]  /*6c60*/  LDGSTS.E.BYPASS.LTC128B.128 [R247+0x6880], [R2.64], !P5 ;  /* 0x0688000002f77fae */ /* 0x0005e2000e901d46 */
[----:B------:R-:W-:Y:S05]  /*6c70*/  LEA.HI.X R7, R13, R4, R14, 0x1, P1 ;  /* 0x000000040d077211 */ /* 0x000fea00008f0c0e */
[----:B------:R3:W-:Y:S01]  /*6c80*/  LDGSTS.E.BYPASS.LTC128B.128 [R247+0x8080], [R6.64], !P4 ;  /* 0x0808000006f77fae */ /* 0x0007e2000e101d46 */
[C---:B--2---:R-:W-:Y:S04]  /*6c90*/  LEA R2, P1, R5.reuse, R0, 0x1 ;  /* 0x0000000005027211 */ /* 0x044fe800078208ff */
[----:B------:R-:W-:Y:S05]  /*6ca0*/  LEA.HI.X R3, R5, R4, R12, 0x1, P1 ;  /* 0x0000000405037211 */ /* 0x000fea00008f0c0c */
[----:B------:R3:W-:Y:S04]  /*6cb0*/  LDGSTS.E.BYPASS.LTC128B.128 [R247+0x9880], [R2.64], !P2 ;  /* 0x0988000002f77fae */ /* 0x0007e8000d101d46 */
.L_x_46:
[----:B--2---:R-:W-:Y:S05]  /*6cc0*/  BSYNC B0 ;  /* 0x0000000000007941 */ /* 0x004fea0003800000 */
.L_x_45:
[----:B---3--:R-:W2:Y:S08]  /*6cd0*/  S2R R2, SR_TID.X ;  /* 0x0000000000027919 */ /* 0x008eb00000002100 */
[----:B------:R-:W0:Y:S01]  /*6ce0*/  LDGDEPBAR ;  /* 0x00000000000079af */ /* 0x000e220000000000 */
[----:B------:R-:W-:Y:S01]  /*6cf0*/  WARPSYNC 0xffffffff ;  /* 0xffffffff00007948 */ /* 0x000fe20003800000 */
[C---:B-1----:R-:W-:Y:S01]  /*6d00*/  HMMA.16816.F32 R4, R160.reuse, R8, RZ ;  /* 0x00000008a004723c */ /* 0x042fe200000018ff */
[----:B------:R-:W-:Y:S07]  /*6d10*/  BSSY B0, `(.L_x_48) ;  /* 0x000012f000007945 */ /* 0x000fee0003800000 */
[C---:B------:R-:W-:Y:S08]  /*6d20*/  HMMA.16816.F32 R8, R160.reuse, R10, RZ ;  /* 0x0000000aa008723c */ /* 0x040ff000000018ff */
[C---:B------:R-:W-:Y:S08]  /*6d30*/  HMMA.16816.F32 R12, R160.reuse, R16, RZ ;  /* 0x00000010a00c723c */ /* 0x040ff000000018ff */
[C---:B------:R-:W-:Y:S01]  /*6d40*/  HMMA.16816.F32 R16, R160.reuse, R18, RZ ;  /* 0x00000012a010723c */ /* 0x040fe200000018ff */
[----:B--2---:R-:W-:Y:S04]  /*6d50*/  SHF.R.S32.HI R0, RZ, 0x1f, R2 ;  /* 0x0000001fff007819 */ /* 0x004fe80000011402 */
[-C--:B------:R-:W-:Y:S03]  /*6d60*/  LEA.HI R0, R0, R2.reuse, RZ, 0x3 ;  /* 0x0000000200007211 */ /* 0x080fe600078f18ff */
[C---:B------:R-:W-:Y:S01]  /*6d70*/  HMMA.16816.F32 R20, R160.reuse, R24, RZ ;  /* 0x00000018a014723c */ /* 0x040fe200000018ff */
[----:B------:R-:W-:Y:S04]  /*6d80*/  LOP3.LUT R0, R0, 0xfffffff8, RZ, 0xc0, !PT ;  /* 0xfffffff800007812 */ /* 0x000fe800078ec0ff */
[----:B------:R-:W-:Y:S03]  /*6d90*/  IADD3 R0, -R0, R2, RZ ;  /* 0x0000000200007210 */ /* 0x000fe60007ffe1ff */
[----:B------:R-:W-:Y:S01]  /*6da0*/  HMMA.16816.F32 R24, R160, R26, RZ ;  /* 0x0000001aa018723c */ /* 0x000fe200000018ff */
[----:B------:R-:W-:Y:S03]  /*6db0*/  LOP3.LUT P1, RZ, R0, 0x4, RZ, 0xc0, !PT ;  /* 0x0000000400ff7812 */ /* 0x000fe6000782c0ff */
[C---:B------:R-:W-:Y:S04]  /*6dc0*/  IADD3 R0, R135.reuse, 0x40, RZ ;  /* 0x0000004087007810 */ /* 0x040fe80007ffe0ff */
[C---:B------:R-:W-:Y:S06]  /*6dd0*/  HMMA.16816.F32 R4, R164.reuse, R168, R4 ;  /* 0x000000a8a404723c */ /* 0x040fec0000001804 */
[----:B------:R-:W-:Y:S02]  /*6de0*/  @P1 IADD3 R0, R135, -0x40, RZ ;  /* 0xffffffc087001810 */ /* 0x000fe40007ffe0ff */
[C---:B------:R-:W-:Y:S03]  /*6df0*/  HMMA.16816.F32 R8, R164.reuse, R170, R8 ;  /* 0x000000aaa408723c */ /* 0x040fe60000001808 */
[----:B------:R-:W1:Y:S05]  /*6e00*/  LDSM.16.M88.4 R168, [R0] ;  /* 0x0000000000a8783b */ /* 0x000e6a0000000200 */
[C---:B------:R-:W-:Y:S08]  /*6e10*/  HMMA.16816.F32 R12, R164.reuse, R172, R12 ;  /* 0x000000aca40c723c */ /* 0x040ff0000000180c */
[C---:B------:R-:W-:Y:S01]  /*6e20*/  HMMA.16816.F32 R16, R164.reuse, R174, R16 ;  /* 0x000000aea410723c */ /* 0x040fe20000001810 */
[----:B------:R-:W2:Y:S07]  /*6e30*/  LDSM.16.M88.4 R172, [R0+0x800] ;  /* 0x0008000000ac783b */ /* 0x000eae0000000200 */
[C---:B------:R-:W-:Y:S08]  /*6e40*/  HMMA.16816.F32 R20, R164.reuse, R176, R20 ;  /* 0x000000b0a414723c */ /* 0x040ff00000001814 */
[----:B------:R-:W-:Y:S01]  /*6e50*/  HMMA.16816.F32 R24, R164, R178, R24 ;  /* 0x000000b2a418723c */ /* 0x000fe20000001818 */
[----:B------:R-:W-:Y:S07]  /*6e60*/  LDSM.16.M88.4 R176, [R236+0x4800] ;  /* 0x00480000ecb0783b */ /* 0x000fee0000000200 */
[C---:B-1----:R-:W-:Y:S08]  /*6e70*/  HMMA.16816.F32 R4, R180.reuse, R168, R4 ;  /* 0x000000a8b404723c */ /* 0x042ff00000001804 */
[C---:B------:R-:W-:Y:S01]  /*6e80*/  HMMA.16816.F32 R8, R180.reuse, R170, R8 ;  /* 0x000000aab408723c */ /* 0x040fe20000001808 */
[----:B------:R-:W1:Y:S07]  /*6e90*/  LDSM.16.M88.4 R168, [R0+0x1000] ;  /* 0x0010000000a8783b */ /* 0x000e6e0000000200 */
[C---:B--2---:R-:W-:Y:S08]  /*6ea0*/  HMMA.16816.F32 R12, R180.reuse, R172, R12 ;  /* 0x000000acb40c723c */ /* 0x044ff0000000180c */
[C---:B------:R-:W-:Y:S01]  /*6eb0*/  HMMA.16816.F32 R16, R180.reuse, R174, R16 ;  /* 0x000000aeb410723c */ /* 0x040fe20000001810 */
[----:B------:R-:W2:Y:S07]  /*6ec0*/  LDSM.16.M88.4 R172, [R236] ;  /* 0x00000000ecac783b */ /* 0x000eae0000000200 */
[C---:B-1----:R-:W-:Y:S08]  /*6ed0*/  HMMA.16816.F32 R20, R180.reuse, R168, R20 ;  /* 0x000000a8b414723c */ /* 0x042ff00000001814 */
[----:B------:R-:W-:Y:S01]  /*6ee0*/  HMMA.16816.F32 R24, R180, R170, R24 ;  /* 0x000000aab418723c */ /* 0x000fe20000001818 */
[----:B------:R-:W1:Y:S07]  /*6ef0*/  LDSM.16.M88.4 R168, [R236+0x800] ;  /* 0x00080000eca8783b */ /* 0x000e6e0000000200 */
[C---:B--2---:R-:W-:Y:S08]  /*6f00*/  HMMA.16816.F32 R4, R184.reuse, R172, R4 ;  /* 0x000000acb804723c */ /* 0x044ff00000001804 */
[C---:B------:R-:W-:Y:S01]  /*6f10*/  HMMA.16816.F32 R8, R184.reuse, R174, R8 ;  /* 0x000000aeb808723c */ /* 0x040fe20000001808 */
[----:B------:R-:W2:Y:S07]  /*6f20*/  LDSM.16.M88.4 R172, [R236+0x1000] ;  /* 0x00100000ecac783b */ /* 0x000eae0000000200 */
[C---:B-1----:R-:W-:Y:S08]  /*6f30*/  HMMA.16816.F32 R12, R184.reuse, R168, R12 ;  /* 0x000000a8b80c723c */ /* 0x042ff0000000180c */
[C---:B------:R-:W-:Y:S01]  /*6f40*/  HMMA.16816.F32 R16, R184.reuse, R170, R16 ;  /* 0x000000aab810723c */ /* 0x040fe20000001810 */
[----:B------:R-:W1:Y:S07]  /*6f50*/  LDSM.16.M88.4 R168, [R135+0x1800] ;  /* 0x0018000087a8783b */ /* 0x000e6e0000000200 */
[C---:B--2---:R-:W-:Y:S08]  /*6f60*/  HMMA.16816.F32 R20, R184.reuse, R172, R20 ;  /* 0x000000acb814723c */ /* 0x044ff00000001814 */
[----:B------:R-:W-:Y:S01]  /*6f70*/  HMMA.16816.F32 R24, R184, R174, R24 ;  /* 0x000000aeb818723c */ /* 0x000fe20000001818 */
[----:B------:R-:W2:Y:S07]  /*6f80*/  LDSM.16.M88.4 R172, [R135+0x2000] ;  /* 0x0020000087ac783b */ /* 0x000eae0000000200 */
[C---:B-1----:R-:W-:Y:S08]  /*6f90*/  HMMA.16816.F32 R4, R188.reuse, R168, R4 ;  /* 0x000000a8bc04723c */ /* 0x042ff00000001804 */
[C---:B------:R-:W-:Y:S01]  /*6fa0*/  HMMA.16816.F32 R8, R188.reuse, R170, R8 ;  /* 0x000000aabc08723c */ /* 0x040fe20000001808 */
[----:B------:R-:W1:Y:S07]  /*6fb0*/  LDSM.16.M88.4 R168, [R135+0x2800] ;  /* 0x0028000087a8783b */ /* 0x000e6e0000000200 */
[C---:B--2---:R-:W-:Y:S08]  /*6fc0*/  HMMA.16816.F32 R12, R188.reuse, R172, R12 ;  /* 0x000000acbc0c723c */ /* 0x044ff0000000180c */
[C---:B------:R-:W-:Y:S01]  /*6fd0*/  HMMA.16816.F32 R16, R188.reuse, R174, R16 ;  /* 0x000000aebc10723c */ /* 0x040fe20000001810 */
[----:B------:R-:W2:Y:S07]  /*6fe0*/  LDSM.16.M88.4 R172, [R241+0x1800] ;  /* 0x00180000f1ac783b */ /* 0x000eae0000000200 */
        /* <DEDUP_REMOVED lines=88> */
[C---:B------:R-:W-:Y:S08]  /*7570*/  HMMA.16816.F32 R16, R228.reuse, R174, R16 ;  /* 0x000000aee410723c */ /* 0x040ff00000001810 */
[C---:B-1----:R-:W-:Y:S08]  /*7580*/  HMMA.16816.F32 R20, R228.reuse, R168, R20 ;  /* 0x000000a8e414723c */ /* 0x042ff00000001814 */
[----:B------:R-:W-:Y:S01]  /*7590*/  HMMA.16816.F32 R24, R228, R170, R24 ;  /* 0x000000aae418723c */ /* 0x000fe20000001818 */
[----:B------:R-:W1:Y:S07]  /*75a0*/  LDSM.16.M88.4 R168, [R236+0x5000] ;  /* 0x00500000eca8783b */ /* 0x000e6e0000000200 */
[C---:B------:R-:W-:Y:S08]  /*75b0*/  HMMA.16816.F32 R4, R232.reuse, R176, R4 ;  /* 0x000000b0e804723c */ /* 0x040ff00000001804 */
[C---:B------:R-:W-:Y:S11]  /*75c0*/  HMMA.16816.F32 R8, R232.reuse, R178, R8 ;  /* 0x000000b2e808723c */ /* 0x040ff60000001808 */
[----:B------:R-:W-:Y:S05]  /*75d0*/  @!UPT UIADD3 URZ, URZ, URZ, URZ ;  /* 0x0000003f3f3ff290 */ /* 0x000fea000fffe03f */
[----:B------:R-:W-:Y:S02]  /*75e0*/  FMUL.FTZ R0, R5, c[0x0][0x320] ;  /* 0x0000c80005007a20 */ /* 0x000fe40000410000 */
[----:B------:R-:W-:Y:S02]  /*75f0*/  FMUL.FTZ R2, R4, c[0x0][0x320] ;  /* 0x0000c80004027a20 */ /* 0x000fe40000410000 */
[----:B------:R2:W3:Y:S04]  /*7600*/  MUFU.TANH R248, R0 ;  /* 0x0000000000f87308 */ /* 0x0004e80000002400 */
[----:B------:R-:W-:Y:S01]  /*7610*/  FMUL.FTZ R3, R11, c[0x0][0x320] ;  /* 0x0000c8000b037a20 */ /* 0x000fe20000410000 */
[C---:B-1----:R-:W-:Y:S03]  /*7620*/  HMMA.16816.F32 R12, R232.reuse, R168, R12 ;  /* 0x000000a8e80c723c */ /* 0x042fe6000000180c */
[----:B------:R-:W-:Y:S02]  /*7630*/  FMUL.FTZ R10, R10, c[0x0][0x320] ;  /* 0x0000c8000a0a7a20 */ /* 0x000fe40000410000 */
[----:B------:R1:W4:Y:S03]  /*7640*/  MUFU.TANH R249, R2 ;  /* 0x0000000200f97308 */ /* 0x0003260000002400 */
[C---:B------:R-:W-:Y:S07]  /*7650*/  HMMA.16816.F32 R16, R232.reuse, R170, R16 ;  /* 0x000000aae810723c */ /* 0x040fee0000001810 */
[----:B------:R-:W3:Y:S01]  /*7660*/  MUFU.TANH R178, R10 ;  /* 0x0000000a00b27308 */ /* 0x000ee20000002400 */
[----:B--2---:R-:W-:Y:S09]  /*7670*/  FMUL.FTZ R0, R6, c[0x0][0x320] ;  /* 0x0000c80006007a20 */ /* 0x004ff20000410000 */
[----:B------:R2:W2:Y:S01]  /*7680*/  MUFU.TANH R179, R0 ;  /* 0x0000000000b37308 */ /* 0x0004a20000002400 */
[----:B-1----:R-:W-:Y:S09]  /*7690*/  FMUL.FTZ R2, R13, c[0x0][0x320] ;  /* 0x0000c8000d027a20 */ /* 0x002ff20000410000 */
[----:B------:R-:W1:Y:S10]  /*76a0*/  MUFU.TANH R176, R3 ;  /* 0x0000000300b07308 */ /* 0x000e740000002400 */
[----:B------:R-:W1:Y:S01]  /*76b0*/  MUFU.TANH R171, R2 ;  /* 0x0000000200ab7308 */ /* 0x000e620000002400 */
[----:B--2---:R-:W-:Y:S02]  /*76c0*/  FMUL.FTZ R0, R7, c[0x0][0x320] ;  /* 0x0000c80007007a20 */ /* 0x004fe40000410000 */
[----:B------:R-:W2:Y:S01]  /*76d0*/  LDSM.16.M88.4 R4, [R236+0x5800] ;  /* 0x00580000ec04783b */ /* 0x000ea20000000200 */
[----:B------:R-:W-:Y:S06]  /*76e0*/  DEPBAR.LE SB0, 0x0 ;  /* 0x000080000000791a */ /* 0x000fec0000000000 */
[----:B------:R5:W1:Y:S01]  /*76f0*/  MUFU.TANH R250, R0 ;  /* 0x0000000000fa7308 */ /* 0x000a620000002400 */
[----:B------:R-:W-:Y:S01]  /*7700*/  BAR.SYNC.DEFER_BLOCKING 0x0 ;  /* 0x0000000000007b1d */ /* 0x000fe20000010000 */
[----:B-----5:R-:W-:Y:S08]  /*7710*/  FMUL.FTZ R0, R8, c[0x0][0x320] ;  /* 0x0000c80008007a20 */ /* 0x020ff00000410000 */
[----:B------:R5:W1:Y:S01]  /*7720*/  MUFU.TANH R177, R0 ;  /* 0x0000000000b17308 */ /* 0x000a620000002400 */
[----:B------:R-:W3:Y:S01]  /*7730*/  LDL R8, [R1+0x4] ;  /* 0x0000040001087983 */ /* 0x000ee20000100800 */
[C---:B--2---:R-:W-:Y:S08]  /*7740*/  HMMA.16816.F32 R20, R232.reuse, R4, R20 ;  /* 0x00000004e814723c */ /* 0x044ff00000001814 */
[----:B------:R-:W-:Y:S04]  /*7750*/  HMMA.16816.F32 R24, R232, R6, R24 ;  /* 0x00000006e818723c */ /* 0x000fe80000001818 */
[----:B-----5:R-:W-:Y:S02]  /*7760*/  FMUL.FTZ R0, R9, c[0x0][0x320] ;  /* 0x0000c80009007a20 */ /* 0x020fe40000410000 */
[----:B------:R-:W3:Y:S02]  /*7770*/  LDL R9, [R1+0x10] ;  /* 0x0000100001097983 */ /* 0x000ee40000100800 */
[----:B------:R2:W1:Y:S04]  /*7780*/  MUFU.TANH R175, R0 ;  /* 0x0000000000af7308 */ /* 0x0004680000002400 */
[----:B--2---:R-:W-:Y:S06]  /*7790*/  FMUL.FTZ R0, R12, c[0x0][0x320] ;  /* 0x0000c8000c007a20 */ /* 0x004fec0000410000 */
[----:B------:R2:W1:Y:S02]  /*77a0*/  MUFU.TANH R172, R0 ;  /* 0x0000000000ac7308 */ /* 0x0004640000002400 */
[----:B--2---:R-:W-:Y:S08]  /*77b0*/  FMUL.FTZ R0, R14, c[0x0][0x320] ;  /* 0x0000c8000e007a20 */ /* 0x004ff00000410000 */
        /* <DEDUP_REMOVED lines=16> */
[----:B------:R2:W1:Y:S01]  /*78c0*/  MUFU.TANH R17, R0 ;  /* 0x0000000000117308 */ /* 0x0004620000002400 */
[----:B---3--:R-:W-:Y:S01]  /*78d0*/  ISETP.GT.AND P1, PT, R8, R9, PT ;  /* 0x000000090800720c */ /* 0x008fe20003f24270 */
[----:B--2---:R-:W-:Y:S08]  /*78e0*/  FMUL.FTZ R0, R23, c[0x0][0x320] ;  /* 0x0000c80017007a20 */ /* 0x004ff00000410000 */
[----:B------:R2:W3:Y:S02]  /*78f0*/  MUFU.TANH R16, R0 ;  /* 0x0000000000107308 */ /* 0x0004e40000002400 */
        /* <DEDUP_REMOVED lines=8> */
[----:B------:R-:W-:-:S05]  /*7980*/  @!P1 BRA `(.L_x_49) ;  /* 0x0000067000009947 */ /* 0x000fca0003800000 */
[----:B---34-:R-:W3:Y:S01]  /*7990*/  LDL R9, [R1+0x14] ;  /* 0x0000140001097983 */ /* 0x018ee20000100800 */
[----:B--2---:R-:W-:Y:S02]  /*79a0*/  IMAD.MOV.U32 R0, RZ, RZ, 0x1 ;  /* 0x00000001ff007424 */ /* 0x004fe400078e00ff */
[----:B------:R-:W-:Y:S01]  /*79b0*/  IMAD.MOV.U32 R252, RZ, RZ, RZ ;  /* 0x000000fffffc7224 */ /* 0x000fe200078e00ff */
[----:B------:R-:W2:Y:S02]  /*79c0*/  LDL.64 R20, [R1+0x20] ;  /* 0x0000200001147983 */ /* 0x000ea40000100a00 */
[----:B------:R-:W-:Y:S02]  /*79d0*/  ISETP.NE.AND P1, PT, R0, c[0x0][0x2b8], PT ;  /* 0x0000ae0000007a0c */ /* 0x000fe40003f25270 */
[----:B------:R-:W4:Y:S04]  /*79e0*/  LDL R19, [R1+0x34] ;  /* 0x0000340001137983 */ /* 0x000f280000100800 */
[----:B------:R-:W5:Y:S04]  /*79f0*/  S2R R2, SR_TID.X ;  /* 0x0000000000027919 */ /* 0x000f680000002100 */
[----:B------:R-:W2:Y:S01]  /*7a00*/  LDL R6, [R1+0x30] ;  /* 0x0000300001067983 */ /* 0x000ea20000100800 */
[--C-:B-----5:R-:W-:Y:S02]  /*7a10*/  SHF.R.S32.HI R3, RZ, 0x1f, R2.reuse ;  /* 0x0000001fff037819 */ /* 0x120fe40000011402 */
[----:B------:R-:W-:Y:S02]  /*7a20*/  SHF.R.S32.HI R5, RZ, 0x1f, R2 ;  /* 0x0000001fff057819 */ /* 0x000fe40000011402 */
[-C--:B------:R-:W-:Y:S02]  /*7a30*/  LEA.HI R3, R3, R2.reuse, RZ, 0x3 ;  /* 0x0000000203037211 */ /* 0x080fe400078f18ff */
[----:B------:R-:W-:Y:S02]  /*7a40*/  LEA.HI R5, R5, R2, RZ, 0x3 ;  /* 0x0000000205057211 */ /* 0x000fe400078f18ff */
[----:B------:R-:W-:Y:S02]  /*7a50*/  LOP3.LUT R3, R3, 0xfffffff8, RZ, 0xc0, !PT ;  /* 0xfffffff803037812 */ /* 0x000fe400078ec0ff */
[----:B------:R-:W-:Y:S03]  /*7a60*/  SHF.R.S32.HI R5, RZ, 0x3, R5 ;  /* 0x00000003ff057819 */ /* 0x000fe60000011405 */
[----:B------:R-:W-:Y:S04]  /*7a70*/  IMAD.IADD R3, R2, 0x1, -R3 ;  /* 0x0000000102037824 */ /* 0x000fe800078e0a03 */
[----:B------:R-:W-:Y:S01]  /*7a80*/  IMAD R0, R3, 0x20, R5 ;  /* 0x0000002003007824 */ /* 0x000fe200078e0205 */
[----:B------:R-:W-:Y:S01]  /*7a90*/  IADD3 R5, -R5, 0x30, RZ ;  /* 0x0000003005057810 */ /* 0x000fe20007ffe1ff */
[----:B---3--:R-:W-:Y:S02]  /*7aa0*/  IMAD R2, R8, 0x30, R9 ;  /* 0x0000003008027824 */ /* 0x008fe400078e0209 */
[----:B------:R-:W3:Y:S03]  /*7ab0*/  LDL.64 R8, [R1+0x18] ;  /* 0x0000180001087983 */ /* 0x000ee60000100a00 */
[----:B------:R-:W-:Y:S05]  /*7ac0*/  IADD3 R2, R2, -0x30, R0 ;  /* 0xffffffd002027810 */ /* 0x000fea0007ffe000 */
[----:B------:R-:W-:Y:S04]  /*7ad0*/  @P1 IMAD.HI.U32 R3, R2, c[0x0][0x2bc], RZ ;  /* 0x0000af0002031a27 */ /* 0x000fe800078e00ff */
[----:B------:R-:W-:Y:S01]  /*7ae0*/  IMAD.MOV.U32 R0, RZ, RZ, R2 ;  /* 0x000000ffff007224 */ /* 0x000fe200078e0002 */
[----:B------:R-:W-:Y:S04]  /*7af0*/  @P1 SHF.R.U32.HI R0, RZ, c[0x0][0x2c0], R3 ;  /* 0x0000b000ff001a19 */ /* 0x000fe80000011603 */
[C---:B--2---:R-:W-:Y:S01]  /*7b00*/  @!P0 IADD3 R3, P1, R0.reuse, R20, RZ ;  /* 0x0000001400038210 */ /* 0x044fe20007f3e0ff */
[----:B------:R-:W-:Y:S03]  /*7b10*/  IMAD.MOV R4, RZ, RZ, -R0 ;  /* 0x000000ffff047224 */ /* 0x000fe600078e0a00 */
[----:B----4-:R-:W-:Y:S01]  /*7b20*/  @!P0 LEA.HI.X.SX32 R0, R0, R19, 0x1, P1 ;  /* 0x0000001300008211 */ /* 0x010fe200008f0eff */
[----:B------:R-:W-:Y:S01]  /*7b30*/  IMAD R4, R4, c[0x0][0x2b8], R2 ;  /* 0x0000ae0004047a24 */ /* 0x000fe200078e0202 */
[C---:B------:R-:W-:Y:S04]  /*7b40*/  @!P0 LEA R2, P1, R3.reuse, c[0x0][0x2a0], 0x2 ;  /* 0x0000a80003028a11 */ /* 0x040fe800078210ff */
[----:B------:R-:W-:Y:S01]  /*7b50*/  @!P0 LEA.HI.X R3, R3, c[0x0][0x2a4], R0, 0x2, P1 ;  /* 0x0000a90003038a11 */ /* 0x000fe200008f1400 */
[----:B------:R2:W-:Y:S01]  /*7b60*/  STL [R1], R4 ;  /* 0x0000000401007387 */ /* 0x0005e20000100800 */
[----:B------:R-:W-:Y:S03]  /*7b70*/  SHF.R.S32.HI R0, RZ, 0x1f, R4 ;  /* 0x0000001fff007819 */ /* 0x000fe60000011404 */
[----:B------:R4:W5:Y:S02]  /*7b80*/  @!P0 LDG.E R252, [R2.64] ;  /* 0x0000000602fc8981 */ /* 0x000964000c1e1900 */
[----:B------:R-:W-:Y:S04]  /*7b90*/  IMAD R0, R0, c[0x0][0x1e0], RZ ;  /* 0x0000780000007a24 */ /* 0x000fe800078e02ff */
[C---:B------:R-:W-:Y:S02]  /*7ba0*/  IMAD R0, R4.reuse, c[0x0][0x1e4], R0 ;  /* 0x0000790004007a24 */ /* 0x040fe400078e0200 */
[----:B----4-:R-:W-:Y:S04]  /*7bb0*/  IMAD.WIDE.U32 R2, R4, c[0x0][0x1e0], RZ ;  /* 0x0000780004027a25 */ /* 0x010fe800078e00ff */
[----:B------:R-:W-:Y:S01]  /*7bc0*/  IMAD.IADD R3, R3, 0x1, R0 ;  /* 0x0000000103037824 */ /* 0x000fe200078e0200 */
[----:B-----5:R-:W-:Y:S03]  /*7bd0*/  SHF.R.S32.HI R0, RZ, 0x1f, R252 ;  /* 0x0000001fff007819 */ /* 0x020fe600000114fc */
[----:B------:R-:W-:Y:S04]  /*7be0*/  IMAD.WIDE.U32 R2, R252, c[0x0][0x1f0], R2 ;  /* 0x00007c00fc027a25 */ /* 0x000fe800078e0002 */
[----:B--2---:R-:W-:Y:S01]  /*7bf0*/  IMAD R4, R0, c[0x0][0x1f0], RZ ;  /* 0x00007c0000047a24 */ /* 0x004fe200078e02ff */
[----:B---3--:R-:W-:Y:S03]  /*7c00*/  IADD3 R0, P1, R8, R2, RZ ;  /* 0x0000000208007210 */ /* 0x008fe60007f3e0ff */
[----:B------:R-:W-:Y:S05]  /*7c10*/  IMAD R4, R252, c[0x0][0x1f4], R4 ;  /* 0x00007d00fc047a24 */ /* 0x000fea00078e0204 */
[----:B------:R-:W-:Y:S02]  /*7c20*/  IADD3.X R2, R6, R3, R4, P1, !PT ;  /* 0x0000000306027210 */ /* 0x000fe40000ffe404 */
[C---:B------:R-:W-:Y:S04]  /*7c30*/  LEA R9, P1, R0.reuse, c[0x0][0x1c8], 0x1 ;  /* 0x0000720000097a11 */ /* 0x040fe800078208ff */
[----:B------:R-:W-:Y:S02]  /*7c40*/  LEA.HI.X R8, R0, c[0x0][0x1cc], R2, 0x1, P1 ;  /* 0x0000730000087a11 */ /* 0x000fe400008f0c02 */
[----:B------:R-:W-:Y:S01]  /*7c50*/  ISETP.GE.AND P1, PT, R5, 0x1, PT ;  /* 0x000000010500780c */ /* 0x000fe20003f26270 */
[----:B------:R-:W-:-:S10]  /*7c60*/  BRA.DIV ~URZ, `(.L_x_50) ;  /* 0x000084d27f007947 */ /* 0x000fd4000b800000 */
[----:B------:R2:W3:Y:S02]  /*7c70*/  SHFL.IDX PT, R4, R8, RZ, 0x181f ;  /* 0x00181fff08047589 */ /* 0x0004e400000e0000 */
.L_x_127:
[----:B------:R-:W-:-:S05]  /*7c80*/  BRA.DIV ~URZ, `(.L_x_51) ;  /* 0x000085227f007947 */ /* 0x000fca000b800000 */
[----:B------:R4:W2:Y:S02]  /*7c90*/  SHFL.IDX PT, R0, R9, RZ, 0x181f ;  /* 0x00181fff09007589 */ /* 0x0008a400000e0000 */
.L_x_128:
[----:B------:R-:W-:Y:S02]  /*7ca0*/  SHF.R.S32.HI R7, RZ, 0x1f, R251 ;  /* 0x0000001fff077819 */ /* 0x000fe400000114fb */
[C---:B--2---:R-:W-:Y:S02]  /*7cb0*/  @P1 LEA R2, P3, R251.reuse, R0, 0x1 ;  /* 0x00000000fb021211 */ /* 0x044fe400078608ff */
[C---:B------:R-:W-:Y:S02]  /*7cc0*/  IADD3 R6, R251.reuse, 0x40, RZ ;  /* 0x00000040fb067810 */ /* 0x040fe40007ffe0ff */
[C---:B---3--:R-:W-:Y:S02]  /*7cd0*/  @P1 LEA.HI.X R3, R251.reuse, R4, R7, 0x1, P3 ;  /* 0x00000004fb031211 */ /* 0x048fe400018f0c07 */
[C---:B------:R-:W-:Y:S02]  /*7ce0*/  IADD3 R7, R251.reuse, 0x40, RZ ;  /* 0x00000040fb077810 */ /* 0x040fe40007ffe0ff */
[C---:B------:R-:W-:Y:S01]  /*7cf0*/  IADD3 R21, R251.reuse, 0x80, RZ ;  /* 0x00000080fb157810 */ /* 0x040fe20007ffe0ff */
[----:B------:R-:W-:Y:S01]  /*7d00*/  @!PT LDS RZ, [RZ] ;  /* 0x00000000fffff984 */ /* 0x000fe20000000800 */
[----:B------:R-:W-:Y:S01]  /*7d10*/  @!PT LDS RZ, [RZ] ;  /* 0x00000000fffff984 */ /* 0x000fe20000000800 */
[----:B------:R-:W-:Y:S01]  /*7d20*/  @!PT LDS RZ, [RZ] ;  /* 0x00000000fffff984 */ /* 0x000fe20000000800 */
[----:B------:R2:W-:Y:S01]  /*7d30*/  @P1 LDGSTS.E.BYPASS.LTC128B.128 [R247+0x14080], [R2.64], !P6 ;  /* 0x1408000002f71fae */ /* 0x0005e2000f101d46 */
[----:B------:R-:W-:Y:S02]  /*7d40*/  SHF.R.S32.HI R7, RZ, 0x1f, R7 ;  /* 0x0000001fff077819 */ /* 0x000fe40000011407 */
[C---:B------:R-:W-:Y:S02]  /*7d50*/  IADD3 R22, R251.reuse, 0x80, RZ ;  /* 0x00000080fb167810 */ /* 0x040fe40007ffe0ff */
[C---:B------:R-:W-:Y:S02]  /*7d60*/  IADD3 R19, R251.reuse, 0xc0, RZ ;  /* 0x000000c0fb137810 */ /* 0x040fe40007ffe0ff */
[----:B------:R-:W-:Y:S02]  /*7d70*/  SHF.R.S32.HI R22, RZ, 0x1f, R22 ;  /* 0x0000001fff167819 */ /* 0x000fe40000011416 */
[----:B------:R-:W-:Y:S04]  /*7d80*/  IADD3 R20, R251, 0xc0, RZ ;  /* 0x000000c0fb147810 */ /* 0x000fe80007ffe0ff */
[----:B------:R-:W-:Y:S02]  /*7d90*/  SHF.R.S32.HI R20, RZ, 0x1f, R20 ;  /* 0x0000001fff147819 */ /* 0x000fe40000011414 */
[C---:B--2---:R-:W-:Y:S04]  /*7da0*/  @P1 LEA R2, P3, R6.reuse, R0, 0x1 ;  /* 0x0000000006021211 */ /* 0x044fe800078608ff */
[----:B------:R-:W-:Y:S02]  /*7db0*/  @P1 LEA.HI.X R3, R6, R4, R7, 0x1, P3 ;  /* 0x0000000406031211 */ /* 0x000fe400018f0c07 */
[C---:B------:R-:W-:Y:S03]  /*7dc0*/  @P1 LEA R6, P3, R21.reuse, R0, 0x1 ;  /* 0x0000000015061211 */ /* 0x040fe600078608ff */
[----:B------:R2:W-:Y:S01]  /*7dd0*/  @P1 LDGSTS.E.BYPASS.LTC128B.128 [R247+0x15880], [R2.64], !P5 ;  /* 0x1588000002f71fae */ /* 0x0005e2000e901d46 */
[----:B------:R-:W-:Y:S05]  /*7de0*/  @P1 LEA.HI.X R7, R21, R4, R22, 0x1, P3 ;  /* 0x0000000415071211 */ /* 0x000fea00018f0c16 */
[----:B------:R3:W-:Y:S01]  /*7df0*/  @P1 LDGSTS.E.BYPASS.LTC128B.128 [R247+0x17080], [R6.64], !P4 ;  /* 0x1708000006f71fae */ /* 0x0007e2000e101d46 */
[C---:B--2---:R-:W-:Y:S04]  /*7e00*/  @P1 LEA R2, P3, R19.reuse, R0, 0x1 ;  /* 0x0000000013021211 */ /* 0x044fe800078608ff */
[----:B------:R-:W-:Y:S05]  /*7e10*/  @P1 LEA.HI.X R3, R19, R4, R20, 0x1, P3 ;  /* 0x0000000413031211 */ /* 0x000fea00018f0c14 */
[----:B------:R3:W-:Y:S01]  /*7e20*/  @P1 LDGSTS.E.BYPASS.LTC128B.128 [R247+0x18880], [R2.64], !P2 ;  /* 0x1888000002f71fae */ /* 0x0007e2000d101d46 */
[----:B------:R-:W-:Y:S01]  /*7e30*/  ISETP.GE.AND P1, PT, R5, 0x21, PT ;  /* 0x000000210500780c */ /* 0x000fe20003f26270 */
[----:B------:R-:W-:-:S06]  /*7e40*/  BRA.DIV ~URZ, `(.L_x_52) ;  /* 0x000083c27f007947 */ /* 0x000fcc000b800000 */
[----:B------:R2:W3:Y:S04]  /*7e50*/  SHFL.IDX PT, R4, R8, 0x1, 0x181f ;  /* 0x00381f0008047f89 */ /* 0x0004e800000e0000 */
[----:B------:R2:W4:Y:S02]  /*7e60*/  SHFL.IDX PT, R0, R9, 0x1, 0x181f ;  /* 0x00381f0009007f89 */ /* 0x00052400000e0000 */
.L_x_129:
[----:B---3--:R-:W-:Y:S02]  /*7e70*/  SHF.R.S32.HI R6, RZ, 0x1f, R251 ;  /* 0x0000001fff067819 */ /* 0x008fe400000114fb */
[C---:B----4-:R-:W-:Y:S02]  /*7e80*/  @P1 LEA R2, P3, R251.reuse, R0, 0x1 ;  /* 0x00000000fb021211 */ /* 0x050fe400078608ff */
[C---:B------:R-:W-:Y:S02]  /*7e90*/  IADD3 R5, R251.reuse, 0x40, RZ ;  /* 0x00000040fb057810 */ /* 0x040fe40007ffe0ff */
[C---:B------:R-:W-:Y:S02]  /*7ea0*/  @P1 LEA.HI.X R3, R251.reuse, R4, R6, 0x1, P3 ;  /* 0x00000004fb031211 */ /* 0x040fe400018f0c06 */
[C---:B------:R-:W-:Y:S02]  /*7eb0*/  IADD3 R6, R251.reuse, 0x40, RZ ;  /* 0x00000040fb067810 */ /* 0x040fe40007ffe0ff */
[C---:B--2---:R-:W-:Y:S01]  /*7ec0*/  IADD3 R9, R251.reuse, 0x80, RZ ;  /* 0x00000080fb097810 */ /* 0x044fe20007ffe0ff */
[----:B------:R-:W-:Y:S01]  /*7ed0*/  @!PT LDS RZ, [RZ] ;  /* 0x00000000fffff984 */ /* 0x000fe20000000800 */
[----:B------:R-:W-:Y:S01]  /*7ee0*/  @!PT LDS RZ, [RZ] ;  /* 0x00000000fffff984 */ /* 0x000fe20000000800 */
[----:B------:R-:W-:Y:S01]  /*7ef0*/  @!PT LDS RZ, [RZ] ;  /* 0x00000000fffff984 */ /* 0x000fe20000000800 */
[----:B------:R2:W-:Y:S01]  /*7f00*/  @P1 LDGSTS.E.BYPASS.LTC128B.128 [R247+0x15080], [R2.64], !P6 ;  /* 0x1508000002f71fae */ /* 0x0005e2000f101d46 */
[----:B------:R-:W-:Y:S02]  /*7f10*/  SHF.R.S32.HI R6, RZ, 0x1f, R6 ;  /* 0x0000001fff067819 */ /* 0x000fe40000011406 */
[C---:B------:R-:W-:Y:S02]  /*7f20*/  IADD3 R19, R251.reuse, 0x80, RZ ;  /* 0x00000080fb137810 */ /* 0x040fe40007ffe0ff */
[----:B------:R-:W-:Y:S02]  /*7f30*/  IADD3 R8, R251, 0xc0, RZ ;  /* 0x000000c0fb087810 */ /* 0x000fe40007ffe0ff */
[----:B------:R-:W-:Y:S02]  /*7f40*/  SHF.R.S32.HI R19, RZ, 0x1f, R19 ;  /* 0x0000001fff137819 */ /* 0x000fe40000011413 */
[----:B------:R-:W-:Y:S02]  /*7f50*/  SHF.R.S32.HI R8, RZ, 0x1f, R8 ;  /* 0x0000001fff087819 */ /* 0x000fe40000011408 */
[C---:B--2---:R-:W-:Y:S04]  /*7f60*/  @P1 LEA R2, P3, R5.reuse, R0, 0x1 ;  /* 0x0000000005021211 */ /* 0x044fe800078608ff */
[----:B------:R-:W-:Y:S02]  /*7f70*/  @P1 LEA.HI.X R3, R5, R4, R6, 0x1, P3 ;  /* 0x0000000405031211 */ /* 0x000fe400018f0c06 */
[----:B------:R-:W-:Y:S02]  /*7f80*/  @P1 LEA R6, P3, R9, R0, 0x1 ;  /* 0x0000000009061211 */ /* 0x000fe400078608ff */
[----:B------:R-:W-:Y:S01]  /*7f90*/  IADD3 R5, R251, 0xc0, RZ ;  /* 0x000000c0fb057810 */ /* 0x000fe20007ffe0ff */
[----:B------:R2:W-:Y:S01]  /*7fa0*/  @P1 LDGSTS.E.BYPASS.LTC128B.128 [R247+0x16880], [R2.64], !P5 ;  /* 0x1688000002f71fae */ /* 0x0005e2000e901d46 */
[----:B------:R-:W-:Y:S05]  /*7fb0*/  @P1 LEA.HI.X R7, R9, R4, R19, 0x1, P3 ;  /* 0x0000000409071211 */ /* 0x000fea00018f0c13 */
[----:B------:R3:W-:Y:S01]  /*7fc0*/  @P1 LDGSTS.E.BYPASS.LTC128B.128 [R247+0x18080], [R6.64], !P4 ;  /* 0x1808000006f71fae */ /* 0x0007e2000e101d46 */
[C---:B--2---:R-:W-:Y:S04]  /*7fd0*/  @P1 LEA R2, P3, R5.reuse, R0, 0x1 ;  /* 0x0000000005021211 */ /* 0x044fe800078608ff */
[----:B------:R-:W-:Y:S05]  /*7fe0*/  @P1 LEA.HI.X R3, R5, R4, R8, 0x1, P3 ;  /* 0x0000000405031211 */ /* 0x000fea00018f0c08 */
[----:B------:R3:W-:Y:S04]  /*7ff0*/  @P1 LDGSTS.E.BYPASS.LTC128B.128 [R247+0x19880], [R2.64], !P2 ;  /* 0x1988000002f71fae */ /* 0x0007e8000d101d46 */
.L_x_49:
[----:B---34-:R-:W-:Y:S05]  /*8000*/  BSYNC B0 ;  /* 0x0000000000007941 */ /* 0x018fea0003800000 */
.L_x_48:
[----:B------:R-:W-:Y:S01]  /*8010*/  FMNMX.FTZ R2, R249, R133, !PT ;  /* 0x00000085f9027209 */ /* 0x000fe20007810000 */
[----:B------:R-:W0:Y:S01]  /*8020*/  LDGDEPBAR ;  /* 0x00000000000079af */ /* 0x000e220000000000 */
[----:B--2---:R-:W-:Y:S02]  /*8030*/  FMNMX.FTZ R0, R179, R132, !PT ;  /* 0x00000084b3007209 */ /* 0x004fe40007810000 */
[----:B------:R-:W-:Y:S02]  /*8040*/  FMNMX.FTZ R2, R248, R2, !PT ;  /* 0x00000002f8027209 */ /* 0x000fe40007810000 */
[----:B-1----:R-:W-:Y:S02]  /*8050*/  FMNMX.FTZ R0, R250, R0, !PT ;  /* 0x00000000fa007209 */ /* 0x002fe40007810000 */
[----:B------:R-:W-:Y:S02]  /*8060*/  FMNMX.FTZ R2, R177, R2, !PT ;  /* 0x00000002b1027209 */ /* 0x000fe40007810000 */
        /* <DEDUP_REMOVED lines=18> */
[----:B------:R-:W-:Y:S01]  /*8190*/  FMNMX.FTZ R5, R12, R0, !PT ;  /* 0x000000000c057209 */ /* 0x000fe20007810000 */
[----:B------:R-:W-:-:S05]  /*81a0*/  BRA.DIV ~URZ, `(.L_x_53) ;  /* 0x000081227f007947 */ /* 0x000fca000b800000 */
[----:B------:R1:W2:Y:S02]  /*81b0*/  SHFL.BFLY PT, R0, R4, 0x2, 0x1f ;  /* 0x0c401f0004007f89 */ /* 0x0002a400000e0000 */
.L_x_130:
[----:B-12---:R-:W-:Y:S01]  /*81c0*/  FMNMX.FTZ R4, R4, R0, !PT ;  /* 0x0000000004047209 */ /* 0x006fe20007810000 */
[----:B------:R-:W-:-:S05]  /*81d0*/  BRA.DIV ~URZ, `(.L_x_54) ;  /* 0x000081327f007947 */ /* 0x000fca000b800000 */
[----:B------:R-:W1:Y:S02]  /*81e0*/  SHFL.BFLY PT, R0, R4, 0x1, 0x1f ;  /* 0x0c201f0004007f89 */ /* 0x000e6400000e0000 */
[----:B-1----:R-:W-:Y:S02]  /*81f0*/  FMNMX.FTZ R133, R4, R0, !PT ;  /* 0x0000000004857209 */ /* 0x002fe40007810000 */
[----:B------:R-:W1:Y:S02]  /*8200*/  SHFL.BFLY PT, R0, R5, 0x2, 0x1f ;  /* 0x0c401f0005007f89 */ /* 0x000e6400000e0000 */
[----:B-1----:R-:W-:Y:S05]  /*8210*/  FMNMX.FTZ R4, R5, R0, !PT ;  /* 0x0000000005047209 */ /* 0x002fea0007810000 */
[----:B------:R1:W2:Y:S02]  /*8220*/  SHFL.BFLY PT, R0, R4, 0x1, 0x1f ;  /* 0x0c201f0004007f89 */ /* 0x0002a400000e0000 */
.L_x_131:
[----:B------:R-:W3:Y:S01]  /*8230*/  LDL.LU R20, [R1+0x8] ;  /* 0x0000080001147983 */ /* 0x000ee20000300800 */
[----:B--2---:R-:W-:Y:S01]  /*8240*/  FMNMX.FTZ R3, R0, R4, !PT ;  /* 0x0000000400037209 */ /* 0x004fe20007810000 */
[C---:B-1----:R-:W-:Y:S01]  /*8250*/  FMUL.FTZ R4, R133.reuse, c[0x0][0x2d0] ;  /* 0x0000b40085047a20 */ /* 0x042fe20000410000 */
[----:B------:R-:W-:Y:S01]  /*8260*/  WARPSYNC 0xffffffff ;  /* 0xffffffff00007948 */ /* 0x000fe20003800000 */
[----:B------:R-:W-:Y:S02]  /*8270*/  FADD.FTZ R0, -R133, R134 ;  /* 0x0000008685007221 */ /* 0x000fe40000010100 */
[--C-:B------:R-:W-:Y:S02]  /*8280*/  FFMA.FTZ R7, R248, c[0x0][0x2d0], -R4.reuse ;  /* 0x0000b400f8077a23 */ /* 0x100fe40000010804 */
[----:B------:R-:W-:Y:S02]  /*8290*/  FMUL.FTZ R0, R0, c[0x0][0x2d0] ;  /* 0x0000b40000007a20 */ /* 0x000fe40000410000 */
[--C-:B------:R-:W-:Y:S02]  /*82a0*/  FFMA.FTZ R8, R249, c[0x0][0x2d0], -R4.reuse ;  /* 0x0000b400f9087a23 */ /* 0x100fe40000010804 */
[--C-:B------:R-:W-:Y:S01]  /*82b0*/  FFMA.FTZ R19, R172, c[0x0][0x2d0], -R4.reuse ;  /* 0x0000b400ac137a23 */ /* 0x100fe20000010804 */
[----:B------:R-:W-:Y:S01]  /*82c0*/  MUFU.EX2 R2, R0 ;  /* 0x0000000000027308 */ /* 0x000fe20000000800 */
[--C-:B------:R-:W-:Y:S02]  /*82d0*/  FFMA.FTZ R248, R170, c[0x0][0x2d0], -R4.reuse ;  /* 0x0000b400aaf87a23 */ /* 0x100fe40000010804 */
[--C-:B------:R-:W-:Y:S02]  /*82e0*/  FFMA.FTZ R11, R11, c[0x0][0x2d0], -R4.reuse ;  /* 0x0000b4000b0b7a23 */ /* 0x100fe40000010804 */
[--C-:B------:R-:W-:Y:S02]  /*82f0*/  FFMA.FTZ R10, R10, c[0x0][0x2d0], -R4.reuse ;  /* 0x0000b4000a0a7a23 */ /* 0x100fe40000010804 */
[--C-:B------:R-:W-:Y:S02]  /*8300*/  FFMA.FTZ R5, R175, c[0x0][0x2d0], -R4.reuse ;  /* 0x0000b400af057a23 */ /* 0x100fe40000010804 */
[--C-:B------:R-:W-:Y:S01]  /*8310*/  FFMA.FTZ R249, R171, c[0x0][0x2d0], -R4.reuse ;  /* 0x0000b400abf97a23 */ /* 0x100fe20000010804 */
[----:B------:R-:W-:Y:S01]  /*8320*/  MUFU.EX2 R7, R7 ;  /* 0x0000000700077308 */ /* 0x000fe20000000800 */
[--C-:B------:R-:W-:Y:S01]  /*8330*/  FFMA.FTZ R15, R15, c[0x0][0x2d0], -R4.reuse ;  /* 0x0000b4000f0f7a23 */ /* 0x100fe20000010804 */
[----:B------:R-:W-:Y:S01]  /*8340*/  MOV R171, R19 ;  /* 0x0000001300ab7202 */ /* 0x000fe20000000f00 */
[--C-:B------:R-:W-:Y:S02]  /*8350*/  FFMA.FTZ R14, R14, c[0x0][0x2d0], -R4.reuse ;  /* 0x0000b4000e0e7a23 */ /* 0x100fe40000010804 */
[--C-:B------:R-:W-:Y:S02]  /*8360*/  FFMA.FTZ R6, R177, c[0x0][0x2d0], -R4.reuse ;  /* 0x0000b400b1067a23 */ /* 0x100fe40000010804 */
[----:B------:R-:W-:Y:S03]  /*8370*/  FFMA.FTZ R177, R168, c[0x0][0x2d0], -R4 ;  /* 0x0000b400a8b17a23 */ /* 0x000fe60000010804 */
[----:B------:R-:W3:Y:S10]  /*8380*/  MUFU.EX2 R4, R8 ;  /* 0x0000000800047308 */ /* 0x000ef40000000800 */
[----:B------:R-:W-:Y:S10]  /*8390*/  MUFU.EX2 R8, R5 ;  /* 0x0000000500087308 */ /* 0x000ff40000000800 */
[----:B------:R-:W1:Y:S01]  /*83a0*/  MUFU.EX2 R9, R6 ;  /* 0x0000000600097308 */ /* 0x000e620000000800 */
[----:B---3--:R-:W-:Y:S01]  /*83b0*/  FFMA.FTZ R0, R2, R20, R4 ;  /* 0x0000001402007223 */ /* 0x008fe20000010004 */
[----:B------:R-:W-:Y:S01]  /*83c0*/  F2FP.PACK_AB R168, R7, R4 ;  /* 0x0000000407a8723e */ /* 0x000fe200000000ff */
[----:B------:R-:W-:Y:S01]  /*83d0*/  FMUL.FTZ R4, R3, c[0x0][0x2d0] ;  /* 0x0000b40003047a20 */ /* 0x000fe20000410000 */
[----:B-1----:R-:W-:Y:S01]  /*83e0*/  F2FP.PACK_AB R170, R8, R9 ;  /* 0x0000000908aa723e */ /* 0x002fe200000000ff */
[----:B------:R-:W-:Y:S02]  /*83f0*/  FADD.FTZ R6, R7, R0 ;  /* 0x0000000007067221 */ /* 0x000fe40000010000 */
[--C-:B------:R-:W-:Y:S02]  /*8400*/  FFMA.FTZ R5, R179, c[0x0][0x2d0], -R4.reuse ;  /* 0x0000b400b3057a23 */ /* 0x100fe40000010804 */
[--C-:B------:R-:W-:Y:S02]  /*8410*/  FFMA.FTZ R172, R169, c[0x0][0x2d0], -R4.reuse ;  /* 0x0000b400a9ac7a23 */ /* 0x100fe40000010804 */
[----:B------:R1:W-:Y:S01]  /*8420*/  MUFU.EX2 R169, R5 ;  /* 0x0000000500a97308 */ /* 0x0003e20000000800 */
[----:B------:R-:W-:Y:S02]  /*8430*/  FFMA.FTZ R12, R12, c[0x0][0x2d0], -R4 ;  /* 0x0000b4000c0c7a23 */ /* 0x000fe40000010804 */
[----:B------:R-:W-:Y:S02]  /*8440*/  FADD.FTZ R0, -R3, R132 ;  /* 0x0000008403007221 */ /* 0x000fe40000010100 */
[----:B------:R-:W-:Y:S02]  /*8450*/  FMUL.FTZ R24, R2, R136 ;  /* 0x0000008802187220 */ /* 0x000fe40000410000 */
[----:B------:R-:W-:Y:S02]  /*8460*/  FMUL.FTZ R0, R0, c[0x0][0x2d0] ;  /* 0x0000b40000007a20 */ /* 0x000fe40000410000 */
[----:B------:R-:W-:Y:S02]  /*8470*/  FMUL.FTZ R25, R2, R137 ;  /* 0x0000008902197220 */ /* 0x000fe40000410000 */
[--C-:B------:R-:W-:Y:S02]  /*8480*/  FFMA.FTZ R7, R250, c[0x0][0x2d0], -R4.reuse ;  /* 0x0000b400fa077a23 */ /* 0x100fe40000010804 */
[----:B------:R-:W2:Y:S01]  /*8490*/  MUFU.EX2 R0, R0 ;  /* 0x0000000000007308 */ /* 0x000ea20000000800 */
[--C-:B------:R-:W-:Y:S02]  /*84a0*/  FFMA.FTZ R250, R13, c[0x0][0x2d0], -R4.reuse ;  /* 0x0000b4000dfa7a23 */ /* 0x100fe40000010804 */
[----:B------:R-:W-:Y:S01]  /*84b0*/  FMUL.FTZ R13, R2, R149 ;  /* 0x00000095020d7220 */ /* 0x000fe20000410000 */
[----:B------:R-:W-:Y:S01]  /*84c0*/  MOV R149, R14 ;  /* 0x0000000e00957202 */ /* 0x000fe20000000f00 */
[--C-:B------:R-:W-:Y:S02]  /*84d0*/  FFMA.FTZ R132, R178, c[0x0][0x2d0], -R4.reuse ;  /* 0x0000b400b2847a23 */ /* 0x100fe40000010804 */
[--C-:B------:R-:W-:Y:S02]  /*84e0*/  FFMA.FTZ R134, R176, c[0x0][0x2d0], -R4.reuse ;  /* 0x0000b400b0867a23 */ /* 0x100fe40000010804 */
[--C-:B------:R-:W-:Y:S02]  /*84f0*/  FFMA.FTZ R175, R18, c[0x0][0x2d0], -R4.reuse ;  /* 0x0000b40012af7a23 */ /* 0x100fe40000010804 */
[C---:B-1----:R-:W-:Y:S01]  /*8500*/  FMUL.FTZ R5, R2.reuse, R157 ;  /* 0x0000009d02057220 */ /* 0x042fe20000410000 */
[----:B------:R-:W-:Y:S01]  /*8510*/  MOV R157, R12 ;  /* 0x0000000c009d7202 */ /* 0x000fe20000000f00 */
[----:B------:R-:W-:Y:S02]  /*8520*/  FMUL.FTZ R12, R2, R148 ;  /* 0x00000094020c7220 */ /* 0x000fe40000410000 */
[----:B------:R-:W3:Y:S01]  /*8530*/  LDL.LU R148, [R1+0xc] ;  /* 0x00000c0001947983 */ /* 0x000ee20000300800 */
[--C-:B------:R-:W-:Y:S02]  /*8540*/  FFMA.FTZ R174, R174, c[0x0][0x2d0], -R4.reuse ;  /* 0x0000b400aeae7a23 */ /* 0x100fe40000010804 */
[--C-:B------:R-:W-:Y:S02]  /*8550*/  FFMA.FTZ R173, R173, c[0x0][0x2d0], -R4.reuse ;  /* 0x0000b400adad7a23 */ /* 0x100fe40000010804 */
[--C-:B------:R-:W-:Y:S02]  /*8560*/  FFMA.FTZ R179, R17, c[0x0][0x2d0], -R4.reuse ;  /* 0x0000b40011b37a23 */ /* 0x100fe40000010804 */
[----:B------:R-:W-:Y:S01]  /*8570*/  FMUL.FTZ R17, R2, R145 ;  /* 0x0000009102117220 */ /* 0x000fe20000410000 */
[----:B------:R-:W-:Y:S01]  /*8580*/  MOV R145, R149 ;  /* 0x0000009500917202 */ /* 0x000fe20000000f00 */
[C---:B--2---:R-:W-:Y:S01]  /*8590*/  FMUL.FTZ R26, R0.reuse, R138 ;  /* 0x0000008a001a7220 */ /* 0x044fe20000410000 */
[----:B------:R-:W-:Y:S01]  /*85a0*/  MUFU.EX2 R149, R132 ;  /* 0x0000008400957308 */ /* 0x000fe20000000800 */
[C---:B------:R-:W-:Y:S02]  /*85b0*/  FMUL.FTZ R27, R0.reuse, R139 ;  /* 0x0000008b001b7220 */ /* 0x040fe40000410000 */
[----:B------:R-:W1:Y:S01]  /*85c0*/  LDSM.16.MT88.4 R136, [R237] ;  /* 0x00000000ed88783b */ /* 0x000e620000004200 */
[----:B------:R-:W-:Y:S02]  /*85d0*/  FMUL.FTZ R14, R0, R150 ;  /* 0x00000096000e7220 */ /* 0x000fe40000410000 */
[----:B------:R-:W-:Y:S02]  /*85e0*/  FFMA.FTZ R178, R16, c[0x0][0x2d0], -R4 ;  /* 0x0000b40010b27a23 */ /* 0x000fe40000010804 */
[C---:B------:R-:W-:Y:S02]  /*85f0*/  FMUL.FTZ R4, R2.reuse, R156 ;  /* 0x0000009c02047220 */ /* 0x040fe40000410000 */
[----:B------:R2:W-:Y:S01]  /*8600*/  MUFU.EX2 R156, R7 ;  /* 0x00000007009c7308 */ /* 0x0005e20000000800 */
[----:B------:R-:W-:Y:S02]  /*8610*/  FADD.FTZ R6, R9, R6 ;  /* 0x0000000609067221 */ /* 0x000fe40000010000 */
[----:B------:R-:W-:Y:S01]  /*8620*/  FMUL.FTZ R20, R2, R140 ;  /* 0x0000008c02147220 */ /* 0x000fe20000410000 */
[----:B------:R-:W-:Y:S01]  /*8630*/  MOV R140, R171 ;  /* 0x000000ab008c7202 */ /* 0x000fe20000000f00 */
[----:B------:R-:W-:Y:S02]  /*8640*/  FADD.FTZ R176, R8, R6 ;  /* 0x0000000608b07221 */ /* 0x000fe40000010000 */
[----:B------:R-:W-:Y:S01]  /*8650*/  FMUL.FTZ R6, R0, R158 ;  /* 0x0000009e00067220 */ /* 0x000fe20000410000 */
[----:B------:R-:W-:Y:S01]  /*8660*/  MOV R158, R145 ;  /* 0x00000091009e7202 */ /* 0x000fe20000000f00 */
[----:B------:R-:W-:Y:S01]  /*8670*/  FMUL.FTZ R8, R2, R152 ;  /* 0x0000009802087220 */ /* 0x000fe20000410000 */
[----:B------:R-:W4:Y:S01]  /*8680*/  MUFU.EX2 R150, R134 ;  /* 0x0000008600967308 */ /* 0x000f220000000800 */
[----:B------:R-:W-:Y:S01]  /*8690*/  MOV R152, R10 ;  /* 0x0000000a00987202 */ /* 0x000fe20000000f00 */
[----:B------:R-:W-:Y:S02]  /*86a0*/  FMUL.FTZ R10, R0, R154 ;  /* 0x0000009a000a7220 */ /* 0x000fe40000410000 */
[----:B------:R-:W-:Y:S01]  /*86b0*/  FMUL.FTZ R9, R2, R153 ;  /* 0x0000009902097220 */ /* 0x000fe20000410000 */
[----:B------:R-:W-:Y:S01]  /*86c0*/  MOV R153, R11 ;  /* 0x0000000b00997202 */ /* 0x000fe20000000f00 */
[----:B------:R-:W-:Y:S02]  /*86d0*/  FMUL.FTZ R11, R0, R155 ;  /* 0x0000009b000b7220 */ /* 0x000fe40000410000 */
[----:B------:R-:W-:Y:S01]  /*86e0*/  FMUL.FTZ R16, R2, R144 ;  /* 0x0000009002107220 */ /* 0x000fe20000410000 */
[----:B------:R-:W-:Y:S01]  /*86f0*/  MOV R144, R15 ;  /* 0x0000000f00907202 */ /* 0x000fe20000000f00 */
[C---:B------:R-:W-:Y:S01]  /*8700*/  FMUL.FTZ R15, R0.reuse, R151 ;  /* 0x00000097000f7220 */ /* 0x040fe20000410000 */
[----:B------:R5:W-:Y:S01]  /*8710*/  MUFU.EX2 R132, R140 ;  /* 0x0000008c00847308 */ /* 0x000be20000000800 */
[C---:B------:R-:W-:Y:S02]  /*8720*/  FMUL.FTZ R18, R0.reuse, R146 ;  /* 0x0000009200127220 */ /* 0x040fe40000410000 */
[C---:B--2---:R-:W-:Y:S01]  /*8730*/  FMUL.FTZ R7, R0.reuse, R159 ;  /* 0x0000009f00077220 */ /* 0x044fe20000410000 */
[----:B------:R-:W-:Y:S01]  /*8740*/  MOV R159, R144 ;  /* 0x00000090009f7202 */ /* 0x000fe20000000f00 */
[----:B------:R-:W-:Y:S02]  /*8750*/  FMUL.FTZ R19, R0, R147 ;  /* 0x0000009300137220 */ /* 0x000fe40000410000 */
[----:B------:R-:W-:Y:S02]  /*8760*/  FMUL.FTZ R21, R2, R141 ;  /* 0x0000008d02157220 */ /* 0x000fe40000410000 */
[C---:B------:R-:W-:Y:S01]  /*8770*/  FMUL.FTZ R22, R0.reuse, R142 ;  /* 0x0000008e00167220 */ /* 0x040fe20000410000 */
[----:B------:R-:W-:Y:S01]  /*8780*/  MUFU.EX2 R144, R248 ;  /* 0x000000f800907308 */ /* 0x000fe20000000800 */
[----:B------:R-:W-:Y:S01]  /*8790*/  FMUL.FTZ R23, R0, R143 ;  /* 0x0000008f00177220 */ /* 0x000fe20000410000 */
[----:B----4-:R-:W-:Y:S01]  /*87a0*/  F2FP.PACK_AB R171, R150, R149 ;  /* 0x0000009596ab723e */ /* 0x010fe200000000ff */
[C---:B------:R-:W-:Y:S02]  /*87b0*/  FMUL.FTZ R28, R2.reuse, R28 ;  /* 0x0000001c021c7220 */ /* 0x040fe40000410000 */
[----:B------:R-:W-:Y:S02]  /*87c0*/  FMUL.FTZ R29, R2, R29 ;  /* 0x0000001d021d7220 */ /* 0x000fe40000410000 */
[C---:B------:R-:W-:Y:S02]  /*87d0*/  FMUL.FTZ R30, R0.reuse, R30 ;  /* 0x0000001e001e7220 */ /* 0x040fe40000410000 */
[----:B------:R-:W-:Y:S01]  /*87e0*/  FMUL.FTZ R31, R0, R31 ;  /* 0x0000001f001f7220 */ /* 0x000fe20000410000 */
[----:B------:R-:W-:Y:S01]  /*87f0*/  MUFU.EX2 R134, R177 ;  /* 0x000000b100867308 */ /* 0x000fe20000000800 */
[C---:B------:R-:W-:Y:S02]  /*8800*/  FMUL.FTZ R32, R2.reuse, R32 ;  /* 0x0000002002207220 */ /* 0x040fe40000410000 */
[----:B------:R-:W-:Y:S01]  /*8810*/  FMUL.FTZ R33, R2, R33 ;  /* 0x0000002102217220 */ /* 0x000fe20000410000 */
[----:B-----5:R-:W-:Y:S01]  /*8820*/  LDSM.16.MT88.4 R140, [R237+0x800] ;  /* 0x00080000ed8c783b */ /* 0x020fe20000004200 */
[C---:B------:R-:W-:Y:S02]  /*8830*/  FMUL.FTZ R34, R0.reuse, R34 ;  /* 0x0000002200227220 */ /* 0x040fe40000410000 */
[----:B------:R-:W-:Y:S02]  /*8840*/  FMUL.FTZ R35, R0, R35 ;  /* 0x0000002300237220 */ /* 0x000fe40000410000 */
[C---:B------:R-:W-:Y:S01]  /*8850*/  FMUL.FTZ R36, R2.reuse, R36 ;  /* 0x0000002402247220 */ /* 0x040fe20000410000 */
[----:B------:R-:W2:Y:S01]  /*8860*/  MUFU.EX2 R151, R174 ;  /* 0x000000ae00977308 */ /* 0x000ea20000000800 */
[----:B------:R-:W-:Y:S02]  /*8870*/  FMUL.FTZ R37, R2, R37 ;  /* 0x0000002502257220 */ /* 0x000fe40000410000 */
[C---:B------:R-:W-:Y:S02]  /*8880*/  FMUL.FTZ R38, R0.reuse, R38 ;  /* 0x0000002600267220 */ /* 0x040fe40000410000 */
[----:B------:R-:W-:Y:S02]  /*8890*/  FMUL.FTZ R39, R0, R39 ;  /* 0x0000002700277220 */ /* 0x000fe40000410000 */
[C---:B------:R-:W-:Y:S02]  /*88a0*/  FMUL.FTZ R40, R2.reuse, R40 ;  /* 0x0000002802287220 */ /* 0x040fe40000410000 */
[----:B------:R-:W-:Y:S01]  /*88b0*/  FMUL.FTZ R41, R2, R41 ;  /* 0x0000002902297220 */ /* 0x000fe20000410000 */
[----:B------:R-:W-:Y:S01]  /*88c0*/  MUFU.EX2 R248, R172 ;  /* 0x000000ac00f87308 */ /* 0x000fe20000000800 */
[C---:B------:R-:W-:Y:S02]  /*88d0*/  FMUL.FTZ R42, R0.reuse, R42 ;  /* 0x0000002a002a7220 */ /* 0x040fe40000410000 */
[----:B------:R-:W-:Y:S02]  /*88e0*/  FMUL.FTZ R43, R0, R43 ;  /* 0x0000002b002b7220 */ /* 0x000fe40000410000 */
[C---:B------:R-:W-:Y:S02]  /*88f0*/  FMUL.FTZ R44, R2.reuse, R44 ;  /* 0x0000002c022c7220 */ /* 0x040fe40000410000 */
[----:B------:R-:W-:Y:S02]  /*8900*/  FMUL.FTZ R45, R2, R45 ;  /* 0x0000002d022d7220 */ /* 0x000fe40000410000 */
[C---:B------:R-:W-:Y:S01]  /*8910*/  FMUL.FTZ R46, R0.reuse, R46 ;  /* 0x0000002e002e7220 */ /* 0x040fe20000410000 */
[----:B------:R-:W-:Y:S01]  /*8920*/  MUFU.EX2 R177, R175 ;  /* 0x000000af00b17308 */ /* 0x000fe20000000800 */
[----:B------:R-:W-:Y:S02]  /*8930*/  FMUL.FTZ R47, R0, R47 ;  /* 0x0000002f002f7220 */ /* 0x000fe40000410000 */
[C---:B------:R-:W-:Y:S02]  /*8940*/  FMUL.FTZ R48, R2.reuse, R48 ;  /* 0x0000003002307220 */ /* 0x040fe40000410000 */
[----:B------:R-:W-:Y:S02]  /*8950*/  FMUL.FTZ R49, R2, R49 ;  /* 0x0000003102317220 */ /* 0x000fe40000410000 */
[C---:B------:R-:W-:Y:S02]  /*8960*/  FMUL.FTZ R50, R0.reuse, R50 ;  /* 0x0000003200327220 */ /* 0x040fe40000410000 */
[----:B------:R-:W-:Y:S01]  /*8970*/  FMUL.FTZ R51, R0, R51 ;  /* 0x0000003300337220 */ /* 0x000fe20000410000 */
[----:B------:R2:W-:Y:S01]  /*8980*/  MUFU.EX2 R174, R179 ;  /* 0x000000b300ae7308 */ /* 0x0005e20000000800 */
[C---:B------:R-:W-:Y:S02]  /*8990*/  FMUL.FTZ R52, R2.reuse, R52 ;  /* 0x0000003402347220 */ /* 0x040fe40000410000 */
[----:B------:R-:W-:Y:S02]  /*89a0*/  FMUL.FTZ R53, R2, R53 ;  /* 0x0000003502357220 */ /* 0x000fe40000410000 */
[C---:B------:R-:W-:Y:S02]  /*89b0*/  FMUL.FTZ R54, R0.reuse, R54 ;  /* 0x0000003600367220 */ /* 0x040fe40000410000 */
[----:B------:R-:W-:Y:S02]  /*89c0*/  FMUL.FTZ R55, R0, R55 ;  /* 0x0000003700377220 */ /* 0x000fe40000410000 */
[C---:B------:R-:W-:Y:S01]  /*89d0*/  FMUL.FTZ R56, R2.reuse, R56 ;  /* 0x0000003802387220 */ /* 0x040fe20000410000 */
[----:B------:R4:W-:Y:S01]  /*89e0*/  MUFU.EX2 R175, R178 ;  /* 0x000000b200af7308 */ /* 0x0009e20000000800 */
[----:B------:R-:W-:Y:S02]  /*89f0*/  FMUL.FTZ R57, R2, R57 ;  /* 0x0000003902397220 */ /* 0x000fe40000410000 */
[C---:B------:R-:W-:Y:S02]  /*8a00*/  FMUL.FTZ R58, R0.reuse, R58 ;  /* 0x0000003a003a7220 */ /* 0x040fe40000410000 */
[----:B------:R-:W-:Y:S02]  /*8a10*/  FMUL.FTZ R59, R0, R59 ;  /* 0x0000003b003b7220 */ /* 0x000fe40000410000 */
[C---:B------:R-:W-:Y:S02]  /*8a20*/  FMUL.FTZ R60, R2.reuse, R60 ;  /* 0x0000003c023c7220 */ /* 0x040fe40000410000 */
[----:B------:R-:W-:Y:S01]  /*8a30*/  FMUL.FTZ R61, R2, R61 ;  /* 0x0000003d023d7220 */ /* 0x000fe20000410000 */
[----:B------:R-:W-:Y:S01]  /*8a40*/  MUFU.EX2 R172, R250 ;  /* 0x000000fa00ac7308 */ /* 0x000fe20000000800 */
[C---:B------:R-:W-:Y:S02]  /*8a50*/  FMUL.FTZ R62, R0.reuse, R62 ;  /* 0x0000003e003e7220 */ /* 0x040fe40000410000 */
[----:B------:R-:W-:Y:S01]  /*8a60*/  FMUL.FTZ R63, R0, R63 ;  /* 0x0000003f003f7220 */ /* 0x000fe20000410000 */
[----:B--2---:R-:W-:Y:S01]  /*8a70*/  MOV R179, R151 ;  /* 0x0000009700b37202 */ /* 0x004fe20000000f00 */
[C---:B------:R-:W-:Y:S02]  /*8a80*/  FMUL.FTZ R64, R2.reuse, R64 ;  /* 0x0000004002407220 */ /* 0x040fe40000410000 */
[----:B------:R-:W-:Y:S02]  /*8a90*/  FMUL.FTZ R65, R2, R65 ;  /* 0x0000004102417220 */ /* 0x000fe40000410000 */
[C---:B------:R-:W-:Y:S02]  /*8aa0*/  FMUL.FTZ R66, R0.reuse, R66 ;  /* 0x0000004200427220 */ /* 0x040fe40000410000 */
[----:B------:R-:W-:Y:S02]  /*8ab0*/  FMUL.FTZ R67, R0, R67 ;  /* 0x0000004300437220 */ /* 0x000fe40000410000 */
[C---:B------:R-:W-:Y:S01]  /*8ac0*/  FMUL.FTZ R68, R2.reuse, R68 ;  /* 0x0000004402447220 */ /* 0x040fe20000410000 */
[----:B----4-:R-:W-:Y:S01]  /*8ad0*/  MOV R178, R150 ;  /* 0x0000009600b27202 */ /* 0x010fe20000000f00 */
[----:B------:R-:W-:Y:S02]  /*8ae0*/  FMUL.FTZ R69, R2, R69 ;  /* 0x0000004502457220 */ /* 0x000fe40000410000 */
[C---:B------:R-:W-:Y:S02]  /*8af0*/  FMUL.FTZ R70, R0.reuse, R70 ;  /* 0x0000004600467220 */ /* 0x040fe40000410000 */
        /* <DEDUP_REMOVED lines=52> */
[C---:B------:R-:W-:Y:S02]  /*8e40*/  FMUL.FTZ R123, R0.reuse, R123 ;  /* 0x0000007b007b7220 */ /* 0x040fe40000410000 */
[C---:B------:R-:W-:Y:S02]  /*8e50*/  FMUL.FTZ R126, R0.reuse, R126 ;  /* 0x0000007e007e7220 */ /* 0x040fe40000410000 */
[C---:B------:R-:W-:Y:S02]  /*8e60*/  FMUL.FTZ R127, R0.reuse, R127 ;  /* 0x0000007f007f7220 */ /* 0x040fe40000410000 */
[C---:B------:R-:W-:Y:S02]  /*8e70*/  FMUL.FTZ R130, R0.reuse, R130 ;  /* 0x0000008200827220 */ /* 0x040fe40000410000 */
[----:B------:R-:W-:Y:S02]  /*8e80*/  FMUL.FTZ R131, R0, R131 ;  /* 0x0000008300837220 */ /* 0x000fe40000410000 */
[C---:B------:R-:W-:Y:S02]  /*8e90*/  FMUL.FTZ R124, R2.reuse, R124 ;  /* 0x0000007c027c7220 */ /* 0x040fe40000410000 */
[C---:B------:R-:W-:Y:S02]  /*8ea0*/  FMUL.FTZ R125, R2.reuse, R125 ;  /* 0x0000007d027d7220 */ /* 0x040fe40000410000 */
[C---:B------:R-:W-:Y:S02]  /*8eb0*/  FMUL.FTZ R128, R2.reuse, R128 ;  /* 0x0000008002807220 */ /* 0x040fe40000410000 */
[----:B------:R-:W-:Y:S02]  /*8ec0*/  FMUL.FTZ R129, R2, R129 ;  /* 0x0000008102817220 */ /* 0x000fe40000410000 */
[----:B------:R-:W2:Y:S10]  /*8ed0*/  MUFU.EX2 R2, R249 ;  /* 0x000000f900027308 */ /* 0x000eb40000000800 */
[----:B------:R-:W4:Y:S10]  /*8ee0*/  MUFU.EX2 R249, R173 ;  /* 0x000000ad00f97308 */ /* 0x000f340000000800 */
[----:B------:R-:W5:Y:S01]  /*8ef0*/  MUFU.EX2 R173, R157 ;  /* 0x0000009d00ad7308 */ /* 0x000f620000000800 */
[----:B---3--:R-:W-:Y:S01]  /*8f00*/  FFMA.FTZ R148, R0, R148, R169 ;  /* 0x0000009400947223 */ /* 0x008fe200000100a9 */
[----:B------:R-:W-:Y:S01]  /*8f10*/  F2FP.PACK_AB R169, R156, R169 ;  /* 0x000000a99ca9723e */ /* 0x000fe200000000ff */
[----:B------:R-:W-:Y:S04]  /*8f20*/  FADD.FTZ R0, R132, R176 ;  /* 0x000000b084007221 */ /* 0x000fe80000010000 */
[----:B--2---:R-:W-:Y:S02]  /*8f30*/  FADD.FTZ R0, R2, R0 ;  /* 0x0000000002007221 */ /* 0x004fe40000010000 */
[C---:B-1----:R-:W-:Y:S05]  /*8f40*/  HMMA.16816.F32 R4, R168.reuse, R136, R4 ;  /* 0x00000088a804723c */ /* 0x042fea0000001804 */
[----:B------:R-:W-:Y:S03]  /*8f50*/  FADD.FTZ R0, R144, R0 ;  /* 0x0000000090007221 */ /* 0x000fe60000010000 */
[C---:B------:R-:W-:Y:S01]  /*8f60*/  HMMA.16816.F32 R8, R168.reuse, R138, R8 ;  /* 0x0000008aa808723c */ /* 0x040fe20000001808 */
[----:B------:R-:W1:Y:S03]  /*8f70*/  LDSM.16.MT88.4 R136, [R239] ;  /* 0x00000000ef88783b */ /* 0x000e660000004200 */
[----:B------:R-:W-:Y:S04]  /*8f80*/  FADD.FTZ R0, R134, R0 ;  /* 0x0000000086007221 */ /* 0x000fe80000010000 */
[C---:B-1----:R-:W-:Y:S08]  /*8f90*/  HMMA.16816.F32 R12, R168.reuse, R136, R12 ;  /* 0x00000088a80c723c */ /* 0x042ff0000000180c */
[C---:B------:R-:W-:Y:S01]  /*8fa0*/  HMMA.16816.F32 R16, R168.reuse, R138, R16 ;  /* 0x0000008aa810723c */ /* 0x040fe20000001810 */
[----:B------:R-:W1:Y:S07]  /*8fb0*/  LDSM.16.MT88.4 R136, [R238] ;  /* 0x00000000ee88783b */ /* 0x000e6e0000004200 */
[C---:B-1----:R-:W-:Y:S08]  /*8fc0*/  HMMA.16816.F32 R20, R168.reuse, R136, R20 ;  /* 0x00000088a814723c */ /* 0x042ff00000001814 */
[C---:B------:R-:W-:Y:S01]  /*8fd0*/  HMMA.16816.F32 R24, R168.reuse, R138, R24 ;  /* 0x0000008aa818723c */ /* 0x040fe20000001818 */
[----:B------:R-:W1:Y:S07]  /*8fe0*/  LDSM.16.MT88.4 R136, [R242] ;  /* 0x00000000f288783b */ /* 0x000e6e0000004200 */
        /* <DEDUP_REMOVED lines=39> */
[----:B------:R-:W1:Y:S03]  /*9260*/  MUFU.EX2 R132, R159 ;  /* 0x0000009f00847308 */ /* 0x000e660000000800 */
[----:B----4-:R-:W-:Y:S03]  /*9270*/  F2FP.PACK_AB R137, R249, R151 ;  /* 0x00000097f989723e */ /* 0x010fe600000000ff */
[----:B------:R-:W-:Y:S02]  /*9280*/  F2FP.PACK_AB R138, R134, R144 ;  /* 0x00000090868a723e */ /* 0x000fe400000000ff */
[----:B------:R-:W2:Y:S02]  /*9290*/  LDSM.16.MT88.4 R144, [R239+0x800] ;  /* 0x00080000ef90783b */ /* 0x000ea40000004200 */
[----:B------:R-:W-:Y:S01]  /*92a0*/  MUFU.EX2 R134, R152 ;  /* 0x0000009800867308 */ /* 0x000fe20000000800 */
[----:B------:R-:W-:Y:S02]  /*92b0*/  F2FP.PACK_AB R139, R177, R248 ;  /* 0x000000f8b18b723e */ /* 0x000fe400000000ff */
[----:B------:R-:W-:Y:S02]  /*92c0*/  F2FP.PACK_AB R169, R175, R174 ;  /* 0x000000aeafa9723e */ /* 0x000fe400000000ff */
[----:B-----5:R-:W-:Y:S03]  /*92d0*/  F2FP.PACK_AB R171, R173, R172 ;  /* 0x000000acadab723e */ /* 0x020fe600000000ff */
[C---:B------:R-:W-:Y:S02]  /*92e0*/  HMMA.16816.F32 R4, R136.reuse, R140, R4 ;  /* 0x0000008c8804723c */ /* 0x040fe40000001804 */
[----:B------:R-:W3:Y:S03]  /*92f0*/  MUFU.EX2 R2, R158 ;  /* 0x0000009e00027308 */ /* 0x000ee60000000800 */
[----:B-1----:R-:W-:Y:S03]  /*9300*/  FADD.FTZ R0, R132, R0 ;  /* 0x0000000084007221 */ /* 0x002fe60000010000 */
[C---:B------:R-:W-:Y:S01]  /*9310*/  HMMA.16816.F32 R8, R136.reuse, R142, R8 ;  /* 0x0000008e8808723c */ /* 0x040fe20000001808 */
[----:B------:R-:W1:Y:S03]  /*9320*/  LDSM.16.MT88.4 R140, [R238+0x800] ;  /* 0x00080000ee8c783b */ /* 0x000e660000004200 */
[C---:B---3--:R-:W-:Y:S01]  /*9330*/  F2FP.PACK_AB R168, R2.reuse, R132 ;  /* 0x0000008402a8723e */ /* 0x048fe200000000ff */
[----:B------:R-:W-:Y:S02]  /*9340*/  FADD.FTZ R0, R2, R0 ;  /* 0x0000000002007221 */ /* 0x000fe40000010000 */
[----:B------:R-:W-:Y:S01]  /*9350*/  FADD.FTZ R2, R156, R148 ;  /* 0x000000949c027221 */ /* 0x000fe20000010000 */
        /* <DEDUP_REMOVED lines=39> */
[C---:B-1----:R-:W-:Y:S01]  /*95d0*/  HMMA.16816.F32 R116, R136.reuse, R140, R116 ;  /* 0x0000008c8874723c */ /* 0x042fe20000001874 */
[----:B------:R-:W1:Y:S07]  /*95e0*/  MUFU.EX2 R140, R153 ;  /* 0x00000099008c7308 */ /* 0x000e6e0000000800 */
[C---:B------:R-:W-:Y:S04]  /*95f0*/  HMMA.16816.F32 R120, R136.reuse, R142, R120 ;  /* 0x0000008e8878723c */ /* 0x040fe80000001878 */
[----:B-1----:R-:W-:Y:S01]  /*9600*/  FADD.FTZ R0, R140, R0 ;  /* 0x000000008c007221 */ /* 0x002fe20000010000 */
[----:B------:R-:W1:Y:S01]  /*9610*/  LDSM.16.MT88.4 R152, [R237+0x1000] ;  /* 0x00100000ed98783b */ /* 0x000e620000004200 */
[C---:B------:R-:W-:Y:S02]  /*9620*/  F2FP.PACK_AB R170, R134.reuse, R140 ;  /* 0x0000008c86aa723e */ /* 0x040fe400000000ff */
[----:B------:R-:W-:Y:S01]  /*9630*/  FADD.FTZ R0, R134, R0 ;  /* 0x0000000086007221 */ /* 0x000fe20000010000 */
[C---:B--2---:R-:W-:Y:S04]  /*9640*/  HMMA.16816.F32 R124, R136.reuse, R144, R124 ;  /* 0x00000090887c723c */ /* 0x044fe8000000187c */
[----:B------:R2:W-:Y:S04]  /*9650*/  STL [R1+0x8], R0 ;  /* 0x0000080001007387 */ /* 0x0005e80000100800 */
[----:B------:R-:W-:Y:S01]  /*9660*/  HMMA.16816.F32 R128, R136, R146, R128 ;  /* 0x000000928880723c */ /* 0x000fe20000001880 */
[----:B------:R-:W3:Y:S04]  /*9670*/  LDL R176, [R1+0x10] ;  /* 0x0000100001b07983 */ /* 0x000ee80000100800 */
[----:B------:R-:W4:Y:S04]  /*9680*/  LDL.LU R132, [R1+0x4] ;  /* 0x0000040001847983 */ /* 0x000f280000300800 */
[----:B------:R-:W5:Y:S08]  /*9690*/  LDSM.16.MT88.4 R144, [R239+0x1000] ;  /* 0x00100000ef90783b */ /* 0x000f700000004200 */
[----:B------:R-:W5:Y:S01]  /*96a0*/  LDSM.16.MT88.4 R136, [R238+0x1000] ;  /* 0x00100000ee88783b */ /* 0x000f620000004200 */
[----:B--2---:R-:W-:Y:S04]  /*96b0*/  FADD.FTZ R0, R149, R2 ;  /* 0x0000000295007221 */ /* 0x004fe80000010000 */
[----:B------:R-:W-:Y:S01]  /*96c0*/  FADD.FTZ R0, R178, R0 ;  /* 0x00000000b2007221 */ /* 0x000fe20000010000 */
[C---:B-1----:R-:W-:Y:S02]  /*96d0*/  HMMA.16816.F32 R156, R168.reuse, R152, R4 ;  /* 0x00000098a89c723c */ /* 0x042fe40000001804 */
[----:B------:R-:W1:Y:S03]  /*96e0*/  LDSM.16.MT88.4 R4, [R240+0x1000] ;  /* 0x00100000f004783b */ /* 0x000e660000004200 */
[----:B------:R-:W-:Y:S03]  /*96f0*/  FADD.FTZ R0, R179, R0 ;  /* 0x00000000b3007221 */ /* 0x000fe60000010000 */
[C---:B------:R-:W-:Y:S02]  /*9700*/  HMMA.16816.F32 R152, R168.reuse, R154, R8 ;  /* 0x0000009aa898723c */ /* 0x040fe40000001808 */
[----:B------:R-:W2:Y:S02]  /*9710*/  LDSM.16.MT88.4 R8, [R237+0x2800] ;  /* 0x00280000ed08783b */ /* 0x000ea40000004200 */
[----:B------:R-:W-:Y:S04]  /*9720*/  FADD.FTZ R0, R249, R0 ;  /* 0x00000000f9007221 */ /* 0x000fe80000010000 */
[----:B------:R-:W-:Y:S04]  /*9730*/  FADD.FTZ R0, R248, R0 ;  /* 0x00000000f8007221 */ /* 0x000fe80000010000 */
[----:B------:R-:W-:Y:S01]  /*9740*/  FADD.FTZ R0, R177, R0 ;  /* 0x00000000b1007221 */ /* 0x000fe20000010000 */
[C---:B-----5:R-:W-:Y:S01]  /*9750*/  HMMA.16816.F32 R148, R168.reuse, R144, R12 ;  /* 0x00000090a894723c */ /* 0x060fe2000000180c */
[----:B------:R-:W5:Y:S02]  /*9760*/  LDSM.16.MT88.4 R12, [R239+0x2800] ;  /* 0x00280000ef0c783b */ /* 0x000f640000004200 */
[----:B------:R-:W-:Y:S04]  /*9770*/  FADD.FTZ R0, R174, R0 ;  /* 0x00000000ae007221 */ /* 0x000fe80000010000 */
[----:B------:R-:W-:Y:S01]  /*9780*/  FADD.FTZ R0, R175, R0 ;  /* 0x00000000af007221 */ /* 0x000fe20000010000 */
[C---:B------:R-:W-:Y:S04]  /*9790*/  HMMA.16816.F32 R144, R168.reuse, R146, R16 ;  /* 0x00000092a890723c */ /* 0x040fe80000001810 */
[----:B------:R-:W-:Y:S04]  /*97a0*/  FADD.FTZ R2, R172, R0 ;  /* 0x00000000ac027221 */ /* 0x000fe80000010000 */
[C---:B------:R-:W-:Y:S04]  /*97b0*/  HMMA.16816.F32 R140, R168.reuse, R136, R20 ;  /* 0x00000088a88c723c */ /* 0x040fe80000001814 */
[----:B------:R-:W-:Y:S04]  /*97c0*/  FADD.FTZ R2, R173, R2 ;  /* 0x00000002ad027221 */ /* 0x000fe80000010000 */
[C---:B------:R-:W-:Y:S08]  /*97d0*/  HMMA.16816.F32 R136, R168.reuse, R138, R24 ;  /* 0x0000008aa888723c */ /* 0x040ff00000001818 */
[C---:B-1----:R-:W-:Y:S08]  /*97e0*/  HMMA.16816.F32 R28, R168.reuse, R4, R28 ;  /* 0x00000004a81c723c */ /* 0x042ff0000000181c */
[C---:B------:R-:W-:Y:S01]  /*97f0*/  HMMA.16816.F32 R32, R168.reuse, R6, R32 ;  /* 0x00000006a820723c */ /* 0x040fe20000001820 */
[----:B------:R-:W1:Y:S07]  /*9800*/  LDSM.16.MT88.4 R4, [R238+0x2800] ;  /* 0x00280000ee04783b */ /* 0x000e6e0000004200 */
[C---:B--2---:R-:W-:Y:S08]  /*9810*/  HMMA.16816.F32 R36, R168.reuse, R8, R36 ;  /* 0x00000008a824723c */ /* 0x044ff00000001824 */
[C---:B------:R-:W-:Y:S01]  /*9820*/  HMMA.16816.F32 R40, R168.reuse, R10, R40 ;  /* 0x0000000aa828723c */ /* 0x040fe20000001828 */
[----:B------:R-:W2:Y:S07]  /*9830*/  LDSM.16.MT88.4 R8, [R240+0x2800] ;  /* 0x00280000f008783b */ /* 0x000eae0000004200 */
[C---:B-----5:R-:W-:Y:S08]  /*9840*/  HMMA.16816.F32 R44, R168.reuse, R12, R44 ;  /* 0x0000000ca82c723c */ /* 0x060ff0000000182c */
[C---:B------:R-:W-:Y:S01]  /*9850*/  HMMA.16816.F32 R48, R168.reuse, R14, R48 ;  /* 0x0000000ea830723c */ /* 0x040fe20000001830 */
[----:B------:R-:W5:Y:S07]  /*9860*/  LDSM.16.MT88.4 R12, [R237+0x4000] ;  /* 0x00400000ed0c783b */ /* 0x000f6e0000004200 */
        /* <DEDUP_REMOVED lines=22> */
[C---:B------:R-:W-:Y:S08]  /*99d0*/  HMMA.16816.F32 R112, R168.reuse, R10, R112 ;  /* 0x0000000aa870723c */ /* 0x040ff00000001870 */
[C---:B-----5:R-:W-:Y:S08]  /*99e0*/  HMMA.16816.F32 R116, R168.reuse, R12, R116 ;  /* 0x0000000ca874723c */ /* 0x060ff00000001874 */
[C---:B------:R-:W-:Y:S08]  /*99f0*/  HMMA.16816.F32 R120, R168.reuse, R14, R120 ;  /* 0x0000000ea878723c */ /* 0x040ff00000001878 */
[C---:B-1----:R-:W-:Y:S08]  /*9a00*/  HMMA.16816.F32 R124, R168.reuse, R4, R124 ;  /* 0x00000004a87c723c */ /* 0x042ff0000000187c */
[----:B------:R-:W-:Y:S04]  /*9a10*/  HMMA.16816.F32 R128, R168, R6, R128 ;  /* 0x00000006a880723c */ /* 0x000fe80000001880 */
[C---:B----4-:R-:W-:Y:S02]  /*9a20*/  IADD3 R0, R132.reuse, -0x1, RZ ;  /* 0xffffffff84007810 */ /* 0x050fe40007ffe0ff */
[----:B---3--:R-:W-:Y:S02]  /*9a30*/  ISETP.GT.AND P1, PT, R132, R176, PT ;  /* 0x000000b08400720c */ /* 0x008fe40003f24270 */
[----:B------:R-:W-:Y:S01]  /*9a40*/  MOV R132, R3 ;  /* 0x0000000300847202 */ /* 0x000fe20000000f00 */
[----:B------:R1:W-:Y:S04]  /*9a50*/  STL [R1+0x4], R0 ;  /* 0x0000040001007387 */ /* 0x0003e80000100800 */
[----:B------:R1:W-:Y:S06]  /*9a60*/  STL [R1+0xc], R2 ;  /* 0x00000c0201007387 */ /* 0x0003ec0000100800 */
[----:B-1----:R-:W-:-:S05]  /*9a70*/  @P1 BRA `(.L_x_55) ;  /* 0xffffcc4000001947 */ /* 0x002fca000383ffff */
.L_x_43:
[----:B------:R-:W-:Y:S05]  /*9a80*/  BRA.DIV ~URZ, `(.L_x_56) ;  /* 0x000069527f007947 */ /* 0x000fea000b800000 */
[----:B------:R-:W2:Y:S04]  /*9a90*/  LDL.LU R7, [R1+0x8] ;  /* 0x0000080001077983 */ /* 0x000ea80000300800 */
[----:B------:R-:W3:Y:S04]  /*9aa0*/  LDL.LU R6, [R1+0xc] ;  /* 0x00000c0001067983 */ /* 0x000ee80000300800 */
[----:B--2---:R-:W1:Y:S04]  /*9ab0*/  SHFL.BFLY PT, R0, R7, 0x2, 0x1f ;  /* 0x0c401f0007007f89 */ /* 0x004e6800000e0000 */
[----:B---3--:R-:W2:Y:S01]  /*9ac0*/  SHFL.BFLY PT, R2, R6, 0x2, 0x1f ;  /* 0x0c401f0006027f89 */ /* 0x008ea200000e0000 */
[----:B-1----:R-:W-:-:S02]  /*9ad0*/  FADD.FTZ R0, R0, R7 ;  /* 0x0000000700007221 */ /* 0x002fc40000010000 */
[----:B--2---:R-:W-:-:S03]  /*9ae0*/  FADD.FTZ R4, R2, R6 ;  /* 0x0000000602047221 */ /* 0x004fc60000010000 */
[----:B------:R-:W1:Y:S04]  /*9af0*/  SHFL.BFLY PT, R2, R0, 0x1, 0x1f ;  /* 0x0c201f0000027f89 */ /* 0x000e6800000e0000 */
[----:B------:R2:W3:Y:S01]  /*9b00*/  SHFL.BFLY PT, R3, R4, 0x1, 0x1f ;  /* 0x0c201f0004037f89 */ /* 0x0004e200000e0000 */
[----:B-1----:R-:W-:-:S05]  /*9b10*/  FADD.FTZ R5, R0, R2 ;  /* 0x0000000200057221 */ /* 0x002fca0000010000 */
.L_x_132:
[----:B------:R-:W-:Y:S01]  /*9b20*/  FSETP.NE.FTZ.AND P1, PT, R5, RZ, PT ;  /* 0x000000ff0500720b */ /* 0x000fe20003f35000 */
[----:B---3--:R-:W-:Y:S01]  /*9b30*/  FADD.FTZ R3, R3, R4 ;  /* 0x0000000403037221 */ /* 0x008fe20000010000 */
[----:B------:R-:W-:Y:S02]  /*9b40*/  MOV R18, 0xff800000 ;  /* 0xff80000000127802 */ /* 0x000fe40000000f00 */
[----:B------:R-:W-:Y:S02]  /*9b50*/  MOV R19, 0xff800000 ;  /* 0xff80000000137802 */ /* 0x000fe40000000f00 */
[----:B------:R-:W-:-:S07]  /*9b60*/  FSETP.NE.FTZ.AND P0, PT, R3, RZ, PT ;  /* 0x000000ff0300720b */ /* 0x000fce0003f15000 */
[----:B------:R-:W1:Y:S01]  /*9b70*/  @P1 MUFU.LG2 R0, R5 ;  /* 0x0000000500001308 */ /* 0x000e620000000c00 */
[----:B------:R-:W-:-:S05]  /*9b80*/  @P1 MOV R2, 0x3f317218 ;  /* 0x3f31721800021802 */ /* 0x000fca0000000f00 */
[----:B------:R-:W-:Y:S01]  /*9b90*/  @P1 FMUL.FTZ R2, R2, c[0x0][0x2d0] ;  /* 0x0000b40002021a20 */ /* 0x000fe20000410000 */
[----:B--2---:R-:W-:-:S05]  /*9ba0*/  @P0 MOV R4, 0x3f317218 ;  /* 0x3f31721800040802 */ /* 0x004fca0000000f00 */
[----:B------:R-:W-:Y:S02]  /*9bb0*/  @P0 FMUL.FTZ R4, R4, c[0x0][0x2d0] ;  /* 0x0000b40004040a20 */ /* 0x000fe40000410000 */
[----:B-1----:R-:W-:-:S04]  /*9bc0*/  @P1 FMUL.FTZ R0, R0, 0.69314718246459960938 ;  /* 0x3f31721800001820 */ /* 0x002fc80000410000 */
[----:B------:R-:W-:Y:S01]  /*9bd0*/  @P1 FFMA.FTZ R18, R2, R133, R0 ;  /* 0x0000008502121223 */ /* 0x000fe20000010000 */
[----:B------:R-:W-:Y:S01]  /*9be0*/  MOV R2, RZ ;  /* 0x000000ff00027202 */ /* 0x000fe20000000f00 */
[----:B------:R-:W1:Y:S08]  /*9bf0*/  @P0 MUFU.LG2 R0, R3 ;  /* 0x0000000300000308 */ /* 0x000e700000000c00 */
[----:B------:R-:W2:Y:S01]  /*9c00*/  @P1 MUFU.RCP R2, R5 ;  /* 0x0000000500021308 */ /* 0x000ea20000001000 */
[----:B-1----:R-:W-:-:S04]  /*9c10*/  @P0 FMUL.FTZ R0, R0, 0.69314718246459960938 ;  /* 0x3f31721800000820 */ /* 0x002fc80000410000 */
[----:B------:R-:W-:Y:S01]  /*9c20*/  @P0 FFMA.FTZ R19, R4, R132, R0 ;  /* 0x0000008404130223 */ /* 0x000fe20000010000 */
[----:B------:R-:W-:Y:S01]  /*9c30*/  MOV R0, RZ ;  /* 0x000000ff00007202 */ /* 0x000fe20000000f00 */
[C---:B--2---:R-:W-:Y:S02]  /*9c40*/  FMUL.FTZ R132, R2.reuse, R152 ;  /* 0x0000009802847220 */ /* 0x044fe40000410000 */
[----:B------:R-:W-:-:S03]  /*9c50*/  FMUL.FTZ R133, R2, R153 ;  /* 0x0000009902857220 */ /* 0x000fc60000410000 */
[----:B------:R-:W1:Y:S01]  /*9c60*/  @P0 MUFU.RCP R0, R3 ;  /* 0x0000000300000308 */ /* 0x000e620000001000 */
[C---:B------:R-:W-:Y:S02]  /*9c70*/  FMUL.FTZ R160, R2.reuse, R116 ;  /* 0x0000007402a07220 */ /* 0x040fe40000410000 */
[C---:B------:R-:W-:Y:S02]  /*9c80*/  FMUL.FTZ R161, R2.reuse, R117 ;  /* 0x0000007502a17220 */ /* 0x040fe40000410000 */
[C---:B------:R-:W-:Y:S02]  /*9c90*/  FMUL.FTZ R26, R2.reuse, R156 ;  /* 0x0000009c021a7220 */ /* 0x040fe40000410000 */
[C---:B------:R-:W-:Y:S02]  /*9ca0*/  FMUL.FTZ R27, R2.reuse, R157 ;  /* 0x0000009d021b7220 */ /* 0x040fe40000410000 */
[C---:B------:R-:W-:Y:S02]  /*9cb0*/  FMUL.FTZ R152, R2.reuse, R100 ;  /* 0x0000006402987220 */ /* 0x040fe40000410000 */
[----:B------:R-:W-:-:S02]  /*9cc0*/  FMUL.FTZ R153, R2, R101 ;  /* 0x0000006502997220 */ /* 0x000fc40000410000 */
[C---:B------:R-:W-:Y:S02]  /*9cd0*/  FMUL.FTZ R100, R2.reuse, R104 ;  /* 0x0000006802647220 */ /* 0x040fe40000410000 */
[----:B------:R-:W-:Y:S02]  /*9ce0*/  FMUL.FTZ R101, R2, R105 ;  /* 0x0000006902657220 */ /* 0x000fe40000410000 */
[C---:B-1----:R-:W-:Y:S02]  /*9cf0*/  FMUL.FTZ R116, R0.reuse, R158 ;  /* 0x0000009e00747220 */ /* 0x042fe40000410000 */
[----:B------:R-:W-:Y:S02]  /*9d00*/  FMUL.FTZ R117, R0, R159 ;  /* 0x0000009f00757220 */ /* 0x000fe40000410000 */
[C---:B------:R-:W-:Y:S02]  /*9d10*/  FMUL.FTZ R156, R2.reuse, R120 ;  /* 0x00000078029c7220 */ /* 0x040fe40000410000 */
[----:B------:R-:W-:-:S02]  /*9d20*/  FMUL.FTZ R157, R2, R121 ;  /* 0x00000079029d7220 */ /* 0x000fc40000410000 */
[C---:B------:R-:W-:Y:S02]  /*9d30*/  FMUL.FTZ R24, R2.reuse, R128 ;  /* 0x0000008002187220 */ /* 0x040fe40000410000 */
[----:B------:R-:W-:Y:S02]  /*9d40*/  FMUL.FTZ R25, R2, R129 ;  /* 0x0000008102197220 */ /* 0x000fe40000410000 */
[C---:B------:R-:W-:Y:S02]  /*9d50*/  FMUL.FTZ R158, R0.reuse, R34 ;  /* 0x00000022009e7220 */ /* 0x040fe40000410000 */
[----:B------:R-:W-:Y:S02]  /*9d60*/  FMUL.FTZ R159, R0, R35 ;  /* 0x00000023009f7220 */ /* 0x000fe40000410000 */
        /* <DEDUP_REMOVED lines=10> */
[C---:B------:R-:W-:Y:S02]  /*9e10*/  FMUL.FTZ R150, R0.reuse, R142 ;  /* 0x0000008e00967220 */ /* 0x040fe40000410000 */
[C---:B------:R-:W-:Y:S02]  /*9e20*/  FMUL.FTZ R151, R0.reuse, R143 ;  /* 0x0000008f00977220 */ /* 0x040fe40000410000 */
        /* <DEDUP_REMOVED lines=53> */
[----:B------:R-:W-:Y:S01]  /*a180*/  FMUL.FTZ R31, R0, R131 ;  /* 0x00000083001f7220 */ /* 0x000fe20000410000 */
[----:B------:R-:W-:Y:S01]  /*a190*/  MOV R0, 0x1 ;  /* 0x0000000100007802 */ /* 0x000fe20000000f00 */
        /* <DEDUP_REMOVED lines=44> */
.L_x_30:
[----:B-1----:R1:W5:Y:S04]  /*a460*/  LDL R6, [R1+0x48] ;  /* 0x0000480001067983 */ /* 0x0023680000100800 */
[----:B------:R-:W2:Y:S01]  /*a470*/  S2R R2, SR_TID.X ;  /* 0x0000000000027919 */ /* 0x000ea20000002100 */
[----:B------:R-:W-:Y:S01]  /*a480*/  BSSY B0, `(.L_x_57) ;  /* 0x0000011000007945 */ /* 0x000fe20003800000 */
[----:B--2---:R-:W-:-:S13]  /*a490*/  LOP3.LUT P0, RZ, R2, 0xff, RZ, 0xc0, !PT ;  /* 0x000000ff02ff7812 */ /* 0x004fda000780c0ff */
[----:B------:R-:W-:Y:S05]  /*a4a0*/  @P0 BRA `(.L_x_58) ;  /* 0x000000e000000947 */ /* 0x000fea0003800000 */
[----:B-1----:R-:W1:Y:S01]  /*a4b0*/  S2R R2, SR_LANEID ;  /* 0x0000000000027919 */ /* 0x002e620000000000 */
[----:B------:R-:W-:Y:S01]  /*a4c0*/  VOTEU.ANY UR4, UPT, PT ;  /* 0x0000000000047886 */ /* 0x000fe200038e0100 */
[----:B------:R-:W-:Y:S01]  /*a4d0*/  IMAD.MOV.U32 R4, RZ, RZ, c[0x0][0x560] ;  /* 0x00015800ff047624 */ /* 0x000fe200078e00ff */
[----:B------:R-:W1:Y:S01]  /*a4e0*/  FLO.U32 R3, UR4 ;  /* 0x0000000400037d00 */ /* 0x000e6200080e0000 */
[----:B------:R-:W-:Y:S01]  /*a4f0*/  IMAD.MOV.U32 R5, RZ, RZ, c[0x0][0x564] ;  /* 0x00015900ff057624 */ /* 0x000fe200078e00ff */
[----:B-1----:R-:W-:-:S06]  /*a500*/  ISETP.EQ.U32.AND P0, PT, R3, R2, PT ;  /* 0x000000020300720c */ /* 0x002fcc0003f02070 */
[----:B------:R-:W1:Y:S07]  /*a510*/  POPC R2, UR4 ;  /* 0x0000000400027d09 */ /* 0x000e6e0008000000 */
[----:B-1----:R1:W2:Y:S04]  /*a520*/  @P0 ATOMG.E.ADD.STRONG.GPU PT, R2, [R4.64], R2 ;  /* 0x00000002040209a8 */ /* 0x0022a800081ee1c6 */
[----:B-1----:R-:W1:Y:S04]  /*a530*/  S2R R4, SR_LTMASK ;  /* 0x0000000000047919 */ /* 0x002e680000003900 */
[----:B--2---:R1:W2:Y:S02]  /*a540*/  SHFL.IDX PT, R3, R2, R3, 0x1f ;  /* 0x00001f0302037589 */ /* 0x0042a400000e0000 */
[----:B-1----:R-:W-:-:S06]  /*a550*/  LOP3.LUT R2, R4, UR4, RZ, 0xc0, !PT ;  /* 0x0000000404027c12 */ /* 0x002fcc000f8ec0ff */
[----:B------:R-:W2:Y:S02]  /*a560*/  POPC R2, R2 ;  /* 0x0000000200027309 */ /* 0x000ea40000000000 */
[----:B--2--5:R-:W-:-:S05]  /*a570*/  IADD3 R6, R3, c[0x0][0xc], R2 ;  /* 0x0000030003067a10 */ /* 0x024fca0007ffe002 */
[----:B------:R1:W-:Y:S02]  /*a580*/  STL [R1+0x48], R6 ;  /* 0x0000480601007387 */ /* 0x0003e40000100800 */
.L_x_58:
[----:B-1----:R-:W-:Y:S05]  /*a590*/  BSYNC B0 ;  /* 0x0000000000007941 */ /* 0x002fea0003800000 */
.L_x_57:
[----:B------:R-:W-:Y:S01]  /*a5a0*/  PRMT R0, R0, 0x9910, RZ ;  /* 0x0000991000007816 */ /* 0x000fe200000000ff */
[----:B------:R-:W-:Y:S01]  /*a5b0*/  BSSY B1, `(.L_x_59) ;  /* 0x000046d000017945 */ /* 0x000fe20003800000 */
[----:B-----5:R-:W-:Y:S02]  /*a5c0*/  IMAD.MOV.U32 R22, RZ, RZ, R6 ;  /* 0x000000ffff167224 */ /* 0x020fe400078e0006 */
[----:B------:R-:W-:-:S13]  /*a5d0*/  ISETP.NE.AND P0, PT, R0, RZ, PT ;  /* 0x000000ff0000720c */ /* 0x000fda0003f05270 */
[----:B------:R-:W-:Y:S05]  /*a5e0*/  @!P0 BRA `(.L_x_60) ;  /* 0x000035d000008947 */ /* 0x000fea0003800000 */
[----:B------:R-:W2:Y:S04]  /*a5f0*/  LDL R5, [R1+0x5c] ;  /* 0x00005c0001057983 */ /* 0x000ea80000100800 */
[----:B------:R-:W3:Y:S04]  /*a600*/  LDL R11, [R1+0x60] ;  /* 0x00006000010b7983 */ /* 0x000ee80000100800 */
[----:B------:R-:W4:Y:S04]  /*a610*/  LDL R10, [R1+0x68] ;  /* 0x00006800010a7983 */ /* 0x000f280000100800 */
[----:B------:R-:W3:Y:S04]  /*a620*/  LDL R4, [R1+0x64] ;  /* 0x0000640001047983 */ /* 0x000ee80000100800 */
[----:B------:R-:W3:Y:S04]  /*a630*/  LDL R9, [R1+0x78] ;  /* 0x0000780001097983 */ /* 0x000ee80000100800 */
[----:B------:R-:W3:Y:S04]  /*a640*/  LDL R8, [R1+0x70] ;  /* 0x0000700001087983 */ /* 0x000ee80000100800 */
[----:B------:R-:W3:Y:S04]  /*a650*/  LDL R7, [R1+0x74] ;  /* 0x0000740001077983 */ /* 0x000ee80000100800 */
[----:B------:R-:W3:Y:S01]  /*a660*/  LDL R3, [R1+0x6c] ;  /* 0x00006c0001037983 */ /* 0x000ee20000100800 */
[----:B------:R-:W-:Y:S01]  /*a670*/  WARPSYNC 0xffffffff ;  /* 0xffffffff00007948 */ /* 0x000fe20003800000 */
[----:B------:R-:W-:-:S02]  /*a680*/  F2FP.PACK_AB R2, R27, R26 ;  /* 0x0000001a1b02723e */ /* 0x000fc400000000ff */
[----:B------:R-:W-:Y:S01]  /*a690*/  BAR.SYNC.DEFER_BLOCKING 0x1, 0x100 ;  /* 0x0044000000007b1d */ /* 0x000fe20000010000 */
[----:B------:R-:W-:-:S05]  /*a6a0*/  F2FP.PACK_AB R0, R117, R116 ;  /* 0x000000747500723e */ /* 0x000fca00000000ff */
[----:B------:R-:W4:Y:S04]  /*a6b0*/  LDL.LU R6, [R1+0x40] ;  /* 0x0000400001067983 */ /* 0x000f280000300800 */
[----:B--2---:R1:W-:Y:S04]  /*a6c0*/  STS [R5], R2 ;  /* 0x0000000205007388 */ /* 0x0043e80000000800 */
[----:B------:R2:W-:Y:S01]  /*a6d0*/  STS [R5+0x400], R0 ;  /* 0x0004000005007388 */ /* 0x0005e20000000800 */
[----:B-1----:R-:W-:Y:S02]  /*a6e0*/  F2FP.PACK_AB R2, R133, R132 ;  /* 0x000000848502723e */ /* 0x002fe400000000ff */
[----:B--2---:R-:W-:-:S03]  /*a6f0*/  F2FP.PACK_AB R0, R155, R154 ;  /* 0x0000009a9b00723e */ /* 0x004fc600000000ff */
[----:B---3--:R1:W-:Y:S04]  /*a700*/  STS [R11], R2 ;  /* 0x000000020b007388 */ /* 0x0083e80000000800 */
[----:B------:R2:W-:Y:S01]  /*a710*/  STS [R11+0x400], R0 ;  /* 0x000400000b007388 */ /* 0x0005e20000000800 */
[----:B-1----:R-:W-:Y:S02]  /*a720*/  F2FP.PACK_AB R2, R149, R148 ;  /* 0x000000949502723e */ /* 0x002fe400000000ff */
[----:B--2---:R-:W-:-:S03]  /*a730*/  F2FP.PACK_AB R0, R129, R128 ;  /* 0x000000808100723e */ /* 0x004fc600000000ff */
[----:B----4-:R1:W-:Y:S04]  /*a740*/  STS [R10], R2 ;  /* 0x000000020a007388 */ /* 0x0103e80000000800 */
[----:B------:R2:W-:Y:S01]  /*a750*/  STS [R10+0x400], R0 ;  /* 0x000400000a007388 */ /* 0x0005e20000000800 */
[----:B-1----:R-:W-:Y:S02]  /*a760*/  F2FP.PACK_AB R2, R145, R144 ;  /* 0x000000909102723e */ /* 0x002fe400000000ff */
[----:B--2---:R-:W-:-:S03]  /*a770*/  F2FP.PACK_AB R0, R121, R120 ;  /* 0x000000787900723e */ /* 0x004fc600000000ff */
[----:B------:R1:W-:Y:S04]  /*a780*/  STS [R4], R2 ;  /* 0x0000000204007388 */ /* 0x0003e80000000800 */
        /* <DEDUP_REMOVED lines=19> */
[----:B------:R1:W-:Y:S04]  /*a8c0*/  STS [R5+0x4000], R2 ;  /* 0x0040000205007388 */ /* 0x0003e80000000800 */
        /* <DEDUP_REMOVED lines=63> */
[----:B------:R-:W-:Y:S04]  /*acc0*/  STS [R5+0xc000], R2 ;  /* 0x00c0000205007388 */ /* 0x000fe80000000800 */
[----:B------:R1:W-:Y:S04]  /*acd0*/  STS [R5+0xc400], R0 ;  /* 0x00c4000005007388 */ /* 0x0003e80000000800 */
[----:B-1----:R-:W2:Y:S01]  /*ace0*/  LDL.LU R5, [R1+0x44] ;  /* 0x0000440001057983 */ /* 0x002ea20000300800 */
[----:B------:R-:W-:Y:S02]  /*acf0*/  F2FP.PACK_AB R2, R101, R100 ;  /* 0x000000646502723e */ /* 0x000fe400000000ff */
[----:B------:R-:W-:-:S03]  /*ad00*/  F2FP.PACK_AB R0, R79, R78 ;  /* 0x0000004e4f00723e */ /* 0x000fc600000000ff */
[----:B------:R1:W-:Y:S04]  /*ad10*/  STS [R11+0xc000], R2 ;  /* 0x00c000020b007388 */ /* 0x0003e80000000800 */
[----:B------:R3:W-:Y:S01]  /*ad20*/  STS [R11+0xc400], R0 ;  /* 0x00c400000b007388 */ /* 0x0007e20000000800 */
[----:B-1----:R-:W-:Y:S02]  /*ad30*/  F2FP.PACK_AB R2, R105, R104 ;  /* 0x000000686902723e */ /* 0x002fe400000000ff */
[----:B---3--:R-:W-:-:S03]  /*ad40*/  F2FP.PACK_AB R0, R83, R82 ;  /* 0x000000525300723e */ /* 0x008fc600000000ff */
        /* <DEDUP_REMOVED lines=10> */
[----:B------:R-:W-:Y:S01]  /*adf0*/  ISETP.NE.U32.AND P2, PT, RZ, c[0x0][0x508], PT ;  /* 0x00014200ff007a0c */ /* 0x000fe20003f45070 */
[----:B------:R-:W-:Y:S01]  /*ae00*/  IMAD.MOV.U32 R14, RZ, RZ, c[0x0][0x388] ;  /* 0x0000e200ff0e7624 */ /* 0x000fe200078e00ff */
[----:B------:R-:W-:Y:S01]  /*ae10*/  ISETP.NE.U32.AND P1, PT, RZ, c[0x0][0x500], PT ;  /* 0x00014000ff007a0c */ /* 0x000fe20003f25070 */
[----:B------:R-:W4:Y:S01]  /*ae20*/  LDL.LU R4, [R1+0x58] ;  /* 0x0000580001047983 */ /* 0x000f220000300800 */
[----:B-1----:R-:W-:Y:S02]  /*ae30*/  F2FP.PACK_AB R2, R157, R156 ;  /* 0x0000009c9d02723e */ /* 0x002fe400000000ff */
[----:B---3--:R-:W-:-:S03]  /*ae40*/  F2FP.PACK_AB R0, R87, R86 ;  /* 0x000000565700723e */ /* 0x008fc600000000ff */
[----:B------:R1:W-:Y:S04]  /*ae50*/  STS [R8+0xc000], R2 ;  /* 0x00c0000208007388 */ /* 0x0003e80000000800 */
[----:B------:R3:W-:Y:S01]  /*ae60*/  STS [R8+0xc400], R0 ;  /* 0x00c4000008007388 */ /* 0x0007e20000000800 */
[----:B------:R-:W-:Y:S02]  /*ae70*/  ISETP.NE.AND.EX P2, PT, RZ, c[0x0][0x50c], PT, P2 ;  /* 0x00014300ff007a0c */ /* 0x000fe40003f45320 */
[----:B-1----:R-:W-:Y:S02]  /*ae80*/  F2FP.PACK_AB R2, R113, R112 ;  /* 0x000000707102723e */ /* 0x002fe400000000ff */
[----:B---3--:R-:W-:-:S03]  /*ae90*/  F2FP.PACK_AB R0, R59, R58 ;  /* 0x0000003a3b00723e */ /* 0x008fc600000000ff */
[----:B------:R1:W-:Y:S04]  /*aea0*/  STS [R7+0xc000], R2 ;  /* 0x00c0000207007388 */ /* 0x0003e80000000800 */
[----:B------:R3:W-:Y:S01]  /*aeb0*/  STS [R7+0xc400], R0 ;  /* 0x00c4000007007388 */ /* 0x0007e20000000800 */
[----:B-1----:R-:W-:Y:S02]  /*aec0*/  F2FP.PACK_AB R2, R25, R24 ;  /* 0x000000181902723e */ /* 0x002fe400000000ff */
[----:B---3--:R-:W-:-:S03]  /*aed0*/  F2FP.PACK_AB R0, R31, R30 ;  /* 0x0000001e1f00723e */ /* 0x008fc600000000ff */
[----:B------:R1:W-:Y:S04]  /*aee0*/  STS [R3+0xc000], R2 ;  /* 0x00c0000203007388 */ /* 0x0003e80000000800 */
[----:B------:R3:W-:Y:S04]  /*aef0*/  STS [R3+0xc400], R0 ;  /* 0x00c4000003007388 */ /* 0x0007e80000000800 */
[----:B------:R-:W-:Y:S01]  /*af00*/  BAR.SYNC.DEFER_BLOCKING 0x1, 0x100 ;  /* 0x0044000000007b1d */ /* 0x000fe20000010000 */
[----:B------:R-:W-:Y:S02]  /*af10*/  ISETP.NE.AND.EX P1, PT, RZ, c[0x0][0x504], PT, P1 ;  /* 0x00014100ff007a0c */ /* 0x000fe40003f25310 */
[----:B-1----:R-:W-:Y:S01]  /*af20*/  @P2 IADD3 R2, P0, R6, c[0x0][0x508], RZ ;  /* 0x0001420006022a10 */ /* 0x002fe20007f1e0ff */
[----:B---3--:R-:W-:-:S03]  /*af30*/  IMAD.MOV.U32 R0, RZ, RZ, RZ ;  /* 0x000000ffff007224 */ /* 0x008fc600078e00ff */
[----:B--2---:R-:W-:-:S05]  /*af40*/  @P2 IADD3.X R3, R5, c[0x0][0x50c], RZ, P0, !PT ;  /* 0x0001430005032a10 */ /* 0x004fca00007fe4ff */
[----:B------:R1:W5:Y:S02]  /*af50*/  @P2 LDG.E R14, [R2.64] ;  /* 0x00000006020e2981 */ /* 0x000364000c1e1900 */
[----:B-1----:R-:W-:-:S04]  /*af60*/  IADD3 R2, P0, R6, c[0x0][0x500], RZ ;  /* 0x0001400006027a10 */ /* 0x002fc80007f1e0ff */
[----:B------:R-:W-:-:S05]  /*af70*/  IADD3.X R3, R5, c[0x0][0x504], RZ, P0, !PT ;  /* 0x0001410005037a10 */ /* 0x000fca00007fe4ff */
[----:B------:R1:W5:Y:S01]  /*af80*/  @P1 LDG.E R0, [R2.64] ;  /* 0x0000000602001981 */ /* 0x000362000c1e1900 */
[----:B----4-:R-:W-:-:S04]  /*af90*/  ISETP.NE.AND P0, PT, R4, RZ, PT ;  /* 0x000000ff0400720c */ /* 0x010fc80003f05270 */
[----:B------:R-:W-:Y:S01]  /*afa0*/  SEL R5, R4, c[0x0][0x3d4], P0 ;  /* 0x0000f50004057a07 */ /* 0x000fe20000000000 */
[----:B------:R-:W-:Y:S05]  /*afb0*/  @P2 BRA `(.L_x_61) ;  /* 0x0000004000002947 */ /* 0x000fea0003800000 */
[----:B-1----:R-:W-:Y:S05]  /*afc0*/  @!P1 BRA `(.L_x_61) ;  /* 0x0000003000009947 */ /* 0x002fea0003800000 */
[----:B------:R1:W2:Y:S04]  /*afd0*/  LDG.E R4, [R2.64] ;  /* 0x0000000602047981 */ /* 0x0002a8000c1e1900 */
[----:B-1----:R-:W2:Y:S02]  /*afe0*/  LDG.E R2, [R2.64+0x4] ;  /* 0x0000040602027981 */ /* 0x002ea4000c1e1900 */
[----:B--2--5:R-:W-:Y:S02]  /*aff0*/  IADD3 R14, -R4, R2, RZ ;  /* 0x00000002040e7210 */ /* 0x024fe40007ffe1ff */
.L_x_61:
[----:B-1----:R-:W2:Y:S04]  /*b000*/  LDL.LU R6, [R1+0x3c] ;  /* 0x00003c0001067983 */ /* 0x002ea80000300800 */
[----:B------:R-:W3:Y:S04]  /*b010*/  LDL.LU R3, [R1+0x50] ;  /* 0x0000500001037983 */ /* 0x000ee80000300800 */
[----:B------:R-:W4:Y:S04]  /*b020*/  LDL.LU R2, [R1+0x7c] ;  /* 0x00007c0001027983 */ /* 0x000f280000300800 */
[----:B------:R-:W4:Y:S04]  /*b030*/  LDL R11, [R1+0x80] ;  /* 0x00008000010b7983 */ /* 0x000f280000100800 */
[----:B------:R-:W4:Y:S04]  /*b040*/  LDL R9, [R1+0x188] ;  /* 0x0001880001097983 */ /* 0x000f280000100800 */
[----:B------:R-:W4:Y:S01]  /*b050*/  LDL R20, [R1+0x4c] ;  /* 0x00004c0001147983 */ /* 0x000f220000100800 */
[----:B------:R-:W-:Y:S01]  /*b060*/  IMAD.MOV.U32 R15, RZ, RZ, 0x368 ;  /* 0x00000368ff0f7424 */ /* 0x000fe200078e00ff */
[----:B------:R-:W-:-:S02]  /*b070*/  ISETP.GT.AND P3, PT, R5, 0x1, PT ;  /* 0x000000010500780c */ /* 0x000fc40003f64270 */
[----:B------:R-:W4:Y:S01]  /*b080*/  LDL R23, [R1+0x184] ;  /* 0x0001840001177983 */ /* 0x000f220000100800 */
[----:B------:R-:W-:Y:S02]  /*b090*/  ISETP.NE.U32.AND P0, PT, RZ, c[0x0][0x500], PT ;  /* 0x00014000ff007a0c */ /* 0x000fe40003f05070 */
[----:B------:R-:W-:Y:S02]  /*b0a0*/  SEL R15, R15, 0x328, P3 ;  /* 0x000003280f0f7807 */ /* 0x000fe40001800000 */
[----:B------:R-:W-:Y:S02]  /*b0b0*/  ISETP.NE.AND.EX P0, PT, RZ, c[0x0][0x504], PT, P0 ;  /* 0x00014100ff007a0c */ /* 0x000fe40003f05300 */
[----:B------:R-:W1:Y:S08]  /*b0c0*/  LDC.64 R4, c[0x0][R15+0x170] ;  /* 0x00005c000f047b82 */ /* 0x000e700000000a00 */
[----:B------:R-:W1:Y:S08]  /*b0d0*/  LDC.64 R12, c[0x0][R15+0x168] ;  /* 0x00005a000f0c7b82 */ /* 0x000e700000000a00 */
[----:B------:R-:W1:Y:S01]  /*b0e0*/  LDC.64 R16, c[0x0][R15+0x178] ;  /* 0x00005e000f107b82 */ /* 0x000e620000000a00 */
[----:B--2---:R-:W-:-:S02]  /*b0f0*/  SEL R8, R6, RZ, !P0 ;  /* 0x000000ff06087207 */ /* 0x004fc40004000000 */
[----:B---3--:R-:W-:Y:S02]  /*b100*/  LOP3.LUT R10, R3, 0xffff, RZ, 0xc0, !PT ;  /* 0x0000ffff030a7812 */ /* 0x008fe400078ec0ff */
[----:B----4-:R-:W-:Y:S01]  /*b110*/  SEL R3, R2, RZ, !P0 ;  /* 0x000000ff02037207 */ /* 0x010fe20004000000 */
[----:B-1----:R-:W-:Y:S02]  /*b120*/  IMAD R2, R5, R8, RZ ;  /* 0x0000000805027224 */ /* 0x002fe400078e02ff */
[----:B------:R-:W-:Y:S02]  /*b130*/  IMAD R6, R13, R10, RZ ;  /* 0x0000000a0d067224 */ /* 0x000fe400078e02ff */
[C---:B------:R-:W-:Y:S02]  /*b140*/  IMAD R7, R4.reuse, R3, R2 ;  /* 0x0000000304077224 */ /* 0x040fe400078e0202 */
[----:B------:R-:W-:-:S04]  /*b150*/  IMAD.WIDE.U32 R2, R4, R8, RZ ;  /* 0x0000000804027225 */ /* 0x000fc800078e00ff */
[----:B------:R-:W-:-:S04]  /*b160*/  IMAD.WIDE.U32 R4, R12, R10, RZ ;  /* 0x0000000a0c047225 */ /* 0x000fc800078e00ff */
[----:B------:R-:W-:Y:S01]  /*b170*/  IMAD.IADD R3, R3, 0x1, R7 ;  /* 0x0000000103037824 */ /* 0x000fe200078e0207 */
[----:B-----5:R-:W-:Y:S01]  /*b180*/  IADD3 R12, P1, P0, R2, R4, R0 ;  /* 0x00000004020c7210 */ /* 0x020fe2000783e000 */
[----:B------:R-:W-:Y:S02]  /*b190*/  IMAD.MOV.U32 R2, RZ, RZ, c[0x0][0x4e8] ;  /* 0x00013a00ff027624 */ /* 0x000fe400078e00ff */
[----:B------:R-:W-:Y:S02]  /*b1a0*/  IMAD.IADD R6, R5, 0x1, R6 ;  /* 0x0000000105067824 */ /* 0x000fe400078e0206 */
[----:B------:R-:W-:Y:S01]  /*b1b0*/  IMAD R9, R20, 0x80, R9 ;  /* 0x0000008014097824 */ /* 0x000fe200078e0209 */
[----:B------:R-:W-:Y:S02]  /*b1c0*/  ISETP.NE.AND P2, PT, R2, 0x1, PT ;  /* 0x000000010200780c */ /* 0x000fe40003f45270 */
[----:B------:R-:W-:Y:S02]  /*b1d0*/  SEL R2, R11, RZ, P3 ;  /* 0x000000ff0b027207 */ /* 0x000fe40001800000 */
[----:B------:R-:W-:-:S03]  /*b1e0*/  SHF.R.S32.HI R11, RZ, 0x1f, R0 ;  /* 0x0000001fff0b7819 */ /* 0x000fc60000011400 */
[-C--:B------:R-:W-:Y:S02]  /*b1f0*/  IMAD R7, R17, R2.reuse, RZ ;  /* 0x0000000211077224 */ /* 0x080fe400078e02ff */
[----:B------:R-:W-:Y:S02]  /*b200*/  IMAD.WIDE.U32 R4, R16, R2, RZ ;  /* 0x0000000210047225 */ /* 0x000fe400078e00ff */
[----:B------:R-:W1:Y:S01]  /*b210*/  LDC.64 R16, c[0x0][R15+0x160] ;  /* 0x000058000f107b82 */ /* 0x000e620000000a00 */
[----:B------:R-:W-:Y:S01]  /*b220*/  IADD3.X R6, R3, R6, R11, P1, P0 ;  /* 0x0000000603067210 */ /* 0x000fe20000fe040b */
[----:B------:R-:W-:-:S04]  /*b230*/  @P2 IMAD.HI.U32 R3, R9, c[0x0][0x4ec], RZ ;  /* 0x00013b0009032a27 */ /* 0x000fc800078e00ff */
[----:B------:R-:W-:Y:S01]  /*b240*/  IMAD.MOV.U32 R2, RZ, RZ, R9 ;  /* 0x000000ffff027224 */ /* 0x000fe200078e0009 */
[----:B------:R-:W-:Y:S01]  /*b250*/  @P2 SHF.R.U32.HI R2, RZ, c[0x0][0x4f0], R3 ;  /* 0x00013c00ff022a19 */ /* 0x000fe20000011603 */
[----:B------:R-:W2:Y:S03]  /*b260*/  S2R R13, SR_TID.X ;  /* 0x00000000000d7919 */ /* 0x000ea60000002100 */
[----:B------:R-:W-:Y:S02]  /*b270*/  IADD3 R4, P1, P0, R2, R12, R4 ;  /* 0x0000000c02047210 */ /* 0x000fe4000783e004 */
[--C-:B------:R-:W-:Y:S01]  /*b280*/  SHF.R.S32.HI R3, RZ, 0x1f, R2.reuse ;  /* 0x0000001fff037819 */ /* 0x100fe20000011402 */
[----:B------:R-:W-:Y:S02]  /*b290*/  IMAD.MOV R2, RZ, RZ, -R2 ;  /* 0x000000ffff027224 */ /* 0x000fe400078e0a02 */
[----:B------:R-:W-:-:S02]  /*b2a0*/  IMAD.IADD R5, R5, 0x1, R7 ;  /* 0x0000000105057824 */ /* 0x000fc400078e0207 */
[----:B------:R-:W-:-:S03]  /*b2b0*/  IMAD R2, R2, c[0x0][0x4e8], R9 ;  /* 0x00013a0002027a24 */ /* 0x000fc600078e0209 */
[----:B------:R-:W-:Y:S02]  /*b2c0*/  IADD3.X R5, R3, R6, R5, P1, P0 ;  /* 0x0000000603057210 */ /* 0x000fe40000fe0405 */
[----:B------:R-:W-:Y:S02]  /*b2d0*/  SHF.R.S32.HI R6, RZ, 0x1f, R2 ;  /* 0x0000001fff067819 */ /* 0x000fe40000011402 */
[----:B--2---:R-:W-:Y:S01]  /*b2e0*/  SHF.R.S32.HI R21, RZ, 0x1f, R13 ;  /* 0x0000001fff157819 */ /* 0x004fe2000001140d */
[----:B-1----:R-:W-:-:S04]  /*b2f0*/  IMAD R3, R17, R2, RZ ;  /* 0x0000000211037224 */ /* 0x002fc800078e02ff */
[C---:B------:R-:W-:Y:S02]  /*b300*/  IMAD R6, R16.reuse, R6, R3 ;  /* 0x0000000610067224 */ /* 0x040fe400078e0203 */
[----:B------:R-:W-:-:S04]  /*b310*/  IMAD.WIDE.U32 R2, R16, R2, R4 ;  /* 0x0000000210027225 */ /* 0x000fc800078e0004 */
[----:B------:R-:W-:Y:S02]  /*b320*/  IMAD.MOV.U32 R4, RZ, RZ, c[0x0][0x4a8] ;  /* 0x00012a00ff047624 */ /* 0x000fe400078e00ff */
[----:B------:R-:W-:-:S03]  /*b330*/  IMAD.MOV.U32 R5, RZ, RZ, c[0x0][0x4ac] ;  /* 0x00012b00ff057624 */ /* 0x000fc600078e00ff */
[----:B------:R-:W-:Y:S01]  /*b340*/  SEL R4, R4, c[0x0][0x450], P3 ;  /* 0x0001140004047a07 */ /* 0x000fe20001800000 */
[----:B------:R-:W-:Y:S01]  /*b350*/  IMAD.IADD R3, R3, 0x1, R6 ;  /* 0x0000000103037824 */ /* 0x000fe200078e0206 */
[----:B------:R-:W-:Y:S02]  /*b360*/  SEL R5, R5, c[0x0][0x454], P3 ;  /* 0x0001150005057a07 */ /* 0x000fe40001800000 */
[C---:B------:R-:W-:Y:S02]  /*b370*/  LEA R4, P0, R2.reuse, R4, 0x2 ;  /* 0x0000000402047211 */ /* 0x040fe400078010ff */
[----:B------:R-:W-:Y:S02]  /*b380*/  LEA.HI R21, R21, R13, RZ, 0x5 ;  /* 0x0000000d15157211 */ /* 0x000fe400078f28ff */
[----:B------:R-:W-:Y:S02]  /*b390*/  LEA.HI.X R2, R2, R5, R3, 0x2, P0 ;  /* 0x0000000502027211 */ /* 0x000fe400000f1403 */
[----:B------:R-:W-:Y:S01]  /*b3a0*/  LOP3.LUT R21, R21, 0xffffffe0, RZ, 0xc0, !PT ;  /* 0xffffffe015157812 */ /* 0x000fe200078ec0ff */
[----:B------:R-:W-:Y:S04]  /*b3b0*/  SHFL.IDX PT, R6, R4, RZ, 0x1c1f ;  /* 0x001c1fff04067589 */ /* 0x000fe800000e0000 */
[----:B------:R-:W1:Y:S01]  /*b3c0*/  SHFL.IDX PT, R7, R2, RZ, 0x1c1f ;  /* 0x001c1fff02077589 */ /* 0x000e6200000e0000 */
[----:B------:R-:W-:-:S03]  /*b3d0*/  IMAD.IADD R21, R13, 0x1, -R21 ;  /* 0x000000010d157824 */ /* 0x000fc600078e0a15 */
[----:B------:R-:W-:Y:S04]  /*b3e0*/  SHFL.IDX PT, R4, R4, 0x1, 0x1c1f ;  /* 0x003c1f0004047f89 */ /* 0x000fe800000e0000 */
[----:B------:R2:W3:Y:S01]  /*b3f0*/  SHFL.IDX PT, R5, R2, 0x1, 0x1c1f ;  /* 0x003c1f0002057f89 */ /* 0x0004e200000e0000 */
[----:B------:R-:W-:Y:S01]  /*b400*/  IMAD R13, R14, c[0x0][0x4e8], RZ ;  /* 0x00013a000e0d7a24 */ /* 0x000fe200078e02ff */
[----:B------:R-:W-:Y:S01]  /*b410*/  LOP3.LUT P0, RZ, R21, 0x3, RZ, 0xc0, !PT ;  /* 0x0000000315ff7812 */ /* 0x000fe2000780c0ff */
[----:B--2---:R-:W-:-:S05]  /*b420*/  IMAD R2, R20, 0x80, R23 ;  /* 0x0000008014027824 */ /* 0x004fca00078e0217 */
[C---:B------:R-:W-:Y:S02]  /*b430*/  IADD3 R3, R2.reuse, 0x8, RZ ;  /* 0x0000000802037810 */ /* 0x040fe40007ffe0ff */
[-C--:B------:R-:W-:Y:S02]  /*b440*/  ISETP.GE.OR P1, PT, R2, R13.reuse, P0 ;  /* 0x0000000d0200720c */ /* 0x080fe40000726670 */
[----:B------:R-:W-:-:S11]  /*b450*/  ISETP.GE.OR P0, PT, R3, R13, P0 ;  /* 0x0000000d0300720c */ /* 0x000fd60000706670 */
[----:B-1----:R1:W-:Y:S01]  /*b460*/  @!P1 ST.E [R6.64], R18 ;  /* 0x0000001206009985 */ /* 0x0023e2000c101906 */
[----:B------:R-:W-:-:S03]  /*b470*/  ISETP.GE.AND P1, PT, R2, R13, PT ;  /* 0x0000000d0200720c */ /* 0x000fc60003f26270 */
[----:B---3--:R1:W-:Y:S01]  /*b480*/  @!P0 ST.E [R4.64], R19 ;  /* 0x0000001304008985 */ /* 0x0083e2000c101906 */
[----:B------:R-:W-:Y:S01]  /*b490*/  ISETP.GE.AND P0, PT, R3, R13, PT ;  /* 0x0000000d0300720c */ /* 0x000fe20003f06270 */
[----:B------:R-:W-:Y:S05]  /*b4a0*/  @P3 BRA `(.L_x_62) ;  /* 0x00000c5000003947 */ /* 0x000fea0003800000 */
[----:B------:R-:W2:Y:S01]  /*b4b0*/  S2R R102, SR_TID.X ;  /* 0x0000000000667919 */ /* 0x000ea20000002100 */
[----:B------:R-:W-:Y:S01]  /*b4c0*/  IMAD R11, R11, c[0x0][0x3a0], RZ ;  /* 0x0000e8000b0b7a24 */ /* 0x000fe200078e02ff */
[----:B-1----:R-:W-:Y:S01]  /*b4d0*/  SHF.R.S32.HI R5, RZ, 0x1f, R8 ;  /* 0x0000001fff057819 */ /* 0x002fe20000011408 */
[C---:B------:R-:W-:Y:S01]  /*b4e0*/  IMAD.WIDE.U32 R2, R0.reuse, c[0x0][0x3a0], RZ ;  /* 0x0000e80000027a25 */ /* 0x040fe200078e00ff */
[----:B------:R1:W3:Y:S03]  /*b4f0*/  LDS.128 R32, [R247+0x80] ;  /* 0x00008000f7207984 */ /* 0x0002e60000000c00 */
[----:B------:R-:W-:Y:S01]  /*b500*/  IMAD R0, R0, c[0x0][0x3a4], R11 ;  /* 0x0000e90000007a24 */ /* 0x000fe200078e020b */
[----:B------:R1:W4:Y:S01]  /*b510*/  LDS.128 R48, [R247+0x1080] ;  /* 0x00108000f7307984 */ /* 0x0003220000000c00 */
[----:B------:R-:W-:-:S03]  /*b520*/  IMAD R5, R5, c[0x0][0x3f0], RZ ;  /* 0x0000fc0005057a24 */ /* 0x000fc600078e02ff */
[----:B------:R-:W-:Y:S01]  /*b530*/  IADD3 R3, R3, R0, RZ ;  /* 0x0000000003037210 */ /* 0x000fe20007ffe0ff */
[----:B------:R1:W1:Y:S01]  /*b540*/  LDS.128 R64, [R247+0x2080] ;  /* 0x00208000f7407984 */ /* 0x0002620000000c00 */
[----:B------:R-:W-:-:S03]  /*b550*/  IMAD R7, R8, c[0x0][0x3f4], R5 ;  /* 0x0000fd0008077a24 */ /* 0x000fc600078e0205 */
[----:B------:R1:W1:Y:S01]  /*b560*/  LDS.128 R76, [R247+0x3080] ;  /* 0x00308000f74c7984 */ /* 0x0002620000000c00 */
[----:B------:R-:W-:-:S03]  /*b570*/  IMAD.WIDE.U32 R2, R10, c[0x0][0x3e8], R2 ;  /* 0x0000fa000a027a25 */ /* 0x000fc600078e0002 */
[----:B------:R1:W1:Y:S01]  /*b580*/  LDS.128 R28, [R247+0x4080] ;  /* 0x00408000f71c7984 */ /* 0x0002620000000c00 */
[----:B------:R-:W-:Y:S01]  /*b590*/  IMAD R3, R10, c[0x0][0x3ec], R3 ;  /* 0x0000fb000a037a24 */ /* 0x000fe200078e0203 */
[--C-:B--2---:R-:W-:Y:S02]  /*b5a0*/  SHF.R.S32.HI R21, RZ, 0x1f, R102.reuse ;  /* 0x0000001fff157819 */ /* 0x104fe40000011466 */
[----:B------:R2:W1:Y:S01]  /*b5b0*/  LDS.128 R44, [R247+0x5080] ;  /* 0x00508000f72c7984 */ /* 0x0004620000000c00 */
[----:B------:R-:W-:Y:S01]  /*b5c0*/  SHF.R.S32.HI R23, RZ, 0x1f, R102 ;  /* 0x0000001fff177819 */ /* 0x000fe20000011466 */
[----:B------:R-:W-:Y:S01]  /*b5d0*/  IMAD.WIDE.U32 R2, R8, c[0x0][0x3f0], R2 ;  /* 0x0000fc0008027a25 */ /* 0x000fe200078e0002 */
[-C--:B------:R-:W-:Y:S01]  /*b5e0*/  LEA.HI R21, R21, R102.reuse, RZ, 0x3 ;  /* 0x0000006615157211 */ /* 0x080fe200078f18ff */
[----:B------:R2:W1:Y:S01]  /*b5f0*/  LDS.128 R60, [R247+0x6080] ;  /* 0x00608000f73c7984 */ /* 0x0004620000000c00 */
[----:B------:R-:W-:Y:S01]  /*b600*/  LEA.HI R23, R23, R102, RZ, 0x3 ;  /* 0x0000006617177211 */ /* 0x000fe200078f18ff */
[----:B------:R-:W-:Y:S01]  /*b610*/  IMAD.IADD R3, R3, 0x1, R7 ;  /* 0x0000000103037824 */ /* 0x000fe200078e0207 */
[----:B------:R-:W-:Y:S01]  /*b620*/  LOP3.LUT R21, R21, 0xfffffff8, RZ, 0xc0, !PT ;  /* 0xfffffff815157812 */ /* 0x000fe200078ec0ff */
[----:B------:R2:W1:Y:S01]  /*b630*/  LDS.128 R72, [R247+0x7080] ;  /* 0x00708000f7487984 */ /* 0x0004620000000c00 */
[----:B------:R-:W-:-:S02]  /*b640*/  SHF.R.S32.HI R23, RZ, 0x3, R23 ;  /* 0x00000003ff177819 */ /* 0x000fc40000011417 */
[----:B------:R-:W-:Y:S01]  /*b650*/  IADD3 R21, -R21, R102, RZ ;  /* 0x0000006615157210 */ /* 0x000fe20007ffe1ff */
[----:B------:R2:W1:Y:S03]  /*b660*/  LDS.128 R24, [R247+0x8080] ;  /* 0x00808000f7187984 */ /* 0x0004660000000c00 */
[----:B------:R-:W-:Y:S01]  /*b670*/  LEA R4, R21, R23, 0x5 ;  /* 0x0000001715047211 */ /* 0x000fe200078e28ff */
[----:B------:R2:W1:Y:S04]  /*b680*/  LDS.128 R40, [R247+0x9080] ;  /* 0x00908000f7287984 */ /* 0x0004680000000c00 */
[----:B------:R-:W-:Y:S01]  /*b690*/  IMAD R4, R20, 0x80, R4 ;  /* 0x0000008014047824 */ /* 0x000fe200078e0204 */
[----:B------:R2:W1:Y:S03]  /*b6a0*/  LDS.128 R56, [R247+0xa080] ;  /* 0x00a08000f7387984 */ /* 0x0004660000000c00 */
[----:B------:R-:W-:Y:S01]  /*b6b0*/  @P2 IMAD.HI.U32 R6, R4, c[0x0][0x4ec], RZ ;  /* 0x00013b0004062a27 */ /* 0x000fe200078e00ff */
[----:B------:R2:W1:Y:S01]  /*b6c0*/  LDS.128 R68, [R247+0xb080] ;  /* 0x00b08000f7447984 */ /* 0x0004620000000c00 */
[----:B------:R-:W-:-:S03]  /*b6d0*/  MOV R0, R4 ;  /* 0x0000000400007202 */ /* 0x000fc60000000f00 */
[----:B------:R2:W1:Y:S01]  /*b6e0*/  LDS.128 R16, [R247+0xc080] ;  /* 0x00c08000f7107984 */ /* 0x0004620000000c00 */
[----:B------:R-:W-:-:S03]  /*b6f0*/  @P2 SHF.R.U32.HI R0, RZ, c[0x0][0x4f0], R6 ;  /* 0x00013c00ff002a19 */ /* 0x000fc60000011606 */
[----:B------:R2:W1:Y:S01]  /*b700*/  LDS.128 R36, [R247+0xd080] ;  /* 0x00d08000f7247984 */ /* 0x0004620000000c00 */
[----:B------:R-:W-:Y:S01]  /*b710*/  SHF.R.S32.HI R6, RZ, 0x1f, R0 ;  /* 0x0000001fff067819 */ /* 0x000fe20000011400 */
[C---:B------:R-:W-:Y:S01]  /*b720*/  IMAD.WIDE.U32 R2, R0.reuse, c[0x0][0x3e0], R2 ;  /* 0x0000f80000027a25 */ /* 0x040fe200078e0002 */
[----:B------:R-:W-:Y:S01]  /*b730*/  IADD3 R5, -R0, RZ, RZ ;  /* 0x000000ff00057210 */ /* 0x000fe20007ffe1ff */
[----:B------:R2:W1:Y:S02]  /*b740*/  LDS.128 R52, [R247+0xe080] ;  /* 0x00e08000f7347984 */ /* 0x0004640000000c00 */
[----:B------:R-:W-:Y:S02]  /*b750*/  IMAD R6, R6, c[0x0][0x3e0], RZ ;  /* 0x0000f80006067a24 */ /* 0x000fe400078e02ff */
[----:B------:R2:W1:Y:S01]  /*b760*/  LDS.128 R80, [R247+0xf080] ;  /* 0x00f08000f7507984 */ /* 0x0004620000000c00 */
[----:B------:R-:W-:Y:S02]  /*b770*/  IMAD R4, R5, c[0x0][0x4e8], R4 ;  /* 0x00013a0005047a24 */ /* 0x000fe400078e0204 */
[----:B------:R-:W-:-:S03]  /*b780*/  IMAD R5, R0, c[0x0][0x3e4], R6 ;  /* 0x0000f90000057a24 */ /* 0x000fc600078e0206 */
[----:B------:R-:W-:Y:S02]  /*b790*/  SHF.R.S32.HI R0, RZ, 0x1f, R4 ;  /* 0x0000001fff007819 */ /* 0x000fe40000011404 */
[----:B------:R-:W-:-:S03]  /*b7a0*/  IADD3 R3, R3, R5, RZ ;  /* 0x0000000503037210 */ /* 0x000fc60007ffe0ff */
[----:B------:R-:W-:Y:S02]  /*b7b0*/  IMAD R0, R0, c[0x0][0x3d8], RZ ;  /* 0x0000f60000007a24 */ /* 0x000fe400078e02ff */
[----:B------:R-:W-:-:S04]  /*b7c0*/  IMAD.WIDE.U32 R2, R4, c[0x0][0x3d8], R2 ;  /* 0x0000f60004027a25 */ /* 0x000fc800078e0002 */
[----:B------:R-:W-:Y:S01]  /*b7d0*/  IMAD R0, R4, c[0x0][0x3dc], R0 ;  /* 0x0000f70004007a24 */ /* 0x000fe200078e0200 */
[----:B------:R-:W-:-:S04]  /*b7e0*/  LEA R14, P0, R2, c[0x0][0x380], 0x1 ;  /* 0x0000e000020e7a11 */ /* 0x000fc800078008ff */
[----:B------:R-:W-:-:S04]  /*b7f0*/  IADD3 R0, R3, R0, RZ ;  /* 0x0000000003007210 */ /* 0x000fc80007ffe0ff */
[----:B------:R-:W-:Y:S01]  /*b800*/  LEA.HI.X R5, R2, c[0x0][0x384], R0, 0x1, P0 ;  /* 0x0000e10002057a11 */ /* 0x000fe200000f0c00 */
[----:B------:R-:W-:Y:S05]  /*b810*/  BRA.DIV ~URZ, `(.L_x_63) ;  /* 0x00004d127f007947 */ /* 0x000fea000b800000 */
[----:B--234-:R2:W3:Y:S02]  /*b820*/  SHFL.IDX PT, R4, R5, RZ, 0x181f ;  /* 0x00181fff05047589 */ /* 0x01c4e400000e0000 */
.L_x_133:
[----:B------:R-:W-:Y:S05]  /*b830*/  BRA.DIV ~URZ, `(.L_x_64) ;  /* 0x00004d627f007947 */ /* 0x000fea000b800000 */
[----:B------:R4:W2:Y:S02]  /*b840*/  SHFL.IDX PT, R0, R14, RZ, 0x181f ;  /* 0x00181fff0e007589 */ /* 0x0008a400000e0000 */
.L_x_134:
[----:B------:R-:W5:Y:S02]  /*b850*/  S2R R2, SR_TID.X ;  /* 0x0000000000027919 */ /* 0x000f640000002100 */
[----:B-----5:R-:W-:-:S04]  /*b860*/  SHF.R.S32.HI R3, RZ, 0x1f, R2 ;  /* 0x0000001fff037819 */ /* 0x020fc80000011402 */
[----:B------:R-:W-:Y:S02]  /*b870*/  LEA.HI R3, R3, R2, RZ, 0x3 ;  /* 0x0000000203037211 */ /* 0x000fe400078f18ff */
[----:B------:R-:W5:Y:S02]  /*b880*/  LDL.LU R2, [R1+0x4c] ;  /* 0x00004c0001027983 */ /* 0x000f640000300800 */
[----:B------:R-:W-:Y:S01]  /*b890*/  SHF.R.S32.HI R3, RZ, 0x3, R3 ;  /* 0x00000003ff037819 */ /* 0x000fe20000011403 */
[----:B------:R-:W-:Y:S04]  /*b8a0*/  BSSY B0, `(.L_x_65) ;  /* 0x000001e000007945 */ /* 0x000fe80003800000 */
[----:B-----5:R-:W-:-:S05]  /*b8b0*/  IMAD R12, R2, 0x80, R3 ;  /* 0x00000080020c7824 */ /* 0x020fca00078e0203 */
[----:B------:R-:W-:-:S13]  /*b8c0*/  ISETP.GE.AND P0, PT, R12, R13, PT ;  /* 0x0000000d0c00720c */ /* 0x000fda0003f06270 */
[----:B------:R-:W-:Y:S05]  /*b8d0*/  @P0 BRA `(.L_x_66) ;  /* 0x000001a000000947 */ /* 0x000fea0003800000 */
[C---:B------:R-:W-:Y:S02]  /*b8e0*/  IADD3 R84, R251.reuse, 0x40, RZ ;  /* 0x00000040fb547810 */ /* 0x040fe40007ffe0ff */
[C---:B------:R-:W-:Y:S02]  /*b8f0*/  IADD3 R21, R251.reuse, 0x80, RZ ;  /* 0x00000080fb157810 */ /* 0x040fe40007ffe0ff */
[C---:B------:R-:W-:Y:S02]  /*b900*/  ISETP.GE.AND P6, PT, R251.reuse, c[0x0][0x3c8], PT ;  /* 0x0000f200fb007a0c */ /* 0x040fe40003fc6270 */
[----:B------:R-:W-:Y:S02]  /*b910*/  IADD3 R15, R251, 0xc0, RZ ;  /* 0x000000c0fb0f7810 */ /* 0x000fe40007ffe0ff */
[----:B------:R-:W-:Y:S02]  /*b920*/  ISETP.GE.AND P5, PT, R84, c[0x0][0x3c8], PT ;  /* 0x0000f20054007a0c */ /* 0x000fe40003fa6270 */
[----:B------:R-:W-:-:S02]  /*b930*/  ISETP.GE.AND P4, PT, R21, c[0x0][0x3c8], PT ;  /* 0x0000f20015007a0c */ /* 0x000fc40003f86270 */
[----:B------:R-:W-:Y:S02]  /*b940*/  ISETP.GE.AND P3, PT, R15, c[0x0][0x3c8], PT ;  /* 0x0000f2000f007a0c */ /* 0x000fe40003f66270 */
[C---:B------:R-:W-:Y:S02]  /*b950*/  IADD3 R85, R251.reuse, 0x40, RZ ;  /* 0x00000040fb557810 */ /* 0x040fe40007ffe0ff */
[----:B------:R-:W-:Y:S02]  /*b960*/  SHF.R.S32.HI R2, RZ, 0x1f, R251 ;  /* 0x0000001fff027819 */ /* 0x000fe400000114fb */
[C---:B--2---:R-:W-:Y:S02]  /*b970*/  @!P6 LEA R10, P0, R251.reuse, R0, 0x1 ;  /* 0x00000000fb0ae211 */ /* 0x044fe400078008ff */
[C---:B------:R-:W-:Y:S02]  /*b980*/  IADD3 R23, R251.reuse, 0x80, RZ ;  /* 0x00000080fb177810 */ /* 0x040fe40007ffe0ff */
[----:B------:R-:W-:-:S02]  /*b990*/  IADD3 R20, R251, 0xc0, RZ ;  /* 0x000000c0fb147810 */ /* 0x000fc40007ffe0ff */
[-C--:B------:R-:W-:Y:S02]  /*b9a0*/  @!P5 LEA R8, P2, R84, R0.reuse, 0x1 ;  /* 0x000000005408d211 */ /* 0x080fe400078408ff */
[----:B------:R-:W-:Y:S02]  /*b9b0*/  SHF.R.S32.HI R85, RZ, 0x1f, R85 ;  /* 0x0000001fff557819 */ /* 0x000fe40000011455 */
[----:B------:R-:W-:Y:S02]  /*b9c0*/  @!P4 LEA R6, P1, R21, R0, 0x1 ;  /* 0x000000001506c211 */ /* 0x000fe400078208ff */
[----:B---3--:R-:W-:Y:S02]  /*b9d0*/  @!P6 LEA.HI.X R11, R251, R4, R2, 0x1, P0 ;  /* 0x00000004fb0be211 */ /* 0x008fe400000f0c02 */
[----:B------:R-:W-:Y:S02]  /*b9e0*/  SHF.R.S32.HI R23, RZ, 0x1f, R23 ;  /* 0x0000001fff177819 */ /* 0x000fe40000011417 */
[----:B------:R-:W-:Y:S01]  /*b9f0*/  SHF.R.S32.HI R20, RZ, 0x1f, R20 ;  /* 0x0000001fff147819 */ /* 0x000fe20000011414 */
[----:B------:R2:W-:Y:S01]  /*ba00*/  @!P6 ST.E.128 [R10.64], R32 ;  /* 0x000000200a00e985 */ /* 0x0005e2000c101d06 */
[----:B------:R-:W-:-:S02]  /*ba10*/  @!P3 LEA R2, P0, R15, R0, 0x1 ;  /* 0x000000000f02b211 */ /* 0x000fc400078008ff */
[-C--:B------:R-:W-:Y:S02]  /*ba20*/  @!P5 LEA.HI.X R9, R84, R4.reuse, R85, 0x1, P2 ;  /* 0x000000045409d211 */ /* 0x080fe400010f0c55 */
[-C--:B------:R-:W-:Y:S02]  /*ba30*/  @!P4 LEA.HI.X R7, R21, R4.reuse, R23, 0x1, P1 ;  /* 0x000000041507c211 */ /* 0x080fe400008f0c17 */
[----:B------:R-:W-:Y:S01]  /*ba40*/  @!P3 LEA.HI.X R3, R15, R4, R20, 0x1, P0 ;  /* 0x000000040f03b211 */ /* 0x000fe200000f0c14 */
[----:B-1----:R2:W-:Y:S04]  /*ba50*/  @!P5 ST.E.128 [R8.64], R28 ;  /* 0x0000001c0800d985 */ /* 0x0025e8000c101d06 */
[----:B------:R2:W-:Y:S04]  /*ba60*/  @!P4 ST.E.128 [R6.64], R24 ;  /* 0x000000180600c985 */ /* 0x0005e8000c101d06 */
[----:B------:R2:W-:Y:S02]  /*ba70*/  @!P3 ST.E.128 [R2.64], R16 ;  /* 0x000000100200b985 */ /* 0x0005e4000c101d06 */
.L_x_66:
[----:B------:R-:W-:Y:S05]  /*ba80*/  BSYNC B0 ;  /* 0x0000000000007941 */ /* 0x000fea0003800000 */
.L_x_65:
[----:B------:R-:W-:Y:S05]  /*ba90*/  BRA.DIV ~URZ, `(.L_x_67) ;  /* 0x00004b627f007947 */ /* 0x000fea000b800000 */
[----:B---3--:R3:W4:Y:S04]  /*baa0*/  SHFL.IDX PT, R4, R5, 0x1, 0x181f ;  /* 0x00381f0005047f89 */ /* 0x00872800000e0000 */
[----:B--2---:R3:W2:Y:S02]  /*bab0*/  SHFL.IDX PT, R0, R14, 0x1, 0x181f ;  /* 0x00381f000e007f89 */ /* 0x0046a400000e0000 */
.L_x_135:
[----:B------:R-:W-:Y:S01]  /*bac0*/  IADD3 R2, R12, 0x20, RZ ;  /* 0x000000200c027810 */ /* 0x000fe20007ffe0ff */
[----:B------:R-:W-:Y:S03]  /*bad0*/  BSSY B0, `(.L_x_68) ;  /* 0x000001d000007945 */ /* 0x000fe60003800000 */
[----:B------:R-:W-:-:S13]  /*bae0*/  ISETP.GE.AND P0, PT, R2, R13, PT ;  /* 0x0000000d0200720c */ /* 0x000fda0003f06270 */
[----:B------:R-:W-:Y:S05]  /*baf0*/  @P0 BRA `(.L_x_69) ;  /* 0x000001a000000947 */ /* 0x000fea0003800000 */
[C---:B-1----:R-:W-:Y:S02]  /*bb00*/  IADD3 R19, R251.reuse, 0x40, RZ ;  /* 0x00000040fb137810 */ /* 0x042fe40007ffe0ff */
        /* <DEDUP_REMOVED lines=14> */
[----:B----4-:R-:W-:Y:S02]  /*bbf0*/  @!P3 LEA.HI.X R11, R251, R4, R3, 0x1, P4 ;  /* 0x00000004fb0bb211 */ /* 0x010fe400020f0c03 */
[----:B------:R-:W-:Y:S02]  /*bc00*/  SHF.R.S32.HI R18, RZ, 0x1f, R18 ;  /* 0x0000001fff127819 */ /* 0x000fe40000011412 */
[----:B------:R-:W-:Y:S01]  /*bc10*/  SHF.R.S32.HI R16, RZ, 0x1f, R16 ;  /* 0x0000001fff107819 */ /* 0x000fe20000011410 */
[----:B------:R1:W-:Y:S01]  /*bc20*/  @!P3 ST.E.128 [R10.64], R48 ;  /* 0x000000300a00b985 */ /* 0x0003e2000c101d06 */
[----:B------:R-:W-:-:S02]  /*bc30*/  @!P0 LEA R2, P4, R15, R0, 0x1 ;  /* 0x000000000f028211 */ /* 0x000fc400078808ff */
[-C--:B------:R-:W-:Y:S02]  /*bc40*/  @!P2 LEA.HI.X R9, R19, R4.reuse, R20, 0x1, P6 ;  /* 0x000000041309a211 */ /* 0x080fe400030f0c14 */
[-C--:B------:R-:W-:Y:S02]  /*bc50*/  @!P1 LEA.HI.X R7, R17, R4.reuse, R18, 0x1, P5 ;  /* 0x0000000411079211 */ /* 0x080fe400028f0c12 */
[----:B------:R-:W-:Y:S01]  /*bc60*/  @!P0 LEA.HI.X R3, R15, R4, R16, 0x1, P4 ;  /* 0x000000040f038211 */ /* 0x000fe200020f0c10 */
[----:B------:R1:W-:Y:S04]  /*bc70*/  @!P2 ST.E.128 [R8.64], R44 ;  /* 0x0000002c0800a985 */ /* 0x0003e8000c101d06 */
[----:B------:R1:W-:Y:S04]  /*bc80*/  @!P1 ST.E.128 [R6.64], R40 ;  /* 0x0000002806009985 */ /* 0x0003e8000c101d06 */
[----:B------:R1:W-:Y:S02]  /*bc90*/  @!P0 ST.E.128 [R2.64], R36 ;  /* 0x0000002402008985 */ /* 0x0003e4000c101d06 */
.L_x_69:
[----:B------:R-:W-:Y:S05]  /*bca0*/  BSYNC B0 ;  /* 0x0000000000007941 */ /* 0x000fea0003800000 */
.L_x_68:
[----:B------:R-:W-:Y:S05]  /*bcb0*/  BRA.DIV ~URZ, `(.L_x_70) ;  /* 0x00004a027f007947 */ /* 0x000fea000b800000 */
[----:B----4-:R4:W3:Y:S02]  /*bcc0*/  SHFL.IDX PT, R4, R5, 0x2, 0x181f ;  /* 0x00581f0005047f89 */ /* 0x0108e400000e0000 */
.L_x_136:
[----:B------:R-:W-:Y:S05]  /*bcd0*/  BRA.DIV ~URZ, `(.L_x_71) ;  /* 0x00004a527f007947 */ /* 0x000fea000b800000 */
[----:B--2---:R2:W4:Y:S02]  /*bce0*/  SHFL.IDX PT, R0, R14, 0x2, 0x181f ;  /* 0x00581f000e007f89 */ /* 0x00452400000e0000 */
.L_x_137:
[----:B-1----:R-:W-:Y:S01]  /*bcf0*/  IADD3 R2, R12, 0x40, RZ ;  /* 0x000000400c027810 */ /* 0x002fe20007ffe0ff */
[----:B------:R-:W-:Y:S03]  /*bd00*/  BSSY B0, `(.L_x_72) ;  /* 0x000001d000007945 */ /* 0x000fe60003800000 */
        /* <DEDUP_REMOVED lines=11> */
[C---:B----4-:R-:W-:Y:S02]  /*bdc0*/  @!P3 LEA R10, P4, R251.reuse, R0, 0x1 ;  /* 0x00000000fb0ab211 */ /* 0x050fe400078808ff */
        /* <DEDUP_REMOVED lines=16> */
.L_x_73:
[----:B------:R-:W-:Y:S05]  /*bed0*/  BSYNC B0 ;  /* 0x0000000000007941 */ /* 0x000fea0003800000 */
.L_x_72:
[----:B------:R-:W-:Y:S05]  /*bee0*/  BRA.DIV ~URZ, `(.L_x_74) ;  /* 0x000048a27f007947 */ /* 0x000fea000b800000 */
[----:B---3--:R3:W1:Y:S04]  /*bef0*/  SHFL.IDX PT, R4, R5, 0x3, 0x181f ;  /* 0x00781f0005047f89 */ /* 0x00866800000e0000 */
[----:B----4-:R3:W4:Y:S02]  /*bf00*/  SHFL.IDX PT, R0, R14, 0x3, 0x181f ;  /* 0x00781f000e007f89 */ /* 0x01072400000e0000 */
.L_x_138:
[----:B-1----:R-:W-:-:S04]  /*bf10*/  IADD3 R2, R12, 0x60, RZ ;  /* 0x000000600c027810 */ /* 0x002fc80007ffe0ff */
[----:B------:R-:W-:-:S13]  /*bf20*/  ISETP.GE.AND P0, PT, R2, R13, PT ;  /* 0x0000000d0200720c */ /* 0x000fda0003f06270 */
[----:B------:R-:W-:Y:S05]  /*bf30*/  @P0 BRA `(.L_x_75) ;  /* 0x00002d4000000947 */ /* 0x000fea0003800000 */
[C---:B------:R-:W-:Y:S02]  /*bf40*/  IADD3 R11, R251.reuse, 0x40, RZ ;  /* 0x00000040fb0b7810 */ /* 0x040fe40007ffe0ff */
[C---:B---3--:R-:W-:Y:S02]  /*bf50*/  IADD3 R5, R251.reuse, 0x80, RZ ;  /* 0x00000080fb057810 */ /* 0x048fe40007ffe0ff */
[----:B------:R-:W-:Y:S02]  /*bf60*/  ISETP.GE.AND P2, PT, R251, c[0x0][0x3c8], PT ;  /* 0x0000f200fb007a0c */ /* 0x000fe40003f46270 */
[----:B------:R-:W-:Y:S02]  /*bf70*/  ISETP.GE.AND P1, PT, R11, c[0x0][0x3c8], PT ;  /* 0x0000f2000b007a0c */ /* 0x000fe40003f26270 */
[----:B------:R-:W-:Y:S02]  /*bf80*/  ISETP.GE.AND P0, PT, R5, c[0x0][0x3c8], PT ;  /* 0x0000f20005007a0c */ /* 0x000fe40003f06270 */
[----:B--2---:R-:W-:-:S02]  /*bf90*/  IADD3 R14, R251, 0x40, RZ ;  /* 0x00000040fb0e7810 */ /* 0x004fc40007ffe0ff */
[C---:B------:R-:W-:Y:S02]  /*bfa0*/  IADD3 R10, R251.reuse, 0x80, RZ ;  /* 0x00000080fb0a7810 */ /* 0x040fe40007ffe0ff */
[----:B------:R-:W-:Y:S02]  /*bfb0*/  SHF.R.S32.HI R15, RZ, 0x1f, R251 ;  /* 0x0000001fff0f7819 */ /* 0x000fe400000114fb */
[----:B------:R-:W-:Y:S02]  /*bfc0*/  SHF.R.S32.HI R14, RZ, 0x1f, R14 ;  /* 0x0000001fff0e7819 */ /* 0x000fe4000001140e */
[-C--:B----4-:R-:W-:Y:S02]  /*bfd0*/  @!P2 LEA R8, P5, R251, R0.reuse, 0x1 ;  /* 0x00000000fb08a211 */ /* 0x090fe400078a08ff */
[----:B------:R-:W-:Y:S02]  /*bfe0*/  @!P1 LEA R6, P4, R11, R0, 0x1 ;  /* 0x000000000b069211 */ /* 0x000fe400078808ff */
[----:B------:R-:W-:-:S02]  /*bff0*/  SHF.R.S32.HI R10, RZ, 0x1f, R10 ;  /* 0x0000001fff0a7819 */ /* 0x000fc4000001140a */
[----:B------:R-:W-:Y:S02]  /*c000*/  @!P0 LEA R2, P3, R5, R0, 0x1 ;  /* 0x0000000005028211 */ /* 0x000fe400078608ff */
[-C--:B------:R-:W-:Y:S02]  /*c010*/  @!P2 LEA.HI.X R9, R251, R4.reuse, R15, 0x1, P5 ;  /* 0x00000004fb09a211 */ /* 0x080fe400028f0c0f */
[-C--:B------:R-:W-:Y:S02]  /*c020*/  @!P1 LEA.HI.X R7, R11, R4.reuse, R14, 0x1, P4 ;  /* 0x000000040b079211 */ /* 0x080fe400020f0c0e */
[----:B------:R-:W-:Y:S01]  /*c030*/  @!P0 LEA.HI.X R3, R5, R4, R10, 0x1, P3 ;  /* 0x0000000405038211 */ /* 0x000fe200018f0c0a */
[----:B------:R1:W-:Y:S01]  /*c040*/  @!P2 ST.E.128 [R8.64], R76 ;  /* 0x0000004c0800a985 */ /* 0x0003e2000c101d06 */
[----:B------:R-:W-:-:S03]  /*c050*/  IADD3 R5, R251, 0xc0, RZ ;  /* 0x000000c0fb057810 */ /* 0x000fc60007ffe0ff */
[----:B------:R1:W-:Y:S04]  /*c060*/  @!P1 ST.E.128 [R6.64], R72 ;  /* 0x0000004806009985 */ /* 0x0003e8000c101d06 */
[----:B------:R1:W-:Y:S01]  /*c070*/  @!P0 ST.E.128 [R2.64], R68 ;  /* 0x0000004402008985 */ /* 0x0003e2000c101d06 */
[----:B------:R-:W-:-:S13]  /*c080*/  ISETP.GE.AND P0, PT, R5, c[0x0][0x3c8], PT ;  /* 0x0000f20005007a0c */ /* 0x000fda0003f06270 */
[----:B------:R-:W-:Y:S05]  /*c090*/  @P0 BRA `(.L_x_75) ;  /* 0x00002be000000947 */ /* 0x000fea0003800000 */
[----:B------:R-:W-:Y:S02]  /*c0a0*/  IADD3 R10, R251, 0xc0, RZ ;  /* 0x000000c0fb0a7810 */ /* 0x000fe40007ffe0ff */
[----:B-1----:R-:W-:Y:S02]  /*c0b0*/  LEA R2, P0, R5, R0, 0x1 ;  /* 0x0000000005027211 */ /* 0x002fe400078008ff */
[----:B------:R-:W-:-:S04]  /*c0c0*/  SHF.R.S32.HI R10, RZ, 0x1f, R10 ;  /* 0x0000001fff0a7819 */ /* 0x000fc8000001140a */
[----:B------:R-:W-:-:S05]  /*c0d0*/  LEA.HI.X R3, R5, R4, R10, 0x1, P0 ;  /* 0x0000000405037211 */ /* 0x000fca00000f0c0a */
[----:B------:R1:W-:Y:S01]  /*c0e0*/  ST.E.128 [R2.64], R80 ;  /* 0x0000005002007985 */ /* 0x0003e2000c101d06 */
[----:B------:R-:W-:Y:S05]  /*c0f0*/  BRA `(.L_x_75) ;  /* 0x00002b8000007947 */ /* 0x000fea0003800000 */
.L_x_62:
[----:B-1----:R-:W2:Y:S01]  /*c100*/  LDL.LU R5, [R1+0x80] ;  /* 0x0000800001057983 */ /* 0x002ea20000300800 */
[----:B------:R-:W-:Y:S02]  /*c110*/  IMAD R11, R11, c[0x0][0x408], RZ ;  /* 0x000102000b0b7a24 */ /* 0x000fe400078e02ff */
[----:B------:R-:W-:-:S04]  /*c120*/  IMAD.WIDE.U32 R2, R0, c[0x0][0x408], RZ ;  /* 0x0001020000027a25 */ /* 0x000fc800078e00ff */
[----:B------:R-:W-:Y:S01]  /*c130*/  IMAD R11, R0, c[0x0][0x40c], R11 ;  /* 0x00010300000b7a24 */ /* 0x000fe200078e020b */
[----:B------:R-:W-:Y:S01]  /*c140*/  SHF.R.S32.HI R0, RZ, 0x1f, R8 ;  /* 0x0000001fff007819 */ /* 0x000fe20000011408 */
[----:B------:R-:W-:-:S03]  /*c150*/  @P2 IMAD.HI.U32 R4, R9, c[0x0][0x4ec], RZ ;  /* 0x00013b0009042a27 */ /* 0x000fc600078e00ff */
[----:B------:R-:W-:Y:S01]  /*c160*/  IADD3 R3, R3, R11, RZ ;  /* 0x0000000b03037210 */ /* 0x000fe20007ffe0ff */
[----:B------:R-:W-:-:S04]  /*c170*/  IMAD R0, R0, c[0x0][0x440], RZ ;  /* 0x0001100000007a24 */ /* 0x000fc800078e02ff */
[----:B------:R-:W-:-:S04]  /*c180*/  IMAD.WIDE.U32 R2, R10, c[0x0][0x438], R2 ;  /* 0x00010e000a027a25 */ /* 0x000fc800078e0002 */
[----:B------:R-:W-:Y:S02]  /*c190*/  IMAD R3, R10, c[0x0][0x43c], R3 ;  /* 0x00010f000a037a24 */ /* 0x000fe400078e0203 */
[C---:B------:R-:W-:Y:S02]  /*c1a0*/  IMAD R0, R8.reuse, c[0x0][0x444], R0 ;  /* 0x0001110008007a24 */ /* 0x040fe400078e0200 */
[----:B------:R-:W-:-:S05]  /*c1b0*/  IMAD.WIDE.U32 R2, R8, c[0x0][0x440], R2 ;  /* 0x0001100008027a25 */ /* 0x000fca00078e0002 */
[----:B------:R-:W-:Y:S02]  /*c1c0*/  IADD3 R3, R3, R0, RZ ;  /* 0x0000000003037210 */ /* 0x000fe40007ffe0ff */
[----:B------:R-:W-:Y:S02]  /*c1d0*/  MOV R0, R9 ;  /* 0x0000000900007202 */ /* 0x000fe40000000f00 */
[----:B------:R-:W-:-:S04]  /*c1e0*/  @P2 SHF.R.U32.HI R0, RZ, c[0x0][0x4f0], R4 ;  /* 0x00013c00ff002a19 */ /* 0x000fc80000011604 */
[----:B------:R-:W-:-:S05]  /*c1f0*/  SHF.R.S32.HI R4, RZ, 0x1f, R0 ;  /* 0x0000001fff047819 */ /* 0x000fca0000011400 */
[----:B------:R-:W-:-:S04]  /*c200*/  IMAD R4, R4, c[0x0][0x430], RZ ;  /* 0x00010c0004047a24 */ /* 0x000fc800078e02ff */
[----:B------:R-:W-:Y:S02]  /*c210*/  IMAD R4, R0, c[0x0][0x434], R4 ;  /* 0x00010d0000047a24 */ /* 0x000fe400078e0204 */
[----:B--2---:R-:W-:-:S04]  /*c220*/  IMAD.WIDE.U32 R2, R5, c[0x0][0x448], R2 ;  /* 0x0001120005027a25 */ /* 0x004fc800078e0002 */
[----:B------:R-:W-:-:S04]  /*c230*/  IMAD R3, R5, c[0x0][0x44c], R3 ;  /* 0x0001130005037a24 */ /* 0x000fc800078e0203 */
[C---:B------:R-:W-:Y:S01]  /*c240*/  IMAD.WIDE.U32 R2, R0.reuse, c[0x0][0x430], R2 ;  /* 0x00010c0000027a25 */ /* 0x040fe200078e0002 */
[----:B------:R-:W-:-:S04]  /*c250*/  IADD3 R0, -R0, RZ, RZ ;  /* 0x000000ff00007210 */ /* 0x000fc80007ffe1ff */
[----:B------:R-:W-:Y:S01]  /*c260*/  IADD3 R3, R3, R4, RZ ;  /* 0x0000000403037210 */ /* 0x000fe20007ffe0ff */
[----:B------:R-:W-:-:S04]  /*c270*/  IMAD R0, R0, c[0x0][0x4e8], R9 ;  /* 0x00013a0000007a24 */ /* 0x000fc800078e0209 */
[----:B------:R-:W-:Y:S01]  /*c280*/  IMAD.WIDE.U32 R2, R0, c[0x0][0x428], R2 ;  /* 0x00010a0000027a25 */ /* 0x000fe200078e0002 */
[----:B------:R-:W-:-:S04]  /*c290*/  SHF.R.S32.HI R4, RZ, 0x1f, R0 ;  /* 0x0000001fff047819 */ /* 0x000fc80000011400 */
[----:B------:R-:W-:Y:S01]  /*c2a0*/  LEA R12, P2, R2, c[0x0][0x400], 0x2 ;  /* 0x00010000020c7a11 */ /* 0x000fe200078410ff */
[----:B------:R-:W-:-:S04]  /*c2b0*/  IMAD R4, R4, c[0x0][0x428], RZ ;  /* 0x00010a0004047a24 */ /* 0x000fc800078e02ff */
[----:B------:R-:W-:-:S05]  /*c2c0*/  IMAD R0, R0, c[0x0][0x42c], R4 ;  /* 0x00010b0000007a24 */ /* 0x000fca00078e0204 */
[----:B------:R-:W-:-:S04]  /*c2d0*/  IADD3 R0, R3, R0, RZ ;  /* 0x0000000003007210 */ /* 0x000fc80007ffe0ff */
[----:B------:R-:W-:Y:S01]  /*c2e0*/  LEA.HI.X R5, R2, c[0x0][0x404], R0, 0x2, P2 ;  /* 0x0001010002057a11 */ /* 0x000fe200010f1400 */
[----:B------:R-:W-:Y:S05]  /*c2f0*/  BRA.DIV ~URZ, `(.L_x_76) ;  /* 0x000045527f007947 */ /* 0x000fea000b800000 */
[----:B------:R1:W2:Y:S02]  /*c300*/  SHFL.IDX PT, R4, R5, RZ, 0x1c1f ;  /* 0x001c1fff05047589 */ /* 0x0002a400000e0000 */
.L_x_139:
[----:B------:R-:W-:Y:S05]  /*c310*/  BRA.DIV ~URZ, `(.L_x_77) ;  /* 0x000045a27f007947 */ /* 0x000fea000b800000 */
[----:B------:R3:W4:Y:S02]  /*c320*/  SHFL.IDX PT, R0, R12, RZ, 0x1c1f ;  /* 0x001c1fff0c007589 */ /* 0x00072400000e0000 */
.L_x_140:
[----:B------:R-:W-:Y:S01]  /*c330*/  BSSY B0, `(.L_x_78) ;  /* 0x00000c2000007945 */ /* 0x000fe20003800000 */
[----:B------:R-:W-:Y:S05]  /*c340*/  @P1 BRA `(.L_x_79) ;  /* 0x00000c0000001947 */ /* 0x000fea0003800000 */
[----:B------:R-:W5:Y:S04]  /*c350*/  LDL R8, [R1+0x84] ;  /* 0x0000840001087983 */ /* 0x000f680000100800 */
[----:B---3--:R-:W3:Y:S04]  /*c360*/  LDL R11, [R1+0x100] ;  /* 0x00010000010b7983 */ /* 0x008ee80000100800 */
[----:B----4-:R-:W4:Y:S04]  /*c370*/  LDL R6, [R1+0xfc] ;  /* 0x0000fc0001067983 */ /* 0x010f280000100800 */
[----:B--2---:R-:W2:Y:S04]  /*c380*/  LDL R15, [R1+0x17c] ;  /* 0x00017c00010f7983 */ /* 0x004ea80000100800 */
[----:B------:R-:W2:Y:S04]  /*c390*/  LDL R10, [R1+0xf8] ;  /* 0x0000f800010a7983 */ /* 0x000ea80000100800 */
        /* <DEDUP_REMOVED lines=10> */
[----:B------:R-:W2:Y:S01]  /*c440*/  LDL R17, [R1+0xdc] ;  /* 0x0000dc0001117983 */ /* 0x000ea20000100800 */
[----:B-----5:R-:W-:-:S02]  /*c450*/  ISETP.GE.AND P1, PT, R8, c[0x0][0x3c8], PT ;  /* 0x0000f20008007a0c */ /* 0x020fc40003f26270 */
[----:B---3--:R-:W-:-:S11]  /*c460*/  ISETP.GE.AND P3, PT, R11, c[0x0][0x3c8], PT ;  /* 0x0000f2000b007a0c */ /* 0x008fd60003f66270 */
[----:B------:R-:W-:Y:S02]  /*c470*/  @!P1 IMAD.MOV.U32 R2, RZ, RZ, R0 ;  /* 0x000000ffff029224 */ /* 0x000fe400078e0000 */
[----:B------:R-:W-:-:S04]  /*c480*/  @!P1 IMAD.MOV.U32 R3, RZ, RZ, R4 ;  /* 0x000000ffff039224 */ /* 0x000fc800078e0004 */
[----:B------:R-:W-:Y:S01]  /*c490*/  @!P1 IMAD.WIDE R2, R8, 0x4, R2 ;  /* 0x0000000408029825 */ /* 0x000fe200078e0202 */
[----:B----4-:R-:W-:Y:S01]  /*c4a0*/  ISETP.GE.AND P4, PT, R6, c[0x0][0x3c8], PT ;  /* 0x0000f20006007a0c */ /* 0x010fe20003f86270 */
[----:B------:R-:W3:Y:S04]  /*c4b0*/  LDL R8, [R1+0xe0] ;  /* 0x0000e00001087983 */ /* 0x000ee80000100800 */
[----:B------:R4:W-:Y:S01]  /*c4c0*/  @!P1 ST.E.64 [R2.64], R26 ;  /* 0x0000001a02009985 */ /* 0x0009e2000c101b06 */
[----:B--2---:R-:W-:Y:S02]  /*c4d0*/  ISETP.GE.AND P1, PT, R10, c[0x0][0x3c8], PT ;  /* 0x0000f2000a007a0c */ /* 0x004fe40003f26270 */
[C---:B----4-:R-:W-:Y:S01]  /*c4e0*/  @!P3 LEA R2, P2, R11.reuse, R0, 0x2 ;  /* 0x000000000b02b211 */ /* 0x050fe200078410ff */
[----:B------:R-:W2:Y:S03]  /*c4f0*/  LDL R26, [R1+0xd4] ;  /* 0x0000d400011a7983 */ /* 0x000ea60000100800 */
[----:B------:R-:W-:Y:S01]  /*c500*/  @!P3 LEA.HI.X R3, R11, R4, R15, 0x2, P2 ;  /* 0x000000040b03b211 */ /* 0x000fe200010f140f */
[----:B------:R-:W4:Y:S04]  /*c510*/  LDL R27, [R1+0x150] ;  /* 0x00015000011b7983 */ /* 0x000f280000100800 */
[----:B------:R-:W5:Y:S04]  /*c520*/  LDL R15, [R1+0x164] ;  /* 0x00016400010f7983 */ /* 0x000f680000100800 */
[----:B------:R1:W-:Y:S01]  /*c530*/  @!P3 ST.E.64 [R2.64], R132 ;  /* 0x000000840200b985 */ /* 0x0003e2000c101b06 */
[----:B------:R-:W-:-:S03]  /*c540*/  ISETP.GE.AND P6, PT, R9, c[0x0][0x3c8], PT ;  /* 0x0000f20009007a0c */ /* 0x000fc60003fc6270 */
[----:B------:R-:W2:Y:S01]  /*c550*/  LDL R11, [R1+0xd8] ;  /* 0x0000d800010b7983 */ /* 0x000ea20000100800 */
[----:B-1----:R-:W-:-:S04]  /*c560*/  @!P4 LEA R2, P2, R6, R0, 0x2 ;  /* 0x000000000602c211 */ /* 0x002fc800078410ff */
[----:B------:R-:W-:Y:S02]  /*c570*/  @!P4 LEA.HI.X R3, R6, R4, R7, 0x2, P2 ;  /* 0x000000040603c211 */ /* 0x000fe400010f1407 */
[----:B------:R-:W-:-:S04]  /*c580*/  @!P1 LEA R6, P3, R10, R0, 0x2 ;  /* 0x000000000a069211 */ /* 0x000fc800078610ff */
[----:B------:R-:W-:Y:S02]  /*c590*/  @!P1 LEA.HI.X R7, R10, R4, R23, 0x2, P3 ;  /* 0x000000040a079211 */ /* 0x000fe400018f1417 */
[----:B------:R-:W2:Y:S01]  /*c5a0*/  LDL R23, [R1+0x160] ;  /* 0x0001600001177983 */ /* 0x000ea20000100800 */
[----:B------:R-:W-:-:S03]  /*c5b0*/  ISETP.GE.AND P2, PT, R16, c[0x0][0x3c8], PT ;  /* 0x0000f20010007a0c */ /* 0x000fc60003f46270 */
[----:B------:R1:W-:Y:S04]  /*c5c0*/  @!P4 ST.E.64 [R2.64], R148 ;  /* 0x000000940200c985 */ /* 0x0003e8000c101b06 */
[----:B------:R-:W4:Y:S01]  /*c5d0*/  LDL R10, [R1+0x15c] ;  /* 0x00015c00010a7983 */ /* 0x000f220000100800 */
[----:B------:R-:W-:-:S03]  /*c5e0*/  ISETP.GE.AND P5, PT, R14, c[0x0][0x3c8], PT ;  /* 0x0000f2000e007a0c */ /* 0x000fc60003fa6270 */
[----:B------:R1:W-:Y:S01]  /*c5f0*/  @!P1 ST.E.64 [R6.64], R144 ;  /* 0x0000009006009985 */ /* 0x0003e2000c101b06 */
[----:B------:R-:W-:Y:S02]  /*c600*/  ISETP.GE.AND P1, PT, R13, c[0x0][0x3c8], PT ;  /* 0x0000f2000d007a0c */ /* 0x000fe40003f26270 */
[----:B-1----:R-:W-:-:S04]  /*c610*/  @!P6 LEA R2, P4, R9, R0, 0x2 ;  /* 0x000000000902e211 */ /* 0x002fc800078810ff */
[----:B------:R-:W-:Y:S02]  /*c620*/  @!P6 LEA.HI.X R3, R9, R4, R21, 0x2, P4 ;  /* 0x000000040903e211 */ /* 0x000fe400020f1415 */
[----:B------:R-:W4:Y:S01]  /*c630*/  LDL R9, [R1+0xd0] ;  /* 0x0000d00001097983 */ /* 0x000f220000100800 */
[----:B------:R-:W-:-:S03]  /*c640*/  @!P2 LEA R6, P3, R16, R0, 0x2 ;  /* 0x000000001006a211 */ /* 0x000fc600078610ff */
[----:B------:R-:W4:Y:S01]  /*c650*/  LDL R21, [R1+0xcc] ;  /* 0x0000cc0001157983 */ /* 0x000f220000100800 */
[----:B------:R-:W-:-:S03]  /*c660*/  @!P2 LEA.HI.X R7, R16, R4, R20, 0x2, P3 ;  /* 0x000000041007a211 */ /* 0x000fc600018f1414 */
[----:B------:R-:W4:Y:S04]  /*c670*/  LDL R20, [R1+0x158] ;  /* 0x0001580001147983 */ /* 0x000f280000100800 */
[----:B------:R-:W4:Y:S04]  /*c680*/  LDL R16, [R1+0x154] ;  /* 0x0001540001107983 */ /* 0x000f280000100800 */
[----:B------:R1:W-:Y:S04]  /*c690*/  @!P6 ST.E.64 [R2.64], R140 ;  /* 0x0000008c0200e985 */ /* 0x0003e8000c101b06 */
[----:B------:R1:W-:Y:S01]  /*c6a0*/  @!P2 ST.E.64 [R6.64], R136 ;  /* 0x000000880600a985 */ /* 0x0003e2000c101b06 */
[----:B------:R-:W-:-:S02]  /*c6b0*/  ISETP.GE.AND P6, PT, R18, c[0x0][0x3c8], PT ;  /* 0x0000f20012007a0c */ /* 0x000fc40003fc6270 */
[CC--:B-1----:R-:W-:Y:S02]  /*c6c0*/  @!P5 LEA R2, P4, R14.reuse, R0.reuse, 0x2 ;  /* 0x000000000e02d211 */ /* 0x0c2fe400078810ff */
[----:B------:R-:W-:Y:S02]  /*c6d0*/  @!P1 LEA R6, P3, R13, R0, 0x2 ;  /* 0x000000000d069211 */ /* 0x000fe400078610ff */
[----:B------:R-:W-:Y:S02]  /*c6e0*/  @!P5 LEA.HI.X R3, R14, R4, R19, 0x2, P4 ;  /* 0x000000040e03d211 */ /* 0x000fe400020f1413 */
[----:B------:R-:W4:Y:S04]  /*c6f0*/  LDL R14, [R1+0xc8] ;  /* 0x0000c800010e7983 */ /* 0x000f280000100800 */
[----:B------:R1:W-:Y:S04]  /*c700*/  @!P5 ST.E.64 [R2.64], R28 ;  /* 0x0000001c0200d985 */ /* 0x0003e8000c101b06 */
[----:B------:R-:W4:Y:S01]  /*c710*/  LDL R19, [R1+0xc4] ;  /* 0x0000c40001137983 */ /* 0x000f220000100800 */
[----:B-1----:R-:W-:-:S03]  /*c720*/  @!P6 LEA R2, P4, R18, R0, 0x2 ;  /* 0x000000001202e211 */ /* 0x002fc600078810ff */
[----:B------:R-:W4:Y:S04]  /*c730*/  LDL R28, [R1+0xa4] ;  /* 0x0000a400011c7983 */ /* 0x000f280000100800 */
[----:B------:R-:W4:Y:S01]  /*c740*/  LDL R29, [R1+0x120] ;  /* 0x00012000011d7983 */ /* 0x000f220000100800 */
[----:B-----5:R-:W-:-:S03]  /*c750*/  @!P1 LEA.HI.X R7, R13, R4, R15, 0x2, P3 ;  /* 0x000000040d079211 */ /* 0x020fc600018f140f */
[----:B------:R-:W5:Y:S01]  /*c760*/  LDL R13, [R1+0x14c] ;  /* 0x00014c00010d7983 */ /* 0x000f620000100800 */
[----:B--2---:R-:W-:-:S03]  /*c770*/  @!P6 LEA.HI.X R3, R18, R4, R23, 0x2, P4 ;  /* 0x000000041203e211 */ /* 0x004fc600020f1417 */
[----:B------:R-:W2:Y:S04]  /*c780*/  LDL R15, [R1+0xc0] ;  /* 0x0000c000010f7983 */ /* 0x000ea80000100800 */
[----:B------:R-:W2:Y:S01]  /*c790*/  LDL R18, [R1+0x144] ;  /* 0x0001440001127983 */ /* 0x000ea20000100800 */
[----:B---3--:R-:W-:Y:S02]  /*c7a0*/  ISETP.GE.AND P2, PT, R8, c[0x0][0x3c8], PT ;  /* 0x0000f20008007a0c */ /* 0x008fe40003f46270 */
[----:B------:R-:W-:Y:S01]  /*c7b0*/  ISETP.GE.AND P5, PT, R17, c[0x0][0x3c8], PT ;  /* 0x0000f20011007a0c */ /* 0x000fe20003fa6270 */
[----:B------:R1:W-:Y:S01]  /*c7c0*/  @!P1 ST.E.64 [R6.64], R32 ;  /* 0x0000002006009985 */ /* 0x0003e2000c101b06 */
[----:B------:R-:W-:-:S03]  /*c7d0*/  ISETP.GE.AND P1, PT, R11, c[0x0][0x3c8], PT ;  /* 0x0000f2000b007a0c */ /* 0x000fc60003f26270 */
[----:B------:R-:W3:Y:S04]  /*c7e0*/  LDL R23, [R1+0x148] ;  /* 0x0001480001177983 */ /* 0x000ee80000100800 */
[----:B------:R4:W-:Y:S01]  /*c7f0*/  @!P6 ST.E.64 [R2.64], R36 ;  /* 0x000000240200e985 */ /* 0x0009e2000c101b06 */
[----:B------:R-:W-:Y:S02]  /*c800*/  ISETP.GE.AND P6, PT, R26, c[0x0][0x3c8], PT ;  /* 0x0000f2001a007a0c */ /* 0x000fe40003fc6270 */
[C---:B-1----:R-:W-:Y:S01]  /*c810*/  @!P2 LEA R6, P3, R8.reuse, R0, 0x2 ;  /* 0x000000000806a211 */ /* 0x042fe200078610ff */
[----:B------:R-:W3:Y:S03]  /*c820*/  LDL R32, [R1+0xa8] ;  /* 0x0000a80001207983 */ /* 0x000ee60000100800 */
[----:B----4-:R-:W-:Y:S01]  /*c830*/  @!P2 LEA.HI.X R7, R8, R4, R10, 0x2, P3 ;  /* 0x000000040807a211 */ /* 0x010fe200018f140a */
[----:B------:R-:W4:Y:S04]  /*c840*/  LDL R33, [R1+0x124] ;  /* 0x0001240001217983 */ /* 0x000f280000100800 */
[----:B------:R1:W-:Y:S01]  /*c850*/  @!P2 ST.E.64 [R6.64], R40 ;  /* 0x000000280600a985 */ /* 0x0003e2000c101b06 */
[----:B------:R-:W-:-:S02]  /*c860*/  ISETP.GE.AND P2, PT, R9, c[0x0][0x3c8], PT ;  /* 0x0000f20009007a0c */ /* 0x000fc40003f46270 */
[C---:B------:R-:W-:Y:S01]  /*c870*/  @!P5 LEA R2, P4, R17.reuse, R0, 0x2 ;  /* 0x000000001102d211 */ /* 0x040fe200078810ff */
[----:B------:R-:W4:Y:S03]  /*c880*/  LDL R10, [R1+0xbc] ;  /* 0x0000bc00010a7983 */ /* 0x000f260000100800 */
[----:B------:R-:W-:Y:S01]  /*c890*/  @!P5 LEA.HI.X R3, R17, R4, R20, 0x2, P4 ;  /* 0x000000041103d211 */ /* 0x000fe200020f1414 */
[----:B------:R-:W4:Y:S04]  /*c8a0*/  LDL R8, [R1+0xb8] ;  /* 0x0000b80001087983 */ /* 0x000f280000100800 */
[----:B------:R-:W4:Y:S04]  /*c8b0*/  LDL R20, [R1+0x140] ;  /* 0x0001400001147983 */ /* 0x000f280000100800 */
[----:B------:R1:W-:Y:S04]  /*c8c0*/  @!P5 ST.E.64 [R2.64], R44 ;  /* 0x0000002c0200d985 */ /* 0x0003e8000c101b06 */
[----:B------:R-:W4:Y:S04]  /*c8d0*/  LDL R17, [R1+0x13c] ;  /* 0x00013c0001117983 */ /* 0x000f280000100800 */
[----:B------:R-:W4:Y:S04]  /*c8e0*/  LDL R36, [R1+0xac] ;  /* 0x0000ac0001247983 */ /* 0x000f280000100800 */
[----:B------:R-:W4:Y:S01]  /*c8f0*/  LDL R37, [R1+0x128] ;  /* 0x0001280001257983 */ /* 0x000f220000100800 */
[----:B-1----:R-:W-:-:S04]  /*c900*/  @!P1 LEA R6, P3, R11, R0, 0x2 ;  /* 0x000000000b069211 */ /* 0x002fc800078610ff */
[----:B------:R-:W-:Y:S02]  /*c910*/  @!P1 LEA.HI.X R7, R11, R4, R16, 0x2, P3 ;  /* 0x000000040b079211 */ /* 0x000fe400018f1410 */
[----:B------:R-:W4:Y:S04]  /*c920*/  LDL R11, [R1+0xb0] ;  /* 0x0000b000010b7983 */ /* 0x000f280000100800 */
[----:B------:R1:W-:Y:S04]  /*c930*/  @!P1 ST.E.64 [R6.64], R48 ;  /* 0x0000003006009985 */ /* 0x0003e8000c101b06 */
[----:B------:R-:W4:Y:S01]  /*c940*/  LDL R16, [R1+0xb4] ;  /* 0x0000b40001107983 */ /* 0x000f220000100800 */
[----:B------:R-:W-:-:S02]  /*c950*/  ISETP.GE.AND P1, PT, R14, c[0x0][0x3c8], PT ;  /* 0x0000f2000e007a0c */ /* 0x000fc40003f26270 */
[----:B------:R-:W-:-:S04]  /*c960*/  @!P6 LEA R2, P4, R26, R0, 0x2 ;  /* 0x000000001a02e211 */ /* 0x000fc800078810ff */
[----:B------:R-:W-:Y:S02]  /*c970*/  @!P6 LEA.HI.X R3, R26, R4, R27, 0x2, P4 ;  /* 0x000000041a03e211 */ /* 0x000fe400020f141b */
[----:B------:R-:W-:Y:S01]  /*c980*/  ISETP.GE.AND P5, PT, R21, c[0x0][0x3c8], PT ;  /* 0x0000f20015007a0c */ /* 0x000fe20003fa6270 */
[----:B------:R-:W4:Y:S01]  /*c990*/  LDL R26, [R1+0xa0] ;  /* 0x0000a000011a7983 */ /* 0x000f220000100800 */
[----:B-1----:R-:W-:-:S03]  /*c9a0*/  @!P2 LEA R6, P3, R9, R0, 0x2 ;  /* 0x000000000906a211 */ /* 0x002fc600078610ff */
[----:B------:R-:W-:Y:S04]  /*c9b0*/  @!P6 ST.E.64 [R2.64], R52 ;  /* 0x000000340200e985 */ /* 0x000fe8000c101b06 */
[----:B------:R-:W4:Y:S01]  /*c9c0*/  LDL R27, [R1+0x11c] ;  /* 0x00011c00011b7983 */ /* 0x000f220000100800 */
[----:B-----5:R-:W-:-:S03]  /*c9d0*/  @!P2 LEA.HI.X R7, R9, R4, R13, 0x2, P3 ;  /* 0x000000040907a211 */ /* 0x020fc600018f140d */
[----:B------:R-:W5:Y:S04]  /*c9e0*/  LDL R13, [R1+0x138] ;  /* 0x00013800010d7983 */ /* 0x000f680000100800 */
[----:B------:R1:W-:Y:S04]  /*c9f0*/  @!P2 ST.E.64 [R6.64], R56 ;  /* 0x000000380600a985 */ /* 0x0003e8000c101b06 */
[----:B------:R-:W5:Y:S01]  /*ca00*/  LDL R9, [R1+0x134] ;  /* 0x0001340001097983 */ /* 0x000f620000100800 */
[----:B-1----:R-:W-:-:S04]  /*ca10*/  @!P1 LEA R6, P3, R14, R0, 0x2 ;  /* 0x000000000e069211 */ /* 0x002fc800078610ff */
[----:B--2---:R-:W-:Y:S02]  /*ca20*/  @!P1 LEA.HI.X R7, R14, R4, R18, 0x2, P3 ;  /* 0x000000040e079211 */ /* 0x004fe400018f1412 */
[----:B------:R-:W2:Y:S04]  /*ca30*/  LDL R14, [R1+0x12c] ;  /* 0x00012c00010e7983 */ /* 0x000ea80000100800 */
[----:B------:R-:W2:Y:S01]  /*ca40*/  LDL R18, [R1+0x130] ;  /* 0x0001300001127983 */ /* 0x000ea20000100800 */
[----:B------:R-:W-:Y:S02]  /*ca50*/  ISETP.GE.AND P6, PT, R19, c[0x0][0x3c8], PT ;  /* 0x0000f20013007a0c */ /* 0x000fe40003fc6270 */
[----:B------:R-:W-:Y:S02]  /*ca60*/  @!P5 LEA R2, P4, R21, R0, 0x2 ;  /* 0x000000001502d211 */ /* 0x000fe400078810ff */
[----:B------:R-:W-:-:S02]  /*ca70*/  ISETP.GE.AND P2, PT, R15, c[0x0][0x3c8], PT ;  /* 0x0000f2000f007a0c */ /* 0x000fc40003f46270 */
[----:B---3--:R-:W-:Y:S02]  /*ca80*/  @!P5 LEA.HI.X R3, R21, R4, R23, 0x2, P4 ;  /* 0x000000041503d211 */ /* 0x008fe400020f1417 */
[----:B------:R-:W3:Y:S04]  /*ca90*/  LDL R21, [R1+0x9c] ;  /* 0x00009c0001157983 */ /* 0x000ee80000100800 */
[----:B------:R1:W-:Y:S04]  /*caa0*/  @!P5 ST.E.64 [R2.64], R60 ;  /* 0x0000003c0200d985 */ /* 0x0003e8000c101b06 */
[----:B------:R4:W-:Y:S04]  /*cab0*/  @!P1 ST.E.64 [R6.64], R64 ;  /* 0x0000004006009985 */ /* 0x0009e8000c101b06 */
[----:B------:R-:W3:Y:S01]  /*cac0*/  LDL R23, [R1+0x118] ;  /* 0x0001180001177983 */ /* 0x000ee20000100800 */
[----:B----4-:R-:W-:-:S02]  /*cad0*/  ISETP.GE.AND P5, PT, R10, c[0x0][0x3c8], PT ;  /* 0x0000f2000a007a0c */ /* 0x010fc40003fa6270 */
[-C--:B-1----:R-:W-:Y:S02]  /*cae0*/  @!P6 LEA R2, P4, R19, R0.reuse, 0x2 ;  /* 0x000000001302e211 */ /* 0x082fe400078810ff */
[----:B------:R-:W-:Y:S02]  /*caf0*/  @!P2 LEA R6, P3, R15, R0, 0x2 ;  /* 0x000000000f06a211 */ /* 0x000fe400078610ff */
[-C--:B------:R-:W-:Y:S02]  /*cb00*/  @!P6 LEA.HI.X R3, R19, R4.reuse, R20, 0x2, P4 ;  /* 0x000000041303e211 */ /* 0x080fe400020f1414 */
[----:B------:R-:W-:Y:S01]  /*cb10*/  ISETP.GE.AND P1, PT, R8, c[0x0][0x3c8], PT ;  /* 0x0000f20008007a0c */ /* 0x000fe20003f26270 */
[----:B------:R-:W4:Y:S04]  /*cb20*/  LDL R19, [R1+0x94] ;  /* 0x0000940001137983 */ /* 0x000f280000100800 */
[----:B------:R1:W-:Y:S01]  /*cb30*/  @!P6 ST.E.64 [R2.64], R68 ;  /* 0x000000440200e985 */ /* 0x0003e2000c101b06 */
[----:B------:R-:W-:-:S03]  /*cb40*/  @!P2 LEA.HI.X R7, R15, R4, R17, 0x2, P3 ;  /* 0x000000040f07a211 */ /* 0x000fc600018f1411 */
[----:B------:R-:W4:Y:S04]  /*cb50*/  LDL R17, [R1+0x90] ;  /* 0x0000900001117983 */ /* 0x000f280000100800 */
[----:B------:R1:W-:Y:S04]  /*cb60*/  @!P2 ST.E.64 [R6.64], R72 ;  /* 0x000000480600a985 */ /* 0x0003e8000c101b06 */
[----:B------:R-:W4:Y:S01]  /*cb70*/  LDL R15, [R1+0x8c] ;  /* 0x00008c00010f7983 */ /* 0x000f220000100800 */
[----:B------:R-:W-:-:S03]  /*cb80*/  ISETP.GE.AND P2, PT, R11, c[0x0][0x3c8], PT ;  /* 0x0000f2000b007a0c */ /* 0x000fc60003f46270 */
[----:B------:R-:W4:Y:S01]  /*cb90*/  LDL R20, [R1+0x110] ;  /* 0x0001100001147983 */ /* 0x000f220000100800 */
[-C--:B-1----:R-:W-:Y:S02]  /*cba0*/  @!P5 LEA R2, P4, R10, R0.reuse, 0x2 ;  /* 0x000000000a02d211 */ /* 0x082fe400078810ff */
[----:B------:R-:W-:Y:S02]  /*cbb0*/  ISETP.GE.AND P6, PT, R16, c[0x0][0x3c8], PT ;  /* 0x0000f20010007a0c */ /* 0x000fe40003fc6270 */
[----:B------:R-:W-:Y:S02]  /*cbc0*/  @!P1 LEA R6, P3, R8, R0, 0x2 ;  /* 0x0000000008069211 */ /* 0x000fe400078610ff */
[-C--:B-----5:R-:W-:Y:S02]  /*cbd0*/  @!P5 LEA.HI.X R3, R10, R4.reuse, R13, 0x2, P4 ;  /* 0x000000040a03d211 */ /* 0x0a0fe400020f140d */
[----:B------:R-:W5:Y:S04]  /*cbe0*/  LDL R10, [R1+0x98] ;  /* 0x00009800010a7983 */ /* 0x000f680000100800 */
[----:B------:R-:W5:Y:S01]  /*cbf0*/  LDL R13, [R1+0x88] ;  /* 0x00008800010d7983 */ /* 0x000f620000100800 */
[----:B------:R-:W-:-:S02]  /*cc00*/  @!P1 LEA.HI.X R7, R8, R4, R9, 0x2, P3 ;  /* 0x0000000408079211 */ /* 0x000fc400018f1409 */
[CC--:B------:R-:W-:Y:S01]  /*cc10*/  @!P2 LEA R8, P3, R11.reuse, R0.reuse, 0x2 ;  /* 0x000000000b08a211 */ /* 0x0c0fe200078610ff */
[----:B------:R1:W-:Y:S02]  /*cc20*/  @!P5 ST.E.64 [R2.64], R76 ;  /* 0x0000004c0200d985 */ /* 0x0003e4000c101b06 */
[C---:B-1----:R-:W-:Y:S02]  /*cc30*/  @!P6 LEA R2, P4, R16.reuse, R0, 0x2 ;  /* 0x000000001002e211 */ /* 0x042fe400078810ff */
[-C--:B--2---:R-:W-:Y:S02]  /*cc40*/  @!P2 LEA.HI.X R9, R11, R4.reuse, R14, 0x2, P3 ;  /* 0x000000040b09a211 */ /* 0x084fe400018f140e */
[----:B------:R-:W2:Y:S01]  /*cc50*/  LDL R11, [R1+0x114] ;  /* 0x00011400010b7983 */ /* 0x000ea20000100800 */
[----:B------:R-:W-:-:S03]  /*cc60*/  @!P6 LEA.HI.X R3, R16, R4, R18, 0x2, P4 ;  /* 0x000000041003e211 */ /* 0x000fc600020f1412 */
[----:B------:R-:W2:Y:S04]  /*cc70*/  LDL R18, [R1+0x10c] ;  /* 0x00010c0001127983 */ /* 0x000ea80000100800 */
[----:B------:R-:W2:Y:S04]  /*cc80*/  LDL R16, [R1+0x108] ;  /* 0x0001080001107983 */ /* 0x000ea80000100800 */
[----:B------:R-:W2:Y:S01]  /*cc90*/  LDL R14, [R1+0x104] ;  /* 0x00010400010e7983 */ /* 0x000ea20000100800 */
[----:B------:R-:W-:-:S03]  /*cca0*/  ISETP.GE.AND P5, PT, R36, c[0x0][0x3c8], PT ;  /* 0x0000f20024007a0c */ /* 0x000fc60003fa6270 */
[----:B------:R1:W-:Y:S01]  /*ccb0*/  @!P1 ST.E.64 [R6.64], R80 ;  /* 0x0000005006009985 */ /* 0x0003e2000c101b06 */
[----:B------:R-:W-:-:S03]  /*ccc0*/  ISETP.GE.AND P1, PT, R32, c[0x0][0x3c8], PT ;  /* 0x0000f20020007a0c */ /* 0x000fc60003f26270 */
[----:B------:R3:W-:Y:S01]  /*ccd0*/  @!P6 ST.E.64 [R2.64], R84 ;  /* 0x000000540200e985 */ /* 0x0007e2000c101b06 */
[----:B------:R-:W-:Y:S02]  /*cce0*/  ISETP.GE.AND P6, PT, R28, c[0x0][0x3c8], PT ;  /* 0x0000f2001c007a0c */ /* 0x000fe40003fc6270 */
[----:B------:R-:W-:Y:S01]  /*ccf0*/  ISETP.GE.AND P4, PT, R26, c[0x0][0x3c8], PT ;  /* 0x0000f2001a007a0c */ /* 0x000fe20003f86270 */
[----:B------:R3:W-:Y:S02]  /*cd00*/  @!P2 ST.E.64 [R8.64], R88 ;  /* 0x000000580800a985 */ /* 0x0007e4000c101b06 */
[----:B-1----:R-:W-:-:S04]  /*cd10*/  @!P5 LEA R6, P3, R36, R0, 0x2 ;  /* 0x000000002406d211 */ /* 0x002fc800078610ff */
[----:B---3--:R-:W-:Y:S02]  /*cd20*/  @!P1 LEA R2, P2, R32, R0, 0x2 ;  /* 0x0000000020029211 */ /* 0x008fe400078410ff */
[-C--:B------:R-:W-:Y:S02]  /*cd30*/  @!P5 LEA.HI.X R7, R36, R4.reuse, R37, 0x2, P3 ;  /* 0x000000042407d211 */ /* 0x080fe400018f1425 */
[----:B------:R-:W-:Y:S02]  /*cd40*/  ISETP.GE.AND P3, PT, R21, c[0x0][0x3c8], PT ;  /* 0x0000f20015007a0c */ /* 0x000fe40003f66270 */
[----:B------:R-:W-:Y:S01]  /*cd50*/  @!P1 LEA.HI.X R3, R32, R4, R33, 0x2, P2 ;  /* 0x0000000420039211 */ /* 0x000fe200010f1421 */
[----:B------:R1:W-:Y:S01]  /*cd60*/  @!P5 ST.E.64 [R6.64], R92 ;  /* 0x0000005c0600d985 */ /* 0x0003e2000c101b06 */
[----:B------:R-:W-:-:S03]  /*cd70*/  @!P6 LEA R8, P2, R28, R0, 0x2 ;  /* 0x000000001c08e211 */ /* 0x000fc600078410ff */
[----:B------:R3:W-:Y:S01]  /*cd80*/  @!P1 ST.E.64 [R2.64], R96 ;  /* 0x0000006002009985 */ /* 0x0007e2000c101b06 */
[----:B------:R-:W-:-:S05]  /*cd90*/  @!P6 LEA.HI.X R9, R28, R4, R29, 0x2, P2 ;  /* 0x000000041c09e211 */ /* 0x000fca00010f141d */
[----:B------:R-:W-:Y:S01]  /*cda0*/  @!P6 ST.E.64 [R8.64], R152 ;  /* 0x000000980800e985 */ /* 0x000fe2000c101b06 */
[----:B----4-:R-:W-:Y:S02]  /*cdb0*/  ISETP.GE.AND P6, PT, R19, c[0x0][0x3c8], PT ;  /* 0x0000f20013007a0c */ /* 0x010fe40003fc6270 */
[CC--:B-1----:R-:W-:Y:S02]  /*cdc0*/  @!P3 LEA R6, P2, R21.reuse, R0.reuse, 0x2 ;  /* 0x000000001506b211 */ /* 0x0c2fe400078410ff */
[C---:B---3--:R-:W-:Y:S02]  /*cdd0*/  @!P4 LEA R2, P5, R26.reuse, R0, 0x2 ;  /* 0x000000001a02c211 */ /* 0x048fe400078a10ff */
[-C--:B------:R-:W-:Y:S02]  /*cde0*/  @!P3 LEA.HI.X R7, R21, R4.reuse, R23, 0x2, P2 ;  /* 0x000000041507b211 */ /* 0x080fe400010f1417 */
[----:B------:R-:W-:Y:S02]  /*cdf0*/  @!P4 LEA.HI.X R3, R26, R4, R27, 0x2, P5 ;  /* 0x000000041a03c211 */ /* 0x000fe400028f141b */
[----:B------:R-:W-:-:S03]  /*ce00*/  ISETP.GE.AND P5, PT, R17, c[0x0][0x3c8], PT ;  /* 0x0000f20011007a0c */ /* 0x000fc60003fa6270 */
[----:B------:R1:W-:Y:S01]  /*ce10*/  @!P4 ST.E.64 [R2.64], R100 ;  /* 0x000000640200c985 */ /* 0x0003e2000c101b06 */
[----:B------:R-:W-:-:S03]  /*ce20*/  ISETP.GE.AND P4, PT, R15, c[0x0][0x3c8], PT ;  /* 0x0000f2000f007a0c */ /* 0x000fc60003f86270 */
[----:B------:R3:W-:Y:S01]  /*ce30*/  @!P3 ST.E.64 [R6.64], R104 ;  /* 0x000000680600b985 */ /* 0x0007e2000c101b06 */
[----:B-----5:R-:W-:Y:S02]  /*ce40*/  ISETP.GE.AND P1, PT, R10, c[0x0][0x3c8], PT ;  /* 0x0000f2000a007a0c */ /* 0x020fe40003f26270 */
[----:B------:R-:W-:-:S11]  /*ce50*/  ISETP.GE.AND P3, PT, R13, c[0x0][0x3c8], PT ;  /* 0x0000f2000d007a0c */ /* 0x000fd60003f66270 */
[----:B-1----:R-:W-:-:S04]  /*ce60*/  @!P1 LEA R2, P2, R10, R0, 0x2 ;  /* 0x000000000a029211 */ /* 0x002fc800078410ff */
[----:B--2---:R-:W-:Y:S02]  /*ce70*/  @!P1 LEA.HI.X R3, R10, R4, R11, 0x2, P2 ;  /* 0x000000040a039211 */ /* 0x004fe400010f140b */
[----:B------:R-:W-:-:S03]  /*ce80*/  @!P6 LEA R10, P2, R19, R0, 0x2 ;  /* 0x00000000130ae211 */ /* 0x000fc600078410ff */
[----:B------:R1:W-:Y:S01]  /*ce90*/  @!P1 ST.E.64 [R2.64], R108 ;  /* 0x0000006c02009985 */ /* 0x0003e2000c101b06 */
[----:B------:R-:W-:Y:S02]  /*cea0*/  @!P5 LEA R8, P1, R17, R0, 0x2 ;  /* 0x000000001108d211 */ /* 0x000fe400078210ff */
[----:B------:R-:W-:Y:S02]  /*ceb0*/  @!P6 LEA.HI.X R11, R19, R4, R20, 0x2, P2 ;  /* 0x00000004130be211 */ /* 0x000fe400010f1414 */
[----:B---3--:R-:W-:Y:S02]  /*cec0*/  @!P4 LEA R6, P2, R15, R0, 0x2 ;  /* 0x000000000f06c211 */ /* 0x008fe400078410ff */
[-C--:B------:R-:W-:Y:S02]  /*ced0*/  @!P5 LEA.HI.X R9, R17, R4.reuse, R18, 0x2, P1 ;  /* 0x000000041109d211 */ /* 0x080fe400008f1412 */
[----:B------:R-:W-:Y:S01]  /*cee0*/  @!P4 LEA.HI.X R7, R15, R4, R16, 0x2, P2 ;  /* 0x000000040f07c211 */ /* 0x000fe200010f1410 */
[----:B------:R2:W-:Y:S04]  /*cef0*/  @!P6 ST.E.64 [R10.64], R160 ;  /* 0x000000a00a00e985 */ /* 0x0005e8000c101b06 */
[----:B------:R2:W-:Y:S04]  /*cf00*/  @!P5 ST.E.64 [R8.64], R156 ;  /* 0x0000009c0800d985 */ /* 0x0005e8000c101b06 */
[----:B------:R2:W-:Y:S01]  /*cf10*/  @!P4 ST.E.64 [R6.64], R112 ;  /* 0x000000700600c985 */ /* 0x0005e2000c101b06 */
[----:B-1----:R-:W-:-:S04]  /*cf20*/  @!P3 LEA R2, P1, R13, R0, 0x2 ;  /* 0x000000000d02b211 */ /* 0x002fc800078210ff */
[----:B------:R-:W-:-:S05]  /*cf30*/  @!P3 LEA.HI.X R3, R13, R4, R14, 0x2, P1 ;  /* 0x000000040d03b211 */ /* 0x000fca00008f140e */
[----:B------:R2:W-:Y:S04]  /*cf40*/  @!P3 ST.E.64 [R2.64], R24 ;  /* 0x000000180200b985 */ /* 0x0005e8000c101b06 */
.L_x_79:
[----:B------:R-:W-:Y:S05]  /*cf50*/  BSYNC B0 ;  /* 0x0000000000007941 */ /* 0x000fea0003800000 */
.L_x_78:
[----:B------:R-:W-:Y:S05]  /*cf60*/  BRA.DIV ~URZ, `(.L_x_80) ;  /* 0x000039b27f007947 */ /* 0x000fea000b800000 */
[----:B--2---:R2:W1:Y:S04]  /*cf70*/  SHFL.IDX PT, R4, R5, 0x1, 0x1c1f ;  /* 0x003c1f0005047f89 */ /* 0x00446800000e0000 */
[----:B----4-:R2:W4:Y:S02]  /*cf80*/  SHFL.IDX PT, R0, R12, 0x1, 0x1c1f ;  /* 0x003c1f000c007f89 */ /* 0x01052400000e0000 */
.L_x_141:
[----:B------:R-:W-:Y:S05]  /*cf90*/  @P0 BRA `(.L_x_75) ;  /* 0x00001ce000000947 */ /* 0x000fea0003800000 */
[----:B-12---:R-:W2:Y:S04]  /*cfa0*/  LDL R5, [R1+0x84] ;  /* 0x0000840001057983 */ /* 0x006ea80000100800 */
[----:B------:R-:W5:Y:S04]  /*cfb0*/  LDL R17, [R1+0xfc] ;  /* 0x0000fc0001117983 */ /* 0x000f680000100800 */
[----:B---3--:R-:W3:Y:S04]  /*cfc0*/  LDL R21, [R1+0x178] ;  /* 0x0001780001157983 */ /* 0x008ee80000100800 */
[----:B----4-:R-:W4:Y:S04]  /*cfd0*/  LDL R25, [R1+0x100] ;  /* 0x0001000001197983 */ /* 0x010f280000100800 */
[----:B------:R-:W3:Y:S04]  /*cfe0*/  LDL R12, [R1+0xf8] ;  /* 0x0000f800010c7983 */ /* 0x000ee80000100800 */
        /* <DEDUP_REMOVED lines=13> */
[----:B------:R-:W3:Y:S01]  /*d0c0*/  LDL R28, [R1+0x128] ;  /* 0x00012800011c7983 */ /* 0x000ee20000100800 */
[----:B--2---:R-:W-:-:S02]  /*d0d0*/  ISETP.GE.AND P0, PT, R5, c[0x0][0x3c8], PT ;  /* 0x0000f20005007a0c */ /* 0x004fc40003f06270 */
[----:B-----5:R-:W-:-:S11]  /*d0e0*/  ISETP.GE.AND P4, PT, R17, c[0x0][0x3c8], PT ;  /* 0x0000f20011007a0c */ /* 0x020fd60003f86270 */
[----:B------:R-:W-:Y:S02]  /*d0f0*/  @!P0 IMAD.MOV.U32 R2, RZ, RZ, R0 ;  /* 0x000000ffff028224 */ /* 0x000fe400078e0000 */
[----:B------:R-:W-:-:S04]  /*d100*/  @!P0 IMAD.MOV.U32 R3, RZ, RZ, R4 ;  /* 0x000000ffff038224 */ /* 0x000fc800078e0004 */
[----:B------:R-:W-:Y:S01]  /*d110*/  @!P0 IMAD.WIDE R2, R5, 0x4, R2 ;  /* 0x0000000405028825 */ /* 0x000fe200078e0202 */
[----:B----4-:R-:W-:Y:S01]  /*d120*/  ISETP.GE.AND P5, PT, R25, c[0x0][0x3c8], PT ;  /* 0x0000f20019007a0c */ /* 0x010fe20003fa6270 */
[----:B------:R-:W2:Y:S04]  /*d130*/  LDL R5, [R1+0xdc] ;  /* 0x0000dc0001057983 */ /* 0x000ea80000100800 */
[----:B------:R1:W-:Y:S01]  /*d140*/  @!P0 ST.E.64 [R2.64], R116 ;  /* 0x0000007402008985 */ /* 0x0003e2000c101b06 */
[----:B------:R-:W-:-:S04]  /*d150*/  @!P4 LEA R6, P0, R17, R0, 0x2 ;  /* 0x000000001106c211 */ /* 0x000fc800078010ff */
[----:B---3--:R-:W-:Y:S02]  /*d160*/  @!P4 LEA.HI.X R7, R17, R4, R21, 0x2, P0 ;  /* 0x000000041107c211 */ /* 0x008fe400000f1415 */
[----:B------:R-:W3:Y:S04]  /*d170*/  LDL R21, [R1+0x164] ;  /* 0x0001640001157983 */ /* 0x000ee80000100800 */
[----:B------:R-:W4:Y:S01]  /*d180*/  LDL R17, [R1+0x160] ;  /* 0x0001600001117983 */ /* 0x000f220000100800 */
[----:B------:R-:W-:Y:S02]  /*d190*/  ISETP.GE.AND P3, PT, R12, c[0x0][0x3c8], PT ;  /* 0x0000f2000c007a0c */ /* 0x000fe40003f66270 */
[----:B------:R-:W-:Y:S02]  /*d1a0*/  @!P5 LEA R8, P6, R25, R0, 0x2 ;  /* 0x000000001908d211 */ /* 0x000fe400078c10ff */
[----:B------:R-:W-:-:S02]  /*d1b0*/  ISETP.GE.AND P1, PT, R20, c[0x0][0x3c8], PT ;  /* 0x0000f20014007a0c */ /* 0x000fc40003f26270 */
[----:B------:R-:W-:Y:S02]  /*d1c0*/  @!P5 LEA.HI.X R9, R25, R4, R26, 0x2, P6 ;  /* 0x000000041909d211 */ /* 0x000fe400030f141a */
[----:B------:R-:W-:Y:S01]  /*d1d0*/  ISETP.GE.AND P2, PT, R19, c[0x0][0x3c8], PT ;  /* 0x0000f20013007a0c */ /* 0x000fe20003f46270 */
[----:B------:R-:W5:Y:S01]  /*d1e0*/  LDL R25, [R1+0x150] ;  /* 0x0001500001197983 */ /* 0x000f620000100800 */
[----:B------:R-:W-:-:S03]  /*d1f0*/  ISETP.GE.AND P0, PT, R13, c[0x0][0x3c8], PT ;  /* 0x0000f2000d007a0c */ /* 0x000fc60003f06270 */
[----:B------:R-:W5:Y:S01]  /*d200*/  LDL R26, [R1+0x154] ;  /* 0x00015400011a7983 */ /* 0x000f620000100800 */
[----:B-1----:R-:W-:-:S03]  /*d210*/  @!P3 LEA R2, P6, R12, R0, 0x2 ;  /* 0x000000000c02b211 */ /* 0x002fc600078c10ff */
[----:B------:R1:W-:Y:S01]  /*d220*/  @!P5 ST.E.64 [R8.64], R154 ;  /* 0x0000009a0800d985 */ /* 0x0003e2000c101b06 */
[----:B------:R-:W-:-:S03]  /*d230*/  @!P3 LEA.HI.X R3, R12, R4, R15, 0x2, P6 ;  /* 0x000000040c03b211 */ /* 0x000fc600030f140f */
[----:B------:R-:W5:Y:S04]  /*d240*/  LDL R12, [R1+0xd4] ;  /* 0x0000d400010c7983 */ /* 0x000f680000100800 */
[----:B------:R1:W-:Y:S04]  /*d250*/  @!P4 ST.E.64 [R6.64], R128 ;  /* 0x000000800600c985 */ /* 0x0003e8000c101b06 */
[----:B------:R1:W-:Y:S04]  /*d260*/  @!P3 ST.E.64 [R2.64], R120 ;  /* 0x000000780200b985 */ /* 0x0003e8000c101b06 */
[----:B------:R-:W5:Y:S01]  /*d270*/  LDL R15, [R1+0x15c] ;  /* 0x00015c00010f7983 */ /* 0x000f620000100800 */
[----:B------:R-:W-:-:S02]  /*d280*/  ISETP.GE.AND P5, PT, R14, c[0x0][0x3c8], PT ;  /* 0x0000f2000e007a0c */ /* 0x000fc40003fa6270 */
[-C--:B-1----:R-:W-:Y:S02]  /*d290*/  @!P2 LEA R8, P4, R19, R0.reuse, 0x2 ;  /* 0x000000001308a211 */ /* 0x082fe400078810ff */
[----:B------:R-:W-:-:S04]  /*d2a0*/  @!P1 LEA R6, P3, R20, R0, 0x2 ;  /* 0x0000000014069211 */ /* 0x000fc800078610ff */
[-C--:B------:R-:W-:Y:S02]  /*d2b0*/  @!P1 LEA.HI.X R7, R20, R4.reuse, R24, 0x2, P3 ;  /* 0x0000000414079211 */ /* 0x080fe400018f1418 */
[----:B------:R-:W5:Y:S01]  /*d2c0*/  LDL R20, [R1+0x158] ;  /* 0x0001580001147983 */ /* 0x000f620000100800 */
[----:B------:R-:W-:-:S03]  /*d2d0*/  @!P2 LEA.HI.X R9, R19, R4, R23, 0x2, P4 ;  /* 0x000000041309a211 */ /* 0x000fc600020f1417 */
[----:B------:R-:W5:Y:S01]  /*d2e0*/  LDL R19, [R1+0xcc] ;  /* 0x0000cc0001137983 */ /* 0x000f620000100800 */
[C---:B------:R-:W-:Y:S02]  /*d2f0*/  @!P0 LEA R2, P6, R13.reuse, R0, 0x2 ;  /* 0x000000000d028211 */ /* 0x040fe400078c10ff */
[----:B------:R-:W-:Y:S01]  /*d300*/  ISETP.GE.AND P4, PT, R10, c[0x0][0x3c8], PT ;  /* 0x0000f2000a007a0c */ /* 0x000fe20003f86270 */
[----:B------:R-:W5:Y:S01]  /*d310*/  LDL R23, [R1+0xd0] ;  /* 0x0000d00001177983 */ /* 0x000f620000100800 */
[----:B------:R-:W-:-:S03]  /*d320*/  @!P0 LEA.HI.X R3, R13, R4, R18, 0x2, P6 ;  /* 0x000000040d038211 */ /* 0x000fc600030f1412 */
[----:B------:R-:W5:Y:S04]  /*d330*/  LDL R13, [R1+0xc8] ;  /* 0x0000c800010d7983 */ /* 0x000f680000100800 */
[----:B------:R1:W-:Y:S04]  /*d340*/  @!P2 ST.E.64 [R8.64], R150 ;  /* 0x000000960800a985 */ /* 0x0003e8000c101b06 */
[----:B------:R1:W-:Y:S04]  /*d350*/  @!P1 ST.E.64 [R6.64], R138 ;  /* 0x0000008a06009985 */ /* 0x0003e8000c101b06 */
[----:B------:R2:W-:Y:S01]  /*d360*/  @!P0 ST.E.64 [R2.64], R124 ;  /* 0x0000007c02008985 */ /* 0x0005e2000c101b06 */
[----:B------:R-:W-:-:S03]  /*d370*/  ISETP.GE.AND P3, PT, R11, c[0x0][0x3c8], PT ;  /* 0x0000f2000b007a0c */ /* 0x000fc60003f66270 */
[----:B------:R-:W5:Y:S04]  /*d380*/  LDL R18, [R1+0xc4] ;  /* 0x0000c40001127983 */ /* 0x000f680000100800 */
[----:B------:R-:W5:Y:S01]  /*d390*/  LDL R24, [R1+0x14c] ;  /* 0x00014c0001187983 */ /* 0x000f620000100800 */
[-C--:B-1----:R-:W-:Y:S02]  /*d3a0*/  @!P5 LEA R8, P6, R14, R0.reuse, 0x2 ;  /* 0x000000000e08d211 */ /* 0x082fe400078c10ff */
[----:B------:R-:W-:Y:S02]  /*d3b0*/  @!P4 LEA R6, P0, R10, R0, 0x2 ;  /* 0x000000000a06c211 */ /* 0x000fe400078010ff */
[-C--:B---3--:R-:W-:Y:S02]  /*d3c0*/  @!P5 LEA.HI.X R9, R14, R4.reuse, R21, 0x2, P6 ;  /* 0x000000040e09d211 */ /* 0x088fe400030f1415 */
[----:B------:R-:W3:Y:S01]  /*d3d0*/  LDL R21, [R1+0x148] ;  /* 0x0001480001157983 */ /* 0x000ee20000100800 */
[----:B----4-:R-:W-:-:S03]  /*d3e0*/  @!P4 LEA.HI.X R7, R10, R4, R17, 0x2, P0 ;  /* 0x000000040a07c211 */ /* 0x010fc600000f1411 */
[----:B------:R-:W4:Y:S01]  /*d3f0*/  LDL R17, [R1+0x144] ;  /* 0x0001440001117983 */ /* 0x000f220000100800 */
[----:B--2---:R-:W-:Y:S02]  /*d400*/  ISETP.GE.AND P2, PT, R5, c[0x0][0x3c8], PT ;  /* 0x0000f20005007a0c */ /* 0x004fe40003f46270 */
[----:B------:R-:W-:Y:S01]  /*d410*/  @!P3 LEA R2, P6, R11, R0, 0x2 ;  /* 0x000000000b02b211 */ /* 0x000fe200078c10ff */
[----:B------:R-:W2:Y:S01]  /*d420*/  LDL R10, [R1+0xbc] ;  /* 0x0000bc00010a7983 */ /* 0x000ea20000100800 */
[----:B------:R-:W-:-:S03]  /*d430*/  ISETP.GE.AND P1, PT, R16, c[0x0][0x3c8], PT ;  /* 0x0000f20010007a0c */ /* 0x000fc60003f26270 */
[----:B------:R1:W-:Y:S04]  /*d440*/  @!P5 ST.E.64 [R8.64], R158 ;  /* 0x0000009e0800d985 */ /* 0x0003e8000c101b06 */
[----:B------:R-:W2:Y:S01]  /*d450*/  LDL R14, [R1+0xc0] ;  /* 0x0000c000010e7983 */ /* 0x000ea20000100800 */
[----:B-----5:R-:W-:-:S03]  /*d460*/  ISETP.GE.AND P0, PT, R12, c[0x0][0x3c8], PT ;  /* 0x0000f2000c007a0c */ /* 0x020fc60003f06270 */
[----:B------:R5:W-:Y:S01]  /*d470*/  @!P4 ST.E.64 [R6.64], R142 ;  /* 0x0000008e0600c985 */ /* 0x000be2000c101b06 */
[----:B------:R-:W-:-:S03]  /*d480*/  @!P3 LEA.HI.X R3, R11, R4, R15, 0x2, P6 ;  /* 0x000000040b03b211 */ /* 0x000fc600030f140f */
[----:B------:R-:W2:Y:S01]  /*d490*/  LDL R11, [R1+0xb8] ;  /* 0x0000b800010b7983 */ /* 0x000ea20000100800 */
[----:B-1----:R-:W-:-:S03]  /*d4a0*/  @!P2 LEA R8, P6, R5, R0, 0x2 ;  /* 0x000000000508a211 */ /* 0x002fc600078c10ff */
[----:B------:R1:W-:Y:S04]  /*d4b0*/  @!P3 ST.E.64 [R2.64], R34 ;  /* 0x000000220200b985 */ /* 0x0003e8000c101b06 */
[----:B------:R-:W2:Y:S01]  /*d4c0*/  LDL R15, [R1+0xb4] ;  /* 0x0000b400010f7983 */ /* 0x000ea20000100800 */
[----:B-----5:R-:W-:Y:S02]  /*d4d0*/  @!P1 LEA R6, P3, R16, R0, 0x2 ;  /* 0x0000000010069211 */ /* 0x020fe400078610ff */
[----:B------:R-:W-:Y:S02]  /*d4e0*/  @!P2 LEA.HI.X R9, R5, R4, R20, 0x2, P6 ;  /* 0x000000040509a211 */ /* 0x000fe400030f1414 */
[----:B------:R-:W5:Y:S01]  /*d4f0*/  LDL R20, [R1+0x140] ;  /* 0x0001400001147983 */ /* 0x000f620000100800 */
[----:B------:R-:W-:-:S02]  /*d500*/  ISETP.GE.AND P4, PT, R19, c[0x0][0x3c8], PT ;  /* 0x0000f20013007a0c */ /* 0x000fc40003f86270 */
[----:B------:R-:W-:Y:S01]  /*d510*/  @!P1 LEA.HI.X R7, R16, R4, R26, 0x2, P3 ;  /* 0x0000000410079211 */ /* 0x000fe200018f141a */
[----:B------:R-:W5:Y:S01]  /*d520*/  LDL R5, [R1+0xb0] ;  /* 0x0000b00001057983 */ /* 0x000f620000100800 */
[----:B-1----:R-:W-:-:S03]  /*d530*/  @!P0 LEA R2, P6, R12, R0, 0x2 ;  /* 0x000000000c028211 */ /* 0x002fc600078c10ff */
[----:B------:R-:W5:Y:S01]  /*d540*/  LDL R16, [R1+0x13c] ;  /* 0x00013c0001107983 */ /* 0x000f620000100800 */
[----:B------:R-:W-:-:S03]  /*d550*/  @!P0 LEA.HI.X R3, R12, R4, R25, 0x2, P6 ;  /* 0x000000040c038211 */ /* 0x000fc600030f1419 */
[----:B------:R-:W5:Y:S01]  /*d560*/  LDL R12, [R1+0x138] ;  /* 0x00013800010c7983 */ /* 0x000f620000100800 */
[----:B------:R-:W-:-:S03]  /*d570*/  ISETP.GE.AND P3, PT, R13, c[0x0][0x3c8], PT ;  /* 0x0000f2000d007a0c */ /* 0x000fc60003f66270 */
[----:B------:R-:W-:Y:S04]  /*d580*/  @!P2 ST.E.64 [R8.64], R162 ;  /* 0x000000a20800a985 */ /* 0x000fe8000c101b06 */
        /* <DEDUP_REMOVED lines=10> */
[----:B------:R-:W4:Y:S04]  /*d630*/  LDL R17, [R1+0x130] ;  /* 0x0001300001117983 */ /* 0x000f280000100800 */
[----:B------:R-:W4:Y:S01]  /*d640*/  LDL R13, [R1+0x12c] ;  /* 0x00012c00010d7983 */ /* 0x000f220000100800 */
[----:B------:R-:W-:Y:S02]  /*d650*/  ISETP.GE.AND P2, PT, R18, c[0x0][0x3c8], PT ;  /* 0x0000f20012007a0c */ /* 0x000fe40003f46270 */
[C---:B------:R-:W-:Y:S01]  /*d660*/  @!P5 LEA R8, P1, R23.reuse, R0, 0x2 ;  /* 0x000000001708d211 */ /* 0x040fe200078210ff */
[----:B------:R-:W4:Y:S01]  /*d670*/  LDL R21, [R1+0x11c] ;  /* 0x00011c0001157983 */ /* 0x000f220000100800 */
[----:B--2---:R-:W-:Y:S02]  /*d680*/  ISETP.GE.AND P0, PT, R10, c[0x0][0x3c8], PT ;  /* 0x0000f2000a007a0c */ /* 0x004fe40003f06270 */
[----:B------:R-:W-:-:S02]  /*d690*/  @!P5 LEA.HI.X R9, R23, R4, R24, 0x2, P1 ;  /* 0x000000041709d211 */ /* 0x000fc400008f1418 */
[----:B------:R-:W2:Y:S04]  /*d6a0*/  LDL R23, [R1+0xa4] ;  /* 0x0000a40001177983 */ /* 0x000ea80000100800 */
[----:B------:R1:W-:Y:S01]  /*d6b0*/  @!P5 ST.E.64 [R8.64], R164 ;  /* 0x000000a40800d985 */ /* 0x0003e2000c101b06 */
[----:B------:R-:W-:-:S03]  /*d6c0*/  ISETP.GE.AND P1, PT, R14, c[0x0][0x3c8], PT ;  /* 0x0000f2000e007a0c */ /* 0x000fc60003f26270 */
[----:B------:R-:W-:Y:S04]  /*d6d0*/  @!P4 ST.E.64 [R6.64], R62 ;  /* 0x0000003e0600c985 */ /* 0x000fe8000c101b06 */
[----:B------:R5:W-:Y:S04]  /*d6e0*/  @!P3 ST.E.64 [R2.64], R42 ;  /* 0x0000002a0200b985 */ /* 0x000be8000c101b06 */
[----:B------:R-:W2:Y:S01]  /*d6f0*/  LDL R24, [R1+0x120] ;  /* 0x0001200001187983 */ /* 0x000ea20000100800 */
[----:B------:R-:W-:Y:S02]  /*d700*/  ISETP.GE.AND P5, PT, R11, c[0x0][0x3c8], PT ;  /* 0x0000f2000b007a0c */ /* 0x000fe40003fa6270 */
[----:B-1----:R-:W-:-:S04]  /*d710*/  @!P2 LEA R8, P6, R18, R0, 0x2 ;  /* 0x000000001208a211 */ /* 0x002fc800078c10ff */
[----:B-----5:R-:W-:Y:S02]  /*d720*/  @!P2 LEA.HI.X R9, R18, R4, R20, 0x2, P6 ;  /* 0x000000041209a211 */ /* 0x020fe400030f1414 */
[----:B------:R-:W5:Y:S01]  /*d730*/  LDL R20, [R1+0xa0] ;  /* 0x0000a00001147983 */ /* 0x000f620000100800 */
[-C--:B------:R-:W-:Y:S02]  /*d740*/  @!P0 LEA R2, P6, R10, R0.reuse, 0x2 ;  /* 0x000000000a028211 */ /* 0x080fe400078c10ff */
[----:B------:R-:W-:Y:S01]  /*d750*/  @!P1 LEA R6, P3, R14, R0, 0x2 ;  /* 0x000000000e069211 */ /* 0x000fe200078610ff */
[----:B------:R-:W5:Y:S01]  /*d760*/  LDL R18, [R1+0x98] ;  /* 0x0000980001127983 */ /* 0x000f620000100800 */
[----:B------:R-:W-:-:S03]  /*d770*/  @!P0 LEA.HI.X R3, R10, R4, R12, 0x2, P6 ;  /* 0x000000040a038211 */ /* 0x000fc600030f140c */
[----:B------:R-:W5:Y:S01]  /*d780*/  LDL R10, [R1+0x9c] ;  /* 0x00009c00010a7983 */ /* 0x000f620000100800 */
[----:B------:R-:W-:Y:S02]  /*d790*/  ISETP.GE.AND P4, PT, R15, c[0x0][0x3c8], PT ;  /* 0x0000f2000f007a0c */ /* 0x000fe40003f86270 */
[----:B------:R-:W-:Y:S01]  /*d7a0*/  @!P1 LEA.HI.X R7, R14, R4, R16, 0x2, P3 ;  /* 0x000000040e079211 */ /* 0x000fe200018f1410 */
[----:B------:R-:W5:Y:S01]  /*d7b0*/  LDL R12, [R1+0x8c] ;  /* 0x00008c00010c7983 */ /* 0x000f620000100800 */
[----:B------:R-:W-:-:S03]  /*d7c0*/  ISETP.GE.AND P3, PT, R5, c[0x0][0x3c8], PT ;  /* 0x0000f20005007a0c */ /* 0x000fc60003f66270 */
[----:B------:R-:W5:Y:S04]  /*d7d0*/  LDL R16, [R1+0x94] ;  /* 0x0000940001107983 */ /* 0x000f680000100800 */
[----:B------:R-:W5:Y:S04]  /*d7e0*/  LDL R14, [R1+0x90] ;  /* 0x00009000010e7983 */ /* 0x000f680000100800 */
[----:B------:R1:W-:Y:S04]  /*d7f0*/  @!P2 ST.E.64 [R8.64], R166 ;  /* 0x000000a60800a985 */ /* 0x0003e8000c101b06 */
[----:B------:R1:W-:Y:S04]  /*d800*/  @!P1 ST.E.64 [R6.64], R66 ;  /* 0x0000004206009985 */ /* 0x0003e8000c101b06 */
[----:B------:R3:W-:Y:S01]  /*d810*/  @!P0 ST.E.64 [R2.64], R46 ;  /* 0x0000002e02008985 */ /* 0x0007e2000c101b06 */
[----:B-1----:R-:W-:-:S02]  /*d820*/  @!P5 LEA R8, P6, R11, R0, 0x2 ;  /* 0x000000000b08d211 */ /* 0x002fc400078c10ff */
[----:B------:R-:W-:Y:S02]  /*d830*/  @!P4 LEA R6, P0, R15, R0, 0x2 ;  /* 0x000000000f06c211 */ /* 0x000fe400078010ff */
[----:B---3--:R-:W-:Y:S02]  /*d840*/  @!P5 LEA.HI.X R9, R11, R4, R19, 0x2, P6 ;  /* 0x000000040b09d211 */ /* 0x008fe400030f1413 */
[----:B------:R-:W3:Y:S01]  /*d850*/  LDL R11, [R1+0x118] ;  /* 0x00011800010b7983 */ /* 0x000ee20000100800 */
[----:B------:R-:W-:-:S03]  /*d860*/  @!P3 LEA R2, P6, R5, R0, 0x2 ;  /* 0x000000000502b211 */ /* 0x000fc600078c10ff */
[----:B------:R-:W3:Y:S01]  /*d870*/  LDL R19, [R1+0x114] ;  /* 0x0001140001137983 */ /* 0x000ee20000100800 */
[-C--:B----4-:R-:W-:Y:S02]  /*d880*/  @!P4 LEA.HI.X R7, R15, R4.reuse, R17, 0x2, P0 ;  /* 0x000000040f07c211 */ /* 0x090fe400000f1411 */
[----:B------:R-:W-:Y:S01]  /*d890*/  @!P3 LEA.HI.X R3, R5, R4, R13, 0x2, P6 ;  /* 0x000000040503b211 */ /* 0x000fe200030f140d */
[----:B------:R-:W4:Y:S04]  /*d8a0*/  LDL R17, [R1+0x110] ;  /* 0x0001100001117983 */ /* 0x000f280000100800 */
[----:B------:R-:W4:Y:S04]  /*d8b0*/  LDL R15, [R1+0x10c] ;  /* 0x00010c00010f7983 */ /* 0x000f280000100800 */
[----:B------:R-:W4:Y:S04]  /*d8c0*/  LDL R13, [R1+0x108] ;  /* 0x00010800010d7983 */ /* 0x000f280000100800 */
[----:B------:R-:W4:Y:S01]  /*d8d0*/  LDL R5, [R1+0x88] ;  /* 0x0000880001057983 */ /* 0x000f220000100800 */
[----:B------:R-:W-:-:S02]  /*d8e0*/  ISETP.GE.AND P2, PT, R27, c[0x0][0x3c8], PT ;  /* 0x0000f2001b007a0c */ /* 0x000fc40003f46270 */
[----:B------:R-:W-:Y:S02]  /*d8f0*/  ISETP.GE.AND P1, PT, R25, c[0x0][0x3c8], PT ;  /* 0x0000f20019007a0c */ /* 0x000fe40003f26270 */
[----:B--2---:R-:W-:Y:S01]  /*d900*/  ISETP.GE.AND P0, PT, R23, c[0x0][0x3c8], PT ;  /* 0x0000f20017007a0c */ /* 0x004fe20003f06270 */
[----:B------:R1:W-:Y:S04]  /*d910*/  @!P5 ST.E.64 [R8.64], R168 ;  /* 0x000000a80800d985 */ /* 0x0003e8000c101b06 */
[----:B------:R2:W-:Y:S04]  /*d920*/  @!P4 ST.E.64 [R6.64], R70 ;  /* 0x000000460600c985 */ /* 0x0005e8000c101b06 */
[----:B------:R5:W-:Y:S01]  /*d930*/  @!P3 ST.E.64 [R2.64], R50 ;  /* 0x000000320200b985 */ /* 0x000be2000c101b06 */
[----:B-1----:R-:W-:-:S02]  /*d940*/  @!P2 LEA R8, P5, R27, R0, 0x2 ;  /* 0x000000001b08a211 */ /* 0x002fc400078a10ff */
[-C--:B--2---:R-:W-:Y:S02]  /*d950*/  @!P1 LEA R6, P6, R25, R0.reuse, 0x2 ;  /* 0x0000000019069211 */ /* 0x084fe400078c10ff */
[----:B-----5:R-:W-:Y:S02]  /*d960*/  ISETP.GE.AND P4, PT, R20, c[0x0][0x3c8], PT ;  /* 0x0000f20014007a0c */ /* 0x020fe40003f86270 */
[----:B------:R-:W-:Y:S02]  /*d970*/  @!P0 LEA R2, P3, R23, R0, 0x2 ;  /* 0x0000000017028211 */ /* 0x000fe400078610ff */
[-C--:B------:R-:W-:Y:S02]  /*d980*/  @!P2 LEA.HI.X R9, R27, R4.reuse, R28, 0x2, P5 ;  /* 0x000000041b09a211 */ /* 0x080fe400028f141c */
[-C--:B------:R-:W-:Y:S02]  /*d990*/  @!P1 LEA.HI.X R7, R25, R4.reuse, R26, 0x2, P6 ;  /* 0x0000000419079211 */ /* 0x080fe400030f141a */
[----:B------:R-:W-:Y:S01]  /*d9a0*/  @!P0 LEA.HI.X R3, R23, R4, R24, 0x2, P3 ;  /* 0x0000000417038211 */ /* 0x000fe200018f1418 */
[----:B------:R-:W-:Y:S01]  /*d9b0*/  @!P2 ST.E.64 [R8.64], R90 ;  /* 0x0000005a0800a985 */ /* 0x000fe2000c101b06 */
[----:B------:R-:W-:-:S03]  /*d9c0*/  ISETP.GE.AND P5, PT, R10, c[0x0][0x3c8], PT ;  /* 0x0000f2000a007a0c */ /* 0x000fc60003fa6270 */
[----:B------:R1:W-:Y:S01]  /*d9d0*/  @!P1 ST.E.64 [R6.64], R74 ;  /* 0x0000004a06009985 */ /* 0x0003e2000c101b06 */
[----:B------:R-:W-:-:S03]  /*d9e0*/  ISETP.GE.AND P3, PT, R18, c[0x0][0x3c8], PT ;  /* 0x0000f20012007a0c */ /* 0x000fc60003f66270 */
[----:B------:R2:W-:Y:S01]  /*d9f0*/  @!P0 ST.E.64 [R2.64], R54 ;  /* 0x0000003602008985 */ /* 0x0005e2000c101b06 */
[----:B------:R-:W-:Y:S02]  /*da00*/  ISETP.GE.AND P2, PT, R16, c[0x0][0x3c8], PT ;  /* 0x0000f20010007a0c */ /* 0x000fe40003f46270 */
[----:B------:R-:W-:Y:S02]  /*da10*/  ISETP.GE.AND P1, PT, R14, c[0x0][0x3c8], PT ;  /* 0x0000f2000e007a0c */ /* 0x000fe40003f26270 */
[----:B-1----:R-:W-:-:S04]  /*da20*/  @!P4 LEA R6, P0, R20, R0, 0x2 ;  /* 0x000000001406c211 */ /* 0x002fc800078010ff */
[----:B------:R-:W-:Y:S02]  /*da30*/  @!P4 LEA.HI.X R7, R20, R4, R21, 0x2, P0 ;  /* 0x000000041407c211 */ /* 0x000fe400000f1415 */
[----:B------:R-:W-:Y:S02]  /*da40*/  ISETP.GE.AND P0, PT, R12, c[0x0][0x3c8], PT ;  /* 0x0000f2000c007a0c */ /* 0x000fe40003f06270 */
[C---:B--2---:R-:W-:Y:S01]  /*da50*/  @!P5 LEA R2, P6, R10.reuse, R0, 0x2 ;  /* 0x000000000a02d211 */ /* 0x044fe200078c10ff */
[----:B------:R1:W-:Y:S03]  /*da60*/  @!P4 ST.E.64 [R6.64], R78 ;  /* 0x0000004e0600c985 */ /* 0x0003e6000c101b06 */
[----:B---3--:R-:W-:Y:S02]  /*da70*/  @!P5 LEA.HI.X R3, R10, R4, R11, 0x2, P6 ;  /* 0x000000040a03d211 */ /* 0x008fe400030f140b */
[----:B------:R-:W-:-:S02]  /*da80*/  @!P3 LEA R10, P4, R18, R0, 0x2 ;  /* 0x00000000120ab211 */ /* 0x000fc400078810ff */
[-C--:B------:R-:W-:Y:S01]  /*da90*/  @!P2 LEA R8, P6, R16, R0.reuse, 0x2 ;  /* 0x000000001008a211 */ /* 0x080fe200078c10ff */
[----:B------:R2:W-:Y:S01]  /*daa0*/  @!P5 ST.E.64 [R2.64], R82 ;  /* 0x000000520200d985 */ /* 0x0005e2000c101b06 */
[----:B-1----:R-:W-:Y:S02]  /*dab0*/  @!P1 LEA R6, P5, R14, R0, 0x2 ;  /* 0x000000000e069211 */ /* 0x002fe400078a10ff */
[-C--:B------:R-:W-:Y:S02]  /*dac0*/  @!P3 LEA.HI.X R11, R18, R4.reuse, R19, 0x2, P4 ;  /* 0x00000004120bb211 */ /* 0x080fe400020f1413 */
[-C--:B----4-:R-:W-:Y:S02]  /*dad0*/  @!P2 LEA.HI.X R9, R16, R4.reuse, R17, 0x2, P6 ;  /* 0x000000041009a211 */ /* 0x090fe400030f1411 */
[----:B------:R-:W-:Y:S01]  /*dae0*/  @!P1 LEA.HI.X R7, R14, R4, R15, 0x2, P5 ;  /* 0x000000040e079211 */ /* 0x000fe200028f140f */
[----:B------:R1:W-:Y:S04]  /*daf0*/  @!P3 ST.E.64 [R10.64], R98 ;  /* 0x000000620a00b985 */ /* 0x0003e8000c101b06 */
[----:B------:R1:W-:Y:S04]  /*db00*/  @!P2 ST.E.64 [R8.64], R94 ;  /* 0x0000005e0800a985 */ /* 0x0003e8000c101b06 */
[----:B------:R1:W-:Y:S01]  /*db10*/  @!P1 ST.E.64 [R6.64], R86 ;  /* 0x0000005606009985 */ /* 0x0003e2000c101b06 */
[----:B--2---:R-:W-:-:S04]  /*db20*/  @!P0 LEA R2, P4, R12, R0, 0x2 ;  /* 0x000000000c028211 */ /* 0x004fc800078810ff */
[----:B------:R-:W-:-:S05]  /*db30*/  @!P0 LEA.HI.X R3, R12, R4, R13, 0x2, P4 ;  /* 0x000000040c038211 */ /* 0x000fca00020f140d */
[----:B------:R1:W-:Y:S01]  /*db40*/  @!P0 ST.E.64 [R2.64], R58 ;  /* 0x0000003a02008985 */ /* 0x0003e2000c101b06 */
[----:B------:R-:W-:-:S13]  /*db50*/  ISETP.GE.AND P0, PT, R5, c[0x0][0x3c8], PT ;  /* 0x0000f20005007a0c */ /* 0x000fda0003f06270 */
[----:B------:R-:W-:Y:S05]  /*db60*/  @P0 BRA `(.L_x_75) ;  /* 0x0000111000000947 */ /* 0x000fea0003800000 */
[----:B------:R-:W2:Y:S01]  /*db70*/  LDL R12, [R1+0x104] ;  /* 0x00010400010c7983 */ /* 0x000ea20000100800 */
[----:B-1----:R-:W-:-:S04]  /*db80*/  LEA R2, P0, R5, R0, 0x2 ;  /* 0x0000000005027211 */ /* 0x002fc800078010ff */
[----:B--2---:R-:W-:-:S05]  /*db90*/  LEA.HI.X R3, R5, R4, R12, 0x2, P0 ;  /* 0x0000000405037211 */ /* 0x004fca00000f140c */
[----:B------:R1:W-:Y:S01]  /*dba0*/  ST.E.64 [R2.64], R30 ;  /* 0x0000001e02007985 */ /* 0x0003e2000c101b06 */
[----:B------:R-:W-:Y:S05]  /*dbb0*/  BRA `(.L_x_75) ;  /* 0x000010c000007947 */ /* 0x000fea0003800000 */
.L_x_60:
[----:B------:R-:W2:Y:S04]  /*dbc0*/  LDL.LU R4, [R1+0x40] ;  /* 0x0000400001047983 */ /* 0x000ea80000300800 */
[----:B------:R-:W3:Y:S01]  /*dbd0*/  LDL.LU R6, [R1+0x44] ;  /* 0x0000440001067983 */ /* 0x000ee20000300800 */
[----:B------:R-:W-:Y:S02]  /*dbe0*/  ISETP.NE.U32.AND P1, PT, RZ, c[0x0][0x508], PT ;  /* 0x00014200ff007a0c */ /* 0x000fe40003f25070 */
[----:B------:R-:W-:Y:S01]  /*dbf0*/  ISETP.NE.U32.AND P3, PT, RZ, c[0x0][0x500], PT ;  /* 0x00014000ff007a0c */ /* 0x000fe20003f65070 */
[----:B------:R-:W4:Y:S01]  /*dc00*/  LDL.LU R0, [R1+0x58] ;  /* 0x0000580001007983 */ /* 0x000f220000300800 */
[----:B------:R-:W-:Y:S01]  /*dc10*/  ISETP.NE.AND.EX P1, PT, RZ, c[0x0][0x50c], PT, P1 ;  /* 0x00014300ff007a0c */ /* 0x000fe20003f25310 */
[----:B------:R-:W-:Y:S01]  /*dc20*/  IMAD.MOV.U32 R8, RZ, RZ, RZ ;  /* 0x000000ffff087224 */ /* 0x000fe200078e00ff */
[----:B------:R-:W-:Y:S01]  /*dc30*/  ISETP.NE.AND.EX P3, PT, RZ, c[0x0][0x504], PT, P3 ;  /* 0x00014100ff007a0c */ /* 0x000fe20003f65330 */
[----:B------:R-:W-:Y:S01]  /*dc40*/  IMAD.MOV.U32 R21, RZ, RZ, c[0x0][0x388] ;  /* 0x0000e200ff157624 */ /* 0x000fe200078e00ff */
[----:B--2---:R-:W-:-:S09]  /*dc50*/  IADD3 R2, P2, R4, c[0x0][0x500], RZ ;  /* 0x0001400004027a10 */ /* 0x004fd20007f5e0ff */
[----:B------:R-:W-:Y:S02]  /*dc60*/  @P1 IADD3 R4, P0, R4, c[0x0][0x508], RZ ;  /* 0x0001420004041a10 */ /* 0x000fe40007f1e0ff */
[C---:B---3--:R-:W-:Y:S02]  /*dc70*/  IADD3.X R3, R6.reuse, c[0x0][0x504], RZ, P2, !PT ;  /* 0x0001410006037a10 */ /* 0x048fe400017fe4ff */
[----:B------:R-:W-:-:S03]  /*dc80*/  @P1 IADD3.X R5, R6, c[0x0][0x50c], RZ, P0, !PT ;  /* 0x0001430006051a10 */ /* 0x000fc600007fe4ff */
[----:B------:R1:W5:Y:S04]  /*dc90*/  @P3 LDG.E R8, [R2.64] ;  /* 0x0000000602083981 */ /* 0x000368000c1e1900 */
[----:B------:R1:W5:Y:S01]  /*dca0*/  @P1 LDG.E R21, [R4.64] ;  /* 0x0000000604151981 */ /* 0x000362000c1e1900 */
[----:B----4-:R-:W-:-:S04]  /*dcb0*/  ISETP.NE.AND P0, PT, R0, RZ, PT ;  /* 0x000000ff0000720c */ /* 0x010fc80003f05270 */
[----:B------:R-:W-:Y:S01]  /*dcc0*/  SEL R19, R0, c[0x0][0x3d4], P0 ;  /* 0x0000f50000137a07 */ /* 0x000fe20000000000 */
[----:B------:R-:W-:Y:S05]  /*dcd0*/  @P1 BRA `(.L_x_81) ;  /* 0x0000004000001947 */ /* 0x000fea0003800000 */
[----:B------:R-:W-:Y:S05]  /*dce0*/  @!P3 BRA `(.L_x_81) ;  /* 0x000000300000b947 */ /* 0x000fea0003800000 */
[----:B------:R2:W3:Y:S04]  /*dcf0*/  LDG.E R0, [R2.64] ;  /* 0x0000000602007981 */ /* 0x0004e8000c1e1900 */
[----:B-12---:R-:W3:Y:S02]  /*dd00*/  LDG.E R2, [R2.64+0x4] ;  /* 0x0000040602027981 */ /* 0x006ee4000c1e1900 */
[----:B---3-5:R-:W-:Y:S02]  /*dd10*/  IADD3 R21, -R0, R2, RZ ;  /* 0x0000000200157210 */ /* 0x028fe40007ffe1ff */
.L_x_81:
[----:B-1----:R-:W2:Y:S04]  /*dd20*/  LDL.LU R4, [R1+0x50] ;  /* 0x0000500001047983 */ /* 0x002ea80000300800 */
[----:B------:R-:W3:Y:S04]  /*dd30*/  LDL.LU R2, [R1+0x3c] ;  /* 0x00003c0001027983 */ /* 0x000ee80000300800 */
[----:B------:R-:W4:Y:S01]  /*dd40*/  LDL.LU R0, [R1+0x7c] ;  /* 0x00007c0001007983 */ /* 0x000f220000300800 */
[----:B------:R-:W-:Y:S01]  /*dd50*/  BSSY B0, `(.L_x_82) ;  /* 0x0000039000007945 */ /* 0x000fe20003800000 */
[----:B-----5:R-:W-:-:S02]  /*dd60*/  SHF.R.S32.HI R18, RZ, 0x1f, R8 ;  /* 0x0000001fff127819 */ /* 0x020fc40000011408 */
[----:B------:R-:W1:Y:S02]  /*dd70*/  S2R R3, SR_TID.X ;  /* 0x0000000000037919 */ /* 0x000e640000002100 */
[----:B-1----:R-:W-:Y:S02]  /*dd80*/  ISETP.GT.AND P0, PT, R3, 0x7f, PT ;  /* 0x0000007f0300780c */ /* 0x002fe40003f04270 */
[----:B--2---:R-:W-:Y:S02]  /*dd90*/  LOP3.LUT R9, R4, 0xffff, RZ, 0xc0, !PT ;  /* 0x0000ffff04097812 */ /* 0x004fe400078ec0ff */
[----:B---3--:R-:W-:Y:S02]  /*dda0*/  SEL R15, R2, RZ, !P3 ;  /* 0x000000ff020f7207 */ /* 0x008fe40005800000 */
[----:B----4-:R-:W-:-:S07]  /*ddb0*/  SEL R20, R0, RZ, !P3 ;  /* 0x000000ff00147207 */ /* 0x010fce0005800000 */
[----:B------:R-:W-:Y:S05]  /*ddc0*/  @P0 BRA `(.L_x_83) ;  /* 0x0000031000000947 */ /* 0x000fea0003800000 */
[----:B------:R-:W2:Y:S01]  /*ddd0*/  LDL R2, [R1+0x4c] ;  /* 0x00004c0001027983 */ /* 0x000ea20000100800 */
[----:B------:R-:W-:Y:S01]  /*dde0*/  IMAD R0, R21, c[0x0][0x4e8], RZ ;  /* 0x00013a0015007a24 */ /* 0x000fe200078e02ff */
[----:B--2---:R-:W-:-:S04]  /*ddf0*/  LEA R14, R2, R3, 0x7 ;  /* 0x00000003020e7211 */ /* 0x004fc800078e38ff */
[----:B------:R-:W-:-:S13]  /*de00*/  ISETP.GE.AND P0, PT, R14, R0, PT ;  /* 0x000000000e00720c */ /* 0x000fda0003f06270 */
[----:B------:R-:W-:Y:S05]  /*de10*/  @P0 BRA `(.L_x_83) ;  /* 0x000002c000000947 */ /* 0x000fea0003800000 */
[----:B------:R-:W2:Y:S01]  /*de20*/  LDL.LU R23, [R1+0x80] ;  /* 0x0000800001177983 */ /* 0x000ea20000300800 */
[----:B------:R-:W-:Y:S01]  /*de30*/  IMAD.MOV.U32 R0, RZ, RZ, 0x368 ;  /* 0x00000368ff007424 */ /* 0x000fe200078e00ff */
[----:B------:R-:W-:-:S04]  /*de40*/  ISETP.GT.AND P2, PT, R19, 0x1, PT ;  /* 0x000000011300780c */ /* 0x000fc80003f44270 */
[----:B------:R-:W-:-:S04]  /*de50*/  SEL R0, R0, 0x328, P2 ;  /* 0x0000032800007807 */ /* 0x000fc80001000000 */
[----:B------:R1:W3:Y:S08]  /*de60*/  LDC.64 R6, c[0x0][R0+0x170] ;  /* 0x00005c0000067b82 */ /* 0x0002f00000000a00 */
[----:B------:R1:W4:Y:S08]  /*de70*/  LDC.64 R4, c[0x0][R0+0x168] ;  /* 0x00005a0000047b82 */ /* 0x0003300000000a00 */
[----:B------:R1:W5:Y:S08]  /*de80*/  LDC.64 R12, c[0x0][R0+0x178] ;  /* 0x00005e00000c7b82 */ /* 0x0003700000000a00 */
[----:B------:R1:W2:Y:S02]  /*de90*/  LDC.64 R10, c[0x0][R0+0x160] ;  /* 0x00005800000a7b82 */ /* 0x0002a40000000a00 */
[----:B-1----:R-:W-:-:S02]  /*dea0*/  IMAD.MOV.U32 R0, RZ, RZ, c[0x0][0x4e8] ;  /* 0x00013a00ff007624 */ /* 0x002fc400078e00ff */
[-C--:B---3--:R-:W-:Y:S02]  /*deb0*/  IMAD R7, R7, R15.reuse, RZ ;  /* 0x0000000f07077224 */ /* 0x088fe400078e02ff */
[----:B------:R-:W-:Y:S01]  /*dec0*/  IMAD.WIDE.U32 R2, R6, R15, RZ ;  /* 0x0000000f06027225 */ /* 0x000fe200078e00ff */
[----:B------:R-:W-:Y:S02]  /*ded0*/  ISETP.NE.AND P0, PT, R0, 0x1, PT ;  /* 0x000000010000780c */ /* 0x000fe40003f05270 */
[----:B------:R-:W-:Y:S01]  /*dee0*/  MOV R0, R14 ;  /* 0x0000000e00007202 */ /* 0x000fe20000000f00 */
[----:B------:R-:W-:Y:S02]  /*def0*/  IMAD R7, R6, R20, R7 ;  /* 0x0000001406077224 */ /* 0x000fe400078e0207 */
[-C--:B----4-:R-:W-:Y:S02]  /*df00*/  IMAD R16, R5, R9.reuse, RZ ;  /* 0x0000000905107224 */ /* 0x090fe400078e02ff */
[----:B------:R-:W-:Y:S01]  /*df10*/  IMAD.WIDE.U32 R4, R4, R9, RZ ;  /* 0x0000000904047225 */ /* 0x000fe200078e00ff */
[----:B------:R-:W-:-:S03]  /*df20*/  IADD3 R3, R3, R7, RZ ;  /* 0x0000000703037210 */ /* 0x000fc60007ffe0ff */
[----:B------:R-:W-:Y:S02]  /*df30*/  IMAD.IADD R16, R5, 0x1, R16 ;  /* 0x0000000105107824 */ /* 0x000fe400078e0210 */
[----:B------:R-:W-:-:S05]  /*df40*/  @P0 IMAD.HI.U32 R17, R14, c[0x0][0x4ec], RZ ;  /* 0x00013b000e110a27 */ /* 0x000fca00078e00ff */
[----:B------:R-:W-:Y:S02]  /*df50*/  @P0 SHF.R.U32.HI R0, RZ, c[0x0][0x4f0], R17 ;  /* 0x00013c00ff000a19 */ /* 0x000fe40000011611 */
[----:B------:R-:W-:-:S03]  /*df60*/  IADD3 R17, P1, P0, R2, R4, R8 ;  /* 0x0000000402117210 */ /* 0x000fc6000783e008 */
[----:B------:R-:W-:-:S04]  /*df70*/  IMAD.MOV R2, RZ, RZ, -R0 ;  /* 0x000000ffff027224 */ /* 0x000fc800078e0a00 */
[----:B------:R-:W-:Y:S01]  /*df80*/  IMAD R2, R2, c[0x0][0x4e8], R14 ;  /* 0x00013a0002027a24 */ /* 0x000fe200078e020e */
[----:B--2---:R-:W-:-:S05]  /*df90*/  SEL R6, R23, RZ, P2 ;  /* 0x000000ff17067207 */ /* 0x004fca0001000000 */
[-C--:B-----5:R-:W-:Y:S02]  /*dfa0*/  IMAD R7, R13, R6.reuse, RZ ;  /* 0x000000060d077224 */ /* 0x0a0fe400078e02ff */
[----:B------:R-:W-:Y:S01]  /*dfb0*/  IMAD.WIDE.U32 R4, R12, R6, RZ ;  /* 0x000000060c047225 */ /* 0x000fe200078e00ff */
[----:B------:R-:W-:Y:S02]  /*dfc0*/  IADD3.X R12, R3, R16, R18, P1, P0 ;  /* 0x00000010030c7210 */ /* 0x000fe40000fe0412 */
[----:B------:R-:W-:Y:S02]  /*dfd0*/  SHF.R.S32.HI R3, RZ, 0x1f, R0 ;  /* 0x0000001fff037819 */ /* 0x000fe40000011400 */
[----:B------:R-:W-:Y:S01]  /*dfe0*/  IADD3 R5, R5, R7, RZ ;  /* 0x0000000705057210 */ /* 0x000fe20007ffe0ff */
[----:B------:R-:W-:Y:S01]  /*dff0*/  IMAD.MOV.U32 R7, RZ, RZ, c[0x0][0x4a8] ;  /* 0x00012a00ff077624 */ /* 0x000fe200078e00ff */
[----:B------:R-:W-:Y:S01]  /*e000*/  IADD3 R4, P1, P0, R0, R17, R4 ;  /* 0x0000001100047210 */ /* 0x000fe2000783e004 */
[----:B------:R-:W-:Y:S01]  /*e010*/  IMAD R0, R11, R2, RZ ;  /* 0x000000020b007224 */ /* 0x000fe200078e02ff */
[----:B------:R-:W-:-:S02]  /*e020*/  SHF.R.S32.HI R6, RZ, 0x1f, R2 ;  /* 0x0000001fff067819 */ /* 0x000fc40000011402 */
[----:B------:R-:W-:-:S03]  /*e030*/  IADD3.X R5, R3, R12, R5, P1, P0 ;  /* 0x0000000c03057210 */ /* 0x000fc60000fe0405 */
[C---:B------:R-:W-:Y:S02]  /*e040*/  IMAD R0, R10.reuse, R6, R0 ;  /* 0x000000060a007224 */ /* 0x040fe400078e0200 */
[----:B------:R-:W-:Y:S01]  /*e050*/  IMAD.WIDE.U32 R2, R10, R2, R4 ;  /* 0x000000020a027225 */ /* 0x000fe200078e0004 */
[----:B------:R-:W-:Y:S02]  /*e060*/  MOV R5, c[0x0][0x4ac] ;  /* 0x00012b0000057a02 */ /* 0x000fe40000000f00 */
[----:B------:R-:W-:Y:S01]  /*e070*/  SEL R4, R7, c[0x0][0x450], P2 ;  /* 0x0001140007047a07 */ /* 0x000fe20001000000 */
[----:B------:R-:W-:Y:S01]  /*e080*/  IMAD.IADD R0, R3, 0x1, R0 ;  /* 0x0000000103007824 */ /* 0x000fe200078e0200 */
[----:B------:R-:W-:Y:S02]  /*e090*/  SEL R5, R5, c[0x0][0x454], P2 ;  /* 0x0001150005057a07 */ /* 0x000fe40001000000 */
[----:B------:R-:W-:-:S04]  /*e0a0*/  LEA R4, P0, R2, R4, 0x2 ;  /* 0x0000000402047211 */ /* 0x000fc800078010ff */
[----:B------:R-:W-:Y:S02]  /*e0b0*/  LEA.HI.X R5, R2, R5, R0, 0x2, P0 ;  /* 0x0000000502057211 */ /* 0x000fe400000f1400 */
[----:B------:R-:W-:-:S05]  /*e0c0*/  MOV R0, 0xff800000 ;  /* 0xff80000000007802 */ /* 0x000fca0000000f00 */
[----:B------:R1:W-:Y:S02]  /*e0d0*/  STG.E [R4.64], R0 ;  /* 0x0000000004007986 */ /* 0x0003e4000c101906 */
.L_x_83:
[----:B------:R-:W-:Y:S05]  /*e0e0*/  BSYNC B0 ;  /* 0x0000000000007941 */ /* 0x000fea0003800000 */
.L_x_82:
[----:B------:R-:W-:-:S13]  /*e0f0*/  ISETP.GT.AND P0, PT, R19, 0x1, PT ;  /* 0x000000011300780c */ /* 0x000fda0003f04270 */
[----:B------:R-:W-:Y:S05]  /*e100*/  @P0 BRA `(.L_x_75) ;  /* 0x00000b7000000947 */ /* 0x000fea0003800000 */
[----:B-1----:R-:W2:Y:S01]  /*e110*/  LDL R0, [R1+0x4c] ;  /* 0x00004c0001007983 */ /* 0x002ea20000100800 */
[----:B------:R-:W-:-:S03]  /*e120*/  MOV R2, c[0x0][0x4e8] ;  /* 0x00013a0000027a02 */ /* 0x000fc60000000f00 */
[----:B------:R-:W1:Y:S01]  /*e130*/  S2R R3, SR_TID.X ;  /* 0x0000000000037919 */ /* 0x000e620000002100 */
[----:B------:R-:W-:Y:S02]  /*e140*/  ISETP.NE.AND P0, PT, R2, 0x1, PT ;  /* 0x000000010200780c */ /* 0x000fe40003f05270 */
[--C-:B-1----:R-:W-:Y:S02]  /*e150*/  SHF.R.S32.HI R4, RZ, 0x1f, R3.reuse ;  /* 0x0000001fff047819 */ /* 0x102fe40000011403 */
[----:B------:R-:W-:Y:S02]  /*e160*/  SHF.R.S32.HI R6, RZ, 0x1f, R3 ;  /* 0x0000001fff067819 */ /* 0x000fe40000011403 */
[-C--:B------:R-:W-:Y:S02]  /*e170*/  LEA.HI R4, R4, R3.reuse, RZ, 0x3 ;  /* 0x0000000304047211 */ /* 0x080fe400078f18ff */
[----:B------:R-:W-:Y:S02]  /*e180*/  LEA.HI R6, R6, R3, RZ, 0x3 ;  /* 0x0000000306067211 */ /* 0x000fe400078f18ff */
[----:B------:R-:W-:-:S02]  /*e190*/  LOP3.LUT R4, R4, 0xfffffff8, RZ, 0xc0, !PT ;  /* 0xfffffff804047812 */ /* 0x000fc400078ec0ff */
[----:B------:R-:W-:-:S03]  /*e1a0*/  SHF.R.S32.HI R6, RZ, 0x3, R6 ;  /* 0x00000003ff067819 */ /* 0x000fc60000011406 */
[----:B------:R-:W-:Y:S02]  /*e1b0*/  IMAD.IADD R4, R3, 0x1, -R4 ;  /* 0x0000000103047824 */ /* 0x000fe400078e0a04 */
[----:B------:R-:W-:-:S03]  /*e1c0*/  IMAD.WIDE.U32 R2, R8, c[0x0][0x3a0], RZ ;  /* 0x0000e80008027a25 */ /* 0x000fc600078e00ff */
[----:B------:R-:W-:Y:S02]  /*e1d0*/  LEA R4, R4, R6, 0x5 ;  /* 0x0000000604047211 */ /* 0x000fe400078e28ff */
[----:B--2---:R-:W-:Y:S01]  /*e1e0*/  MOV R5, R0 ;  /* 0x0000000000057202 */ /* 0x004fe20000000f00 */
[----:B------:R-:W-:-:S03]  /*e1f0*/  IMAD R0, R18, c[0x0][0x3a0], RZ ;  /* 0x0000e80012007a24 */ /* 0x000fc600078e02ff */
[----:B------:R-:W-:Y:S01]  /*e200*/  LEA R4, R5, R4, 0x7 ;  /* 0x0000000405047211 */ /* 0x000fe200078e38ff */
[----:B------:R-:W-:Y:S02]  /*e210*/  IMAD R8, R8, c[0x0][0x3a4], R0 ;  /* 0x0000e90008087a24 */ /* 0x000fe400078e0200 */
[----:B------:R-:W-:Y:S01]  /*e220*/  IMAD R5, R20, c[0x0][0x3f0], RZ ;  /* 0x0000fc0014057a24 */ /* 0x000fe200078e02ff */
[----:B------:R-:W-:Y:S01]  /*e230*/  MOV R0, R4 ;  /* 0x0000000400007202 */ /* 0x000fe20000000f00 */
[----:B------:R-:W-:Y:S02]  /*e240*/  IMAD.IADD R3, R3, 0x1, R8 ;  /* 0x0000000103037824 */ /* 0x000fe400078e0208 */
[----:B------:R-:W-:-:S04]  /*e250*/  @P0 IMAD.HI.U32 R6, R4, c[0x0][0x4ec], RZ ;  /* 0x00013b0004060a27 */ /* 0x000fc800078e00ff */
[----:B------:R-:W-:Y:S01]  /*e260*/  IMAD.WIDE.U32 R2, R9, c[0x0][0x3e8], R2 ;  /* 0x0000fa0009027a25 */ /* 0x000fe200078e0002 */
[----:B------:R-:W-:-:S03]  /*e270*/  @P0 SHF.R.U32.HI R0, RZ, c[0x0][0x4f0], R6 ;  /* 0x00013c00ff000a19 */ /* 0x000fc60000011606 */
[----:B------:R-:W-:Y:S01]  /*e280*/  IMAD R3, R9, c[0x0][0x3ec], R3 ;  /* 0x0000fb0009037a24 */ /* 0x000fe200078e0203 */
[----:B------:R-:W-:Y:S01]  /*e290*/  SHF.R.S32.HI R6, RZ, 0x1f, R0 ;  /* 0x0000001fff067819 */ /* 0x000fe20000011400 */
[C---:B------:R-:W-:Y:S01]  /*e2a0*/  IMAD R7, R15.reuse, c[0x0][0x3f4], R5 ;  /* 0x0000fd000f077a24 */ /* 0x040fe200078e0205 */
[----:B------:R-:W-:Y:S01]  /*e2b0*/  IADD3 R5, -R0, RZ, RZ ;  /* 0x000000ff00057210 */ /* 0x000fe20007ffe1ff */
[----:B------:R-:W-:-:S04]  /*e2c0*/  IMAD.WIDE.U32 R2, R15, c[0x0][0x3f0], R2 ;  /* 0x0000fc000f027a25 */ /* 0x000fc800078e0002 */
[----:B------:R-:W-:Y:S02]  /*e2d0*/  IMAD R6, R6, c[0x0][0x3e0], RZ ;  /* 0x0000f80006067a24 */ /* 0x000fe400078e02ff */
[----:B------:R-:W-:Y:S02]  /*e2e0*/  IMAD.IADD R3, R3, 0x1, R7 ;  /* 0x0000000103037824 */ /* 0x000fe400078e0207 */
[----:B------:R-:W-:Y:S02]  /*e2f0*/  IMAD R4, R5, c[0x0][0x4e8], R4 ;  /* 0x00013a0005047a24 */ /* 0x000fe400078e0204 */
[C---:B------:R-:W-:Y:S02]  /*e300*/  IMAD R6, R0.reuse, c[0x0][0x3e4], R6 ;  /* 0x0000f90000067a24 */ /* 0x040fe400078e0206 */
[----:B------:R-:W-:Y:S01]  /*e310*/  IMAD.WIDE.U32 R2, R0, c[0x0][0x3e0], R2 ;  /* 0x0000f80000027a25 */ /* 0x000fe200078e0002 */
[----:B------:R-:W-:-:S04]  /*e320*/  SHF.R.S32.HI R0, RZ, 0x1f, R4 ;  /* 0x0000001fff007819 */ /* 0x000fc80000011404 */
[----:B------:R-:W-:Y:S01]  /*e330*/  IADD3 R3, R3, R6, RZ ;  /* 0x0000000603037210 */ /* 0x000fe20007ffe0ff */
[----:B------:R-:W-:-:S04]  /*e340*/  IMAD R0, R0, c[0x0][0x3d8], RZ ;  /* 0x0000f60000007a24 */ /* 0x000fc800078e02ff */
[----:B------:R-:W-:-:S04]  /*e350*/  IMAD.WIDE.U32 R2, R4, c[0x0][0x3d8], R2 ;  /* 0x0000f60004027a25 */ /* 0x000fc800078e0002 */
[----:B------:R-:W-:Y:S01]  /*e360*/  IMAD R4, R4, c[0x0][0x3dc], R0 ;  /* 0x0000f70004047a24 */ /* 0x000fe200078e0200 */
[----:B------:R-:W-:-:S04]  /*e370*/  LEA R14, P0, R2, c[0x0][0x380], 0x1 ;  /* 0x0000e000020e7a11 */ /* 0x000fc800078008ff */
[----:B------:R-:W-:-:S04]  /*e380*/  IADD3 R4, R3, R4, RZ ;  /* 0x0000000403047210 */ /* 0x000fc80007ffe0ff */
[----:B------:R-:W-:Y:S01]  /*e390*/  LEA.HI.X R5, R2, c[0x0][0x384], R4, 0x1, P0 ;  /* 0x0000e10002057a11 */ /* 0x000fe200000f0c04 */
[----:B------:R-:W-:Y:S05]  /*e3a0*/  BRA.DIV ~URZ, `(.L_x_84) ;  /* 0x000026327f007947 */ /* 0x000fea000b800000 */
[----:B------:R1:W2:Y:S02]  /*e3b0*/  SHFL.IDX PT, R4, R5, RZ, 0x181f ;  /* 0x00181fff05047589 */ /* 0x0002a400000e0000 */
.L_x_142:
[----:B------:R-:W-:Y:S05]  /*e3c0*/  BRA.DIV ~URZ, `(.L_x_85) ;  /* 0x000026827f007947 */ /* 0x000fea000b800000 */
[----:B------:R3:W4:Y:S02]  /*e3d0*/  SHFL.IDX PT, R0, R14, RZ, 0x181f ;  /* 0x00181fff0e007589 */ /* 0x00072400000e0000 */
.L_x_143:
[----:B------:R-:W5:Y:S02]  /*e3e0*/  S2R R2, SR_TID.X ;  /* 0x0000000000027919 */ /* 0x000f640000002100 */
[----:B-----5:R-:W-:-:S04]  /*e3f0*/  SHF.R.S32.HI R3, RZ, 0x1f, R2 ;  /* 0x0000001fff037819 */ /* 0x020fc80000011402 */
[----:B------:R-:W-:Y:S02]  /*e400*/  LEA.HI R3, R3, R2, RZ, 0x3 ;  /* 0x0000000203037211 */ /* 0x000fe400078f18ff */
[----:B------:R-:W5:Y:S02]  /*e410*/  LDL.LU R2, [R1+0x4c] ;  /* 0x00004c0001027983 */ /* 0x000f640000300800 */
[----:B------:R-:W-:Y:S01]  /*e420*/  SHF.R.S32.HI R3, RZ, 0x3, R3 ;  /* 0x00000003ff037819 */ /* 0x000fe20000011403 */
[----:B------:R-:W-:Y:S01]  /*e430*/  IMAD R13, R21, c[0x0][0x4e8], RZ ;  /* 0x00013a00150d7a24 */ /* 0x000fe200078e02ff */
[----:B------:R-:W-:Y:S03]  /*e440*/  BSSY B0, `(.L_x_86) ;  /* 0x000001e000007945 */ /* 0x000fe60003800000 */
        /* <DEDUP_REMOVED lines=18> */
[----:B--2---:R-:W-:Y:S02]  /*e570*/  @!P3 LEA.HI.X R11, R251, R4, R2, 0x1, P4 ;  /* 0x00000004fb0bb211 */ /* 0x004fe400020f0c02 */
[----:B------:R-:W-:Y:S02]  /*e580*/  SHF.R.S32.HI R18, RZ, 0x1f, R18 ;  /* 0x0000001fff127819 */ /* 0x000fe40000011412 */
[----:B------:R-:W-:Y:S01]  /*e590*/  SHF.R.S32.HI R16, RZ, 0x1f, R16 ;  /* 0x0000001fff107819 */ /* 0x000fe20000011410 */
[----:B------:R2:W-:Y:S01]  /*e5a0*/  @!P3 ST.E.128 [R10.64], RZ ;  /* 0x000000ff0a00b985 */ /* 0x0005e2000c101d06 */
[----:B------:R-:W-:-:S02]  /*e5b0*/  @!P0 LEA R2, P4, R15, R0, 0x1 ;  /* 0x000000000f028211 */ /* 0x000fc400078808ff */
[-C--:B------:R-:W-:Y:S02]  /*e5c0*/  @!P2 LEA.HI.X R9, R19, R4.reuse, R20, 0x1, P6 ;  /* 0x000000041309a211 */ /* 0x080fe400030f0c14 */
[-C--:B------:R-:W-:Y:S02]  /*e5d0*/  @!P1 LEA.HI.X R7, R17, R4.reuse, R18, 0x1, P5 ;  /* 0x0000000411079211 */ /* 0x080fe400028f0c12 */
[----:B------:R-:W-:Y:S01]  /*e5e0*/  @!P0 LEA.HI.X R3, R15, R4, R16, 0x1, P4 ;  /* 0x000000040f038211 */ /* 0x000fe200020f0c10 */
[----:B------:R2:W-:Y:S04]  /*e5f0*/  @!P2 ST.E.128 [R8.64], RZ ;  /* 0x000000ff0800a985 */ /* 0x0005e8000c101d06 */
[----:B------:R2:W-:Y:S04]  /*e600*/  @!P1 ST.E.128 [R6.64], RZ ;  /* 0x000000ff06009985 */ /* 0x0005e8000c101d06 */
[----:B------:R2:W-:Y:S02]  /*e610*/  @!P0 ST.E.128 [R2.64], RZ ;  /* 0x000000ff02008985 */ /* 0x0005e4000c101d06 */
.L_x_87:
[----:B------:R-:W-:Y:S05]  /*e620*/  BSYNC B0 ;  /* 0x0000000000007941 */ /* 0x000fea0003800000 */
.L_x_86:
[----:B------:R-:W-:Y:S05]  /*e630*/  BRA.DIV ~URZ, `(.L_x_88) ;  /* 0x000024727f007947 */ /* 0x000fea000b800000 */
[----:B--2---:R2:W1:Y:S04]  /*e640*/  SHFL.IDX PT, R4, R5, 0x1, 0x181f ;  /* 0x00381f0005047f89 */ /* 0x00446800000e0000 */
[----:B----4-:R2:W4:Y:S02]  /*e650*/  SHFL.IDX PT, R0, R14, 0x1, 0x181f ;  /* 0x00381f000e007f89 */ /* 0x01052400000e0000 */
.L_x_144:
[----:B------:R-:W-:Y:S01]  /*e660*/  IADD3 R2, R12, 0x20, RZ ;  /* 0x000000200c027810 */ /* 0x000fe20007ffe0ff */
        /* <DEDUP_REMOVED lines=18> */
[----:B-1----:R-:W-:Y:S02]  /*e790*/  @!P3 LEA.HI.X R11, R251, R4, R3, 0x1, P4 ;  /* 0x00000004fb0bb211 */ /* 0x002fe400020f0c03 */
        /* <DEDUP_REMOVED lines=10> */
.L_x_90:
[----:B------:R-:W-:Y:S05]  /*e840*/  BSYNC B0 ;  /* 0x0000000000007941 */ /* 0x000fea0003800000 */
.L_x_89:
[----:B------:R-:W-:Y:S05]  /*e850*/  BRA.DIV ~URZ, `(.L_x_91) ;  /* 0x000023127f007947 */ /* 0x000fea000b800000 */
[----:B-1----:R1:W2:Y:S02]  /*e860*/  SHFL.IDX PT, R4, R5, 0x2, 0x181f ;  /* 0x00581f0005047f89 */ /* 0x0022a400000e0000 */
.L_x_145:
[----:B------:R-:W-:Y:S05]  /*e870*/  BRA.DIV ~URZ, `(.L_x_92) ;  /* 0x000023627f007947 */ /* 0x000fea000b800000 */
[----:B----4-:R4:W1:Y:S02]  /*e880*/  SHFL.IDX PT, R0, R14, 0x2, 0x181f ;  /* 0x00581f000e007f89 */ /* 0x01086400000e0000 */
.L_x_146:
        /* <DEDUP_REMOVED lines=13> */
[C---:B-1----:R-:W-:Y:S02]  /*e960*/  @!P3 LEA R10, P4, R251.reuse, R0, 0x1 ;  /* 0x00000000fb0ab211 */ /* 0x042fe400078808ff */
        /* <DEDUP_REMOVED lines=16> */
.L_x_94:
[----:B------:R-:W-:Y:S05]  /*ea70*/  BSYNC B0 ;  /* 0x0000000000007941 */ /* 0x000fea0003800000 */
.L_x_93:
[----:B------:R-:W-:Y:S05]  /*ea80*/  BRA.DIV ~URZ, `(.L_x_95) ;  /* 0x000021b27f007947 */ /* 0x000fea000b800000 */
[----:B--2---:R2:W3:Y:S04]  /*ea90*/  SHFL.IDX PT, R4, R5, 0x3, 0x181f ;  /* 0x00781f0005047f89 */ /* 0x0044e800000e0000 */
[----:B-1----:R2:W1:Y:S02]  /*eaa0*/  SHFL.IDX PT, R0, R14, 0x3, 0x181f ;  /* 0x00781f000e007f89 */ /* 0x00246400000e0000 */
.L_x_147:
[----:B------:R-:W-:-:S04]  /*eab0*/  IADD3 R2, R12, 0x60, RZ ;  /* 0x000000600c027810 */ /* 0x000fc80007ffe0ff */
[----:B------:R-:W-:-:S13]  /*eac0*/  ISETP.GE.AND P0, PT, R2, R13, PT ;  /* 0x0000000d0200720c */ /* 0x000fda0003f06270 */
[----:B------:R-:W-:Y:S05]  /*ead0*/  @P0 BRA `(.L_x_75) ;  /* 0x000001a000000947 */ /* 0x000fea0003800000 */
[C---:B------:R-:W-:Y:S02]  /*eae0*/  IADD3 R17, R251.reuse, 0x40, RZ ;  /* 0x00000040fb117810 */ /* 0x040fe40007ffe0ff */
[C---:B------:R-:W-:Y:S02]  /*eaf0*/  IADD3 R15, R251.reuse, 0x80, RZ ;  /* 0x00000080fb0f7810 */ /* 0x040fe40007ffe0ff */
[C---:B------:R-:W-:Y:S02]  /*eb00*/  ISETP.GE.AND P3, PT, R251.reuse, c[0x0][0x3c8], PT ;  /* 0x0000f200fb007a0c */ /* 0x040fe40003f66270 */
[----:B--2---:R-:W-:Y:S02]  /*eb10*/  IADD3 R5, R251, 0xc0, RZ ;  /* 0x000000c0fb057810 */ /* 0x004fe40007ffe0ff */
[----:B------:R-:W-:Y:S02]  /*eb20*/  ISETP.GE.AND P2, PT, R17, c[0x0][0x3c8], PT ;  /* 0x0000f20011007a0c */ /* 0x000fe40003f46270 */
[----:B------:R-:W-:-:S02]  /*eb30*/  ISETP.GE.AND P1, PT, R15, c[0x0][0x3c8], PT ;  /* 0x0000f2000f007a0c */ /* 0x000fc40003f26270 */
[----:B------:R-:W-:Y:S02]  /*eb40*/  ISETP.GE.AND P0, PT, R5, c[0x0][0x3c8], PT ;  /* 0x0000f20005007a0c */ /* 0x000fe40003f06270 */
[C---:B------:R-:W-:Y:S02]  /*eb50*/  IADD3 R18, R251.reuse, 0x40, RZ ;  /* 0x00000040fb127810 */ /* 0x040fe40007ffe0ff */
[----:B------:R-:W-:Y:S02]  /*eb60*/  SHF.R.S32.HI R3, RZ, 0x1f, R251 ;  /* 0x0000001fff037819 */ /* 0x000fe400000114fb */
[C---:B-1----:R-:W-:Y:S02]  /*eb70*/  @!P3 LEA R10, P4, R251.reuse, R0, 0x1 ;  /* 0x00000000fb0ab211 */ /* 0x042fe400078808ff */
[C---:B------:R-:W-:Y:S02]  /*eb80*/  IADD3 R16, R251.reuse, 0x80, RZ ;  /* 0x00000080fb107810 */ /* 0x040fe40007ffe0ff */
[----:B---34-:R-:W-:-:S02]  /*eb90*/  IADD3 R14, R251, 0xc0, RZ ;  /* 0x000000c0fb0e7810 */ /* 0x018fc40007ffe0ff */
[-C--:B------:R-:W-:Y:S02]  /*eba0*/  @!P2 LEA R8, P6, R17, R0.reuse, 0x1 ;  /* 0x000000001108a211 */ /* 0x080fe400078c08ff */
[----:B------:R-:W-:Y:S02]  /*ebb0*/  SHF.R.S32.HI R18, RZ, 0x1f, R18 ;  /* 0x0000001fff127819 */ /* 0x000fe40000011412 */
[----:B------:R-:W-:Y:S02]  /*ebc0*/  @!P1 LEA R6, P5, R15, R0, 0x1 ;  /* 0x000000000f069211 */ /* 0x000fe400078a08ff */
[----:B------:R-:W-:Y:S02]  /*ebd0*/  @!P3 LEA.HI.X R11, R251, R4, R3, 0x1, P4 ;  /* 0x00000004fb0bb211 */ /* 0x000fe400020f0c03 */
        /* <DEDUP_REMOVED lines=10> */
.L_x_75:
[----:B------:R-:W-:Y:S05]  /*ec80*/  BSYNC B1 ;  /* 0x0000000000017941 */ /* 0x000fea0003800000 */
.L_x_59:
[----:B-1--4-:R-:W4:Y:S02]  /*ec90*/  LDL R0, [R1+0x180] ;  /* 0x0001800001007983 */ /* 0x012f240000100800 */
[----:B----4-:R-:W-:-:S13]  /*eca0*/  ISETP.NE.AND P0, PT, R0, RZ, PT ;  /* 0x000000ff0000720c */ /* 0x010fda0003f05270 */
[----:B------:R-:W-:Y:S01]  /*ecb0*/  @P0 WARPSYNC 0xffffffff ;  /* 0xffffffff00000948 */ /* 0x000fe20003800000 */
[----:B------:R-:W-:Y:S06]  /*ecc0*/  @P0 BAR.SYNC.DEFER_BLOCKING 0x5, 0x100 ;  /* 0x0144000000000b1d */ /* 0x000fec0000010000 */
[----:B--23--:R-:W1:Y:S04]  /*ecd0*/  @P0 LDS.128 R4, [0x1a080] ;  /* 0x01a08000ff040984 */ /* 0x00ce680000000c00 */
[----:B-1----:R1:W-:Y:S04]  /*ece0*/  @P0 STL.64 [R1+0x48], R4 ;  /* 0x0000480401000387 */ /* 0x0023e80000100a00 */
[----:B------:R1:W-:Y:S04]  /*ecf0*/  @P0 STL.64 [R1+0x50], R6 ;  /* 0x0000500601000387 */ /* 0x0003e80000100a00 */
[----:B------:R-:W-:Y:S06]  /*ed00*/  @P0 BAR.ARV 0x4, 0x100 ;  /* 0x0104000000000b1d */ /* 0x000fec0000002000 */
[----:B------:R-:W-:Y:S05]  /*ed10*/  @P0 BRA `(.L_x_96) ;  /* 0x00000b9000000947 */ /* 0x000fea0003800000 */
[----:B------:R-:W2:Y:S01]  /*ed20*/  S2R R0, SR_TID.X ;  /* 0x0000000000007919 */ /* 0x000ea20000002100 */
[----:B-1----:R-:W-:Y:S01]  /*ed30*/  IMAD.MOV.U32 R7, RZ, RZ, RZ ;  /* 0x000000ffff077224 */ /* 0x002fe200078e00ff */
[----:B--2---:R-:W-:-:S04]  /*ed40*/  LOP3.LUT R13, R0, 0x1f, RZ, 0xc0, !PT ;  /* 0x0000001f000d7812 */ /* 0x004fc800078ec0ff */
[----:B------:R-:W-:Y:S01]  /*ed50*/  ISETP.NE.AND P5, PT, R13, 0x1f, PT ;  /* 0x0000001f0d00780c */ /* 0x000fe20003fa5270 */
[----:B------:R-:W-:Y:S10]  /*ed60*/  BRA.DIV ~URZ, `(.L_x_97) ;  /* 0x00001f927f007947 */ /* 0x000ff4000b800000 */
[----:B------:R1:W2:Y:S02]  /*ed70*/  SHFL.IDX PT, R9, R22, RZ, 0x1f ;  /* 0x00001fff16097589 */ /* 0x0002a400000e0000 */
.L_x_148:
[----:B------:R-:W-:Y:S05]  /*ed80*/  BRA.DIV ~URZ, `(.L_x_98) ;  /* 0x00001fe27f007947 */ /* 0x000fea000b800000 */
[----:B------:R3:W4:Y:S02]  /*ed90*/  SHFL.IDX PT, R8, R22, 0x1, 0x1f ;  /* 0x00201f0016087f89 */ /* 0x00072400000e0000 */
.L_x_149:
[----:B------:R-:W5:Y:S01]  /*eda0*/  LDL R0, [R1+0x54] ;  /* 0x0000540001007983 */ /* 0x000f620000100800 */
[----:B------:R-:W-:Y:S02]  /*edb0*/  IMAD.MOV.U32 R6, RZ, RZ, RZ ;  /* 0x000000ffff067224 */ /* 0x000fe400078e00ff */
[----:B-----5:R-:W-:-:S05]  /*edc0*/  IMAD.IADD R0, R0, 0x1, R13 ;  /* 0x0000000100007824 */ /* 0x020fca00078e020d */
[----:B------:R-:W-:-:S13]  /*edd0*/  ISETP.GE.OR P0, PT, R0, c[0x0][0x53c], !P5 ;  /* 0x00014f0000007a0c */ /* 0x000fda0006f06670 */
[----:B------:R-:W-:Y:S01]  /*ede0*/  @!P0 IMAD.MOV.U32 R2, RZ, RZ, 0x4 ;  /* 0x00000004ff028424 */ /* 0x000fe200078e00ff */
[----:B------:R-:W-:-:S03]  /*edf0*/  @!P0 MOV R3, 0x4 ;  /* 0x0000000400038802 */ /* 0x000fc60000000f00 */
[----:B------:R-:W-:-:S04]  /*ee00*/  @!P0 IMAD.WIDE R4, R0, R2, c[0x0][0x580] ;  /* 0x0001600000048625 */ /* 0x000fc800078e0202 */
[----:B------:R-:W-:Y:S01]  /*ee10*/  @!P0 IMAD.WIDE R2, R0, R3, c[0x0][0x578] ;  /* 0x00015e0000028625 */ /* 0x000fe200078e0203 */
[----:B------:R-:W5:Y:S04]  /*ee20*/  @!P0 LDG.E R6, [R4.64] ;  /* 0x0000000604068981 */ /* 0x000f68000c1e1900 */
[----:B------:R-:W5:Y:S01]  /*ee30*/  @!P0 LDG.E R7, [R2.64] ;  /* 0x0000000602078981 */ /* 0x000f62000c1e1900 */
[C---:B------:R-:W-:Y:S02]  /*ee40*/  ISETP.GE.U32.AND P4, PT, R13.reuse, 0x10, PT ;  /* 0x000000100d00780c */ /* 0x040fe40003f86070 */
[C---:B------:R-:W-:Y:S02]  /*ee50*/  ISETP.GE.U32.AND P3, PT, R13.reuse, 0x8, PT ;  /* 0x000000080d00780c */ /* 0x040fe40003f66070 */
[----:B------:R-:W-:-:S02]  /*ee60*/  ISETP.GE.U32.AND P2, PT, R13, 0x4, PT ;  /* 0x000000040d00780c */ /* 0x000fc40003f46070 */
[C---:B------:R-:W-:Y:S02]  /*ee70*/  ISETP.GE.U32.AND P1, PT, R13.reuse, 0x2, PT ;  /* 0x000000020d00780c */ /* 0x040fe40003f26070 */
[----:B------:R-:W-:Y:S02]  /*ee80*/  ISETP.NE.AND P0, PT, R13, RZ, PT ;  /* 0x000000ff0d00720c */ /* 0x000fe40003f05270 */
[----:B------:R-:W-:Y:S01]  /*ee90*/  MOV R10, RZ ;  /* 0x000000ff000a7202 */ /* 0x000fe20000000f00 */
[----:B-----5:R-:W-:Y:S01]  /*eea0*/  IMAD R0, R7, R6, RZ ;  /* 0x0000000607007224 */ /* 0x020fe200078e02ff */
[----:B------:R-:W-:Y:S07]  /*eeb0*/  BRA.DIV ~URZ, `(.L_x_99) ;  /* 0x00001f227f007947 */ /* 0x000fee000b800000 */
[----:B------:R1:W3:Y:S02]  /*eec0*/  SHFL.UP PT, R4, R0, 0x1, RZ ;  /* 0x0420000000047989 */ /* 0x0002e400000e00ff */
.L_x_150:
[----:B---3--:R-:W-:-:S04]  /*eed0*/  SEL R4, R4, RZ, P0 ;  /* 0x000000ff04047207 */ /* 0x008fc80000000000 */
        /* <DEDUP_REMOVED lines=14> */
[----:B------:R1:W3:Y:S02]  /*efc0*/  SHFL.IDX PT, R0, R4, 0x1f, 0x1f ;  /* 0x03e01f0004007f89 */ /* 0x0002e400000e0000 */
.L_x_151:
[----:B---3--:R-:W-:Y:S01]  /*efd0*/  IMAD R0, R0, c[0x0][0x538], RZ ;  /* 0x00014e0000007a24 */ /* 0x008fe200078e02ff */
[----:B------:R-:W-:Y:S04]  /*efe0*/  BSSY B1, `(.L_x_101) ;  /* 0x0000083000017945 */ /* 0x000fe80003800000 */
[----:B----4-:R-:W-:-:S04]  /*eff0*/  IADD3 R8, R0, R8, RZ ;  /* 0x0000000800087210 */ /* 0x010fc80007ffe0ff */
[----:B--2---:R-:W-:-:S13]  /*f000*/  ISETP.GT.AND P6, PT, R8, R9, PT ;  /* 0x000000090800720c */ /* 0x004fda0003fc4270 */
[----:B------:R-:W-:Y:S05]  /*f010*/  @P6 BRA `(.L_x_102) ;  /* 0x0000025000006947 */ /* 0x000fea0003800000 */
.L_x_106:
[----:B------:R-:W2:Y:S02]  /*f020*/  LDL.LU R0, [R1+0x54] ;  /* 0x0000540001007983 */ /* 0x000ea40000300800 */
[----:B--2---:R-:W-:-:S04]  /*f030*/  IADD3 R0, R0, 0x1f, RZ ;  /* 0x0000001f00007810 */ /* 0x004fc80007ffe0ff */
[----:B------:R-:W-:-:S13]  /*f040*/  ISETP.GE.AND P6, PT, R0, c[0x0][0x53c], PT ;  /* 0x00014f0000007a0c */ /* 0x000fda0003fc6270 */
[----:B------:R-:W-:Y:S05]  /*f050*/  @P6 BRA `(.L_x_103) ;  /* 0x0000076000006947 */ /* 0x000fea0003800000 */
[----:B------:R2:W-:Y:S01]  /*f060*/  STL [R1+0x54], R0 ;  /* 0x0000540001007387 */ /* 0x0005e20000100800 */
[----:B------:R-:W-:Y:S01]  /*f070*/  CS2R R6, SRZ ;  /* 0x0000000000067805 */ /* 0x000fe2000001ff00 */
[----:B--2---:R-:W-:-:S04]  /*f080*/  IADD3 R0, R0, R13, RZ ;  /* 0x0000000d00007210 */ /* 0x004fc80007ffe0ff */
[----:B------:R-:W-:-:S13]  /*f090*/  ISETP.GE.OR P6, PT, R0, c[0x0][0x53c], !P5 ;  /* 0x00014f0000007a0c */ /* 0x000fda0006fc6670 */
[----:B------:R-:W-:Y:S02]  /*f0a0*/  @!P6 MOV R2, 0x4 ;  /* 0x000000040002e802 */ /* 0x000fe40000000f00 */
[----:B------:R-:W-:-:S03]  /*f0b0*/  @!P6 MOV R3, 0x4 ;  /* 0x000000040003e802 */ /* 0x000fc60000000f00 */
[----:B-1----:R-:W-:-:S04]  /*f0c0*/  @!P6 IMAD.WIDE R4, R0, R2, c[0x0][0x580] ;  /* 0x000160000004e625 */ /* 0x002fc800078e0202 */
[----:B------:R-:W-:Y:S01]  /*f0d0*/  @!P6 IMAD.WIDE R2, R0, R3, c[0x0][0x578] ;  /* 0x00015e000002e625 */ /* 0x000fe200078e0203 */
[----:B------:R-:W2:Y:S04]  /*f0e0*/  @!P6 LDG.E R6, [R4.64] ;  /* 0x000000060406e981 */ /* 0x000ea8000c1e1900 */
[----:B------:R-:W2:Y:S02]  /*f0f0*/  @!P6 LDG.E R7, [R2.64] ;  /* 0x000000060207e981 */ /* 0x000ea4000c1e1900 */
[----:B--2---:R-:W-:Y:S01]  /*f100*/  IMAD R0, R7, R6, RZ ;  /* 0x0000000607007224 */ /* 0x004fe200078e02ff */
[----:B------:R-:W-:Y:S05]  /*f110*/  BRA.DIV ~URZ, `(.L_x_104) ;  /* 0x00001ea27f007947 */ /* 0x000fea000b800000 */
[----:B------:R1:W2:Y:S02]  /*f120*/  SHFL.UP PT, R2, R0, 0x1, RZ ;  /* 0x0420000000027989 */ /* 0x0002a400000e00ff */
.L_x_152:
        /* <DEDUP_REMOVED lines=16> */
.L_x_153:
[----:B--2---:R-:W-:-:S05]  /*f230*/  IMAD R0, R0, c[0x0][0x538], RZ ;  /* 0x00014e0000007a24 */ /* 0x004fca00078e02ff */
[----:B------:R-:W-:-:S04]  /*f240*/  IADD3 R8, R0, R8, RZ ;  /* 0x0000000800087210 */ /* 0x000fc80007ffe0ff */
[----:B------:R-:W-:-:S13]  /*f250*/  ISETP.GT.AND P6, PT, R8, R9, PT ;  /* 0x000000090800720c */ /* 0x000fda0003fc4270 */
[----:B-1----:R-:W-:Y:S05]  /*f260*/  @!P6 BRA `(.L_x_106) ;  /* 0xfffffdb00000e947 */ /* 0x002fea000383ffff */
.L_x_102:
[----:B------:R-:W-:-:S05]  /*f270*/  IADD3 R8, -R0, R8, RZ ;  /* 0x0000000800087210 */ /* 0x000fca0007ffe1ff */
[----:B------:R-:W-:-:S05]  /*f280*/  IMAD R0, R4, c[0x0][0x538], R8 ;  /* 0x00014e0004007a24 */ /* 0x000fca00078e0208 */
[----:B------:R-:W-:Y:S01]  /*f290*/  ISETP.GT.AND P0, PT, R0, R9, PT ;  /* 0x000000090000720c */ /* 0x000fe20003f04270 */
[----:B------:R-:W-:-:S12]  /*f2a0*/  BRA.DIV ~URZ, `(.L_x_107) ;  /* 0x00001f027f007947 */ /* 0x000fd8000b800000 */
[----:B------:R-:W-:-:S04]  /*f2b0*/  VOTE.ANY R5, PT, !P0 ;  /* 0x0000000000057806 */ /* 0x000fc800040e0100 */
.L_x_154:
[----:B------:R2:W3:Y:S01]  /*f2c0*/  POPC R11, R5 ;  /* 0x00000005000b7309 */ /* 0x0004e20000000000 */
[----:B------:R-:W-:Y:S05]  /*f2d0*/  BRA.DIV ~URZ, `(.L_x_108) ;  /* 0x00001f227f007947 */ /* 0x000fea000b800000 */
[----:B---3--:R3:W4:Y:S04]  /*f2e0*/  SHFL.IDX PT, R6, R6, R11, 0x1f ;  /* 0x00001f0b06067589 */ /* 0x00872800000e0000 */
[----:B------:R3:W1:Y:S02]  /*f2f0*/  SHFL.IDX PT, R7, R7, R11, 0x1f ;  /* 0x00001f0b07077589 */ /* 0x00066400000e0000 */
.L_x_155:
[----:B------:R-:W-:Y:S01]  /*f300*/  ISETP.NE.AND P0, PT, R5, RZ, PT ;  /* 0x000000ff0500720c */ /* 0x000fe20003f05270 */
[----:B------:R-:W-:-:S12]  /*f310*/  BSSY B0, `(.L_x_109) ;  /* 0x0000005000007945 */ /* 0x000fd80003800000 */
[----:B------:R-:W-:Y:S05]  /*f320*/  @!P0 BRA `(.L_x_110) ;  /* 0x0000003000008947 */ /* 0x000fea0003800000 */
[----:B------:R-:W-:Y:S01]  /*f330*/  IADD3 R0, R11, -0x1, RZ ;  /* 0xffffffff0b007810 */ /* 0x000fe20007ffe0ff */
[----:B------:R-:W-:Y:S05]  /*f340*/  BRA.DIV ~URZ, `(.L_x_111) ;  /* 0x00001f827f007947 */ /* 0x000fea000b800000 */
[----:B------:R2:W3:Y:S02]  /*f350*/  SHFL.IDX PT, R10, R4, R0, 0x1f ;  /* 0x00001f00040a7589 */ /* 0x0004e400000e0000 */
.L_x_110:
[----:B------:R-:W-:Y:S05]  /*f360*/  BSYNC B0 ;  /* 0x0000000000007941 */ /* 0x000fea0003800000 */
.L_x_109:
[----:B--23--:R-:W-:Y:S01]  /*f370*/  IMAD R5, R10, c[0x0][0x538], R8 ;  /* 0x00014e000a057a24 */ /* 0x00cfe200078e0208 */
[----:B-1--4-:R-:W-:Y:S02]  /*f380*/  IABS R4, R6 ;  /* 0x0000000600047213 */ /* 0x012fe40000000000 */
[----:B------:R-:W-:Y:S01]  /*f390*/  IABS R0, R7 ;  /* 0x0000000700007213 */ /* 0x000fe20000000000 */
[----:B------:R-:W-:Y:S01]  /*f3a0*/  IMAD.IADD R10, R9, 0x1, -R5 ;  /* 0x00000001090a7824 */ /* 0x000fe200078e0a05 */
[----:B------:R1:W-:Y:S01]  /*f3b0*/  STL [R1+0x48], R5 ;  /* 0x0000480501007387 */ /* 0x0003e20000100800 */
[----:B------:R-:W2:Y:S03]  /*f3c0*/  I2F.RP R2, R4 ;  /* 0x0000000400027306 */ /* 0x000ea60000209400 */
[----:B------:R-:W3:Y:S05]  /*f3d0*/  LDL.LU R14, [R1+0x54] ;  /* 0x00005400010e7983 */ /* 0x000eea0000300800 */
[----:B--2---:R-:W2:Y:S02]  /*f3e0*/  MUFU.RCP R2, R2 ;  /* 0x0000000200027308 */ /* 0x004ea40000001000 */
[----:B--2---:R-:W-:-:S06]  /*f3f0*/  IADD3 R2, R2, 0xffffffe, RZ ;  /* 0x0ffffffe02027810 */ /* 0x004fcc0007ffe0ff */
[----:B------:R-:W2:Y:S01]  /*f400*/  F2I.FTZ.U32.TRUNC.NTZ R3, R2 ;  /* 0x0000000200037305 */ /* 0x000ea2000021f000 */
[----:B-1----:R-:W-:Y:S01]  /*f410*/  IMAD.MOV.U32 R5, RZ, RZ, R0 ;  /* 0x000000ffff057224 */ /* 0x002fe200078e0000 */
[----:B------:R-:W-:Y:S02]  /*f420*/  IABS R0, R6 ;  /* 0x0000000600007213 */ /* 0x000fe40000000000 */
[----:B------:R-:W-:-:S04]  /*f430*/  IABS R9, R10 ;  /* 0x0000000a00097213 */ /* 0x000fc80000000000 */
[----:B------:R-:W1:Y:S01]  /*f440*/  I2F.RP R12, R5 ;  /* 0x00000005000c7306 */ /* 0x000e620000209400 */
[----:B--2---:R-:W-:-:S04]  /*f450*/  IMAD.MOV R2, RZ, RZ, -R3 ;  /* 0x000000ffff027224 */ /* 0x004fc800078e0a03 */
[----:B------:R-:W-:Y:S01]  /*f460*/  IMAD R8, R2, R4, RZ ;  /* 0x0000000402087224 */ /* 0x000fe200078e02ff */
[----:B------:R-:W-:Y:S01]  /*f470*/  MOV R2, RZ ;  /* 0x000000ff00027202 */ /* 0x000fe20000000f00 */
[----:B------:R-:W-:-:S04]  /*f480*/  IMAD.MOV R0, RZ, RZ, -R0 ;  /* 0x000000ffff007224 */ /* 0x000fc800078e0a00 */
[----:B------:R-:W-:-:S04]  /*f490*/  IMAD.HI.U32 R8, R3, R8, R2 ;  /* 0x0000000803087227 */ /* 0x000fc800078e0002 */
[----:B------:R-:W-:Y:S02]  /*f4a0*/  IMAD.MOV.U32 R2, RZ, RZ, R9 ;  /* 0x000000ffff027224 */ /* 0x000fe400078e0009 */
[----:B------:R-:W-:Y:S02]  /*f4b0*/  IMAD.MOV.U32 R3, RZ, RZ, R0 ;  /* 0x000000ffff037224 */ /* 0x000fe400078e0000 */
[----:B------:R-:W-:-:S04]  /*f4c0*/  IMAD.HI.U32 R0, R8, R2, RZ ;  /* 0x0000000208007227 */ /* 0x000fc800078e00ff */
[----:B------:R-:W-:Y:S02]  /*f4d0*/  IMAD R2, R0, R3, R2 ;  /* 0x0000000300027224 */ /* 0x000fe400078e0202 */
[----:B-1----:R-:W1:Y:S03]  /*f4e0*/  MUFU.RCP R3, R12 ;  /* 0x0000000c00037308 */ /* 0x002e660000001000 */
[----:B------:R-:W-:Y:S02]  /*f4f0*/  ISETP.GT.U32.AND P1, PT, R4, R2, PT ;  /* 0x000000020400720c */ /* 0x000fe40003f24070 */
[----:B-1----:R-:W-:-:S11]  /*f500*/  IADD3 R3, R3, 0xffffffe, RZ ;  /* 0x0ffffffe03037810 */ /* 0x002fd60007ffe0ff */
[-C--:B------:R-:W-:Y:S01]  /*f510*/  @!P1 IADD3 R2, R2, -R4.reuse, RZ ;  /* 0x8000000402029210 */ /* 0x080fe20007ffe0ff */
[----:B------:R-:W1:Y:S03]  /*f520*/  F2I.FTZ.U32.TRUNC.NTZ R3, R3 ;  /* 0x0000000300037305 */ /* 0x000e66000021f000 */
[----:B------:R-:W-:Y:S02]  /*f530*/  ISETP.GE.U32.AND P2, PT, R2, R4, PT ;  /* 0x000000040200720c */ /* 0x000fe40003f46070 */
[----:B------:R-:W-:Y:S02]  /*f540*/  LOP3.LUT R2, R10, R6, RZ, 0x3c, !PT ;  /* 0x000000060a027212 */ /* 0x000fe400078e3cff */
[----:B------:R-:W-:Y:S02]  /*f550*/  @!P1 IADD3 R0, R0, 0x1, RZ ;  /* 0x0000000100009810 */ /* 0x000fe40007ffe0ff */
[----:B------:R-:W-:-:S02]  /*f560*/  ISETP.GE.AND P0, PT, R2, RZ, PT ;  /* 0x000000ff0200720c */ /* 0x000fc40003f06270 */
[----:B------:R-:W-:-:S05]  /*f570*/  ISETP.NE.AND P1, PT, R6, RZ, PT ;  /* 0x000000ff0600720c */ /* 0x000fca0003f25270 */
[----:B------:R-:W-:Y:S01]  /*f580*/  @P2 IADD3 R0, R0, 0x1, RZ ;  /* 0x0000000100002810 */ /* 0x000fe20007ffe0ff */
[----:B-1----:R-:W-:-:S04]  /*f590*/  IMAD.MOV R2, RZ, RZ, -R3 ;  /* 0x000000ffff027224 */ /* 0x002fc800078e0a03 */
[----:B------:R-:W-:Y:S01]  /*f5a0*/  IMAD.MOV.U32 R4, RZ, RZ, R2 ;  /* 0x000000ffff047224 */ /* 0x000fe200078e0002 */
[----:B------:R-:W-:Y:S01]  /*f5b0*/  IABS R2, R7 ;  /* 0x0000000700027213 */ /* 0x000fe20000000000 */
[----:B------:R-:W-:Y:S01]  /*f5c0*/  @!P0 IMAD.MOV R0, RZ, RZ, -R0 ;  /* 0x000000ffff008224 */ /* 0x000fe200078e0a00 */
[----:B------:R-:W-:Y:S01]  /*f5d0*/  @!P1 LOP3.LUT R0, RZ, R6, RZ, 0x33, !PT ;  /* 0x00000006ff009212 */ /* 0x000fe200078e33ff */
[----:B------:R-:W-:Y:S01]  /*f5e0*/  IMAD R4, R4, R5, RZ ;  /* 0x0000000504047224 */ /* 0x000fe200078e02ff */
[----:B------:R-:W-:Y:S01]  /*f5f0*/  IADD3 R8, RZ, -R2, RZ ;  /* 0x80000002ff087210 */ /* 0x000fe20007ffe0ff */
[----:B------:R-:W-:Y:S01]  /*f600*/  IMAD.MOV.U32 R2, RZ, RZ, RZ ;  /* 0x000000ffff027224 */ /* 0x000fe200078e00ff */
[----:B------:R-:W-:-:S03]  /*f610*/  IABS R9, R0 ;  /* 0x0000000000097213 */ /* 0x000fc60000000000 */
[----:B------:R-:W-:Y:S01]  /*f620*/  IMAD.HI.U32 R2, R3, R4, R2 ;  /* 0x0000000403027227 */ /* 0x000fe200078e0002 */
[----:B------:R-:W-:-:S03]  /*f630*/  MOV R4, R8 ;  /* 0x0000000800047202 */ /* 0x000fc60000000f00 */
[----:B------:R-:W-:-:S04]  /*f640*/  IMAD.MOV.U32 R3, RZ, RZ, R9 ;  /* 0x000000ffff037224 */ /* 0x000fc800078e0009 */
[----:B------:R-:W-:-:S04]  /*f650*/  IMAD.HI.U32 R2, R2, R3, RZ ;  /* 0x0000000302027227 */ /* 0x000fc800078e00ff */
[----:B------:R-:W-:-:S05]  /*f660*/  IMAD R3, R2, R4, R3 ;  /* 0x0000000402037224 */ /* 0x000fca00078e0203 */
[----:B------:R-:W-:-:S13]  /*f670*/  ISETP.GT.U32.AND P1, PT, R5, R3, PT ;  /* 0x000000030500720c */ /* 0x000fda0003f24070 */
[----:B------:R-:W-:-:S05]  /*f680*/  @!P1 IMAD.IADD R3, R3, 0x1, -R5 ;  /* 0x0000000103039824 */ /* 0x000fca00078e0a05 */
[----:B------:R-:W-:Y:S02]  /*f690*/  ISETP.GE.U32.AND P2, PT, R3, R5, PT ;  /* 0x000000050300720c */ /* 0x000fe40003f46070 */
[----:B------:R-:W-:Y:S02]  /*f6a0*/  LOP3.LUT R3, R0, R7, RZ, 0x3c, !PT ;  /* 0x0000000700037212 */ /* 0x000fe400078e3cff */
[----:B------:R-:W-:Y:S02]  /*f6b0*/  @!P1 IADD3 R2, R2, 0x1, RZ ;  /* 0x0000000102029810 */ /* 0x000fe40007ffe0ff */
[----:B------:R-:W-:Y:S02]  /*f6c0*/  ISETP.GE.AND P0, PT, R3, RZ, PT ;  /* 0x000000ff0300720c */ /* 0x000fe40003f06270 */
[----:B------:R-:W-:-:S05]  /*f6d0*/  ISETP.NE.AND P1, PT, R7, RZ, PT ;  /* 0x000000ff0700720c */ /* 0x000fca0003f25270 */
[----:B------:R-:W-:-:S06]  /*f6e0*/  @P2 IADD3 R2, R2, 0x1, RZ ;  /* 0x0000000102022810 */ /* 0x000fcc0007ffe0ff */
[----:B------:R-:W-:Y:S02]  /*f6f0*/  @!P0 IMAD.MOV R2, RZ, RZ, -R2 ;  /* 0x000000ffff028224 */ /* 0x000fe400078e0a02 */
[----:B------:R-:W-:-:S04]  /*f700*/  @!P1 LOP3.LUT R2, RZ, R7, RZ, 0x33, !PT ;  /* 0x00000007ff029212 */ /* 0x000fc800078e33ff */
[----:B------:R-:W-:Y:S01]  /*f710*/  IADD3 R3, -R2, RZ, RZ ;  /* 0x000000ff02037210 */ /* 0x000fe20007ffe1ff */
[----:B------:R-:W-:Y:S02]  /*f720*/  IMAD R6, R0, R6, RZ ;  /* 0x0000000600067224 */ /* 0x000fe400078e02ff */
[C---:B------:R-:W-:Y:S02]  /*f730*/  IMAD R2, R7.reuse, 0x1000000, R2 ;  /* 0x0100000007027824 */ /* 0x040fe400078e0202 */
[----:B------:R-:W-:Y:S01]  /*f740*/  IMAD R0, R7, R3, R0 ;  /* 0x0000000307007224 */ /* 0x000fe200078e0200 */
[----:B------:R-:W-:-:S03]  /*f750*/  IADD3 R3, R10, -R6, RZ ;  /* 0x800000060a037210 */ /* 0x000fc60007ffe0ff */
[----:B------:R-:W-:-:S05]  /*f760*/  IMAD R0, R0, 0x10000, R2 ;  /* 0x0001000000007824 */ /* 0x000fca00078e0202 */
[----:B------:R1:W-:Y:S01]  /*f770*/  STL [R1+0x50], R0 ;  /* 0x0000500001007387 */ /* 0x0003e20000100800 */
[----:B---3--:R-:W-:-:S05]  /*f780*/  IMAD.IADD R14, R11, 0x1, R14 ;  /* 0x000000010b0e7824 */ /* 0x008fca00078e020e */
[----:B------:R1:W-:Y:S04]  /*f790*/  STL [R1+0x54], R14 ;  /* 0x0000540e01007387 */ /* 0x0003e80000100800 */
[----:B------:R1:W-:Y:S01]  /*f7a0*/  STL [R1+0x4c], R3 ;  /* 0x00004c0301007387 */ /* 0x0003e20000100800 */
[----:B------:R-:W-:Y:S05]  /*f7b0*/  BRA `(.L_x_112) ;  /* 0x0000005000007947 */ /* 0x000fea0003800000 */
.L_x_103:
[----:B------:R-:W-:Y:S01]  /*f7c0*/  MOV R0, c[0x0][0x53c] ;  /* 0x00014f0000007a02 */ /* 0x000fe20000000f00 */
[----:B------:R2:W-:Y:S04]  /*f7d0*/  STL [R1+0x48], R9 ;  /* 0x0000480901007387 */ /* 0x0005e80000100800 */
[----:B------:R2:W-:Y:S04]  /*f7e0*/  STL [R1+0x4c], RZ ;  /* 0x00004cff01007387 */ /* 0x0005e80000100800 */
[----:B------:R2:W-:Y:S04]  /*f7f0*/  STL [R1+0x50], RZ ;  /* 0x000050ff01007387 */ /* 0x0005e80000100800 */
[----:B------:R2:W-:Y:S02]  /*f800*/  STL [R1+0x54], R0 ;  /* 0x0000540001007387 */ /* 0x0005e40000100800 */
.L_x_112:
[----:B------:R-:W-:Y:S05]  /*f810*/  BSYNC B1 ;  /* 0x0000000000017941 */ /* 0x000fea0003800000 */
.L_x_101:
[----:B-1----:R-:W3:Y:S04]  /*f820*/  LDL R4, [R1+0x48] ;  /* 0x0000480001047983 */ /* 0x002ee80000100800 */
[----:B------:R-:W3:Y:S04]  /*f830*/  LDL R5, [R1+0x4c] ;  /* 0x00004c0001057983 */ /* 0x000ee80000100800 */
[----:B------:R-:W3:Y:S04]  /*f840*/  LDL R6, [R1+0x50] ;  /* 0x0000500001067983 */ /* 0x000ee80000100800 */
[----:B------:R-:W3:Y:S01]  /*f850*/  LDL R7, [R1+0x54] ;  /* 0x0000540001077983 */ /* 0x000ee20000100800 */
[----:B------:R-:W-:Y:S03]  /*f860*/  WARPSYNC 0xffffffff ;  /* 0xffffffff00007948 */ /* 0x000fe60003800000 */
[----:B------:R-:W-:Y:S01]  /*f870*/  BAR.SYNC.DEFER_BLOCKING 0x4, 0x100 ;  /* 0x0104000000007b1d */ /* 0x000fe20000010000 */
[----:B------:R-:W-:-:S13]  /*f880*/  ISETP.NE.AND P0, PT, R13, RZ, PT ;  /* 0x000000ff0d00720c */ /* 0x000fda0003f05270 */
[----:B---3--:R1:W-:Y:S04]  /*f890*/  @!P0 STS.128 [0x1a080], R4 ;  /* 0x01a08004ff008388 */ /* 0x0083e80000000c00 */
[----:B------:R-:W-:Y:S06]  /*f8a0*/  BAR.ARV 0x5, 0x100 ;  /* 0x0144000000007b1d */ /* 0x000fec0000002000 */
.L_x_96:
[----:B--2---:R-:W2:Y:S02]  /*f8b0*/  LDL R0, [R1+0x54] ;  /* 0x0000540001007983 */ /* 0x004ea40000100800 */
[----:B--2---:R-:W-:-:S13]  /*f8c0*/  ISETP.GE.AND P0, PT, R0, c[0x0][0x53c], PT ;  /* 0x00014f0000007a0c */ /* 0x004fda0003f06270 */
[----:B-1----:R-:W-:Y:S01]  /*f8d0*/  @P0 CALL.REL.NOINC `(.L_x_113) ;  /* 0x0000001000000944 */ /* 0x002fe20003c00000 */
[----:B------:R-:W-:Y:S05]  /*f8e0*/  BRA `(.L_x_114) ;  /* 0xffff22f000007947 */ /* 0x000fea000383ffff */
.L_x_113:
[----:B------:R-:W-:Y:S05]  /*f8f0*/  EXIT ;  /* 0x000000000000794d */ /* 0x000fea0003800000 */
.L_x_16:
[----:B------:R-:W-:Y:S01]  /*f900*/  IMAD.MOV.U32 R0, RZ, RZ, R5 ;  /* 0x000000ffff007224 */ /* 0x000fe200078e0005 */
[----:B------:R-:W-:Y:S02]  /*f910*/  MOV R3, 0x1 ;  /* 0x0000000100037802 */ /* 0x000fe40000000f00 */
[----:B------:R-:W-:Y:S02]  /*f920*/  MOV R2, 0xf940 ;  /* 0x0000f94000027802 */ /* 0x000fe40000000f00 */
[----:B------:R-:W-:Y:S05]  /*f930*/  CALL.REL.NOINC `($__internal_2_$__cuda_sm70_shflsync_up_p) ;  /* 0x00001ad000007944 */ /* 0x000fea0003c00000 */
[----:B------:R-:W-:Y:S01]  /*f940*/  MOV R0, R4 ;  /* 0x0000000400007202 */ /* 0x000fe20000000f00 */
[----:B------:R-:W-:Y:S05]  /*f950*/  BRA `(.L_x_115) ;  /* 0xffff0b1000007947 */ /* 0x000fea000383ffff */
.L_x_17:
[----:B------:R-:W-:Y:S01]  /*f960*/  IMAD.MOV.U32 R0, RZ, RZ, R5 ;  /* 0x000000ffff007224 */ /* 0x000fe200078e0005 */
[----:B------:R-:W-:Y:S02]  /*f970*/  MOV R3, 0x2 ;  /* 0x0000000200037802 */ /* 0x000fe40000000f00 */
[----:B------:R-:W-:Y:S02]  /*f980*/  MOV R2, 0xf9a0 ;  /* 0x0000f9a000027802 */ /* 0x000fe40000000f00 */
[----:B------:R-:W-:Y:S05]  /*f990*/  CALL.REL.NOINC `($__internal_2_$__cuda_sm70_shflsync_up_p) ;  /* 0x00001a7000007944 */ /* 0x000fea0003c00000 */
[----:B------:R-:W-:Y:S01]  /*f9a0*/  SEL R4, R4, RZ, P4 ;  /* 0x000000ff04047207 */ /* 0x000fe20002000000 */
[----:B------:R-:W-:Y:S01]  /*f9b0*/  IMAD.MOV.U32 R3, RZ, RZ, 0x4 ;  /* 0x00000004ff037424 */ /* 0x000fe200078e00ff */
[----:B------:R-:W-:-:S03]  /*f9c0*/  MOV R2, 0xf9f0 ;  /* 0x0000f9f000027802 */ /* 0x000fc60000000f00 */
[----:B------:R-:W-:Y:S02]  /*f9d0*/  IMAD.IADD R0, R5, 0x1, R4 ;  /* 0x0000000105007824 */ /* 0x000fe400078e0204 */
        /* <DEDUP_REMOVED lines=14> */
[----:B------:R-:W-:Y:S01]  /*fac0*/  IMAD.IADD R4, R0, 0x1, R4 ;  /* 0x0000000100047824 */ /* 0x000fe200078e0204 */
[----:B------:R-:W-:-:S03]  /*fad0*/  MOV R0, 0x1f ;  /* 0x0000001f00007802 */ /* 0x000fc60000000f00 */
[----:B------:R-:W-:Y:S02]  /*fae0*/  IMAD.MOV.U32 R20, RZ, RZ, R4 ;  /* 0x000000ffff147224 */ /* 0x000fe400078e0004 */
[----:B------:R-:W-:Y:S05]  /*faf0*/  CALL.REL.NOINC `($__internal_1_$__cuda_sm70_shflsync_idx_p) ;  /* 0x000018a000007944 */ /* 0x000fea0003c00000 */
[----:B-1---5:R-:W-:Y:S05]  /*fb00*/  BRA `(.L_x_116) ;  /* 0xffff0a6000007947 */ /* 0x022fea000383ffff */
.L_x_19:
[----:B------:R-:W-:Y:S02]  /*fb10*/  SEL R0, RZ, 0x1, P0 ;  /* 0x00000001ff007807 */ /* 0x000fe40000000000 */
[----:B------:R-:W-:Y:S02]  /*fb20*/  MOV R2, 0xfb40 ;  /* 0x0000fb4000027802 */ /* 0x000fe40000000f00 */
[----:B------:R-:W-:Y:S05]  /*fb30*/  CALL.REL.NOINC `($__internal_3_$__cuda_sm70_votesync_ballot) ;  /* 0x0000193000007944 */ /* 0x000fea0003c00000 */
[----:B------:R-:W-:Y:S01]  /*fb40*/  MOV R5, R0 ;  /* 0x0000000000057202 */ /* 0x000fe20000000f00 */
[----:B------:R-:W-:Y:S05]  /*fb50*/  BRA `(.L_x_117) ;  /* 0xffff0aa000007947 */ /* 0x000fea000383ffff */
.L_x_20:
[----:B------:R-:W-:Y:S01]  /*fb60*/  IMAD.MOV.U32 R20, RZ, RZ, R8 ;  /* 0x000000ffff147224 */ /* 0x000fe200078e0008 */
[----:B--2---:R-:W-:Y:S01]  /*fb70*/  MOV R3, R13 ;  /* 0x0000000d00037202 */ /* 0x004fe20000000f00 */
[----:B------:R-:W-:Y:S01]  /*fb80*/  IMAD.MOV.U32 R0, RZ, RZ, 0x1f ;  /* 0x0000001fff007424 */ /* 0x000fe200078e00ff */
[----:B------:R-:W-:Y:S02]  /*fb90*/  MOV R2, 0xfbb0 ;  /* 0x0000fbb000027802 */ /* 0x000fe40000000f00 */
[----:B-1----:R-:W-:Y:S05]  /*fba0*/  CALL.REL.NOINC `($__internal_1_$__cuda_sm70_shflsync_idx_p) ;  /* 0x000017f000007944 */ /* 0x002fea0003c00000 */
[----:B------:R-:W-:Y:S01]  /*fbb0*/  IMAD.MOV.U32 R11, RZ, RZ, R0 ;  /* 0x000000ffff0b7224 */ /* 0x000fe200078e0000 */
[----:B------:R-:W-:Y:S01]  /*fbc0*/  MOV R20, R7 ;  /* 0x0000000700147202 */ /* 0x000fe20000000f00 */
[----:B------:R-:W-:Y:S01]  /*fbd0*/  IMAD.MOV.U32 R6, RZ, RZ, RZ ;  /* 0x000000ffff067224 */ /* 0x000fe200078e00ff */
[----:B------:R-:W-:Y:S01]  /*fbe0*/  MOV R3, R13 ;  /* 0x0000000d00037202 */ /* 0x000fe20000000f00 */
[----:B------:R-:W-:Y:S01]  /*fbf0*/  IMAD.MOV.U32 R0, RZ, RZ, 0x1f ;  /* 0x0000001fff007424 */ /* 0x000fe200078e00ff */
[----:B------:R-:W-:-:S02]  /*fc00*/  MOV R2, 0xfc20 ;  /* 0x0000fc2000027802 */ /* 0x000fc40000000f00 */
[----:B-1---5:R-:W-:Y:S05]  /*fc10*/  CALL.REL.NOINC `($__internal_1_$__cuda_sm70_shflsync_idx_p) ;  /* 0x0000178000007944 */ /* 0x022fea0003c00000 */
[----:B------:R-:W-:Y:S01]  /*fc20*/  MOV R10, R0 ;  /* 0x00000000000a7202 */ /* 0x000fe20000000f00 */
[----:B-1---5:R-:W-:Y:S05]  /*fc30*/  BRA `(.L_x_118) ;  /* 0xffff0a1000007947 */ /* 0x022fea000383ffff */
.L_x_23:
[----:B------:R-:W-:Y:S01]  /*fc40*/  IMAD.MOV.U32 R20, RZ, RZ, R4 ;  /* 0x000000ffff147224 */ /* 0x000fe200078e0004 */
[----:B------:R-:W-:-:S02]  /*fc50*/  MOV R0, 0x1f ;  /* 0x0000001f00007802 */ /* 0x000fc40000000f00 */
[----:B------:R-:W-:Y:S02]  /*fc60*/  MOV R2, 0xfc80 ;  /* 0x0000fc8000027802 */ /* 0x000fe40000000f00 */
[----:B-1234-:R-:W-:Y:S05]  /*fc70*/  CALL.REL.NOINC `($__internal_1_$__cuda_sm70_shflsync_idx_p) ;  /* 0x0000172000007944 */ /* 0x01efea0003c00000 */
[----:B------:R-:W-:Y:S01]  /*fc80*/  MOV R6, R0 ;  /* 0x0000000000067202 */ /* 0x000fe20000000f00 */
[----:B-1---5:R-:W-:Y:S05]  /*fc90*/  BRA `(.L_x_22) ;  /* 0xffff0a1000007947 */ /* 0x022fea000383ffff */
.L_x_33:
[----:B------:R-:W-:Y:S01]  /*fca0*/  IMAD.MOV.U32 R20, RZ, RZ, R10 ;  /* 0x000000ffff147224 */ /* 0x000fe200078e000a */
[----:B--2---:R-:W-:Y:S01]  /*fcb0*/  MOV R3, 0x1 ;  /* 0x0000000100037802 */ /* 0x004fe20000000f00 */
[----:B------:R-:W-:Y:S01]  /*fcc0*/  IMAD.MOV.U32 R0, RZ, RZ, 0x181f ;  /* 0x0000181fff007424 */ /* 0x000fe200078e00ff */
[----:B------:R-:W-:Y:S02]  /*fcd0*/  MOV R2, 0xfcf0 ;  /* 0x0000fcf000027802 */ /* 0x000fe40000000f00 */
[----:B------:R-:W-:Y:S05]  /*fce0*/  CALL.REL.NOINC `($__internal_1_$__cuda_sm70_shflsync_idx_p) ;  /* 0x000016b000007944 */ /* 0x000fea0003c00000 */
[----:B------:R-:W-:Y:S01]  /*fcf0*/  IMAD.MOV.U32 R5, RZ, RZ, R0 ;  /* 0x000000ffff057224 */ /* 0x000fe200078e0000 */
[----:B------:R-:W-:Y:S01]  /*fd00*/  MOV R3, 0x1 ;  /* 0x0000000100037802 */ /* 0x000fe20000000f00 */
[----:B------:R-:W-:Y:S01]  /*fd10*/  IMAD.MOV.U32 R20, RZ, RZ, R11 ;  /* 0x000000ffff147224 */ /* 0x000fe200078e000b */
[----:B------:R-:W-:Y:S02]  /*fd20*/  MOV R0, 0x181f ;  /* 0x0000181f00007802 */ /* 0x000fe40000000f00 */
[----:B------:R-:W-:Y:S02]  /*fd30*/  MOV R2, 0xfd50 ;  /* 0x0000fd5000027802 */ /* 0x000fe40000000f00 */
[----:B-1---5:R-:W-:Y:S05]  /*fd40*/  CALL.REL.NOINC `($__internal_1_$__cuda_sm70_shflsync_idx_p) ;  /* 0x0000165000007944 */ /* 0x022fea0003c00000 */
[----:B-1---5:R-:W-:Y:S05]  /*fd50*/  BRA `(.L_x_119) ;  /* 0xffff3ba000007947 */ /* 0x022fea000383ffff */
.L_x_36:
[----:B-1----:R-:W-:Y:S01]  /*fd60*/  IMAD.MOV.U32 R20, RZ, RZ, R5 ;  /* 0x000000ffff147224 */ /* 0x002fe200078e0005 */
[----:B------:R-:W-:Y:S01]  /*fd70*/  MOV R3, RZ ;  /* 0x000000ff00037202 */ /* 0x000fe20000000f00 */
[----:B------:R-:W-:Y:S01]  /*fd80*/  IMAD.MOV.U32 R0, RZ, RZ, 0x181f ;  /* 0x0000181fff007424 */ /* 0x000fe200078e00ff */
[----:B------:R-:W-:-:S02]  /*fd90*/  MOV R2, 0xfdb0 ;  /* 0x0000fdb000027802 */ /* 0x000fc40000000f00 */
[----:B------:R-:W-:Y:S05]  /*fda0*/  CALL.REL.NOINC `($__internal_1_$__cuda_sm70_shflsync_idx_p) ;  /* 0x000015f000007944 */ /* 0x000fea0003c00000 */
[----:B-----5:R-:W-:Y:S01]  /*fdb0*/  MOV R4, R0 ;  /* 0x0000000000047202 */ /* 0x020fe20000000f00 */
[----:B-1----:R-:W-:Y:S05]  /*fdc0*/  BRA `(.L_x_120) ;  /* 0xffff4cb000007947 */ /* 0x002fea000383ffff */
.L_x_37:
[----:B------:R-:W-:Y:S01]  /*fdd0*/  IMAD.MOV.U32 R20, RZ, RZ, R12 ;  /* 0x000000ffff147224 */ /* 0x000fe200078e000c */
[----:B------:R-:W-:Y:S01]  /*fde0*/  MOV R3, RZ ;  /* 0x000000ff00037202 */ /* 0x000fe20000000f00 */
[----:B------:R-:W-:Y:S01]  /*fdf0*/  IMAD.MOV.U32 R0, RZ, RZ, 0x181f ;  /* 0x0000181fff007424 */ /* 0x000fe200078e00ff */
[----:B------:R-:W-:-:S02]  /*fe00*/  MOV R2, 0xfe20 ;  /* 0x0000fe2000027802 */ /* 0x000fc40000000f00 */
[----:B-12---:R-:W-:Y:S05]  /*fe10*/  CALL.REL.NOINC `($__internal_1_$__cuda_sm70_shflsync_idx_p) ;  /* 0x0000158000007944 */ /* 0x006fea0003c00000 */
[----:B-1---5:R-:W-:Y:S05]  /*fe20*/  BRA `(.L_x_121) ;  /* 0xffff4c7000007947 */ /* 0x022fea000383ffff */
.L_x_40:
[----:B------:R-:W-:Y:S01]  /*fe30*/  IMAD.MOV.U32 R20, RZ, RZ, R5 ;  /* 0x000000ffff147224 */ /* 0x000fe200078e0005 */
[----:B--2---:R-:W-:Y:S01]  /*fe40*/  MOV R3, 0x1 ;  /* 0x0000000100037802 */ /* 0x004fe20000000f00 */
[----:B----4-:R-:W-:Y:S01]  /*fe50*/  IMAD.MOV.U32 R0, RZ, RZ, 0x181f ;  /* 0x0000181fff007424 */ /* 0x010fe200078e00ff */
[----:B------:R-:W-:-:S03]  /*fe60*/  MOV R2, 0xfe80 ;  /* 0x0000fe8000027802 */ /* 0x000fc60000000f00 */
[----:B-1-3--:R-:W-:Y:S05]  /*fe70*/  CALL.REL.NOINC `($__internal_1_$__cuda_sm70_shflsync_idx_p) ;  /* 0x0000152000007944 */ /* 0x00afea0003c00000 */
[----:B-----5:R-:W-:Y:S01]  /*fe80*/  IMAD.MOV.U32 R4, RZ, RZ, R0 ;  /* 0x000000ffff047224 */ /* 0x020fe200078e0000 */
[----:B------:R-:W-:Y:S01]  /*fe90*/  MOV R3, 0x1 ;  /* 0x0000000100037802 */ /* 0x000fe20000000f00 */
[----:B------:R-:W-:Y:S01]  /*fea0*/  IMAD.MOV.U32 R20, RZ, RZ, R12 ;  /* 0x000000ffff147224 */ /* 0x000fe200078e000c */
[----:B------:R-:W-:-:S02]  /*feb0*/  MOV R0, 0x181f ;  /* 0x0000181f00007802 */ /* 0x000fc40000000f00 */
[----:B------:R-:W-:Y:S02]  /*fec0*/  MOV R2, 0xfee0 ;  /* 0x0000fee000027802 */ /* 0x000fe40000000f00 */
[----:B-1----:R-:W-:Y:S05]  /*fed0*/  CALL.REL.NOINC `($__internal_1_$__cuda_sm70_shflsync_idx_p) ;  /* 0x000014c000007944 */ /* 0x002fea0003c00000 */
[----:B-1---5:R-:W-:Y:S05]  /*fee0*/  BRA `(.L_x_122) ;  /* 0xffff4db000007947 */ /* 0x022fea000383ffff */
.L_x_41:
[----:B------:R-:W-:Y:S02]  /*fef0*/  MOV R0, 0x2 ;  /* 0x0000000200007802 */ /* 0x000fe40000000f00 */
[----:B------:R-:W-:Y:S02]  /*ff00*/  MOV R2, 0xff20 ;  /* 0x0000ff2000027802 */ /* 0x000fe40000000f00 */
[----:B------:R-:W-:Y:S05]  /*ff10*/  CALL.REL.NOINC `($__internal_0_$__cuda_sm70_shflsync_bfly_p) ;  /* 0x0000142000007944 */ /* 0x000fea0003c00000 */
[----:B------:R-:W-:Y:S05]  /*ff20*/  BRA `(.L_x_123) ;  /* 0xffff531000007947 */ /* 0x000fea000383ffff */
.L_x_42:
[----:B------:R-:W-:Y:S02]  /*ff30*/  MOV R0, 0x1 ;  /* 0x0000000100007802 */ /* 0x000fe40000000f00 */
[----:B------:R-:W-:Y:S02]  /*ff40*/  MOV R2, 0xff60 ;  /* 0x0000ff6000027802 */ /* 0x000fe40000000f00 */
[----:B------:R-:W-:Y:S05]  /*ff50*/  CALL.REL.NOINC `($__internal_0_$__cuda_sm70_shflsync_bfly_p) ;  /* 0x000013e000007944 */ /* 0x000fea0003c00000 */
[----:B------:R-:W-:Y:S01]  /*ff60*/  FMNMX.FTZ R133, R4, R0, !PT ;  /* 0x0000000004857209 */ /* 0x000fe20007810000 */
[----:B------:R-:W-:Y:S01]  /*ff70*/  IMAD.MOV.U32 R4, RZ, RZ, R5 ;  /* 0x000000ffff047224 */ /* 0x000fe200078e0005 */
[----:B------:R-:W-:Y:S01]  /*ff80*/  MOV R2, 0xffb0 ;  /* 0x0000ffb000027802 */ /* 0x000fe20000000f00 */
[----:B------:R-:W-:Y:S02]  /*ff90*/  IMAD.MOV.U32 R0, RZ, RZ, 0x2 ;  /* 0x00000002ff007424 */ /* 0x000fe400078e00ff */
[----:B------:R-:W-:Y:S05]  /*ffa0*/  CALL.REL.NOINC `($__internal_0_$__cuda_sm70_shflsync_bfly_p) ;  /* 0x0000139000007944 */ /* 0x000fea0003c00000 */
[----:B------:R-:W-:Y:S01]  /*ffb0*/  FMNMX.FTZ R5, R5, R0, !PT ;  /* 0x0000000005057209 */ /* 0x000fe20007810000 */
[----:B------:R-:W-:Y:S01]  /*ffc0*/  IMAD.MOV.U32 R0, RZ, RZ, 0x1 ;  /* 0x00000001ff007424 */ /* 0x000fe200078e00ff */
[----:B------:R-:W-:-:S03]  /*ffd0*/  MOV R2, 0x10000 ;  /* 0x0001000000027802 */ /* 0x000fc60000000f00 */
[----:B------:R-:W-:Y:S02]  /*ffe0*/  IMAD.MOV.U32 R4, RZ, RZ, R5 ;  /* 0x000000ffff047224 */ /* 0x000fe400078e0005 */
[----:B------:R-:W-:Y:S05]  /*fff0*/  CALL.REL.NOINC `($__internal_0_$__cuda_sm70_shflsync_bfly_p) ;  /* 0x0000134000007944 */ /* 0x000fea0003c00000 */
[----:B------:R-:W-:Y:S01]  /*10000*/  MOV R3, R0 ;  /* 0x0000000000037202 */ /* 0x000fe20000000f00 */
[----:B------:R-:W-:Y:S05]  /*10010*/  BRA `(.L_x_124) ;  /* 0xffff529000007947 */ /* 0x000fea000383ffff */
.L_x_44:
[----:B------:R-:W-:Y:S01]  /*10020*/  MOV R3, RZ ;  /* 0x000000ff00037202 */ /* 0x000fe20000000f00 */
[----:B------:R-:W-:Y:S01]  /*10030*/  IMAD.MOV.U32 R20, RZ, RZ, R6 ;  /* 0x000000ffff147224 */ /* 0x000fe200078e0006 */
[----:B------:R-:W-:Y:S01]  /*10040*/  MOV R2, 0x10070 ;  /* 0x0001007000027802 */ /* 0x000fe20000000f00 */
[----:B--2---:R-:W-:Y:S02]  /*10050*/  IMAD.MOV.U32 R0, RZ, RZ, 0x181f ;  /* 0x0000181fff007424 */ /* 0x004fe400078e00ff */
[----:B-1-34-:R-:W-:Y:S05]  /*10060*/  CALL.REL.NOINC `($__internal_1_$__cuda_sm70_shflsync_idx_p) ;  /* 0x0000133000007944 */ /* 0x01afea0003c00000 */
[----:B-1---5:R-:W-:-:S05]  /*10070*/  BRA `(.L_x_125) ;  /* 0xffff68a000007947 */ /* 0x022fca000383ffff */
.L_x_47:
[----:B------:R-:W-:Y:S01]  /*10080*/  MOV R3, 0x1 ;  /* 0x0000000100037802 */ /* 0x000fe20000000f00 */
[----:B------:R-:W-:Y:S01]  /*10090*/  IMAD.MOV.U32 R20, RZ, RZ, R6 ;  /* 0x000000ffff147224 */ /* 0x000fe200078e0006 */
[----:B------:R-:W-:Y:S01]  /*100a0*/  MOV R2, 0x100d0 ;  /* 0x000100d000027802 */ /* 0x000fe20000000f00 */
[----:B------:R-:W-:Y:S02]  /*100b0*/  IMAD.MOV.U32 R0, RZ, RZ, 0x181f ;  /* 0x0000181fff007424 */ /* 0x000fe400078e00ff */
[----:B-1-3--:R-:W-:Y:S05]  /*100c0*/  CALL.REL.NOINC `($__internal_1_$__cuda_sm70_shflsync_idx_p) ;  /* 0x000012d000007944 */ /* 0x00afea0003c00000 */
[----:B------:R-:W-:Y:S01]  /*100d0*/  MOV R3, 0x1 ;  /* 0x0000000100037802 */ /* 0x000fe20000000f00 */
[----:B-----5:R-:W-:Y:S01]  /*100e0*/  IMAD.MOV.U32 R4, RZ, RZ, R0 ;  /* 0x000000ffff047224 */ /* 0x020fe200078e0000 */
[----:B------:R-:W-:Y:S01]  /*100f0*/  MOV R0, 0x181f ;  /* 0x0000181f00007802 */ /* 0x000fe20000000f00 */
[----:B------:R-:W-:Y:S01]  /*10100*/  IMAD.MOV.U32 R20, RZ, RZ, R7 ;  /* 0x000000ffff147224 */ /* 0x000fe200078e0007 */
[----:B------:R-:W-:Y:S02]  /*10110*/  MOV R2, 0x10130 ;  /* 0x0001013000027802 */ /* 0x000fe40000000f00 */
[----:B-1----:R-:W-:Y:S05]  /*10120*/  CALL.REL.NOINC `($__internal_1_$__cuda_sm70_shflsync_idx_p) ;  /* 0x0000127000007944 */ /* 0x002fea0003c00000 */
[----:B-1---5:R-:W-:-:S05]  /*10130*/  BRA `(.L_x_126) ;  /* 0xffff69f000007947 */ /* 0x022fca000383ffff */
.L_x_50:
[----:B------:R-:W-:Y:S01]  /*10140*/  MOV R3, RZ ;  /* 0x000000ff00037202 */ /* 0x000fe20000000f00 */
[----:B------:R-:W-:Y:S01]  /*10150*/  IMAD.MOV.U32 R20, RZ, RZ, R8 ;  /* 0x000000ffff147224 */ /* 0x000fe200078e0008 */
[----:B------:R-:W-:Y:S01]  /*10160*/  MOV R2, 0x10190 ;  /* 0x0001019000027802 */ /* 0x000fe20000000f00 */
[----:B------:R-:W-:Y:S02]  /*10170*/  IMAD.MOV.U32 R0, RZ, RZ, 0x181f ;  /* 0x0000181fff007424 */ /* 0x000fe400078e00ff */
[----:B-1----:R-:W-:Y:S05]  /*10180*/  CALL.REL.NOINC `($__internal_1_$__cuda_sm70_shflsync_idx_p) ;  /* 0x0000121000007944 */ /* 0x002fea0003c00000 */
[----:B-----5:R-:W-:Y:S01]  /*10190*/  MOV R4, R0 ;  /* 0x0000000000047202 */ /* 0x020fe20000000f00 */
[----:B-1----:R-:W-:-:S05]  /*101a0*/  BRA `(.L_x_127) ;  /* 0xffff7ad000007947 */ /* 0x002fca000383ffff */
.L_x_51:
[----:B------:R-:W-:Y:S01]  /*101b0*/  MOV R3, RZ ;  /* 0x000000ff00037202 */ /* 0x000fe20000000f00 */
[----:B------:R-:W-:Y:S01]  /*101c0*/  IMAD.MOV.U32 R20, RZ, RZ, R9 ;  /* 0x000000ffff147224 */ /* 0x000fe200078e0009 */
[----:B------:R-:W-:Y:S01]  /*101d0*/  MOV R2, 0x10200 ;  /* 0x0001020000027802 */ /* 0x000fe20000000f00 */
[----:B------:R-:W-:Y:S02]  /*101e0*/  IMAD.MOV.U32 R0, RZ, RZ, 0x181f ;  /* 0x0000181fff007424 */ /* 0x000fe400078e00ff */
[----:B-123--:R-:W-:Y:S05]  /*101f0*/  CALL.REL.NOINC `($__internal_1_$__cuda_sm70_shflsync_idx_p) ;  /* 0x000011a000007944 */ /* 0x00efea0003c00000 */
[----:B-1---5:R-:W-:-:S05]  /*10200*/  BRA `(.L_x_128) ;  /* 0xffff7a9000007947 */ /* 0x022fca000383ffff */
.L_x_52:
[----:B---3--:R-:W-:Y:S01]  /*10210*/  MOV R3, 0x1 ;  /* 0x0000000100037802 */ /* 0x008fe20000000f00 */
[----:B------:R-:W-:Y:S01]  /*10220*/  IMAD.MOV.U32 R20, RZ, RZ, R8 ;  /* 0x000000ffff147224 */ /* 0x000fe200078e0008 */
[----:B------:R-:W-:Y:S01]  /*10230*/  MOV R2, 0x10260 ;  /* 0x0001026000027802 */ /* 0x000fe20000000f00 */
[----:B------:R-:W-:Y:S03]  /*10240*/  IMAD.MOV.U32 R0, RZ, RZ, 0x181f ;  /* 0x0000181fff007424 */ /* 0x000fe600078e00ff */
[----:B-1--4-:R-:W-:Y:S05]  /*10250*/  CALL.REL.NOINC `($__internal_1_$__cuda_sm70_shflsync_idx_p) ;  /* 0x0000114000007944 */ /* 0x012fea0003c00000 */
[----:B------:R-:W-:Y:S01]  /*10260*/  MOV R3, 0x1 ;  /* 0x0000000100037802 */ /* 0x000fe20000000f00 */
[----:B-----5:R-:W-:Y:S01]  /*10270*/  IMAD.MOV.U32 R4, RZ, RZ, R0 ;  /* 0x000000ffff047224 */ /* 0x020fe200078e0000 */
[----:B------:R-:W-:Y:S01]  /*10280*/  MOV R0, 0x181f ;  /* 0x0000181f00007802 */ /* 0x000fe20000000f00 */
[----:B------:R-:W-:Y:S01]  /*10290*/  IMAD.MOV.U32 R20, RZ, RZ, R9 ;  /* 0x000000ffff147224 */ /* 0x000fe200078e0009 */
[----:B------:R-:W-:Y:S02]  /*102a0*/  MOV R2, 0x102c0 ;  /* 0x000102c000027802 */ /* 0x000fe40000000f00 */
[----:B-1----:R-:W-:Y:S05]  /*102b0*/  CALL.REL.NOINC `($__internal_1_$__cuda_sm70_shflsync_idx_p) ;  /* 0x000010e000007944 */ /* 0x002fea0003c00000 */
[----:B-1---5:R-:W-:-:S05]  /*102c0*/  BRA `(.L_x_129) ;  /* 0xffff7ba000007947 */ /* 0x022fca000383ffff */
.L_x_53:
[----:B------:R-:W-:Y:S02]  /*102d0*/  MOV R0, 0x2 ;  /* 0x0000000200007802 */ /* 0x000fe40000000f00 */
[----:B------:R-:W-:Y:S02]  /*102e0*/  MOV R2, 0x10300 ;  /* 0x0001030000027802 */ /* 0x000fe40000000f00 */
[----:B------:R-:W-:Y:S05]  /*102f0*/  CALL.REL.NOINC `($__internal_0_$__cuda_sm70_shflsync_bfly_p) ;  /* 0x0000104000007944 */ /* 0x000fea0003c00000 */
[----:B------:R-:W-:-:S05]  /*10300*/  BRA `(.L_x_130) ;  /* 0xffff7eb000007947 */ /* 0x000fca000383ffff */
.L_x_54:
        /* <DEDUP_REMOVED lines=10> */
[----:B------:R-:W-:Y:S02]  /*103b0*/  MOV R2, 0x103d0 ;  /* 0x000103d000027802 */ /* 0x000fe40000000f00 */
[----:B------:R-:W-:Y:S05]  /*103c0*/  CALL.REL.NOINC `($__internal_0_$__cuda_sm70_shflsync_bfly_p) ;  /* 0x00000f7000007944 */ /* 0x000fea0003c00000 */
[----:B------:R-:W-:-:S05]  /*103d0*/  BRA `(.L_x_131) ;  /* 0xffff7e5000007947 */ /* 0x000fca000383ffff */
.L_x_56:
[----:B------:R1:W5:Y:S01]  /*103e0*/  LDL R4, [R1+0x8] ;  /* 0x0000080001047983 */ /* 0x0003620000100800 */
[----:B------:R-:W-:-:S02]  /*103f0*/  MOV R0, 0x2 ;  /* 0x0000000200007802 */ /* 0x000fc40000000f00 */
[----:B------:R-:W-:Y:S02]  /*10400*/  MOV R2, 0x10420 ;  /* 0x0001042000027802 */ /* 0x000fe40000000f00 */
[----:B-1---5:R-:W-:Y:S05]  /*10410*/  CALL.REL.NOINC `($__internal_0_$__cuda_sm70_shflsync_bfly_p) ;  /* 0x00000f2000007944 */ /* 0x022fea0003c00000 */
[----:B------:R-:W2:Y:S02]  /*10420*/  LDL.LU R2, [R1+0x8] ;  /* 0x0000080001027983 */ /* 0x000ea40000300800 */
[----:B--2---:R-:W-:Y:S01]  /*10430*/  FADD.FTZ R4, R2, R0 ;  /* 0x0000000002047221 */ /* 0x004fe20000010000 */
[----:B------:R-:W-:Y:S02]  /*10440*/  MOV R0, 0x1 ;  /* 0x0000000100007802 */ /* 0x000fe40000000f00 */
[----:B------:R-:W-:Y:S02]  /*10450*/  MOV R2, 0x10470 ;  /* 0x0001047000027802 */ /* 0x000fe40000000f00 */
[----:B------:R-:W-:Y:S05]  /*10460*/  CALL.REL.NOINC `($__internal_0_$__cuda_sm70_shflsync_bfly_p) ;  /* 0x00000ed000007944 */ /* 0x000fea0003c00000 */
[----:B------:R-:W-:Y:S02]  /*10470*/  FADD.FTZ R5, R4, R0 ;  /* 0x0000000004057221 */ /* 0x000fe40000010000 */
[----:B------:R1:W5:Y:S01]  /*10480*/  LDL R4, [R1+0xc] ;  /* 0x00000c0001047983 */ /* 0x0003620000100800 */
[----:B------:R-:W-:Y:S02]  /*10490*/  MOV R0, 0x2 ;  /* 0x0000000200007802 */ /* 0x000fe40000000f00 */
[----:B------:R-:W-:-:S02]  /*104a0*/  MOV R2, 0x104c0 ;  /* 0x000104c000027802 */ /* 0x000fc40000000f00 */
[----:B-1---5:R-:W-:Y:S05]  /*104b0*/  CALL.REL.NOINC `($__internal_0_$__cuda_sm70_shflsync_bfly_p) ;  /* 0x00000e8000007944 */ /* 0x022fea0003c00000 */
[----:B------:R-:W2:Y:S02]  /*104c0*/  LDL.LU R2, [R1+0xc] ;  /* 0x00000c0001027983 */ /* 0x000ea40000300800 */
[----:B--2---:R-:W-:Y:S01]  /*104d0*/  FADD.FTZ R4, R2, R0 ;  /* 0x0000000002047221 */ /* 0x004fe20000010000 */
[----:B------:R-:W-:-:S02]  /*104e0*/  MOV R0, 0x1 ;  /* 0x0000000100007802 */ /* 0x000fc40000000f00 */
[----:B------:R-:W-:Y:S02]  /*104f0*/  MOV R2, 0x10510 ;  /* 0x0001051000027802 */ /* 0x000fe40000000f00 */
[----:B------:R-:W-:Y:S05]  /*10500*/  CALL.REL.NOINC `($__internal_0_$__cuda_sm70_shflsync_bfly_p) ;  /* 0x00000e3000007944 */ /* 0x000fea0003c00000 */
[----:B------:R-:W-:Y:S01]  /*10510*/  MOV R3, R0 ;  /* 0x0000000000037202 */ /* 0x000fe20000000f00 */
[----:B------:R-:W-:Y:S05]  /*10520*/  BRA `(.L_x_132) ;  /* 0xffff95f000007947 */ /* 0x000fea000383ffff */
.L_x_63:
[----:B--234-:R-:W-:Y:S01]  /*10530*/  IMAD.MOV.U32 R20, RZ, RZ, R5 ;  /* 0x000000ffff147224 */ /* 0x01cfe200078e0005 */
[----:B------:R-:W-:Y:S01]  /*10540*/  MOV R3, RZ ;  /* 0x000000ff00037202 */ /* 0x000fe20000000f00 */
[----:B------:R-:W-:Y:S01]  /*10550*/  IMAD.MOV.U32 R0, RZ, RZ, 0x181f ;  /* 0x0000181fff007424 */ /* 0x000fe200078e00ff */
[----:B------:R-:W-:Y:S02]  /*10560*/  MOV R2, 0x10580 ;  /* 0x0001058000027802 */ /* 0x000fe40000000f00 */
[----:B-1----:R-:W-:Y:S05]  /*10570*/  CALL.REL.NOINC `($__internal_1_$__cuda_sm70_shflsync_idx_p) ;  /* 0x00000e2000007944 */ /* 0x002fea0003c00000 */
[----:B-----5:R-:W-:Y:S01]  /*10580*/  MOV R4, R0 ;  /* 0x0000000000047202 */ /* 0x020fe20000000f00 */
[----:B-1----:R-:W-:Y:S05]  /*10590*/  BRA `(.L_x_133) ;  /* 0xffffb29000007947 */ /* 0x002fea000383ffff */
.L_x_64:
[----:B------:R-:W-:Y:S01]  /*105a0*/  IMAD.MOV.U32 R20, RZ, RZ, R14 ;  /* 0x000000ffff147224 */ /* 0x000fe200078e000e */
[----:B------:R-:W-:Y:S01]  /*105b0*/  MOV R3, RZ ;  /* 0x000000ff00037202 */ /* 0x000fe20000000f00 */
[----:B------:R-:W-:Y:S01]  /*105c0*/  IMAD.MOV.U32 R0, RZ, RZ, 0x181f ;  /* 0x0000181fff007424 */ /* 0x000fe200078e00ff */
[----:B------:R-:W-:Y:S02]  /*105d0*/  MOV R2, 0x105f0 ;  /* 0x000105f000027802 */ /* 0x000fe40000000f00 */
[----:B-123--:R-:W-:Y:S05]  /*105e0*/  CALL.REL.NOINC `($__internal_1_$__cuda_sm70_shflsync_idx_p) ;  /* 0x00000db000007944 */ /* 0x00efea0003c00000 */
[----:B-1---5:R-:W-:Y:S05]  /*105f0*/  BRA `(.L_x_134) ;  /* 0xffffb25000007947 */ /* 0x022fea000383ffff */
.L_x_67:
[----:B------:R-:W-:Y:S01]  /*10600*/  IMAD.MOV.U32 R20, RZ, RZ, R5 ;  /* 0x000000ffff147224 */ /* 0x000fe200078e0005 */
[----:B--2---:R-:W-:Y:S01]  /*10610*/  MOV R3, 0x1 ;  /* 0x0000000100037802 */ /* 0x004fe20000000f00 */
[----:B------:R-:W-:Y:S01]  /*10620*/  IMAD.MOV.U32 R0, RZ, RZ, 0x181f ;  /* 0x0000181fff007424 */ /* 0x000fe200078e00ff */
[----:B------:R-:W-:-:S02]  /*10630*/  MOV R2, 0x10650 ;  /* 0x0001065000027802 */ /* 0x000fc40000000f00 */
[----:B-1-34-:R-:W-:Y:S05]  /*10640*/  CALL.REL.NOINC `($__internal_1_$__cuda_sm70_shflsync_idx_p) ;  /* 0x00000d5000007944 */ /* 0x01afea0003c00000 */
[----:B-----5:R-:W-:Y:S01]  /*10650*/  IMAD.MOV.U32 R4, RZ, RZ, R0 ;  /* 0x000000ffff047224 */ /* 0x020fe200078e0000 */
[----:B------:R-:W-:Y:S01]  /*10660*/  MOV R3, 0x1 ;  /* 0x0000000100037802 */ /* 0x000fe20000000f00 */
[----:B------:R-:W-:Y:S01]  /*10670*/  IMAD.MOV.U32 R20, RZ, RZ, R14 ;  /* 0x000000ffff147224 */ /* 0x000fe200078e000e */
[----:B------:R-:W-:-:S02]  /*10680*/  MOV R0, 0x181f ;  /* 0x0000181f00007802 */ /* 0x000fc40000000f00 */
[----:B------:R-:W-:Y:S02]  /*10690*/  MOV R2, 0x106b0 ;  /* 0x000106b000027802 */ /* 0x000fe40000000f00 */
[----:B-1----:R-:W-:Y:S05]  /*106a0*/  CALL.REL.NOINC `($__internal_1_$__cuda_sm70_shflsync_idx_p) ;  /* 0x00000cf000007944 */ /* 0x002fea0003c00000 */
[----:B-1---5:R-:W-:Y:S05]  /*106b0*/  BRA `(.L_x_135) ;  /* 0xffffb40000007947 */ /* 0x022fea000383ffff */
.L_x_70:
[----:B------:R-:W-:Y:S01]  /*106c0*/  IMAD.MOV.U32 R20, RZ, RZ, R5 ;  /* 0x000000ffff147224 */ /* 0x000fe200078e0005 */
[----:B-1----:R-:W-:Y:S01]  /*106d0*/  MOV R3, 0x2 ;  /* 0x0000000200037802 */ /* 0x002fe20000000f00 */
[----:B--2---:R-:W-:Y:S01]  /*106e0*/  IMAD.MOV.U32 R0, RZ, RZ, 0x181f ;  /* 0x0000181fff007424 */ /* 0x004fe200078e00ff */
[----:B------:R-:W-:Y:S02]  /*106f0*/  MOV R2, 0x10710 ;  /* 0x0001071000027802 */ /* 0x000fe40000000f00 */
[----:B---34-:R-:W-:Y:S05]  /*10700*/  CALL.REL.NOINC `($__internal_1_$__cuda_sm70_shflsync_idx_p) ;  /* 0x00000c9000007944 */ /* 0x018fea0003c00000 */
[----:B-----5:R-:W-:Y:S01]  /*10710*/  MOV R4, R0 ;  /* 0x0000000000047202 */ /* 0x020fe20000000f00 */
[----:B-1----:R-:W-:Y:S05]  /*10720*/  BRA `(.L_x_136) ;  /* 0xffffb5a000007947 */ /* 0x002fea000383ffff */
.L_x_71:
[----:B------:R-:W-:Y:S01]  /*10730*/  IMAD.MOV.U32 R20, RZ, RZ, R14 ;  /* 0x000000ffff147224 */ /* 0x000fe200078e000e */
[----:B-1----:R-:W-:Y:S01]  /*10740*/  MOV R3, 0x2 ;  /* 0x0000000200037802 */ /* 0x002fe20000000f00 */
[----:B--2---:R-:W-:Y:S01]  /*10750*/  IMAD.MOV.U32 R0, RZ, RZ, 0x181f ;  /* 0x0000181fff007424 */ /* 0x004fe200078e00ff */
[----:B------:R-:W-:Y:S02]  /*10760*/  MOV R2, 0x10780 ;  /* 0x0001078000027802 */ /* 0x000fe40000000f00 */
[----:B---34-:R-:W-:Y:S05]  /*10770*/  CALL.REL.NOINC `($__internal_1_$__cuda_sm70_shflsync_idx_p) ;  /* 0x00000c2000007944 */ /* 0x018fea0003c00000 */
[----:B-1---5:R-:W-:Y:S05]  /*10780*/  BRA `(.L_x_137) ;  /* 0xffffb56000007947 */ /* 0x022fea000383ffff */
.L_x_74:
[----:B------:R-:W-:Y:S01]  /*10790*/  IMAD.MOV.U32 R20, RZ, RZ, R5 ;  /* 0x000000ffff147224 */ /* 0x000fe200078e0005 */
[----:B-1----:R-:W-:Y:S01]  /*107a0*/  MOV R3, 0x3 ;  /* 0x0000000300037802 */ /* 0x002fe20000000f00 */
[----:B----4-:R-:W-:Y:S01]  /*107b0*/  IMAD.MOV.U32 R0, RZ, RZ, 0x181f ;  /* 0x0000181fff007424 */ /* 0x010fe200078e00ff */
[----:B------:R-:W-:-:S02]  /*107c0*/  MOV R2, 0x107e0 ;  /* 0x000107e000027802 */ /* 0x000fc40000000f00 */
[----:B--23--:R-:W-:Y:S05]  /*107d0*/  CALL.REL.NOINC `($__internal_1_$__cuda_sm70_shflsync_idx_p) ;  /* 0x00000bc000007944 */ /* 0x00cfea0003c00000 */
[----:B-----5:R-:W-:Y:S01]  /*107e0*/  IMAD.MOV.U32 R4, RZ, RZ, R0 ;  /* 0x000000ffff047224 */ /* 0x020fe200078e0000 */
[----:B------:R-:W-:Y:S01]  /*107f0*/  MOV R3, 0x3 ;  /* 0x0000000300037802 */ /* 0x000fe20000000f00 */
[----:B------:R-:W-:Y:S01]  /*10800*/  IMAD.MOV.U32 R20, RZ, RZ, R14 ;  /* 0x000000ffff147224 */ /* 0x000fe200078e000e */
[----:B------:R-:W-:-:S02]  /*10810*/  MOV R0, 0x181f ;  /* 0x0000181f00007802 */ /* 0x000fc40000000f00 */
[----:B------:R-:W-:Y:S02]  /*10820*/  MOV R2, 0x10840 ;  /* 0x0001084000027802 */ /* 0x000fe40000000f00 */
[----:B-1----:R-:W-:Y:S05]  /*10830*/  CALL.REL.NOINC `($__internal_1_$__cuda_sm70_shflsync_idx_p) ;  /* 0x00000b6000007944 */ /* 0x002fea0003c00000 */
[----:B-1---5:R-:W-:Y:S05]  /*10840*/  BRA `(.L_x_138) ;  /* 0xffffb6c000007947 */ /* 0x022fea000383ffff */
.L_x_76:
[----:B------:R-:W-:Y:S01]  /*10850*/  IMAD.MOV.U32 R20, RZ, RZ, R5 ;  /* 0x000000ffff147224 */ /* 0x000fe200078e0005 */
[----:B------:R-:W-:Y:S01]  /*10860*/  MOV R3, RZ ;  /* 0x000000ff00037202 */ /* 0x000fe20000000f00 */
[----:B------:R-:W-:Y:S01]  /*10870*/  IMAD.MOV.U32 R0, RZ, RZ, 0x1c1f ;  /* 0x00001c1fff007424 */ /* 0x000fe200078e00ff */
[----:B------:R-:W-:Y:S02]  /*10880*/  MOV R2, 0x108a0 ;  /* 0x000108a000027802 */ /* 0x000fe40000000f00 */
[----:B------:R-:W-:Y:S05]  /*10890*/  CALL.REL.NOINC `($__internal_1_$__cuda_sm70_shflsync_idx_p) ;  /* 0x00000b0000007944 */ /* 0x000fea0003c00000 */
[----:B-----5:R-:W-:Y:S01]  /*108a0*/  MOV R4, R0 ;  /* 0x0000000000047202 */ /* 0x020fe20000000f00 */
[----:B-1----:R-:W-:Y:S05]  /*108b0*/  BRA `(.L_x_139) ;  /* 0xffffba5000007947 */ /* 0x002fea000383ffff */
.L_x_77:
[----:B------:R-:W-:Y:S01]  /*108c0*/  IMAD.MOV.U32 R20, RZ, RZ, R12 ;  /* 0x000000ffff147224 */ /* 0x000fe200078e000c */
[----:B------:R-:W-:Y:S01]  /*108d0*/  MOV R3, RZ ;  /* 0x000000ff00037202 */ /* 0x000fe20000000f00 */
[----:B------:R-:W-:Y:S01]  /*108e0*/  IMAD.MOV.U32 R0, RZ, RZ, 0x1c1f ;  /* 0x00001c1fff007424 */ /* 0x000fe200078e00ff */
[----:B------:R-:W-:Y:S02]  /*108f0*/  MOV R2, 0x10910 ;  /* 0x0001091000027802 */ /* 0x000fe40000000f00 */
[----:B-12---:R-:W-:Y:S05]  /*10900*/  CALL.REL.NOINC `($__internal_1_$__cuda_sm70_shflsync_idx_p) ;  /* 0x00000a9000007944 */ /* 0x006fea0003c00000 */
[----:B-1---5:R-:W-:Y:S05]  /*10910*/  BRA `(.L_x_140) ;  /* 0xffffba1000007947 */ /* 0x022fea000383ffff */
.L_x_80:
[----:B------:R-:W-:Y:S01]  /*10920*/  IMAD.MOV.U32 R20, RZ, RZ, R5 ;  /* 0x000000ffff147224 */ /* 0x000fe200078e0005 */
[----:B--2---:R-:W-:Y:S01]  /*10930*/  MOV R3, 0x1 ;  /* 0x0000000100037802 */ /* 0x004fe20000000f00 */
[----:B----4-:R-:W-:Y:S01]  /*10940*/  IMAD.MOV.U32 R0, RZ, RZ, 0x1c1f ;  /* 0x00001c1fff007424 */ /* 0x010fe200078e00ff */
[----:B------:R-:W-:-:S02]  /*10950*/  MOV R2, 0x10970 ;  /* 0x0001097000027802 */ /* 0x000fc40000000f00 */
        /* <DEDUP_REMOVED lines=8> */
.L_x_84:
[----:B------:R-:W-:Y:S01]  /*109e0*/  IMAD.MOV.U32 R20, RZ, RZ, R5 ;  /* 0x000000ffff147224 */ /* 0x000fe200078e0005 */
[----:B------:R-:W-:Y:S01]  /*109f0*/  MOV R3, RZ ;  /* 0x000000ff00037202 */ /* 0x000fe20000000f00 */
[----:B------:R-:W-:Y:S01]  /*10a00*/  IMAD.MOV.U32 R0, RZ, RZ, 0x181f ;  /* 0x0000181fff007424 */ /* 0x000fe200078e00ff */
[----:B------:R-:W-:Y:S02]  /*10a10*/  MOV R2, 0x10a30 ;  /* 0x00010a3000027802 */ /* 0x000fe40000000f00 */
[----:B------:R-:W-:Y:S05]  /*10a20*/  CALL.REL.NOINC `($__internal_1_$__cuda_sm70_shflsync_idx_p) ;  /* 0x0000097000007944 */ /* 0x000fea0003c00000 */
[----:B-----5:R-:W-:Y:S01]  /*10a30*/  MOV R4, R0 ;  /* 0x0000000000047202 */ /* 0x020fe20000000f00 */
[----:B-1----:R-:W-:Y:S05]  /*10a40*/  BRA `(.L_x_142) ;  /* 0xffffd97000007947 */ /* 0x002fea000383ffff */
.L_x_85:
[----:B------:R-:W-:Y:S01]  /*10a50*/  IMAD.MOV.U32 R20, RZ, RZ, R14 ;  /* 0x000000ffff147224 */ /* 0x000fe200078e000e */
[----:B------:R-:W-:Y:S01]  /*10a60*/  MOV R3, RZ ;  /* 0x000000ff00037202 */ /* 0x000fe20000000f00 */
[----:B------:R-:W-:Y:S01]  /*10a70*/  IMAD.MOV.U32 R0, RZ, RZ, 0x181f ;  /* 0x0000181fff007424 */ /* 0x000fe200078e00ff */
[----:B------:R-:W-:Y:S02]  /*10a80*/  MOV R2, 0x10aa0 ;  /* 0x00010aa000027802 */ /* 0x000fe40000000f00 */
[----:B-12---:R-:W-:Y:S05]  /*10a90*/  CALL.REL.NOINC `($__internal_1_$__cuda_sm70_shflsync_idx_p) ;  /* 0x0000090000007944 */ /* 0x006fea0003c00000 */
[----:B-1---5:R-:W-:Y:S05]  /*10aa0*/  BRA `(.L_x_143) ;  /* 0xffffd93000007947 */ /* 0x022fea000383ffff */
.L_x_88:
        /* <DEDUP_REMOVED lines=12> */
.L_x_91:
[----:B------:R-:W-:Y:S01]  /*10b70*/  IMAD.MOV.U32 R20, RZ, RZ, R5 ;  /* 0x000000ffff147224 */ /* 0x000fe200078e0005 */
[----:B-1----:R-:W-:Y:S01]  /*10b80*/  MOV R3, 0x2 ;  /* 0x0000000200037802 */ /* 0x002fe20000000f00 */
[----:B----4-:R-:W-:Y:S01]  /*10b90*/  IMAD.MOV.U32 R0, RZ, RZ, 0x181f ;  /* 0x0000181fff007424 */ /* 0x010fe200078e00ff */
[----:B------:R-:W-:Y:S02]  /*10ba0*/  MOV R2, 0x10bc0 ;  /* 0x00010bc000027802 */ /* 0x000fe40000000f00 */
[----:B--23--:R-:W-:Y:S05]  /*10bb0*/  CALL.REL.NOINC `($__internal_1_$__cuda_sm70_shflsync_idx_p) ;  /* 0x000007e000007944 */ /* 0x00cfea0003c00000 */
[----:B-----5:R-:W-:Y:S01]  /*10bc0*/  MOV R4, R0 ;  /* 0x0000000000047202 */ /* 0x020fe20000000f00 */
[----:B-1----:R-:W-:Y:S05]  /*10bd0*/  BRA `(.L_x_145) ;  /* 0xffffdc9000007947 */ /* 0x002fea000383ffff */
.L_x_92:
[----:B------:R-:W-:Y:S01]  /*10be0*/  IMAD.MOV.U32 R20, RZ, RZ, R14 ;  /* 0x000000ffff147224 */ /* 0x000fe200078e000e */
[----:B------:R-:W-:Y:S01]  /*10bf0*/  MOV R3, 0x2 ;  /* 0x0000000200037802 */ /* 0x000fe20000000f00 */
[----:B----4-:R-:W-:Y:S01]  /*10c00*/  IMAD.MOV.U32 R0, RZ, RZ, 0x181f ;  /* 0x0000181fff007424 */ /* 0x010fe200078e00ff */
[----:B------:R-:W-:Y:S02]  /*10c10*/  MOV R2, 0x10c30 ;  /* 0x00010c3000027802 */ /* 0x000fe40000000f00 */
[----:B-123--:R-:W-:Y:S05]  /*10c20*/  CALL.REL.NOINC `($__internal_1_$__cuda_sm70_shflsync_idx_p) ;  /* 0x0000077000007944 */ /* 0x00efea0003c00000 */
[----:B-1---5:R-:W-:Y:S05]  /*10c30*/  BRA `(.L_x_146) ;  /* 0xffffdc5000007947 */ /* 0x022fea000383ffff */
.L_x_95:
[----:B------:R-:W-:Y:S01]  /*10c40*/  IMAD.MOV.U32 R20, RZ, RZ, R5 ;  /* 0x000000ffff147224 */ /* 0x000fe200078e0005 */
[----:B-1----:R-:W-:Y:S01]  /*10c50*/  MOV R3, 0x3 ;  /* 0x0000000300037802 */ /* 0x002fe20000000f00 */
[----:B------:R-:W-:Y:S01]  /*10c60*/  IMAD.MOV.U32 R0, RZ, RZ, 0x181f ;  /* 0x0000181fff007424 */ /* 0x000fe200078e00ff */
[----:B------:R-:W-:-:S02]  /*10c70*/  MOV R2, 0x10c90 ;  /* 0x00010c9000027802 */ /* 0x000fc40000000f00 */
[----:B--234-:R-:W-:Y:S05]  /*10c80*/  CALL.REL.NOINC `($__internal_1_$__cuda_sm70_shflsync_idx_p) ;  /* 0x0000071000007944 */ /* 0x01cfea0003c00000 */
[----:B-----5:R-:W-:Y:S01]  /*10c90*/  IMAD.MOV.U32 R4, RZ, RZ, R0 ;  /* 0x000000ffff047224 */ /* 0x020fe200078e0000 */
[----:B------:R-:W-:Y:S01]  /*10ca0*/  MOV R3, 0x3 ;  /* 0x0000000300037802 */ /* 0x000fe20000000f00 */
[----:B------:R-:W-:Y:S01]  /*10cb0*/  IMAD.MOV.U32 R20, RZ, RZ, R14 ;  /* 0x000000ffff147224 */ /* 0x000fe200078e000e */
[----:B------:R-:W-:-:S02]  /*10cc0*/  MOV R0, 0x181f ;  /* 0x0000181f00007802 */ /* 0x000fc40000000f00 */
[----:B------:R-:W-:Y:S02]  /*10cd0*/  MOV R2, 0x10cf0 ;  /* 0x00010cf000027802 */ /* 0x000fe40000000f00 */
[----:B-1----:R-:W-:Y:S05]  /*10ce0*/  CALL.REL.NOINC `($__internal_1_$__cuda_sm70_shflsync_idx_p) ;  /* 0x000006b000007944 */ /* 0x002fea0003c00000 */
[----:B-1---5:R-:W-:Y:S05]  /*10cf0*/  BRA `(.L_x_147) ;  /* 0xffffddb000007947 */ /* 0x022fea000383ffff */
.L_x_97:
[----:B------:R-:W-:Y:S01]  /*10d00*/  IMAD.MOV.U32 R20, RZ, RZ, R22 ;  /* 0x000000ffff147224 */ /* 0x000fe200078e0016 */
[----:B------:R-:W-:Y:S01]  /*10d10*/  MOV R3, RZ ;  /* 0x000000ff00037202 */ /* 0x000fe20000000f00 */
[----:B------:R-:W-:Y:S01]  /*10d20*/  IMAD.MOV.U32 R0, RZ, RZ, 0x1f ;  /* 0x0000001fff007424 */ /* 0x000fe200078e00ff */
[----:B------:R-:W-:Y:S02]  /*10d30*/  MOV R2, 0x10d50 ;  /* 0x00010d5000027802 */ /* 0x000fe40000000f00 */
[----:B------:R-:W-:Y:S05]  /*10d40*/  CALL.REL.NOINC `($__internal_1_$__cuda_sm70_shflsync_idx_p) ;  /* 0x0000065000007944 */ /* 0x000fea0003c00000 */
[----:B------:R-:W-:Y:S01]  /*10d50*/  MOV R9, R0 ;  /* 0x0000000000097202 */ /* 0x000fe20000000f00 */
[----:B-1---5:R-:W-:Y:S05]  /*10d60*/  BRA `(.L_x_148) ;  /* 0xffffe01000007947 */ /* 0x022fea000383ffff */
.L_x_98:
[----:B------:R-:W-:Y:S01]  /*10d70*/  IMAD.MOV.U32 R20, RZ, RZ, R22 ;  /* 0x000000ffff147224 */ /* 0x000fe200078e0016 */
[----:B------:R-:W-:Y:S01]  /*10d80*/  MOV R3, 0x1 ;  /* 0x0000000100037802 */ /* 0x000fe20000000f00 */
[----:B------:R-:W-:Y:S01]  /*10d90*/  IMAD.MOV.U32 R0, RZ, RZ, 0x1f ;  /* 0x0000001fff007424 */ /* 0x000fe200078e00ff */
[----:B------:R-:W-:Y:S02]  /*10da0*/  MOV R2, 0x10dc0 ;  /* 0x00010dc000027802 */ /* 0x000fe40000000f00 */
[----:B-12---:R-:W-:Y:S05]  /*10db0*/  CALL.REL.NOINC `($__internal_1_$__cuda_sm70_shflsync_idx_p) ;  /* 0x000005e000007944 */ /* 0x006fea0003c00000 */
[----:B------:R-:W-:Y:S01]  /*10dc0*/  MOV R8, R0 ;  /* 0x0000000000087202 */ /* 0x000fe20000000f00 */
[----:B-1---5:R-:W-:Y:S05]  /*10dd0*/  BRA `(.L_x_149) ;  /* 0xffffdfc000007947 */ /* 0x022fea000383ffff */
.L_x_99:
[----:B------:R-:W-:Y:S02]  /*10de0*/  MOV R3, 0x1 ;  /* 0x0000000100037802 */ /* 0x000fe40000000f00 */
[----:B------:R-:W-:-:S02]  /*10df0*/  MOV R2, 0x10e10 ;  /* 0x00010e1000027802 */ /* 0x000fc40000000f00 */
[----:B-1234-:R-:W-:Y:S05]  /*10e00*/  CALL.REL.NOINC `($__internal_2_$__cuda_sm70_shflsync_up_p) ;  /* 0x0000060000007944 */ /* 0x01efea0003c00000 */
[----:B------:R-:W-:Y:S05]  /*10e10*/  BRA `(.L_x_150) ;  /* 0xffffe0b000007947 */ /* 0x000fea000383ffff */
.L_x_100:
[----:B------:R-:W-:Y:S02]  /*10e20*/  MOV R3, 0x2 ;  /* 0x0000000200037802 */ /* 0x000fe40000000f00 */
[----:B------:R-:W-:-:S02]  /*10e30*/  MOV R2, 0x10e50 ;  /* 0x00010e5000027802 */ /* 0x000fc40000000f00 */
[----:B--2-4-:R-:W-:Y:S05]  /*10e40*/  CALL.REL.NOINC `($__internal_2_$__cuda_sm70_shflsync_up_p) ;  /* 0x000005c000007944 */ /* 0x014fea0003c00000 */
        /* <DEDUP_REMOVED lines=23> */
.L_x_104:
[----:B------:R-:W-:Y:S02]  /*10fc0*/  MOV R3, 0x1 ;  /* 0x0000000100037802 */ /* 0x000fe40000000f00 */
[----:B------:R-:W-:Y:S02]  /*10fd0*/  MOV R2, 0x10ff0 ;  /* 0x00010ff000027802 */ /* 0x000fe40000000f00 */
[----:B------:R-:W-:Y:S05]  /*10fe0*/  CALL.REL.NOINC `($__internal_2_$__cuda_sm70_shflsync_up_p) ;  /* 0x0000042000007944 */ /* 0x000fea0003c00000 */
[----:B------:R-:W-:Y:S01]  /*10ff0*/  MOV R2, R4 ;  /* 0x0000000400027202 */ /* 0x000fe20000000f00 */
[----:B------:R-:W-:Y:S05]  /*11000*/  BRA `(.L_x_152) ;  /* 0xffffe12000007947 */ /* 0x000fea000383ffff */
.L_x_105:
        /* <DEDUP_REMOVED lines=26> */
.L_x_107:
[----:B------:R-:W-:Y:S02]  /*111b0*/  SEL R0, RZ, 0x1, P0 ;  /* 0x00000001ff007807 */ /* 0x000fe40000000000 */
[----:B------:R-:W-:Y:S02]  /*111c0*/  MOV R2, 0x111e0 ;  /* 0x000111e000027802 */ /* 0x000fe40000000f00 */
[----:B-1----:R-:W-:Y:S05]  /*111d0*/  CALL.REL.NOINC `($__internal_3_$__cuda_sm70_votesync_ballot) ;  /* 0x0000029000007944 */ /* 0x002fea0003c00000 */
[----:B------:R-:W-:Y:S01]  /*111e0*/  MOV R5, R0 ;  /* 0x0000000000057202 */ /* 0x000fe20000000f00 */
[----:B------:R-:W-:Y:S05]  /*111f0*/  BRA `(.L_x_154) ;  /* 0xffffe0c000007947 */ /* 0x000fea000383ffff */
.L_x_108:
[----:B------:R-:W-:Y:S01]  /*11200*/  IMAD.MOV.U32 R20, RZ, RZ, R6 ;  /* 0x000000ffff147224 */ /* 0x000fe200078e0006 */
[----:B---3--:R-:W-:Y:S01]  /*11210*/  MOV R3, R11 ;  /* 0x0000000b00037202 */ /* 0x008fe20000000f00 */
[----:B------:R-:W-:Y:S01]  /*11220*/  IMAD.MOV.U32 R0, RZ, RZ, 0x1f ;  /* 0x0000001fff007424 */ /* 0x000fe200078e00ff */
[----:B------:R-:W-:Y:S02]  /*11230*/  MOV R2, 0x11250 ;  /* 0x0001125000027802 */ /* 0x000fe40000000f00 */
[----:B-12---:R-:W-:Y:S05]  /*11240*/  CALL.REL.NOINC `($__internal_1_$__cuda_sm70_shflsync_idx_p) ;  /* 0x0000015000007944 */ /* 0x006fea0003c00000 */
[----:B------:R-:W-:Y:S01]  /*11250*/  IMAD.MOV.U32 R6, RZ, RZ, R0 ;  /* 0x000000ffff067224 */ /* 0x000fe200078e0000 */
[----:B------:R-:W-:Y:S01]  /*11260*/  MOV R3, R11 ;  /* 0x0000000b00037202 */ /* 0x000fe20000000f00 */
[----:B------:R-:W-:Y:S01]  /*11270*/  IMAD.MOV.U32 R20, RZ, RZ, R7 ;  /* 0x000000ffff147224 */ /* 0x000fe200078e0007 */
[----:B------:R-:W-:Y:S02]  /*11280*/  MOV R0, 0x1f ;  /* 0x0000001f00007802 */ /* 0x000fe40000000f00 */
[----:B------:R-:W-:-:S02]  /*11290*/  MOV R2, 0x112b0 ;  /* 0x000112b000027802 */ /* 0x000fc40000000f00 */
[----:B-1---5:R-:W-:Y:S05]  /*112a0*/  CALL.REL.NOINC `($__internal_1_$__cuda_sm70_shflsync_idx_p) ;  /* 0x000000f000007944 */ /* 0x022fea0003c00000 */
[----:B------:R-:W-:Y:S01]  /*112b0*/  MOV R7, R0 ;  /* 0x0000000000077202 */ /* 0x000fe20000000f00 */
[----:B-1---5:R-:W-:Y:S05]  /*112c0*/  BRA `(.L_x_155) ;  /* 0xffffe03000007947 */ /* 0x022fea000383ffff */
.L_x_111:
[----:B------:R-:W-:Y:S01]  /*112d0*/  MOV R3, R0 ;  /* 0x0000000000037202 */ /* 0x000fe20000000f00 */
[----:B------:R-:W-:Y:S01]  /*112e0*/  IMAD.MOV.U32 R20, RZ, RZ, R4 ;  /* 0x000000ffff147224 */ /* 0x000fe200078e0004 */
[----:B------:R-:W-:Y:S01]  /*112f0*/  MOV R2, 0x11320 ;  /* 0x0001132000027802 */ /* 0x000fe20000000f00 */
[----:B------:R-:W-:-:S02]  /*11300*/  IMAD.MOV.U32 R0, RZ, RZ, 0x1f ;  /* 0x0000001fff007424 */ /* 0x000fc400078e00ff */
[----:B-1234-:R-:W-:Y:S05]  /*11310*/  CALL.REL.NOINC `($__internal_1_$__cuda_sm70_shflsync_idx_p) ;  /* 0x0000008000007944 */ /* 0x01efea0003c00000 */
[----:B------:R-:W-:Y:S01]  /*11320*/  MOV R10, R0 ;  /* 0x00000000000a7202 */ /* 0x000fe20000000f00 */
[----:B-1---5:R-:W-:Y:S05]  /*11330*/  BRA `(.L_x_110) ;  /* 0xffffe02000007947 */ /* 0x022fea000383ffff */
        .weak           $__internal_0_$__cuda_sm70_shflsync_bfly_p
        .type           $__internal_0_$__cuda_sm70_shflsync_bfly_p,@function
        .size           $__internal_0_$__cuda_sm70_shflsync_bfly_p,($__internal_1_$__cuda_sm70_shflsync_idx_p - $__internal_0_$__cuda_sm70_shflsync_bfly_p)
$__internal_0_$__cuda_sm70_shflsync_bfly_p:
[----:B------:R-:W-:Y:S02]  /*11340*/  MOV R21, 0xffffffff ;  /* 0xffffffff00157802 */ /* 0x000fe40000000f00 */
[----:B------:R-:W-:-:S02]  /*11350*/  MOV R3, 0x1f ;  /* 0x0000001f00037802 */ /* 0x000fc40000000f00 */
[----:B------:R-:W-:Y:S04]  /*11360*/  WARPSYNC R21 ;  /* 0x0000001500007348 */ /* 0x000fe80003800000 */
[----:B------:R1:W2:Y:S02]  /*11370*/  SHFL.BFLY PT, R0, R4, R0, R3 ;  /* 0x0c00000004007389 */ /* 0x0002a400000e0003 */
[----:B-1----:R-:W-:-:S04]  /*11380*/  MOV R3, 0x0 ;  /* 0x0000000000037802 */ /* 0x002fc80000000f00 */
[----:B--2---:R-:W-:Y:S05]  /*11390*/  RET.REL.NODEC R2 `(_ZN7cutlass13device_kernelIN5flash19enable_sm80_to_sm89INS1_16FlashAttnFwdSm80INS1_25CollectiveMainloopFwdSm80ILi8ELi1ELb1EN4cute5tupleIJNS5_1CILi128EEENS7_ILi48EEENS7_ILi256EEEEEELi256ENS_6half_tEfNS_4arch4Sm80ELb0ELb0ELb1ELb1ELb1ELb0ELb1ELb1EEENS1_21CollectiveEpilogueFwdINS6_IJS8_SA_S9_EEENS6_IJNS7_ILi1EEESI_SI_EEESC_SE_Li256ELb1ELb1ELb1ELb0EEENS1_36VarlenDynamicPersistentTileSchedulerILi128ELi48ELi256ELi256ELb1ELb1ELb0ELb0ELb1ELb1EEEEEEEEEvNT_6ParamsE) ;  /* 0xfffeec6002007950 */ /* 0x004fea0003c3ffff */
        .weak           $__internal_1_$__cuda_sm70_shflsync_idx_p
        .type           $__internal_1_$__cuda_sm70_shflsync_idx_p,@function
        .size           $__internal_1_$__cuda_sm70_shflsync_idx_p,($__internal_2_$__cuda_sm70_shflsync_up_p - $__internal_1_$__cuda_sm70_shflsync_idx_p)
$__internal_1_$__cuda_sm70_shflsync_idx_p:
[----:B------:R1:W-:Y:S02]  /*113a0*/  STL [R1+0x18c], R4 ;  /* 0x00018c0401007387 */ /* 0x0003e40000100800 */
[----:B-1----:R-:W-:-:S04]  /*113b0*/  MOV R4, 0xffffffff ;  /* 0xffffffff00047802 */ /* 0x002fc80000000f00 */
[----:B------:R-:W-:Y:S04]  /*113c0*/  WARPSYNC R4 ;  /* 0x0000000400007348 */ /* 0x000fe80003800000 */
[----:B------:R1:W2:Y:S04]  /*113d0*/  SHFL.IDX PT, R0, R20, R3, R0 ;  /* 0x0000000314007389 */ /* 0x0002a800000e0000 */
[----:B-1----:R1:W5:Y:S01]  /*113e0*/  LDL.LU R4, [R1+0x18c] ;  /* 0x00018c0001047983 */ /* 0x0023620000300800 */
[----:B------:R-:W-:-:S04]  /*113f0*/  MOV R3, 0x0 ;  /* 0x0000000000037802 */ /* 0x000fc80000000f00 */
[----:B--2---:R-:W-:Y:S05]  /*11400*/  RET.REL.NODEC R2 `(_ZN7cutlass13device_kernelIN5flash19enable_sm80_to_sm89INS1_16FlashAttnFwdSm80INS1_25CollectiveMainloopFwdSm80ILi8ELi1ELb1EN4cute5tupleIJNS5_1CILi128EEENS7_ILi48EEENS7_ILi256EEEEEELi256ENS_6half_tEfNS_4arch4Sm80ELb0ELb0ELb1ELb1ELb1ELb0ELb1ELb1EEENS1_21CollectiveEpilogueFwdINS6_IJS8_SA_S9_EEENS6_IJNS7_ILi1EEESI_SI_EEESC_SE_Li256ELb1ELb1ELb1ELb0EEENS1_36VarlenDynamicPersistentTileSchedulerILi128ELi48ELi256ELi256ELb1ELb1ELb0ELb0ELb1ELb1EEEEEEEEEvNT_6ParamsE) ;  /* 0xfffeebf002007950 */ /* 0x004fea0003c3ffff */
        .weak           $__internal_2_$__cuda_sm70_shflsync_up_p
        .type           $__internal_2_$__cuda_sm70_shflsync_up_p,@function
        .size           $__internal_2_$__cuda_sm70_shflsync_up_p,($__internal_3_$__cuda_sm70_votesync_ballot - $__internal_2_$__cuda_sm70_shflsync_up_p)
$__internal_2_$__cuda_sm70_shflsync_up_p:
[----:B------:R-:W-:Y:S02]  /*11410*/  MOV R4, RZ ;  /* 0x000000ff00047202 */ /* 0x000fe40000000f00 */
[----:B------:R-:W-:-:S04]  /*11420*/  MOV R11, 0xffffffff ;  /* 0xffffffff000b7802 */ /* 0x000fc80000000f00 */
[----:B------:R-:W-:Y:S04]  /*11430*/  WARPSYNC R11 ;  /* 0x0000000b00007348 */ /* 0x000fe80003800000 */
[----:B------:R1:W2:Y:S02]  /*11440*/  SHFL.UP PT, R4, R0, R3, R4 ;  /* 0x0400000300047389 */ /* 0x0002a400000e0004 */
[----:B-1----:R-:W-:-:S04]  /*11450*/  MOV R3, 0x0 ;  /* 0x0000000000037802 */ /* 0x002fc80000000f00 */
[----:B--2---:R-:W-:Y:S05]  /*11460*/  RET.REL.NODEC R2 `(_ZN7cutlass13device_kernelIN5flash19enable_sm80_to_sm89INS1_16FlashAttnFwdSm80INS1_25CollectiveMainloopFwdSm80ILi8ELi1ELb1EN4cute5tupleIJNS5_1CILi128EEENS7_ILi48EEENS7_ILi256EEEEEELi256ENS_6half_tEfNS_4arch4Sm80ELb0ELb0ELb1ELb1ELb1ELb0ELb1ELb1EEENS1_21CollectiveEpilogueFwdINS6_IJS8_SA_S9_EEENS6_IJNS7_ILi1EEESI_SI_EEESC_SE_Li256ELb1ELb1ELb1ELb0EEENS1_36VarlenDynamicPersistentTileSchedulerILi128ELi48ELi256ELi256ELb1ELb1ELb0ELb0ELb1ELb1EEEEEEEEEvNT_6ParamsE) ;  /* 0xfffeeb9002007950 */ /* 0x004fea0003c3ffff */
        .weak           $__internal_3_$__cuda_sm70_votesync_ballot
        .type           $__internal_3_$__cuda_sm70_votesync_ballot,@function
        .size           $__internal_3_$__cuda_sm70_votesync_ballot,(.L_x_6457 - $__internal_3_$__cuda_sm70_votesync_ballot)
$__internal_3_$__cuda_sm70_votesync_ballot:
[----:B------:R-:W-:Y:S01]  /*11470*/  ISETP.NE.U32.AND P0, PT, R0, 0x1, PT ;  /* 0x000000010000780c */ /* 0x000fe20003f05070 */
[----:B------:R-:W-:-:S04]  /*11480*/  IMAD.MOV.U32 R3, RZ, RZ, -0x1 ;  /* 0xffffffffff037424 */ /* 0x000fc800078e00ff */
[----:B------:R-:W-:Y:S08]  /*11490*/  WARPSYNC R3 ;  /* 0x0000000300007348 */ /* 0x000ff00003800000 */
[----:B------:R-:W-:-:S04]  /*114a0*/  VOTE.ANY R0, PT, !P0 ;  /* 0x0000000000007806 */ /* 0x000fc800040e0100 */
[----:B------:R-:W-:Y:S01]  /*114b0*/  LOP3.LUT R0, R0, R3, RZ, 0xc0, !PT ;  /* 0x0000000300007212 */ /* 0x000fe200078ec0ff */
[----:B------:R-:W-:-:S04]  /*114c0*/  IMAD.MOV.U32 R3, RZ, RZ, 0x0 ;  /* 0x00000000ff037424 */ /* 0x000fc800078e00ff */
[----:B------:R-:W-:Y:S05]  /*114d0*/  RET.REL.NODEC R2 `(_ZN7cutlass13device_kernelIN5flash19enable_sm80_to_sm89INS1_16FlashAttnFwdSm80INS1_25CollectiveMainloopFwdSm80ILi8ELi1ELb1EN4cute5tupleIJNS5_1CILi128EEENS7_ILi48EEENS7_ILi256EEEEEELi256ENS_6half_tEfNS_4arch4Sm80ELb0ELb0ELb1ELb1ELb1ELb0ELb1ELb1EEENS1_21CollectiveEpilogueFwdINS6_IJS8_SA_S9_EEENS6_IJNS7_ILi1EEESI_SI_EEESC_SE_Li256ELb1ELb1ELb1ELb0EEENS1_36VarlenDynamicPersistentTileSchedulerILi128ELi48ELi256ELi256ELb1ELb1ELb0ELb0ELb1ELb1EEEEEEEEEvNT_6ParamsE) ;  /* 0xfffeeb2002007950 */ /* 0x000fea0003c3ffff */
.L_x_156:
        /* <DEDUP_REMOVED lines=10> */
.L_x_6457:


//--------------------- .text._ZN7cutlass13device_kernelIN5flash19enable_sm80_to_sm89INS1_16FlashAttnFwdSm80INS1_25CollectiveMainloopFwdSm80ILi8ELi1ELb0EN4cute5tupleIJNS5_1CILi128EEENS7_ILi32EEENS7_ILi256EEEEEELi256ENS_6half_tEfNS_4arch4Sm80ELb0ELb0ELb1ELb1ELb1ELb1ELb1ELb1EEENS1_21CollectiveEpilogueFwdINS6_IJS8_SA_S9_EEENS6_IJNS7_ILi1EEESI_SI_EEESC_SE_Li256ELb1ELb1ELb1ELb0EEENS1_36VarlenDynamicPersistentTileSchedulerILi128ELi32ELi256ELi256ELb1ELb1ELb0ELb0ELb1ELb1EEEEEEEEEvNT_6ParamsE --------------------------
	.section	.text._ZN7cutlass13device_kernelIN5flash19enable_sm80_to_sm89INS1_16FlashAttnFwdSm80INS1_25CollectiveMainloopFwdSm80ILi8ELi1ELb0EN4cute5tupleIJNS5_1CILi128EEENS7_ILi32EEENS7_ILi256EEEEEELi256ENS_6half_tEfNS_4arch4Sm80ELb0ELb0ELb1ELb1ELb1ELb1ELb1ELb1EEENS1_21CollectiveEpilogueFwdINS6_IJS8_SA_S9_EEENS6_IJNS7_ILi1EEESI_SI_EEESC_SE_Li256ELb1ELb1ELb1ELb0EEENS1_36VarlenDynamicPersistentTileSchedulerILi128ELi32ELi256ELi256ELb1ELb1ELb0ELb0ELb1ELb1EEEEEEEEEvNT_6ParamsE,"ax",@progbits
	.sectioninfo	@"SHI_REGISTERS=255"
	.align	128
.text._ZN7cutlass13device_kernelIN5flash19enable_sm80_to_sm89INS1_16FlashAttnFwdSm80INS1_25CollectiveMainloopFwdSm80ILi8ELi1ELb0EN4cute5tupleIJNS5_1CILi128EEENS7_ILi32EEENS7_ILi256EEEEEELi256ENS_6half_tEfNS_4arch4Sm80ELb0ELb0ELb1ELb1ELb1ELb1ELb1ELb1EEENS1_21CollectiveEpilogueFwdINS6_IJS8_SA_S9_EEENS6_IJNS7_ILi1EEESI_SI_EEESC_SE_Li256ELb1ELb1ELb1ELb0EEENS1_36VarlenDynamicPersistentTileSchedulerILi128ELi32ELi256ELi256ELb1ELb1ELb0ELb0ELb1ELb1EEEEEEEEEvNT_6ParamsE:
        .type           _ZN7cutlass13device_kernelIN5flash19enable_sm80_to_sm89INS1_16FlashAttnFwdSm80INS1_25CollectiveMainloopFwdSm80ILi8ELi1ELb0EN4cute5tupleIJNS5_1CILi128EEENS7_ILi32EEENS7_ILi256EEEEEELi256ENS_6half_tEfNS_4arch4Sm80ELb0ELb0ELb1ELb1ELb1ELb1ELb1ELb1EEENS1_21CollectiveEpilogueFwdINS6_IJS8_SA_S9_EEENS6_IJNS7_ILi1EEESI_SI_EEESC_SE_Li256ELb1ELb1ELb1ELb0EEENS1_36VarlenDynamicPersistentTileSchedulerILi128ELi32ELi256ELi256ELb1ELb1ELb0ELb0ELb1ELb1EEEEEEEEEvNT_6ParamsE,@function
        .size           _ZN7cutlass13device_kernelIN5flash19enable_sm80_to_sm89INS1_16FlashAttnFwdSm80INS1_25CollectiveMainloopFwdSm80ILi8ELi1ELb0EN4cute5tupleIJNS5_1CILi128EEENS7_ILi32EEENS7_ILi256EEEEEELi256ENS_6half_tEfNS_4arch4Sm80ELb0ELb0ELb1ELb1ELb1ELb1ELb1ELb1EEENS1_21CollectiveEpilogueFwdINS6_IJS8_SA_S9_EEENS6_IJNS7_ILi1EEESI_SI_EEESC_SE_Li256ELb1ELb1ELb1ELb0EEENS1_36VarlenDynamicPersistentTileSchedulerILi128ELi32ELi256ELi256ELb1ELb1ELb0ELb0ELb1ELb1EEEEEEEEEvNT_6ParamsE,(.L_x_6462 - _ZN7cutlass13device_kernelIN5flash19enable_sm80_to_sm89INS1_16FlashAttnFwdSm80INS1_25CollectiveMainloopFwdSm80ILi8ELi1ELb0EN4cute5tupleIJNS5_1CILi128EEENS7_ILi32EEENS7_ILi256EEEEEELi256ENS_6half_tEfNS_4arch4Sm80ELb0ELb0ELb1ELb1ELb1ELb1ELb1ELb1EEENS1_21CollectiveEpilogueFwdINS6_IJS8_SA_S9_EEENS6_IJNS7_ILi1EEESI_SI_EEESC_SE_Li256ELb1ELb1ELb1ELb0EEENS1_36VarlenDynamicPersistentTileSchedulerILi128ELi32ELi256ELi256ELb1ELb1ELb0ELb0ELb1ELb1EEEEEEEEEvNT_6ParamsE)
        .other          _ZN7cutlass13device_kernelIN5flash19enable_sm80_to_sm89INS1_16FlashAttnFwdSm80INS1_25CollectiveMainloopFwdSm80ILi8ELi1ELb0EN4cute5tupleIJNS5_1CILi128EEENS7_ILi32EEENS7_ILi256EEEEEELi256ENS_6half_tEfNS_4arch4Sm80ELb0ELb0ELb1ELb1ELb1ELb1ELb1ELb1EEENS1_21CollectiveEpilogueFwdINS6_IJS8_SA_S9_EEENS6_IJNS7_ILi1EEESI_SI_EEESC_SE_Li256ELb1ELb1ELb1ELb0EEENS1_36VarlenDynamicPersistentTileSchedulerILi128ELi32ELi256ELi256ELb1ELb1ELb0ELb0ELb1ELb1EEEEEEEEEvNT_6ParamsE,@"STO_CUDA_ENTRY STV_DEFAULT"
_ZN7cutlass13device_kernelIN5flash19enable_sm80_to_sm89INS1_16FlashAttnFwdSm80INS1_25CollectiveMainloopFwdSm80ILi8ELi1ELb0EN4cute5tupleIJNS5_1CILi128EEENS7_ILi32EEENS7_ILi256EEEEEELi256ENS_6half_tEfNS_4arch4Sm80ELb0ELb0ELb1ELb1ELb1ELb1ELb1ELb1EEENS1_21CollectiveEpilogueFwdINS6_IJS8_SA_S9_EEENS6_IJNS7_ILi1EEESI_SI_EEESC_SE_Li256ELb1ELb1ELb1ELb0EEENS1_36VarlenDynamicPersistentTileSchedulerILi128ELi32ELi256ELi256ELb1ELb1ELb0ELb0ELb1ELb1EEEEEEEEEvNT_6ParamsE:
[----:B------:R-:W-:-:S03]  /*0000*/  MOV R1, c[0x0][0x28] ;  /* 0x00000a0000017a02 */ /* 0x000fc60000000f00 */
[----:B------:R-:W1:Y:S01]  /*0010*/  S2R R2, SR_TID.X ;  /* 0x0000000000027919 */ /* 0x000e620000002100 */
[----:B------:R-:W-:Y:S01]  /*0020*/  IADD3 R1, R1, -0x58, RZ ;  /* 0xffffffa801017810 */ /* 0x000fe20007ffe0ff */
[----:B------:R-:W-:Y:S01]  /*0030*/  ULDC.64 UR8, c[0x0][0x118] ;  /* 0x0000460000087ab9 */ /* 0x000fe20000000a00 */
[----:B-1----:R-:W-:-:S05]  /*0040*/  SHF.R.U32.HI R0, RZ, 0x5, R2 ;  /* 0x00000005ff007819 */ /* 0x002fca0000011602 */
[----:B------:R-:W1:Y:S02]  /*0050*/  SHFL.IDX PT, R3, R0, RZ, 0x1f ;  /* 0x00001fff00037589 */ /* 0x000e6400000e0000 */
[----:B-1----:R-:W-:Y:S02]  /*0060*/  ISETP.NE.AND P0, PT, R3, RZ, PT ;  /* 0x000000ff0300720c */ /* 0x002fe40003f05270 */
[----:B------:R1:W-:Y:S11]  /*0070*/  STL [R1+0x44], R3 ;  /* 0x0000440301007387 */ /* 0x0003f60000100800 */
[----:B------:R-:W-:Y:S06]  /*0080*/  @P0 BAR.SYNC.DEFER_BLOCKING 0x5, 0x100 ;  /* 0x0144000000000b1d */ /* 0x000fec0000010000 */
[----:B------:R-:W2:Y:S04]  /*0090*/  @P0 LDS.128 R228, [0x20080] ;  /* 0x02008000ffe40984 */ /* 0x000ea80000000c00 */
[----:B------:R-:W-:Y:S06]  /*00a0*/  @P0 BAR.ARV 0x4, 0x100 ;  /* 0x0104000000000b1d */ /* 0x000fec0000002000 */
[----:B------:R-:W-:Y:S05]  /*00b0*/  @P0 BRA `(.L_x_157) ;  /* 0x00000a7000000947 */ /* 0x000fea0003800000 */
[----:B-1----:R-:W-:Y:S01]  /*00c0*/  LOP3.LUT R14, R2, 0x1f, RZ, 0xc0, !PT ;  /* 0x0000001f020e7812 */ /* 0x002fe200078ec0ff */
[----:B------:R-:W-:Y:S01]  /*00d0*/  CS2R R8, SRZ ;  /* 0x0000000000087805 */ /* 0x000fe2000001ff00 */
[----:B------:R-:W-:-:S02]  /*00e0*/  IMAD.MOV.U32 R7, RZ, RZ, RZ ;  /* 0x000000ffff077224 */ /* 0x000fc400078e00ff */
[----:B------:R-:W-:-:S04]  /*00f0*/  ISETP.NE.AND P6, PT, R14, 0x1f, PT ;  /* 0x0000001f0e00780c */ /* 0x000fc80003fc5270 */
[----:B------:R-:W-:-:S13]  /*0100*/  ISETP.GE.OR P0, PT, R14, c[0x0][0x53c], !P6 ;  /* 0x00014f000e007a0c */ /* 0x000fda0007706670 */
[----:B------:R-:W-:Y:S02]  /*0110*/  @!P0 IMAD.MOV.U32 R4, RZ, RZ, 0x4 ;  /* 0x00000004ff048424 */ /* 0x000fe400078e00ff */
[----:B------:R-:W-:Y:S02]  /*0120*/  @!P0 IMAD.MOV.U32 R2, RZ, RZ, 0x4 ;  /* 0x00000004ff028424 */ /* 0x000fe400078e00ff */
[----:B------:R-:W-:-:S04]  /*0130*/  @!P0 IMAD.WIDE.U32 R4, R14, R4, c[0x0][0x580] ;  /* 0x000160000e048625 */ /* 0x000fc800078e0004 */
[C---:B------:R-:W-:Y:S01]  /*0140*/  @!P0 IMAD.WIDE.U32 R2, R14.reuse, R2, c[0x0][0x578] ;  /* 0x00015e000e028625 */ /* 0x040fe200078e0002 */
[----:B------:R-:W3:Y:S04]  /*0150*/  @!P0 LDG.E R8, [R4.64] ;  /* 0x0000000804088981 */ /* 0x000ee8000c1e1900 */
[----:B------:R-:W3:Y:S01]  /*0160*/  @!P0 LDG.E R7, [R2.64] ;  /* 0x0000000802078981 */ /* 0x000ee2000c1e1900 */
[C---:B------:R-:W-:Y:S01]  /*0170*/  ISETP.NE.AND P5, PT, R14.reuse, RZ, PT ;  /* 0x000000ff0e00720c */ /* 0x040fe20003fa5270 */
[----:B------:R-:W1:Y:S01]  /*0180*/  S2UR UR4, SR_CTAID.X ;  /* 0x00000000000479c3 */ /* 0x000e620000002500 */
[C---:B------:R-:W-:Y:S02]  /*0190*/  ISETP.GE.U32.AND P4, PT, R14.reuse, 0x2, PT ;  /* 0x000000020e00780c */ /* 0x040fe40003f86070 */
[----:B------:R-:W-:-:S02]  /*01a0*/  ISETP.GE.U32.AND P3, PT, R14, 0x4, PT ;  /* 0x000000040e00780c */ /* 0x000fc40003f66070 */
[C---:B------:R-:W-:Y:S02]  /*01b0*/  ISETP.GE.U32.AND P2, PT, R14.reuse, 0x8, PT ;  /* 0x000000080e00780c */ /* 0x040fe40003f46070 */
[----:B------:R-:W-:Y:S01]  /*01c0*/  ISETP.GE.U32.AND P1, PT, R14, 0x10, PT ;  /* 0x000000100e00780c */ /* 0x000fe20003f26070 */
[----:B---3--:R-:W-:-:S05]  /*01d0*/  IMAD R4, R8, R7, RZ ;  /* 0x0000000708047224 */ /* 0x008fca00078e02ff */
[----:B------:R-:W3:Y:S02]  /*01e0*/  SHFL.UP PT, R0, R4, 0x1, RZ ;  /* 0x0420000004007989 */ /* 0x000ee400000e00ff */
[----:B---3--:R-:W-:-:S05]  /*01f0*/  SEL R0, R0, RZ, P5 ;  /* 0x000000ff00007207 */ /* 0x008fca0002800000 */
[----:B------:R-:W-:-:S05]  /*0200*/  IMAD.IADD R4, R4, 0x1, R0 ;  /* 0x0000000104047824 */ /* 0x000fca00078e0200 */
        /* <DEDUP_REMOVED lines=12> */
[----:B------:R-:W3:Y:S02]  /*02d0*/  SHFL.IDX PT, R6, R4, 0x1f, 0x1f ;  /* 0x03e01f0004067f89 */ /* 0x000ee400000e0000 */
[----:B---3--:R-:W-:-:S04]  /*02e0*/  IMAD R6, R6, c[0x0][0x538], RZ ;  /* 0x00014e0006067a24 */ /* 0x008fc800078e02ff */
[----:B------:R-:W-:Y:S01]  /*02f0*/  IMAD.MOV.U32 R0, RZ, RZ, R6 ;  /* 0x000000ffff007224 */ /* 0x000fe200078e0006 */
[----:B-1----:R-:W-:-:S13]  /*0300*/  ISETP.GT.AND P0, PT, R6, UR4, PT ;  /* 0x0000000406007c0c */ /* 0x002fda000bf04270 */
[----:B------:R-:W-:Y:S05]  /*0310*/  @P0 BRA `(.L_x_158) ;  /* 0x0000027000000947 */ /* 0x000fea0003800000 */
[----:B------:R-:W-:Y:S02]  /*0320*/  MOV R6, R0 ;  /* 0x0000000000067202 */ /* 0x000fe40000000f00 */
[----:B------:R-:W-:-:S04]  /*0330*/  MOV R9, RZ ;  /* 0x000000ff00097202 */ /* 0x000fc80000000f00 */
.L_x_162:
        /* <DEDUP_REMOVED lines=12> */
[----:B------:R-:W3:Y:S04]  /*0400*/  @!P0 LDG.E R8, [R4.64] ;  /* 0x0000000804088981 */ /* 0x000ee8000c1e1900 */
[----:B------:R-:W3:Y:S02]  /*0410*/  @!P0 LDG.E R7, [R2.64] ;  /* 0x0000000802078981 */ /* 0x000ee4000c1e1900 */
[----:B---3--:R-:W-:Y:S01]  /*0420*/  IMAD R5, R8, R7, RZ ;  /* 0x0000000708057224 */ /* 0x008fe200078e02ff */
[----:B------:R-:W-:Y:S05]  /*0430*/  BRA.DIV ~URZ, `(.L_x_160) ;  /* 0x00016f927f007947 */ /* 0x000fea000b800000 */
[----:B------:R1:W3:Y:S02]  /*0440*/  SHFL.UP PT, R0, R5, 0x1, RZ ;  /* 0x0420000005007989 */ /* 0x0002e400000e00ff */
.L_x_334:
        /* <DEDUP_REMOVED lines=16> */
.L_x_335:
[----:B---3--:R-:W-:-:S05]  /*0550*/  IMAD R0, R0, c[0x0][0x538], RZ ;  /* 0x00014e0000007a24 */ /* 0x008fca00078e02ff */
[----:B------:R-:W-:-:S04]  /*0560*/  IADD3 R6, R0, R6, RZ ;  /* 0x0000000600067210 */ /* 0x000fc80007ffe0ff */
[----:B------:R-:W-:-:S13]  /*0570*/  ISETP.GT.AND P0, PT, R6, UR4, PT ;  /* 0x0000000406007c0c */ /* 0x000fda000bf04270 */
[----:B-12---:R-:W-:Y:S05]  /*0580*/  @!P0 BRA `(.L_x_162) ;  /* 0xfffffdb000008947 */ /* 0x006fea000383ffff */
.L_x_158:
[----:B------:R-:W-:-:S05]  /*0590*/  IADD3 R12, -R0, R6, RZ ;  /* 0x00000006000c7210 */ /* 0x000fca0007ffe1ff */
[----:B------:R-:W-:-:S05]  /*05a0*/  IMAD R0, R4, c[0x0][0x538], R12 ;  /* 0x00014e0004007a24 */ /* 0x000fca00078e020c */
[----:B------:R-:W-:Y:S01]  /*05b0*/  ISETP.GT.AND P0, PT, R0, UR4, PT ;  /* 0x0000000400007c0c */ /* 0x000fe2000bf04270 */
[----:B------:R-:W-:-:S12]  /*05c0*/  BRA.DIV ~URZ, `(.L_x_163) ;  /* 0x000170227f007947 */ /* 0x000fd8000b800000 */
[----:B------:R-:W-:-:S04]  /*05d0*/  VOTE.ANY R0, PT, !P0 ;  /* 0x0000000000007806 */ /* 0x000fc800040e0100 */
.L_x_336:
[----:B------:R1:W3:Y:S01]  /*05e0*/  POPC R13, R0 ;  /* 0x00000000000d7309 */ /* 0x0002e20000000000 */
[----:B------:R-:W-:Y:S05]  /*05f0*/  BRA.DIV ~URZ, `(.L_x_164) ;  /* 0x000170327f007947 */ /* 0x000fea000b800000 */
[----:B---3--:R3:W4:Y:S01]  /*0600*/  SHFL.IDX PT, R11, R8, R13, 0x1f ;  /* 0x00001f0d080b7589 */ /* 0x00872200000e0000 */
[----:B------:R-:W-:-:S03]  /*0610*/  MOV R6, RZ ;  /* 0x000000ff00067202 */ /* 0x000fc60000000f00 */
[----:B------:R3:W1:Y:S04]  /*0620*/  SHFL.IDX PT, R10, R7, R13, 0x1f ;  /* 0x00001f0d070a7589 */ /* 0x00066800000e0000 */
.L_x_337:
[----:B------:R-:W-:Y:S01]  /*0630*/  ISETP.NE.AND P0, PT, R0, RZ, PT ;  /* 0x000000ff0000720c */ /* 0x000fe20003f05270 */
[----:B------:R-:W-:-:S12]  /*0640*/  BSSY B0, `(.L_x_165) ;  /* 0x0000005000007945 */ /* 0x000fd80003800000 */
[----:B------:R-:W-:Y:S05]  /*0650*/  @!P0 BRA `(.L_x_166) ;  /* 0x0000003000008947 */ /* 0x000fea0003800000 */
[----:B------:R-:W-:Y:S01]  /*0660*/  IADD3 R179, R13, -0x1, RZ ;  /* 0xffffffff0db37810 */ /* 0x000fe20007ffe0ff */
[----:B------:R-:W-:Y:S05]  /*0670*/  BRA.DIV ~URZ, `(.L_x_167) ;  /* 0x000170927f007947 */ /* 0x000fea000b800000 */
[----:B------:R3:W4:Y:S02]  /*0680*/  SHFL.IDX PT, R6, R4, R179, 0x1f ;  /* 0x00001fb304067589 */ /* 0x00072400000e0000 */
.L_x_166:
[----:B------:R-:W-:Y:S05]  /*0690*/  BSYNC B0 ;  /* 0x0000000000007941 */ /* 0x000fea0003800000 */
.L_x_165:
[----:B-1--4-:R-:W-:Y:S01]  /*06a0*/  IABS R0, R11 ;  /* 0x0000000b00007213 */ /* 0x012fe20000000000 */
[----:B--2---:R-:W-:Y:S02]  /*06b0*/  IMAD R228, R6, c[0x0][0x538], R12 ;  /* 0x00014e0006e47a24 */ /* 0x004fe400078e020c */
[----:B------:R-:W-:Y:S02]  /*06c0*/  IMAD.IADD R231, R13, 0x1, R9 ;  /* 0x000000010de77824 */ /* 0x000fe400078e0209 */
[----:B------:R-:W-:Y:S01]  /*06d0*/  IMAD.MOV.U32 R5, RZ, RZ, R0 ;  /* 0x000000ffff057224 */ /* 0x000fe200078e0000 */
[----:B------:R-:W-:Y:S02]  /*06e0*/  IABS R0, R10 ;  /* 0x0000000a00007213 */ /* 0x000fe40000000000 */
[----:B------:R-:W-:Y:S01]  /*06f0*/  IADD3 R229, -R228, UR4, RZ ;  /* 0x00000004e4e57c10 */ /* 0x000fe2000fffe1ff */
[----:B------:R-:W1:Y:S02]  /*0700*/  I2F.RP R2, R5 ;  /* 0x0000000500027306 */ /* 0x000e640000209400 */
[----:B---3--:R-:W-:Y:S01]  /*0710*/  IMAD.MOV.U32 R7, RZ, RZ, R0 ;  /* 0x000000ffff077224 */ /* 0x008fe200078e0000 */
[----:B------:R-:W-:-:S02]  /*0720*/  IABS R6, R229 ;  /* 0x000000e500067213 */ /* 0x000fc40000000000 */
[----:B------:R-:W-:-:S03]  /*0730*/  IABS R0, R11 ;  /* 0x0000000b00007213 */ /* 0x000fc60000000000 */
[----:B------:R-:W-:Y:S01]  /*0740*/  I2F.RP R8, R7 ;  /* 0x0000000700087306 */ /* 0x000fe20000209400 */
[----:B------:R-:W-:-:S07]  /*0750*/  IADD3 R0, RZ, -R0, RZ ;  /* 0x80000000ff007210 */ /* 0x000fce0007ffe0ff */
[----:B-1----:R-:W1:Y:S02]  /*0760*/  MUFU.RCP R2, R2 ;  /* 0x0000000200027308 */ /* 0x002e640000001000 */
[----:B-1----:R-:W-:-:S06]  /*0770*/  IADD3 R2, R2, 0xffffffe, RZ ;  /* 0x0ffffffe02027810 */ /* 0x002fcc0007ffe0ff */
[----:B------:R-:W1:Y:S02]  /*0780*/  F2I.FTZ.U32.TRUNC.NTZ R3, R2 ;  /* 0x0000000200037305 */ /* 0x000e64000021f000 */
[----:B-1----:R-:W-:-:S04]  /*0790*/  IMAD.MOV R2, RZ, RZ, -R3 ;  /* 0x000000ffff027224 */ /* 0x002fc800078e0a03 */
[----:B------:R-:W-:Y:S02]  /*07a0*/  IMAD R4, R2, R5, RZ ;  /* 0x0000000502047224 */ /* 0x000fe400078e02ff */
        /* <DEDUP_REMOVED lines=45> */
[----:B------:R-:W-:-:S04]  /*0a80*/  IMAD R2, R10, R2, R4 ;  /* 0x000000020a027224 */ /* 0x000fc800078e0204 */
[----:B------:R-:W-:Y:S01]  /*0a90*/  IMAD R230, R2, 0x10000, R0 ;  /* 0x0001000002e67824 */ /* 0x000fe200078e0200 */
[----:B------:R-:W-:Y:S05]  /*0aa0*/  BRA `(.L_x_168) ;  /* 0x0000004000007947 */ /* 0x000fea0003800000 */
.L_x_159:
[----:B--2---:R-:W-:Y:S01]  /*0ab0*/  IMAD.MOV.U32 R229, RZ, RZ, RZ ;  /* 0x000000ffffe57224 */ /* 0x004fe200078e00ff */
[----:B------:R-:W-:Y:S01]  /*0ac0*/  MOV R230, RZ ;  /* 0x000000ff00e67202 */ /* 0x000fe20000000f00 */
[----:B------:R-:W-:Y:S01]  /*0ad0*/  IMAD.U32 R228, RZ, RZ, UR4 ;  /* 0x00000004ffe47e24 */ /* 0x000fe2000f8e00ff */
[----:B------:R-:W-:Y:S02]  /*0ae0*/  MOV R231, c[0x0][0x53c] ;  /* 0x00014f0000e77a02 */ /* 0x000fe40000000f00 */
.L_x_168:
[----:B------:R-:W-:Y:S01]  /*0af0*/  ISETP.NE.AND P0, PT, R14, RZ, PT ;  /* 0x000000ff0e00720c */ /* 0x000fe20003f05270 */
[----:B------:R-:W-:-:S12]  /*0b00*/  WARPSYNC 0xffffffff ;  /* 0xffffffff00007948 */ /* 0x000fd80003800000 */
[----:B------:R1:W-:Y:S04]  /*0b10*/  @!P0 STS.128 [0x20080], R228 ;  /* 0x020080e4ff008388 */ /* 0x0003e80000000c00 */
[----:B------:R-:W-:Y:S06]  /*0b20*/  BAR.ARV 0x5, 0x100 ;  /* 0x0144000000007b1d */ /* 0x000fec0000002000 */
.L_x_157:
[----:B-12---:R-:W-:-:S13]  /*0b30*/  ISETP.GE.AND P0, PT, R231, c[0x0][0x53c], PT ;  /* 0x00014f00e7007a0c */ /* 0x006fda0003f06270 */
[----:B------:R-:W-:Y:S05]  /*0b40*/  @P0 EXIT ;  /* 0x000000000000094d */ /* 0x000fea0003800000 */
[----:B------:R-:W1:Y:S01]  /*0b50*/  S2R R14, SR_TID.X ;  /* 0x00000000000e7919 */ /* 0x000e620000002100 */
[----:B------:R-:W-:Y:S01]  /*0b60*/  IMAD.MOV.U32 R19, RZ, RZ, 0x40 ;  /* 0x00000040ff137424 */ /* 0x000fe200078e00ff */
[----:B------:R-:W-:Y:S02]  /*0b70*/  ULDC UR4, c[0x0][0x2ac] ;  /* 0x0000ab0000047ab9 */ /* 0x000fe40000000800 */
[----:B------:R-:W-:Y:S02]  /*0b80*/  ULDC UR6, c[0x0][0x1d0] ;  /* 0x0000740000067ab9 */ /* 0x000fe40000000800 */
[----:B------:R-:W-:Y:S01]  /*0b90*/  UIMAD UR6, UR4, UR6, URZ ;  /* 0x00000006040672a4 */ /* 0x000fe2000f8e023f */
[----:B-1----:R-:W-:-:S04]  /*0ba0*/  SHF.R.S32.HI R12, RZ, 0x1f, R14 ;  /* 0x0000001fff0c7819 */ /* 0x002fc8000001140e */
[CC--:B------:R-:W-:Y:S02]  /*0bb0*/  LEA.HI R3, R12.reuse, R14.reuse, RZ, 0x4 ;  /* 0x0000000e0c037211 */ /* 0x0c0fe400078f20ff */
[----:B------:R-:W-:Y:S02]  /*0bc0*/  LEA.HI R8, R12, R14, RZ, 0x2 ;  /* 0x0000000e0c087211 */ /* 0x000fe400078f10ff */
[C---:B------:R-:W-:Y:S02]  /*0bd0*/  LOP3.LUT R0, R3.reuse, 0xfffffff0, RZ, 0xc0, !PT ;  /* 0xfffffff003007812 */ /* 0x040fe400078ec0ff */
[----:B------:R-:W-:Y:S02]  /*0be0*/  SHF.R.S32.HI R4, RZ, 0x4, R3 ;  /* 0x00000004ff047819 */ /* 0x000fe40000011403 */
[----:B------:R-:W-:Y:S01]  /*0bf0*/  SHF.R.S32.HI R7, RZ, 0x2, R8 ;  /* 0x00000002ff077819 */ /* 0x000fe20000011408 */
[----:B------:R-:W-:Y:S01]  /*0c00*/  IMAD.IADD R0, R14, 0x1, -R0 ;  /* 0x000000010e007824 */ /* 0x000fe200078e0a00 */
[----:B------:R-:W-:-:S02]  /*0c10*/  LEA.HI R3, R3, R4, RZ, 0x1 ;  /* 0x0000000403037211 */ /* 0x000fc400078f08ff */
[----:B------:R-:W-:Y:S02]  /*0c20*/  SHF.R.S32.HI R2, RZ, 0x1f, R8 ;  /* 0x0000001fff027819 */ /* 0x000fe40000011408 */
[----:B------:R-:W-:Y:S02]  /*0c30*/  SHF.R.S32.HI R5, RZ, 0x1f, R0 ;  /* 0x0000001fff057819 */ /* 0x000fe40000011400 */
[----:B------:R-:W-:Y:S02]  /*0c40*/  LOP3.LUT R3, R3, 0xfffffffe, RZ, 0xc0, !PT ;  /* 0xfffffffe03037812 */ /* 0x000fe400078ec0ff */
[----:B------:R-:W-:Y:S02]  /*0c50*/  LEA.HI R2, R2, R7, RZ, 0x3 ;  /* 0x0000000702027211 */ /* 0x000fe400078f18ff */
[----:B------:R-:W-:Y:S01]  /*0c60*/  LEA.HI R13, R5, R0, RZ, 0x3 ;  /* 0x00000000050d7211 */ /* 0x000fe200078f18ff */
[----:B------:R-:W-:Y:S01]  /*0c70*/  IMAD.IADD R11, R4, 0x1, -R3 ;  /* 0x00000001040b7824 */ /* 0x000fe200078e0a03 */
[----:B------:R-:W-:-:S02]  /*0c80*/  LOP3.LUT R2, R2, 0xfffffff8, RZ, 0xc0, !PT ;  /* 0xfffffff802027812 */ /* 0x000fc400078ec0ff */
[----:B------:R-:W-:Y:S02]  /*0c90*/  LOP3.LUT R3, R13, 0xfffffff8, RZ, 0xc0, !PT ;  /* 0xfffffff80d037812 */ /* 0x000fe400078ec0ff */
[CC--:B------:R-:W-:Y:S01]  /*0ca0*/  LEA.HI R208, R12.reuse, R14.reuse, RZ, 0x3 ;  /* 0x0000000e0cd07211 */ /* 0x0c0fe200078f18ff */
[----:B------:R-:W-:Y:S01]  /*0cb0*/  IMAD.IADD R7, R7, 0x1, -R2 ;  /* 0x0000000107077824 */ /* 0x000fe200078e0a02 */
[----:B------:R-:W-:Y:S01]  /*0cc0*/  LEA.HI R6, R12, R14, RZ, 0x5 ;  /* 0x0000000e0c067211 */ /* 0x000fe200078f28ff */
[----:B------:R-:W-:Y:S01]  /*0cd0*/  IMAD.IADD R5, R0, 0x1, -R3 ;  /* 0x0000000100057824 */ /* 0x000fe200078e0a03 */
[----:B------:R-:W-:Y:S02]  /*0ce0*/  LOP3.LUT R2, R208, 0xfffffff8, RZ, 0xc0, !PT ;  /* 0xfffffff8d0027812 */ /* 0x000fe400078ec0ff */
[----:B------:R-:W-:Y:S02]  /*0cf0*/  LOP3.LUT R0, R6, 0xffffffe0, RZ, 0xc0, !PT ;  /* 0xffffffe006007812 */ /* 0x000fe400078ec0ff */
[----:B------:R-:W-:Y:S01]  /*0d00*/  SHF.R.S32.HI R4, RZ, 0x5, R6 ;  /* 0x00000005ff047819 */ /* 0x000fe20000011406 */
[C---:B------:R-:W-:Y:S01]  /*0d10*/  IMAD.IADD R212, R14.reuse, 0x1, -R2 ;  /* 0x000000010ed47824 */ /* 0x040fe200078e0a02 */
[----:B------:R-:W-:Y:S01]  /*0d20*/  SHF.R.S32.HI R2, RZ, 0x1f, R6 ;  /* 0x0000001fff027819 */ /* 0x000fe20000011406 */
[----:B------:R-:W-:Y:S01]  /*0d30*/  IMAD.IADD R28, R14, 0x1, -R0 ;  /* 0x000000010e1c7824 */ /* 0x000fe200078e0a00 */
[----:B------:R-:W-:Y:S01]  /*0d40*/  LOP3.LUT R3, R8, 0xfffffffc, RZ, 0xc0, !PT ;  /* 0xfffffffc08037812 */ /* 0x000fe200078ec0ff */
[----:B------:R-:W-:Y:S01]  /*0d50*/  IMAD.SHL.U32 R8, R212, 0x40, RZ ;  /* 0x00000040d4087824 */ /* 0x000fe200078e00ff */
[----:B------:R-:W-:Y:S01]  /*0d60*/  LEA.HI R0, R2, R4, RZ, 0x3 ;  /* 0x0000000402007211 */ /* 0x000fe200078f18ff */
[----:B------:R-:W-:Y:S01]  /*0d70*/  IMAD.SHL.U32 R138, R212, 0x4, RZ ;  /* 0x00000004d48a7824 */ /* 0x000fe200078e00ff */
[----:B------:R-:W-:Y:S01]  /*0d80*/  SHF.R.S32.HI R9, RZ, 0x1f, R28 ;  /* 0x0000001fff097819 */ /* 0x000fe2000001141c */
[----:B------:R-:W-:Y:S01]  /*0d90*/  IMAD.IADD R6, R14, 0x1, -R3 ;  /* 0x000000010e067824 */ /* 0x000fe200078e0a03 */
[----:B------:R-:W-:Y:S01]  /*0da0*/  LOP3.LUT R2, R8, 0x1c0, RZ, 0xc0, !PT ;  /* 0x000001c008027812 */ /* 0x000fe200078ec0ff */
[----:B------:R-:W-:Y:S01]  /*0db0*/  IMAD.SHL.U32 R132, R212, 0x8, RZ ;  /* 0x00000008d4847824 */ /* 0x000fe200078e00ff */
[----:B------:R-:W-:-:S02]  /*0dc0*/  LOP3.LUT R0, R0, 0xffffff8, RZ, 0xc0, !PT ;  /* 0x0ffffff800007812 */ /* 0x000fc400078ec0ff */
[----:B------:R-:W-:Y:S02]  /*0dd0*/  LEA.HI R16, R9, R28, RZ, 0x2 ;  /* 0x0000001c09107211 */ /* 0x000fe400078f10ff */
[----:B------:R-:W-:Y:S01]  /*0de0*/  LOP3.LUT R9, R7, 0x1, RZ, 0xc0, !PT ;  /* 0x0000000107097812 */ /* 0x000fe200078ec0ff */
[----:B------:R-:W-:Y:S01]  /*0df0*/  IMAD.IADD R3, R4, 0x1, -R0 ;  /* 0x0000000104037824 */ /* 0x000fe200078e0a00 */
[----:B------:R-:W-:Y:S02]  /*0e00*/  LOP3.LUT R10, R2, 0x8, R208, 0xf8, !PT ;  /* 0x00000008020a7812 */ /* 0x000fe400078ef8d0 */
[----:B------:R-:W-:Y:S02]  /*0e10*/  SHF.R.U32.HI R8, RZ, 0x3, R2 ;  /* 0x00000003ff087819 */ /* 0x000fe40000011602 */
[----:B------:R-:W-:Y:S02]  /*0e20*/  SHF.R.S32.HI R2, RZ, 0x2, R16 ;  /* 0x00000002ff027819 */ /* 0x000fe40000011410 */
[----:B------:R-:W-:-:S02]  /*0e30*/  ISETP.NE.U32.AND P0, PT, R9, 0x1, PT ;  /* 0x000000010900780c */ /* 0x000fc40003f05070 */
[----:B------:R-:W-:Y:S01]  /*0e40*/  LOP3.LUT R9, R10, R8, RZ, 0x3c, !PT ;  /* 0x000000080a097212 */ /* 0x000fe200078e3cff */
[----:B------:R-:W-:Y:S01]  /*0e50*/  IMAD R26, R3, 0x10, R2 ;  /* 0x00000010031a7824 */ /* 0x000fe200078e0202 */
[----:B------:R-:W-:Y:S01]  /*0e60*/  LEA.HI R10, R12, R14, RZ, 0x6 ;  /* 0x0000000e0c0a7211 */ /* 0x000fe200078f30ff */
[----:B------:R-:W-:Y:S01]  /*0e70*/  IMAD.SHL.U32 R12, R4, 0x400, RZ ;  /* 0x00000400040c7824 */ /* 0x000fe200078e00ff */
[C---:B------:R-:W-:Y:S01]  /*0e80*/  R2P PR, R7.reuse, 0x6 ;  /* 0x0000000607007804 */ /* 0x040fe20000000000 */
[----:B------:R-:W-:Y:S01]  /*0e90*/  IMAD.SHL.U32 R2, R7, 0x40, RZ ;  /* 0x0000004007027824 */ /* 0x000fe200078e00ff */
[C---:B------:R-:W-:Y:S01]  /*0ea0*/  LOP3.LUT P4, RZ, R5.reuse, 0x2, RZ, 0xc0, !PT ;  /* 0x0000000205ff7812 */ /* 0x040fe2000788c0ff */
[C---:B------:R-:W-:Y:S01]  /*0eb0*/  IMAD.SHL.U32 R4, R5.reuse, 0x40, RZ ;  /* 0x0000004005047824 */ /* 0x040fe200078e00ff */
[----:B------:R-:W-:Y:S01]  /*0ec0*/  LOP3.LUT P3, RZ, R5, 0x4, RZ, 0xc0, !PT ;  /* 0x0000000405ff7812 */ /* 0x000fe2000786c0ff */
[----:B------:R-:W-:Y:S01]  /*0ed0*/  IMAD.SHL.U32 R5, R11, 0x8, RZ ;  /* 0x000000080b057824 */ /* 0x000fe200078e00ff */
[----:B------:R-:W-:Y:S01]  /*0ee0*/  LOP3.LUT R3, R2, 0x1c0, RZ, 0xc0, !PT ;  /* 0x000001c002037812 */ /* 0x000fe200078ec0ff */
[----:B------:R-:W-:Y:S01]  /*0ef0*/  STL [R1+0x4c], R26 ;  /* 0x00004c1a01007387 */ /* 0x000fe20000100800 */
[----:B------:R-:W-:-:S02]  /*0f00*/  LOP3.LUT R2, R4, 0x1c0, RZ, 0xc0, !PT ;  /* 0x000001c004027812 */ /* 0x000fc400078ec0ff */
[----:B------:R-:W-:Y:S02]  /*0f10*/  LEA.HI R0, R6, R6, RZ, 0x1 ;  /* 0x0000000606007211 */ /* 0x000fe400078f08ff */
[----:B------:R-:W-:Y:S02]  /*0f20*/  LEA.HI R4, R3, R3, RZ, 0x1d ;  /* 0x0000000303047211 */ /* 0x000fe400078fe8ff */
[----:B------:R-:W-:Y:S02]  /*0f30*/  LOP3.LUT R5, R2, 0x8, R5, 0xf8, !PT ;  /* 0x0000000802057812 */ /* 0x000fe400078ef805 */
[----:B------:R-:W-:Y:S01]  /*0f40*/  SHF.R.U32.HI R3, RZ, 0x3, R2 ;  /* 0x00000003ff037819 */ /* 0x000fe20000011602 */
[----:B------:R-:W-:Y:S01]  /*0f50*/  IMAD.SHL.U32 R2, R10, 0x8, RZ ;  /* 0x000000080a027824 */ /* 0x000fe200078e00ff */
[----:B------:R-:W-:Y:S02]  /*0f60*/  SHF.R.S32.HI R208, RZ, 0x3, R208 ;  /* 0x00000003ffd07819 */ /* 0x000fe400000114d0 */
[----:B------:R-:W-:Y:S01]  /*0f70*/  LOP3.LUT R8, R0, 0x1ffffffe, RZ, 0xc0, !PT ;  /* 0x1ffffffe00087812 */ /* 0x000fe200078ec0ff */
[----:B------:R-:W-:Y:S01]  /*0f80*/  IMAD R0, R11, 0x200, R9 ;  /* 0x000002000b007824 */ /* 0x000fe200078e0209 */
[----:B------:R-:W-:Y:S01]  /*0f90*/  IADD3 R17, R208, 0x20, RZ ;  /* 0x00000020d0117810 */ /* 0x000fe20007ffe0ff */
[----:B------:R-:W-:Y:S01]  /*0fa0*/  IMAD R218, R212, 0x20, R208 ;  /* 0x00000020d4da7824 */ /* 0x000fe200078e02d0 */
[----:B------:R-:W-:Y:S01]  /*0fb0*/  LOP3.LUT R219, R2, 0xfffffe00, RZ, 0xc0, !PT ;  /* 0xfffffe0002db7812 */ /* 0x000fe200078ec0ff */
[----:B------:R-:W-:Y:S01]  /*0fc0*/  IMAD.IADD R18, R6, 0x1, -R8 ;  /* 0x0000000106127824 */ /* 0x000fe200078e0a08 */
[----:B------:R-:W-:Y:S01]  /*0fd0*/  IADD3 R15, R208, 0x40, RZ ;  /* 0x00000040d00f7810 */ /* 0x000fe20007ffe0ff */
[----:B------:R-:W-:Y:S01]  /*0fe0*/  IMAD R6, R6, 0x2, R12 ;  /* 0x0000000206067824 */ /* 0x000fe200078e020c */
[----:B------:R-:W-:Y:S01]  /*0ff0*/  LOP3.LUT R11, R5, R3, RZ, 0x3c, !PT ;  /* 0x00000003050b7212 */ /* 0x000fe200078e3cff */
[C---:B------:R-:W-:Y:S01]  /*1000*/  IMAD.SHL.U32 R2, R208.reuse, 0x40, RZ ;  /* 0x00000040d0027824 */ /* 0x040fe200078e00ff */
[----:B------:R-:W-:Y:S01]  /*1010*/  IADD3 R14, R208, 0x60, RZ ;  /* 0x00000060d00e7810 */ /* 0x000fe20007ffe0ff */
[----:B------:R-:W-:Y:S01]  /*1020*/  IMAD.IADD R8, R6, 0x1, R4 ;  /* 0x0000000106087824 */ /* 0x000fe200078e0204 */
[----:B------:R-:W-:Y:S01]  /*1030*/  SHF.R.S32.HI R5, RZ, 0x1f, R17 ;  /* 0x0000001fff057819 */ /* 0x000fe20000011411 */
[----:B------:R-:W-:Y:S01]  /*1040*/  IMAD.SHL.U32 R3, R15, 0x40, RZ ;  /* 0x000000400f037824 */ /* 0x000fe200078e00ff */
[----:B------:R-:W-:Y:S01]  /*1050*/  IADD3 R140, R138, 0x40, RZ ;  /* 0x000000408a8c7810 */ /* 0x000fe20007ffe0ff */
[----:B------:R-:W-:Y:S01]  /*1060*/  IMAD.SHL.U32 R4, R17, 0x40, RZ ;  /* 0x0000004011047824 */ /* 0x000fe200078e00ff */
[----:B------:R-:W-:Y:S01]  /*1070*/  LOP3.LUT R217, R2, 0x1c0, RZ, 0xc0, !PT ;  /* 0x000001c002d97812 */ /* 0x000fe200078ec0ff */
[----:B------:R-:W-:Y:S01]  /*1080*/  IMAD.SHL.U32 R2, R14, 0x40, RZ ;  /* 0x000000400e027824 */ /* 0x000fe200078e00ff */
[----:B------:R-:W-:Y:S01]  /*1090*/  LEA.HI R5, R5, R17, RZ, 0x3 ;  /* 0x0000001105057211 */ /* 0x000fe200078f18ff */
[----:B------:R-:W-:Y:S01]  /*10a0*/  IMAD.IADD R135, R138, 0x1, R140 ;  /* 0x000000018a877824 */ /* 0x000fe200078e028c */
[----:B------:R-:W-:Y:S01]  /*10b0*/  SHF.R.S32.HI R7, RZ, 0x1f, R14 ;  /* 0x0000001fff077819 */ /* 0x000fe2000001140e */
[----:B------:R-:W-:Y:S01]  /*10c0*/  IMAD.SHL.U32 R236, R8, 0x2, RZ ;  /* 0x0000000208ec7824 */ /* 0x000fe200078e00ff */
[----:B------:R-:W-:Y:S01]  /*10d0*/  LOP3.LUT R30, R3, 0x1c0, RZ, 0xc0, !PT ;  /* 0x000001c0031e7812 */ /* 0x000fe200078ec0ff */
[----:B------:R-:W-:Y:S01]  /*10e0*/  IMAD.SHL.U32 R3, R5, 0x40, RZ ;  /* 0x0000004005037824 */ /* 0x000fe200078e00ff */
[----:B------:R-:W-:-:S02]  /*10f0*/  LOP3.LUT R31, R4, 0x1c0, RZ, 0xc0, !PT ;  /* 0x000001c0041f7812 */ /* 0x000fc400078ec0ff */
[----:B------:R-:W-:Y:S02]  /*1100*/  SHF.R.S32.HI R6, RZ, 0x1f, R15 ;  /* 0x0000001fff067819 */ /* 0x000fe4000001140f */
[----:B------:R-:W-:Y:S01]  /*1110*/  LEA.HI R4, R7, R14, RZ, 0x3 ;  /* 0x0000000e07047211 */ /* 0x000fe200078f18ff */
[----:B------:R-:W-:Y:S01]  /*1120*/  IMAD.SHL.U32 R7, R13, 0x40, RZ ;  /* 0x000000400d077824 */ /* 0x000fe200078e00ff */
[----:B------:R-:W-:Y:S02]  /*1130*/  LOP3.LUT R29, R2, 0x1c0, RZ, 0xc0, !PT ;  /* 0x000001c0021d7812 */ /* 0x000fe400078ec0ff */
[----:B------:R-:W-:Y:S01]  /*1140*/  SHF.R.S32.HI R2, RZ, 0x1f, R135 ;  /* 0x0000001fff027819 */ /* 0x000fe20000011487 */
[----:B------:R-:W-:Y:S01]  /*1150*/  IMAD.SHL.U32 R4, R4, 0x40, RZ ;  /* 0x0000004004047824 */ /* 0x000fe200078e00ff */
[----:B------:R-:W-:Y:S02]  /*1160*/  LEA.HI R6, R6, R15, RZ, 0x3 ;  /* 0x0000000f06067211 */ /* 0x000fe400078f18ff */
[----:B------:R-:W-:-:S02]  /*1170*/  LOP3.LUT R24, R3, 0xfffffe00, RZ, 0xc0, !PT ;  /* 0xfffffe0003187812 */ /* 0x000fc400078ec0ff */
[-C--:B------:R-:W-:Y:S01]  /*1180*/  LEA.HI R3, R2, R135.reuse, RZ, 0x6 ;  /* 0x0000008702037211 */ /* 0x080fe200078f30ff */
[----:B------:R-:W-:Y:S01]  /*1190*/  IMAD.SHL.U32 R6, R6, 0x40, RZ ;  /* 0x0000004006067824 */ /* 0x000fe200078e00ff */
[----:B------:R-:W-:Y:S01]  /*11a0*/  LEA.HI R5, R2, R135, RZ, 0x3 ;  /* 0x0000008702057211 */ /* 0x000fe200078f18ff */
[----:B------:R-:W-:Y:S01]  /*11b0*/  STL [R1+0xc], R24 ;  /* 0x00000c1801007387 */ /* 0x000fe20000100800 */
[----:B------:R-:W-:Y:S01]  /*11c0*/  LOP3.LUT R20, R4, 0xfffffe00, RZ, 0xc0, !PT ;  /* 0xfffffe0004147812 */ /* 0x000fe200078ec0ff */
[----:B------:R-:W-:Y:S01]  /*11d0*/  IMAD.SHL.U32 R2, R3, 0x80, RZ ;  /* 0x0000008003027824 */ /* 0x000fe200078e00ff */
[----:B------:R-:W-:Y:S02]  /*11e0*/  SHF.R.U32.HI R27, RZ, 0x3, R217 ;  /* 0x00000003ff1b7819 */ /* 0x000fe400000116d9 */
[----:B------:R-:W-:Y:S02]  /*11f0*/  SHF.R.U32.HI R25, RZ, 0x3, R31 ;  /* 0x00000003ff197819 */ /* 0x000fe4000001161f */
[----:B------:R-:W-:-:S02]  /*1200*/  LOP3.LUT R9, R7, 0xfffffe00, RZ, 0xc0, !PT ;  /* 0xfffffe0007097812 */ /* 0x000fc400078ec0ff */
[--C-:B------:R-:W-:Y:S02]  /*1210*/  LOP3.LUT R4, R217, 0x38, R5.reuse, 0xf8, !PT ;  /* 0x00000038d9047812 */ /* 0x100fe400078ef805 */
[----:B------:R-:W-:Y:S02]  /*1220*/  LOP3.LUT R3, R31, 0x38, R5, 0xf8, !PT ;  /* 0x000000381f037812 */ /* 0x000fe400078ef805 */
[----:B------:R-:W-:Y:S02]  /*1230*/  SHF.R.U32.HI R23, RZ, 0x3, R30 ;  /* 0x00000003ff177819 */ /* 0x000fe4000001161e */
[----:B------:R-:W-:Y:S02]  /*1240*/  SHF.R.U32.HI R21, RZ, 0x3, R29 ;  /* 0x00000003ff157819 */ /* 0x000fe4000001161d */
[--C-:B------:R-:W-:Y:S02]  /*1250*/  LOP3.LUT R7, R30, 0x38, R5.reuse, 0xf8, !PT ;  /* 0x000000381e077812 */ /* 0x100fe400078ef805 */
[----:B------:R-:W-:-:S02]  /*1260*/  LOP3.LUT R10, R29, 0x38, R5, 0xf8, !PT ;  /* 0x000000381d0a7812 */ /* 0x000fc400078ef805 */
[----:B------:R-:W-:Y:S02]  /*1270*/  LOP3.LUT R22, R6, 0xfffffe00, RZ, 0xc0, !PT ;  /* 0xfffffe0006167812 */ /* 0x000fe400078ec0ff */
[----:B------:R-:W-:Y:S02]  /*1280*/  LOP3.LUT R8, R4, R27, RZ, 0x3c, !PT ;  /* 0x0000001b04087212 */ /* 0x000fe400078e3cff */
[----:B------:R-:W-:Y:S01]  /*1290*/  LOP3.LUT R6, R3, R25, RZ, 0x3c, !PT ;  /* 0x0000001903067212 */ /* 0x000fe200078e3cff */
[----:B------:R-:W-:Y:S01]  /*12a0*/  STL [R1+0x8], R22 ;  /* 0x0000081601007387 */ /* 0x000fe20000100800 */
[----:B------:R-:W-:Y:S02]  /*12b0*/  LOP3.LUT R2, R2, 0xffffe000, RZ, 0xc0, !PT ;  /* 0xffffe00002027812 */ /* 0x000fe400078ec0ff */
[----:B------:R-:W-:Y:S01]  /*12c0*/  LOP3.LUT R4, R7, R23, RZ, 0x3c, !PT ;  /* 0x0000001707047212 */ /* 0x000fe200078e3cff */
[----:B------:R-:W-:Y:S01]  /*12d0*/  STL [R1+0x4], R20 ;  /* 0x0000041401007387 */ /* 0x000fe20000100800 */
[----:B------:R-:W-:-:S02]  /*12e0*/  LOP3.LUT R3, R10, R21, RZ, 0x3c, !PT ;  /* 0x000000150a037212 */ /* 0x000fc400078e3cff */
[-C--:B------:R-:W-:Y:S02]  /*12f0*/  IADD3 R17, R8, R2.reuse, R219 ;  /* 0x0000000208117210 */ /* 0x080fe40007ffe0db */
[-C--:B------:R-:W-:Y:S02]  /*1300*/  IADD3 R15, R6, R2.reuse, R24 ;  /* 0x00000002060f7210 */ /* 0x080fe40007ffe018 */
[-C--:B------:R-:W-:Y:S02]  /*1310*/  IADD3 R14, R4, R2.reuse, R22 ;  /* 0x00000002040e7210 */ /* 0x080fe40007ffe016 */
[----:B------:R-:W-:Y:S02]  /*1320*/  IADD3 R13, R3, R2, R20 ;  /* 0x00000002030d7210 */ /* 0x000fe40007ffe014 */
[C---:B------:R-:W-:Y:S02]  /*1330*/  IADD3 R2, R236.reuse, 0x80, RZ ;  /* 0x00000080ec027810 */ /* 0x040fe40007ffe0ff */
[----:B------:R-:W-:-:S02]  /*1340*/  IADD3 R237, R236, 0x70, RZ ;  /* 0x00000070eced7810 */ /* 0x000fc40007ffe0ff */
[----:B------:R-:W-:Y:S02]  /*1350*/  @P0 IADD3 R237, R2, 0x10, RZ ;  /* 0x0000001002ed0810 */ /* 0x000fe40007ffe0ff */
[----:B------:R-:W-:Y:S02]  /*1360*/  LOP3.LUT R2, R217, 0x38, R132, 0xf8, !PT ;  /* 0x00000038d9027812 */ /* 0x000fe400078ef884 */
[----:B------:R-:W-:Y:S02]  /*1370*/  IADD3 R142, R138, 0x20, RZ ;  /* 0x000000208a8e7810 */ /* 0x000fe40007ffe0ff */
[CC--:B------:R-:W-:Y:S01]  /*1380*/  IADD3 R3, R11.reuse, R9.reuse, R12 ;  /* 0x000000090b037210 */ /* 0x0c0fe20007ffe00c */
[----:B------:R-:W-:Y:S01]  /*1390*/  IMAD.MOV.U32 R12, RZ, RZ, 0x20 ;  /* 0x00000020ff0c7424 */ /* 0x000fe200078e00ff */
[----:B------:R-:W-:Y:S02]  /*13a0*/  LOP3.LUT R4, R11, R9, RZ, 0xfc, !PT ;  /* 0x000000090b047212 */ /* 0x000fe400078efcff */
[----:B------:R-:W-:-:S02]  /*13b0*/  LOP3.LUT R27, R2, R27, RZ, 0x3c, !PT ;  /* 0x0000001b021b7212 */ /* 0x000fc400078e3cff */
[----:B------:R-:W-:Y:S01]  /*13c0*/  LOP3.LUT R9, R30, 0x38, R132, 0xf8, !PT ;  /* 0x000000381e097812 */ /* 0x000fe200078ef884 */
[----:B------:R-:W-:Y:S01]  /*13d0*/  IMAD.SHL.U32 R30, R142, 0x2, RZ ;  /* 0x000000028e1e7824 */ /* 0x000fe200078e00ff */
[----:B------:R-:W-:Y:S01]  /*13e0*/  LOP3.LUT R8, R16, 0x7ffffffc, RZ, 0xc0, !PT ;  /* 0x7ffffffc10087812 */ /* 0x000fe200078ec0ff */
[----:B------:R-:W-:Y:S01]  /*13f0*/  IMAD.SHL.U32 R16, R140, 0x2, RZ ;  /* 0x000000028c107824 */ /* 0x000fe200078e00ff */
[----:B------:R-:W-:Y:S01]  /*1400*/  IADD3 R141, R138, 0x60, RZ ;  /* 0x000000608a8d7810 */ /* 0x000fe20007ffe0ff */
[----:B------:R-:W-:Y:S01]  /*1410*/  STL [R1+0x48], R27 ;  /* 0x0000481b01007387 */ /* 0x000fe20000100800 */
[----:B------:R-:W-:Y:S01]  /*1420*/  SHF.R.S32.HI R6, RZ, 0x1f, R208 ;  /* 0x0000001fff067819 */ /* 0x000fe200000114d0 */
[----:B------:R-:W-:Y:S01]  /*1430*/  IMAD.IADD R8, R28, 0x1, -R8 ;  /* 0x000000011c087824 */ /* 0x000fe200078e0a08 */
[----:B------:R-:W-:Y:S01]  /*1440*/  SHF.R.S32.HI R7, RZ, 0x1f, R142 ;  /* 0x0000001fff077819 */ /* 0x000fe2000001148e */
[----:B------:R1:W-:Y:S01]  /*1450*/  STL [R1+0x38], R30 ;  /* 0x0000381e01007387 */ /* 0x0003e20000100800 */
[----:B------:R-:W-:Y:S01]  /*1460*/  SHF.R.S32.HI R6, RZ, 0x1f, R140 ;  /* 0x0000001fff067819 */ /* 0x000fe2000001148c */
[----:B------:R-:W-:Y:S01]  /*1470*/  IMAD.SHL.U32 R248, R8, 0x2, RZ ;  /* 0x0000000208f87824 */ /* 0x000fe200078e00ff */
[--C-:B------:R-:W-:Y:S01]  /*1480*/  LOP3.LUT R11, R29, 0x38, R132.reuse, 0xf8, !PT ;  /* 0x000000381d0b7812 */ /* 0x100fe200078ef884 */
[----:B------:R-:W-:Y:S01]  /*1490*/  IMAD.SHL.U32 R29, R141, 0x2, RZ ;  /* 0x000000028d1d7824 */ /* 0x000fe200078e00ff */
[----:B------:R-:W-:Y:S01]  /*14a0*/  SHF.R.S32.HI R2, RZ, 0x1f, R141 ;  /* 0x0000001fff027819 */ /* 0x000fe2000001148d */
[----:B------:R2:W-:Y:S01]  /*14b0*/  STL [R1+0x3c], R16 ;  /* 0x00003c1001007387 */ /* 0x0005e20000100800 */
[----:B------:R-:W-:Y:S01]  /*14c0*/  LOP3.LUT R10, R31, 0x38, R132, 0xf8, !PT ;  /* 0x000000381f0a7812 */ /* 0x000fe200078ef884 */
[----:B------:R-:W-:Y:S01]  /*14d0*/  IMAD R8, R18, 0x8, R26 ;  /* 0x0000000812087824 */ /* 0x000fe200078e021a */
[----:B------:R-:W-:Y:S01]  /*14e0*/  SHF.L.U64.HI R2, R141, 0x1, R2 ;  /* 0x000000018d027819 */ /* 0x000fe20000010202 */
[----:B------:R-:W-:Y:S01]  /*14f0*/  STL [R1+0x40], R29 ;  /* 0x0000401d01007387 */ /* 0x000fe20000100800 */
[----:B------:R-:W-:-:S02]  /*1500*/  LOP3.LUT R10, R24, R10, R25, 0xf6, !PT ;  /* 0x0000000a180a7212 */ /* 0x000fc400078ef619 */
[----:B------:R-:W-:Y:S02]  /*1510*/  LOP3.LUT R9, R22, R9, R23, 0xf6, !PT ;  /* 0x0000000916097212 */ /* 0x000fe400078ef617 */
[----:B------:R-:W-:Y:S02]  /*1520*/  LEA R143, R0, 0xc080, 0x1 ;  /* 0x0000c080008f7811 */ /* 0x000fe400078e08ff */
[----:B------:R-:W-:Y:S02]  /*1530*/  SHF.R.S32.HI R0, RZ, 0x3, R5 ;  /* 0x00000003ff007819 */ /* 0x000fe40000011405 */
[----:B------:R-:W-:Y:S02]  /*1540*/  LEA R10, R10, 0x10080, 0x1 ;  /* 0x000100800a0a7811 */ /* 0x000fe400078e08ff */
[----:B------:R-:W-:Y:S02]  /*1550*/  IADD3 R34, R248, 0x18, RZ ;  /* 0x00000018f8227810 */ /* 0x000fe40007ffe0ff */
[----:B------:R-:W-:-:S02]  /*1560*/  LOP3.LUT R204, R5, 0xfffffff8, RZ, 0xc0, !PT ;  /* 0xfffffff805cc7812 */ /* 0x000fc400078ec0ff */
[----:B------:R-:W-:Y:S02]  /*1570*/  LEA R9, R9, 0x10080, 0x1 ;  /* 0x0001008009097811 */ /* 0x000fe400078e08ff */
[C---:B------:R-:W-:Y:S02]  /*1580*/  IADD3 R33, R248.reuse, 0x30, RZ ;  /* 0x00000030f8217810 */ /* 0x040fe40007ffe0ff */
[----:B-1----:R-:W-:Y:S02]  /*1590*/  IADD3 R30, R248, 0x48, RZ ;  /* 0x00000048f81e7810 */ /* 0x002fe40007ffe0ff */
[----:B--2---:R-:W-:Y:S02]  /*15a0*/  SHF.L.U64.HI R16, R142, 0x1, R7 ;  /* 0x000000018e107819 */ /* 0x004fe40000010207 */
[----:B------:R-:W-:Y:S02]  /*15b0*/  SHF.L.U64.HI R7, R140, 0x1, R6 ;  /* 0x000000018c077819 */ /* 0x000fe40000010206 */
[C---:B------:R-:W-:Y:S01]  /*15c0*/  IADD3 R24, R248.reuse, 0x78, RZ ;  /* 0x00000078f8187810 */ /* 0x040fe20007ffe0ff */
[----:B------:R-:W-:Y:S01]  /*15d0*/  STL [R1+0x34], R16 ;  /* 0x0000341001007387 */ /* 0x000fe20000100800 */
[----:B------:R-:W-:-:S02]  /*15e0*/  IADD3 R18, R248, 0xa8, RZ ;  /* 0x000000a8f8127810 */ /* 0x000fc40007ffe0ff */
[C---:B------:R-:W-:Y:S01]  /*15f0*/  IADD3 R252, R248.reuse, 0xe0, RZ ;  /* 0x000000e0f8fc7810 */ /* 0x040fe20007ffe0ff */
[----:B------:R1:W-:Y:S01]  /*1600*/  STL [R1+0x30], R7 ;  /* 0x0000300701007387 */ /* 0x0003e20000100800 */
[C---:B------:R-:W-:Y:S02]  /*1610*/  IADD3 R249, R248.reuse, 0xf8, RZ ;  /* 0x000000f8f8f97810 */ /* 0x040fe40007ffe0ff */
[C---:B------:R-:W-:Y:S01]  /*1620*/  IADD3 R251, R248.reuse, 0xe8, RZ ;  /* 0x000000e8f8fb7810 */ /* 0x040fe20007ffe0ff */
[----:B------:R2:W-:Y:S01]  /*1630*/  STL [R1+0x2c], R2 ;  /* 0x00002c0201007387 */ /* 0x0005e20000100800 */
[----:B------:R-:W-:Y:S02]  /*1640*/  IADD3 R250, R248, 0xf0, RZ ;  /* 0x000000f0f8fa7810 */ /* 0x000fe40007ffe0ff */
[----:B------:R-:W-:Y:S01]  /*1650*/  SEL R6, R12, 0xffffffe0, !P1 ;  /* 0xffffffe00c067807 */ /* 0x000fe20004800000 */
[----:B------:R3:W-:Y:S01]  /*1660*/  STL [R1+0x50], R8 ;  /* 0x0000500801007387 */ /* 0x0007e20000100800 */
[----:B------:R-:W-:-:S02]  /*1670*/  LEA R194, R3, 0x10080, 0x1 ;  /* 0x0001008003c27811 */ /* 0x000fc400078e08ff */
[----:B------:R-:W-:Y:S01]  /*1680*/  LEA R189, R4, 0x8080, 0x1 ;  /* 0x0000808004bd7811 */ /* 0x000fe200078e08ff */
[----:B------:R-:W-:Y:S01]  /*1690*/  STL [R1], R0 ;  /* 0x0000000001007387 */ /* 0x000fe20000100800 */
[----:B------:R-:W-:Y:S01]  /*16a0*/  IADD3 R36, R248, 0x8, RZ ;  /* 0x00000008f8247810 */ /* 0x000fe20007ffe0ff */
[----:B------:R-:W-:Y:S01]  /*16b0*/  IMAD.IADD R240, R236, 0x1, R6 ;  /* 0x00000001ecf07824 */ /* 0x000fe200078e0206 */
[----:B------:R-:W-:Y:S01]  /*16c0*/  IADD3 R35, R248, 0x10, RZ ;  /* 0x00000010f8237810 */ /* 0x000fe20007ffe0ff */
[----:B------:R-:W-:Y:S01]  /*16d0*/  STL [R1+0x28], R10 ;  /* 0x0000280a01007387 */ /* 0x000fe20000100800 */
[----:B------:R-:W-:Y:S01]  /*16e0*/  IADD3 R199, R132, 0x80, RZ ;  /* 0x0000008084c77810 */ /* 0x000fe20007ffe0ff */
[----:B------:R-:W-:Y:S01]  /*16f0*/  IMAD.IADD R239, R6, 0x1, R237 ;  /* 0x0000000106ef7824 */ /* 0x000fe200078e02ed */
[----:B------:R-:W-:Y:S01]  /*1700*/  IADD3 R200, R132, 0xc0, RZ ;  /* 0x000000c084c87810 */ /* 0x000fe20007ffe0ff */
[----:B------:R4:W-:Y:S01]  /*1710*/  STL [R1+0x24], R9 ;  /* 0x0000240901007387 */ /* 0x0009e20000100800 */
[----:B------:R-:W-:-:S02]  /*1720*/  IADD3 R247, R248, 0x20, RZ ;  /* 0x00000020f8f77810 */ /* 0x000fc40007ffe0ff */
[C---:B------:R-:W-:Y:S02]  /*1730*/  IADD3 R246, R248.reuse, 0x28, RZ ;  /* 0x00000028f8f67810 */ /* 0x040fe40007ffe0ff */
[----:B-1----:R-:W-:Y:S02]  /*1740*/  SEL R7, R19, 0xffffffc0, !P2 ;  /* 0xffffffc013077807 */ /* 0x002fe40005000000 */
[----:B------:R-:W-:Y:S02]  /*1750*/  IADD3 R32, R248, 0x38, RZ ;  /* 0x00000038f8207810 */ /* 0x000fe40007ffe0ff */
[----:B--2---:R-:W-:Y:S01]  /*1760*/  LOP3.LUT R2, R27, R219, RZ, 0xfc, !PT ;  /* 0x000000db1b027212 */ /* 0x004fe200078efcff */
[----:B------:R-:W-:Y:S01]  /*1770*/  IMAD.IADD R244, R236, 0x1, R7 ;  /* 0x00000001ecf47824 */ /* 0x000fe200078e0207 */
[----:B------:R-:W-:Y:S01]  /*1780*/  IADD3 R27, R248, 0x60, RZ ;  /* 0x00000060f81b7810 */ /* 0x000fe20007ffe0ff */
[C---:B------:R-:W-:Y:S01]  /*1790*/  IMAD.IADD R243, R7.reuse, 0x1, R240 ;  /* 0x0000000107f37824 */ /* 0x040fe200078e02f0 */
[----:B---3--:R-:W-:Y:S01]  /*17a0*/  LOP3.LUT R8, R20, R11, R21, 0xf6, !PT ;  /* 0x0000000b14087212 */ /* 0x008fe200078ef615 */
[----:B------:R-:W-:Y:S01]  /*17b0*/  IMAD.IADD R242, R7, 0x1, R237 ;  /* 0x0000000107f27824 */ /* 0x000fe200078e02ed */
[----:B------:R-:W-:Y:S01]  /*17c0*/  IADD3 R21, R248, 0x90, RZ ;  /* 0x00000090f8157810 */ /* 0x000fe20007ffe0ff */
[----:B------:R-:W-:Y:S01]  /*17d0*/  IMAD.IADD R241, R239, 0x1, R7 ;  /* 0x00000001eff17824 */ /* 0x000fe200078e0207 */
[----:B------:R-:W-:-:S02]  /*17e0*/  LEA R5, R8, 0x10080, 0x1 ;  /* 0x0001008008057811 */ /* 0x000fc400078e08ff */
[----:B------:R-:W-:Y:S02]  /*17f0*/  SHF.R.S32.HI R8, RZ, 0x1f, R34 ;  /* 0x0000001fff087819 */ /* 0x000fe40000011422 */
[----:B------:R-:W-:Y:S01]  /*1800*/  SHF.R.S32.HI R8, RZ, 0x1f, R33 ;  /* 0x0000001fff087819 */ /* 0x000fe20000011421 */
[----:B------:R1:W-:Y:S01]  /*1810*/  STL [R1+0x20], R5 ;  /* 0x0000200501007387 */ /* 0x0003e20000100800 */
[----:B------:R-:W-:Y:S02]  /*1820*/  SHF.R.S32.HI R8, RZ, 0x1f, R30 ;  /* 0x0000001fff087819 */ /* 0x000fe4000001141e */
[----:B------:R-:W-:Y:S02]  /*1830*/  IADD3 R11, R248, 0xc0, RZ ;  /* 0x000000c0f80b7810 */ /* 0x000fe40007ffe0ff */
[----:B------:R-:W-:Y:S02]  /*1840*/  SHF.R.S32.HI R8, RZ, 0x1f, R27 ;  /* 0x0000001fff087819 */ /* 0x000fe4000001141b */
[----:B------:R-:W-:-:S02]  /*1850*/  SHF.R.S32.HI R8, RZ, 0x1f, R24 ;  /* 0x0000001fff087819 */ /* 0x000fc40000011418 */
[----:B------:R-:W-:Y:S02]  /*1860*/  SHF.R.S32.HI R8, RZ, 0x1f, R21 ;  /* 0x0000001fff087819 */ /* 0x000fe40000011415 */
[----:B------:R-:W-:Y:S02]  /*1870*/  SHF.R.S32.HI R8, RZ, 0x1f, R18 ;  /* 0x0000001fff087819 */ /* 0x000fe40000011412 */
[----:B------:R-:W-:Y:S02]  /*1880*/  SHF.R.S32.HI R8, RZ, 0x1f, R11 ;  /* 0x0000001fff087819 */ /* 0x000fe4000001140b */
[----:B----4-:R-:W-:Y:S02]  /*1890*/  IADD3 R9, R248, 0xd0, RZ ;  /* 0x000000d0f8097810 */ /* 0x010fe40007ffe0ff */
[----:B------:R-:W-:Y:S02]  /*18a0*/  LEA R234, R2, 0x10080, 0x1 ;  /* 0x0001008002ea7811 */ /* 0x000fe400078e08ff */
[----:B------:R-:W-:-:S02]  /*18b0*/  SHF.R.S32.HI R9, RZ, 0x1f, R9 ;  /* 0x0000001fff097819 */ /* 0x000fc40000011409 */
[----:B------:R-:W-:Y:S02]  /*18c0*/  SHF.R.S32.HI R9, RZ, 0x1f, R251 ;  /* 0x0000001fff097819 */ /* 0x000fe400000114fb */
[----:B------:R-:W-:Y:S02]  /*18d0*/  LEA R9, R15, 0x10080, 0x1 ;  /* 0x000100800f097811 */ /* 0x000fe400078e08ff */
[----:B-1----:R-:W-:Y:S02]  /*18e0*/  IADD3 R5, R248, 0xd8, RZ ;  /* 0x000000d8f8057810 */ /* 0x002fe40007ffe0ff */
[----:B------:R-:W-:Y:S02]  /*18f0*/  SEL R2, R12, 0xffffffe0, !P4 ;  /* 0xffffffe00c027807 */ /* 0x000fe40006000000 */
[----:B------:R-:W-:Y:S02]  /*1900*/  SHF.R.S32.HI R8, RZ, 0x1f, R5 ;  /* 0x0000001fff087819 */ /* 0x000fe40000011405 */
[----:B------:R-:W-:Y:S01]  /*1910*/  SHF.R.S32.HI R5, RZ, 0x1f, R252 ;  /* 0x0000001fff057819 */ /* 0x000fe200000114fc */
[----:B------:R-:W-:Y:S01]  /*1920*/  IMAD.IADD R195, R194, 0x1, R2 ;  /* 0x00000001c2c37824 */ /* 0x000fe200078e0202 */
[----:B------:R-:W-:Y:S01]  /*1930*/  SHF.R.S32.HI R5, RZ, 0x1f, R249 ;  /* 0x0000001fff057819 */ /* 0x000fe200000114f9 */
[----:B------:R-:W-:Y:S01]  /*1940*/  IMAD.IADD R190, R2, 0x1, R189 ;  /* 0x0000000102be7824 */ /* 0x000fe200078e02bd */
[----:B------:R-:W-:-:S02]  /*1950*/  LEA R5, R17, 0x10080, 0x1 ;  /* 0x0001008011057811 */ /* 0x000fc400078e08ff */
[----:B------:R-:W-:Y:S02]  /*1960*/  SHF.R.S32.HI R8, RZ, 0x1f, R250 ;  /* 0x0000001fff087819 */ /* 0x000fe400000114fa */
[----:B------:R-:W-:Y:S01]  /*1970*/  LEA R8, R14, 0x10080, 0x1 ;  /* 0x000100800e087811 */ /* 0x000fe200078e08ff */
[----:B------:R1:W-:Y:S01]  /*1980*/  STL [R1+0x1c], R5 ;  /* 0x00001c0501007387 */ /* 0x0003e20000100800 */
[----:B------:R-:W-:Y:S02]  /*1990*/  SEL R0, R19, 0xffffffc0, !P3 ;  /* 0xffffffc013007807 */ /* 0x000fe40005800000 */
[C---:B------:R-:W-:Y:S01]  /*19a0*/  IADD3 R31, R248.reuse, 0x40, RZ ;  /* 0x00000040f81f7810 */ /* 0x040fe20007ffe0ff */
[----:B------:R2:W-:Y:S01]  /*19b0*/  STL [R1+0x18], R9 ;  /* 0x0000180901007387 */ /* 0x0005e20000100800 */
[----:B------:R-:W-:Y:S01]  /*19c0*/  IADD3 R29, R248, 0x50, RZ ;  /* 0x00000050f81d7810 */ /* 0x000fe20007ffe0ff */
[--C-:B------:R-:W-:Y:S01]  /*19d0*/  IMAD.IADD R197, R194, 0x1, R0.reuse ;  /* 0x00000001c2c57824 */ /* 0x100fe200078e0200 */
[C---:B------:R-:W-:Y:S01]  /*19e0*/  IADD3 R28, R248.reuse, 0x58, RZ ;  /* 0x00000058f81c7810 */ /* 0x040fe20007ffe0ff */
[----:B------:R2:W-:Y:S01]  /*19f0*/  STL [R1+0x14], R8 ;  /* 0x0000140801007387 */ /* 0x0005e20000100800 */
[----:B------:R-:W-:Y:S01]  /*1a00*/  IADD3 R26, R248, 0x68, RZ ;  /* 0x00000068f81a7810 */ /* 0x000fe20007ffe0ff */
[----:B------:R-:W-:Y:S01]  /*1a10*/  IMAD.IADD R192, R0, 0x1, R189 ;  /* 0x0000000100c07824 */ /* 0x000fe200078e02bd */
[C---:B------:R-:W-:Y:S01]  /*1a20*/  IADD3 R25, R248.reuse, 0x70, RZ ;  /* 0x00000070f8197810 */ /* 0x040fe20007ffe0ff */
[----:B------:R-:W-:Y:S01]  /*1a30*/  IMAD.IADD R196, R195, 0x1, R0 ;  /* 0x00000001c3c47824 */ /* 0x000fe200078e0200 */
[----:B------:R-:W-:Y:S01]  /*1a40*/  IADD3 R23, R248, 0x80, RZ ;  /* 0x00000080f8177810 */ /* 0x000fe20007ffe0ff */
[----:B------:R-:W-:Y:S01]  /*1a50*/  IMAD.IADD R191, R0, 0x1, R190 ;  /* 0x0000000100bf7824 */ /* 0x000fe200078e02be */
[----:B------:R-:W-:-:S02]  /*1a60*/  IADD3 R22, R248, 0x88, RZ ;  /* 0x00000088f8167810 */ /* 0x000fc40007ffe0ff */
[C---:B------:R-:W-:Y:S02]  /*1a70*/  IADD3 R20, R248.reuse, 0x98, RZ ;  /* 0x00000098f8147810 */ /* 0x040fe40007ffe0ff */
[C---:B------:R-:W-:Y:S02]  /*1a80*/  IADD3 R19, R248.reuse, 0xa0, RZ ;  /* 0x000000a0f8137810 */ /* 0x040fe40007ffe0ff */
[C---:B------:R-:W-:Y:S02]  /*1a90*/  IADD3 R16, R248.reuse, 0xb0, RZ ;  /* 0x000000b0f8107810 */ /* 0x040fe40007ffe0ff */
[C---:B------:R-:W-:Y:S02]  /*1aa0*/  IADD3 R12, R248.reuse, 0xb8, RZ ;  /* 0x000000b8f80c7810 */ /* 0x040fe40007ffe0ff */
[----:B-1----:R-:W-:Y:S02]  /*1ab0*/  LEA R5, R13, 0x10080, 0x1 ;  /* 0x000100800d057811 */ /* 0x002fe400078e08ff */
[----:B------:R-:W-:-:S02]  /*1ac0*/  IADD3 R10, R248, 0xc8, RZ ;  /* 0x000000c8f80a7810 */ /* 0x000fc40007ffe0ff */
[----:B------:R-:W-:Y:S01]  /*1ad0*/  SHF.R.S32.HI R37, RZ, 0x1f, R36 ;  /* 0x0000001fff257819 */ /* 0x000fe20000011424 */
[----:B------:R2:W-:Y:S01]  /*1ae0*/  STL [R1+0x10], R5 ;  /* 0x0000100501007387 */ /* 0x0005e20000100800 */
[----:B------:R-:W-:Y:S02]  /*1af0*/  SHF.R.S32.HI R36, RZ, 0x1f, R35 ;  /* 0x0000001fff247819 */ /* 0x000fe40000011423 */
[----:B------:R-:W-:Y:S02]  /*1b00*/  SHF.R.S32.HI R133, RZ, 0x1f, R132 ;  /* 0x0000001fff857819 */ /* 0x000fe40000011484 */
[----:B------:R-:W-:Y:S02]  /*1b10*/  SHF.R.S32.HI R211, RZ, 0x1f, R199 ;  /* 0x0000001fffd37819 */ /* 0x000fe400000114c7 */
[----:B------:R-:W-:Y:S02]  /*1b20*/  SHF.R.S32.HI R210, RZ, 0x1f, R200 ;  /* 0x0000001fffd27819 */ /* 0x000fe400000114c8 */
[----:B------:R-:W-:-:S02]  /*1b30*/  SHF.R.S32.HI R209, RZ, 0x1f, R204 ;  /* 0x0000001fffd17819 */ /* 0x000fc400000114cc */
[----:B------:R-:W-:Y:S02]  /*1b40*/  SHF.R.S32.HI R35, RZ, 0x1f, R247 ;  /* 0x0000001fff237819 */ /* 0x000fe400000114f7 */
        /* <DEDUP_REMOVED lines=13> */
[----:B--2---:R-:W-:Y:S02]  /*1c20*/  SHF.R.S32.HI R10, RZ, 0x1f, R10 ;  /* 0x0000001fff0a7819 */ /* 0x004fe4000001140a */
.L_x_333:
[----:B------:R-:W-:-:S04]  /*1c30*/  IMAD.MOV.U32 R2, RZ, RZ, 0x4 ;  /* 0x00000004ff027424 */ /* 0x000fc800078e00ff */
[----:B------:R-:W-:-:S05]  /*1c40*/  IMAD.WIDE R2, R231, R2, c[0x0][0x588] ;  /* 0x00016200e7027625 */ /* 0x000fca00078e0202 */
[----:B------:R-:W2:Y:S01]  /*1c50*/  LDG.E R233, [R2.64] ;  /* 0x0000000802e97981 */ /* 0x000ea2000c1e1900 */
[----:B------:R-:W-:Y:S01]  /*1c60*/  ISETP.NE.U32.AND P0, PT, RZ, c[0x0][0x370], PT ;  /* 0x0000dc00ff007a0c */ /* 0x000fe20003f05070 */
[----:B------:R-:W-:Y:S01]  /*1c70*/  IMAD.MOV.U32 R226, RZ, RZ, RZ ;  /* 0x000000ffffe27224 */ /* 0x000fe200078e00ff */
[----:B------:R-:W-:Y:S02]  /*1c80*/  ISETP.NE.U32.AND P4, PT, RZ, c[0x0][0x360], PT ;  /* 0x0000d800ff007a0c */ /* 0x000fe40003f85070 */
[----:B------:R-:W-:Y:S02]  /*1c90*/  ISETP.NE.AND.EX P1, PT, RZ, c[0x0][0x374], PT, P0 ;  /* 0x0000dd00ff007a0c */ /* 0x000fe40003f25300 */
[----:B------:R-:W-:Y:S02]  /*1ca0*/  ISETP.NE.AND.EX P4, PT, RZ, c[0x0][0x364], PT, P4 ;  /* 0x0000d900ff007a0c */ /* 0x000fe40003f85340 */
[----:B------:R-:W-:Y:S02]  /*1cb0*/  ISETP.NE.U32.AND P3, PT, RZ, c[0x0][0x348], PT ;  /* 0x0000d200ff007a0c */ /* 0x000fe40003f65070 */
[----:B------:R-:W-:-:S02]  /*1cc0*/  ISETP.NE.U32.AND P5, PT, RZ, c[0x0][0x350], PT ;  /* 0x0000d400ff007a0c */ /* 0x000fc40003fa5070 */
[----:B------:R-:W-:Y:S02]  /*1cd0*/  ISETP.NE.U32.AND P6, PT, RZ, c[0x0][0x358], PT ;  /* 0x0000d600ff007a0c */ /* 0x000fe40003fc5070 */
[----:B------:R-:W-:Y:S02]  /*1ce0*/  ISETP.NE.AND.EX P3, PT, RZ, c[0x0][0x34c], PT, P3 ;  /* 0x0000d300ff007a0c */ /* 0x000fe40003f65330 */
[----:B------:R-:W-:Y:S02]  /*1cf0*/  ISETP.NE.AND.EX P5, PT, RZ, c[0x0][0x354], PT, P5 ;  /* 0x0000d500ff007a0c */ /* 0x000fe40003fa5350 */
[----:B------:R-:W-:Y:S01]  /*1d00*/  ISETP.NE.AND.EX P6, PT, RZ, c[0x0][0x35c], PT, P6 ;  /* 0x0000d700ff007a0c */ /* 0x000fe20003fc5360 */
[----:B------:R-:W-:Y:S02]  /*1d10*/  IMAD.MOV.U32 R111, RZ, RZ, RZ ;  /* 0x000000ffff6f7224 */ /* 0x000fe400078e00ff */
[----:B------:R-:W-:Y:S02]  /*1d20*/  IMAD.MOV.U32 R12, RZ, RZ, RZ ;  /* 0x000000ffff0c7224 */ /* 0x000fe400078e00ff */
[----:B------:R-:W-:Y:S01]  /*1d30*/  IMAD.MOV.U32 R11, RZ, RZ, RZ ;  /* 0x000000ffff0b7224 */ /* 0x000fe200078e00ff */
[----:B--2---:R-:W-:Y:S01]  /*1d40*/  SHF.R.S32.HI R235, RZ, 0x1f, R233 ;  /* 0x0000001fffeb7819 */ /* 0x004fe200000114e9 */
[C---:B------:R-:W-:Y:S01]  /*1d50*/  IMAD.SHL.U32 R227, R233.reuse, 0x4, RZ ;  /* 0x00000004e9e37824 */ /* 0x040fe200078e00ff */
[----:B------:R-:W-:-:S02]  /*1d60*/  @P1 LEA R4, P0, R233, c[0x0][0x370], 0x2 ;  /* 0x0000dc00e9041a11 */ /* 0x000fc400078010ff */
[C-C-:B------:R-:W-:Y:S02]  /*1d70*/  SHF.L.U64.HI R232, R233.reuse, 0x2, R235.reuse ;  /* 0x00000002e9e87819 */ /* 0x140fe400000102eb */
[----:B------:R-:W-:Y:S02]  /*1d80*/  @P1 LEA.HI.X R5, R233, c[0x0][0x374], R235, 0x2, P0 ;  /* 0x0000dd00e9051a11 */ /* 0x000fe400000f14eb */
[C---:B------:R-:W-:Y:S02]  /*1d90*/  @P4 IADD3 R2, P0, R227.reuse, c[0x0][0x360], RZ ;  /* 0x0000d800e3024a10 */ /* 0x040fe40007f1e0ff */
[----:B------:R-:W-:Y:S01]  /*1da0*/  IADD3 R6, P2, R227, c[0x0][0x348], RZ ;  /* 0x0000d200e3067a10 */ /* 0x000fe20007f5e0ff */
[----:B------:R1:W5:Y:S01]  /*1db0*/  @P1 LDG.E R226, [R4.64] ;  /* 0x0000000804e21981 */ /* 0x000362000c1e1900 */
[----:B------:R-:W-:-:S05]  /*1dc0*/  @P4 IADD3.X R3, R232, c[0x0][0x364], RZ, P0, !PT ;  /* 0x0000d900e8034a10 */ /* 0x000fca00007fe4ff */
[----:B------:R2:W5:Y:S01]  /*1dd0*/  @P4 LDG.E R114, [R2.64] ;  /* 0x0000000802724981 */ /* 0x000562000c1e1900 */
[----:B------:R-:W-:-:S05]  /*1de0*/  IADD3.X R7, R232, c[0x0][0x34c], RZ, P2, !PT ;  /* 0x0000d300e8077a10 */ /* 0x000fca00017fe4ff */
[----:B------:R3:W5:Y:S01]  /*1df0*/  @P3 LDG.E R111, [R6.64] ;  /* 0x00000008066f3981 */ /* 0x000762000c1e1900 */
[C---:B-1----:R-:W-:Y:S02]  /*1e00*/  IADD3 R4, P1, R227.reuse, c[0x0][0x350], RZ ;  /* 0x0000d400e3047a10 */ /* 0x042fe40007f3e0ff */
[----:B--2---:R-:W-:Y:S02]  /*1e10*/  IADD3 R2, P0, R227, c[0x0][0x358], RZ ;  /* 0x0000d600e3027a10 */ /* 0x004fe40007f1e0ff */
[C---:B------:R-:W-:Y:S02]  /*1e20*/  IADD3.X R5, R232.reuse, c[0x0][0x354], RZ, P1, !PT ;  /* 0x0000d500e8057a10 */ /* 0x040fe40000ffe4ff */
[----:B------:R-:W-:-:S03]  /*1e30*/  IADD3.X R3, R232, c[0x0][0x35c], RZ, P0, !PT ;  /* 0x0000d700e8037a10 */ /* 0x000fc600007fe4ff */
[----:B------:R3:W5:Y:S04]  /*1e40*/  @P5 LDG.E R12, [R4.64] ;  /* 0x00000008040c5981 */ /* 0x000768000c1e1900 */
[----:B------:R3:W5:Y:S01]  /*1e50*/  @P6 LDG.E R11, [R2.64] ;  /* 0x00000008020b6981 */ /* 0x000762000c1e1900 */
[----:B------:R-:W-:Y:S01]  /*1e60*/  YIELD ;  /* 0x0000000000007946 */ /* 0x000fe20003800000 */
[----:B------:R-:W-:Y:S05]  /*1e70*/  @P4 BRA `(.L_x_169) ;  /* 0x0000005000004947 */ /* 0x000fea0003800000 */
[----:B-----5:R-:W-:Y:S01]  /*1e80*/  MOV R114, c[0x0][0x168] ;  /* 0x00005a0000727a02 */ /* 0x020fe20000000f00 */
[----:B------:R-:W-:Y:S05]  /*1e90*/  @!P3 BRA `(.L_x_169) ;  /* 0x000000300000b947 */ /* 0x000fea0003800000 */
[----:B------:R-:W2:Y:S04]  /*1ea0*/  LDG.E R8, [R6.64] ;  /* 0x0000000806087981 */ /* 0x000ea8000c1e1900 */
[----:B------:R-:W2:Y:S02]  /*1eb0*/  LDG.E R0, [R6.64+0x4] ;  /* 0x0000040806007981 */ /* 0x000ea4000c1e1900 */
[----:B--2---:R-:W-:-:S02]  /*1ec0*/  IADD3 R114, -R8, R0, RZ ;  /* 0x0000000008727210 */ /* 0x004fc40007ffe1ff */
.L_x_169:
[----:B------:R-:W-:-:S04]  /*1ed0*/  ISETP.NE.U32.AND P0, PT, RZ, c[0x0][0x368], PT ;  /* 0x0000da00ff007a0c */ /* 0x000fc80003f05070 */
[----:B------:R-:W-:-:S13]  /*1ee0*/  ISETP.NE.AND.EX P0, PT, RZ, c[0x0][0x36c], PT, P0 ;  /* 0x0000db00ff007a0c */ /* 0x000fda0003f05300 */
[----:B------:R-:W-:Y:S05]  /*1ef0*/  @!P0 BRA `(.L_x_170) ;  /* 0x0000004000008947 */ /* 0x000fea0003800000 */
[----:B---3--:R-:W-:-:S04]  /*1f00*/  IADD3 R4, P0, R227, c[0x0][0x368], RZ ;  /* 0x0000da00e3047a10 */ /* 0x008fc80007f1e0ff */
[----:B------:R-:W-:-:S05]  /*1f10*/  IADD3.X R5, R232, c[0x0][0x36c], RZ, P0, !PT ;  /* 0x0000db00e8057a10 */ /* 0x000fca00007fe4ff */
[----:B------:R1:W5:Y:S01]  /*1f20*/  LDG.E R10, [R4.64] ;  /* 0x00000008040a7981 */ /* 0x000362000c1e1900 */
[----:B------:R-:W-:Y:S05]  /*1f30*/  BRA `(.L_x_171) ;  /* 0x0000005000007947 */ /* 0x000fea0003800000 */
.L_x_170:
[----:B------:R-:W-:Y:S01]  /*1f40*/  MOV R10, UR6 ;  /* 0x00000006000a7c02 */ /* 0x000fe20008000f00 */
[----:B------:R-:W-:Y:S05]  /*1f50*/  @!P5 BRA `(.L_x_171) ;  /* 0x000000300000d947 */ /* 0x000fea0003800000 */
[----:B---3--:R-:W2:Y:S04]  /*1f60*/  LDG.E R6, [R4.64] ;  /* 0x0000000804067981 */ /* 0x008ea8000c1e1900 */
[----:B------:R-:W2:Y:S02]  /*1f70*/  LDG.E R0, [R4.64+0x4] ;  /* 0x0000040804007981 */ /* 0x000ea4000c1e1900 */
[----:B--2---:R-:W-:Y:S02]  /*1f80*/  IADD3 R10, -R6, R0, RZ ;  /* 0x00000000060a7210 */ /* 0x004fe40007ffe1ff */
.L_x_171:
[----:B-1-3--:R1:W2:Y:S04]  /*1f90*/  @P6 LDG.E R4, [R2.64] ;  /* 0x0000000802046981 */ /* 0x00a2a8000c1e1900 */
[----:B------:R1:W2:Y:S01]  /*1fa0*/  @P6 LDG.E R0, [R2.64+0x4] ;  /* 0x0000040802006981 */ /* 0x0002a2000c1e1900 */
[----:B------:R-:W-:Y:S01]  /*1fb0*/  ISETP.NE.U32.AND P0, PT, RZ, c[0x0][0x378], PT ;  /* 0x0000de00ff007a0c */ /* 0x000fe20003f05070 */
[----:B-----5:R-:W-:-:S03]  /*1fc0*/  IMAD.MOV.U32 R99, RZ, RZ, R10 ;  /* 0x000000ffff637224 */ /* 0x020fc600078e000a */
[----:B------:R-:W-:Y:S01]  /*1fd0*/  ISETP.NE.AND.EX P1, PT, RZ, c[0x0][0x37c], PT, P0 ;  /* 0x0000df00ff007a0c */ /* 0x000fe20003f25300 */
[----:B------:R-:W-:Y:S02]  /*1fe0*/  IMAD.MOV.U32 R55, RZ, RZ, c[0x0][0x228] ;  /* 0x00008a00ff377624 */ /* 0x000fe400078e00ff */
[----:B------:R-:W-:-:S10]  /*1ff0*/  IMAD.IADD R6, R10, 0x1, -R226 ;  /* 0x000000010a067824 */ /* 0x000fd400078e0ae2 */
[----:B-1----:R-:W-:-:S04]  /*2000*/  @P1 IADD3 R2, P0, R227, c[0x0][0x378], RZ ;  /* 0x0000de00e3021a10 */ /* 0x002fc80007f1e0ff */
[----:B------:R-:W-:-:S05]  /*2010*/  @P1 IADD3.X R3, R232, c[0x0][0x37c], RZ, P0, !PT ;  /* 0x0000df00e8031a10 */ /* 0x000fca00007fe4ff */
[----:B------:R1:W5:Y:S01]  /*2020*/  @P1 LDG.E R99, [R2.64] ;  /* 0x0000000802631981 */ /* 0x000362000c1e1900 */
[----:B------:R-:W-:Y:S01]  /*2030*/  BSSY B0, `(.L_x_172) ;  /* 0x000002f000007945 */ /* 0x000fe20003800000 */
[----:B-1----:R-:W-:-:S04]  /*2040*/  LOP3.LUT R2, R230, 0xff000000, RZ, 0xc0, !PT ;  /* 0xff000000e6027812 */ /* 0x002fc800078ec0ff */
[----:B------:R-:W-:Y:S01]  /*2050*/  SHF.R.U32.HI R2, RZ, 0x8, R2 ;  /* 0x00000008ff027819 */ /* 0x000fe20000011602 */
[----:B--2---:R-:W-:Y:S01]  /*2060*/  @P6 IMAD.IADD R55, R0, 0x1, -R4 ;  /* 0x0000000100376824 */ /* 0x004fe200078e0a04 */
[----:B------:R-:W-:-:S03]  /*2070*/  LOP3.LUT R0, R230, 0xff0000, RZ, 0xc0, !PT ;  /* 0x00ff0000e6007812 */ /* 0x000fc600078ec0ff */
[----:B------:R-:W-:Y:S01]  /*2080*/  IMAD.IADD R110, R6, 0x1, R55 ;  /* 0x00000001066e7824 */ /* 0x000fe200078e0237 */
[----:B------:R-:W-:-:S04]  /*2090*/  LEA.HI R2, R0, R2, RZ, 0x10 ;  /* 0x0000000200027211 */ /* 0x000fc800078f80ff */
[C---:B------:R-:W-:Y:S02]  /*20a0*/  ISETP.GE.AND P0, PT, R110.reuse, 0x1, PT ;  /* 0x000000016e00780c */ /* 0x040fe40003f06270 */
[----:B------:R-:W-:Y:S02]  /*20b0*/  IADD3 R0, R110, 0x1f, RZ ;  /* 0x0000001f6e007810 */ /* 0x000fe40007ffe0ff */
[----:B------:R-:W-:Y:S02]  /*20c0*/  SHF.R.U32.HI R238, RZ, 0x10, R2 ;  /* 0x00000010ffee7819 */ /* 0x000fe40000011602 */
[----:B------:R-:W-:Y:S02]  /*20d0*/  SHF.R.S32.HI R3, RZ, 0x1f, R0 ;  /* 0x0000001fff037819 */ /* 0x000fe40000011400 */
[----:B------:R-:W-:Y:S02]  /*20e0*/  ISETP.NE.AND P1, PT, R238, RZ, PT ;  /* 0x000000ffee00720c */ /* 0x000fe40003f25270 */
[----:B------:R-:W-:Y:S01]  /*20f0*/  LEA.HI R3, R3, R0, RZ, 0x5 ;  /* 0x0000000003037211 */ /* 0x000fe200078f28ff */
[----:B------:R-:W-:Y:S01]  /*2100*/  IMAD.MOV.U32 R0, RZ, RZ, RZ ;  /* 0x000000ffff007224 */ /* 0x000fe200078e00ff */
[----:B------:R-:W-:-:S02]  /*2110*/  LOP3.LUT R245, R2, 0xff, RZ, 0xc0, !PT ;  /* 0x000000ff02f57812 */ /* 0x000fc400078ec0ff */
[----:B------:R-:W-:Y:S02]  /*2120*/  SEL R97, R238, c[0x0][0x338], P1 ;  /* 0x0000ce00ee617a07 */ /* 0x000fe40000800000 */
[----:B------:R-:W-:Y:S01]  /*2130*/  SHF.R.S32.HI R100, RZ, 0x5, R3 ;  /* 0x00000005ff647819 */ /* 0x000fe20000011403 */
[----:B------:R-:W-:Y:S05]  /*2140*/  @!P0 BRA `(.L_x_173) ;  /* 0x000001d000008947 */ /* 0x000fea0003800000 */
[----:B------:R-:W-:Y:S02]  /*2150*/  IABS R0, R97 ;  /* 0x0000006100007213 */ /* 0x000fe40000000000 */
[----:B------:R-:W-:-:S03]  /*2160*/  IADD3 R5, R100, -0x1, R97 ;  /* 0xffffffff64057810 */ /* 0x000fc60007ffe061 */
[----:B------:R-:W-:Y:S01]  /*2170*/  IMAD.MOV.U32 R4, RZ, RZ, R0 ;  /* 0x000000ffff047224 */ /* 0x000fe200078e0000 */
[----:B------:R-:W-:-:S03]  /*2180*/  IABS R9, R5 ;  /* 0x0000000500097213 */ /* 0x000fc60000000000 */
[----:B------:R-:W1:Y:S08]  /*2190*/  I2F.RP R2, R4 ;  /* 0x0000000400027306 */ /* 0x000e700000209400 */
[----:B-1----:R-:W1:Y:S02]  /*21a0*/  MUFU.RCP R2, R2 ;  /* 0x0000000200027308 */ /* 0x002e640000001000 */
[----:B-1----:R-:W-:-:S06]  /*21b0*/  IADD3 R2, R2, 0xffffffe, RZ ;  /* 0x0ffffffe02027810 */ /* 0x002fcc0007ffe0ff */
[----:B------:R-:W1:Y:S02]  /*21c0*/  F2I.FTZ.U32.TRUNC.NTZ R3, R2 ;  /* 0x0000000200037305 */ /* 0x000e64000021f000 */
[----:B-1----:R-:W-:-:S04]  /*21d0*/  IMAD.MOV R0, RZ, RZ, -R3 ;  /* 0x000000ffff007224 */ /* 0x002fc800078e0a03 */
[----:B------:R-:W-:Y:S01]  /*21e0*/  IMAD.MOV.U32 R2, RZ, RZ, R0 ;  /* 0x000000ffff027224 */ /* 0x000fe200078e0000 */
[----:B------:R-:W-:-:S03]  /*21f0*/  IABS R0, R97 ;  /* 0x0000006100007213 */ /* 0x000fc60000000000 */
[----:B------:R-:W-:Y:S02]  /*2200*/  IMAD R7, R2, R4, RZ ;  /* 0x0000000402077224 */ /* 0x000fe400078e02ff */
[----:B------:R-:W-:Y:S02]  /*2210*/  IMAD.MOV.U32 R2, RZ, RZ, RZ ;  /* 0x000000ffff027224 */ /* 0x000fe400078e00ff */
        /* <DEDUP_REMOVED lines=16> */
.L_x_173:
[----:B------:R-:W-:Y:S05]  /*2320*/  BSYNC B0 ;  /* 0x0000000000007941 */ /* 0x000fea0003800000 */
.L_x_172:
[----:B------:R-:W2:Y:S01]  /*2330*/  LDL R4, [R1+0x48] ;  /* 0x0000480001047983 */ /* 0x000ea20000100800 */
[----:B------:R-:W-:-:S04]  /*2340*/  IMAD R2, R245, R0, RZ ;  /* 0x00000000f5027224 */ /* 0x000fc800078e02ff */
[C---:B------:R-:W-:Y:S02]  /*2350*/  IMAD.IADD R0, R2.reuse, 0x1, R0 ;  /* 0x0000000102007824 */ /* 0x040fe400078e0200 */
[----:B------:R-:W-:-:S03]  /*2360*/  IMAD R3, R2, 0x20, -R6 ;  /* 0x0000002002037824 */ /* 0x000fc600078e0a06 */
[----:B------:R-:W-:Y:S02]  /*2370*/  IMNMX R0, R100, R0, PT ;  /* 0x0000000064007217 */ /* 0x000fe40003800200 */
[----:B------:R-:W-:-:S03]  /*2380*/  IMNMX R3, RZ, R3, !PT ;  /* 0x00000003ff037217 */ /* 0x000fc60007800200 */
[----:B------:R-:W-:Y:S01]  /*2390*/  IMAD R0, R0, 0x20, -R6 ;  /* 0x0000002000007824 */ /* 0x000fe200078e0a06 */
[----:B------:R-:W-:-:S04]  /*23a0*/  SHF.R.U32.HI R80, RZ, 0x5, R3 ;  /* 0x00000005ff507819 */ /* 0x000fc80000011603 */
[----:B------:R-:W-:-:S04]  /*23b0*/  IMNMX R0, R0, R55, PT ;  /* 0x0000003700007217 */ /* 0x000fc80003800200 */
[----:B------:R-:W-:-:S13]  /*23c0*/  ISETP.GT.AND P0, PT, R0, R3, PT ;  /* 0x000000030000720c */ /* 0x000fda0003f04270 */
[----:B------:R-:W-:Y:S01]  /*23d0*/  @P0 IADD3 R2, R0, 0x1f, RZ ;  /* 0x0000001f00020810 */ /* 0x000fe20007ffe0ff */
[----:B------:R-:W-:-:S03]  /*23e0*/  IMAD.MOV.U32 R0, RZ, RZ, R80 ;  /* 0x000000ffff007224 */ /* 0x000fc600078e0050 */
[----:B------:R-:W-:-:S04]  /*23f0*/  @P0 SHF.R.S32.HI R3, RZ, 0x1f, R2 ;  /* 0x0000001fff030819 */ /* 0x000fc80000011402 */
[----:B------:R-:W-:-:S04]  /*2400*/  @P0 LEA.HI R2, R3, R2, RZ, 0x5 ;  /* 0x0000000203020211 */ /* 0x000fc800078f28ff */
[----:B------:R-:W-:-:S04]  /*2410*/  @P0 SHF.R.S32.HI R0, RZ, 0x5, R2 ;  /* 0x00000005ff000819 */ /* 0x000fc80000011402 */
[----:B------:R-:W-:Y:S01]  /*2420*/  ISETP.GT.AND P0, PT, R0, R80, PT ;  /* 0x000000500000720c */ /* 0x000fe20003f04270 */
[----:B--2---:R-:W-:-:S04]  /*2430*/  IMAD.IADD R2, R219, 0x1, R4 ;  /* 0x00000001db027824 */ /* 0x004fc800078e0204 */
[----:B------:R-:W-:-:S08]  /*2440*/  IMAD.SHL.U32 R198, R2, 0x2, RZ ;  /* 0x0000000202c67824 */ /* 0x000fd000078e00ff */
[----:B------:R-:W-:Y:S05]  /*2450*/  @!P0 BRA `(.L_x_174) ;  /* 0x0000398000008947 */ /* 0x000fea0003800000 */
[--C-:B------:R-:W-:Y:S01]  /*2460*/  SHF.R.S32.HI R9, RZ, 0x1f, R208.reuse ;  /* 0x0000001fff097819 */ /* 0x100fe200000114d0 */
[----:B------:R-:W-:Y:S01]  /*2470*/  IMAD.IADD R95, R55, 0x1, -R208 ;  /* 0x00000001375f7824 */ /* 0x000fe200078e0ad0 */
[----:B------:R-:W-:Y:S01]  /*2480*/  IADD3 R58, P0, R208, R11, RZ ;  /* 0x0000000bd03a7210 */ /* 0x000fe20007f1e0ff */
[----:B------:R-:W-:Y:S01]  /*2490*/  IMAD.MOV.U32 R107, RZ, RZ, c[0x0][0x238] ;  /* 0x00008e00ff6b7624 */ /* 0x000fe200078e00ff */
[----:B------:R-:W-:Y:S01]  /*24a0*/  IADD3 R45, R0, -0x1, RZ ;  /* 0xffffffff002d7810 */ /* 0x000fe20007ffe0ff */
[----:B------:R-:W-:Y:S01]  /*24b0*/  IMAD.MOV.U32 R103, RZ, RZ, 0x5 ;  /* 0x00000005ff677424 */ /* 0x000fe200078e00ff */
[----:B------:R-:W-:Y:S01]  /*24c0*/  LEA.HI.X.SX32 R59, R11, R9, 0x1, P0 ;  /* 0x000000090b3b7211 */ /* 0x000fe200000f0eff */
[----:B------:R-:W-:Y:S01]  /*24d0*/  IMAD.WIDE.U32 R2, R58, c[0x0][0x238], R132 ;  /* 0x00008e003a027a25 */ /* 0x000fe200078e0084 */
[----:B------:R-:W-:Y:S02]  /*24e0*/  LOP3.LUT R20, R230, 0xffff, RZ, 0xc0, !PT ;  /* 0x0000ffffe6147812 */ /* 0x000fe400078ec0ff */
[----:B------:R-:W-:Y:S01]  /*24f0*/  SEL R6, R235, RZ, !P6 ;  /* 0x000000ffeb067207 */ /* 0x000fe20007000000 */
[----:B------:R-:W-:Y:S01]  /*2500*/  IMAD R4, R59, c[0x0][0x238], RZ ;  /* 0x00008e003b047a24 */ /* 0x000fe200078e02ff */
[----:B------:R-:W-:Y:S01]  /*2510*/  SEL R11, R233, RZ, !P6 ;  /* 0x000000ffe90b7207 */ /* 0x000fe20007000000 */
[----:B------:R-:W-:Y:S01]  /*2520*/  IMAD R0, R45, -0x20, R95 ;  /* 0xffffffe02d007824 */ /* 0x000fe200078e025f */
[C---:B------:R-:W-:Y:S01]  /*2530*/  SHF.L.U64.HI R104, R107.reuse, R103, c[0x0][0x23c] ;  /* 0x00008f006b687619 */ /* 0x040fe20000010267 */
[----:B------:R-:W-:Y:S01]  /*2540*/  IMAD R4, R58, c[0x0][0x23c], R4 ;  /* 0x00008f003a047a24 */ /* 0x000fe200078e0204 */
[----:B------:R-:W-:Y:S01]  /*2550*/  ISETP.NE.U32.AND P1, PT, RZ, c[0x0][0x340], PT ;  /* 0x0000d000ff007a0c */ /* 0x000fe20003f25070 */
[----:B------:R-:W-:Y:S01]  /*2560*/  IMAD.SHL.U32 R107, R107, 0x20, RZ ;  /* 0x000000206b6b7824 */ /* 0x000fe200078e00ff */
[----:B------:R-:W-:Y:S01]  /*2570*/  ISETP.GT.AND P0, PT, R0, RZ, PT ;  /* 0x000000ff0000720c */ /* 0x000fe20003f04270 */
[----:B------:R-:W-:Y:S01]  /*2580*/  IMAD.IADD R3, R3, 0x1, R4 ;  /* 0x0000000103037824 */ /* 0x000fe200078e0204 */
[----:B------:R-:W-:Y:S01]  /*2590*/  ISETP.NE.AND.EX P1, PT, RZ, c[0x0][0x344], PT, P1 ;  /* 0x0000d100ff007a0c */ /* 0x000fe20003f25310 */
[----:B------:R-:W-:Y:S01]  /*25a0*/  IMAD R0, R6, c[0x0][0x248], RZ ;  /* 0x0000920006007a24 */ /* 0x000fe200078e02ff */
[----:B------:R-:W-:Y:S01]  /*25b0*/  ISETP.GE.AND P3, PT, R132, c[0x0][0x1d4], PT ;  /* 0x0000750084007a0c */ /* 0x000fe20003f66270 */
[----:B------:R-:W-:Y:S01]  /*25c0*/  IMAD.WIDE.U32 R2, R20, c[0x0][0x240], R2 ;  /* 0x0000900014027a25 */ /* 0x000fe200078e0002 */
[----:B------:R-:W-:-:S02]  /*25d0*/  ISETP.GE.AND P6, PT, R135, c[0x0][0x1d4], PT ;  /* 0x0000750087007a0c */ /* 0x000fc40003fc6270 */
[----:B------:R-:W-:Y:S01]  /*25e0*/  ISETP.GE.AND P5, PT, R199, c[0x0][0x1d4], PT ;  /* 0x00007500c7007a0c */ /* 0x000fe20003fa6270 */
[----:B------:R-:W-:Y:S01]  /*25f0*/  IMAD R3, R20, c[0x0][0x244], R3 ;  /* 0x0000910014037a24 */ /* 0x000fe200078e0203 */
[----:B------:R-:W-:Y:S01]  /*2600*/  ISETP.GE.AND P4, PT, R200, c[0x0][0x1d4], PT ;  /* 0x00007500c8007a0c */ /* 0x000fe20003f86270 */
[----:B------:R-:W-:Y:S01]  /*2610*/  IMAD R4, R11, c[0x0][0x24c], R0 ;  /* 0x000093000b047a24 */ /* 0x000fe200078e0200 */
[----:B------:R-:W-:Y:S01]  /*2620*/  LOP3.LUT R207, R207, 0xfffffffe, RZ, 0xc0, !PT ;  /* 0xfffffffecfcf7812 */ /* 0x000fe200078ec0ff */
[----:B------:R-:W-:Y:S01]  /*2630*/  IMAD.WIDE.U32 R62, R11, c[0x0][0x248], R2 ;  /* 0x000092000b3e7a25 */ /* 0x000fe200078e0002 */
[----:B------:R-:W-:-:S03]  /*2640*/  @P0 SHF.R.S32.HI R2, RZ, 0x1f, R45 ;  /* 0x0000001fff020819 */ /* 0x000fc6000001142d */
[----:B------:R-:W-:Y:S01]  /*2650*/  @P0 IMAD R0, R104, R45, RZ ;  /* 0x0000002d68000224 */ /* 0x000fe200078e02ff */
[----:B------:R-:W-:Y:S01]  /*2660*/  @P3 LOP3.LUT R207, R207, 0x1, RZ, 0xfc, !PT ;  /* 0x00000001cfcf3812 */ /* 0x000fe200078efcff */
[----:B------:R-:W-:Y:S02]  /*2670*/  IMAD.IADD R61, R63, 0x1, R4 ;  /* 0x000000013f3d7824 */ /* 0x000fe400078e0204 */
[----:B------:R-:W-:Y:S02]  /*2680*/  @P0 IMAD.MOV.U32 R60, RZ, RZ, R62 ;  /* 0x000000ffff3c0224 */ /* 0x000fe400078e003e */
[-C--:B------:R-:W-:Y:S02]  /*2690*/  @P0 IMAD R0, R2, R107.reuse, R0 ;  /* 0x0000006b02000224 */ /* 0x080fe400078e0200 */
[----:B------:R-:W-:-:S04]  /*26a0*/  @P0 IMAD.WIDE.U32 R4, R45, R107, R60 ;  /* 0x0000006b2d040225 */ /* 0x000fc800078e003c */
[----:B------:R-:W-:Y:S01]  /*26b0*/  @P0 IMAD.IADD R0, R5, 0x1, R0 ;  /* 0x0000000105000824 */ /* 0x000fe200078e0200 */
[----:B------:R-:W-:-:S04]  /*26c0*/  @P0 LEA R2, P2, R4, c[0x0][0x220], 0x1 ;  /* 0x0000880004020a11 */ /* 0x000fc800078408ff */
[----:B------:R-:W-:Y:S02]  /*26d0*/  @P0 LEA.HI.X R3, R4, c[0x0][0x224], R0, 0x1, P2 ;  /* 0x0000890004030a11 */ /* 0x000fe400010f0c00 */
[----:B------:R-:W-:-:S03]  /*26e0*/  @P1 IADD3 R4, P2, R227, c[0x0][0x340], RZ ;  /* 0x0000d000e3041a10 */ /* 0x000fc60007f5e0ff */
[----:B------:R-:W-:Y:S01]  /*26f0*/  @!PT LDS RZ, [RZ] ;  /* 0x00000000fffff984 */ /* 0x000fe20000000800 */
[----:B------:R-:W-:Y:S01]  /*2700*/  @!PT LDS RZ, [RZ] ;  /* 0x00000000fffff984 */ /* 0x000fe20000000800 */
[----:B------:R-:W-:Y:S01]  /*2710*/  @!PT LDS RZ, [RZ] ;  /* 0x00000000fffff984 */ /* 0x000fe20000000800 */
[----:B------:R1:W-:Y:S01]  /*2720*/  @P0 LDGSTS.E.BYPASS.LTC128B.128 [R198+0xc080], [R2.64], !P3 ;  /* 0x0c08000002c60fae */ /* 0x0003e2000d901d48 */
[----:B------:R-:W-:Y:S01]  /*2730*/  @P1 IADD3.X R5, R232, c[0x0][0x344], RZ, P2, !PT ;  /* 0x0000d100e8051a10 */ /* 0x000fe200017fe4ff */
[----:B------:R-:W-:Y:S02]  /*2740*/  IMAD.MOV.U32 R101, RZ, RZ, c[0x0][0x27c] ;  /* 0x00009f00ff657624 */ /* 0x000fe400078e00ff */
[----:B------:R1:W-:Y:S04]  /*2750*/  @P0 LDGSTS.E.BYPASS.LTC128B.128 [R198+0xd080], [R2.64+0x80], !P6 ;  /* 0x0d08008002c60fae */ /* 0x0003e8000f101d48 */
[----:B------:R1:W-:Y:S04]  /*2760*/  @P0 LDGSTS.E.BYPASS.LTC128B.128 [R198+0xe080], [R2.64+0x100], !P5 ;  /* 0x0e08010002c60fae */ /* 0x0003e8000e901d48 */
[----:B------:R1:W-:Y:S01]  /*2770*/  @P0 LDGSTS.E.BYPASS.LTC128B.128 [R198+0xf080], [R2.64+0x180], !P4 ;  /* 0x0f08018002c60fae */ /* 0x0003e2000e101d48 */
[----:B------:R-:W-:-:S03]  /*2780*/  IMAD.SHL.U32 R101, R101, 0x2, RZ ;  /* 0x0000000265657824 */ /* 0x000fc600078e00ff */
[----:B------:R-:W0:Y:S04]  /*2790*/  LDGDEPBAR ;  /* 0x00000000000079af */ /* 0x000e280000000000 */
[----:B------:R-:W2:Y:S01]  /*27a0*/  @P1 LDG.E R0, [R4.64] ;  /* 0x0000000804001981 */ /* 0x000ea2000c1e1900 */
[----:B------:R-:W-:Y:S01]  /*27b0*/  ISETP.GE.AND P2, PT, R132, c[0x0][0x27c], PT ;  /* 0x00009f0084007a0c */ /* 0x000fe20003f46270 */
[----:B------:R-:W-:Y:S01]  /*27c0*/  WARPSYNC 0xffffffff ;  /* 0xffffffff00007948 */ /* 0x000fe20003800000 */
[----:B------:R-:W-:Y:S02]  /*27d0*/  LOP3.LUT R207, R207, 0xfffffffd, RZ, 0xc0, !PT ;  /* 0xfffffffdcfcf7812 */ /* 0x000fe400078ec0ff */
[----:B------:R-:W-:Y:S02]  /*27e0*/  SHF.R.S32.HI R139, RZ, 0x1f, R138 ;  /* 0x0000001fff8b7819 */ /* 0x000fe4000001148a */
[----:B-----5:R-:W-:-:S07]  /*27f0*/  SHF.R.S32.HI R19, RZ, 0x1f, R99 ;  /* 0x0000001fff137819 */ /* 0x020fce0000011463 */
[----:B------:R-:W-:Y:S02]  /*2800*/  @P2 LOP3.LUT R207, R207, 0x2, RZ, 0xfc, !PT ;  /* 0x00000002cfcf2812 */ /* 0x000fe400078efcff */
[----:B--2---:R-:W-:Y:S01]  /*2810*/  @P1 SHF.R.S32.HI R18, RZ, 0x1f, R0 ;  /* 0x0000001fff121819 */ /* 0x004fe20000011400 */
[----:B------:R-:W-:Y:S02]  /*2820*/  @!P1 IMAD.MOV.U32 R0, RZ, RZ, R233 ;  /* 0x000000ffff009224 */ /* 0x000fe400078e00e9 */
[----:B------:R-:W-:Y:S02]  /*2830*/  @!P1 IMAD.MOV.U32 R18, RZ, RZ, R235 ;  /* 0x000000ffff129224 */ /* 0x000fe400078e00eb */
[C---:B-1----:R-:W-:Y:S01]  /*2840*/  IMAD.WIDE.U32 R2, R20.reuse, c[0x0][0x260], R132 ;  /* 0x0000980014027a25 */ /* 0x042fe200078e0084 */
[----:B------:R-:W-:Y:S01]  /*2850*/  ISETP.GE.AND P0, PT, R135, c[0x0][0x27c], PT ;  /* 0x00009f0087007a0c */ /* 0x000fe20003f06270 */
[----:B------:R-:W-:Y:S01]  /*2860*/  BAR.SYNC.DEFER_BLOCKING 0x0 ;  /* 0x0000000000007b1d */ /* 0x000fe20000010000 */
[----:B------:R-:W-:Y:S01]  /*2870*/  LOP3.LUT R207, R207, 0xfffffffb, RZ, 0xc0, !PT ;  /* 0xfffffffbcfcf7812 */ /* 0x000fe200078ec0ff */
[C---:B------:R-:W-:Y:S01]  /*2880*/  IMAD R7, R9.reuse, c[0x0][0x290], RZ ;  /* 0x0000a40009077a24 */ /* 0x040fe200078e02ff */
[----:B------:R-:W-:Y:S01]  /*2890*/  SHF.R.U32.HI R22, RZ, 0x3, R217 ;  /* 0x00000003ff167819 */ /* 0x000fe200000116d9 */
[----:B------:R-:W-:Y:S01]  /*28a0*/  IMAD R3, R20, c[0x0][0x264], R3 ;  /* 0x0000990014037a24 */ /* 0x000fe200078e0203 */
[----:B------:R-:W-:Y:S01]  /*28b0*/  MOV R108, c[0x0][0x27c] ;  /* 0x00009f00006c7a02 */ /* 0x000fe20000000f00 */
[----:B------:R-:W-:Y:S01]  /*28c0*/  IMAD.IADD R96, R10, 0x1, R12 ;  /* 0x000000010a607824 */ /* 0x000fe200078e020c */
[----:B------:R-:W-:Y:S01]  /*28d0*/  SEL R10, RZ, c[0x0][0x27c], !P2 ;  /* 0x00009f00ff0a7a07 */ /* 0x000fe20005000000 */
[----:B------:R-:W-:Y:S01]  /*28e0*/  IMAD R9, R9, c[0x0][0x280], RZ ;  /* 0x0000a00009097a24 */ /* 0x000fe200078e02ff */
[----:B------:R-:W-:Y:S01]  /*28f0*/  MOV R106, c[0x0][0x280] ;  /* 0x0000a000006a7a02 */ /* 0x000fe20000000f00 */
[----:B------:R-:W-:Y:S01]  /*2900*/  IMAD.WIDE.U32 R4, R208, c[0x0][0x290], R132 ;  /* 0x0000a400d0047a25 */ /* 0x000fe200078e0084 */
[----:B------:R-:W-:Y:S01]  /*2910*/  ULDC.U8 UR5, c[0x0][0x298] ;  /* 0x0000a60000057ab9 */ /* 0x000fe20000000000 */
[----:B------:R-:W-:-:S02]  /*2920*/  @P0 LOP3.LUT R207, R207, 0x4, RZ, 0xfc, !PT ;  /* 0x00000004cfcf0812 */ /* 0x000fc400078efcff */
[----:B------:R-:W-:Y:S02]  /*2930*/  IMAD R14, R208, c[0x0][0x294], R7 ;  /* 0x0000a500d00e7a24 */ /* 0x000fe400078e0207 */
[----:B------:R-:W-:Y:S01]  /*2940*/  IMAD R8, R6, c[0x0][0x268], RZ ;  /* 0x00009a0006087a24 */ /* 0x000fe200078e02ff */
[----:B------:R-:W-:Y:S01]  /*2950*/  LOP3.LUT R207, R207, 0xffffffef, RZ, 0xc0, !PT ;  /* 0xffffffefcfcf7812 */ /* 0x000fe200078ec0ff */
[----:B------:R-:W-:Y:S01]  /*2960*/  IMAD.WIDE.U32 R78, R11, c[0x0][0x268], R2 ;  /* 0x00009a000b4e7a25 */ /* 0x000fe200078e0002 */
[----:B------:R-:W-:Y:S02]  /*2970*/  SEL R2, RZ, c[0x0][0x27c], !P0 ;  /* 0x00009f00ff027a07 */ /* 0x000fe40004000000 */
[----:B------:R-:W-:Y:S01]  /*2980*/  ISETP.GE.AND P0, PT, R108, 0x1, PT ;  /* 0x000000016c00780c */ /* 0x000fe20003f06270 */
[----:B------:R-:W-:Y:S01]  /*2990*/  IMAD R15, R208, c[0x0][0x284], R9 ;  /* 0x0000a100d00f7a24 */ /* 0x000fe200078e0209 */
[----:B------:R-:W-:Y:S01]  /*29a0*/  LOP3.LUT R207, R207, 0xfffffff7, RZ, 0xc0, !PT ;  /* 0xfffffff7cfcf7812 */ /* 0x000fe200078ec0ff */
[----:B------:R-:W-:-:S02]  /*29b0*/  IMAD.IADD R9, R5, 0x1, R14 ;  /* 0x0000000105097824 */ /* 0x000fc400078e020e */
[----:B------:R-:W-:Y:S02]  /*29c0*/  IMAD R21, R11, c[0x0][0x26c], R8 ;  /* 0x00009b000b157a24 */ /* 0x000fe400078e0208 */
[----:B------:R-:W-:Y:S02]  /*29d0*/  IMAD.IADD R5, R132, 0x1, R10 ;  /* 0x0000000184057824 */ /* 0x000fe400078e020a */
[----:B------:R-:W-:Y:S01]  /*29e0*/  IMAD.MOV.U32 R8, RZ, RZ, R4 ;  /* 0x000000ffff087224 */ /* 0x000fe200078e0004 */
[----:B------:R-:W-:Y:S01]  /*29f0*/  IADD3 R4, R135, R2, RZ ;  /* 0x0000000287047210 */ /* 0x000fe20007ffe0ff */
[C---:B------:R-:W-:Y:S01]  /*2a00*/  IMAD.WIDE.U32 R2, R208.reuse, c[0x0][0x290], R138 ;  /* 0x0000a400d0027a25 */ /* 0x040fe200078e008a */
[----:B------:R-:W-:Y:S02]  /*2a10*/  SHF.R.S32.HI R12, RZ, 0x1f, R5 ;  /* 0x0000001fff0c7819 */ /* 0x000fe40000011405 */
[----:B------:R-:W-:Y:S01]  /*2a20*/  SHF.R.S32.HI R16, RZ, 0x1f, R4 ;  /* 0x0000001fff107819 */ /* 0x000fe20000011404 */
[----:B------:R-:W-:Y:S01]  /*2a30*/  IMAD.WIDE.U32 R10, R208, c[0x0][0x280], R138 ;  /* 0x0000a000d00a7a25 */ /* 0x000fe200078e008a */
[----:B------:R-:W-:-:S02]  /*2a40*/  LEA.HI R13, R12, R5, RZ, 0x3 ;  /* 0x000000050c0d7211 */ /* 0x000fc400078f18ff */
[----:B------:R-:W-:Y:S01]  /*2a50*/  LEA.HI R17, R12, R5, RZ, 0x6 ;  /* 0x000000050c117211 */ /* 0x000fe200078f30ff */
[----:B------:R-:W-:Y:S01]  /*2a60*/  IMAD.WIDE.U32 R6, R208, c[0x0][0x280], R132 ;  /* 0x0000a000d0067a25 */ /* 0x000fe200078e0084 */
[CC--:B------:R-:W-:Y:S02]  /*2a70*/  LEA.HI R12, R16.reuse, R4.reuse, RZ, 0x3 ;  /* 0x00000004100c7211 */ /* 0x0c0fe400078f18ff */
[----:B------:R-:W-:Y:S01]  /*2a80*/  LEA.HI R4, R16, R4, RZ, 0x6 ;  /* 0x0000000410047211 */ /* 0x000fe200078f30ff */
[----:B------:R-:W-:Y:S01]  /*2a90*/  IMAD.IADD R5, R14, 0x1, R3 ;  /* 0x000000010e057824 */ /* 0x000fe200078e0203 */
[C---:B------:R-:W-:Y:S01]  /*2aa0*/  LOP3.LUT R14, R217.reuse, 0x38, R13, 0xf8, !PT ;  /* 0x00000038d90e7812 */ /* 0x040fe200078ef80d */
[----:B------:R-:W-:Y:S01]  /*2ab0*/  IMAD.MOV.U32 R109, RZ, RZ, c[0x0][0x2b8] ;  /* 0x0000ae00ff6d7624 */ /* 0x000fe200078e00ff */
[----:B------:R-:W-:Y:S01]  /*2ac0*/  LOP3.LUT R16, R217, 0x38, R12, 0xf8, !PT ;  /* 0x00000038d9107812 */ /* 0x000fe200078ef80c */
[----:B------:R-:W-:Y:S01]  /*2ad0*/  IMAD.IADD R3, R15, 0x1, R11 ;  /* 0x000000010f037824 */ /* 0x000fe200078e020b */
[----:B------:R-:W-:Y:S01]  /*2ae0*/  SHF.L.U32 R11, R17, 0x5, RZ ;  /* 0x00000005110b7819 */ /* 0x000fe200000006ff */
[----:B------:R-:W-:Y:S01]  /*2af0*/  IMAD.SHL.U32 R4, R4, 0x20, RZ ;  /* 0x0000002004047824 */ /* 0x000fe200078e00ff */
[----:B------:R-:W-:Y:S01]  /*2b00*/  IADD3 R7, R7, R15, RZ ;  /* 0x0000000f07077210 */ /* 0x000fe20007ffe0ff */
[----:B------:R-:W-:Y:S01]  /*2b10*/  IMAD.MOV.U32 R105, RZ, RZ, c[0x0][0x290] ;  /* 0x0000a400ff697624 */ /* 0x000fe200078e00ff */
[----:B------:R-:W-:Y:S01]  /*2b20*/  ISETP.NE.AND P1, PT, R109, 0x1, PT ;  /* 0x000000016d00780c */ /* 0x000fe20003f25270 */
[----:B------:R-:W-:Y:S01]  /*2b30*/  IMAD.WIDE.U32 R72, R0, c[0x0][0x2b0], RZ ;  /* 0x0000ac0000487a25 */ /* 0x000fe200078e00ff */
[----:B------:R-:W-:-:S02]  /*2b40*/  LOP3.LUT R17, R11, 0x7ffff800, RZ, 0xc0, !PT ;  /* 0x7ffff8000b117812 */ /* 0x000fc400078ec0ff */
[-C--:B------:R-:W-:Y:S01]  /*2b50*/  LOP3.LUT R15, R14, R22.reuse, RZ, 0x3c, !PT ;  /* 0x000000160e0f7212 */ /* 0x080fe200078e3cff */
[----:B------:R-:W-:Y:S01]  /*2b60*/  IMAD.WIDE.U32 R76, R20, c[0x0][0x210], RZ ;  /* 0x00008400144c7a25 */ /* 0x000fe200078e00ff */
[----:B------:R-:W-:Y:S02]  /*2b70*/  LOP3.LUT R14, R4, 0x7ffff800, RZ, 0xc0, !PT ;  /* 0x7ffff800040e7812 */ /* 0x000fe400078ec0ff */
[----:B------:R-:W-:Y:S01]  /*2b80*/  LOP3.LUT R11, R16, R22, RZ, 0x3c, !PT ;  /* 0x00000016100b7212 */ /* 0x000fe200078e3cff */
[----:B------:R-:W-:Y:S01]  /*2b90*/  IMAD.MOV.U32 R4, RZ, RZ, R2 ;  /* 0x000000ffff047224 */ /* 0x000fe200078e0002 */
[--C-:B------:R-:W-:Y:S01]  /*2ba0*/  IADD3 R17, R15, R17, R219.reuse ;  /* 0x000000110f117210 */ /* 0x100fe20007ffe0db */
[----:B------:R-:W-:Y:S01]  /*2bb0*/  IMAD.WIDE.U32 R74, R20, c[0x0][0x1e8], RZ ;  /* 0x00007a00144a7a25 */ /* 0x000fe200078e00ff */
[----:B------:R-:W-:Y:S02]  /*2bc0*/  IADD3 R15, R11, R14, R219 ;  /* 0x0000000e0b0f7210 */ /* 0x000fe40007ffe0db */
[----:B------:R-:W-:Y:S01]  /*2bd0*/  MOV R2, R10 ;  /* 0x0000000a00027202 */ /* 0x000fe20000000f00 */
[----:B------:R-:W-:Y:S01]  /*2be0*/  IMAD R11, R18, c[0x0][0x2b0], RZ ;  /* 0x0000ac00120b7a24 */ /* 0x000fe200078e02ff */
[----:B------:R-:W-:Y:S01]  /*2bf0*/  LOP3.LUT R57, R13, 0xfffffff8, RZ, 0xc0, !PT ;  /* 0xfffffff80d397812 */ /* 0x000fe200078ec0ff */
[C---:B------:R-:W-:Y:S01]  /*2c00*/  IMAD R10, R19.reuse, c[0x0][0x290], RZ ;  /* 0x0000a400130a7a24 */ /* 0x040fe200078e02ff */
[----:B------:R-:W-:Y:S01]  /*2c10*/  LOP3.LUT R56, R12, 0xfffffff8, RZ, 0xc0, !PT ;  /* 0xfffffff80c387812 */ /* 0x000fe200078ec0ff */
[----:B------:R-:W-:Y:S01]  /*2c20*/  IMAD R14, R19, c[0x0][0x280], RZ ;  /* 0x0000a000130e7a24 */ /* 0x000fe200078e02ff */
[----:B------:R-:W-:Y:S01]  /*2c30*/  @P1 LOP3.LUT R207, R207, 0x8, RZ, 0xfc, !PT ;  /* 0x00000008cfcf1812 */ /* 0x000fe200078efcff */
[----:B------:R-:W-:Y:S01]  /*2c40*/  IMAD R11, R0, c[0x0][0x2b4], R11 ;  /* 0x0000ad00000b7a24 */ /* 0x000fe200078e020b */
[-C--:B------:R-:W-:Y:S01]  /*2c50*/  SHF.L.U64.HI R102, R105, R103.reuse, c[0x0][0x294] ;  /* 0x0000a50069667619 */ /* 0x080fe20000010267 */
[C---:B------:R-:W-:Y:S01]  /*2c60*/  IMAD R10, R99.reuse, c[0x0][0x294], R10 ;  /* 0x0000a500630a7a24 */ /* 0x040fe200078e020a */
[C---:B------:R-:W-:Y:S01]  /*2c70*/  SHF.L.U64.HI R103, R106.reuse, R103, c[0x0][0x284] ;  /* 0x0000a1006a677619 */ /* 0x040fe20000010267 */
[C---:B------:R-:W-:Y:S01]  /*2c80*/  IMAD R0, R99.reuse, c[0x0][0x284], R14 ;  /* 0x0000a10063007a24 */ /* 0x040fe200078e020e */
[----:B------:R-:W-:Y:S01]  /*2c90*/  SHF.L.U32 R106, R106, 0x5, RZ ;  /* 0x000000056a6a7819 */ /* 0x000fe200000006ff */
[----:B------:R-:W-:Y:S01]  /*2ca0*/  IMAD.WIDE.U32 R66, R99, c[0x0][0x290], R4 ;  /* 0x0000a40063427a25 */ /* 0x000fe200078e0004 */
[----:B------:R-:W-:-:S02]  /*2cb0*/  IADD3 R92, R79, R21, RZ ;  /* 0x000000154f5c7210 */ /* 0x000fc40007ffe0ff */
[----:B------:R-:W-:Y:S01]  /*2cc0*/  SHF.R.S32.HI R90, RZ, 0x3, R13 ;  /* 0x00000003ff5a7819 */ /* 0x000fe2000001140d */
[C---:B------:R-:W-:Y:S01]  /*2cd0*/  IMAD.WIDE.U32 R64, R99.reuse, c[0x0][0x280], R2 ;  /* 0x0000a00063407a25 */ /* 0x040fe200078e0002 */
[----:B------:R-:W-:Y:S02]  /*2ce0*/  SHF.R.S32.HI R89, RZ, 0x3, R12 ;  /* 0x00000003ff597819 */ /* 0x000fe4000001140c */
[----:B------:R-:W-:Y:S01]  /*2cf0*/  IADD3 R86, R10, R67, RZ ;  /* 0x000000430a567210 */ /* 0x000fe20007ffe0ff */
[C---:B------:R-:W-:Y:S01]  /*2d00*/  IMAD.WIDE.U32 R70, R99.reuse, c[0x0][0x290], R8 ;  /* 0x0000a40063467a25 */ /* 0x040fe200078e0008 */
[----:B------:R-:W-:Y:S02]  /*2d10*/  IADD3 R83, R0, R65, RZ ;  /* 0x0000004100537210 */ /* 0x000fe40007ffe0ff */
[----:B------:R-:W-:Y:S01]  /*2d20*/  SHF.R.S32.HI R85, RZ, 0x1f, R57 ;  /* 0x0000001fff557819 */ /* 0x000fe20000011439 */
[----:B------:R-:W-:Y:S01]  /*2d30*/  IMAD.WIDE.U32 R68, R99, c[0x0][0x280], R6 ;  /* 0x0000a00063447a25 */ /* 0x000fe200078e0006 */
[----:B------:R-:W-:-:S02]  /*2d40*/  SHF.R.S32.HI R84, RZ, 0x1f, R56 ;  /* 0x0000001fff547819 */ /* 0x000fc40000011438 */
[----:B------:R-:W-:Y:S01]  /*2d50*/  SHF.L.U32 R81, R15, 0x1, RZ ;  /* 0x000000010f517819 */ /* 0x000fe200000006ff */
[----:B------:R-:W-:Y:S01]  /*2d60*/  IMAD.SHL.U32 R105, R105, 0x20, RZ ;  /* 0x0000002069697824 */ /* 0x000fe200078e00ff */
[----:B------:R-:W-:Y:S01]  /*2d70*/  @P0 LOP3.LUT R207, R207, 0x10, RZ, 0xfc, !PT ;  /* 0x00000010cfcf0812 */ /* 0x000fe200078efcff */
[C---:B------:R-:W-:Y:S02]  /*2d80*/  IMAD R94, R20.reuse, c[0x0][0x214], R77 ;  /* 0x00008500145e7a24 */ /* 0x040fe400078e024d */
[----:B------:R-:W-:Y:S02]  /*2d90*/  IMAD R93, R20, c[0x0][0x1ec], R75 ;  /* 0x00007b00145d7a24 */ /* 0x000fe400078e024b */
[----:B------:R-:W-:Y:S02]  /*2da0*/  IMAD.IADD R91, R73, 0x1, R11 ;  /* 0x00000001495b7824 */ /* 0x000fe400078e020b */
[----:B------:R-:W-:Y:S02]  /*2db0*/  IMAD.IADD R88, R71, 0x1, R10 ;  /* 0x0000000147587824 */ /* 0x000fe400078e020a */
[----:B------:R-:W-:-:S02]  /*2dc0*/  IMAD.IADD R87, R69, 0x1, R0 ;  /* 0x0000000145577824 */ /* 0x000fc400078e0200 */
[----:B------:R-:W-:Y:S02]  /*2dd0*/  IMAD.SHL.U32 R82, R17, 0x2, RZ ;  /* 0x0000000211527824 */ /* 0x000fe400078e00ff */
.L_x_193:
[----:B------:R-:W-:Y:S01]  /*2de0*/  IMAD.SHL.U32 R52, R45, 0x20, RZ ;  /* 0x000000202d347824 */ /* 0x000fe200078e00ff */
[----:B------:R-:W-:Y:S04]  /*2df0*/  DEPBAR.LE SB0, 0x0 ;  /* 0x000080000000791a */ /* 0x000fe80000000000 */
[----:B------:R-:W-:Y:S01]  /*2e00*/  IMAD.IADD R0, R218, 0x1, R52 ;  /* 0x00000001da007824 */ /* 0x000fe200078e0234 */
[----:B------:R-:W-:Y:S01]  /*2e10*/  ISETP.NE.AND P1, PT, R109, 0x1, PT ;  /* 0x000000016d00780c */ /* 0x000fe20003f25270 */
[----:B------:R-:W-:Y:S01]  /*2e20*/  IMAD.MOV.U32 R49, RZ, RZ, RZ ;  /* 0x000000ffff317224 */ /* 0x000fe200078e00ff */
[----:B------:R-:W-:Y:S01]  /*2e30*/  WARPSYNC 0xffffffff ;  /* 0xffffffff00007948 */ /* 0x000fe20003800000 */
[----:B------:R-:W-:Y:S01]  /*2e40*/  IMAD.IADD R2, R96, 0x1, R0 ;  /* 0x0000000160027824 */ /* 0x000fe200078e0200 */
[----:B------:R-:W-:Y:S01]  /*2e50*/  ISETP.GE.AND P0, PT, R0, R55, PT ;  /* 0x000000370000720c */ /* 0x000fe20003f06270 */
[----:B------:R-:W-:Y:S01]  /*2e60*/  BSSY B1, `(.L_x_175) ;  /* 0x00002a4000017945 */ /* 0x000fe20003800000 */
[----:B------:R-:W-:Y:S01]  /*2e70*/  ISETP.GE.AND P2, PT, R108, 0x1, PT ;  /* 0x000000016c00780c */ /* 0x000fe20003f46270 */
[----:B------:R-:W-:Y:S01]  /*2e80*/  IMAD.MOV.U32 R0, RZ, RZ, R2 ;  /* 0x000000ffff007224 */ /* 0x000fe200078e0002 */
[----:B------:R-:W-:Y:S05]  /*2e90*/  ISETP.GT.OR P0, PT, R218, 0x1f, P0 ;  /* 0x0000001fda00780c */ /* 0x000fea0000704670 */
[----:B------:R-:W-:Y:S05]  /*2ea0*/  @P1 IMAD.HI.U32 R3, R2, c[0x0][0x2bc], RZ ;  /* 0x0000af0002031a27 */ /* 0x000fea00078e00ff */
[----:B------:R-:W-:Y:S04]  /*2eb0*/  @P1 SHF.R.U32.HI R0, RZ, c[0x0][0x2c0], R3 ;  /* 0x0000b000ff001a19 */ /* 0x000fe80000011603 */
[C---:B------:R-:W-:Y:S04]  /*2ec0*/  @!P0 IADD3 R3, P1, R0.reuse, R72, RZ ;  /* 0x0000004800038210 */ /* 0x040fe80007f3e0ff */
[----:B-1----:R-:W-:Y:S01]  /*2ed0*/  @!P0 LEA.HI.X.SX32 R5, R0, R91, 0x1, P1 ;  /* 0x0000005b00058211 */ /* 0x002fe200008f0eff */
[----:B------:R-:W-:Y:S01]  /*2ee0*/  IMAD.MOV R0, RZ, RZ, -R0 ;  /* 0x000000ffff007224 */ /* 0x000fe200078e0a00 */
[C---:B------:R-:W-:Y:S03]  /*2ef0*/  @!P0 LEA R4, P1, R3.reuse, c[0x0][0x2a0], 0x2 ;  /* 0x0000a80003048a11 */ /* 0x040fe600078210ff */
[----:B------:R-:W-:Y:S01]  /*2f00*/  IMAD R50, R0, c[0x0][0x2b8], R2 ;  /* 0x0000ae0000327a24 */ /* 0x000fe200078e0202 */
[----:B------:R-:W-:Y:S03]  /*2f10*/  @!P0 LEA.HI.X R5, R3, c[0x0][0x2a4], R5, 0x2, P1 ;  /* 0x0000a90003058a11 */ /* 0x000fe600008f1405 */
[C---:B------:R-:W-:Y:S01]  /*2f20*/  IMAD.WIDE.U32 R2, R50.reuse, c[0x0][0x1e0], RZ ;  /* 0x0000780032027a25 */ /* 0x040fe200078e00ff */
[----:B------:R-:W-:Y:S01]  /*2f30*/  SHF.R.S32.HI R53, RZ, 0x1f, R50 ;  /* 0x0000001fff357819 */ /* 0x000fe20000011432 */
[----:B------:R-:W2:Y:S04]  /*2f40*/  @!P0 LDG.E R49, [R4.64] ;  /* 0x0000000804318981 */ /* 0x000ea8000c1e1900 */
[----:B------:R-:W-:Y:S01]  /*2f50*/  IMAD R0, R53, c[0x0][0x1e0], RZ ;  /* 0x0000780035007a24 */ /* 0x000fe200078e02ff */
[----:B------:R-:W-:Y:S03]  /*2f60*/  BAR.SYNC.DEFER_BLOCKING 0x0 ;  /* 0x0000000000007b1d */ /* 0x000fe60000010000 */
[----:B------:R-:W-:Y:S04]  /*2f70*/  IMAD R0, R50, c[0x0][0x1e4], R0 ;  /* 0x0000790032007a24 */ /* 0x000fe800078e0200 */
[----:B------:R-:W-:Y:S01]  /*2f80*/  IMAD.IADD R3, R3, 0x1, R0 ;  /* 0x0000000103037824 */ /* 0x000fe200078e0200 */
[----:B--2---:R-:W-:Y:S03]  /*2f90*/  SHF.R.S32.HI R54, RZ, 0x1f, R49 ;  /* 0x0000001fff367819 */ /* 0x004fe60000011431 */
[C---:B------:R-:W-:Y:S04]  /*2fa0*/  IMAD.WIDE.U32 R2, R49.reuse, c[0x0][0x1f0], R2 ;  /* 0x00007c0031027a25 */ /* 0x040fe800078e0002 */
[----:B------:R-:W-:Y:S01]  /*2fb0*/  IMAD R4, R54, c[0x0][0x1f0], RZ ;  /* 0x00007c0036047a24 */ /* 0x000fe200078e02ff */
[----:B------:R-:W-:Y:S03]  /*2fc0*/  IADD3 R0, P0, R74, R2, RZ ;  /* 0x000000024a007210 */ /* 0x000fe60007f1e0ff */
[----:B------:R-:W-:Y:S05]  /*2fd0*/  IMAD R4, R49, c[0x0][0x1f4], R4 ;  /* 0x00007d0031047a24 */ /* 0x000fea00078e0204 */
[----:B------:R-:W-:Y:S02]  /*2fe0*/  IADD3.X R2, R93, R3, R4, P0, !PT ;  /* 0x000000035d027210 */ /* 0x000fe400007fe404 */
[C---:B------:R-:W-:Y:S04]  /*2ff0*/  LEA R20, P0, R0.reuse, c[0x0][0x1c8], 0x1 ;  /* 0x0000720000147a11 */ /* 0x040fe800078008ff */
[----:B------:R-:W-:Y:S01]  /*3000*/  LEA.HI.X R18, R0, c[0x0][0x1cc], R2, 0x1, P0 ;  /* 0x0000730000127a11 */ /* 0x000fe200000f0c02 */
[----:B----4-:R-:W-:-:S05]  /*3010*/  @!P2 BRA `(.L_x_176) ;  /* 0x000026d00000a947 */ /* 0x010fca0003800000 */
[-C--:B------:R-:W-:Y:S01]  /*3020*/  IMAD R3, R103, R45.reuse, RZ ;  /* 0x0000002d67037224 */ /* 0x080fe200078e02ff */
[----:B------:R-:W-:Y:S01]  /*3030*/  ISETP.NE.AND P0, PT, RZ, UR5, PT ;  /* 0x00000005ff007c0c */ /* 0x000fe2000bf05270 */
[-C--:B------:R-:W-:Y:S01]  /*3040*/  IMAD R2, R102, R45.reuse, RZ ;  /* 0x0000002d66027224 */ /* 0x080fe200078e02ff */
[----:B------:R-:W-:Y:S01]  /*3050*/  SHF.R.S32.HI R0, RZ, 0x1f, R45 ;  /* 0x0000001fff007819 */ /* 0x000fe2000001142d */
[----:B------:R-:W-:Y:S01]  /*3060*/  IMAD.WIDE.U32 R8, R106, R45, RZ ;  /* 0x0000002d6a087225 */ /* 0x000fe200078e00ff */
[----:B------:R-:W-:Y:S03]  /*3070*/  IADD3 R4, -R52, R55, RZ ;  /* 0x0000003734047210 */ /* 0x000fe60007ffe1ff */
[----:B------:R-:W-:Y:S01]  /*3080*/  IMAD R3, R0, R106, R3 ;  /* 0x0000006a00037224 */ /* 0x000fe200078e0203 */
[----:B------:R-:W-:Y:S01]  /*3090*/  IMNMX R51, R4, 0x20, PT ;  /* 0x0000002004337817 */ /* 0x000fe20003800200 */
[----:B------:R-:W-:Y:S02]  /*30a0*/  IMAD R2, R0, R105, R2 ;  /* 0x0000006900027224 */ /* 0x000fe400078e0202 */
[----:B------:R-:W-:Y:S01]  /*30b0*/  IMAD.WIDE.U32 R10, R105, R45, RZ ;  /* 0x0000002d690a7225 */ /* 0x000fe200078e00ff */
[----:B------:R-:W-:Y:S04]  /*30c0*/  IADD3 R19, R9, R3, RZ ;  /* 0x0000000309137210 */ /* 0x000fe80007ffe0ff */
[----:B------:R-:W-:Y:S01]  /*30d0*/  IADD3 R21, R11, R2, RZ ;  /* 0x000000020b157210 */ /* 0x000fe20007ffe0ff */
[----:B------:R-:W-:-:S05]  /*30e0*/  @!P0 BRA `(.L_x_177) ;  /* 0x000012e000008947 */ /* 0x000fca0003800000 */
[----:B------:R-:W-:Y:S01]  /*30f0*/  ISETP.GE.AND P1, PT, R208, R51, PT ;  /* 0x00000033d000720c */ /* 0x000fe20003f26270 */
[----:B------:R-:W-:Y:S01]  /*3100*/  BSSY B0, `(.L_x_178) ;  /* 0x000002a000007945 */ /* 0x000fe20003800000 */
[----:B------:R-:W-:Y:S01]  /*3110*/  CS2R R30, SRZ ;  /* 0x00000000001e7805 */ /* 0x000fe2000001ff00 */
[----:B------:R-:W-:Y:S01]  /*3120*/  CS2R R28, SRZ ;  /* 0x00000000001c7805 */ /* 0x000fe2000001ff00 */
[----:B------:R-:W-:Y:S01]  /*3130*/  CS2R R26, SRZ ;  /* 0x00000000001a7805 */ /* 0x000fe2000001ff00 */
[----:B------:R-:W-:Y:S01]  /*3140*/  CS2R R24, SRZ ;  /* 0x0000000000187805 */ /* 0x000fe2000001ff00 */
[----:B------:R-:W-:Y:S01]  /*3150*/  CS2R R16, SRZ ;  /* 0x0000000000107805 */ /* 0x000fe2000001ff00 */
[----:B------:R-:W-:Y:S01]  /*3160*/  CS2R R12, SRZ ;  /* 0x00000000000c7805 */ /* 0x000fe2000001ff00 */
[----:B------:R-:W-:Y:S01]  /*3170*/  CS2R R6, SRZ ;  /* 0x0000000000067805 */ /* 0x000fe2000001ff00 */
[----:B------:R-:W-:Y:S04]  /*3180*/  CS2R R2, SRZ ;  /* 0x0000000000027805 */ /* 0x000fe8000001ff00 */
[----:B------:R-:W-:-:S05]  /*3190*/  @P1 BRA `(.L_x_179) ;  /* 0x0000020000001947 */ /* 0x000fca0003800000 */
[----:B------:R-:W-:Y:S01]  /*31a0*/  IADD3 R0, P0, R64, R8, RZ ;  /* 0x0000000840007210 */ /* 0x000fe20007f1e0ff */
[----:B------:R-:W-:Y:S01]  /*31b0*/  CS2R R24, SRZ ;  /* 0x0000000000187805 */ /* 0x000fe2000001ff00 */
[----:B------:R-:W-:Y:S01]  /*31c0*/  CS2R R26, SRZ ;  /* 0x00000000001a7805 */ /* 0x000fe2000001ff00 */
[----:B------:R-:W-:Y:S01]  /*31d0*/  CS2R R6, SRZ ;  /* 0x0000000000067805 */ /* 0x000fe2000001ff00 */
[----:B------:R-:W-:Y:S01]  /*31e0*/  CS2R R28, SRZ ;  /* 0x00000000001c7805 */ /* 0x000fe2000001ff00 */
[----:B------:R-:W-:Y:S01]  /*31f0*/  IMAD.X R3, R19, 0x1, R83, P0 ;  /* 0x0000000113037824 */ /* 0x000fe200000e0653 */
[----:B------:R-:W-:Y:S01]  /*3200*/  IADD3 R2, P0, R66, R10, RZ ;  /* 0x0000000a42027210 */ /* 0x000fe20007f1e0ff */
[----:B------:R-:W-:Y:S01]  /*3210*/  CS2R R12, SRZ ;  /* 0x00000000000c7805 */ /* 0x000fe2000001ff00 */
[----:B------:R-:W-:Y:S01]  /*3220*/  CS2R R30, SRZ ;  /* 0x00000000001e7805 */ /* 0x000fe2000001ff00 */
[----:B------:R-:W-:Y:S02]  /*3230*/  CS2R R16, SRZ ;  /* 0x0000000000107805 */ /* 0x000fe4000001ff00 */
[----:B------:R-:W-:Y:S01]  /*3240*/  IMAD.X R5, R21, 0x1, R86, P0 ;  /* 0x0000000115057824 */ /* 0x000fe200000e0656 */
[C---:B------:R-:W-:Y:S04]  /*3250*/  LEA R8, P0, R0.reuse, c[0x0][0x270], 0x1 ;  /* 0x00009c0000087a11 */ /* 0x040fe800078008ff */
[----:B------:R-:W-:Y:S02]  /*3260*/  LEA.HI.X R9, R0, c[0x0][0x274], R3, 0x1, P0 ;  /* 0x00009d0000097a11 */ /* 0x000fe400000f0c03 */
[C---:B------:R-:W-:Y:S04]  /*3270*/  LEA R4, P0, R2.reuse, c[0x0][0x288], 0x1 ;  /* 0x0000a20002047a11 */ /* 0x040fe800078008ff */
[----:B------:R-:W-:Y:S02]  /*3280*/  LEA.HI.X R5, R2, c[0x0][0x28c], R5, 0x1, P0 ;  /* 0x0000a30002057a11 */ /* 0x000fe400000f0c05 */
[----:B------:R-:W-:Y:S01]  /*3290*/  ISETP.GE.AND P0, PT, R138, c[0x0][0x27c], PT ;  /* 0x00009f008a007a0c */ /* 0x000fe20003f06270 */
[----:B------:R-:W-:Y:S11]  /*32a0*/  CS2R R2, SRZ ;  /* 0x0000000000027805 */ /* 0x000ff6000001ff00 */
[----:B------:R-:W-:Y:S01]  /*32b0*/  @!UPT UIADD3 URZ, URZ, URZ, URZ ;  /* 0x0000003f3f3ff290 */ /* 0x000fe2000fffe03f */
[----:B------:R1:W5:Y:S04]  /*32c0*/  @!P0 LDG.E.64 R24, [R8.64] ;  /* 0x0000000808188981 */ /* 0x000368000c1e1b00 */
[----:B------:R1:W5:Y:S01]  /*32d0*/  @!P0 LDG.E.64 R2, [R4.64] ;  /* 0x0000000804028981 */ /* 0x000362000c1e1b00 */
[----:B------:R-:W-:Y:S11]  /*32e0*/  ISETP.GE.AND P0, PT, R142, c[0x0][0x27c], PT ;  /* 0x00009f008e007a0c */ /* 0x000ff60003f06270 */
[----:B------:R-:W-:Y:S02]  /*32f0*/  @!UPT UIADD3 URZ, URZ, URZ, URZ ;  /* 0x0000003f3f3ff290 */ /* 0x000fe4000fffe03f */
[----:B------:R1:W5:Y:S04]  /*3300*/  @!P0 LDG.E.64 R26, [R8.64+0x40] ;  /* 0x00004008081a8981 */ /* 0x000368000c1e1b00 */
[----:B------:R1:W5:Y:S01]  /*3310*/  @!P0 LDG.E.64 R6, [R4.64+0x40] ;  /* 0x0000400804068981 */ /* 0x000362000c1e1b00 */
[----:B------:R-:W-:Y:S11]  /*3320*/  ISETP.GE.AND P0, PT, R140, c[0x0][0x27c], PT ;  /* 0x00009f008c007a0c */ /* 0x000ff60003f06270 */
[----:B------:R-:W-:Y:S02]  /*3330*/  @!UPT UIADD3 URZ, URZ, URZ, URZ ;  /* 0x0000003f3f3ff290 */ /* 0x000fe4000fffe03f */
[----:B------:R1:W5:Y:S04]  /*3340*/  @!P0 LDG.E.64 R28, [R8.64+0x80] ;  /* 0x00008008081c8981 */ /* 0x000368000c1e1b00 */
[----:B------:R1:W5:Y:S01]  /*3350*/  @!P0 LDG.E.64 R12, [R4.64+0x80] ;  /* 0x00008008040c8981 */ /* 0x000362000c1e1b00 */
[----:B------:R-:W-:Y:S11]  /*3360*/  ISETP.GE.AND P0, PT, R141, c[0x0][0x27c], PT ;  /* 0x00009f008d007a0c */ /* 0x000ff60003f06270 */
[----:B------:R-:W-:Y:S02]  /*3370*/  @!UPT UIADD3 URZ, URZ, URZ, URZ ;  /* 0x0000003f3f3ff290 */ /* 0x000fe4000fffe03f */
[----:B------:R1:W5:Y:S04]  /*3380*/  @!P0 LDG.E.64 R30, [R8.64+0xc0] ;  /* 0x0000c008081e8981 */ /* 0x000368000c1e1b00 */
[----:B------:R1:W5:Y:S02]  /*3390*/  @!P0 LDG.E.64 R16, [R4.64+0xc0] ;  /* 0x0000c00804108981 */ /* 0x000364000c1e1b00 */
.L_x_179:
[----:B------:R-:W-:Y:S05]  /*33a0*/  BSYNC B0 ;  /* 0x0000000000007941 */ /* 0x000fea0003800000 */
.L_x_178:
[----:B------:R2:W3:Y:S04]  /*33b0*/  SHFL.IDX PT, R40, R18, RZ, 0x181f ;  /* 0x00181fff12287589 */ /* 0x0004e800000e0000 */
[----:B------:R2:W4:Y:S01]  /*33c0*/  SHFL.IDX PT, R39, R20, RZ, 0x181f ;  /* 0x00181fff14277589 */ /* 0x00052200000e0000 */
[----:B------:R-:W-:-:S05]  /*33d0*/  @P1 BRA `(.L_x_180) ;  /* 0x000024c000001947 */ /* 0x000fca0003800000 */
[----:B------:R-:W-:Y:S01]  /*33e0*/  ISETP.GE.AND P0, PT, R132, c[0x0][0x1d4], PT ;  /* 0x0000750084007a0c */ /* 0x000fe20003f06270 */
[----:B-1---5:R-:W-:Y:S01]  /*33f0*/  IMAD.MOV.U32 R8, RZ, RZ, R30 ;  /* 0x000000ffff087224 */ /* 0x022fe200078e001e */
[----:B------:R-:W-:Y:S01]  /*3400*/  MOV R0, R29 ;  /* 0x0000001d00007202 */ /* 0x000fe20000000f00 */
[----:B------:R-:W-:Y:S01]  /*3410*/  IMAD.MOV.U32 R5, RZ, RZ, R31 ;  /* 0x000000ffff057224 */ /* 0x000fe200078e001f */
[----:B------:R-:W-:Y:S01]  /*3420*/  BSSY B0, `(.L_x_181) ;  /* 0x000004a000007945 */ /* 0x000fe20003800000 */
[----:B------:R-:W-:Y:S03]  /*3430*/  IMAD.MOV.U32 R4, RZ, RZ, R28 ;  /* 0x000000ffff047224 */ /* 0x000fe600078e001c */
[----:B------:R-:W-:Y:S01]  /*3440*/  PRMT R34, R8, 0x5410, R5 ;  /* 0x0000541008227816 */ /* 0x000fe20000000005 */
[----:B------:R-:W-:Y:S01]  /*3450*/  IMAD.MOV.U32 R8, RZ, RZ, R26 ;  /* 0x000000ffff087224 */ /* 0x000fe200078e001a */
[----:B------:R-:W-:Y:S01]  /*3460*/  PRMT R33, R4, 0x5410, R0 ;  /* 0x0000541004217816 */ /* 0x000fe20000000000 */
[----:B------:R-:W-:Y:S01]  /*3470*/  IMAD.MOV.U32 R5, RZ, RZ, R27 ;  /* 0x000000ffff057224 */ /* 0x000fe200078e001b */
[----:B------:R-:W-:Y:S01]  /*3480*/  MOV R4, R16 ;  /* 0x0000001000047202 */ /* 0x000fe20000000f00 */
[----:B------:R-:W-:Y:S03]  /*3490*/  IMAD.MOV.U32 R0, RZ, RZ, R17 ;  /* 0x000000ffff007224 */ /* 0x000fe600078e0011 */
[----:B------:R-:W-:Y:S01]  /*34a0*/  PRMT R32, R8, 0x5410, R5 ;  /* 0x0000541008207816 */ /* 0x000fe20000000005 */
[----:B------:R-:W-:Y:S01]  /*34b0*/  IMAD.MOV.U32 R8, RZ, RZ, R12 ;  /* 0x000000ffff087224 */ /* 0x000fe200078e000c */
[----:B------:R-:W-:Y:S01]  /*34c0*/  PRMT R21, R4, 0x5410, R0 ;  /* 0x0000541004157816 */ /* 0x000fe20000000000 */
[----:B------:R-:W-:Y:S01]  /*34d0*/  IMAD.MOV.U32 R4, RZ, RZ, R6 ;  /* 0x000000ffff047224 */ /* 0x000fe200078e0006 */
[----:B------:R-:W-:Y:S02]  /*34e0*/  MOV R5, R13 ;  /* 0x0000000d00057202 */ /* 0x000fe40000000f00 */
[----:B------:R-:W-:Y:S02]  /*34f0*/  MOV R0, R7 ;  /* 0x0000000700007202 */ /* 0x000fe40000000f00 */
[----:B--2---:R-:W-:Y:S02]  /*3500*/  PRMT R20, R8, 0x5410, R5 ;  /* 0x0000541008147816 */ /* 0x004fe40000000005 */
[----:B------:R-:W-:Y:S01]  /*3510*/  PRMT R19, R4, 0x5410, R0 ;  /* 0x0000541004137816 */ /* 0x000fe20000000000 */
[----:B------:R-:W-:-:S05]  /*3520*/  @P0 BRA `(.L_x_182) ;  /* 0x0000039000000947 */ /* 0x000fca0003800000 */
[C---:B----4-:R-:W-:Y:S01]  /*3530*/  LEA R36, P0, R132.reuse, R39, 0x1 ;  /* 0x0000002784247211 */ /* 0x050fe200078008ff */
[----:B------:R-:W1:Y:S01]  /*3540*/  LDS.128 R8, [R198+0xc080] ;  /* 0x00c08000c6087984 */ /* 0x000e620000000c00 */
[----:B------:R-:W-:Y:S01]  /*3550*/  MOV R4, R2 ;  /* 0x0000000200047202 */ /* 0x000fe20000000f00 */
[----:B------:R-:W-:Y:S01]  /*3560*/  IMAD.MOV.U32 R15, RZ, RZ, R3 ;  /* 0x000000ffff0f7224 */ /* 0x000fe200078e0003 */
[----:B---3--:R-:W-:Y:S02]  /*3570*/  LEA.HI.X R37, R132, R40, R133, 0x1, P0 ;  /* 0x0000002884257211 */ /* 0x008fe400000f0c85 */
[----:B------:R-:W-:Y:S02]  /*3580*/  ISETP.GE.AND P0, PT, R138, c[0x0][0x27c], PT ;  /* 0x00009f008a007a0c */ /* 0x000fe40003f06270 */
[----:B------:R-:W-:Y:S11]  /*3590*/  MOV R5, R24 ;  /* 0x0000001800057202 */ /* 0x000ff60000000f00 */
[----:B------:R-:W-:Y:S01]  /*35a0*/  @!P0 HADD2.F32 R4, -RZ, R4.H0_H0 ;  /* 0x20000004ff048230 */ /* 0x000fe20000004100 */
[----:B------:R-:W-:Y:S01]  /*35b0*/  @!P0 SHF.R.U64 R14, R2, 0x10, R3 ;  /* 0x00000010020e8819 */ /* 0x000fe20000001203 */
[----:B------:R-:W-:Y:S01]  /*35c0*/  @!P0 HADD2.F32 R23, -RZ, R5.H0_H0 ;  /* 0x20000005ff178230 */ /* 0x000fe20000004100 */
[----:B------:R-:W-:Y:S01]  /*35d0*/  @!P0 SHF.R.U64 R24, R24, 0x10, R25 ;  /* 0x0000001018188819 */ /* 0x000fe20000001219 */
[----:B------:R-:W-:Y:S01]  /*35e0*/  @!P0 HADD2.F32 R15, -RZ, R15.H0_H0 ;  /* 0x2000000fff0f8230 */ /* 0x000fe20000004100 */
[----:B------:R-:W-:Y:S02]  /*35f0*/  @!P0 SHF.R.U32.HI R18, RZ, 0x10, R3 ;  /* 0x00000010ff128819 */ /* 0x000fe40000011603 */
[----:B-1----:R-:W-:Y:S02]  /*3600*/  @!P0 MOV R0, R8 ;  /* 0x0000000800008202 */ /* 0x002fe40000000f00 */
[----:B------:R-:W-:Y:S03]  /*3610*/  @!P0 MOV R2, R9 ;  /* 0x0000000900028202 */ /* 0x000fe60000000f00 */
[--C-:B------:R-:W-:Y:S02]  /*3620*/  @!P0 HADD2.F32 R22, -RZ, R0.reuse.H1_H1 ;  /* 0x30000000ff168230 */ /* 0x100fe40000004100 */
[----:B------:R-:W-:Y:S02]  /*3630*/  @!P0 HADD2.F32 R5, -RZ, R0.H0_H0 ;  /* 0x20000000ff058230 */ /* 0x000fe40000004100 */
[----:B------:R-:W-:Y:S01]  /*3640*/  @!P0 HADD2.F32 R3, -RZ, R2.H0_H0 ;  /* 0x20000002ff038230 */ /* 0x000fe20000004100 */
[CC--:B------:R-:W-:Y:S02]  /*3650*/  @!P0 FMUL.FTZ R35, R22.reuse, R4.reuse ;  /* 0x0000000416238220 */ /* 0x0c0fe40000410000 */
[C---:B------:R-:W-:Y:S01]  /*3660*/  @!P0 FMUL.FTZ R0, R5.reuse, R4 ;  /* 0x0000000405008220 */ /* 0x040fe20000410000 */
[----:B------:R-:W-:Y:S01]  /*3670*/  @!P0 HADD2.F32 R4, -RZ, R14.H0_H0 ;  /* 0x2000000eff048230 */ /* 0x000fe20000004100 */
[-C--:B------:R-:W-:Y:S01]  /*3680*/  @!P0 FFMA.FTZ R35, R5, R23.reuse, -R35 ;  /* 0x0000001705238223 */ /* 0x080fe20000010823 */
[----:B------:R-:W-:Y:S01]  /*3690*/  @!P0 HADD2.F32 R5, -RZ, R2.H1_H1 ;  /* 0x30000002ff058230 */ /* 0x000fe20000004100 */
[----:B------:R-:W-:Y:S01]  /*36a0*/  @!P0 FFMA.FTZ R0, R22, R23, R0 ;  /* 0x0000001716008223 */ /* 0x000fe20000010000 */
[----:B------:R-:W-:Y:S01]  /*36b0*/  @!P0 HADD2.F32 R14, -RZ, R24.H0_H0 ;  /* 0x20000018ff0e8230 */ /* 0x000fe20000004100 */
[-C--:B------:R-:W-:Y:S01]  /*36c0*/  @!P0 FMUL.FTZ R2, R3, R4.reuse ;  /* 0x0000000403028220 */ /* 0x080fe20000410000 */
[----:B------:R-:W-:Y:S01]  /*36d0*/  MOV R23, R25 ;  /* 0x0000001900177202 */ /* 0x000fe20000000f00 */
[----:B------:R-:W-:Y:S01]  /*36e0*/  @!P0 FMUL.FTZ R22, R5, R4 ;  /* 0x0000000405168220 */ /* 0x000fe20000410000 */
[----:B------:R-:W-:Y:S01]  /*36f0*/  @!P0 SHF.R.U32.HI R24, RZ, 0x10, R25 ;  /* 0x00000010ff188819 */ /* 0x000fe20000011619 */
[----:B------:R-:W-:Y:S02]  /*3700*/  @!P0 IMAD.MOV.U32 R4, RZ, RZ, R10 ;  /* 0x000000ffff048224 */ /* 0x000fe400078e000a */
[-C--:B------:R-:W-:Y:S01]  /*3710*/  @!P0 FFMA.FTZ R38, R3, R14.reuse, -R22 ;  /* 0x0000000e03268223 */ /* 0x080fe20000010816 */
[----:B------:R-:W-:Y:S01]  /*3720*/  @!P0 MOV R3, R11 ;  /* 0x0000000b00038202 */ /* 0x000fe20000000f00 */
[----:B------:R-:W-:Y:S01]  /*3730*/  @!P0 FFMA.FTZ R2, R5, R14, R2 ;  /* 0x0000000e05028223 */ /* 0x000fe20000010002 */
[--C-:B------:R-:W-:Y:S02]  /*3740*/  @!P0 HADD2.F32 R22, -RZ, R4.reuse.H1_H1 ;  /* 0x30000004ff168230 */ /* 0x100fe40000004100 */
[----:B------:R-:W-:Y:S02]  /*3750*/  @!P0 HADD2.F32 R4, -RZ, R4.H0_H0 ;  /* 0x20000004ff048230 */ /* 0x000fe40000004100 */
[----:B------:R-:W-:Y:S01]  /*3760*/  @!P0 HADD2.F32 R5, -RZ, R3.H0_H0 ;  /* 0x20000003ff058230 */ /* 0x000fe20000004100 */
[-C--:B------:R-:W-:Y:S01]  /*3770*/  @!P0 FMUL.FTZ R25, R22, R15.reuse ;  /* 0x0000000f16198220 */ /* 0x080fe20000410000 */
[----:B------:R-:W-:Y:S01]  /*3780*/  @!P0 HADD2.F32 R23, -RZ, R23.H0_H0 ;  /* 0x20000017ff178230 */ /* 0x000fe20000004100 */
[----:B------:R-:W-:Y:S01]  /*3790*/  @!P0 F2FP.PACK_AB R2, R2, R38 ;  /* 0x000000260202823e */ /* 0x000fe200000000ff */
[----:B------:R-:W-:Y:S02]  /*37a0*/  @!P0 HADD2.F32 R14, -RZ, R18.H0_H0 ;  /* 0x20000012ff0e8230 */ /* 0x000fe40000004100 */
[----:B------:R-:W-:Y:S01]  /*37b0*/  @!P0 HADD2.F32 R18, -RZ, R3.H1_H1 ;  /* 0x30000003ff128230 */ /* 0x000fe20000004100 */
[C---:B------:R-:W-:Y:S01]  /*37c0*/  @!P0 FMUL.FTZ R3, R4.reuse, R15 ;  /* 0x0000000f04038220 */ /* 0x040fe20000410000 */
[----:B------:R-:W-:Y:S01]  /*37d0*/  @!P0 HADD2.F32 R15, -RZ, R24.H0_H0 ;  /* 0x20000018ff0f8230 */ /* 0x000fe20000004100 */
[-C--:B------:R-:W-:Y:S02]  /*37e0*/  @!P0 FFMA.FTZ R25, R4, R23.reuse, -R25 ;  /* 0x0000001704198223 */ /* 0x080fe40000010819 */
[CC--:B------:R-:W-:Y:S02]  /*37f0*/  @!P0 FMUL.FTZ R4, R5.reuse, R14.reuse ;  /* 0x0000000e05048220 */ /* 0x0c0fe40000410000 */
[----:B------:R-:W-:Y:S02]  /*3800*/  @!P0 FMUL.FTZ R24, R18, R14 ;  /* 0x0000000e12188220 */ /* 0x000fe40000410000 */
[----:B------:R-:W-:Y:S02]  /*3810*/  @!P0 FFMA.FTZ R3, R22, R23, R3 ;  /* 0x0000001716038223 */ /* 0x000fe40000010003 */
[----:B------:R-:W-:Y:S01]  /*3820*/  @!P0 FFMA.FTZ R24, R5, R15, -R24 ;  /* 0x0000000f05188223 */ /* 0x000fe20000010818 */
[----:B------:R-:W-:Y:S01]  /*3830*/  @!P0 F2FP.PACK_AB R5, R0, R35 ;  /* 0x000000230005823e */ /* 0x000fe200000000ff */
[----:B------:R-:W-:Y:S01]  /*3840*/  @!P0 FFMA.FTZ R4, R18, R15, R4 ;  /* 0x0000000f12048223 */ /* 0x000fe20000010004 */
[----:B------:R-:W-:Y:S01]  /*3850*/  @!P0 F2FP.PACK_AB R3, R3, R25 ;  /* 0x000000190303823e */ /* 0x000fe200000000ff */
[----:B------:R-:W-:Y:S01]  /*3860*/  @!P0 IMAD.MOV.U32 R9, RZ, RZ, R2 ;  /* 0x000000ffff098224 */ /* 0x000fe200078e0002 */
[----:B------:R-:W-:Y:S02]  /*3870*/  @!P0 MOV R8, R5 ;  /* 0x0000000500088202 */ /* 0x000fe40000000f00 */
[----:B------:R-:W-:Y:S02]  /*3880*/  @!P0 F2FP.PACK_AB R0, R4, R24 ;  /* 0x000000180400823e */ /* 0x000fe400000000ff */
[----:B------:R-:W-:Y:S02]  /*3890*/  @!P0 MOV R10, R3 ;  /* 0x00000003000a8202 */ /* 0x000fe40000000f00 */
[----:B------:R-:W-:Y:S05]  /*38a0*/  @!P0 MOV R11, R0 ;  /* 0x00000000000b8202 */ /* 0x000fea0000000f00 */
[----:B------:R1:W-:Y:S02]  /*38b0*/  ST.E.128 [R36.64], R8 ;  /* 0x0000000824007985 */ /* 0x0003e4000c101d08 */
.L_x_182:
[----:B------:R-:W-:Y:S05]  /*38c0*/  BSYNC B0 ;  /* 0x0000000000007941 */ /* 0x000fea0003800000 */
.L_x_181:
[----:B------:R-:W-:Y:S01]  /*38d0*/  ISETP.GE.AND P0, PT, R135, c[0x0][0x1d4], PT ;  /* 0x0000750087007a0c */ /* 0x000fe20003f06270 */
[----:B------:R-:W-:Y:S01]  /*38e0*/  @!UPT UIADD3 URZ, URZ, URZ, URZ ;  /* 0x0000003f3f3ff290 */ /* 0x000fe2000fffe03f */
[----:B------:R-:W-:Y:S11]  /*38f0*/  BSSY B0, `(.L_x_183) ;  /* 0x0000038000007945 */ /* 0x000ff60003800000 */
[----:B------:R-:W-:-:S05]  /*3900*/  @P0 BRA `(.L_x_184) ;  /* 0x0000036000000947 */ /* 0x000fca0003800000 */
[C---:B----4-:R-:W-:Y:S01]  /*3910*/  LEA R24, P0, R204.reuse, R39, 0x1 ;  /* 0x00000027cc187211 */ /* 0x050fe200078008ff */
[----:B-1----:R-:W1:Y:S03]  /*3920*/  LDS.128 R8, [R198+0xd080] ;  /* 0x00d08000c6087984 */ /* 0x002e660000000c00 */
[----:B---3--:R-:W-:Y:S02]  /*3930*/  LEA.HI.X R25, R204, R40, R209, 0x1, P0 ;  /* 0x00000028cc197211 */ /* 0x008fe400000f0cd1 */
[----:B------:R-:W-:Y:S11]  /*3940*/  ISETP.GE.AND P0, PT, R142, c[0x0][0x27c], PT ;  /* 0x00009f008e007a0c */ /* 0x000ff60003f06270 */
[----:B------:R-:W-:Y:S02]  /*3950*/  @!UPT UIADD3 URZ, URZ, URZ, URZ ;  /* 0x0000003f3f3ff290 */ /* 0x000fe4000fffe03f */
[----:B------:R-:W-:Y:S01]  /*3960*/  @!P0 HADD2.F32 R0, -RZ, R19.H0_H0 ;  /* 0x20000013ff008230 */ /* 0x000fe20000004100 */
[----:B------:R-:W-:Y:S01]  /*3970*/  @!P0 SHF.R.U64 R4, R6, 0x10, R7 ;  /* 0x0000001006048819 */ /* 0x000fe20000001207 */
[----:B------:R-:W-:Y:S01]  /*3980*/  @!P0 HADD2.F32 R6, -RZ, R32.H0_H0 ;  /* 0x20000020ff068230 */ /* 0x000fe20000004100 */
[----:B------:R-:W-:Y:S02]  /*3990*/  @!P0 SHF.R.U64 R15, R26, 0x10, R27 ;  /* 0x000000101a0f8819 */ /* 0x000fe4000000121b */
[----:B------:R-:W-:Y:S01]  /*39a0*/  @!P0 SHF.R.U32.HI R7, RZ, 0x10, R7 ;  /* 0x00000010ff078819 */ /* 0x000fe20000011607 */
[----:B------:R-:W-:Y:S01]  /*39b0*/  @!P0 HADD2.F32 R4, -RZ, R4.H0_H0 ;  /* 0x20000004ff048230 */ /* 0x000fe20000004100 */
[----:B------:R-:W-:Y:S01]  /*39c0*/  @!P0 SHF.R.U32.HI R23, RZ, 0x10, R27 ;  /* 0x00000010ff178819 */ /* 0x000fe2000001161b */
[----:B------:R-:W-:Y:S02]  /*39d0*/  @!P0 HADD2.F32 R15, -RZ, R15.H0_H0 ;  /* 0x2000000fff0f8230 */ /* 0x000fe40000004100 */
[----:B------:R-:W-:Y:S02]  /*39e0*/  @!P0 HADD2.F32 R7, -RZ, R7.H0_H0 ;  /* 0x20000007ff078230 */ /* 0x000fe40000004100 */
[----:B------:R-:W-:Y:S01]  /*39f0*/  @!P0 HADD2.F32 R23, -RZ, R23.H0_H0 ;  /* 0x20000017ff178230 */ /* 0x000fe20000004100 */
[----:B-1----:R-:W-:Y:S02]  /*3a00*/  @!P0 MOV R2, R8 ;  /* 0x0000000800028202 */ /* 0x002fe40000000f00 */
[----:B------:R-:W-:Y:S03]  /*3a10*/  @!P0 MOV R3, R9 ;  /* 0x0000000900038202 */ /* 0x000fe60000000f00 */
[--C-:B------:R-:W-:Y:S02]  /*3a20*/  @!P0 HADD2.F32 R5, -RZ, R2.reuse.H1_H1 ;  /* 0x30000002ff058230 */ /* 0x100fe40000004100 */
[----:B------:R-:W-:Y:S02]  /*3a30*/  @!P0 HADD2.F32 R2, -RZ, R2.H0_H0 ;  /* 0x20000002ff028230 */ /* 0x000fe40000004100 */
[--C-:B------:R-:W-:Y:S01]  /*3a40*/  @!P0 HADD2.F32 R14, -RZ, R3.reuse.H1_H1 ;  /* 0x30000003ff0e8230 */ /* 0x100fe20000004100 */
[CC--:B------:R-:W-:Y:S01]  /*3a50*/  @!P0 FMUL.FTZ R18, R5.reuse, R0.reuse ;  /* 0x0000000005128220 */ /* 0x0c0fe20000410000 */
[----:B------:R-:W-:Y:S01]  /*3a60*/  @!P0 HADD2.F32 R3, -RZ, R3.H0_H0 ;  /* 0x20000003ff038230 */ /* 0x000fe20000004100 */
[C---:B------:R-:W-:Y:S02]  /*3a70*/  @!P0 FMUL.FTZ R0, R2.reuse, R0 ;  /* 0x0000000002008220 */ /* 0x040fe40000410000 */
[-C--:B------:R-:W-:Y:S02]  /*3a80*/  @!P0 FFMA.FTZ R35, R2, R6.reuse, -R18 ;  /* 0x0000000602238223 */ /* 0x080fe40000010812 */
[----:B------:R-:W-:Y:S01]  /*3a90*/  @!P0 FFMA.FTZ R0, R5, R6, R0 ;  /* 0x0000000605008223 */ /* 0x000fe20000010000 */
[----:B------:R-:W-:Y:S01]  /*3aa0*/  @!P0 MOV R5, R10 ;  /* 0x0000000a00058202 */ /* 0x000fe20000000f00 */
[CC--:B------:R-:W-:Y:S02]  /*3ab0*/  @!P0 FMUL.FTZ R18, R14.reuse, R4.reuse ;  /* 0x000000040e128220 */ /* 0x0c0fe40000410000 */
[C---:B------:R-:W-:Y:S01]  /*3ac0*/  @!P0 FMUL.FTZ R2, R3.reuse, R4 ;  /* 0x0000000403028220 */ /* 0x040fe20000410000 */
[----:B------:R-:W-:Y:S01]  /*3ad0*/  @!P0 MOV R4, R11 ;  /* 0x0000000b00048202 */ /* 0x000fe20000000f00 */
[-C--:B------:R-:W-:Y:S01]  /*3ae0*/  @!P0 FFMA.FTZ R27, R3, R15.reuse, -R18 ;  /* 0x0000000f031b8223 */ /* 0x080fe20000010812 */
[----:B------:R-:W-:Y:S01]  /*3af0*/  @!P0 HADD2.F32 R18, -RZ, R5.H1_H1 ;  /* 0x30000005ff128230 */ /* 0x000fe20000004100 */
[----:B------:R-:W-:Y:S01]  /*3b00*/  @!P0 FFMA.FTZ R2, R14, R15, R2 ;  /* 0x0000000f0e028223 */ /* 0x000fe20000010002 */
[----:B------:R-:W-:Y:S02]  /*3b10*/  @!P0 HADD2.F32 R3, -RZ, R19.H1_H1 ;  /* 0x30000013ff038230 */ /* 0x000fe40000004100 */
[----:B------:R-:W-:Y:S02]  /*3b20*/  @!P0 HADD2.F32 R6, -RZ, R5.H0_H0 ;  /* 0x20000005ff068230 */ /* 0x000fe40000004100 */
[----:B------:R-:W-:Y:S01]  /*3b30*/  @!P0 F2FP.PACK_AB R2, R2, R27 ;  /* 0x0000001b0202823e */ /* 0x000fe200000000ff */
[----:B------:R-:W-:Y:S02]  /*3b40*/  @!P0 HADD2.F32 R5, -RZ, R4.H0_H0 ;  /* 0x20000004ff058230 */ /* 0x000fe40000004100 */
[----:B------:R-:W-:Y:S01]  /*3b50*/  @!P0 HADD2.F32 R19, -RZ, R32.H1_H1 ;  /* 0x30000020ff138230 */ /* 0x000fe20000004100 */
[----:B------:R-:W-:Y:S01]  /*3b60*/  @!P0 MOV R9, R2 ;  /* 0x0000000200098202 */ /* 0x000fe20000000f00 */
[----:B------:R-:W-:Y:S01]  /*3b70*/  @!P0 HADD2.F32 R22, -RZ, R4.H1_H1 ;  /* 0x30000004ff168230 */ /* 0x000fe20000004100 */
[-C--:B------:R-:W-:Y:S02]  /*3b80*/  @!P0 FMUL.FTZ R4, R18, R3.reuse ;  /* 0x0000000312048220 */ /* 0x080fe40000410000 */
[C---:B------:R-:W-:Y:S02]  /*3b90*/  @!P0 FMUL.FTZ R3, R6.reuse, R3 ;  /* 0x0000000306038220 */ /* 0x040fe40000410000 */
[----:B------:R-:W-:Y:S02]  /*3ba0*/  @!P0 FFMA.FTZ R6, R6, R19, -R4 ;  /* 0x0000001306068223 */ /* 0x000fe40000010804 */
[CC--:B------:R-:W-:Y:S02]  /*3bb0*/  @!P0 FMUL.FTZ R4, R5.reuse, R7.reuse ;  /* 0x0000000705048220 */ /* 0x0c0fe40000410000 */
[----:B------:R-:W-:Y:S02]  /*3bc0*/  @!P0 FMUL.FTZ R26, R22, R7 ;  /* 0x00000007161a8220 */ /* 0x000fe40000410000 */
[----:B------:R-:W-:Y:S02]  /*3bd0*/  @!P0 FFMA.FTZ R3, R18, R19, R3 ;  /* 0x0000001312038223 */ /* 0x000fe40000010003 */
[----:B------:R-:W-:Y:S01]  /*3be0*/  @!P0 FFMA.FTZ R26, R5, R23, -R26 ;  /* 0x00000017051a8223 */ /* 0x000fe2000001081a */
[----:B------:R-:W-:Y:S01]  /*3bf0*/  @!P0 F2FP.PACK_AB R5, R0, R35 ;  /* 0x000000230005823e */ /* 0x000fe200000000ff */
[----:B------:R-:W-:Y:S01]  /*3c00*/  @!P0 FFMA.FTZ R4, R22, R23, R4 ;  /* 0x0000001716048223 */ /* 0x000fe20000010004 */
[----:B------:R-:W-:Y:S02]  /*3c10*/  @!P0 F2FP.PACK_AB R3, R3, R6 ;  /* 0x000000060303823e */ /* 0x000fe400000000ff */
[----:B------:R-:W-:Y:S02]  /*3c20*/  @!P0 MOV R8, R5 ;  /* 0x0000000500088202 */ /* 0x000fe40000000f00 */
[----:B------:R-:W-:Y:S02]  /*3c30*/  @!P0 F2FP.PACK_AB R0, R4, R26 ;  /* 0x0000001a0400823e */ /* 0x000fe400000000ff */
[----:B------:R-:W-:Y:S02]  /*3c40*/  @!P0 MOV R10, R3 ;  /* 0x00000003000a8202 */ /* 0x000fe40000000f00 */
[----:B------:R-:W-:Y:S05]  /*3c50*/  @!P0 MOV R11, R0 ;  /* 0x00000000000b8202 */ /* 0x000fea0000000f00 */
[----:B------:R1:W-:Y:S02]  /*3c60*/  ST.E.128 [R24.64], R8 ;  /* 0x0000000818007985 */ /* 0x0003e4000c101d08 */
.L_x_184:
[----:B------:R-:W-:Y:S05]  /*3c70*/  BSYNC B0 ;  /* 0x0000000000007941 */ /* 0x000fea0003800000 */
.L_x_183:
        /* <DEDUP_REMOVED lines=10> */
[--C-:B------:R-:W-:Y:S01]  /*3d20*/  @!P0 SHF.R.U64 R4, R12, 0x10, R13.reuse ;  /* 0x000000100c048819 */ /* 0x100fe2000000120d */
[--C-:B------:R-:W-:Y:S01]  /*3d30*/  @!P0 HADD2.F32 R6, -RZ, R33.reuse.H0_H0 ;  /* 0x20000021ff068230 */ /* 0x100fe20000004100 */
[----:B------:R-:W-:Y:S01]  /*3d40*/  @!P0 SHF.R.U32.HI R7, RZ, 0x10, R13 ;  /* 0x00000010ff078819 */ /* 0x000fe2000001160d */
[----:B------:R-:W-:Y:S01]  /*3d50*/  @!P0 HADD2.F32 R15, -RZ, R33.H1_H1 ;  /* 0x30000021ff0f8230 */ /* 0x000fe20000004100 */
[--C-:B------:R-:W-:Y:S01]  /*3d60*/  @!P0 SHF.R.U64 R13, R28, 0x10, R29.reuse ;  /* 0x000000101c0d8819 */ /* 0x100fe2000000121d */
        /* <DEDUP_REMOVED lines=20> */
[--C-:B------:R-:W-:Y:S01]  /*3eb0*/  @!P0 HADD2.F32 R14, -RZ, R5.reuse.H1_H1 ;  /* 0x30000005ff0e8230 */ /* 0x100fe20000004100 */
[----:B------:R-:W-:Y:S01]  /*3ec0*/  @!P0 FFMA.FTZ R2, R12, R13, R2 ;  /* 0x0000000d0c028223 */ /* 0x000fe20000010002 */
[----:B------:R-:W-:Y:S02]  /*3ed0*/  @!P0 HADD2.F32 R3, -RZ, R20.H1_H1 ;  /* 0x30000014ff038230 */ /* 0x000fe40000004100 */
[----:B------:R-:W-:Y:S02]  /*3ee0*/  @!P0 HADD2.F32 R6, -RZ, R5.H0_H0 ;  /* 0x20000005ff068230 */ /* 0x000fe40000004100 */
[----:B------:R-:W-:Y:S01]  /*3ef0*/  @!P0 F2FP.PACK_AB R2, R2, R24 ;  /* 0x000000180202823e */ /* 0x000fe200000000ff */
[--C-:B------:R-:W-:Y:S02]  /*3f00*/  @!P0 HADD2.F32 R5, -RZ, R4.reuse.H0_H0 ;  /* 0x20000004ff058230 */ /* 0x100fe40000004100 */
[----:B------:R-:W-:Y:S01]  /*3f10*/  @!P0 HADD2.F32 R18, -RZ, R4.H1_H1 ;  /* 0x30000004ff128230 */ /* 0x000fe20000004100 */
[-C--:B------:R-:W-:Y:S01]  /*3f20*/  @!P0 FMUL.FTZ R4, R14, R3.reuse ;  /* 0x000000030e048220 */ /* 0x080fe20000410000 */
[----:B------:R-:W-:Y:S01]  /*3f30*/  @!P0 MOV R9, R2 ;  /* 0x0000000200098202 */ /* 0x000fe20000000f00 */
        /* <DEDUP_REMOVED lines=14> */
.L_x_186:
[----:B------:R-:W-:Y:S05]  /*4020*/  BSYNC B0 ;  /* 0x0000000000007941 */ /* 0x000fea0003800000 */
.L_x_185:
[----:B------:R-:W-:Y:S11]  /*4030*/  ISETP.GE.AND P0, PT, R200, c[0x0][0x1d4], PT ;  /* 0x00007500c8007a0c */ /* 0x000ff60003f06270 */
[----:B------:R-:W-:Y:S02]  /*4040*/  @!UPT UIADD3 URZ, URZ, URZ, URZ ;  /* 0x0000003f3f3ff290 */ /* 0x000fe4000fffe03f */
[----:B------:R-:W-:-:S05]  /*4050*/  @P0 BRA `(.L_x_180) ;  /* 0x0000184000000947 */ /* 0x000fca0003800000 */
[C---:B-1--4-:R-:W-:Y:S01]  /*4060*/  LEA R22, P0, R200.reuse, R39, 0x1 ;  /* 0x00000027c8167211 */ /* 0x052fe200078008ff */
[----:B------:R-:W1:Y:S03]  /*4070*/  LDS.128 R8, [R198+0xf080] ;  /* 0x00f08000c6087984 */ /* 0x000e660000000c00 */
[----:B---3--:R-:W-:Y:S02]  /*4080*/  LEA.HI.X R23, R200, R40, R210, 0x1, P0 ;  /* 0x00000028c8177211 */ /* 0x008fe400000f0cd2 */
[----:B------:R-:W-:Y:S11]  /*4090*/  ISETP.GE.AND P0, PT, R141, c[0x0][0x27c], PT ;  /* 0x00009f008d007a0c */ /* 0x000ff60003f06270 */
[----:B------:R-:W-:Y:S02]  /*40a0*/  @!UPT UIADD3 URZ, URZ, URZ, URZ ;  /* 0x0000003f3f3ff290 */ /* 0x000fe4000fffe03f */
[----:B------:R-:W-:Y:S01]  /*40b0*/  @!P0 HADD2.F32 R0, -RZ, R21.H0_H0 ;  /* 0x20000015ff008230 */ /* 0x000fe20000004100 */
[----:B------:R-:W-:Y:S01]  /*40c0*/  @!P0 SHF.R.U64 R4, R16, 0x10, R17 ;  /* 0x0000001010048819 */ /* 0x000fe20000001211 */
[--C-:B------:R-:W-:Y:S01]  /*40d0*/  @!P0 HADD2.F32 R6, -RZ, R34.reuse.H0_H0 ;  /* 0x20000022ff068230 */ /* 0x100fe20000004100 */
[----:B------:R-:W-:Y:S01]  /*40e0*/  @!P0 SHF.R.U64 R13, R30, 0x10, R31 ;  /* 0x000000101e0d8819 */ /* 0x000fe2000000121f */
[----:B------:R-:W-:Y:S01]  /*40f0*/  @!P0 HADD2.F32 R15, -RZ, R34.H1_H1 ;  /* 0x30000022ff0f8230 */ /* 0x000fe20000004100 */
        /* <DEDUP_REMOVED lines=35> */
[-C--:B------:R-:W-:Y:S01]  /*4330*/  @!P0 FFMA.FTZ R18, R5, R17.reuse, -R18 ;  /* 0x0000001105128223 */ /* 0x080fe20000010812 */
[----:B------:R-:W-:Y:S01]  /*4340*/  @!P0 F2FP.PACK_AB R5, R0, R20 ;  /* 0x000000140005823e */ /* 0x000fe200000000ff */
[----:B------:R-:W-:Y:S01]  /*4350*/  @!P0 FFMA.FTZ R4, R16, R17, R4 ;  /* 0x0000001110048223 */ /* 0x000fe20000010004 */
[----:B------:R-:W-:Y:S02]  /*4360*/  @!P0 F2FP.PACK_AB R3, R3, R6 ;  /* 0x000000060303823e */ /* 0x000fe400000000ff */
[----:B------:R-:W-:Y:S02]  /*4370*/  @!P0 MOV R8, R5 ;  /* 0x0000000500088202 */ /* 0x000fe40000000f00 */
[----:B------:R-:W-:Y:S02]  /*4380*/  @!P0 F2FP.PACK_AB R0, R4, R18 ;  /* 0x000000120400823e */ /* 0x000fe400000000ff */
[----:B------:R-:W-:Y:S02]  /*4390*/  @!P0 MOV R10, R3 ;  /* 0x00000003000a8202 */ /* 0x000fe40000000f00 */
[----:B------:R-:W-:Y:S05]  /*43a0*/  @!P0 MOV R11, R0 ;  /* 0x00000000000b8202 */ /* 0x000fea0000000f00 */
[----:B------:R1:W-:Y:S01]  /*43b0*/  ST.E.128 [R22.64], R8 ;  /* 0x0000000816007985 */ /* 0x0003e2000c101d08 */
[----:B------:R-:W-:-:S05]  /*43c0*/  BRA `(.L_x_180) ;  /* 0x000014d000007947 */ /* 0x000fca0003800000 */
.L_x_177:
        /* <DEDUP_REMOVED lines=17> */
[----:B------:R-:W-:Y:S05]  /*44e0*/  IADD3 R3, P0, R70, R10, RZ ;  /* 0x0000000a46037210 */ /* 0x000fea0007f1e0ff */
[----:B------:R-:W-:Y:S01]  /*44f0*/  IMAD.X R10, R21, 0x1, R88, P0 ;  /* 0x00000001150a7824 */ /* 0x000fe200000e0658 */
[C---:B------:R-:W-:Y:S04]  /*4500*/  LEA R8, P0, R0.reuse, c[0x0][0x270], 0x1 ;  /* 0x00009c0000087a11 */ /* 0x040fe800078008ff */
[----:B------:R-:W-:Y:S02]  /*4510*/  LEA.HI.X R9, R0, c[0x0][0x274], R2, 0x1, P0 ;  /* 0x00009d0000097a11 */ /* 0x000fe400000f0c02 */
[C---:B------:R-:W-:Y:S04]  /*4520*/  LEA R2, P0, R3.reuse, c[0x0][0x288], 0x1 ;  /* 0x0000a20003027a11 */ /* 0x040fe800078008ff */
[----:B------:R-:W-:Y:S02]  /*4530*/  LEA.HI.X R3, R3, c[0x0][0x28c], R10, 0x1, P0 ;  /* 0x0000a30003037a11 */ /* 0x000fe400000f0c0a */
[----:B------:R-:W-:Y:S11]  /*4540*/  ISETP.GE.AND P0, PT, R132, c[0x0][0x27c], PT ;  /* 0x00009f0084007a0c */ /* 0x000ff60003f06270 */
[----:B------:R-:W-:Y:S02]  /*4550*/  @!UPT UIADD3 URZ, URZ, URZ, URZ ;  /* 0x0000003f3f3ff290 */ /* 0x000fe4000fffe03f */
[----:B------:R1:W5:Y:S04]  /*4560*/  @!P0 LDG.E.128 R24, [R8.64] ;  /* 0x0000000808188981 */ /* 0x000368000c1e1d00 */
[----:B------:R1:W5:Y:S01]  /*4570*/  @!P0 LDG.E.128 R4, [R2.64] ;  /* 0x0000000802048981 */ /* 0x000362000c1e1d00 */
[----:B------:R-:W-:Y:S11]  /*4580*/  ISETP.GE.AND P0, PT, R135, c[0x0][0x27c], PT ;  /* 0x00009f0087007a0c */ /* 0x000ff60003f06270 */
[----:B------:R-:W-:Y:S02]  /*4590*/  @!UPT UIADD3 URZ, URZ, URZ, URZ ;  /* 0x0000003f3f3ff290 */ /* 0x000fe4000fffe03f */
[----:B------:R1:W5:Y:S04]  /*45a0*/  @!P0 LDG.E.128 R28, [R8.64+0x80] ;  /* 0x00008008081c8981 */ /* 0x000368000c1e1d00 */
[----:B------:R1:W5:Y:S02]  /*45b0*/  @!P0 LDG.E.128 R12, [R2.64+0x80] ;  /* 0x00008008020c8981 */ /* 0x000364000c1e1d00 */
.L_x_188:
[----:B------:R-:W-:Y:S05]  /*45c0*/  BSYNC B0 ;  /* 0x0000000000007941 */ /* 0x000fea0003800000 */
.L_x_187:
[----:B------:R2:W3:Y:S04]  /*45d0*/  SHFL.IDX PT, R41, R18, RZ, 0x181f ;  /* 0x00181fff12297589 */ /* 0x0004e800000e0000 */
[----:B------:R2:W4:Y:S01]  /*45e0*/  SHFL.IDX PT, R40, R20, RZ, 0x181f ;  /* 0x00181fff14287589 */ /* 0x00052200000e0000 */
[----:B------:R-:W-:-:S05]  /*45f0*/  @P1 BRA `(.L_x_180) ;  /* 0x000012a000001947 */ /* 0x000fca0003800000 */
[----:B------:R-:W-:Y:S01]  /*4600*/  ISETP.GE.AND P0, PT, R132, c[0x0][0x1d4], PT ;  /* 0x0000750084007a0c */ /* 0x000fe20003f06270 */
[----:B-1---5:R-:W-:Y:S01]  /*4610*/  IMAD.MOV.U32 R8, RZ, RZ, R30 ;  /* 0x000000ffff087224 */ /* 0x022fe200078e001e */
[----:B------:R-:W-:Y:S01]  /*4620*/  IADD3 R98, -R101, c[0x0][0x1d4], RZ ;  /* 0x0000750065627a10 */ /* 0x000fe20007ffe1ff */
[----:B------:R-:W-:Y:S01]  /*4630*/  IMAD.MOV.U32 R3, RZ, RZ, R31 ;  /* 0x000000ffff037224 */ /* 0x000fe200078e001f */
[----:B------:R-:W-:Y:S01]  /*4640*/  SHF.R.U32.HI R112, RZ, 0x3, R217 ;  /* 0x00000003ff707819 */ /* 0x000fe200000116d9 */
[----:B------:R-:W-:Y:S01]  /*4650*/  IMAD.MOV.U32 R2, RZ, RZ, R28 ;  /* 0x000000ffff027224 */ /* 0x000fe200078e001c */
[----:B------:R-:W-:Y:S01]  /*4660*/  BSSY B0, `(.L_x_189) ;  /* 0x000008a000007945 */ /* 0x000fe20003800000 */
[----:B------:R-:W-:Y:S01]  /*4670*/  IMAD.MOV.U32 R0, RZ, RZ, R29 ;  /* 0x000000ffff007224 */ /* 0x000fe200078e001d */
[----:B------:R-:W-:Y:S01]  /*4680*/  PRMT R39, R8, 0x5410, R3 ;  /* 0x0000541008277816 */ /* 0x000fe20000000003 */
[----:B------:R-:W-:Y:S01]  /*4690*/  IMAD.MOV.U32 R3, RZ, RZ, R15 ;  /* 0x000000ffff037224 */ /* 0x000fe200078e000f */
[----:B------:R-:W-:Y:S02]  /*46a0*/  MOV R8, R14 ;  /* 0x0000000e00087202 */ /* 0x000fe40000000f00 */
[----:B------:R-:W-:Y:S01]  /*46b0*/  PRMT R38, R2, 0x5410, R0 ;  /* 0x0000541002267816 */ /* 0x000fe20000000000 */
[----:B------:R-:W-:Y:S01]  /*46c0*/  IMAD.MOV.U32 R2, RZ, RZ, R12 ;  /* 0x000000ffff027224 */ /* 0x000fe200078e000c */
[----:B------:R-:W-:Y:S02]  /*46d0*/  MOV R0, R13 ;  /* 0x0000000d00007202 */ /* 0x000fe40000000f00 */
[----:B------:R-:W-:Y:S02]  /*46e0*/  PRMT R21, R8, 0x5410, R3 ;  /* 0x0000541008157816 */ /* 0x000fe40000000003 */
[----:B--2---:R-:W-:Y:S01]  /*46f0*/  PRMT R20, R2, 0x5410, R0 ;  /* 0x0000541002147816 */ /* 0x004fe20000000000 */
[----:B------:R-:W-:-:S05]  /*4700*/  @P0 BRA `(.L_x_190) ;  /* 0x000007f000000947 */ /* 0x000fca0003800000 */
[--C-:B------:R-:W-:Y:S01]  /*4710*/  IMAD.MOV.U32 R9, RZ, RZ, R5.reuse ;  /* 0x000000ffff097224 */ /* 0x100fe200078e0005 */
[----:B------:R-:W-:Y:S01]  /*4720*/  LOP3.LUT P2, RZ, R207, 0x2, RZ, 0xc0, !PT ;  /* 0x00000002cfff7812 */ /* 0x000fe2000784c0ff */
[----:B------:R-:W1:Y:S01]  /*4730*/  LDS.128 R16, [R82+0xc080] ;  /* 0x00c0800052107984 */ /* 0x000e620000000c00 */
[----:B------:R-:W-:Y:S02]  /*4740*/  ISETP.GE.AND P0, PT, R132, c[0x0][0x27c], PT ;  /* 0x00009f0084007a0c */ /* 0x000fe40003f06270 */
[----:B------:R-:W-:Y:S02]  /*4750*/  SEL R0, R101, R98, !P2 ;  /* 0x0000006265007207 */ /* 0x000fe40005000000 */
[----:B------:R-:W-:Y:S02]  /*4760*/  MOV R10, R24 ;  /* 0x00000018000a7202 */ /* 0x000fe40000000f00 */
[----:B------:R-:W-:Y:S02]  /*4770*/  SHF.R.S32.HI R2, RZ, 0x1f, R0 ;  /* 0x0000001fff027819 */ /* 0x000fe40000011400 */
[----:B------:R-:W-:Y:S02]  /*4780*/  MOV R37, R25 ;  /* 0x0000001900257202 */ /* 0x000fe40000000f00 */
[----:B------:R-:W-:Y:S03]  /*4790*/  LEA.HI R0, R2, R0, RZ, 0x4 ;  /* 0x0000000002007211 */ /* 0x000fe600078f20ff */
[----:B------:R-:W-:Y:S01]  /*47a0*/  @!P0 HADD2.F32 R22, -RZ, R10.H0_H0 ;  /* 0x2000000aff168230 */ /* 0x000fe20000004100 */
[----:B------:R-:W-:Y:S02]  /*47b0*/  LEA.HI.SX32 R0, R0, R90, 0x1c ;  /* 0x0000005a00007211 */ /* 0x000fe400078fe2ff */
[----:B------:R-:W-:Y:S02]  /*47c0*/  @!P0 SHF.R.U32.HI R10, RZ, 0x10, R5 ;  /* 0x00000010ff0a8819 */ /* 0x000fe40000011605 */
[----:B------:R-:W-:Y:S02]  /*47d0*/  SHF.R.S32.HI R2, RZ, 0x1f, R0 ;  /* 0x0000001fff027819 */ /* 0x000fe40000011400 */
[----:B------:R-:W-:Y:S02]  /*47e0*/  SHF.L.U32 R43, R0, 0x3, RZ ;  /* 0x00000003002b7819 */ /* 0x000fe400000006ff */
[----:B------:R-:W-:Y:S02]  /*47f0*/  LEA.HI R0, R2, R0, RZ, 0x3 ;  /* 0x0000000002007211 */ /* 0x000fe400078f18ff */
[----:B------:R-:W-:Y:S03]  /*4800*/  LOP3.LUT R2, R217, 0x38, R43, 0xf8, !PT ;  /* 0x00000038d9027812 */ /* 0x000fe600078ef82b */
[----:B------:R-:W-:Y:S01]  /*4810*/  IMAD.SHL.U32 R0, R0, 0x100, RZ ;  /* 0x0000010000007824 */ /* 0x000fe200078e00ff */
[----:B------:R-:W-:Y:S04]  /*4820*/  LOP3.LUT R2, R2, R112, RZ, 0x3c, !PT ;  /* 0x0000007002027212 */ /* 0x000fe800078e3cff */
[----:B------:R-:W-:Y:S04]  /*4830*/  LOP3.LUT R0, R0, 0x7ffff800, RZ, 0xc0, !PT ;  /* 0x7ffff80000007812 */ /* 0x000fe800078ec0ff */
[----:B------:R-:W-:Y:S02]  /*4840*/  IADD3 R0, R2, R0, R219 ;  /* 0x0000000002007210 */ /* 0x000fe40007ffe0db */
[----:B-1----:R-:W-:Y:S02]  /*4850*/  @!P0 MOV R8, R16 ;  /* 0x0000001000088202 */ /* 0x002fe40000000f00 */
[----:B------:R-:W-:Y:S03]  /*4860*/  SHF.L.U32 R0, R0, 0x1, RZ ;  /* 0x0000000100007819 */ /* 0x000fe600000006ff */
[----:B------:R-:W-:Y:S02]  /*4870*/  @!P0 HADD2.F32 R3, -RZ, R8.H0_H0 ;  /* 0x20000008ff038230 */ /* 0x000fe40000004100 */
[----:B------:R1:W2:Y:S02]  /*4880*/  LDS.128 R32, [R0+0xc080] ;  /* 0x00c0800000207984 */ /* 0x0002a40000000c00 */
[----:B-1----:R-:W-:Y:S05]  /*4890*/  IMAD.MOV.U32 R0, RZ, RZ, R4 ;  /* 0x000000ffff007224 */ /* 0x002fea00078e0004 */
[----:B------:R-:W-:Y:S05]  /*48a0*/  @!P0 HADD2.F32 R2, -RZ, R0.H0_H0 ;  /* 0x20000000ff028230 */ /* 0x000fea0000004100 */
[-C--:B------:R-:W-:Y:S02]  /*48b0*/  @!P0 FMUL.FTZ R0, R3, R2.reuse ;  /* 0x0000000203008220 */ /* 0x080fe40000410000 */
[----:B--2---:R-:W-:Y:S05]  /*48c0*/  @!P0 IMAD.MOV.U32 R23, RZ, RZ, R32 ;  /* 0x000000ffff178224 */ /* 0x004fea00078e0020 */
[----:B------:R-:W-:Y:S05]  /*48d0*/  @!P0 HADD2.F32 R11, -RZ, R23.H0_H0 ;  /* 0x20000017ff0b8230 */ /* 0x000fea0000004100 */
[C---:B------:R-:W-:Y:S01]  /*48e0*/  @!P0 FMUL.FTZ R36, R11.reuse, R2 ;  /* 0x000000020b248220 */ /* 0x040fe20000410000 */
[----:B------:R-:W-:Y:S01]  /*48f0*/  @!P0 SHF.R.U64 R2, R4, 0x10, R5 ;  /* 0x0000001004028819 */ /* 0x000fe20000001205 */
[-C--:B------:R-:W-:Y:S01]  /*4900*/  @!P0 FFMA.FTZ R0, R11, R22.reuse, R0 ;  /* 0x000000160b008223 */ /* 0x080fe20000010000 */
[----:B------:R-:W-:Y:S01]  /*4910*/  @!P0 SHF.R.U64 R4, R24, 0x10, R25 ;  /* 0x0000001018048819 */ /* 0x000fe20000001219 */
[----:B------:R-:W-:Y:S01]  /*4920*/  @!P0 FFMA.FTZ R48, R3, R22, -R36 ;  /* 0x0000001603308223 */ /* 0x000fe20000010824 */
[----:B------:R-:W-:Y:S01]  /*4930*/  @!P0 HADD2.F32 R5, -RZ, R9.H0_H0 ;  /* 0x20000009ff058230 */ /* 0x000fe20000004100 */
[----:B------:R-:W-:Y:S01]  /*4940*/  @!P0 IMAD.MOV.U32 R36, RZ, RZ, R33 ;  /* 0x000000ffff248224 */ /* 0x000fe200078e0021 */
[----:B------:R-:W-:Y:S01]  /*4950*/  @!P0 HADD2.F32 R2, -RZ, R2.H0_H0 ;  /* 0x20000002ff028230 */ /* 0x000fe20000004100 */
[----:B------:R-:W-:Y:S01]  /*4960*/  @!P0 MOV R9, R17 ;  /* 0x0000001100098202 */ /* 0x000fe20000000f00 */
[----:B------:R-:W-:Y:S02]  /*4970*/  @!P0 HADD2.F32 R11, -RZ, R23.H1_H1 ;  /* 0x30000017ff0b8230 */ /* 0x000fe40000004100 */
[----:B------:R-:W-:Y:S02]  /*4980*/  @!P0 HADD2.F32 R3, -RZ, R8.H1_H1 ;  /* 0x30000008ff038230 */ /* 0x000fe40000004100 */
[----:B------:R-:W-:Y:S01]  /*4990*/  @!P0 HADD2.F32 R8, -RZ, R4.H0_H0 ;  /* 0x20000004ff088230 */ /* 0x000fe20000004100 */
[-C--:B------:R-:W-:Y:S01]  /*49a0*/  @!P0 FMUL.FTZ R23, R11, R2.reuse ;  /* 0x000000020b178220 */ /* 0x080fe20000410000 */
[----:B------:R-:W-:Y:S01]  /*49b0*/  @!P0 HADD2.F32 R22, -RZ, R36.H0_H0 ;  /* 0x20000024ff168230 */ /* 0x000fe20000004100 */
[C---:B------:R-:W-:Y:S01]  /*49c0*/  @!P0 FMUL.FTZ R2, R3.reuse, R2 ;  /* 0x0000000203028220 */ /* 0x040fe20000410000 */
[----:B------:R-:W-:Y:S01]  /*49d0*/  @!P0 HADD2.F32 R4, -RZ, R9.H0_H0 ;  /* 0x20000009ff048230 */ /* 0x000fe20000004100 */
[-C--:B------:R-:W-:Y:S01]  /*49e0*/  @!P0 FFMA.FTZ R47, R3, R8.reuse, -R23 ;  /* 0x00000008032f8223 */ /* 0x080fe20000010817 */
[----:B------:R-:W-:Y:S01]  /*49f0*/  @!P0 HADD2.F32 R23, -RZ, R37.H0_H0 ;  /* 0x20000025ff178230 */ /* 0x000fe20000004100 */
[-C--:B------:R-:W-:Y:S01]  /*4a00*/  @!P0 FMUL.FTZ R24, R22, R5.reuse ;  /* 0x0000000516188220 */ /* 0x080fe20000410000 */
[----:B------:R-:W-:Y:S01]  /*4a10*/  @!P0 SHF.R.U32.HI R37, RZ, 0x10, R25 ;  /* 0x00000010ff258819 */ /* 0x000fe20000011619 */
[----:B------:R-:W-:Y:S01]  /*4a20*/  @!P0 FFMA.FTZ R2, R11, R8, R2 ;  /* 0x000000080b028223 */ /* 0x000fe20000010002 */
[----:B------:R-:W-:Y:S01]  /*4a30*/  @!P0 MOV R11, R34 ;  /* 0x00000022000b8202 */ /* 0x000fe20000000f00 */
[----:B------:R-:W-:Y:S01]  /*4a40*/  @!P0 FMUL.FTZ R3, R4, R5 ;  /* 0x0000000504038220 */ /* 0x000fe20000410000 */
[----:B------:R-:W-:Y:S01]  /*4a50*/  @!P0 MOV R8, R18 ;  /* 0x0000001200088202 */ /* 0x000fe20000000f00 */
[----:B------:R-:W-:Y:S01]  /*4a60*/  IMAD.MOV.U32 R5, RZ, RZ, R6 ;  /* 0x000000ffff057224 */ /* 0x000fe200078e0006 */
[----:B------:R-:W-:Y:S01]  /*4a70*/  @!P0 SHF.R.U64 R6, R6, 0x10, R7 ;  /* 0x0000001006068819 */ /* 0x000fe20000001207 */
[-C--:B------:R-:W-:Y:S02]  /*4a80*/  @!P0 FFMA.FTZ R42, R4, R23.reuse, -R24 ;  /* 0x00000017042a8223 */ /* 0x080fe40000010818 */
[----:B------:R-:W-:Y:S01]  /*4a90*/  IMAD.MOV.U32 R4, RZ, RZ, R26 ;  /* 0x000000ffff047224 */ /* 0x000fe200078e001a */
[----:B------:R-:W-:Y:S01]  /*4aa0*/  @!P0 HADD2.F32 R5, -RZ, R5.H0_H0 ;  /* 0x20000005ff058230 */ /* 0x000fe20000004100 */
[----:B------:R-:W-:Y:S01]  /*4ab0*/  @!P0 FFMA.FTZ R3, R22, R23, R3 ;  /* 0x0000001716038223 */ /* 0x000fe20000010003 */
[--C-:B------:R-:W-:Y:S02]  /*4ac0*/  @!P0 HADD2.F32 R22, -RZ, R11.reuse.H0_H0 ;  /* 0x2000000bff168230 */ /* 0x100fe40000004100 */
[----:B------:R-:W-:Y:S02]  /*4ad0*/  @!P0 HADD2.F32 R23, -RZ, R4.H0_H0 ;  /* 0x20000004ff178230 */ /* 0x000fe40000004100 */
[----:B------:R-:W-:Y:S01]  /*4ae0*/  @!P0 HADD2.F32 R4, -RZ, R8.H0_H0 ;  /* 0x20000008ff048230 */ /* 0x000fe20000004100 */
[----:B------:R-:W-:Y:S01]  /*4af0*/  @!P0 FMUL.FTZ R24, R22, R5 ;  /* 0x0000000516188220 */ /* 0x000fe20000410000 */
[----:B------:R-:W-:Y:S03]  /*4b00*/  @!P0 HADD2.F32 R6, -RZ, R6.H0_H0 ;  /* 0x20000006ff068230 */ /* 0x000fe60000004100 */
[C---:B------:R-:W-:Y:S01]  /*4b10*/  @!P0 FFMA.FTZ R46, R4.reuse, R23, -R24 ;  /* 0x00000017042e8223 */ /* 0x040fe20000010818 */
[----:B------:R-:W-:Y:S01]  /*4b20*/  @!P0 HADD2.F32 R24, -RZ, R11.H1_H1 ;  /* 0x3000000bff188230 */ /* 0x000fe20000004100 */
[----:B------:R-:W-:Y:S01]  /*4b30*/  @!P0 FMUL.FTZ R5, R4, R5 ;  /* 0x0000000504058220 */ /* 0x000fe20000410000 */
[----:B------:R-:W-:Y:S03]  /*4b40*/  @!P0 SHF.R.U64 R4, R26, 0x10, R27 ;  /* 0x000000101a048819 */ /* 0x000fe6000000121b */
[-C--:B------:R-:W-:Y:S02]  /*4b50*/  @!P0 FMUL.FTZ R11, R24, R6.reuse ;  /* 0x00000006180b8220 */ /* 0x080fe40000410000 */
[----:B------:R-:W-:Y:S02]  /*4b60*/  @!P0 HADD2.F32 R25, -RZ, R4.H0_H0 ;  /* 0x20000004ff198230 */ /* 0x000fe40000004100 */
[----:B------:R-:W-:Y:S02]  /*4b70*/  @!P0 HADD2.F32 R4, -RZ, R8.H1_H1 ;  /* 0x30000008ff048230 */ /* 0x000fe40000004100 */
[----:B------:R-:W-:Y:S02]  /*4b80*/  @!P0 HADD2.F32 R8, -RZ, R10.H0_H0 ;  /* 0x2000000aff088230 */ /* 0x000fe40000004100 */
[----:B------:R-:W-:Y:S01]  /*4b90*/  @!P0 HADD2.F32 R10, -RZ, R36.H1_H1 ;  /* 0x30000024ff0a8230 */ /* 0x000fe20000004100 */
[C---:B------:R-:W-:Y:S01]  /*4ba0*/  @!P0 FFMA.FTZ R44, R4.reuse, R25, -R11 ;  /* 0x00000019042c8223 */ /* 0x040fe2000001080b */
[----:B------:R-:W-:Y:S01]  /*4bb0*/  @!P0 HADD2.F32 R11, -RZ, R37.H0_H0 ;  /* 0x20000025ff0b8230 */ /* 0x000fe20000004100 */
[----:B------:R-:W-:Y:S01]  /*4bc0*/  @!P0 FMUL.FTZ R6, R4, R6 ;  /* 0x0000000604068220 */ /* 0x000fe20000410000 */
[----:B------:R-:W-:Y:S01]  /*4bd0*/  @!P0 HADD2.F32 R4, -RZ, R9.H1_H1 ;  /* 0x30000009ff048230 */ /* 0x000fe20000004100 */
[----:B------:R-:W-:Y:S01]  /*4be0*/  @!P0 FMUL.FTZ R9, R10, R8 ;  /* 0x000000080a098220 */ /* 0x000fe20000410000 */
[----:B------:R-:W-:Y:S01]  /*4bf0*/  @!P0 F2FP.PACK_AB R37, R47, R48 ;  /* 0x000000302f25823e */ /* 0x000fe200000000ff */
[--C-:B------:R-:W-:Y:S01]  /*4c00*/  IMAD.MOV.U32 R36, RZ, RZ, R27.reuse ;  /* 0x000000ffff247224 */ /* 0x100fe200078e001b */
[----:B------:R-:W-:Y:S01]  /*4c10*/  @!P0 SHF.R.U32.HI R27, RZ, 0x10, R27 ;  /* 0x00000010ff1b8819 */ /* 0x000fe2000001161b */
[C---:B------:R-:W-:Y:S01]  /*4c20*/  @!P0 FFMA.FTZ R26, R4.reuse, R11, -R9 ;  /* 0x0000000b041a8223 */ /* 0x040fe20000010809 */
[----:B------:R-:W-:Y:S01]  /*4c30*/  @!P0 SHF.R.U32.HI R9, RZ, 0x10, R7 ;  /* 0x00000010ff098819 */ /* 0x000fe20000011607 */
[----:B------:R-:W-:Y:S01]  /*4c40*/  @!P0 FMUL.FTZ R4, R4, R8 ;  /* 0x0000000804048220 */ /* 0x000fe20000410000 */
[----:B------:R-:W-:Y:S01]  /*4c50*/  MOV R8, R7 ;  /* 0x0000000700087202 */ /* 0x000fe20000000f00 */
[----:B------:R-:W-:Y:S01]  /*4c60*/  @!P0 IMAD.MOV.U32 R16, RZ, RZ, R37 ;  /* 0x000000ffff108224 */ /* 0x000fe200078e0025 */
[----:B------:R-:W-:Y:S01]  /*4c70*/  @!P0 F2FP.PACK_AB R42, R26, R42 ;  /* 0x0000002a1a2a823e */ /* 0x000fe200000000ff */
[----:B------:R-:W-:Y:S01]  /*4c80*/  @!P0 IMAD.MOV.U32 R26, RZ, RZ, R35 ;  /* 0x000000ffff1a8224 */ /* 0x000fe200078e0023 */
[----:B------:R-:W-:Y:S01]  /*4c90*/  @!P0 HADD2.F32 R9, -RZ, R9.H0_H0 ;  /* 0x20000009ff098230 */ /* 0x000fe20000004100 */
[----:B------:R-:W-:Y:S01]  /*4ca0*/  @!P0 FFMA.FTZ R4, R10, R11, R4 ;  /* 0x0000000b0a048223 */ /* 0x000fe20000010004 */
[----:B------:R-:W-:Y:S01]  /*4cb0*/  @!P0 MOV R17, R42 ;  /* 0x0000002a00118202 */ /* 0x000fe20000000f00 */
[----:B------:R-:W-:Y:S01]  /*4cc0*/  @!P0 HADD2.F32 R10, -RZ, R8.H0_H0 ;  /* 0x20000008ff0a8230 */ /* 0x000fe20000004100 */
[----:B------:R-:W-:Y:S01]  /*4cd0*/  @!P0 MOV R8, R19 ;  /* 0x0000001300088202 */ /* 0x000fe20000000f00 */
[----:B------:R-:W-:Y:S01]  /*4ce0*/  @!P0 FFMA.FTZ R5, R22, R23, R5 ;  /* 0x0000001716058223 */ /* 0x000fe20000010005 */
[----:B------:R-:W-:Y:S01]  /*4cf0*/  @!P0 F2FP.PACK_AB R3, R4, R3 ;  /* 0x000000030403823e */ /* 0x000fe200000000ff */
[----:B------:R-:W-:Y:S01]  /*4d00*/  @!P0 FFMA.FTZ R6, R24, R25, R6 ;  /* 0x0000001918068223 */ /* 0x000fe20000010006 */
[----:B------:R-:W-:Y:S02]  /*4d10*/  @!P0 HADD2.F32 R11, -RZ, R26.H0_H0 ;  /* 0x2000001aff0b8230 */ /* 0x000fe40000004100 */
[----:B------:R-:W-:Y:S01]  /*4d20*/  @!P0 HADD2.F32 R22, -RZ, R36.H0_H0 ;  /* 0x20000024ff168230 */ /* 0x000fe20000004100 */
[----:B------:R-:W-:Y:S01]  /*4d30*/  @!P0 IMAD.MOV.U32 R33, RZ, RZ, R3 ;  /* 0x000000ffff218224 */ /* 0x000fe200078e0003 */
[----:B------:R-:W-:Y:S01]  /*4d40*/  @!P0 HADD2.F32 R7, -RZ, R8.H0_H0 ;  /* 0x20000008ff078230 */ /* 0x000fe20000004100 */
[----:B------:R-:W-:Y:S01]  /*4d50*/  @!P0 FMUL.FTZ R36, R11, R10 ;  /* 0x0000000a0b248220 */ /* 0x000fe20000410000 */
[----:B------:R-:W-:Y:S02]  /*4d60*/  @!P0 HADD2.F32 R23, -RZ, R26.H1_H1 ;  /* 0x3000001aff178230 */ /* 0x000fe40000004100 */
[----:B------:R-:W-:Y:S01]  /*4d70*/  @!P0 HADD2.F32 R8, -RZ, R8.H1_H1 ;  /* 0x30000008ff088230 */ /* 0x000fe20000004100 */
[C---:B------:R-:W-:Y:S02]  /*4d80*/  @!P0 FFMA.FTZ R36, R7.reuse, R22, -R36 ;  /* 0x0000001607248223 */ /* 0x040fe40000010824 */
[----:B------:R-:W-:Y:S01]  /*4d90*/  @!P0 FMUL.FTZ R7, R7, R10 ;  /* 0x0000000a07078220 */ /* 0x000fe20000410000 */
[----:B------:R-:W-:Y:S01]  /*4da0*/  @!P0 HADD2.F32 R10, -RZ, R27.H0_H0 ;  /* 0x2000001bff0a8230 */ /* 0x000fe20000004100 */
[-C--:B------:R-:W-:Y:S02]  /*4db0*/  @!P0 FMUL.FTZ R26, R23, R9.reuse ;  /* 0x00000009171a8220 */ /* 0x080fe40000410000 */
[----:B------:R-:W-:Y:S02]  /*4dc0*/  @!P0 FFMA.FTZ R7, R11, R22, R7 ;  /* 0x000000160b078223 */ /* 0x000fe40000010007 */
[----:B------:R-:W-:Y:S01]  /*4dd0*/  @!P0 FFMA.FTZ R27, R8, R10, -R26 ;  /* 0x0000000a081b8223 */ /* 0x000fe2000001081a */
[----:B------:R-:W-:Y:S01]  /*4de0*/  @!P0 F2FP.PACK_AB R26, R44, R46 ;  /* 0x0000002e2c1a823e */ /* 0x000fe200000000ff */
[----:B------:R-:W-:Y:S01]  /*4df0*/  @!P0 FMUL.FTZ R8, R8, R9 ;  /* 0x0000000908088220 */ /* 0x000fe20000410000 */
[----:B------:R-:W-:Y:S02]  /*4e00*/  @!P0 F2FP.PACK_AB R9, R2, R0 ;  /* 0x000000000209823e */ /* 0x000fe400000000ff */
[----:B------:R-:W-:Y:S01]  /*4e10*/  @!P0 F2FP.PACK_AB R2, R6, R5 ;  /* 0x000000050602823e */ /* 0x000fe200000000ff */
[----:B------:R-:W-:Y:S01]  /*4e20*/  @!P0 FFMA.FTZ R8, R23, R10, R8 ;  /* 0x0000000a17088223 */ /* 0x000fe20000010008 */
[----:B------:R-:W-:Y:S01]  /*4e30*/  @!P0 F2FP.PACK_AB R10, R27, R36 ;  /* 0x000000241b0a823e */ /* 0x000fe200000000ff */
[----:B------:R-:W-:Y:S01]  /*4e40*/  @!P0 IMAD.MOV.U32 R18, RZ, RZ, R26 ;  /* 0x000000ffff128224 */ /* 0x000fe200078e001a */
[----:B------:R-:W-:Y:S02]  /*4e50*/  @!P0 MOV R32, R9 ;  /* 0x0000000900208202 */ /* 0x000fe40000000f00 */
[----:B------:R-:W-:Y:S02]  /*4e60*/  @!P0 F2FP.PACK_AB R0, R8, R7 ;  /* 0x000000070800823e */ /* 0x000fe400000000ff */
[----:B------:R-:W-:Y:S02]  /*4e70*/  @!P0 MOV R19, R10 ;  /* 0x0000000a00138202 */ /* 0x000fe40000000f00 */
[----:B------:R-:W-:Y:S02]  /*4e80*/  @!P0 MOV R34, R2 ;  /* 0x0000000200228202 */ /* 0x000fe40000000f00 */
[----:B------:R-:W-:Y:S02]  /*4e90*/  @!P0 MOV R35, R0 ;  /* 0x0000000000238202 */ /* 0x000fe40000000f00 */
[C---:B----4-:R-:W-:Y:S04]  /*4ea0*/  LEA R2, P0, R57.reuse, R40, 0x1 ;  /* 0x0000002839027211 */ /* 0x050fe800078008ff */
[----:B---3--:R-:W-:Y:S02]  /*4eb0*/  LEA.HI.X R3, R57, R41, R85, 0x1, P0 ;  /* 0x0000002939037211 */ /* 0x008fe400000f0c55 */
[C---:B------:R-:W-:Y:S03]  /*4ec0*/  ISETP.GE.AND P0, PT, R43.reuse, c[0x0][0x1d4], PT ;  /* 0x000075002b007a0c */ /* 0x040fe60003f06270 */
[----:B------:R1:W-:Y:S10]  /*4ed0*/  ST.E.128 [R2.64], R16 ;  /* 0x0000001002007985 */ /* 0x0003f4000c101d08 */
[----:B------:R-:W-:Y:S05]  /*4ee0*/  @!P0 IMAD.WIDE R4, R43, 0x2, R40 ;  /* 0x000000022b048825 */ /* 0x000fea00078e0228 */
[----:B------:R1:W-:Y:S02]  /*4ef0*/  @!P0 ST.E.128 [R4.64], R32 ;  /* 0x0000002004008985 */ /* 0x0003e4000c101d08 */
.L_x_190:
[----:B------:R-:W-:Y:S05]  /*4f00*/  BSYNC B0 ;  /* 0x0000000000007941 */ /* 0x000fea0003800000 */
.L_x_189:
[----:B------:R-:W-:Y:S11]  /*4f10*/  ISETP.GE.AND P0, PT, R135, c[0x0][0x1d4], PT ;  /* 0x0000750087007a0c */ /* 0x000ff60003f06270 */
[----:B------:R-:W-:Y:S02]  /*4f20*/  @!UPT UIADD3 URZ, URZ, URZ, URZ ;  /* 0x0000003f3f3ff290 */ /* 0x000fe4000fffe03f */
[----:B------:R-:W-:-:S05]  /*4f30*/  @P0 BRA `(.L_x_180) ;  /* 0x0000096000000947 */ /* 0x000fca0003800000 */
[----:B------:R-:W-:Y:S01]  /*4f40*/  LOP3.LUT P1, RZ, R207, 0x4, RZ, 0xc0, !PT ;  /* 0x00000004cfff7812 */ /* 0x000fe2000782c0ff */
[----:B-1----:R-:W-:Y:S01]  /*4f50*/  LDS.128 R16, [R81+0xc080] ;  /* 0x00c0800051107984 */ /* 0x002fe20000000c00 */
[----:B------:R-:W-:Y:S02]  /*4f60*/  ISETP.GE.AND P0, PT, R135, c[0x0][0x27c], PT ;  /* 0x00009f0087007a0c */ /* 0x000fe40003f06270 */
[----:B------:R-:W-:Y:S04]  /*4f70*/  SEL R0, R101, R98, !P1 ;  /* 0x0000006265007207 */ /* 0x000fe80004800000 */
[----:B------:R-:W-:Y:S04]  /*4f80*/  SHF.R.S32.HI R2, RZ, 0x1f, R0 ;  /* 0x0000001fff027819 */ /* 0x000fe80000011400 */
[----:B------:R-:W-:Y:S03]  /*4f90*/  LEA.HI R0, R2, R0, RZ, 0x4 ;  /* 0x0000000002007211 */ /* 0x000fe600078f20ff */
[----:B------:R-:W-:Y:S01]  /*4fa0*/  @!P0 SHF.R.U64 R3, R12, 0x10, R13 ;  /* 0x000000100c038819 */ /* 0x000fe2000000120d */
[----:B------:R-:W-:Y:S01]  /*4fb0*/  @!P0 HADD2.F32 R8, -RZ, R38.H0_H0 ;  /* 0x20000026ff088230 */ /* 0x000fe20000004100 */
[----:B------:R-:W-:Y:S01]  /*4fc0*/  LEA.HI.SX32 R0, R0, R89, 0x1c ;  /* 0x0000005900007211 */ /* 0x000fe200078fe2ff */
[----:B------:R-:W-:Y:S01]  /*4fd0*/  @!P0 HADD2.F32 R22, -RZ, R39.H1_H1 ;  /* 0x30000027ff168230 */ /* 0x000fe20000004100 */
[----:B------:R-:W-:Y:S01]  /*4fe0*/  @!P0 SHF.R.U64 R26, R30, 0x10, R31 ;  /* 0x000000101e1a8819 */ /* 0x000fe2000000121f */
[----:B------:R-:W-:Y:S01]  /*4ff0*/  @!P0 HADD2.F32 R5, -RZ, R3.H0_H0 ;  /* 0x20000003ff058230 */ /* 0x000fe20000004100 */
[----:B------:R-:W-:Y:S02]  /*5000*/  SHF.R.S32.HI R2, RZ, 0x1f, R0 ;  /* 0x0000001fff027819 */ /* 0x000fe40000011400 */
[----:B------:R-:W-:Y:S02]  /*5010*/  SHF.L.U32 R36, R0, 0x3, RZ ;  /* 0x0000000300247819 */ /* 0x000fe400000006ff */
[----:B------:R-:W-:Y:S02]  /*5020*/  LEA.HI R0, R2, R0, RZ, 0x3 ;  /* 0x0000000002007211 */ /* 0x000fe400078f18ff */
[----:B------:R-:W-:Y:S02]  /*5030*/  LOP3.LUT R2, R217, 0x38, R36, 0xf8, !PT ;  /* 0x00000038d9027812 */ /* 0x000fe400078ef824 */
[----:B------:R-:W-:Y:S02]  /*5040*/  SHF.L.U32 R0, R0, 0x8, RZ ;  /* 0x0000000800007819 */ /* 0x000fe400000006ff */
[----:B------:R-:W-:Y:S02]  /*5050*/  LOP3.LUT R2, R2, R112, RZ, 0x3c, !PT ;  /* 0x0000007002027212 */ /* 0x000fe400078e3cff */
[----:B------:R-:W-:Y:S02]  /*5060*/  LOP3.LUT R0, R0, 0x7ffff800, RZ, 0xc0, !PT ;  /* 0x7ffff80000007812 */ /* 0x000fe400078ec0ff */
[----:B------:R-:W-:Y:S02]  /*5070*/  @!P0 SHF.R.U64 R10, R28, 0x10, R29 ;  /* 0x000000101c0a8819 */ /* 0x000fe4000000121d */
[----:B------:R-:W-:Y:S01]  /*5080*/  IADD3 R0, R2, R0, R219 ;  /* 0x0000000002007210 */ /* 0x000fe20007ffe0db */
[----:B------:R-:W-:Y:S01]  /*5090*/  @!P0 HADD2.F32 R2, -RZ, R20.H0_H0 ;  /* 0x20000014ff028230 */ /* 0x000fe20000004100 */
[----:B------:R-:W-:Y:S01]  /*50a0*/  @!P0 SHF.R.U32.HI R11, RZ, 0x10, R15 ;  /* 0x00000010ff0b8819 */ /* 0x000fe2000001160f */
[----:B------:R-:W-:Y:S01]  /*50b0*/  @!P0 HADD2.F32 R10, -RZ, R10.H0_H0 ;  /* 0x2000000aff0a8230 */ /* 0x000fe20000004100 */
[----:B------:R-:W-:Y:S01]  /*50c0*/  @!P0 SHF.R.U32.HI R24, RZ, 0x10, R31 ;  /* 0x00000010ff188819 */ /* 0x000fe2000001161f */
[----:B------:R-:W-:Y:S01]  /*50d0*/  IMAD.SHL.U32 R0, R0, 0x2, RZ ;  /* 0x0000000200007824 */ /* 0x000fe200078e00ff */
[----:B------:R-:W-:Y:S01]  /*50e0*/  @!P0 SHF.R.U32.HI R7, RZ, 0x10, R13 ;  /* 0x00000010ff078819 */ /* 0x000fe2000001160d */
[----:B------:R-:W-:Y:S01]  /*50f0*/  @!P0 HADD2.F32 R11, -RZ, R11.H0_H0 ;  /* 0x2000000bff0b8230 */ /* 0x000fe20000004100 */
[----:B------:R-:W-:Y:S01]  /*5100*/  @!P0 SHF.R.U32.HI R13, RZ, 0x10, R29 ;  /* 0x00000010ff0d8819 */ /* 0x000fe2000001161d */
[----:B------:R-:W-:Y:S01]  /*5110*/  @!P0 HADD2.F32 R24, -RZ, R24.H0_H0 ;  /* 0x20000018ff188230 */ /* 0x000fe20000004100 */
[----:B------:R-:W1:Y:S01]  /*5120*/  LDS.128 R32, [R0+0xc080] ;  /* 0x00c0800000207984 */ /* 0x000e620000000c00 */
[----:B------:R-:W-:Y:S01]  /*5130*/  @!P0 HADD2.F32 R7, -RZ, R7.H0_H0 ;  /* 0x20000007ff078230 */ /* 0x000fe20000004100 */
[----:B------:R-:W-:Y:S01]  /*5140*/  @!P0 SHF.R.U64 R14, R14, 0x10, R15 ;  /* 0x000000100e0e8819 */ /* 0x000fe2000000120f */
[----:B------:R-:W-:Y:S01]  /*5150*/  @!P0 HADD2.F32 R13, -RZ, R13.H0_H0 ;  /* 0x2000000dff0d8230 */ /* 0x000fe20000004100 */
[----:B-1----:R-:W-:Y:S01]  /*5160*/  @!P0 IMAD.MOV.U32 R9, RZ, RZ, R32 ;  /* 0x000000ffff098224 */ /* 0x002fe200078e0020 */
[----:B------:R-:W-:Y:S02]  /*5170*/  @!P0 MOV R0, R16 ;  /* 0x0000001000008202 */ /* 0x000fe40000000f00 */
[----:B------:R-:W-:Y:S02]  /*5180*/  @!P0 MOV R25, R34 ;  /* 0x0000002200198202 */ /* 0x000fe40000000f00 */
[--C-:B------:R-:W-:Y:S01]  /*5190*/  @!P0 HADD2.F32 R6, -RZ, R9.reuse.H0_H0 ;  /* 0x20000009ff068230 */ /* 0x100fe20000004100 */
[----:B------:R-:W-:Y:S01]  /*51a0*/  @!P0 MOV R23, R35 ;  /* 0x0000002300178202 */ /* 0x000fe20000000f00 */
[--C-:B------:R-:W-:Y:S02]  /*51b0*/  @!P0 HADD2.F32 R4, -RZ, R0.reuse.H0_H0 ;  /* 0x20000000ff048230 */ /* 0x100fe40000004100 */
[----:B------:R-:W-:Y:S01]  /*51c0*/  @!P0 HADD2.F32 R9, -RZ, R9.H1_H1 ;  /* 0x30000009ff098230 */ /* 0x000fe20000004100 */
[-C--:B------:R-:W-:Y:S01]  /*51d0*/  @!P0 FMUL.FTZ R15, R6, R2.reuse ;  /* 0x00000002060f8220 */ /* 0x080fe20000410000 */
[----:B------:R-:W-:Y:S01]  /*51e0*/  @!P0 HADD2.F32 R3, -RZ, R0.H1_H1 ;  /* 0x30000000ff038230 */ /* 0x000fe20000004100 */
[C---:B------:R-:W-:Y:S02]  /*51f0*/  @!P0 FMUL.FTZ R0, R4.reuse, R2 ;  /* 0x0000000204008220 */ /* 0x040fe40000410000 */
[-C--:B------:R-:W-:Y:S02]  /*5200*/  @!P0 FMUL.FTZ R12, R9, R5.reuse ;  /* 0x00000005090c8220 */ /* 0x080fe40000410000 */
[C---:B------:R-:W-:Y:S01]  /*5210*/  @!P0 FMUL.FTZ R2, R3.reuse, R5 ;  /* 0x0000000503028220 */ /* 0x040fe20000410000 */
[----:B------:R-:W-:Y:S01]  /*5220*/  @!P0 MOV R5, R33 ;  /* 0x0000002100058202 */ /* 0x000fe20000000f00 */
[----:B------:R-:W-:Y:S01]  /*5230*/  @!P0 FFMA.FTZ R42, R4, R8, -R15 ;  /* 0x00000008042a8223 */ /* 0x000fe2000001080f */
[----:B------:R-:W-:Y:S01]  /*5240*/  @!P0 HADD2.F32 R15, -RZ, R25.H0_H0 ;  /* 0x20000019ff0f8230 */ /* 0x000fe20000004100 */
[----:B------:R-:W-:Y:S02]  /*5250*/  @!P0 IMAD.MOV.U32 R4, RZ, RZ, R17 ;  /* 0x000000ffff048224 */ /* 0x000fe400078e0011 */
[----:B------:R-:W-:Y:S01]  /*5260*/  @!P0 FFMA.FTZ R37, R3, R10, -R12 ;  /* 0x0000000a03258223 */ /* 0x000fe2000001080c */
[--C-:B------:R-:W-:Y:S01]  /*5270*/  @!P0 HADD2.F32 R12, -RZ, R5.reuse.H1_H1 ;  /* 0x30000005ff0c8230 */ /* 0x100fe20000004100 */
[----:B------:R-:W-:Y:S01]  /*5280*/  @!P0 FFMA.FTZ R0, R6, R8, R0 ;  /* 0x0000000806008223 */ /* 0x000fe20000010000 */
[----:B------:R-:W-:Y:S01]  /*5290*/  @!P0 HADD2.F32 R8, -RZ, R5.H0_H0 ;  /* 0x20000005ff088230 */ /* 0x000fe20000004100 */
[----:B------:R-:W-:Y:S01]  /*52a0*/  @!P0 FFMA.FTZ R2, R9, R10, R2 ;  /* 0x0000000a09028223 */ /* 0x000fe20000010002 */
[----:B------:R-:W-:Y:S01]  /*52b0*/  @!P0 HADD2.F32 R3, -RZ, R20.H1_H1 ;  /* 0x30000014ff038230 */ /* 0x000fe20000004100 */
[----:B------:R-:W-:Y:S01]  /*52c0*/  @!P0 FMUL.FTZ R10, R12, R7 ;  /* 0x000000070c0a8220 */ /* 0x000fe20000410000 */
[----:B------:R-:W-:Y:S02]  /*52d0*/  @!P0 HADD2.F32 R5, -RZ, R4.H1_H1 ;  /* 0x30000004ff058230 */ /* 0x000fe40000004100 */
[----:B------:R-:W-:Y:S02]  /*52e0*/  @!P0 HADD2.F32 R9, -RZ, R38.H1_H1 ;  /* 0x30000026ff098230 */ /* 0x000fe40000004100 */
[----:B------:R-:W-:Y:S01]  /*52f0*/  @!P0 HADD2.F32 R6, -RZ, R4.H0_H0 ;  /* 0x20000004ff068230 */ /* 0x000fe20000004100 */
[----:B------:R-:W-:Y:S01]  /*5300*/  @!P0 FMUL.FTZ R4, R8, R3 ;  /* 0x0000000308048220 */ /* 0x000fe20000410000 */
[----:B------:R-:W-:Y:S01]  /*5310*/  @!P0 HADD2.F32 R20, -RZ, R39.H0_H0 ;  /* 0x20000027ff148230 */ /* 0x000fe20000004100 */
[C---:B------:R-:W-:Y:S02]  /*5320*/  @!P0 FFMA.FTZ R29, R5.reuse, R13, -R10 ;  /* 0x0000000d051d8223 */ /* 0x040fe4000001080a */
[----:B------:R-:W-:Y:S02]  /*5330*/  @!P0 IMAD.MOV.U32 R10, RZ, RZ, R18 ;  /* 0x000000ffff0a8224 */ /* 0x000fe400078e0012 */
[C---:B------:R-:W-:Y:S02]  /*5340*/  @!P0 FMUL.FTZ R3, R6.reuse, R3 ;  /* 0x0000000306038220 */ /* 0x040fe40000410000 */
[----:B------:R-:W-:Y:S01]  /*5350*/  @!P0 FFMA.FTZ R28, R6, R9, -R4 ;  /* 0x00000009061c8223 */ /* 0x000fe20000010804 */
[----:B------:R-:W-:Y:S01]  /*5360*/  @!P0 HADD2.F32 R6, -RZ, R10.H0_H0 ;  /* 0x2000000aff068230 */ /* 0x000fe20000004100 */
[----:B------:R-:W-:Y:S01]  /*5370*/  @!P0 FMUL.FTZ R4, R5, R7 ;  /* 0x0000000705048220 */ /* 0x000fe20000410000 */
[--C-:B------:R-:W-:Y:S01]  /*5380*/  @!P0 HADD2.F32 R5, -RZ, R21.reuse.H0_H0 ;  /* 0x20000015ff058230 */ /* 0x100fe20000004100 */
[----:B------:R-:W-:Y:S01]  /*5390*/  @!P0 FFMA.FTZ R3, R8, R9, R3 ;  /* 0x0000000908038223 */ /* 0x000fe20000010003 */
[----:B------:R-:W-:Y:S01]  /*53a0*/  @!P0 F2FP.PACK_AB R29, R29, R28 ;  /* 0x0000001c1d1d823e */ /* 0x000fe200000000ff */
[----:B------:R-:W-:Y:S01]  /*53b0*/  @!P0 IMAD.MOV.U32 R9, RZ, RZ, R19 ;  /* 0x000000ffff098224 */ /* 0x000fe200078e0013 */
[----:B------:R-:W-:Y:S01]  /*53c0*/  @!P0 F2FP.PACK_AB R28, R37, R42 ;  /* 0x0000002a251c823e */ /* 0x000fe200000000ff */
[-C--:B------:R-:W-:Y:S01]  /*53d0*/  @!P0 FMUL.FTZ R7, R15, R5.reuse ;  /* 0x000000050f078220 */ /* 0x080fe20000410000 */
[----:B------:R-:W-:Y:S01]  /*53e0*/  @!P0 HADD2.F32 R8, -RZ, R21.H1_H1 ;  /* 0x30000015ff088230 */ /* 0x000fe20000004100 */
[C---:B------:R-:W-:Y:S01]  /*53f0*/  @!P0 FMUL.FTZ R5, R6.reuse, R5 ;  /* 0x0000000506058220 */ /* 0x040fe20000410000 */
[----:B------:R-:W-:Y:S01]  /*5400*/  @!P0 HADD2.F32 R21, -RZ, R23.H0_H0 ;  /* 0x20000017ff158230 */ /* 0x000fe20000004100 */
[----:B------:R-:W-:Y:S01]  /*5410*/  @!P0 FFMA.FTZ R31, R6, R20, -R7 ;  /* 0x00000014061f8223 */ /* 0x000fe20000010807 */
[----:B------:R-:W-:Y:S01]  /*5420*/  @!P0 HADD2.F32 R7, -RZ, R9.H0_H0 ;  /* 0x20000009ff078230 */ /* 0x000fe20000004100 */
[----:B------:R-:W-:Y:S01]  /*5430*/  @!P0 FFMA.FTZ R4, R12, R13, R4 ;  /* 0x0000000d0c048223 */ /* 0x000fe20000010004 */
[----:B------:R-:W-:Y:S01]  /*5440*/  @!P0 MOV R16, R28 ;  /* 0x0000001c00108202 */ /* 0x000fe20000000f00 */
[----:B------:R-:W-:Y:S01]  /*5450*/  @!P0 FMUL.FTZ R6, R21, R8 ;  /* 0x0000000815068220 */ /* 0x000fe20000410000 */
[----:B------:R-:W-:Y:S01]  /*5460*/  @!P0 HADD2.F32 R23, -RZ, R23.H1_H1 ;  /* 0x30000017ff178230 */ /* 0x000fe20000004100 */
[----:B------:R-:W-:Y:S01]  /*5470*/  @!P0 FFMA.FTZ R5, R15, R20, R5 ;  /* 0x000000140f058223 */ /* 0x000fe20000010005 */
[----:B------:R-:W-:Y:S01]  /*5480*/  @!P0 F2FP.PACK_AB R3, R4, R3 ;  /* 0x000000030403823e */ /* 0x000fe200000000ff */
[C---:B------:R-:W-:Y:S01]  /*5490*/  @!P0 FFMA.FTZ R30, R7.reuse, R22, -R6 ;  /* 0x00000016071e8223 */ /* 0x040fe20000010806 */
[----:B------:R-:W-:Y:S01]  /*54a0*/  @!P0 HADD2.F32 R6, -RZ, R9.H1_H1 ;  /* 0x30000009ff068230 */ /* 0x000fe20000004100 */
[----:B------:R-:W-:Y:S01]  /*54b0*/  @!P0 FMUL.FTZ R7, R7, R8 ;  /* 0x0000000807078220 */ /* 0x000fe20000410000 */
[----:B------:R-:W-:Y:S01]  /*54c0*/  @!P0 HADD2.F32 R9, -RZ, R14.H0_H0 ;  /* 0x2000000eff098230 */ /* 0x000fe20000004100 */
[-C--:B------:R-:W-:Y:S01]  /*54d0*/  @!P0 FMUL.FTZ R8, R23, R11.reuse ;  /* 0x0000000b17088220 */ /* 0x080fe20000410000 */
[----:B------:R-:W-:Y:S01]  /*54e0*/  @!P0 HADD2.F32 R14, -RZ, R25.H1_H1 ;  /* 0x30000019ff0e8230 */ /* 0x000fe20000004100 */
[----:B------:R-:W-:Y:S02]  /*54f0*/  @!P0 IMAD.MOV.U32 R17, RZ, RZ, R29 ;  /* 0x000000ffff118224 */ /* 0x000fe400078e001d */
[C---:B------:R-:W-:Y:S02]  /*5500*/  @!P0 FFMA.FTZ R25, R6.reuse, R24, -R8 ;  /* 0x0000001806198223 */ /* 0x040fe40000010808 */
[----:B------:R-:W-:Y:S01]  /*5510*/  @!P0 FMUL.FTZ R8, R6, R11 ;  /* 0x0000000b06088220 */ /* 0x000fe20000410000 */
[----:B------:R-:W-:Y:S01]  /*5520*/  @!P0 HADD2.F32 R11, -RZ, R26.H0_H0 ;  /* 0x2000001aff0b8230 */ /* 0x000fe20000004100 */
[----:B----4-:R-:W-:Y:S01]  /*5530*/  LEA R26, P1, R56, R40, 0x1 ;  /* 0x00000028381a7211 */ /* 0x010fe200078208ff */
[----:B------:R-:W-:Y:S01]  /*5540*/  @!P0 HADD2.F32 R6, -RZ, R10.H1_H1 ;  /* 0x3000000aff068230 */ /* 0x000fe20000004100 */
[----:B------:R-:W-:Y:S01]  /*5550*/  @!P0 F2FP.PACK_AB R25, R25, R30 ;  /* 0x0000001e1919823e */ /* 0x000fe200000000ff */
[----:B------:R-:W-:Y:S01]  /*5560*/  @!P0 FMUL.FTZ R10, R14, R9 ;  /* 0x000000090e0a8220 */ /* 0x000fe20000410000 */
[----:B---3--:R-:W-:Y:S01]  /*5570*/  LEA.HI.X R27, R56, R41, R84, 0x1, P1 ;  /* 0x00000029381b7211 */ /* 0x008fe200008f0c54 */
[----:B------:R-:W-:Y:S02]  /*5580*/  @!P0 IMAD.MOV.U32 R33, RZ, RZ, R3 ;  /* 0x000000ffff218224 */ /* 0x000fe400078e0003 */
[C---:B------:R-:W-:Y:S02]  /*5590*/  @!P0 FFMA.FTZ R10, R6.reuse, R11, -R10 ;  /* 0x0000000b060a8223 */ /* 0x040fe4000001080a */
[----:B------:R-:W-:Y:S01]  /*55a0*/  @!P0 FMUL.FTZ R6, R6, R9 ;  /* 0x0000000906068220 */ /* 0x000fe20000410000 */
[----:B------:R-:W-:Y:S01]  /*55b0*/  @!P0 F2FP.PACK_AB R9, R2, R0 ;  /* 0x000000000209823e */ /* 0x000fe200000000ff */
[----:B------:R-:W-:Y:S01]  /*55c0*/  @!P0 IMAD.MOV.U32 R19, RZ, RZ, R25 ;  /* 0x000000ffff138224 */ /* 0x000fe200078e0019 */
[----:B------:R-:W-:Y:S01]  /*55d0*/  @!P0 F2FP.PACK_AB R10, R10, R31 ;  /* 0x0000001f0a0a823e */ /* 0x000fe200000000ff */
[----:B------:R-:W-:Y:S01]  /*55e0*/  @!P0 FFMA.FTZ R6, R14, R11, R6 ;  /* 0x0000000b0e068223 */ /* 0x000fe20000010006 */
[----:B------:R-:W-:Y:S01]  /*55f0*/  @!P0 MOV R32, R9 ;  /* 0x0000000900208202 */ /* 0x000fe20000000f00 */
[----:B------:R-:W-:Y:S01]  /*5600*/  @!P0 FFMA.FTZ R7, R21, R22, R7 ;  /* 0x0000001615078223 */ /* 0x000fe20000010007 */
[----:B------:R-:W-:Y:S01]  /*5610*/  @!P0 MOV R18, R10 ;  /* 0x0000000a00128202 */ /* 0x000fe20000000f00 */
[----:B------:R-:W-:Y:S01]  /*5620*/  @!P0 FFMA.FTZ R8, R23, R24, R8 ;  /* 0x0000001817088223 */ /* 0x000fe20000010008 */
[----:B------:R-:W-:Y:S03]  /*5630*/  @!P0 F2FP.PACK_AB R2, R6, R5 ;  /* 0x000000050602823e */ /* 0x000fe600000000ff */
[----:B------:R1:W-:Y:S01]  /*5640*/  ST.E.128 [R26.64], R16 ;  /* 0x000000101a007985 */ /* 0x0003e2000c101d08 */
[----:B------:R-:W-:Y:S02]  /*5650*/  @!P0 F2FP.PACK_AB R0, R8, R7 ;  /* 0x000000070800823e */ /* 0x000fe400000000ff */
[----:B------:R-:W-:Y:S03]  /*5660*/  @!P0 MOV R34, R2 ;  /* 0x0000000200228202 */ /* 0x000fe60000000f00 */
[----:B------:R-:W-:Y:S01]  /*5670*/  @!P0 IMAD.MOV.U32 R35, RZ, RZ, R0 ;  /* 0x000000ffff238224 */ /* 0x000fe200078e0000 */
[----:B------:R-:W-:Y:S11]  /*5680*/  ISETP.GE.AND P0, PT, R36, c[0x0][0x1d4], PT ;  /* 0x0000750024007a0c */ /* 0x000ff60003f06270 */
[----:B------:R-:W-:Y:S02]  /*5690*/  @!UPT UIADD3 URZ, URZ, URZ, URZ ;  /* 0x0000003f3f3ff290 */ /* 0x000fe4000fffe03f */
[----:B------:R-:W-:-:S05]  /*56a0*/  @P0 BRA `(.L_x_180) ;  /* 0x000001f000000947 */ /* 0x000fca0003800000 */
[C---:B------:R-:W-:Y:S04]  /*56b0*/  LEA R2, P0, R36.reuse, R40, 0x1 ;  /* 0x0000002824027211 */ /* 0x040fe800078008ff */
[----:B------:R-:W-:Y:S05]  /*56c0*/  LEA.HI.X.SX32 R3, R36, R41, 0x1, P0 ;  /* 0x0000002924037211 */ /* 0x000fea00000f0eff */
[----:B------:R2:W-:Y:S01]  /*56d0*/  ST.E.128 [R2.64], R32 ;  /* 0x0000002002007985 */ /* 0x0005e2000c101d08 */
[----:B------:R-:W-:-:S05]  /*56e0*/  BRA `(.L_x_180) ;  /* 0x000001b000007947 */ /* 0x000fca0003800000 */
.L_x_176:
[----:B------:R1:W2:Y:S01]  /*56f0*/  SHFL.IDX PT, R2, R18, RZ, 0x181f ;  /* 0x00181fff12027589 */ /* 0x0002a200000e0000 */
[----:B------:R-:W-:Y:S03]  /*5700*/  IMAD.IADD R3, R55, 0x1, -R52 ;  /* 0x0000000137037824 */ /* 0x000fe600078e0a34 */
[----:B------:R1:W3:Y:S02]  /*5710*/  SHFL.IDX PT, R0, R20, RZ, 0x181f ;  /* 0x00181fff14007589 */ /* 0x0002e400000e0000 */
[----:B------:R-:W-:Y:S04]  /*5720*/  IMNMX R51, R3, 0x20, PT ;  /* 0x0000002003337817 */ /* 0x000fe80003800200 */
[----:B------:R-:W-:Y:S11]  /*5730*/  ISETP.GT.AND P0, PT, R51, R208, PT ;  /* 0x000000d03300720c */ /* 0x000ff60003f04270 */
[----:B------:R-:W-:Y:S02]  /*5740*/  @!UPT UIADD3 URZ, URZ, URZ, URZ ;  /* 0x0000003f3f3ff290 */ /* 0x000fe4000fffe03f */
[----:B------:R-:W-:-:S05]  /*5750*/  @!P0 BRA `(.L_x_180) ;  /* 0x0000014000008947 */ /* 0x000fca0003800000 */
[C---:B------:R-:W-:Y:S02]  /*5760*/  ISETP.GE.AND P2, PT, R132.reuse, c[0x0][0x1d4], PT ;  /* 0x0000750084007a0c */ /* 0x040fe40003f46270 */
[----:B------:R-:W-:Y:S02]  /*5770*/  ISETP.GE.AND P3, PT, R135, c[0x0][0x1d4], PT ;  /* 0x0000750087007a0c */ /* 0x000fe40003f66270 */
[C---:B------:R-:W-:Y:S09]  /*5780*/  ISETP.GE.AND P1, PT, R199.reuse, c[0x0][0x1d4], PT ;  /* 0x00007500c7007a0c */ /* 0x040ff20003f26270 */
[----:B------:R-:W4:Y:S01]  /*5790*/  @!P2 LDS.128 R12, [R198+0xc080] ;  /* 0x00c08000c60ca984 */ /* 0x000f220000000c00 */
[C---:B---3--:R-:W-:Y:S04]  /*57a0*/  @!P2 LEA R4, P0, R132.reuse, R0, 0x1 ;  /* 0x000000008404a211 */ /* 0x048fe800078008ff */
[----:B--2---:R-:W-:Y:S02]  /*57b0*/  @!P2 LEA.HI.X R5, R132, R2, R133, 0x1, P0 ;  /* 0x000000028405a211 */ /* 0x004fe400000f0c85 */
[C---:B------:R-:W-:Y:S04]  /*57c0*/  @!P3 LEA R8, P0, R204.reuse, R0, 0x1 ;  /* 0x00000000cc08b211 */ /* 0x040fe800078008ff */
[----:B------:R-:W-:Y:S02]  /*57d0*/  @!P3 LEA.HI.X R9, R204, R2, R209, 0x1, P0 ;  /* 0x00000002cc09b211 */ /* 0x000fe400000f0cd1 */
[C---:B------:R-:W-:Y:S04]  /*57e0*/  @!P1 LEA R6, P0, R199.reuse, R0, 0x1 ;  /* 0x00000000c7069211 */ /* 0x040fe800078008ff */
[----:B------:R-:W-:Y:S02]  /*57f0*/  @!P1 LEA.HI.X R7, R199, R2, R211, 0x1, P0 ;  /* 0x00000002c7079211 */ /* 0x000fe400000f0cd3 */
[C---:B------:R-:W-:Y:S01]  /*5800*/  ISETP.GE.AND P0, PT, R200.reuse, c[0x0][0x1d4], PT ;  /* 0x00007500c8007a0c */ /* 0x040fe20003f06270 */
[----:B----4-:R2:W-:Y:S04]  /*5810*/  @!P2 ST.E.128 [R4.64], R12 ;  /* 0x0000000c0400a985 */ /* 0x0105e8000c101d08 */
[----:B------:R-:W3:Y:S08]  /*5820*/  @!P3 LDS.128 R12, [R198+0xd080] ;  /* 0x00d08000c60cb984 */ /* 0x000ef00000000c00 */
[C---:B--2---:R-:W-:Y:S04]  /*5830*/  @!P0 LEA R4, P2, R200.reuse, R0, 0x1 ;  /* 0x00000000c8048211 */ /* 0x044fe800078408ff */
[----:B------:R-:W-:Y:S01]  /*5840*/  @!P0 LEA.HI.X R5, R200, R2, R210, 0x1, P2 ;  /* 0x00000002c8058211 */ /* 0x000fe200010f0cd2 */
[----:B---3--:R-:W-:Y:S04]  /*5850*/  @!P3 ST.E.128 [R8.64], R12 ;  /* 0x0000000c0800b985 */ /* 0x008fe8000c101d08 */
[----:B------:R-:W2:Y:S04]  /*5860*/  @!P1 LDS.128 R8, [R198+0xe080] ;  /* 0x00e08000c6089984 */ /* 0x000ea80000000c00 */
[----:B--2---:R-:W-:Y:S04]  /*5870*/  @!P1 ST.E.128 [R6.64], R8 ;  /* 0x0000000806009985 */ /* 0x004fe8000c101d08 */
[----:B------:R-:W2:Y:S04]  /*5880*/  @!P0 LDS.128 R8, [R198+0xf080] ;  /* 0x00f08000c6088984 */ /* 0x000ea80000000c00 */
[----:B--2---:R2:W-:Y:S02]  /*5890*/  @!P0 ST.E.128 [R4.64], R8 ;  /* 0x0000000804008985 */ /* 0x0045e4000c101d08 */
.L_x_180:
[----:B------:R-:W-:Y:S05]  /*58a0*/  BSYNC B1 ;  /* 0x0000000000017941 */ /* 0x000fea0003800000 */
.L_x_175:
[----:B---3--:R-:W-:Y:S01]  /*58b0*/  IMAD R0, R53, c[0x0][0x208], RZ ;  /* 0x0000820035007a24 */ /* 0x008fe200078e02ff */
[----:B------:R-:W-:Y:S01]  /*58c0*/  LOP3.LUT P2, RZ, R207, 0x1, RZ, 0xc0, !PT ;  /* 0x00000001cfff7812 */ /* 0x000fe2000784c0ff */
[C---:B-12--5:R-:W-:Y:S01]  /*58d0*/  IMAD.WIDE.U32 R2, R50.reuse, c[0x0][0x208], RZ ;  /* 0x0000820032027a25 */ /* 0x066fe200078e00ff */
[----:B------:R-:W-:Y:S03]  /*58e0*/  BSSY B0, `(.L_x_191) ;  /* 0x0000038000007945 */ /* 0x000fe60003800000 */
[----:B------:R-:W-:Y:S05]  /*58f0*/  IMAD R0, R50, c[0x0][0x20c], R0 ;  /* 0x0000830032007a24 */ /* 0x000fea00078e0200 */
[----:B------:R-:W-:Y:S01]  /*5900*/  IADD3 R3, R3, R0, RZ ;  /* 0x0000000003037210 */ /* 0x000fe20007ffe0ff */
[----:B------:R-:W-:Y:S04]  /*5910*/  IMAD R0, R54, c[0x0][0x218], RZ ;  /* 0x0000860036007a24 */ /* 0x000fe800078e02ff */
[C---:B------:R-:W-:Y:S04]  /*5920*/  IMAD.WIDE.U32 R2, R49.reuse, c[0x0][0x218], R2 ;  /* 0x0000860031027a25 */ /* 0x040fe800078e0002 */
[----:B------:R-:W-:Y:S01]  /*5930*/  IMAD R0, R49, c[0x0][0x21c], R0 ;  /* 0x0000870031007a24 */ /* 0x000fe200078e0200 */
[----:B------:R-:W-:Y:S04]  /*5940*/  IADD3 R6, P0, R76, R2, RZ ;  /* 0x000000024c067210 */ /* 0x000fe80007f1e0ff */
[----:B------:R-:W-:Y:S02]  /*5950*/  IADD3.X R7, R94, R3, R0, P0, !PT ;  /* 0x000000035e077210 */ /* 0x000fe400007fe400 */
[----:B------:R-:W-:Y:S04]  /*5960*/  IADD3 R0, R95, -R52, RZ ;  /* 0x800000345f007210 */ /* 0x000fe80007ffe0ff */
[----:B------:R-:W-:Y:S11]  /*5970*/  ISETP.GE.AND P0, PT, R0, 0x1, PT ;  /* 0x000000010000780c */ /* 0x000ff60003f06270 */
[----:B------:R-:W-:Y:S02]  /*5980*/  @!UPT UIADD3 URZ, URZ, URZ, URZ ;  /* 0x0000003f3f3ff290 */ /* 0x000fe4000fffe03f */
[----:B------:R-:W-:Y:S01]  /*5990*/  @P0 IMAD.WIDE R4, R45, 0x20, R58 ;  /* 0x000000202d040825 */ /* 0x000fe200078e023a */
[----:B------:R-:W-:Y:S03]  /*59a0*/  @P0 MOV R3, R92 ;  /* 0x0000005c00030202 */ /* 0x000fe60000000f00 */
[----:B------:R-:W-:Y:S02]  /*59b0*/  @P0 IMAD R0, R5, c[0x0][0x258], RZ ;  /* 0x0000960005000a24 */ /* 0x000fe400078e02ff */
[----:B------:R-:W-:Y:S02]  /*59c0*/  @P0 IMAD.MOV.U32 R2, RZ, RZ, R78 ;  /* 0x000000ffff020224 */ /* 0x000fe400078e004e */
[C---:B------:R-:W-:Y:S02]  /*59d0*/  @P0 IMAD R0, R4.reuse, c[0x0][0x25c], R0 ;  /* 0x0000970004000a24 */ /* 0x040fe400078e0200 */
[----:B------:R-:W-:Y:S04]  /*59e0*/  @P0 IMAD.WIDE.U32 R2, R4, c[0x0][0x258], R2 ;  /* 0x0000960004020a25 */ /* 0x000fe800078e0002 */
[----:B------:R-:W-:Y:S01]  /*59f0*/  @P0 IMAD.IADD R0, R3, 0x1, R0 ;  /* 0x0000000103000824 */ /* 0x000fe200078e0200 */
[C---:B------:R-:W-:Y:S04]  /*5a00*/  @P0 LEA R4, P1, R2.reuse, c[0x0][0x250], 0x1 ;  /* 0x0000940002040a11 */ /* 0x040fe800078208ff */
[----:B------:R-:W-:Y:S02]  /*5a10*/  @P0 LEA.HI.X R5, R2, c[0x0][0x254], R0, 0x1, P1 ;  /* 0x0000950002050a11 */ /* 0x000fe400008f0c00 */
[C---:B------:R-:W-:Y:S03]  /*5a20*/  LEA R0, P1, R6.reuse, c[0x0][0x1f8], 0x1 ;  /* 0x00007e0006007a11 */ /* 0x040fe600078208ff */
[----:B------:R-:W-:Y:S01]  /*5a30*/  @!PT LDS RZ, [RZ] ;  /* 0x00000000fffff984 */ /* 0x000fe20000000800 */
[----:B------:R-:W-:Y:S01]  /*5a40*/  @!PT LDS RZ, [RZ] ;  /* 0x00000000fffff984 */ /* 0x000fe20000000800 */
[----:B------:R-:W-:Y:S01]  /*5a50*/  @!PT LDS RZ, [RZ] ;  /* 0x00000000fffff984 */ /* 0x000fe20000000800 */
[----:B------:R1:W-:Y:S01]  /*5a60*/  @P0 LDGSTS.E.BYPASS.LTC128B.128 [R198+0x8080], [R4.64], !P2 ;  /* 0x0808000004c60fae */ /* 0x0003e2000d101d48 */
[----:B------:R-:W-:Y:S03]  /*5a70*/  LEA.HI.X R2, R6, c[0x0][0x1fc], R7, 0x1, P1 ;  /* 0x00007f0006027a11 */ /* 0x000fe600008f0c07 */
[----:B------:R1:W-:Y:S04]  /*5a80*/  @P0 LDGSTS.E.BYPASS.LTC128B.128 [R198+0x9080], [R4.64+0x80], !P6 ;  /* 0x0908008004c60fae */ /* 0x0003e8000f101d48 */
[----:B------:R1:W-:Y:S04]  /*5a90*/  @P0 LDGSTS.E.BYPASS.LTC128B.128 [R198+0xa080], [R4.64+0x100], !P5 ;  /* 0x0a08010004c60fae */ /* 0x0003e8000e901d48 */
[----:B------:R1:W-:Y:S01]  /*5aa0*/  @P0 LDGSTS.E.BYPASS.LTC128B.128 [R198+0xb080], [R4.64+0x180], !P4 ;  /* 0x0b08018004c60fae */ /* 0x0003e2000e101d48 */
[----:B------:R-:W-:Y:S03]  /*5ab0*/  ISETP.GT.AND P0, PT, R51, R208, PT ;  /* 0x000000d03300720c */ /* 0x000fe60003f04270 */
[----:B------:R-:W0:Y:S04]  /*5ac0*/  LDGDEPBAR ;  /* 0x00000000000079af */ /* 0x000e280000000000 */
[----:B------:R-:W2:Y:S04]  /*5ad0*/  SHFL.IDX PT, R0, R0, RZ, 0x181f ;  /* 0x00181fff00007589 */ /* 0x000ea800000e0000 */
[----:B------:R-:W3:Y:S01]  /*5ae0*/  SHFL.IDX PT, R2, R2, RZ, 0x181f ;  /* 0x00181fff02027589 */ /* 0x000ee200000e0000 */
[----:B------:R-:W-:Y:S04]  /*5af0*/  DEPBAR.LE SB0, 0x0 ;  /* 0x000080000000791a */ /* 0x000fe80000000000 */
[----:B------:R-:W-:Y:S06]  /*5b00*/  BAR.SYNC.DEFER_BLOCKING 0x0 ;  /* 0x0000000000007b1d */ /* 0x000fec0000010000 */
[----:B------:R-:W-:-:S05]  /*5b10*/  @!P0 BRA `(.L_x_192) ;  /* 0x0000014000008947 */ /* 0x000fca0003800000 */
[C---:B-123--:R-:W-:Y:S02]  /*5b20*/  ISETP.GE.AND P2, PT, R132.reuse, c[0x0][0x1d4], PT ;  /* 0x0000750084007a0c */ /* 0x04efe40003f46270 */
[----:B------:R-:W-:Y:S02]  /*5b30*/  ISETP.GE.AND P3, PT, R135, c[0x0][0x1d4], PT ;  /* 0x0000750087007a0c */ /* 0x000fe40003f66270 */
[C---:B------:R-:W-:Y:S09]  /*5b40*/  ISETP.GE.AND P1, PT, R199.reuse, c[0x0][0x1d4], PT ;  /* 0x00007500c7007a0c */ /* 0x040ff20003f26270 */
[----:B------:R-:W1:Y:S01]  /*5b50*/  @!P2 LDS.128 R12, [R198+0x8080] ;  /* 0x00808000c60ca984 */ /* 0x000e620000000c00 */
[C---:B------:R-:W-:Y:S04]  /*5b60*/  @!P2 LEA R4, P0, R132.reuse, R0, 0x1 ;  /* 0x000000008404a211 */ /* 0x040fe800078008ff */
[----:B------:R-:W-:Y:S02]  /*5b70*/  @!P2 LEA.HI.X R5, R132, R2, R133, 0x1, P0 ;  /* 0x000000028405a211 */ /* 0x000fe400000f0c85 */
[C---:B------:R-:W-:Y:S04]  /*5b80*/  @!P3 LEA R8, P0, R204.reuse, R0, 0x1 ;  /* 0x00000000cc08b211 */ /* 0x040fe800078008ff */
[----:B------:R-:W-:Y:S02]  /*5b90*/  @!P3 LEA.HI.X R9, R204, R2, R209, 0x1, P0 ;  /* 0x00000002cc09b211 */ /* 0x000fe400000f0cd1 */
[C---:B------:R-:W-:Y:S04]  /*5ba0*/  @!P1 LEA R6, P0, R199.reuse, R0, 0x1 ;  /* 0x00000000c7069211 */ /* 0x040fe800078008ff */
[----:B------:R-:W-:Y:S02]  /*5bb0*/  @!P1 LEA.HI.X R7, R199, R2, R211, 0x1, P0 ;  /* 0x00000002c7079211 */ /* 0x000fe400000f0cd3 */
[C---:B------:R-:W-:Y:S01]  /*5bc0*/  ISETP.GE.AND P0, PT, R200.reuse, c[0x0][0x1d4], PT ;  /* 0x00007500c8007a0c */ /* 0x040fe20003f06270 */
[----:B-1----:R1:W-:Y:S04]  /*5bd0*/  @!P2 ST.E.128 [R4.64], R12 ;  /* 0x0000000c0400a985 */ /* 0x0023e8000c101d08 */
[----:B------:R-:W2:Y:S08]  /*5be0*/  @!P3 LDS.128 R12, [R198+0x9080] ;  /* 0x00908000c60cb984 */ /* 0x000eb00000000c00 */
[C---:B-1----:R-:W-:Y:S04]  /*5bf0*/  @!P0 LEA R4, P2, R200.reuse, R0, 0x1 ;  /* 0x00000000c8048211 */ /* 0x042fe800078408ff */
[----:B------:R-:W-:Y:S01]  /*5c00*/  @!P0 LEA.HI.X R5, R200, R2, R210, 0x1, P2 ;  /* 0x00000002c8058211 */ /* 0x000fe200010f0cd2 */
[----:B--2---:R-:W-:Y:S04]  /*5c10*/  @!P3 ST.E.128 [R8.64], R12 ;  /* 0x0000000c0800b985 */ /* 0x004fe8000c101d08 */
[----:B------:R-:W1:Y:S04]  /*5c20*/  @!P1 LDS.128 R8, [R198+0xa080] ;  /* 0x00a08000c6089984 */ /* 0x000e680000000c00 */
[----:B-1----:R-:W-:Y:S04]  /*5c30*/  @!P1 ST.E.128 [R6.64], R8 ;  /* 0x0000000806009985 */ /* 0x002fe8000c101d08 */
[----:B------:R-:W1:Y:S04]  /*5c40*/  @!P0 LDS.128 R8, [R198+0xb080] ;  /* 0x00b08000c6088984 */ /* 0x000e680000000c00 */
[----:B-1----:R1:W-:Y:S02]  /*5c50*/  @!P0 ST.E.128 [R4.64], R8 ;  /* 0x0000000804008985 */ /* 0x0023e4000c101d08 */
.L_x_192:
[----:B-123--:R-:W-:Y:S05]  /*5c60*/  BSYNC B0 ;  /* 0x0000000000007941 */ /* 0x00efea0003800000 */
.L_x_191:
[C---:B------:R-:W-:Y:S02]  /*5c70*/  ISETP.GT.AND P0, PT, R45.reuse, R80, PT ;  /* 0x000000502d00720c */ /* 0x040fe40003f04270 */
[----:B------:R-:W-:Y:S02]  /*5c80*/  IADD3 R45, R45, -0x1, RZ ;  /* 0xffffffff2d2d7810 */ /* 0x000fe40007ffe0ff */
[----:B------:R-:W-:Y:S09]  /*5c90*/  LOP3.LUT P2, RZ, R207, 0x1, RZ, 0xc0, !PT ;  /* 0x00000001cfff7812 */ /* 0x000ff2000784c0ff */
[----:B------:R-:W-:Y:S01]  /*5ca0*/  @P0 SHF.R.S32.HI R4, RZ, 0x1f, R45 ;  /* 0x0000001fff040819 */ /* 0x000fe2000001142d */
[----:B------:R-:W-:Y:S02]  /*5cb0*/  @P0 IMAD R0, R104, R45, RZ ;  /* 0x0000002d68000224 */ /* 0x000fe400078e02ff */
[----:B------:R-:W-:Y:S02]  /*5cc0*/  @P0 IMAD.MOV.U32 R2, RZ, RZ, R62 ;  /* 0x000000ffff020224 */ /* 0x000fe400078e003e */
[----:B------:R-:W-:Y:S02]  /*5cd0*/  @P0 IMAD.MOV.U32 R3, RZ, RZ, R61 ;  /* 0x000000ffff030224 */ /* 0x000fe400078e003d */
[-C--:B------:R-:W-:Y:S02]  /*5ce0*/  @P0 IMAD R0, R4, R107.reuse, R0 ;  /* 0x0000006b04000224 */ /* 0x080fe400078e0200 */
[----:B------:R-:W-:Y:S04]  /*5cf0*/  @P0 IMAD.WIDE.U32 R2, R45, R107, R2 ;  /* 0x0000006b2d020225 */ /* 0x000fe800078e0002 */
[----:B------:R-:W-:Y:S01]  /*5d00*/  @P0 IMAD.IADD R0, R3, 0x1, R0 ;  /* 0x0000000103000824 */ /* 0x000fe200078e0200 */
[C---:B------:R-:W-:Y:S04]  /*5d10*/  @P0 LEA R4, P1, R2.reuse, c[0x0][0x220], 0x1 ;  /* 0x0000880002040a11 */ /* 0x040fe800078208ff */
[----:B------:R-:W-:Y:S05]  /*5d20*/  @P0 LEA.HI.X R5, R2, c[0x0][0x224], R0, 0x1, P1 ;  /* 0x0000890002050a11 */ /* 0x000fea00008f0c00 */
[----:B------:R-:W-:Y:S01]  /*5d30*/  @!PT LDS RZ, [RZ] ;  /* 0x00000000fffff984 */ /* 0x000fe20000000800 */
[----:B------:R-:W-:Y:S01]  /*5d40*/  @!PT LDS RZ, [RZ] ;  /* 0x00000000fffff984 */ /* 0x000fe20000000800 */
[----:B------:R-:W-:Y:S01]  /*5d50*/  @!PT LDS RZ, [RZ] ;  /* 0x00000000fffff984 */ /* 0x000fe20000000800 */
[----:B------:R1:W-:Y:S04]  /*5d60*/  @P0 LDGSTS.E.BYPASS.LTC128B.128 [R198+0xc080], [R4.64], !P2 ;  /* 0x0c08000004c60fae */ /* 0x0003e8000d101d48 */
[----:B------:R1:W-:Y:S04]  /*5d70*/  @P0 LDGSTS.E.BYPASS.LTC128B.128 [R198+0xd080], [R4.64+0x80], !P6 ;  /* 0x0d08008004c60fae */ /* 0x0003e8000f101d48 */
[----:B------:R1:W-:Y:S04]  /*5d80*/  @P0 LDGSTS.E.BYPASS.LTC128B.128 [R198+0xe080], [R4.64+0x100], !P5 ;  /* 0x0e08010004c60fae */ /* 0x0003e8000e901d48 */
[----:B------:R1:W-:Y:S04]  /*5d90*/  @P0 LDGSTS.E.BYPASS.LTC128B.128 [R198+0xf080], [R4.64+0x180], !P4 ;  /* 0x0f08018004c60fae */ /* 0x0003e8000e101d48 */
[----:B------:R-:W0:Y:S01]  /*5da0*/  LDGDEPBAR ;  /* 0x00000000000079af */ /* 0x000e220000000000 */
[----:B------:R-:W-:-:S05]  /*5db0*/  @P0 BRA `(.L_x_193) ;  /* 0xffffd02000000947 */ /* 0x000fca000383ffff */
[----:B------:R-:W-:Y:S01]  /*5dc0*/  WARPSYNC 0xffffffff ;  /* 0xffffffff00007948 */ /* 0x000fe20003800000 */
[----:B------:R-:W-:Y:S06]  /*5dd0*/  BAR.SYNC.DEFER_BLOCKING 0x0 ;  /* 0x0000000000007b1d */ /* 0x000fec0000010000 */
.L_x_174:
[----:B------:R-:W-:Y:S01]  /*5de0*/  ISETP.GE.AND P0, PT, R110, 0x1, PT ;  /* 0x000000016e00780c */ /* 0x000fe20003f06270 */
[----:B------:R-:W-:Y:S01]  /*5df0*/  BSSY B0, `(.L_x_194) ;  /* 0x0000020000007945 */ /* 0x000fe20003800000 */
[----:B------:R-:W-:-:S11]  /*5e00*/  MOV R0, RZ ;  /* 0x000000ff00007202 */ /* 0x000fd60000000f00 */
[----:B------:R-:W-:Y:S05]  /*5e10*/  @!P0 BRA `(.L_x_195) ;  /* 0x000001d000008947 */ /* 0x000fea0003800000 */
[----:B------:R-:W-:Y:S02]  /*5e20*/  IABS R0, R97 ;  /* 0x0000006100007213 */ /* 0x000fe40000000000 */
[----:B-1----:R-:W-:-:S03]  /*5e30*/  IADD3 R5, R100, -0x1, R97 ;  /* 0xffffffff64057810 */ /* 0x002fc60007ffe061 */
        /* <DEDUP_REMOVED lines=27> */
.L_x_195:
[----:B------:R-:W-:Y:S05]  /*5ff0*/  BSYNC B0 ;  /* 0x0000000000007941 */ /* 0x000fea0003800000 */
.L_x_194:
[----:B------:R-:W-:Y:S01]  /*6000*/  IMAD R213, R245, R0, RZ ;  /* 0x00000000f5d57224 */ /* 0x000fe200078e02ff */
[----:B------:R-:W-:Y:S01]  /*6010*/  MOV R17, RZ ;  /* 0x000000ff00117202 */ /* 0x000fe20000000f00 */
[----:B------:R-:W-:Y:S01]  /*6020*/  IMAD.MOV.U32 R18, RZ, RZ, RZ ;  /* 0x000000ffff127224 */ /* 0x000fe200078e00ff */
[----:B------:R-:W-:Y:S01]  /*6030*/  CS2R R66, SRZ ;  /* 0x0000000000427805 */ /* 0x000fe2000001ff00 */
[--C-:B------:R-:W-:Y:S01]  /*6040*/  IMAD.IADD R2, R213, 0x1, R0.reuse ;  /* 0x00000001d5027824 */ /* 0x100fe200078e0200 */
[----:B------:R-:W-:Y:S01]  /*6050*/  PRMT R0, RZ, 0x7610, R0 ;  /* 0x00007610ff007816 */ /* 0x000fe20000000000 */
        /* <DEDUP_REMOVED lines=33> */
[----:B----4-:R-:W-:Y:S01]  /*6270*/  CS2R R38, SRZ ;  /* 0x0000000000267805 */ /* 0x010fe2000001ff00 */
        /* <DEDUP_REMOVED lines=32> */
[----:B------:R-:W-:-:S04]  /*6480*/  ISETP.NE.U32.AND P0, PT, RZ, c[0x0][0x340], PT ;  /* 0x0000d000ff007a0c */ /* 0x000fc80003f05070 */
[----:B------:R-:W-:-:S13]  /*6490*/  ISETP.NE.AND.EX P2, PT, RZ, c[0x0][0x344], PT, P0 ;  /* 0x0000d100ff007a0c */ /* 0x000fda0003f45300 */
[----:B------:R-:W-:-:S04]  /*64a0*/  @P2 IADD3 R2, P0, R227, c[0x0][0x340], RZ ;  /* 0x0000d000e3022a10 */ /* 0x000fc80007f1e0ff */
[----:B------:R-:W-:-:S05]  /*64b0*/  @P2 IADD3.X R3, R232, c[0x0][0x344], RZ, P0, !PT ;  /* 0x0000d100e8032a10 */ /* 0x000fca00007fe4ff */
[----:B------:R2:W5:Y:S01]  /*64c0*/  @P2 LDG.E R14, [R2.64] ;  /* 0x00000008020e2981 */ /* 0x000562000c1e1900 */
[----:B-1----:R-:W-:Y:S01]  /*64d0*/  IMAD.MOV.U32 R4, RZ, RZ, c[0x0][0x2c4] ;  /* 0x0000b100ff047624 */ /* 0x002fe200078e00ff */
[----:B------:R-:W-:Y:S01]  /*64e0*/  SHF.R.S32.HI R0, RZ, 0x1f, R111 ;  /* 0x0000001fff007819 */ /* 0x000fe2000001146f */
[C---:B------:R-:W-:Y:S01]  /*64f0*/  IMAD R12, R229.reuse, 0x80, R208 ;  /* 0x00000080e50c7824 */ /* 0x040fe200078e02d0 */
[----:B------:R-:W-:Y:S02]  /*6500*/  ISETP.NE.U32.AND P0, PT, RZ, c[0x0][0x348], PT ;  /* 0x0000d200ff007a0c */ /* 0x000fe40003f05070 */
[----:B------:R-:W-:Y:S01]  /*6510*/  ISETP.NE.AND P1, PT, R4, 0x1, PT ;  /* 0x000000010400780c */ /* 0x000fe20003f25270 */
[----:B------:R-:W-:Y:S01]  /*6520*/  IMAD R0, R0, c[0x0][0x178], RZ ;  /* 0x00005e0000007a24 */ /* 0x000fe200078e02ff */
[----:B------:R-:W-:Y:S02]  /*6530*/  LEA R4, R229, R218, 0x7 ;  /* 0x000000dae5047211 */ /* 0x000fe400078e38ff */
[----:B------:R-:W-:Y:S01]  /*6540*/  LOP3.LUT R216, R230, 0xffff, RZ, 0xc0, !PT ;  /* 0x0000ffffe6d87812 */ /* 0x000fe200078ec0ff */
[----:B------:R-:W-:Y:S01]  /*6550*/  IMAD R0, R111, c[0x0][0x17c], R0 ;  /* 0x00005f006f007a24 */ /* 0x000fe200078e0200 */
[----:B------:R-:W-:-:S02]  /*6560*/  ISETP.NE.AND.EX P0, PT, RZ, c[0x0][0x34c], PT, P0 ;  /* 0x0000d300ff007a0c */ /* 0x000fc40003f05300 */
[----:B------:R-:W-:Y:S02]  /*6570*/  ISETP.GE.AND P6, PT, R132, c[0x0][0x198], PT ;  /* 0x0000660084007a0c */ /* 0x000fe40003fc6270 */
[----:B------:R-:W-:Y:S02]  /*6580*/  SEL R6, R235, RZ, !P0 ;  /* 0x000000ffeb067207 */ /* 0x000fe40004000000 */
[----:B------:R-:W-:Y:S01]  /*6590*/  SEL R5, R233, RZ, !P0 ;  /* 0x000000ffe9057207 */ /* 0x000fe20004000000 */
[----:B------:R-:W-:Y:S01]  /*65a0*/  @P1 IMAD.HI.U32 R7, R4, c[0x0][0x2c8], RZ ;  /* 0x0000b20004071a27 */ /* 0x000fe200078e00ff */
[----:B------:R-:W-:Y:S02]  /*65b0*/  ISETP.GE.AND P5, PT, R135, c[0x0][0x198], PT ;  /* 0x0000660087007a0c */ /* 0x000fe40003fa6270 */
[----:B------:R-:W-:Y:S01]  /*65c0*/  ISETP.GE.AND P4, PT, R199, c[0x0][0x198], PT ;  /* 0x00006600c7007a0c */ /* 0x000fe20003f86270 */
[----:B------:R-:W-:Y:S01]  /*65d0*/  IMAD R6, R6, c[0x0][0x1c0], RZ ;  /* 0x0000700006067a24 */ /* 0x000fe200078e02ff */
[----:B------:R-:W-:Y:S01]  /*65e0*/  ISETP.GE.AND P3, PT, R200, c[0x0][0x198], PT ;  /* 0x00006600c8007a0c */ /* 0x000fe20003f66270 */
[----:B--2---:R-:W-:Y:S01]  /*65f0*/  IMAD.WIDE.U32 R2, R111, c[0x0][0x178], RZ ;  /* 0x00005e006f027a25 */ /* 0x004fe200078e00ff */
[----:B------:R-:W-:-:S03]  /*6600*/  IADD3 R80, R172, -0x1, RZ ;  /* 0xffffffffac507810 */ /* 0x000fc60007ffe0ff */
[----:B------:R-:W-:Y:S02]  /*6610*/  IMAD.IADD R3, R3, 0x1, R0 ;  /* 0x0000000103037824 */ /* 0x000fe400078e0200 */
[----:B------:R-:W-:Y:S01]  /*6620*/  IMAD.MOV.U32 R0, RZ, RZ, R4 ;  /* 0x000000ffff007224 */ /* 0x000fe200078e0004 */
[----:B------:R-:W-:Y:S01]  /*6630*/  @P1 SHF.R.U32.HI R0, RZ, c[0x0][0x2cc], R7 ;  /* 0x0000b300ff001a19 */ /* 0x000fe20000011607 */
[----:B------:R-:W-:-:S03]  /*6640*/  IMAD.WIDE.U32 R2, R216, c[0x0][0x1b8], R2 ;  /* 0x00006e00d8027a25 */ /* 0x000fc600078e0002 */
[----:B------:R-:W-:Y:S01]  /*6650*/  SHF.R.S32.HI R7, RZ, 0x1f, R0 ;  /* 0x0000001fff077819 */ /* 0x000fe20000011400 */
[----:B------:R-:W-:Y:S02]  /*6660*/  IMAD R3, R216, c[0x0][0x1bc], R3 ;  /* 0x00006f00d8037a24 */ /* 0x000fe400078e0203 */
[C---:B------:R-:W-:Y:S02]  /*6670*/  IMAD R6, R5.reuse, c[0x0][0x1c4], R6 ;  /* 0x0000710005067a24 */ /* 0x040fe400078e0206 */
[----:B------:R-:W-:-:S04]  /*6680*/  IMAD.WIDE.U32 R2, R5, c[0x0][0x1c0], R2 ;  /* 0x0000700005027a25 */ /* 0x000fc800078e0002 */
[----:B------:R-:W-:Y:S01]  /*6690*/  IMAD.MOV R5, RZ, RZ, -R0 ;  /* 0x000000ffff057224 */ /* 0x000fe200078e0a00 */
[----:B------:R-:W-:-:S03]  /*66a0*/  IADD3 R3, R3, R6, RZ ;  /* 0x0000000603037210 */ /* 0x000fc60007ffe0ff */
[----:B------:R-:W-:Y:S02]  /*66b0*/  IMAD R4, R5, c[0x0][0x2c4], R4 ;  /* 0x0000b10005047a24 */ /* 0x000fe400078e0204 */
[----:B------:R-:W-:Y:S02]  /*66c0*/  IMAD R5, R7, c[0x0][0x1b0], RZ ;  /* 0x00006c0007057a24 */ /* 0x000fe400078e02ff */
[----:B------:R-:W-:-:S04]  /*66d0*/  IMAD.WIDE.U32 R2, R0, c[0x0][0x1b0], R2 ;  /* 0x00006c0000027a25 */ /* 0x000fc800078e0002 */
[----:B------:R-:W-:Y:S01]  /*66e0*/  IMAD R6, R0, c[0x0][0x1b4], R5 ;  /* 0x00006d0000067a24 */ /* 0x000fe200078e0205 */
[----:B------:R-:W-:-:S03]  /*66f0*/  SHF.R.S32.HI R5, RZ, 0x1f, R4 ;  /* 0x0000001fff057819 */ /* 0x000fc60000011404 */
[----:B------:R-:W-:Y:S02]  /*6700*/  IMAD.IADD R3, R3, 0x1, R6 ;  /* 0x0000000103037824 */ /* 0x000fe400078e0206 */
[----:B------:R-:W-:Y:S02]  /*6710*/  IMAD R0, R5, c[0x0][0x1a8], RZ ;  /* 0x00006a0005007a24 */ /* 0x000fe400078e02ff */
[----:B------:R-:W-:-:S04]  /*6720*/  IMAD.WIDE.U32 R2, R4, c[0x0][0x1a8], R2 ;  /* 0x00006a0004027a25 */ /* 0x000fc800078e0002 */
[----:B------:R-:W-:Y:S01]  /*6730*/  IMAD R0, R4, c[0x0][0x1ac], R0 ;  /* 0x00006b0004007a24 */ /* 0x000fe200078e0200 */
[----:B------:R-:W-:-:S04]  /*6740*/  LEA R13, P0, R2, c[0x0][0x160], 0x1 ;  /* 0x00005800020d7a11 */ /* 0x000fc800078008ff */
[----:B------:R-:W-:-:S04]  /*6750*/  IADD3 R0, R3, R0, RZ ;  /* 0x0000000003007210 */ /* 0x000fc80007ffe0ff */
[----:B------:R-:W-:Y:S02]  /*6760*/  LEA.HI.X R5, R2, c[0x0][0x164], R0, 0x1, P0 ;  /* 0x0000590002057a11 */ /* 0x000fe400000f0c00 */
[----:B------:R-:W-:Y:S01]  /*6770*/  @!P2 MOV R14, R233 ;  /* 0x000000e9000ea202 */ /* 0x000fe20000000f00 */
[----:B------:R-:W-:Y:S05]  /*6780*/  BRA.DIV ~URZ, `(.L_x_197) ;  /* 0x00010fe27f007947 */ /* 0x000fea000b800000 */
[----:B------:R1:W2:Y:S02]  /*6790*/  SHFL.IDX PT, R4, R5, RZ, 0x181f ;  /* 0x00181fff05047589 */ /* 0x0002a400000e0000 */
.L_x_338:
[----:B------:R-:W-:Y:S05]  /*67a0*/  BRA.DIV ~URZ, `(.L_x_198) ;  /* 0x000110327f007947 */ /* 0x000fea000b800000 */
[----:B------:R3:W4:Y:S02]  /*67b0*/  SHFL.IDX PT, R0, R13, RZ, 0x181f ;  /* 0x00181fff0d007589 */ /* 0x00072400000e0000 */
.L_x_339:
[----:B------:R-:W-:Y:S01]  /*67c0*/  IMAD R37, R114, c[0x0][0x2c4], RZ ;  /* 0x0000b10072257a24 */ /* 0x000fe200078e02ff */
[----:B------:R-:W-:Y:S01]  /*67d0*/  LOP3.LUT R207, R207, 0xfffffffd, RZ, 0xc0, !PT ;  /* 0xfffffffdcfcf7812 */ /* 0x000fe200078ec0ff */
[----:B------:R-:W-:Y:S03]  /*67e0*/  BSSY B0, `(.L_x_199) ;  /* 0x0000013000007945 */ /* 0x000fe60003800000 */
[----:B------:R-:W-:-:S13]  /*67f0*/  ISETP.GE.AND P0, PT, R12, R37, PT ;  /* 0x000000250c00720c */ /* 0x000fda0003f06270 */
[----:B------:R-:W-:Y:S01]  /*6800*/  @P0 LOP3.LUT R207, R207, 0x2, RZ, 0xfc, !PT ;  /* 0x00000002cfcf0812 */ /* 0x000fe200078efcff */
[----:B------:R-:W-:Y:S05]  /*6810*/  @P0 BRA `(.L_x_200) ;  /* 0x000000f000000947 */ /* 0x000fea0003800000 */
[-C--:B----4-:R-:W-:Y:S02]  /*6820*/  LEA R10, P0, R132, R0.reuse, 0x1 ;  /* 0x00000000840a7211 */ /* 0x090fe400078008ff */
[----:B------:R-:W-:Y:S02]  /*6830*/  LEA R8, P2, R204, R0, 0x1 ;  /* 0x00000000cc087211 */ /* 0x000fe400078408ff */
[----:B--2---:R-:W-:Y:S02]  /*6840*/  LEA.HI.X R11, R132, R4, R133, 0x1, P0 ;  /* 0x00000004840b7211 */ /* 0x004fe400000f0c85 */
[-C--:B------:R-:W-:Y:S02]  /*6850*/  LEA R6, P1, R199, R0.reuse, 0x1 ;  /* 0x00000000c7067211 */ /* 0x080fe400078208ff */
[----:B------:R-:W-:Y:S01]  /*6860*/  LEA R2, P0, R200, R0, 0x1 ;  /* 0x00000000c8027211 */ /* 0x000fe200078008ff */
[----:B------:R-:W-:Y:S01]  /*6870*/  @!PT LDS RZ, [RZ] ;  /* 0x00000000fffff984 */ /* 0x000fe20000000800 */
[----:B------:R-:W-:Y:S01]  /*6880*/  @!PT LDS RZ, [RZ] ;  /* 0x00000000fffff984 */ /* 0x000fe20000000800 */
[----:B------:R-:W-:Y:S01]  /*6890*/  @!PT LDS RZ, [RZ] ;  /* 0x00000000fffff984 */ /* 0x000fe20000000800 */
[----:B------:R2:W-:Y:S01]  /*68a0*/  LDGSTS.E.BYPASS.LTC128B.128 [R198+0x10080], [R10.64], !P6 ;  /* 0x100800000ac67fae */ /* 0x0005e2000f101d48 */
[----:B------:R-:W-:-:S02]  /*68b0*/  LEA.HI.X R9, R204, R4, R209, 0x1, P2 ;  /* 0x00000004cc097211 */ /* 0x000fc400010f0cd1 */
[-C--:B------:R-:W-:Y:S02]  /*68c0*/  LEA.HI.X R7, R199, R4.reuse, R211, 0x1, P1 ;  /* 0x00000004c7077211 */ /* 0x080fe400008f0cd3 */
[----:B------:R-:W-:Y:S01]  /*68d0*/  LEA.HI.X R3, R200, R4, R210, 0x1, P0 ;  /* 0x00000004c8037211 */ /* 0x000fe200000f0cd2 */
[----:B------:R2:W-:Y:S04]  /*68e0*/  LDGSTS.E.BYPASS.LTC128B.128 [R198+0x14080], [R8.64], !P5 ;  /* 0x1408000008c67fae */ /* 0x0005e8000e901d48 */
[----:B------:R2:W-:Y:S04]  /*68f0*/  LDGSTS.E.BYPASS.LTC128B.128 [R198+0x18080], [R6.64], !P4 ;  /* 0x1808000006c67fae */ /* 0x0005e8000e101d48 */
[----:B------:R2:W-:Y:S02]  /*6900*/  LDGSTS.E.BYPASS.LTC128B.128 [R198+0x1c080], [R2.64], !P3 ;  /* 0x1c08000002c67fae */ /* 0x0005e4000d901d48 */
.L_x_200:
[----:B------:R-:W-:Y:S05]  /*6910*/  BSYNC B0 ;  /* 0x0000000000007941 */ /* 0x000fea0003800000 */
.L_x_199:
[----:B------:R-:W-:Y:S05]  /*6920*/  BRA.DIV ~URZ, `(.L_x_201) ;  /* 0x00010f227f007947 */ /* 0x000fea000b800000 */
[----:B--2---:R2:W1:Y:S04]  /*6930*/  SHFL.IDX PT, R4, R5, 0x1, 0x181f ;  /* 0x00381f0005047f89 */ /* 0x00446800000e0000 */
[----:B----4-:R2:W4:Y:S02]  /*6940*/  SHFL.IDX PT, R0, R13, 0x1, 0x181f ;  /* 0x00381f000d007f89 */ /* 0x01052400000e0000 */
.L_x_340:
[----:B------:R-:W-:Y:S01]  /*6950*/  IADD3 R2, R12, 0x20, RZ ;  /* 0x000000200c027810 */ /* 0x000fe20007ffe0ff */
[----:B------:R-:W-:Y:S03]  /*6960*/  BSSY B0, `(.L_x_202) ;  /* 0x0000012000007945 */ /* 0x000fe60003800000 */
[----:B------:R-:W-:-:S13]  /*6970*/  ISETP.GE.AND P0, PT, R2, R37, PT ;  /* 0x000000250200720c */ /* 0x000fda0003f06270 */
[----:B------:R-:W-:Y:S05]  /*6980*/  @P0 BRA `(.L_x_203) ;  /* 0x000000f000000947 */ /* 0x000fea0003800000 */
[-C--:B----4-:R-:W-:Y:S02]  /*6990*/  LEA R10, P0, R132, R0.reuse, 0x1 ;  /* 0x00000000840a7211 */ /* 0x090fe400078008ff */
[----:B------:R-:W-:Y:S02]  /*69a0*/  LEA R8, P2, R204, R0, 0x1 ;  /* 0x00000000cc087211 */ /* 0x000fe400078408ff */
[----:B-1----:R-:W-:Y:S02]  /*69b0*/  LEA.HI.X R11, R132, R4, R133, 0x1, P0 ;  /* 0x00000004840b7211 */ /* 0x002fe400000f0c85 */
        /* <DEDUP_REMOVED lines=12> */
.L_x_203:
[----:B------:R-:W-:Y:S05]  /*6a80*/  BSYNC B0 ;  /* 0x0000000000007941 */ /* 0x000fea0003800000 */
.L_x_202:
[----:B------:R-:W-:Y:S05]  /*6a90*/  BRA.DIV ~URZ, `(.L_x_204) ;  /* 0x00010e827f007947 */ /* 0x000fea000b800000 */
[----:B-1----:R1:W2:Y:S02]  /*6aa0*/  SHFL.IDX PT, R4, R5, 0x2, 0x181f ;  /* 0x00581f0005047f89 */ /* 0x0022a400000e0000 */
.L_x_341:
[----:B------:R-:W-:Y:S05]  /*6ab0*/  BRA.DIV ~URZ, `(.L_x_205) ;  /* 0x00010ed27f007947 */ /* 0x000fea000b800000 */
[----:B----4-:R4:W1:Y:S02]  /*6ac0*/  SHFL.IDX PT, R0, R13, 0x2, 0x181f ;  /* 0x00581f000d007f89 */ /* 0x01086400000e0000 */
.L_x_342:
[----:B------:R-:W-:Y:S01]  /*6ad0*/  IADD3 R2, R12, 0x40, RZ ;  /* 0x000000400c027810 */ /* 0x000fe20007ffe0ff */
[----:B------:R-:W-:Y:S03]  /*6ae0*/  BSSY B0, `(.L_x_206) ;  /* 0x0000012000007945 */ /* 0x000fe60003800000 */
[----:B------:R-:W-:-:S13]  /*6af0*/  ISETP.GE.AND P0, PT, R2, R37, PT ;  /* 0x000000250200720c */ /* 0x000fda0003f06270 */
[----:B------:R-:W-:Y:S05]  /*6b00*/  @P0 BRA `(.L_x_207) ;  /* 0x000000f000000947 */ /* 0x000fea0003800000 */
[-C--:B-1----:R-:W-:Y:S02]  /*6b10*/  LEA R10, P0, R132, R0.reuse, 0x1 ;  /* 0x00000000840a7211 */ /* 0x082fe400078008ff */
        /* <DEDUP_REMOVED lines=14> */
.L_x_207:
[----:B------:R-:W-:Y:S05]  /*6c00*/  BSYNC B0 ;  /* 0x0000000000007941 */ /* 0x000fea0003800000 */
.L_x_206:
[----:B------:R-:W-:Y:S05]  /*6c10*/  BRA.DIV ~URZ, `(.L_x_208) ;  /* 0x00010de27f007947 */ /* 0x000fea000b800000 */
[----:B--2---:R2:W3:Y:S04]  /*6c20*/  SHFL.IDX PT, R4, R5, 0x3, 0x181f ;  /* 0x00781f0005047f89 */ /* 0x0044e800000e0000 */
[----:B-1----:R2:W1:Y:S02]  /*6c30*/  SHFL.IDX PT, R0, R13, 0x3, 0x181f ;  /* 0x00781f000d007f89 */ /* 0x00246400000e0000 */
.L_x_343:
[----:B------:R-:W-:Y:S01]  /*6c40*/  IADD3 R2, R12, 0x60, RZ ;  /* 0x000000600c027810 */ /* 0x000fe20007ffe0ff */
[----:B-----5:R-:W-:Y:S01]  /*6c50*/  IMAD.WIDE.U32 R222, R14, c[0x0][0x2b0], RZ ;  /* 0x0000ac000ede7a25 */ /* 0x020fe200078e00ff */
[----:B------:R-:W-:-:S02]  /*6c60*/  ISETP.GE.AND P2, PT, R132, c[0x0][0x1d4], PT ;  /* 0x0000750084007a0c */ /* 0x000fc40003f46270 */
[----:B------:R-:W-:Y:S02]  /*6c70*/  ISETP.GE.AND P0, PT, R2, R37, PT ;  /* 0x000000250200720c */ /* 0x000fe40003f06270 */
[----:B------:R-:W-:-:S09]  /*6c80*/  LOP3.LUT R207, R207, 0xfffffffe, RZ, 0xc0, !PT ;  /* 0xfffffffecfcf7812 */ /* 0x000fd200078ec0ff */
[----:B------:R-:W-:Y:S02]  /*6c90*/  @P2 LOP3.LUT R207, R207, 0x1, RZ, 0xfc, !PT ;  /* 0x00000001cfcf2812 */ /* 0x000fe400078efcff */
[----:B-1----:R-:W-:-:S04]  /*6ca0*/  @!P0 LEA R10, P1, R132, R0, 0x1 ;  /* 0x00000000840a8211 */ /* 0x002fc800078208ff */
[----:B---3--:R-:W-:Y:S02]  /*6cb0*/  @!P0 LEA.HI.X R11, R132, R4, R133, 0x1, P1 ;  /* 0x00000004840b8211 */ /* 0x008fe400008f0c85 */
[----:B------:R-:W-:-:S03]  /*6cc0*/  @!P0 LEA R8, P1, R204, R0, 0x1 ;  /* 0x00000000cc088211 */ /* 0x000fc600078208ff */
[----:B------:R-:W-:Y:S01]  /*6cd0*/  @!PT LDS RZ, [RZ] ;  /* 0x00000000fffff984 */ /* 0x000fe20000000800 */
[----:B------:R-:W-:Y:S01]  /*6ce0*/  @!PT LDS RZ, [RZ] ;  /* 0x00000000fffff984 */ /* 0x000fe20000000800 */
[----:B------:R-:W-:Y:S01]  /*6cf0*/  @!PT LDS RZ, [RZ] ;  /* 0x00000000fffff984 */ /* 0x000fe20000000800 */
[----:B------:R1:W-:Y:S01]  /*6d00*/  @!P0 LDGSTS.E.BYPASS.LTC128B.128 [R234+0x3000], [R10.64], !P6 ;  /* 0x030000000aea8fae */ /* 0x0003e2000f101d48 */
[----:B------:R-:W-:Y:S02]  /*6d10*/  @!P0 LEA.HI.X R9, R204, R4, R209, 0x1, P1 ;  /* 0x00000004cc098211 */ /* 0x000fe400008f0cd1 */
[----:B------:R-:W-:-:S03]  /*6d20*/  @!P0 LEA R6, P1, R199, R0, 0x1 ;  /* 0x00000000c7068211 */ /* 0x000fc600078208ff */
[----:B------:R1:W-:Y:S01]  /*6d30*/  @!P0 LDGSTS.E.BYPASS.LTC128B.128 [R234+0x7000], [R8.64], !P5 ;  /* 0x0700000008ea8fae */ /* 0x0003e2000e901d48 */
[----:B------:R-:W-:Y:S02]  /*6d40*/  @!P0 LEA.HI.X R7, R199, R4, R211, 0x1, P1 ;  /* 0x00000004c7078211 */ /* 0x000fe400008f0cd3 */
[C---:B------:R-:W-:Y:S02]  /*6d50*/  @!P0 LEA R2, P1, R200.reuse, R0, 0x1 ;  /* 0x00000000c8028211 */ /* 0x040fe400078208ff */
[----:B------:R-:W-:Y:S01]  /*6d60*/  SHF.R.S32.HI R0, RZ, 0x1f, R14 ;  /* 0x0000001fff007819 */ /* 0x000fe2000001140e */
[----:B------:R1:W-:Y:S01]  /*6d70*/  @!P0 LDGSTS.E.BYPASS.LTC128B.128 [R234+0xb000], [R6.64], !P4 ;  /* 0x0b00000006ea8fae */ /* 0x0003e2000e101d48 */
[----:B------:R-:W-:Y:S02]  /*6d80*/  @!P0 LEA.HI.X R3, R200, R4, R210, 0x1, P1 ;  /* 0x00000004c8038211 */ /* 0x000fe400008f0cd2 */
[----:B------:R-:W-:Y:S01]  /*6d90*/  ISETP.GE.AND P5, PT, R135, c[0x0][0x1d4], PT ;  /* 0x0000750087007a0c */ /* 0x000fe20003fa6270 */
[----:B------:R-:W-:Y:S01]  /*6da0*/  IMAD R0, R0, c[0x0][0x2b0], RZ ;  /* 0x0000ac0000007a24 */ /* 0x000fe200078e02ff */
[----:B------:R-:W-:Y:S01]  /*6db0*/  ISETP.GE.AND P4, PT, R199, c[0x0][0x1d4], PT ;  /* 0x00007500c7007a0c */ /* 0x000fe20003f86270 */
[----:B------:R1:W-:Y:S01]  /*6dc0*/  @!P0 LDGSTS.E.BYPASS.LTC128B.128 [R234+0xf000], [R2.64], !P3 ;  /* 0x0f00000002ea8fae */ /* 0x0003e2000d901d48 */
[----:B------:R-:W-:Y:S01]  /*6dd0*/  ISETP.GE.AND P3, PT, R200, c[0x0][0x1d4], PT ;  /* 0x00007500c8007a0c */ /* 0x000fe20003f66270 */
[----:B------:R-:W-:-:S02]  /*6de0*/  IMAD R0, R14, c[0x0][0x2b4], R0 ;  /* 0x0000ad000e007a24 */ /* 0x000fc400078e0200 */
[----:B------:R-:W0:Y:S01]  /*6df0*/  LDGDEPBAR ;  /* 0x00000000000079af */ /* 0x000e220000000000 */
[----:B------:R-:W-:Y:S01]  /*6e00*/  WARPSYNC 0xffffffff ;  /* 0xffffffff00007948 */ /* 0x000fe20003800000 */
[----:B------:R-:W-:Y:S02]  /*6e10*/  IMAD.IADD R225, R223, 0x1, R0 ;  /* 0x00000001dfe17824 */ /* 0x000fe400078e0200 */
[----:B------:R-:W-:Y:S01]  /*6e20*/  IMAD.MOV.U32 R0, RZ, RZ, c[0x0][0x2b8] ;  /* 0x0000ae00ff007624 */ /* 0x000fe200078e00ff */
[----:B------:R-:W-:Y:S01]  /*6e30*/  BAR.SYNC.DEFER_BLOCKING 0x0 ;  /* 0x0000000000007b1d */ /* 0x000fe20000010000 */
[----:B-1----:R-:W-:Y:S02]  /*6e40*/  IMAD R2, R80, 0x20, R218 ;  /* 0x0000002050027824 */ /* 0x002fe400078e02da */
[----:B------:R-:W-:Y:S01]  /*6e50*/  IMAD.MOV.U32 R202, RZ, RZ, RZ ;  /* 0x000000ffffca7224 */ /* 0x000fe200078e00ff */
[----:B------:R-:W-:Y:S02]  /*6e60*/  ISETP.NE.AND P6, PT, R0, 0x1, PT ;  /* 0x000000010000780c */ /* 0x000fe40003fc5270 */
[C---:B------:R-:W-:Y:S01]  /*6e70*/  ISETP.GE.AND P0, PT, R2.reuse, R110, PT ;  /* 0x0000006e0200720c */ /* 0x040fe20003f06270 */
[----:B------:R-:W-:-:S03]  /*6e80*/  IMAD.IADD R2, R2, 0x1, R226 ;  /* 0x0000000102027824 */ /* 0x000fc600078e02e2 */
[----:B------:R-:W-:Y:S01]  /*6e90*/  ISETP.GT.OR P0, PT, R218, 0x1f, P0 ;  /* 0x0000001fda00780c */ /* 0x000fe20000704670 */
[----:B------:R-:W-:-:S06]  /*6ea0*/  IMAD.MOV.U32 R0, RZ, RZ, R2 ;  /* 0x000000ffff007224 */ /* 0x000fcc00078e0002 */
[----:B------:R-:W-:-:S05]  /*6eb0*/  @P6 IMAD.HI.U32 R3, R2, c[0x0][0x2bc], RZ ;  /* 0x0000af0002036a27 */ /* 0x000fca00078e00ff */
[----:B------:R-:W-:-:S04]  /*6ec0*/  @P6 SHF.R.U32.HI R0, RZ, c[0x0][0x2c0], R3 ;  /* 0x0000b000ff006a19 */ /* 0x000fc80000011603 */
[----:B------:R-:W-:-:S04]  /*6ed0*/  @!P0 IADD3 R3, P1, R0, R222, RZ ;  /* 0x000000de00038210 */ /* 0x000fc80007f3e0ff */
[----:B--2---:R-:W-:Y:S02]  /*6ee0*/  @!P0 LEA.HI.X.SX32 R5, R0, R225, 0x1, P1 ;  /* 0x000000e100058211 */ /* 0x004fe400008f0eff */
[----:B------:R-:W-:-:S04]  /*6ef0*/  @!P0 LEA R4, P1, R3, c[0x0][0x2a0], 0x2 ;  /* 0x0000a80003048a11 */ /* 0x000fc800078210ff */
[----:B------:R-:W-:-:S05]  /*6f00*/  @!P0 LEA.HI.X R5, R3, c[0x0][0x2a4], R5, 0x2, P1 ;  /* 0x0000a90003058a11 */ /* 0x000fca00008f1405 */
[----:B------:R-:W2:Y:S01]  /*6f10*/  @!P0 LDG.E R202, [R4.64] ;  /* 0x0000000804ca8981 */ /* 0x000ea2000c1e1900 */
[----:B------:R-:W-:Y:S02]  /*6f20*/  IMAD.MOV R0, RZ, RZ, -R0 ;  /* 0x000000ffff007224 */ /* 0x000fe400078e0a00 */
[----:B------:R-:W-:-:S04]  /*6f30*/  IMAD.WIDE.U32 R220, R216, c[0x0][0x1e8], RZ ;  /* 0x00007a00d8dc7a25 */ /* 0x000fc800078e00ff */
[----:B------:R-:W-:Y:S02]  /*6f40*/  IMAD R203, R0, c[0x0][0x2b8], R2 ;  /* 0x0000ae0000cb7a24 */ /* 0x000fe400078e0202 */
[----:B------:R-:W-:Y:S02]  /*6f50*/  IMAD R224, R216, c[0x0][0x1ec], R221 ;  /* 0x00007b00d8e07a24 */ /* 0x000fe400078e02dd */
[----:B------:R-:W-:Y:S01]  /*6f60*/  IMAD.WIDE.U32 R2, R203, c[0x0][0x1e0], RZ ;  /* 0x00007800cb027a25 */ /* 0x000fe200078e00ff */
[----:B------:R-:W-:-:S03]  /*6f70*/  SHF.R.S32.HI R55, RZ, 0x1f, R203 ;  /* 0x0000001fff377819 */ /* 0x000fc600000114cb */
[----:B------:R-:W-:Y:S02]  /*6f80*/  IMAD R110, R80, -0x20, R110 ;  /* 0xffffffe0506e7824 */ /* 0x000fe400078e026e */
[----:B------:R-:W-:-:S04]  /*6f90*/  IMAD R0, R55, c[0x0][0x1e0], RZ ;  /* 0x0000780037007a24 */ /* 0x000fc800078e02ff */
[----:B------:R-:W-:-:S04]  /*6fa0*/  IMAD R0, R203, c[0x0][0x1e4], R0 ;  /* 0x00007900cb007a24 */ /* 0x000fc800078e0200 */
[----:B------:R-:W-:Y:S01]  /*6fb0*/  IMAD.IADD R3, R3, 0x1, R0 ;  /* 0x0000000103037824 */ /* 0x000fe200078e0200 */
[----:B--2---:R-:W-:-:S03]  /*6fc0*/  SHF.R.S32.HI R56, RZ, 0x1f, R202 ;  /* 0x0000001fff387819 */ /* 0x004fc600000114ca */
[----:B------:R-:W-:-:S04]  /*6fd0*/  IMAD.WIDE.U32 R2, R202, c[0x0][0x1f0], R2 ;  /* 0x00007c00ca027a25 */ /* 0x000fc800078e0002 */
[----:B------:R-:W-:-:S04]  /*6fe0*/  IMAD R0, R56, c[0x0][0x1f0], RZ ;  /* 0x00007c0038007a24 */ /* 0x000fc800078e02ff */
[----:B------:R-:W-:Y:S01]  /*6ff0*/  IMAD R4, R202, c[0x0][0x1f4], R0 ;  /* 0x00007d00ca047a24 */ /* 0x000fe200078e0200 */
[----:B------:R-:W-:-:S04]  /*7000*/  IADD3 R0, P0, R2, R220, RZ ;  /* 0x000000dc02007210 */ /* 0x000fc80007f1e0ff */
[----:B------:R-:W-:Y:S02]  /*7010*/  IADD3.X R2, R224, R3, R4, P0, !PT ;  /* 0x00000003e0027210 */ /* 0x000fe400007fe404 */
[----:B------:R-:W-:-:S04]  /*7020*/  LEA R3, P0, R0, c[0x0][0x1c8], 0x1 ;  /* 0x0000720000037a11 */ /* 0x000fc800078008ff */
[----:B------:R-:W-:Y:S02]  /*7030*/  LEA.HI.X R2, R0, c[0x0][0x1cc], R2, 0x1, P0 ;  /* 0x0000730000027a11 */ /* 0x000fe400000f0c02 */
[----:B------:R1:W2:Y:S04]  /*7040*/  SHFL.IDX PT, R0, R3, RZ, 0x181f ;  /* 0x00181fff03007589 */ /* 0x0002a800000e0000 */
[----:B------:R-:W3:Y:S01]  /*7050*/  SHFL.IDX PT, R2, R2, RZ, 0x181f ;  /* 0x00181fff02027589 */ /* 0x000ee200000e0000 */
[----:B-1----:R-:W-:-:S05]  /*7060*/  IMAD.IADD R3, R110, 0x1, -R208 ;  /* 0x000000016e037824 */ /* 0x002fca00078e0ad0 */
[----:B------:R-:W-:-:S13]  /*7070*/  ISETP.GE.AND P0, PT, R3, 0x1, PT ;  /* 0x000000010300780c */ /* 0x000fda0003f06270 */
[----:B--2---:R-:W-:-:S04]  /*7080*/  @P0 LEA R10, P1, R132, R0, 0x1 ;  /* 0x00000000840a0211 */ /* 0x004fc800078208ff */
[----:B---3--:R-:W-:Y:S02]  /*7090*/  @P0 LEA.HI.X R11, R132, R2, R133, 0x1, P1 ;  /* 0x00000002840b0211 */ /* 0x008fe400008f0c85 */
[----:B------:R-:W-:-:S03]  /*70a0*/  @P0 LEA R8, P1, R204, R0, 0x1 ;  /* 0x00000000cc080211 */ /* 0x000fc600078208ff */
[----:B------:R-:W-:Y:S01]  /*70b0*/  @!PT LDS RZ, [RZ] ;  /* 0x00000000fffff984 */ /* 0x000fe20000000800 */
[----:B------:R1:W-:Y:S01]  /*70c0*/  @P0 LDGSTS.E.BYPASS.LTC128B.128 [R198+0xc080], [R10.64], !P2 ;  /* 0x0c0800000ac60fae */ /* 0x0003e2000d101d48 */
[----:B------:R-:W-:Y:S02]  /*70d0*/  @P0 LEA.HI.X R9, R204, R2, R209, 0x1, P1 ;  /* 0x00000002cc090211 */ /* 0x000fe400008f0cd1 */
[----:B------:R-:W-:-:S03]  /*70e0*/  @P0 LEA R6, P1, R199, R0, 0x1 ;  /* 0x00000000c7060211 */ /* 0x000fc600078208ff */
[----:B------:R1:W-:Y:S01]  /*70f0*/  @P0 LDGSTS.E.BYPASS.LTC128B.128 [R198+0xd080], [R8.64], !P5 ;  /* 0x0d08000008c60fae */ /* 0x0003e2000e901d48 */
[----:B------:R-:W-:Y:S02]  /*7100*/  @P0 LEA.HI.X R7, R199, R2, R211, 0x1, P1 ;  /* 0x00000002c7070211 */ /* 0x000fe400008f0cd3 */
[----:B------:R-:W-:-:S03]  /*7110*/  @P0 LEA R4, P1, R200, R0, 0x1 ;  /* 0x00000000c8040211 */ /* 0x000fc600078208ff */
[----:B------:R1:W-:Y:S01]  /*7120*/  @P0 LDGSTS.E.BYPASS.LTC128B.128 [R198+0xe080], [R6.64], !P4 ;  /* 0x0e08000006c60fae */ /* 0x0003e2000e101d48 */
[----:B------:R-:W-:-:S05]  /*7130*/  @P0 LEA.HI.X R5, R200, R2, R210, 0x1, P1 ;  /* 0x00000002c8050211 */ /* 0x000fca00008f0cd2 */
[----:B------:R1:W-:Y:S01]  /*7140*/  @P0 LDGSTS.E.BYPASS.LTC128B.128 [R198+0xf080], [R4.64], !P3 ;  /* 0x0f08000004c60fae */ /* 0x0003e2000d901d48 */
[----:B------:R-:W-:-:S03]  /*7150*/  ISETP.LT.AND P0, PT, RZ, c[0x0][0x27c], PT ;  /* 0x00009f00ff007a0c */ /* 0x000fc60003f01270 */
[----:B------:R-:W0:Y:S10]  /*7160*/  LDGDEPBAR ;  /* 0x00000000000079af */ /* 0x000e340000000000 */
[----:B------:R-:W-:Y:S05]  /*7170*/  @P0 BRA `(.L_x_209) ;  /* 0x0000002000000947 */ /* 0x000fea0003800000 */
[----:B------:R-:W-:-:S04]  /*7180*/  DEPBAR.LE SB0, 0x1 ;  /* 0x000080400000791a */ /* 0x000fc80000000000 */
[----:B------:R-:W-:Y:S05]  /*7190*/  BRA `(.L_x_210) ;  /* 0x000068e000007947 */ /* 0x000fea0003800000 */
.L_x_209:
[----:B------:R-:W-:Y:S01]  /*71a0*/  SHF.R.S32.HI R0, RZ, 0x1f, R99 ;  /* 0x0000001fff007819 */ /* 0x000fe20000011463 */
[C---:B-1----:R-:W-:Y:S01]  /*71b0*/  IMAD.WIDE.U32 R4, R99.reuse, c[0x0][0x280], RZ ;  /* 0x0000a00063047a25 */ /* 0x042fe200078e00ff */
[----:B------:R-:W-:Y:S01]  /*71c0*/  ULDC.U8 UR4, c[0x0][0x298] ;  /* 0x0000a60000047ab9 */ /* 0x000fe20000000000 */
[----:B------:R-:W-:Y:S02]  /*71d0*/  BSSY B2, `(.L_x_210) ;  /* 0x000068a000027945 */ /* 0x000fe40003800000 */
[----:B------:R-:W-:Y:S01]  /*71e0*/  IMAD R2, R0, c[0x0][0x280], RZ ;  /* 0x0000a00000027a24 */ /* 0x000fe200078e02ff */
[----:B------:R-:W-:Y:S01]  /*71f0*/  LEA R7, P0, R4, c[0x0][0x270], 0x1 ;  /* 0x00009c0004077a11 */ /* 0x000fe200078008ff */
[----:B------:R-:W-:Y:S02]  /*7200*/  IMAD R0, R0, c[0x0][0x290], RZ ;  /* 0x0000a40000007a24 */ /* 0x000fe400078e02ff */
[C---:B------:R-:W-:Y:S02]  /*7210*/  IMAD R6, R99.reuse, c[0x0][0x284], R2 ;  /* 0x0000a10063067a24 */ /* 0x040fe400078e0202 */
[----:B------:R-:W-:-:S03]  /*7220*/  IMAD.WIDE.U32 R2, R99, c[0x0][0x290], RZ ;  /* 0x0000a40063027a25 */ /* 0x000fc600078e00ff */
[----:B------:R-:W-:Y:S01]  /*7230*/  IADD3 R6, R6, R5, RZ ;  /* 0x0000000506067210 */ /* 0x000fe20007ffe0ff */
[----:B------:R-:W-:-:S03]  /*7240*/  IMAD R5, R99, c[0x0][0x294], R0 ;  /* 0x0000a50063057a24 */ /* 0x000fc600078e0200 */
[----:B------:R-:W-:Y:S02]  /*7250*/  LEA.HI.X R0, R4, c[0x0][0x274], R6, 0x1, P0 ;  /* 0x00009d0004007a11 */ /* 0x000fe400000f0c06 */
[----:B------:R-:W-:Y:S02]  /*7260*/  LEA R6, P0, R2, c[0x0][0x288], 0x1 ;  /* 0x0000a20002067a11 */ /* 0x000fe400078008ff */
[----:B------:R-:W-:-:S04]  /*7270*/  IADD3 R3, R5, R3, RZ ;  /* 0x0000000305037210 */ /* 0x000fc80007ffe0ff */
[----:B------:R-:W-:Y:S02]  /*7280*/  LEA.HI.X R2, R2, c[0x0][0x28c], R3, 0x1, P0 ;  /* 0x0000a30002027a11 */ /* 0x000fe400000f0c03 */
[----:B------:R-:W-:-:S13]  /*7290*/  ISETP.NE.AND P0, PT, RZ, UR4, PT ;  /* 0x00000004ff007c0c */ /* 0x000fda000bf05270 */
[----:B------:R-:W-:Y:S05]  /*72a0*/  @!P0 BRA `(.L_x_211) ;  /* 0x000031d000008947 */ /* 0x000fea0003800000 */
[----:B------:R-:W-:Y:S01]  /*72b0*/  LOP3.LUT P1, RZ, R207, 0x2, RZ, 0xc0, !PT ;  /* 0x00000002cfff7812 */ /* 0x000fe2000782c0ff */
[----:B------:R-:W1:Y:S01]  /*72c0*/  SHFL.IDX PT, R3, R2, RZ, 0x181f ;  /* 0x00181fff02037589 */ /* 0x000e6200000e0000 */
[----:B------:R-:W-:Y:S01]  /*72d0*/  BSSY B0, `(.L_x_212) ;  /* 0x0000035000007945 */ /* 0x000fe20003800000 */
[----:B------:R-:W-:Y:S01]  /*72e0*/  CS2R R20, SRZ ;  /* 0x0000000000147805 */ /* 0x000fe2000001ff00 */
[----:B------:R-:W-:Y:S01]  /*72f0*/  CS2R R18, SRZ ;  /* 0x0000000000127805 */ /* 0x000fe2000001ff00 */
[----:B------:R-:W2:Y:S01]  /*7300*/  SHFL.IDX PT, R5, R0, RZ, 0x181f ;  /* 0x00181fff00057589 */ /* 0x000ea200000e0000 */
[----:B------:R-:W-:Y:S01]  /*7310*/  CS2R R16, SRZ ;  /* 0x0000000000107805 */ /* 0x000fe2000001ff00 */
[----:B------:R-:W-:Y:S01]  /*7320*/  CS2R R14, SRZ ;  /* 0x00000000000e7805 */ /* 0x000fe2000001ff00 */
[----:B----4-:R-:W-:Y:S01]  /*7330*/  CS2R R12, SRZ ;  /* 0x00000000000c7805 */ /* 0x010fe2000001ff00 */
[----:B------:R-:W3:Y:S01]  /*7340*/  SHFL.IDX PT, R4, R7, RZ, 0x181f ;  /* 0x00181fff07047589 */ /* 0x000ee200000e0000 */
[----:B------:R-:W-:Y:S01]  /*7350*/  CS2R R10, SRZ ;  /* 0x00000000000a7805 */ /* 0x000fe2000001ff00 */
[----:B------:R-:W-:-:S02]  /*7360*/  CS2R R8, SRZ ;  /* 0x0000000000087805 */ /* 0x000fc4000001ff00 */
[----:B------:R4:W1:Y:S02]  /*7370*/  SHFL.IDX PT, R2, R6, RZ, 0x181f ;  /* 0x00181fff06027589 */ /* 0x00086400000e0000 */
[----:B----4-:R-:W-:Y:S01]  /*7380*/  CS2R R6, SRZ ;  /* 0x0000000000067805 */ /* 0x010fe2000001ff00 */
[----:B------:R-:W-:Y:S05]  /*7390*/  @P1 BRA `(.L_x_213) ;  /* 0x0000028000001947 */ /* 0x000fea0003800000 */
[----:B-123--:R-:W2:Y:S04]  /*73a0*/  LDL R27, [R1+0x38] ;  /* 0x00003800011b7983 */ /* 0x00eea80000100800 */
[----:B------:R-:W3:Y:S04]  /*73b0*/  LDL R26, [R1+0x34] ;  /* 0x00003400011a7983 */ /* 0x000ee80000100800 */
[----:B------:R-:W4:Y:S04]  /*73c0*/  LDL R25, [R1+0x3c] ;  /* 0x00003c0001197983 */ /* 0x000f280000100800 */
[----:B------:R-:W4:Y:S04]  /*73d0*/  LDL R24, [R1+0x30] ;  /* 0x0000300001187983 */ /* 0x000f280000100800 */
[----:B------:R-:W4:Y:S04]  /*73e0*/  LDL R23, [R1+0x40] ;  /* 0x0000400001177983 */ /* 0x000f280000100800 */
[----:B------:R-:W4:Y:S01]  /*73f0*/  LDL R22, [R1+0x2c] ;  /* 0x00002c0001167983 */ /* 0x000f220000100800 */
[----:B------:R-:W-:Y:S01]  /*7400*/  ISETP.GE.AND P0, PT, R138, c[0x0][0x27c], PT ;  /* 0x00009f008a007a0c */ /* 0x000fe20003f06270 */
[----:B------:R-:W-:Y:S01]  /*7410*/  CS2R R14, SRZ ;  /* 0x00000000000e7805 */ /* 0x000fe2000001ff00 */
[----:B------:R-:W-:Y:S01]  /*7420*/  ISETP.GE.AND P2, PT, R142, c[0x0][0x27c], PT ;  /* 0x00009f008e007a0c */ /* 0x000fe20003f46270 */
[----:B------:R-:W-:Y:S01]  /*7430*/  CS2R R6, SRZ ;  /* 0x0000000000067805 */ /* 0x000fe2000001ff00 */
[----:B------:R-:W-:-:S09]  /*7440*/  ISETP.GE.AND P1, PT, R140, c[0x0][0x27c], PT ;  /* 0x00009f008c007a0c */ /* 0x000fd20003f26270 */
[----:B------:R-:W-:-:S04]  /*7450*/  @!P0 IMAD.WIDE R10, R138, 0x2, R4 ;  /* 0x000000028a0a8825 */ /* 0x000fc800078e0204 */
[----:B------:R-:W-:Y:S01]  /*7460*/  @!P0 IMAD.WIDE R8, R138, 0x2, R2 ;  /* 0x000000028a088825 */ /* 0x000fe200078e0202 */
[----:B------:R1:W5:Y:S04]  /*7470*/  @!P0 LD.E.64 R14, [R10.64] ;  /* 0x000000080a0e8980 */ /* 0x000368000c101b00 */
[----:B------:R1:W5:Y:S01]  /*7480*/  @!P0 LD.E.64 R6, [R8.64] ;  /* 0x0000000808068980 */ /* 0x000362000c101b00 */
[----:B------:R-:W-:Y:S01]  /*7490*/  CS2R R16, SRZ ;  /* 0x0000000000107805 */ /* 0x000fe2000001ff00 */
[----:B------:R-:W-:Y:S01]  /*74a0*/  CS2R R18, SRZ ;  /* 0x0000000000127805 */ /* 0x000fe2000001ff00 */
[----:B-1----:R-:W-:Y:S01]  /*74b0*/  CS2R R8, SRZ ;  /* 0x0000000000087805 */ /* 0x002fe2000001ff00 */
[----:B--2---:R-:W-:-:S05]  /*74c0*/  @!P2 IADD3 R12, P0, R4, R27, RZ ;  /* 0x0000001b040ca210 */ /* 0x004fca0007f1e0ff */
[----:B---3--:R-:W-:Y:S01]  /*74d0*/  @!P2 IMAD.X R13, R5, 0x1, R26, P0 ;  /* 0x00000001050da824 */ /* 0x008fe200000e061a */
[----:B------:R-:W-:-:S04]  /*74e0*/  @!P2 IADD3 R10, P0, R2, R27, RZ ;  /* 0x0000001b020aa210 */ /* 0x000fc80007f1e0ff */
[----:B------:R1:W5:Y:S01]  /*74f0*/  @!P2 LD.E.64 R16, [R12.64] ;  /* 0x000000080c10a980 */ /* 0x000362000c101b00 */
[----:B------:R-:W-:Y:S01]  /*7500*/  @!P2 IMAD.X R11, R3, 0x1, R26, P0 ;  /* 0x00000001030ba824 */ /* 0x000fe200000e061a */
[----:B----4-:R-:W-:-:S04]  /*7510*/  @!P1 IADD3 R20, P0, R4, R25, RZ ;  /* 0x0000001904149210 */ /* 0x010fc80007f1e0ff */
[----:B------:R2:W5:Y:S01]  /*7520*/  @!P2 LD.E.64 R8, [R10.64] ;  /* 0x000000080a08a980 */ /* 0x000562000c101b00 */
[----:B------:R-:W-:-:S05]  /*7530*/  @!P1 IMAD.X R21, R5, 0x1, R24, P0 ;  /* 0x0000000105159824 */ /* 0x000fca00000e0618 */
[----:B------:R3:W5:Y:S01]  /*7540*/  @!P1 LD.E.64 R18, [R20.64] ;  /* 0x0000000814129980 */ /* 0x000762000c101b00 */
[----:B-1----:R-:W-:-:S05]  /*7550*/  @!P1 IADD3 R12, P0, R2, R25, RZ ;  /* 0x00000019020c9210 */ /* 0x002fca0007f1e0ff */
[----:B------:R-:W-:Y:S01]  /*7560*/  @!P1 IMAD.X R13, R3, 0x1, R24, P0 ;  /* 0x00000001030d9824 */ /* 0x000fe200000e0618 */
[----:B------:R-:W-:Y:S01]  /*7570*/  ISETP.GE.AND P0, PT, R141, c[0x0][0x27c], PT ;  /* 0x00009f008d007a0c */ /* 0x000fe20003f06270 */
[----:B--2---:R-:W-:-:S06]  /*7580*/  CS2R R10, SRZ ;  /* 0x00000000000a7805 */ /* 0x004fcc000001ff00 */
[----:B------:R1:W5:Y:S06]  /*7590*/  @!P1 LD.E.64 R10, [R12.64] ;  /* 0x000000080c0a9980 */ /* 0x00036c000c101b00 */
[----:B------:R-:W-:-:S05]  /*75a0*/  @!P0 IADD3 R4, P1, R4, R23, RZ ;  /* 0x0000001704048210 */ /* 0x000fca0007f3e0ff */
[----:B------:R-:W-:Y:S01]  /*75b0*/  @!P0 IMAD.X R5, R5, 0x1, R22, P1 ;  /* 0x0000000105058824 */ /* 0x000fe200008e0616 */
[----:B------:R-:W-:Y:S01]  /*75c0*/  @!P0 IADD3 R2, P1, R2, R23, RZ ;  /* 0x0000001702028210 */ /* 0x000fe20007f3e0ff */
[----:B---3--:R-:W-:-:S04]  /*75d0*/  CS2R R20, SRZ ;  /* 0x0000000000147805 */ /* 0x008fc8000001ff00 */
[----:B------:R-:W-:Y:S02]  /*75e0*/  @!P0 IMAD.X R3, R3, 0x1, R22, P1 ;  /* 0x0000000103038824 */ /* 0x000fe400008e0616 */
[----:B------:R2:W5:Y:S01]  /*75f0*/  @!P0 LD.E.64 R20, [R4.64] ;  /* 0x0000000804148980 */ /* 0x000562000c101b00 */
[----:B-1----:R-:W-:-:S06]  /*7600*/  CS2R R12, SRZ ;  /* 0x00000000000c7805 */ /* 0x002fcc000001ff00 */
[----:B------:R2:W5:Y:S02]  /*7610*/  @!P0 LD.E.64 R12, [R2.64] ;  /* 0x00000008020c8980 */ /* 0x000564000c101b00 */
.L_x_213:
[----:B-123--:R-:W-:Y:S05]  /*7620*/  BSYNC B0 ;  /* 0x0000000000007941 */ /* 0x00efea0003800000 */
.L_x_212:
[----:B-----5:R-:W-:Y:S01]  /*7630*/  IMAD.MOV.U32 R29, RZ, RZ, R18 ;  /* 0x000000ffff1d7224 */ /* 0x020fe200078e0012 */
[----:B------:R-:W-:Y:S01]  /*7640*/  SHF.R.U64 R26, R18, 0x10, R19 ;  /* 0x00000010121a7819 */ /* 0x000fe20000001213 */
[----:B------:R-:W-:Y:S01]  /*7650*/  IMAD.MOV.U32 R25, RZ, RZ, R20 ;  /* 0x000000ffff197224 */ /* 0x000fe200078e0014 */
[--C-:B------:R-:W-:Y:S01]  /*7660*/  SHF.R.U64 R22, R20, 0x10, R21.reuse ;  /* 0x0000001014167819 */ /* 0x100fe20000001215 */
[----:B------:R-:W-:Y:S01]  /*7670*/  IMAD.MOV.U32 R24, RZ, RZ, R21 ;  /* 0x000000ffff187224 */ /* 0x000fe200078e0015 */
[----:B------:R-:W-:Y:S01]  /*7680*/  SHF.R.U64 R30, R16, 0x10, R17 ;  /* 0x00000010101e7819 */ /* 0x000fe20000001211 */
[----:B------:R-:W-:Y:S01]  /*7690*/  IMAD.MOV.U32 R18, RZ, RZ, R8 ;  /* 0x000000ffff127224 */ /* 0x000fe200078e0008 */
[--C-:B------:R-:W-:Y:S01]  /*76a0*/  SHF.R.U64 R2, R6, 0x10, R7.reuse ;  /* 0x0000001006027819 */ /* 0x100fe20000001207 */
[----:B------:R-:W-:Y:S01]  /*76b0*/  IMAD.MOV.U32 R20, RZ, RZ, R7 ;  /* 0x000000ffff147224 */ /* 0x000fe200078e0007 */
[----:B------:R-:W-:Y:S01]  /*76c0*/  SHF.R.U64 R34, R14, 0x10, R15 ;  /* 0x000000100e227819 */ /* 0x000fe2000000120f */
[----:B------:R-:W-:Y:S01]  /*76d0*/  IMAD.MOV.U32 R32, RZ, RZ, R17 ;  /* 0x000000ffff207224 */ /* 0x000fe200078e0011 */
[--C-:B------:R-:W-:Y:S01]  /*76e0*/  SHF.R.U32.HI R23, RZ, 0x10, R19.reuse ;  /* 0x00000010ff177819 */ /* 0x100fe20000011613 */
[----:B------:R-:W-:Y:S01]  /*76f0*/  IMAD.MOV.U32 R28, RZ, RZ, R19 ;  /* 0x000000ffff1c7224 */ /* 0x000fe200078e0013 */
[----:B------:R-:W-:Y:S01]  /*7700*/  SHF.R.U32.HI R19, RZ, 0x10, R21 ;  /* 0x00000010ff137819 */ /* 0x000fe20000011615 */
[----:B------:R-:W-:Y:S01]  /*7710*/  IMAD.MOV.U32 R33, RZ, RZ, R16 ;  /* 0x000000ffff217224 */ /* 0x000fe200078e0010 */
[----:B------:R-:W-:Y:S01]  /*7720*/  PRMT R24, R24, 0x5410, R30 ;  /* 0x0000541018187816 */ /* 0x000fe2000000001e */
[----:B------:R-:W-:Y:S01]  /*7730*/  IMAD.MOV.U32 R36, RZ, RZ, R14 ;  /* 0x000000ffff247224 */ /* 0x000fe200078e000e */
[----:B------:R-:W-:Y:S01]  /*7740*/  PRMT R18, R18, 0x5410, R2 ;  /* 0x0000541012127816 */ /* 0x000fe20000000002 */
[----:B------:R-:W-:Y:S01]  /*7750*/  IMAD R2, R229, -0x80, R37 ;  /* 0xffffff80e5027824 */ /* 0x000fe200078e0225 */
[----:B------:R-:W-:Y:S01]  /*7760*/  SHF.R.U32.HI R16, RZ, 0x10, R7 ;  /* 0x00000010ff107819 */ /* 0x000fe20000011607 */
[----:B------:R-:W-:Y:S01]  /*7770*/  IMAD.MOV.U32 R21, RZ, RZ, R6 ;  /* 0x000000ffff157224 */ /* 0x000fe200078e0006 */
[----:B------:R-:W-:Y:S01]  /*7780*/  PRMT R20, R20, 0x5410, R34 ;  /* 0x0000541014147816 */ /* 0x000fe20000000022 */
[----:B------:R-:W-:Y:S01]  /*7790*/  IMAD.MOV.U32 R35, RZ, RZ, R15 ;  /* 0x000000ffff237224 */ /* 0x000fe200078e000f */
[----:B------:R-:W-:Y:S01]  /*77a0*/  PRMT R26, R26, 0x5410, R32 ;  /* 0x000054101a1a7816 */ /* 0x000fe20000000020 */
[----:B------:R-:W-:Y:S01]  /*77b0*/  IMAD.MOV.U32 R6, RZ, RZ, R12 ;  /* 0x000000ffff067224 */ /* 0x000fe200078e000c */
[----:B------:R-:W-:Y:S01]  /*77c0*/  PRMT R32, R19, 0x5410, R24 ;  /* 0x0000541013207816 */ /* 0x000fe20000000018 */
[----:B------:R-:W-:Y:S01]  /*77d0*/  IMAD.MOV.U32 R14, RZ, RZ, R10 ;  /* 0x000000ffff0e7224 */ /* 0x000fe200078e000a */
[----:B------:R-:W-:Y:S01]  /*77e0*/  PRMT R19, R16, 0x5410, R20 ;  /* 0x0000541010137816 */ /* 0x000fe20000000014 */
[----:B------:R-:W-:Y:S01]  /*77f0*/  IMAD.MOV.U32 R5, RZ, RZ, R13 ;  /* 0x000000ffff057224 */ /* 0x000fe200078e000d */
[----:B------:R-:W-:Y:S01]  /*7800*/  IMNMX R16, R2, 0x80, PT ;  /* 0x0000008002107817 */ /* 0x000fe20003800200 */
[----:B------:R-:W-:-:S04]  /*7810*/  DEPBAR.LE SB0, 0x1 ;  /* 0x000080400000791a */ /* 0x000fc80000000000 */
[----:B------:R-:W-:Y:S01]  /*7820*/  ISETP.GE.AND P0, PT, R208, R16, PT ;  /* 0x00000010d000720c */ /* 0x000fe20003f06270 */
[----:B------:R-:W-:Y:S01]  /*7830*/  BSSY B1, `(.L_x_214) ;  /* 0x00000c4000017945 */ /* 0x000fe20003800000 */
[----:B------:R-:W-:Y:S01]  /*7840*/  SHF.R.U32.HI R27, RZ, 0x10, R17 ;  /* 0x00000010ff1b7819 */ /* 0x000fe20000011611 */
[----:B------:R-:W-:Y:S01]  /*7850*/  IMAD.MOV.U32 R17, RZ, RZ, R9 ;  /* 0x000000ffff117224 */ /* 0x000fe200078e0009 */
[----:B------:R-:W-:Y:S02]  /*7860*/  SHF.R.U32.HI R31, RZ, 0x10, R15 ;  /* 0x00000010ff1f7819 */ /* 0x000fe4000001160f */
[----:B------:R-:W-:Y:S02]  /*7870*/  PRMT R21, R21, 0x5410, R36 ;  /* 0x0000541015157816 */ /* 0x000fe40000000024 */
[--C-:B------:R-:W-:Y:S02]  /*7880*/  SHF.R.U64 R15, R8, 0x10, R9.reuse ;  /* 0x00000010080f7819 */ /* 0x100fe40000001209 */
[----:B------:R-:W-:Y:S01]  /*7890*/  SHF.R.U32.HI R8, RZ, 0x10, R9 ;  /* 0x00000010ff087819 */ /* 0x000fe20000011609 */
[----:B------:R-:W-:Y:S01]  /*78a0*/  IMAD.MOV.U32 R9, RZ, RZ, R11 ;  /* 0x000000ffff097224 */ /* 0x000fe200078e000b */
[----:B------:R-:W-:-:S02]  /*78b0*/  SHF.R.U64 R3, R12, 0x10, R13 ;  /* 0x000000100c037819 */ /* 0x000fc4000000120d */
[----:B------:R-:W-:Y:S02]  /*78c0*/  PRMT R23, R23, 0x5410, R35 ;  /* 0x0000541017177816 */ /* 0x000fe40000000023 */
[----:B------:R-:W-:Y:S02]  /*78d0*/  PRMT R22, R22, 0x5410, R31 ;  /* 0x0000541016167816 */ /* 0x000fe4000000001f */
[----:B------:R-:W-:Y:S02]  /*78e0*/  PRMT R25, R25, 0x5410, R33 ;  /* 0x0000541019197816 */ /* 0x000fe40000000021 */
[----:B------:R-:W-:Y:S02]  /*78f0*/  PRMT R17, R17, 0x5410, R21 ;  /* 0x0000541011117816 */ /* 0x000fe40000000015 */
[--C-:B------:R-:W-:Y:S02]  /*7900*/  SHF.R.U64 R7, R10, 0x10, R11.reuse ;  /* 0x000000100a077819 */ /* 0x100fe4000000120b */
[----:B------:R-:W-:-:S02]  /*7910*/  SHF.R.U32.HI R4, RZ, 0x10, R11 ;  /* 0x00000010ff047819 */ /* 0x000fc4000001160b */
[----:B------:R-:W-:Y:S02]  /*7920*/  SHF.R.U32.HI R0, RZ, 0x10, R13 ;  /* 0x00000010ff007819 */ /* 0x000fe4000001160d */
[----:B------:R-:W-:Y:S02]  /*7930*/  PRMT R27, R27, 0x5410, R29 ;  /* 0x000054101b1b7816 */ /* 0x000fe4000000001d */
[----:B------:R-:W-:Y:S02]  /*7940*/  PRMT R29, R28, 0x5410, R3 ;  /* 0x000054101c1d7816 */ /* 0x000fe40000000003 */
[----:B------:R-:W-:Y:S02]  /*7950*/  PRMT R28, R6, 0x5410, R23 ;  /* 0x00005410061c7816 */ /* 0x000fe40000000017 */
[----:B------:R-:W-:Y:S02]  /*7960*/  PRMT R31, R22, 0x5410, R25 ;  /* 0x00005410161f7816 */ /* 0x000fe40000000019 */
[----:B------:R-:W-:-:S02]  /*7970*/  PRMT R21, R17, 0x7610, R21 ;  /* 0x0000761011157816 */ /* 0x000fc40000000015 */
[----:B------:R-:W-:Y:S02]  /*7980*/  PRMT R17, R15, 0x7610, R17 ;  /* 0x000076100f117816 */ /* 0x000fe40000000011 */
[----:B------:R-:W-:Y:S02]  /*7990*/  PRMT R20, R8, 0x7610, R20 ;  /* 0x0000761008147816 */ /* 0x000fe40000000014 */
[----:B------:R-:W-:Y:S02]  /*79a0*/  PRMT R22, R14, 0x7610, R22 ;  /* 0x000076100e167816 */ /* 0x000fe40000000016 */
[----:B------:R-:W-:Y:S02]  /*79b0*/  PRMT R25, R9, 0x7610, R25 ;  /* 0x0000761009197816 */ /* 0x000fe40000000019 */
[----:B------:R-:W-:Y:S02]  /*79c0*/  PRMT R23, R7, 0x7610, R23 ;  /* 0x0000761007177816 */ /* 0x000fe40000000017 */
[----:B------:R-:W-:-:S02]  /*79d0*/  PRMT R24, R4, 0x7610, R24 ;  /* 0x0000761004187816 */ /* 0x000fc40000000018 */
[----:B------:R-:W-:Y:S01]  /*79e0*/  PRMT R30, R0, 0x5410, R5 ;  /* 0x00005410001e7816 */ /* 0x000fe20000000005 */
[----:B------:R-:W-:Y:S06]  /*79f0*/  BAR.SYNC.DEFER_BLOCKING 0x0 ;  /* 0x0000000000007b1d */ /* 0x000fec0000010000 */
[----:B------:R-:W-:Y:S05]  /*7a00*/  @P0 BRA `(.L_x_215) ;  /* 0x00000a6000000947 */ /* 0x000fea0003800000 */
[----:B------:R-:W-:Y:S01]  /*7a10*/  ISETP.GE.AND P0, PT, R138, c[0x0][0x27c], PT ;  /* 0x00009f008a007a0c */ /* 0x000fe20003f06270 */
[----:B------:R-:W-:-:S12]  /*7a20*/  BSSY B0, `(.L_x_216) ;  /* 0x0000028000007945 */ /* 0x000fd80003800000 */
[----:B------:R-:W-:Y:S05]  /*7a30*/  @P0 BRA `(.L_x_217) ;  /* 0x0000026000000947 */ /* 0x000fea0003800000 */
[----:B------:R-:W1:Y:S01]  /*7a40*/  LDS.128 R4, [R198+0x10080] ;  /* 0x01008000c6047984 */ /* 0x000e620000000c00 */
[----:B------:R-:W-:Y:S02]  /*7a50*/  HADD2.F32 R9, -RZ, R17.H1_H1 ;  /* 0x30000011ff097230 */ /* 0x000fe40000004100 */
[----:B------:R-:W-:Y:S02]  /*7a60*/  HADD2.F32 R0, -RZ, R18.H1_H1 ;  /* 0x30000012ff007230 */ /* 0x000fe40000004100 */
[----:B------:R-:W-:Y:S02]  /*7a70*/  HADD2.F32 R3, -RZ, R21.H1_H1 ;  /* 0x30000015ff037230 */ /* 0x000fe40000004100 */
[----:B------:R-:W-:Y:S02]  /*7a80*/  HADD2.F32 R2, -RZ, R20.H1_H1 ;  /* 0x30000014ff027230 */ /* 0x000fe40000004100 */
[--C-:B-1----:R-:W-:Y:S02]  /*7a90*/  HADD2.F32 R10, -RZ, R4.reuse.H0_H0 ;  /* 0x20000004ff0a7230 */ /* 0x102fe40000004100 */
[----:B------:R-:W-:-:S02]  /*7aa0*/  HADD2.F32 R8, -RZ, R4.H1_H1 ;  /* 0x30000004ff087230 */ /* 0x000fc40000004100 */
[--C-:B------:R-:W-:Y:S01]  /*7ab0*/  HADD2.F32 R4, -RZ, R5.reuse.H0_H0 ;  /* 0x20000005ff047230 */ /* 0x100fe20000004100 */
[-C--:B------:R-:W-:Y:S01]  /*7ac0*/  FMUL.FTZ R13, R10, R9.reuse ;  /* 0x000000090a0d7220 */ /* 0x080fe20000410000 */
[----:B------:R-:W-:Y:S01]  /*7ad0*/  HADD2.F32 R5, -RZ, R5.H1_H1 ;  /* 0x30000005ff057230 */ /* 0x000fe20000004100 */
[----:B------:R-:W-:Y:S01]  /*7ae0*/  FMUL.FTZ R14, R8, R9 ;  /* 0x00000009080e7220 */ /* 0x000fe20000410000 */
[--C-:B------:R-:W-:Y:S02]  /*7af0*/  HADD2.F32 R12, -RZ, R6.reuse.H0_H0 ;  /* 0x20000006ff0c7230 */ /* 0x100fe40000004100 */
[----:B------:R-:W-:Y:S01]  /*7b00*/  HADD2.F32 R11, -RZ, R6.H1_H1 ;  /* 0x30000006ff0b7230 */ /* 0x000fe20000004100 */
[-C--:B------:R-:W-:Y:S01]  /*7b10*/  FMUL.FTZ R9, R5, R0.reuse ;  /* 0x0000000005097220 */ /* 0x080fe20000410000 */
[--C-:B------:R-:W-:Y:S01]  /*7b20*/  HADD2.F32 R6, -RZ, R7.reuse.H0_H0 ;  /* 0x20000007ff067230 */ /* 0x100fe20000004100 */
[----:B------:R-:W-:Y:S01]  /*7b30*/  FMUL.FTZ R0, R4, R0 ;  /* 0x0000000004007220 */ /* 0x000fe20000410000 */
[----:B------:R-:W-:Y:S01]  /*7b40*/  HADD2.F32 R7, -RZ, R7.H1_H1 ;  /* 0x30000007ff077230 */ /* 0x000fe20000004100 */
[----:B------:R-:W-:-:S02]  /*7b50*/  FFMA.FTZ R15, R10, R3, -R14 ;  /* 0x000000030a0f7223 */ /* 0x000fc4000001080e */
[----:B------:R-:W-:Y:S01]  /*7b60*/  FFMA.FTZ R14, R8, R3, R13 ;  /* 0x00000003080e7223 */ /* 0x000fe2000001000d */
[----:B------:R-:W-:Y:S01]  /*7b70*/  HADD2.F32 R3, -RZ, R23.H1_H1 ;  /* 0x30000017ff037230 */ /* 0x000fe20000004100 */
[-C--:B------:R-:W-:Y:S01]  /*7b80*/  FFMA.FTZ R13, R4, R2.reuse, -R9 ;  /* 0x00000002040d7223 */ /* 0x080fe20000010809 */
[--C-:B------:R-:W-:Y:S01]  /*7b90*/  HADD2.F32 R4, -RZ, R19.reuse.H1_H1 ;  /* 0x30000013ff047230 */ /* 0x100fe20000004100 */
[----:B------:R-:W-:Y:S01]  /*7ba0*/  FFMA.FTZ R10, R5, R2, R0 ;  /* 0x00000002050a7223 */ /* 0x000fe20000010000 */
[----:B------:R-:W-:Y:S02]  /*7bb0*/  HADD2.F32 R0, -RZ, R19.H0_H0 ;  /* 0x20000013ff007230 */ /* 0x000fe40000004100 */
[----:B------:R-:W-:Y:S01]  /*7bc0*/  HADD2.F32 R2, -RZ, R22.H1_H1 ;  /* 0x30000016ff027230 */ /* 0x000fe20000004100 */
[----:B------:R-:W-:Y:S02]  /*7bd0*/  FMUL.FTZ R9, R11, R4 ;  /* 0x000000040b097220 */ /* 0x000fe40000410000 */
[----:B------:R-:W-:-:S02]  /*7be0*/  FMUL.FTZ R8, R7, R0 ;  /* 0x0000000007087220 */ /* 0x000fc40000410000 */
[----:B------:R-:W-:Y:S02]  /*7bf0*/  FMUL.FTZ R4, R12, R4 ;  /* 0x000000040c047220 */ /* 0x000fe40000410000 */
[----:B------:R-:W-:Y:S02]  /*7c00*/  FMUL.FTZ R5, R6, R0 ;  /* 0x0000000006057220 */ /* 0x000fe40000410000 */
[-C--:B------:R-:W-:Y:S02]  /*7c10*/  FFMA.FTZ R9, R12, R3.reuse, -R9 ;  /* 0x000000030c097223 */ /* 0x080fe40000010809 */
[-C--:B------:R-:W-:Y:S02]  /*7c20*/  FFMA.FTZ R0, R6, R2.reuse, -R8 ;  /* 0x0000000206007223 */ /* 0x080fe40000010808 */
[----:B------:R-:W-:Y:S01]  /*7c30*/  FFMA.FTZ R3, R11, R3, R4 ;  /* 0x000000030b037223 */ /* 0x000fe20000010004 */
[----:B------:R-:W-:Y:S01]  /*7c40*/  F2FP.PACK_AB R4, R14, R15 ;  /* 0x0000000f0e04723e */ /* 0x000fe200000000ff */
[----:B------:R-:W-:Y:S01]  /*7c50*/  FFMA.FTZ R2, R7, R2, R5 ;  /* 0x0000000207027223 */ /* 0x000fe20000010005 */
[----:B------:R-:W-:-:S02]  /*7c60*/  F2FP.PACK_AB R5, R10, R13 ;  /* 0x0000000d0a05723e */ /* 0x000fc400000000ff */
[----:B------:R-:W-:Y:S02]  /*7c70*/  F2FP.PACK_AB R6, R3, R9 ;  /* 0x000000090306723e */ /* 0x000fe400000000ff */
[----:B------:R-:W-:-:S05]  /*7c80*/  F2FP.PACK_AB R7, R2, R0 ;  /* 0x000000000207723e */ /* 0x000fca00000000ff */
[----:B------:R1:W-:Y:S02]  /*7c90*/  STS.128 [R198+0x10080], R4 ;  /* 0x01008004c6007388 */ /* 0x0003e40000000c00 */
.L_x_217:
[----:B------:R-:W-:Y:S05]  /*7ca0*/  BSYNC B0 ;  /* 0x0000000000007941 */ /* 0x000fea0003800000 */
.L_x_216:
[----:B------:R-:W-:Y:S01]  /*7cb0*/  ISETP.GE.AND P0, PT, R142, c[0x0][0x27c], PT ;  /* 0x00009f008e007a0c */ /* 0x000fe20003f06270 */
[----:B------:R-:W-:-:S12]  /*7cc0*/  BSSY B0, `(.L_x_218) ;  /* 0x0000028000007945 */ /* 0x000fd80003800000 */
[----:B------:R-:W-:Y:S05]  /*7cd0*/  @P0 BRA `(.L_x_219) ;  /* 0x0000026000000947 */ /* 0x000fea0003800000 */
[----:B-1----:R-:W1:Y:S01]  /*7ce0*/  LDS.128 R4, [R198+0x14080] ;  /* 0x01408000c6047984 */ /* 0x002e620000000c00 */
[----:B------:R-:W-:Y:S02]  /*7cf0*/  HADD2.F32 R9, -RZ, R18.H0_H0 ;  /* 0x20000012ff097230 */ /* 0x000fe40000004100 */
[----:B------:R-:W-:Y:S02]  /*7d00*/  HADD2.F32 R0, -RZ, R17.H0_H0 ;  /* 0x20000011ff007230 */ /* 0x000fe40000004100 */
        /* <DEDUP_REMOVED lines=18> */
[----:B------:R-:W-:Y:S01]  /*7e30*/  HADD2.F32 R4, -RZ, R21.H0_H0 ;  /* 0x20000015ff047230 */ /* 0x000fe20000004100 */
[----:B------:R-:W-:Y:S01]  /*7e40*/  FFMA.FTZ R10, R5, R2, R0 ;  /* 0x00000002050a7223 */ /* 0x000fe20000010000 */
[----:B------:R-:W-:Y:S02]  /*7e50*/  HADD2.F32 R0, -RZ, R20.H0_H0 ;  /* 0x20000014ff007230 */ /* 0x000fe40000004100 */
[----:B------:R-:W-:Y:S01]  /*7e60*/  HADD2.F32 R2, -RZ, R27.H0_H0 ;  /* 0x2000001bff027230 */ /* 0x000fe20000004100 */
        /* <DEDUP_REMOVED lines=13> */
.L_x_219:
[----:B------:R-:W-:Y:S05]  /*7f40*/  BSYNC B0 ;  /* 0x0000000000007941 */ /* 0x000fea0003800000 */
.L_x_218:
[----:B------:R-:W-:Y:S01]  /*7f50*/  ISETP.GE.AND P0, PT, R140, c[0x0][0x27c], PT ;  /* 0x00009f008c007a0c */ /* 0x000fe20003f06270 */
[----:B------:R-:W-:-:S12]  /*7f60*/  BSSY B0, `(.L_x_220) ;  /* 0x0000028000007945 */ /* 0x000fd80003800000 */
[----:B------:R-:W-:Y:S05]  /*7f70*/  @P0 BRA `(.L_x_221) ;  /* 0x0000026000000947 */ /* 0x000fea0003800000 */
[----:B-1----:R-:W1:Y:S01]  /*7f80*/  LDS.128 R4, [R198+0x18080] ;  /* 0x01808000c6047984 */ /* 0x002e620000000c00 */
[----:B------:R-:W-:Y:S02]  /*7f90*/  HADD2.F32 R9, -RZ, R22.H0_H0 ;  /* 0x20000016ff097230 */ /* 0x000fe40000004100 */
[----:B------:R-:W-:Y:S02]  /*7fa0*/  HADD2.F32 R0, -RZ, R23.H0_H0 ;  /* 0x20000017ff007230 */ /* 0x000fe40000004100 */
[----:B------:R-:W-:Y:S02]  /*7fb0*/  HADD2.F32 R3, -RZ, R27.H1_H1 ;  /* 0x3000001bff037230 */ /* 0x000fe40000004100 */
[----:B------:R-:W-:Y:S02]  /*7fc0*/  HADD2.F32 R2, -RZ, R26.H0_H0 ;  /* 0x2000001aff027230 */ /* 0x000fe40000004100 */
        /* <DEDUP_REMOVED lines=14> */
[----:B------:R-:W-:Y:S01]  /*80b0*/  HADD2.F32 R3, -RZ, R29.H0_H0 ;  /* 0x2000001dff037230 */ /* 0x000fe20000004100 */
[-C--:B------:R-:W-:Y:S01]  /*80c0*/  FFMA.FTZ R13, R4, R2.reuse, -R9 ;  /* 0x00000002040d7223 */ /* 0x080fe20000010809 */
[----:B------:R-:W-:Y:S01]  /*80d0*/  HADD2.F32 R4, -RZ, R25.H0_H0 ;  /* 0x20000019ff047230 */ /* 0x000fe20000004100 */
        /* <DEDUP_REMOVED lines=16> */
.L_x_221:
[----:B------:R-:W-:Y:S05]  /*81e0*/  BSYNC B0 ;  /* 0x0000000000007941 */ /* 0x000fea0003800000 */
.L_x_220:
[----:B------:R-:W-:-:S13]  /*81f0*/  ISETP.GE.AND P0, PT, R141, c[0x0][0x27c], PT ;  /* 0x00009f008d007a0c */ /* 0x000fda0003f06270 */
[----:B------:R-:W-:Y:S05]  /*8200*/  @P0 BRA `(.L_x_215) ;  /* 0x0000026000000947 */ /* 0x000fea0003800000 */
[----:B-1----:R-:W1:Y:S01]  /*8210*/  LDS.128 R4, [R198+0x1c080] ;  /* 0x01c08000c6047984 */ /* 0x002e620000000c00 */
[----:B------:R-:W-:Y:S02]  /*8220*/  HADD2.F32 R9, -RZ, R28.H0_H0 ;  /* 0x2000001cff097230 */ /* 0x000fe40000004100 */
[----:B------:R-:W-:Y:S02]  /*8230*/  HADD2.F32 R0, -RZ, R29.H1_H1 ;  /* 0x3000001dff007230 */ /* 0x000fe40000004100 */
[--C-:B------:R-:W-:Y:S02]  /*8240*/  HADD2.F32 R3, -RZ, R31.reuse.H1_H1 ;  /* 0x3000001fff037230 */ /* 0x100fe40000004100 */
        /* <DEDUP_REMOVED lines=34> */
.L_x_215:
[----:B------:R-:W-:Y:S05]  /*8470*/  BSYNC B1 ;  /* 0x0000000000017941 */ /* 0x000fea0003800000 */
.L_x_214:
[----:B------:R-:W-:Y:S01]  /*8480*/  IADD3 R0, R208, 0x20, RZ ;  /* 0x00000020d0007810 */ /* 0x000fe20007ffe0ff */
[----:B------:R-:W-:Y:S03]  /*8490*/  BSSY B1, `(.L_x_222) ;  /* 0x00000a9000017945 */ /* 0x000fe60003800000 */
[----:B------:R-:W-:-:S13]  /*84a0*/  ISETP.GE.AND P0, PT, R0, R16, PT ;  /* 0x000000100000720c */ /* 0x000fda0003f06270 */
[----:B------:R-:W-:Y:S05]  /*84b0*/  @P0 BRA `(.L_x_223) ;  /* 0x00000a6000000947 */ /* 0x000fea0003800000 */
[----:B------:R-:W-:Y:S01]  /*84c0*/  ISETP.GE.AND P0, PT, R138, c[0x0][0x27c], PT ;  /* 0x00009f008a007a0c */ /* 0x000fe20003f06270 */
[----:B------:R-:W-:-:S12]  /*84d0*/  BSSY B0, `(.L_x_224) ;  /* 0x0000028000007945 */ /* 0x000fd80003800000 */
[----:B------:R-:W-:Y:S05]  /*84e0*/  @P0 BRA `(.L_x_225) ;  /* 0x0000026000000947 */ /* 0x000fea0003800000 */
[----:B-1----:R-:W1:Y:S01]  /*84f0*/  LDS.128 R4, [R198+0x11080] ;  /* 0x01108000c6047984 */ /* 0x002e620000000c00 */
[----:B------:R-:W-:Y:S02]  /*8500*/  HADD2.F32 R9, -RZ, R17.H1_H1 ;  /* 0x30000011ff097230 */ /* 0x000fe40000004100 */
[----:B------:R-:W-:Y:S02]  /*8510*/  HADD2.F32 R0, -RZ, R18.H1_H1 ;  /* 0x30000012ff007230 */ /* 0x000fe40000004100 */
[----:B------:R-:W-:Y:S02]  /*8520*/  HADD2.F32 R3, -RZ, R21.H1_H1 ;  /* 0x30000015ff037230 */ /* 0x000fe40000004100 */
[----:B------:R-:W-:Y:S02]  /*8530*/  HADD2.F32 R2, -RZ, R20.H1_H1 ;  /* 0x30000014ff027230 */ /* 0x000fe40000004100 */
[--C-:B-1----:R-:W-:Y:S02]  /*8540*/  HADD2.F32 R10, -RZ, R4.reuse.H0_H0 ;  /* 0x20000004ff0a7230 */ /* 0x102fe40000004100 */
[----:B------:R-:W-:-:S02]  /*8550*/  HADD2.F32 R8, -RZ, R4.H1_H1 ;  /* 0x30000004ff087230 */ /* 0x000fc40000004100 */
[--C-:B------:R-:W-:Y:S01]  /*8560*/  HADD2.F32 R4, -RZ, R5.reuse.H0_H0 ;  /* 0x20000005ff047230 */ /* 0x100fe20000004100 */
[C---:B------:R-:W-:Y:S01]  /*8570*/  FMUL.FTZ R13, R9.reuse, R10 ;  /* 0x0000000a090d7220 */ /* 0x040fe20000410000 */
[----:B------:R-:W-:Y:S01]  /*8580*/  HADD2.F32 R5, -RZ, R5.H1_H1 ;  /* 0x30000005ff057230 */ /* 0x000fe20000004100 */
[----:B------:R-:W-:Y:S01]  /*8590*/  FMUL.FTZ R14, R9, R8 ;  /* 0x00000008090e7220 */ /* 0x000fe20000410000 */
[--C-:B------:R-:W-:Y:S02]  /*85a0*/  HADD2.F32 R12, -RZ, R6.reuse.H0_H0 ;  /* 0x20000006ff0c7230 */ /* 0x100fe40000004100 */
[----:B------:R-:W-:Y:S01]  /*85b0*/  HADD2.F32 R11, -RZ, R6.H1_H1 ;  /* 0x30000006ff0b7230 */ /* 0x000fe20000004100 */
[C---:B------:R-:W-:Y:S01]  /*85c0*/  FMUL.FTZ R9, R0.reuse, R5 ;  /* 0x0000000500097220 */ /* 0x040fe20000410000 */
[--C-:B------:R-:W-:Y:S01]  /*85d0*/  HADD2.F32 R6, -RZ, R7.reuse.H0_H0 ;  /* 0x20000007ff067230 */ /* 0x100fe20000004100 */
[----:B------:R-:W-:Y:S01]  /*85e0*/  FMUL.FTZ R0, R0, R4 ;  /* 0x0000000400007220 */ /* 0x000fe20000410000 */
[----:B------:R-:W-:Y:S01]  /*85f0*/  HADD2.F32 R7, -RZ, R7.H1_H1 ;  /* 0x30000007ff077230 */ /* 0x000fe20000004100 */
[----:B------:R-:W-:-:S02]  /*8600*/  FFMA.FTZ R15, R3, R10, -R14 ;  /* 0x0000000a030f7223 */ /* 0x000fc4000001080e */
[----:B------:R-:W-:Y:S01]  /*8610*/  FFMA.FTZ R14, R3, R8, R13 ;  /* 0x00000008030e7223 */ /* 0x000fe2000001000d */
[----:B------:R-:W-:Y:S01]  /*8620*/  HADD2.F32 R3, -RZ, R23.H1_H1 ;  /* 0x30000017ff037230 */ /* 0x000fe20000004100 */
[C---:B------:R-:W-:Y:S01]  /*8630*/  FFMA.FTZ R13, R2.reuse, R4, -R9 ;  /* 0x00000004020d7223 */ /* 0x040fe20000010809 */
        /* <DEDUP_REMOVED lines=8> */
[C---:B------:R-:W-:Y:S02]  /*86c0*/  FFMA.FTZ R9, R3.reuse, R12, -R9 ;  /* 0x0000000c03097223 */ /* 0x040fe40000010809 */
[----:B------:R-:W-:Y:S02]  /*86d0*/  FFMA.FTZ R0, R2, R6, -R8 ;  /* 0x0000000602007223 */ /* 0x000fe40000010808 */
[----:B------:R-:W-:Y:S01]  /*86e0*/  FFMA.FTZ R3, R3, R11, R4 ;  /* 0x0000000b03037223 */ /* 0x000fe20000010004 */
[----:B------:R-:W-:Y:S01]  /*86f0*/  F2FP.PACK_AB R4, R14, R15 ;  /* 0x0000000f0e04723e */ /* 0x000fe200000000ff */
[----:B------:R-:W-:Y:S01]  /*8700*/  FFMA.FTZ R2, R2, R7, R5 ;  /* 0x0000000702027223 */ /* 0x000fe20000010005 */
[----:B------:R-:W-:-:S02]  /*8710*/  F2FP.PACK_AB R5, R10, R13 ;  /* 0x0000000d0a05723e */ /* 0x000fc400000000ff */
[----:B------:R-:W-:Y:S02]  /*8720*/  F2FP.PACK_AB R6, R3, R9 ;  /* 0x000000090306723e */ /* 0x000fe400000000ff */
[----:B------:R-:W-:-:S05]  /*8730*/  F2FP.PACK_AB R7, R2, R0 ;  /* 0x000000000207723e */ /* 0x000fca00000000ff */
[----:B------:R1:W-:Y:S02]  /*8740*/  STS.128 [R198+0x11080], R4 ;  /* 0x01108004c6007388 */ /* 0x0003e40000000c00 */
.L_x_225:
[----:B------:R-:W-:Y:S05]  /*8750*/  BSYNC B0 ;  /* 0x0000000000007941 */ /* 0x000fea0003800000 */
.L_x_224:
        /* <DEDUP_REMOVED lines=41> */
.L_x_227:
[----:B------:R-:W-:Y:S05]  /*89f0*/  BSYNC B0 ;  /* 0x0000000000007941 */ /* 0x000fea0003800000 */
.L_x_226:
        /* <DEDUP_REMOVED lines=22> */
[----:B------:R-:W-:Y:S01]  /*8b60*/  HADD2.F32 R3, -RZ, R29.H0_H0 ;  /* 0x2000001dff037230 */ /* 0x000fe20000004100 */
[C---:B------:R-:W-:Y:S01]  /*8b70*/  FFMA.FTZ R13, R2.reuse, R4, -R9 ;  /* 0x00000004020d7223 */ /* 0x040fe20000010809 */
        /* <DEDUP_REMOVED lines=17> */
.L_x_229:
[----:B------:R-:W-:Y:S05]  /*8c90*/  BSYNC B0 ;  /* 0x0000000000007941 */ /* 0x000fea0003800000 */
.L_x_228:
        /* <DEDUP_REMOVED lines=40> */
.L_x_223:
[----:B------:R-:W-:Y:S05]  /*8f20*/  BSYNC B1 ;  /* 0x0000000000017941 */ /* 0x000fea0003800000 */
.L_x_222:
        /* <DEDUP_REMOVED lines=45> */
.L_x_233:
[----:B------:R-:W-:Y:S05]  /*9200*/  BSYNC B0 ;  /* 0x0000000000007941 */ /* 0x000fea0003800000 */
.L_x_232:
        /* <DEDUP_REMOVED lines=41> */
.L_x_235:
[----:B------:R-:W-:Y:S05]  /*94a0*/  BSYNC B0 ;  /* 0x0000000000007941 */ /* 0x000fea0003800000 */
.L_x_234:
        /* <DEDUP_REMOVED lines=41> */
.L_x_237:
[----:B------:R-:W-:Y:S05]  /*9740*/  BSYNC B0 ;  /* 0x0000000000007941 */ /* 0x000fea0003800000 */
.L_x_236:
        /* <DEDUP_REMOVED lines=40> */
.L_x_231:
[----:B------:R-:W-:Y:S05]  /*99d0*/  BSYNC B1 ;  /* 0x0000000000017941 */ /* 0x000fea0003800000 */
.L_x_230:
[----:B------:R-:W-:-:S04]  /*99e0*/  IADD3 R0, R208, 0x60, RZ ;  /* 0x00000060d0007810 */ /* 0x000fc80007ffe0ff */
        /* <DEDUP_REMOVED lines=43> */
.L_x_240:
[----:B------:R-:W-:Y:S05]  /*9ca0*/  BSYNC B0 ;  /* 0x0000000000007941 */ /* 0x000fea0003800000 */
.L_x_239:
        /* <DEDUP_REMOVED lines=41> */
.L_x_242:
[----:B------:R-:W-:Y:S05]  /*9f40*/  BSYNC B0 ;  /* 0x0000000000007941 */ /* 0x000fea0003800000 */
.L_x_241:
        /* <DEDUP_REMOVED lines=41> */
.L_x_244:
[----:B------:R-:W-:Y:S05]  /*a1e0*/  BSYNC B0 ;  /* 0x0000000000007941 */ /* 0x000fea0003800000 */
.L_x_243:
        /* <DEDUP_REMOVED lines=39> */
[----:B------:R1:W-:Y:S01]  /*a460*/  STS.128 [R198+0x1f080], R4 ;  /* 0x01f08004c6007388 */ /* 0x0003e20000000c00 */
[----:B------:R-:W-:Y:S05]  /*a470*/  BRA `(.L_x_238) ;  /* 0x000035f000007947 */ /* 0x000fea0003800000 */
.L_x_211:
        /* <DEDUP_REMOVED lines=8> */
[----:B------:R-:W-:Y:S01]  /*a500*/  CS2R R4, SRZ ;  /* 0x0000000000047805 */ /* 0x000fe2000001ff00 */
[----:B------:R-:W3:Y:S01]  /*a510*/  SHFL.IDX PT, R23, R2, RZ, 0x181f ;  /* 0x00181fff02177589 */ /* 0x000ee200000e0000 */
[----:B------:R-:W-:Y:S01]  /*a520*/  CS2R R14, SRZ ;  /* 0x00000000000e7805 */ /* 0x000fe2000001ff00 */
[----:B----4-:R-:W-:-:S02]  /*a530*/  CS2R R12, SRZ ;  /* 0x00000000000c7805 */ /* 0x010fc4000001ff00 */
[----:B------:R4:W1:Y:S02]  /*a540*/  SHFL.IDX PT, R22, R6, RZ, 0x181f ;  /* 0x00181fff06167589 */ /* 0x00086400000e0000 */
[----:B----4-:R-:W-:Y:S01]  /*a550*/  CS2R R6, SRZ ;  /* 0x0000000000067805 */ /* 0x010fe2000001ff00 */
[----:B------:R-:W-:Y:S05]  /*a560*/  @P0 BRA `(.L_x_246) ;  /* 0x0000016000000947 */ /* 0x000fea0003800000 */
[----:B-123--:R-:W-:-:S13]  /*a570*/  ISETP.GE.AND P1, PT, R132, c[0x0][0x27c], PT ;  /* 0x00009f0084007a0c */ /* 0x00efda0003f26270 */
[C---:B------:R-:W-:Y:S01]  /*a580*/  @!P1 IMAD.SHL.U32 R2, R132.reuse, 0x2, RZ ;  /* 0x0000000284029824 */ /* 0x040fe200078e00ff */
[----:B------:R-:W-:-:S04]  /*a590*/  @!P1 SHF.L.U64.HI R0, R132, 0x1, R133 ;  /* 0x0000000184009819 */ /* 0x000fc80000010285 */
[----:B------:R-:W-:-:S05]  /*a5a0*/  @!P1 IADD3 R4, P0, R20, R2, RZ ;  /* 0x0000000214049210 */ /* 0x000fca0007f1e0ff */
[----:B------:R-:W-:Y:S01]  /*a5b0*/  @!P1 IMAD.X R5, R21, 0x1, R0, P0 ;  /* 0x0000000115059824 */ /* 0x000fe200000e0600 */
[----:B------:R-:W-:-:S04]  /*a5c0*/  @!P1 IADD3 R2, P0, R22, R2, RZ ;  /* 0x0000000216029210 */ /* 0x000fc80007f1e0ff */
[----:B------:R1:W5:Y:S01]  /*a5d0*/  @!P1 LD.E.128 R16, [R4.64] ;  /* 0x0000000804109980 */ /* 0x000362000c101d00 */
[----:B------:R-:W-:Y:S01]  /*a5e0*/  @!P1 IMAD.X R3, R23, 0x1, R0, P0 ;  /* 0x0000000117039824 */ /* 0x000fe200000e0600 */
[----:B------:R-:W-:-:S04]  /*a5f0*/  ISETP.GE.AND P0, PT, R135, c[0x0][0x27c], PT ;  /* 0x00009f0087007a0c */ /* 0x000fc80003f06270 */
[----:B------:R2:W5:Y:S09]  /*a600*/  @!P1 LD.E.128 R12, [R2.64] ;  /* 0x00000008020c9980 */ /* 0x000572000c101d00 */
[C---:B------:R-:W-:Y:S01]  /*a610*/  @!P0 IMAD.SHL.U32 R6, R204.reuse, 0x2, RZ ;  /* 0x00000002cc068824 */ /* 0x040fe200078e00ff */
[----:B------:R-:W-:-:S04]  /*a620*/  @!P0 SHF.L.U64.HI R0, R204, 0x1, R209 ;  /* 0x00000001cc008819 */ /* 0x000fc800000102d1 */
[----:B------:R-:W-:-:S05]  /*a630*/  @!P0 IADD3 R20, P1, R20, R6, RZ ;  /* 0x0000000614148210 */ /* 0x000fca0007f3e0ff */
[----:B------:R-:W-:Y:S01]  /*a640*/  @!P0 IMAD.X R21, R21, 0x1, R0, P1 ;  /* 0x0000000115158824 */ /* 0x000fe200008e0600 */
[----:B------:R-:W-:Y:S01]  /*a650*/  CS2R R10, SRZ ;  /* 0x00000000000a7805 */ /* 0x000fe2000001ff00 */
[----:B------:R-:W-:Y:S01]  /*a660*/  CS2R R8, SRZ ;  /* 0x0000000000087805 */ /* 0x000fe2000001ff00 */
[----:B--2---:R-:W-:Y:S01]  /*a670*/  @!P0 IADD3 R2, P1, R22, R6, RZ ;  /* 0x0000000616028210 */ /* 0x004fe20007f3e0ff */
[----:B-1----:R-:W-:Y:S01]  /*a680*/  CS2R R4, SRZ ;  /* 0x0000000000047805 */ /* 0x002fe2000001ff00 */
[----:B------:R-:W-:-:S03]  /*a690*/  CS2R R6, SRZ ;  /* 0x0000000000067805 */ /* 0x000fc6000001ff00 */
[----:B------:R1:W5:Y:S01]  /*a6a0*/  @!P0 LD.E.128 R8, [R20.64] ;  /* 0x0000000814088980 */ /* 0x000362000c101d00 */
[----:B------:R-:W-:-:S05]  /*a6b0*/  @!P0 IMAD.X R3, R23, 0x1, R0, P1 ;  /* 0x0000000117038824 */ /* 0x000fca00008e0600 */
[----:B------:R1:W5:Y:S02]  /*a6c0*/  @!P0 LD.E.128 R4, [R2.64] ;  /* 0x0000000802048980 */ /* 0x000364000c101d00 */
.L_x_246:
[----:B-123--:R-:W-:Y:S05]  /*a6d0*/  BSYNC B0 ;  /* 0x0000000000007941 */ /* 0x00efea0003800000 */
.L_x_245:
[----:B-----5:R-:W-:Y:S01]  /*a6e0*/  IMAD.MOV.U32 R21, RZ, RZ, R12 ;  /* 0x000000ffff157224 */ /* 0x020fe200078e000c */
[----:B------:R-:W-:Y:S01]  /*a6f0*/  SHF.R.U64 R2, R12, 0x10, R13 ;  /* 0x000000100c027819 */ /* 0x000fe2000000120d */
[--C-:B------:R-:W-:Y:S01]  /*a700*/  IMAD.MOV.U32 R32, RZ, RZ, R19.reuse ;  /* 0x000000ffff207224 */ /* 0x100fe200078e0013 */
[----:B------:R-:W-:Y:S01]  /*a710*/  SHF.R.U64 R30, R18, 0x10, R19 ;  /* 0x00000010121e7819 */ /* 0x000fe20000001213 */
[----:B------:R-:W-:Y:S01]  /*a720*/  IMAD.MOV.U32 R28, RZ, RZ, R9 ;  /* 0x000000ffff1c7224 */ /* 0x000fe200078e0009 */
[----:B------:R-:W-:Y:S01]  /*a730*/  PRMT R39, R21, 0x5410, R2 ;  /* 0x0000541015277816 */ /* 0x000fe20000000002 */
[----:B------:R-:W-:Y:S01]  /*a740*/  IMAD R2, R229, -0x80, R37 ;  /* 0xffffff80e5027824 */ /* 0x000fe200078e0225 */
[----:B------:R-:W-:Y:S01]  /*a750*/  SHF.R.U32.HI R27, RZ, 0x10, R19 ;  /* 0x00000010ff1b7819 */ /* 0x000fe20000011613 */
[----:B------:R-:W-:Y:S01]  /*a760*/  IMAD.MOV.U32 R24, RZ, RZ, R11 ;  /* 0x000000ffff187224 */ /* 0x000fe200078e000b */
[--C-:B------:R-:W-:Y:S01]  /*a770*/  SHF.R.U64 R26, R8, 0x10, R9.reuse ;  /* 0x00000010081a7819 */ /* 0x100fe20000001209 */
[----:B------:R-:W-:Y:S01]  /*a780*/  IMAD.MOV.U32 R12, RZ, RZ, R4 ;  /* 0x000000ffff0c7224 */ /* 0x000fe200078e0004 */
[----:B------:R-:W-:Y:S01]  /*a790*/  IMNMX R38, R2, 0x80, PT ;  /* 0x0000008002267817 */ /* 0x000fe20003800200 */
[----:B------:R-:W-:Y:S01]  /*a7a0*/  IMAD.MOV.U32 R36, RZ, RZ, R16 ;  /* 0x000000ffff247224 */ /* 0x000fe200078e0010 */
[----:B------:R-:W-:Y:S01]  /*a7b0*/  SHF.R.U32.HI R23, RZ, 0x10, R9 ;  /* 0x00000010ff177819 */ /* 0x000fe20000011609 */
[----:B------:R-:W-:Y:S01]  /*a7c0*/  IMAD.MOV.U32 R35, RZ, RZ, R17 ;  /* 0x000000ffff237224 */ /* 0x000fe200078e0011 */
[----:B------:R-:W-:Y:S01]  /*a7d0*/  ISETP.GE.AND P0, PT, R208, R38, PT ;  /* 0x00000026d000720c */ /* 0x000fe20003f06270 */
[----:B------:R-:W-:Y:S01]  /*a7e0*/  IMAD.MOV.U32 R33, RZ, RZ, R18 ;  /* 0x000000ffff217224 */ /* 0x000fe200078e0012 */
[--C-:B------:R-:W-:Y:S01]  /*a7f0*/  SHF.R.U64 R22, R10, 0x10, R11.reuse ;  /* 0x000000100a167819 */ /* 0x100fe2000000120b */
[----:B------:R-:W-:Y:S01]  /*a800*/  IMAD.MOV.U32 R29, RZ, RZ, R8 ;  /* 0x000000ffff1d7224 */ /* 0x000fe200078e0008 */
[----:B------:R-:W-:Y:S01]  /*a810*/  SHF.R.U32.HI R19, RZ, 0x10, R11 ;  /* 0x00000010ff137819 */ /* 0x000fe2000001160b */
[--C-:B------:R-:W-:Y:S01]  /*a820*/  IMAD.MOV.U32 R11, RZ, RZ, R5.reuse ;  /* 0x000000ffff0b7224 */ /* 0x100fe200078e0005 */
[----:B------:R-:W-:Y:S01]  /*a830*/  SHF.R.U64 R9, R4, 0x10, R5 ;  /* 0x0000001004097819 */ /* 0x000fe20000001205 */
[----:B------:R-:W-:Y:S01]  /*a840*/  IMAD.MOV.U32 R25, RZ, RZ, R10 ;  /* 0x000000ffff197224 */ /* 0x000fe200078e000a */
[----:B------:R-:W-:Y:S01]  /*a850*/  SHF.R.U64 R34, R16, 0x10, R17 ;  /* 0x0000001010227819 */ /* 0x000fe20000001211 */
[----:B------:R-:W-:Y:S01]  /*a860*/  IMAD.MOV.U32 R20, RZ, RZ, R13 ;  /* 0x000000ffff147224 */ /* 0x000fe200078e000d */
[----:B------:R-:W-:Y:S01]  /*a870*/  SHF.R.U32.HI R31, RZ, 0x10, R17 ;  /* 0x00000010ff1f7819 */ /* 0x000fe20000011611 */
[----:B------:R-:W-:Y:S01]  /*a880*/  IMAD.MOV.U32 R18, RZ, RZ, R14 ;  /* 0x000000ffff127224 */ /* 0x000fe200078e000e */
[----:B------:R-:W-:Y:S01]  /*a890*/  SHF.R.U32.HI R4, RZ, 0x10, R5 ;  /* 0x00000010ff047819 */ /* 0x000fe20000011605 */
[----:B------:R-:W-:Y:S01]  /*a8a0*/  IMAD.MOV.U32 R17, RZ, RZ, R15 ;  /* 0x000000ffff117224 */ /* 0x000fe200078e000f */
[----:B------:R-:W-:Y:S01]  /*a8b0*/  SHF.R.U32.HI R16, RZ, 0x10, R13 ;  /* 0x00000010ff107819 */ /* 0x000fe2000001160d */
[----:B------:R-:W-:Y:S01]  /*a8c0*/  IMAD.MOV.U32 R8, RZ, RZ, R6 ;  /* 0x000000ffff087224 */ /* 0x000fe200078e0006 */
[----:B------:R-:W-:Y:S01]  /*a8d0*/  SHF.R.U64 R13, R14, 0x10, R15 ;  /* 0x000000100e0d7819 */ /* 0x000fe2000000120f */
[----:B------:R-:W-:Y:S01]  /*a8e0*/  IMAD.MOV.U32 R5, RZ, RZ, R7 ;  /* 0x000000ffff057224 */ /* 0x000fe200078e0007 */
[----:B------:R-:W-:Y:S01]  /*a8f0*/  SHF.R.U32.HI R10, RZ, 0x10, R15 ;  /* 0x00000010ff0a7819 */ /* 0x000fe2000001160f */
[----:B------:R-:W-:-:S04]  /*a900*/  DEPBAR.LE SB0, 0x1 ;  /* 0x000080400000791a */ /* 0x000fc80000000000 */
[--C-:B------:R-:W-:Y:S01]  /*a910*/  SHF.R.U64 R3, R6, 0x10, R7.reuse ;  /* 0x0000001006037819 */ /* 0x100fe20000001207 */
[----:B------:R-:W-:Y:S01]  /*a920*/  BSSY B1, `(.L_x_247) ;  /* 0x00000ca000017945 */ /* 0x000fe20003800000 */
[----:B------:R-:W-:Y:S02]  /*a930*/  SHF.R.U32.HI R0, RZ, 0x10, R7 ;  /* 0x00000010ff007819 */ /* 0x000fe40000011607 */
        /* <DEDUP_REMOVED lines=14> */
[----:B------:R-:W-:Y:S01]  /*aa20*/  PRMT R49, R8, 0x5410, R3 ;  /* 0x0000541008317816 */ /* 0x000fe20000000003 */
[----:B------:R-:W-:Y:S06]  /*aa30*/  BAR.SYNC.DEFER_BLOCKING 0x0 ;  /* 0x0000000000007b1d */ /* 0x000fec0000010000 */
[----:B------:R-:W-:Y:S05]  /*aa40*/  @P0 BRA `(.L_x_248) ;  /* 0x00000b7000000947 */ /* 0x000fea0003800000 */
[----:B------:R-:W-:Y:S01]  /*aa50*/  ISETP.GE.AND P0, PT, R132, c[0x0][0x27c], PT ;  /* 0x00009f0084007a0c */ /* 0x000fe20003f06270 */
[----:B------:R-:W-:Y:S01]  /*aa60*/  BSSY B0, `(.L_x_249) ;  /* 0x000005a000007945 */ /* 0x000fe20003800000 */
[----:B------:R-:W-:-:S11]  /*aa70*/  SHF.R.U32.HI R58, RZ, 0x3, R217 ;  /* 0x00000003ff3a7819 */ /* 0x000fd600000116d9 */
[----:B------:R-:W-:Y:S05]  /*aa80*/  @P0 BRA `(.L_x_250) ;  /* 0x0000057000000947 */ /* 0x000fea0003800000 */
[----:B------:R-:W-:Y:S01]  /*aa90*/  MOV R0, c[0x0][0x27c] ;  /* 0x00009f0000007a02 */ /* 0x000fe20000000f00 */
[----:B------:R-:W1:Y:S01]  /*aaa0*/  LDS.128 R4, [R198+0x10080] ;  /* 0x01008000c6047984 */ /* 0x000e620000000c00 */
[----:B------:R-:W-:Y:S02]  /*aab0*/  HADD2.F32 R13, -RZ, R42.H0_H0 ;  /* 0x2000002aff0d7230 */ /* 0x000fe40000004100 */
[----:B------:R-:W-:-:S04]  /*aac0*/  LEA.HI R0, R0, R212, RZ, 0x1d ;  /* 0x000000d400007211 */ /* 0x000fc800078fe8ff */
[----:B------:R-:W-:Y:S02]  /*aad0*/  SHF.R.S32.HI R3, RZ, 0x1f, R0 ;  /* 0x0000001fff037819 */ /* 0x000fe40000011400 */
[----:B------:R-:W-:Y:S02]  /*aae0*/  SHF.L.U32 R2, R0, 0x3, RZ ;  /* 0x0000000300027819 */ /* 0x000fe400000006ff */
[----:B------:R-:W-:Y:S02]  /*aaf0*/  LEA.HI R0, R3, R0, RZ, 0x3 ;  /* 0x0000000003007211 */ /* 0x000fe400078f18ff */
[----:B------:R-:W-:Y:S02]  /*ab00*/  LOP3.LUT R2, R217, 0x38, R2, 0xf8, !PT ;  /* 0x00000038d9027812 */ /* 0x000fe400078ef802 */
[----:B------:R-:W-:Y:S02]  /*ab10*/  SHF.L.U32 R0, R0, 0xa, RZ ;  /* 0x0000000a00007819 */ /* 0x000fe400000006ff */
[----:B------:R-:W-:-:S02]  /*ab20*/  LOP3.LUT R2, R2, R58, RZ, 0x3c, !PT ;  /* 0x0000003a02027212 */ /* 0x000fc400078e3cff */
[----:B------:R-:W-:-:S04]  /*ab30*/  LOP3.LUT R0, R0, 0x7fffe000, RZ, 0xc0, !PT ;  /* 0x7fffe00000007812 */ /* 0x000fc800078ec0ff */
[----:B------:R-:W-:Y:S01]  /*ab40*/  IADD3 R0, R2, R0, R219 ;  /* 0x0000000002007210 */ /* 0x000fe20007ffe0db */
[----:B------:R-:W-:-:S03]  /*ab50*/  HADD2.F32 R2, -RZ, R39.H0_H0 ;  /* 0x20000027ff027230 */ /* 0x000fc60000004100 */
[----:B------:R-:W-:Y:S01]  /*ab60*/  SHF.L.U32 R28, R0, 0x1, RZ ;  /* 0x00000001001c7819 */ /* 0x000fe200000006ff */
[----:B------:R-:W-:-:S04]  /*ab70*/  HADD2.F32 R0, -RZ, R39.H1_H1 ;  /* 0x30000027ff007230 */ /* 0x000fc80000004100 */
[----:B------:R-:W2:Y:S01]  /*ab80*/  LDS.128 R8, [R28+0x10080] ;  /* 0x010080001c087984 */ /* 0x000ea20000000c00 */
[--C-:B-1----:R-:W-:Y:S02]  /*ab90*/  HADD2.F32 R17, -RZ, R4.reuse.H0_H0 ;  /* 0x20000004ff117230 */ /* 0x102fe40000004100 */
[----:B------:R-:W-:Y:S02]  /*aba0*/  HADD2.F32 R16, -RZ, R4.H1_H1 ;  /* 0x30000004ff107230 */ /* 0x000fe40000004100 */
[--C-:B------:R-:W-:Y:S02]  /*abb0*/  HADD2.F32 R23, -RZ, R7.reuse.H0_H0 ;  /* 0x20000007ff177230 */ /* 0x100fe40000004100 */
[----:B------:R-:W-:Y:S01]  /*abc0*/  HADD2.F32 R22, -RZ, R7.H1_H1 ;  /* 0x30000007ff167230 */ /* 0x000fe20000004100 */
[----:B------:R-:W-:Y:S01]  /*abd0*/  FMUL.FTZ R7, R17, R2 ;  /* 0x0000000211077220 */ /* 0x000fe20000410000 */
[--C-:B------:R-:W-:Y:S02]  /*abe0*/  HADD2.F32 R19, -RZ, R5.reuse.H0_H0 ;  /* 0x20000005ff137230 */ /* 0x100fe40000004100 */
[----:B------:R-:W-:-:S02]  /*abf0*/  HADD2.F32 R18, -RZ, R5.H1_H1 ;  /* 0x30000005ff127230 */ /* 0x000fc40000004100 */
[----:B------:R-:W-:Y:S02]  /*ac00*/  HADD2.F32 R5, -RZ, R40.H0_H0 ;  /* 0x20000028ff057230 */ /* 0x000fe40000004100 */
[--C-:B------:R-:W-:Y:S02]  /*ac10*/  HADD2.F32 R21, -RZ, R6.reuse.H0_H0 ;  /* 0x20000006ff157230 */ /* 0x100fe40000004100 */
[----:B------:R-:W-:Y:S02]  /*ac20*/  HADD2.F32 R20, -RZ, R6.H1_H1 ;  /* 0x30000006ff147230 */ /* 0x000fe40000004100 */
[--C-:B--2---:R-:W-:Y:S02]  /*ac30*/  HADD2.F32 R4, -RZ, R8.reuse.H0_H0 ;  /* 0x20000008ff047230 */ /* 0x104fe40000004100 */
[--C-:B------:R-:W-:Y:S02]  /*ac40*/  HADD2.F32 R15, -RZ, R11.reuse.H0_H0 ;  /* 0x2000000bff0f7230 */ /* 0x100fe40000004100 */
[----:B------:R-:W-:Y:S01]  /*ac50*/  HADD2.F32 R14, -RZ, R11.H1_H1 ;  /* 0x3000000bff0e7230 */ /* 0x000fe20000004100 */
[----:B------:R-:W-:Y:S01]  /*ac60*/  FMUL.FTZ R34, R4, R2 ;  /* 0x0000000204227220 */ /* 0x000fe20000410000 */
[----:B------:R-:W-:Y:S01]  /*ac70*/  HADD2.F32 R3, -RZ, R8.H1_H1 ;  /* 0x30000008ff037230 */ /* 0x000fe20000004100 */
[-C--:B------:R-:W-:Y:S01]  /*ac80*/  FMUL.FTZ R2, R16, R0.reuse ;  /* 0x0000000010027220 */ /* 0x080fe20000410000 */
[----:B------:R-:W-:Y:S01]  /*ac90*/  HADD2.F32 R11, -RZ, R43.H0_H0 ;  /* 0x2000002bff0b7230 */ /* 0x000fe20000004100 */
[----:B------:R-:W-:Y:S01]  /*aca0*/  FFMA.FTZ R37, R4, R13, R7 ;  /* 0x0000000d04257223 */ /* 0x000fe20000010007 */
[--C-:B------:R-:W-:Y:S01]  /*acb0*/  HADD2.F32 R8, -RZ, R10.reuse.H0_H0 ;  /* 0x2000000aff087230 */ /* 0x100fe20000004100 */
[----:B------:R-:W-:Y:S01]  /*acc0*/  FMUL.FTZ R4, R19, R5 ;  /* 0x0000000513047220 */ /* 0x000fe20000410000 */
[----:B------:R-:W-:Y:S01]  /*acd0*/  HADD2.F32 R12, -RZ, R10.H1_H1 ;  /* 0x3000000aff0c7230 */ /* 0x000fe20000004100 */
[C---:B------:R-:W-:Y:S01]  /*ace0*/  FFMA.FTZ R36, R3.reuse, R11, R2 ;  /* 0x0000000b03247223 */ /* 0x040fe20000010002 */
[----:B------:R-:W-:Y:S01]  /*acf0*/  HADD2.F32 R6, -RZ, R9.H0_H0 ;  /* 0x20000009ff067230 */ /* 0x000fe20000004100 */
[----:B------:R-:W-:Y:S01]  /*ad00*/  FMUL.FTZ R33, R3, R0 ;  /* 0x0000000003217220 */ /* 0x000fe20000410000 */
[----:B------:R-:W-:Y:S01]  /*ad10*/  HADD2.F32 R10, -RZ, R44.H0_H0 ;  /* 0x2000002cff0a7230 */ /* 0x000fe20000004100 */
[----:B------:R-:W-:Y:S01]  /*ad20*/  FFMA.FTZ R13, R17, R13, -R34 ;  /* 0x0000000d110d7223 */ /* 0x000fe20000010822 */
[----:B------:R-:W-:Y:S01]  /*ad30*/  HADD2.F32 R2, -RZ, R40.H1_H1 ;  /* 0x30000028ff027230 */ /* 0x000fe20000004100 */
[C---:B------:R-:W-:Y:S01]  /*ad40*/  FMUL.FTZ R31, R6.reuse, R5 ;  /* 0x00000005061f7220 */ /* 0x040fe20000410000 */
[----:B------:R-:W-:Y:S01]  /*ad50*/  HADD2.F32 R0, -RZ, R41.H0_H0 ;  /* 0x20000029ff007230 */ /* 0x000fe20000004100 */
[----:B------:R-:W-:Y:S01]  /*ad60*/  FFMA.FTZ R35, R6, R10, R4 ;  /* 0x0000000a06237223 */ /* 0x000fe20000010004 */
[----:B------:R-:W-:Y:S01]  /*ad70*/  HADD2.F32 R9, -RZ, R9.H1_H1 ;  /* 0x30000009ff097230 */ /* 0x000fe20000004100 */
[----:B------:R-:W-:Y:S01]  /*ad80*/  FMUL.FTZ R5, R18, R2 ;  /* 0x0000000212057220 */ /* 0x000fe20000410000 */
[----:B------:R-:W-:Y:S01]  /*ad90*/  HADD2.F32 R7, -RZ, R44.H1_H1 ;  /* 0x3000002cff077230 */ /* 0x000fe20000004100 */
[----:B------:R-:W-:Y:S01]  /*ada0*/  FMUL.FTZ R4, R21, R0 ;  /* 0x0000000015047220 */ /* 0x000fe20000410000 */
[----:B------:R-:W-:Y:S01]  /*adb0*/  HADD2.F32 R6, -RZ, R45.H0_H0 ;  /* 0x2000002dff067230 */ /* 0x000fe20000004100 */
[C---:B------:R-:W-:Y:S01]  /*adc0*/  FMUL.FTZ R29, R9.reuse, R2 ;  /* 0x00000002091d7220 */ /* 0x040fe20000410000 */
[----:B------:R-:W-:Y:S01]  /*add0*/  HADD2.F32 R3, -RZ, R41.H1_H1 ;  /* 0x30000029ff037230 */ /* 0x000fe20000004100 */
[----:B------:R-:W-:Y:S01]  /*ade0*/  FFMA.FTZ R32, R9, R7, R5 ;  /* 0x0000000709207223 */ /* 0x000fe20000010005 */
[----:B------:R-:W-:Y:S01]  /*adf0*/  HADD2.F32 R5, -RZ, R45.H1_H1 ;  /* 0x3000002dff057230 */ /* 0x000fe20000004100 */
[----:B------:R-:W-:Y:S01]  /*ae00*/  FFMA.FTZ R30, R8, R6, R4 ;  /* 0x00000006081e7223 */ /* 0x000fe20000010004 */
[----:B------:R-:W-:Y:S01]  /*ae10*/  HADD2.F32 R2, -RZ, R43.H1_H1 ;  /* 0x3000002bff027230 */ /* 0x000fe20000004100 */
[----:B------:R-:W-:-:S02]  /*ae20*/  FMUL.FTZ R4, R20, R3 ;  /* 0x0000000314047220 */ /* 0x000fc40000410000 */
[----:B------:R-:W-:Y:S01]  /*ae30*/  FMUL.FTZ R26, R8, R0 ;  /* 0x00000000081a7220 */ /* 0x000fe20000410000 */
[----:B------:R-:W-:Y:S01]  /*ae40*/  HADD2.F32 R0, -RZ, R42.H1_H1 ;  /* 0x3000002aff007230 */ /* 0x000fe20000004100 */
[C---:B------:R-:W-:Y:S01]  /*ae50*/  FFMA.FTZ R27, R12.reuse, R5, R4 ;  /* 0x000000050c1b7223 */ /* 0x040fe20000010004 */
[--C-:B------:R-:W-:Y:S01]  /*ae60*/  HADD2.F32 R4, -RZ, R46.reuse.H1_H1 ;  /* 0x3000002eff047230 */ /* 0x100fe20000004100 */
[----:B------:R-:W-:Y:S01]  /*ae70*/  FMUL.FTZ R25, R12, R3 ;  /* 0x000000030c197220 */ /* 0x000fe20000410000 */
[----:B------:R-:W-:Y:S01]  /*ae80*/  HADD2.F32 R3, -RZ, R46.H0_H0 ;  /* 0x2000002eff037230 */ /* 0x000fe20000004100 */
[----:B------:R-:W-:Y:S02]  /*ae90*/  FMUL.FTZ R9, R23, R2 ;  /* 0x0000000217097220 */ /* 0x000fe40000410000 */
[----:B------:R-:W-:Y:S02]  /*aea0*/  FMUL.FTZ R8, R22, R0 ;  /* 0x0000000016087220 */ /* 0x000fe40000410000 */
[----:B------:R-:W-:-:S02]  /*aeb0*/  FMUL.FTZ R24, R15, R2 ;  /* 0x000000020f187220 */ /* 0x000fc40000410000 */
[C---:B------:R-:W-:Y:S02]  /*aec0*/  FMUL.FTZ R12, R14.reuse, R0 ;  /* 0x000000000e0c7220 */ /* 0x040fe40000410000 */
[----:B------:R-:W-:Y:S02]  /*aed0*/  FFMA.FTZ R15, R15, R4, R9 ;  /* 0x000000040f0f7223 */ /* 0x000fe40000010009 */
[----:B------:R-:W-:Y:S02]  /*aee0*/  FFMA.FTZ R14, R14, R3, R8 ;  /* 0x000000030e0e7223 */ /* 0x000fe40000010008 */
[----:B------:R-:W-:Y:S02]  /*aef0*/  FFMA.FTZ R10, R19, R10, -R31 ;  /* 0x0000000a130a7223 */ /* 0x000fe4000001081f */
[----:B------:R-:W-:Y:S02]  /*af00*/  FFMA.FTZ R9, R18, R7, -R29 ;  /* 0x0000000712097223 */ /* 0x000fe4000001081d */
[----:B------:R-:W-:-:S02]  /*af10*/  FFMA.FTZ R8, R16, R11, -R33 ;  /* 0x0000000b10087223 */ /* 0x000fc40000010821 */
[----:B------:R-:W-:Y:S01]  /*af20*/  FFMA.FTZ R7, R21, R6, -R26 ;  /* 0x0000000615077223 */ /* 0x000fe2000001081a */
[----:B------:R-:W-:Y:S01]  /*af30*/  F2FP.PACK_AB R9, R9, R10 ;  /* 0x0000000a0909723e */ /* 0x000fe200000000ff */
[----:B------:R-:W-:Y:S01]  /*af40*/  FFMA.FTZ R2, R20, R5, -R25 ;  /* 0x0000000514027223 */ /* 0x000fe20000010819 */
[----:B------:R-:W-:Y:S01]  /*af50*/  F2FP.PACK_AB R8, R8, R13 ;  /* 0x0000000d0808723e */ /* 0x000fe200000000ff */
[----:B------:R-:W-:Y:S01]  /*af60*/  FFMA.FTZ R0, R23, R4, -R24 ;  /* 0x0000000417007223 */ /* 0x000fe20000010818 */
[----:B------:R-:W-:Y:S01]  /*af70*/  F2FP.PACK_AB R4, R36, R37 ;  /* 0x000000252404723e */ /* 0x000fe200000000ff */
[----:B------:R-:W-:Y:S01]  /*af80*/  FFMA.FTZ R3, R22, R3, -R12 ;  /* 0x0000000316037223 */ /* 0x000fe2000001080c */
[----:B------:R-:W-:Y:S02]  /*af90*/  F2FP.PACK_AB R10, R2, R7 ;  /* 0x00000007020a723e */ /* 0x000fe400000000ff */
[----:B------:R-:W-:Y:S02]  /*afa0*/  F2FP.PACK_AB R5, R32, R35 ;  /* 0x000000232005723e */ /* 0x000fe400000000ff */
[----:B------:R-:W-:-:S02]  /*afb0*/  F2FP.PACK_AB R11, R3, R0 ;  /* 0x00000000030b723e */ /* 0x000fc400000000ff */
[----:B------:R-:W-:Y:S02]  /*afc0*/  F2FP.PACK_AB R6, R27, R30 ;  /* 0x0000001e1b06723e */ /* 0x000fe400000000ff */
[----:B------:R-:W-:Y:S01]  /*afd0*/  F2FP.PACK_AB R7, R14, R15 ;  /* 0x0000000f0e07723e */ /* 0x000fe200000000ff */
[----:B------:R1:W-:Y:S04]  /*afe0*/  STS.128 [R198+0x10080], R8 ;  /* 0x01008008c6007388 */ /* 0x0003e80000000c00 */
[----:B------:R1:W-:Y:S02]  /*aff0*/  STS.128 [R28+0x10080], R4 ;  /* 0x010080041c007388 */ /* 0x0003e40000000c00 */
.L_x_250:
[----:B------:R-:W-:Y:S05]  /*b000*/  BSYNC B0 ;  /* 0x0000000000007941 */ /* 0x000fea0003800000 */
.L_x_249:
[----:B------:R-:W-:-:S13]  /*b010*/  ISETP.GE.AND P0, PT, R135, c[0x0][0x27c], PT ;  /* 0x00009f0087007a0c */ /* 0x000fda0003f06270 */
[----:B------:R-:W-:Y:S05]  /*b020*/  @P0 BRA `(.L_x_248) ;  /* 0x0000059000000947 */ /* 0x000fea0003800000 */
[----:B------:R-:W2:Y:S04]  /*b030*/  LDL R2, [R1] ;  /* 0x0000000001027983 */ /* 0x000ea80000100800 */
[----:B------:R-:W3:Y:S01]  /*b040*/  LDL R57, [R1+0x1c] ;  /* 0x00001c0001397983 */ /* 0x000ee20000100800 */
[----:B------:R-:W-:Y:S01]  /*b050*/  MOV R0, c[0x0][0x27c] ;  /* 0x00009f0000007a02 */ /* 0x000fe20000000f00 */
[----:B------:R-:W-:-:S03]  /*b060*/  HADD2.F32 R13, -RZ, R50.H0_H0 ;  /* 0x20000032ff0d7230 */ /* 0x000fc60000004100 */
[----:B--2---:R-:W-:-:S04]  /*b070*/  LEA.HI R0, R0, R2, RZ, 0x1d ;  /* 0x0000000200007211 */ /* 0x004fc800078fe8ff */
[----:B------:R-:W-:Y:S01]  /*b080*/  SHF.R.S32.HI R2, RZ, 0x1f, R0 ;  /* 0x0000001fff027819 */ /* 0x000fe20000011400 */
[----:B-1-3--:R-:W1:Y:S01]  /*b090*/  LDS.128 R4, [R57] ;  /* 0x0000000039047984 */ /* 0x00ae620000000c00 */
        /* <DEDUP_REMOVED lines=80> */
[----:B------:R1:W-:Y:S04]  /*b5a0*/  STS.128 [R57], R8 ;  /* 0x0000000839007388 */ /* 0x0003e80000000c00 */
[----:B------:R1:W-:Y:S02]  /*b5b0*/  STS.128 [R28+0x10080], R4 ;  /* 0x010080041c007388 */ /* 0x0003e40000000c00 */
.L_x_248:
[----:B------:R-:W-:Y:S05]  /*b5c0*/  BSYNC B1 ;  /* 0x0000000000017941 */ /* 0x000fea0003800000 */
.L_x_247:
[----:B------:R-:W-:Y:S01]  /*b5d0*/  IADD3 R0, R208, 0x20, RZ ;  /* 0x00000020d0007810 */ /* 0x000fe20007ffe0ff */
[----:B------:R-:W-:Y:S03]  /*b5e0*/  BSSY B1, `(.L_x_251) ;  /* 0x00000c2000017945 */ /* 0x000fe60003800000 */
[----:B------:R-:W-:-:S13]  /*b5f0*/  ISETP.GE.AND P0, PT, R0, R38, PT ;  /* 0x000000260000720c */ /* 0x000fda0003f06270 */
[----:B------:R-:W-:Y:S05]  /*b600*/  @P0 BRA `(.L_x_252) ;  /* 0x00000bf000000947 */ /* 0x000fea0003800000 */
[----:B------:R2:W5:Y:S01]  /*b610*/  LDL R58, [R1+0xc] ;  /* 0x00000c00013a7983 */ /* 0x0005620000100800 */
[----:B------:R-:W-:Y:S01]  /*b620*/  ISETP.GE.AND P0, PT, R132, c[0x0][0x27c], PT ;  /* 0x00009f0084007a0c */ /* 0x000fe20003f06270 */
[----:B------:R-:W-:Y:S01]  /*b630*/  BSSY B0, `(.L_x_253) ;  /* 0x0000061000007945 */ /* 0x000fe20003800000 */
[C---:B------:R-:W-:Y:S02]  /*b640*/  IADD3 R59, R208.reuse, 0x20, RZ ;  /* 0x00000020d03b7810 */ /* 0x040fe40007ffe0ff */
[----:B------:R-:W-:-:S03]  /*b650*/  IADD3 R60, R208, 0x20, RZ ;  /* 0x00000020d03c7810 */ /* 0x000fc60007ffe0ff */
[----:B------:R-:W-:Y:S02]  /*b660*/  IMAD.SHL.U32 R59, R59, 0x40, RZ ;  /* 0x000000403b3b7824 */ /* 0x000fe400078e00ff */
[----:B------:R-:W-:-:S03]  /*b670*/  IMAD.SHL.U32 R60, R60, 0x40, RZ ;  /* 0x000000403c3c7824 */ /* 0x000fc600078e00ff */
[----:B------:R-:W-:Y:S02]  /*b680*/  LOP3.LUT R59, R59, 0x1c0, RZ, 0xc0, !PT ;  /* 0x000001c03b3b7812 */ /* 0x000fe400078ec0ff */
[----:B------:R-:W-:Y:S02]  /*b690*/  LOP3.LUT R60, R60, 0x1c0, RZ, 0xc0, !PT ;  /* 0x000001c03c3c7812 */ /* 0x000fe400078ec0ff */
[----:B------:R-:W-:Y:S01]  /*b6a0*/  SHF.R.U32.HI R59, RZ, 0x3, R59 ;  /* 0x00000003ff3b7819 */ /* 0x000fe2000001163b */
[----:B------:R-:W-:Y:S05]  /*b6b0*/  @P0 BRA `(.L_x_254) ;  /* 0x0000058000000947 */ /* 0x000fea0003800000 */
[----:B-1----:R-:W3:Y:S01]  /*b6c0*/  LDL R57, [R1+0x28] ;  /* 0x0000280001397983 */ /* 0x002ee20000100800 */
[----:B------:R-:W-:Y:S01]  /*b6d0*/  MOV R0, c[0x0][0x27c] ;  /* 0x00009f0000007a02 */ /* 0x000fe20000000f00 */
[----:B------:R-:W-:-:S03]  /*b6e0*/  HADD2.F32 R13, -RZ, R42.H0_H0 ;  /* 0x2000002aff0d7230 */ /* 0x000fc60000004100 */
        /* <DEDUP_REMOVED lines=8> */
[----:B-----5:R-:W-:Y:S01]  /*b770*/  IADD3 R0, R2, R0, R58 ;  /* 0x0000000002007210 */ /* 0x020fe20007ffe03a */
[----:B------:R-:W-:-:S03]  /*b780*/  HADD2.F32 R2, -RZ, R39.H0_H0 ;  /* 0x20000027ff027230 */ /* 0x000fc60000004100 */
[----:B------:R-:W-:Y:S01]  /*b790*/  SHF.L.U32 R28, R0, 0x1, RZ ;  /* 0x00000001001c7819 */ /* 0x000fe200000006ff */
[----:B------:R-:W-:-:S04]  /*b7a0*/  HADD2.F32 R0, -RZ, R39.H1_H1 ;  /* 0x30000027ff007230 */ /* 0x000fc80000004100 */
[----:B------:R-:W1:Y:S02]  /*b7b0*/  LDS.128 R8, [R28+0x10080] ;  /* 0x010080001c087984 */ /* 0x000e640000000c00 */
[--C-:B-1----:R-:W-:Y:S02]  /*b7c0*/  HADD2.F32 R15, -RZ, R11.reuse.H0_H0 ;  /* 0x2000000bff0f7230 */ /* 0x102fe40000004100 */
[----:B------:R-:W-:Y:S02]  /*b7d0*/  HADD2.F32 R14, -RZ, R11.H1_H1 ;  /* 0x3000000bff0e7230 */ /* 0x000fe40000004100 */
[----:B------:R-:W-:Y:S02]  /*b7e0*/  HADD2.F32 R3, -RZ, R8.H1_H1 ;  /* 0x30000008ff037230 */ /* 0x000fe40000004100 */
[----:B------:R-:W-:Y:S02]  /*b7f0*/  HADD2.F32 R11, -RZ, R43.H0_H0 ;  /* 0x2000002bff0b7230 */ /* 0x000fe40000004100 */
[----:B------:R-:W-:Y:S01]  /*b800*/  HADD2.F32 R12, -RZ, R10.H1_H1 ;  /* 0x3000000aff0c7230 */ /* 0x000fe20000004100 */
[----:B------:R-:W-:Y:S01]  /*b810*/  FMUL.FTZ R33, R0, R3 ;  /* 0x0000000300217220 */ /* 0x000fe20000410000 */
[----:B---3--:R-:W1:Y:S02]  /*b820*/  LDS.128 R4, [R57] ;  /* 0x0000000039047984 */ /* 0x008e640000000c00 */
[----:B-1----:R-:W-:-:S02]  /*b830*/  HADD2.F32 R17, -RZ, R4.H0_H0 ;  /* 0x20000004ff117230 */ /* 0x002fc40000004100 */
[----:B------:R-:W-:Y:S02]  /*b840*/  HADD2.F32 R16, -RZ, R4.H1_H1 ;  /* 0x30000004ff107230 */ /* 0x000fe40000004100 */
[----:B------:R-:W-:Y:S02]  /*b850*/  HADD2.F32 R4, -RZ, R8.H0_H0 ;  /* 0x20000008ff047230 */ /* 0x000fe40000004100 */
[--C-:B------:R-:W-:Y:S02]  /*b860*/  HADD2.F32 R23, -RZ, R7.reuse.H0_H0 ;  /* 0x20000007ff177230 */ /* 0x100fe40000004100 */
[----:B------:R-:W-:Y:S01]  /*b870*/  HADD2.F32 R22, -RZ, R7.H1_H1 ;  /* 0x30000007ff167230 */ /* 0x000fe20000004100 */
[C---:B------:R-:W-:Y:S01]  /*b880*/  FMUL.FTZ R7, R2.reuse, R17 ;  /* 0x0000001102077220 */ /* 0x040fe20000410000 */
[--C-:B------:R-:W-:Y:S01]  /*b890*/  HADD2.F32 R19, -RZ, R5.reuse.H0_H0 ;  /* 0x20000005ff137230 */ /* 0x100fe20000004100 */
[----:B------:R-:W-:Y:S01]  /*b8a0*/  FMUL.FTZ R34, R2, R4 ;  /* 0x0000000402227220 */ /* 0x000fe20000410000 */
[----:B------:R-:W-:Y:S01]  /*b8b0*/  HADD2.F32 R18, -RZ, R5.H1_H1 ;  /* 0x30000005ff127230 */ /* 0x000fe20000004100 */
[----:B------:R-:W-:Y:S01]  /*b8c0*/  FMUL.FTZ R2, R0, R16 ;  /* 0x0000001000027220 */ /* 0x000fe20000410000 */
[----:B------:R-:W-:Y:S01]  /*b8d0*/  HADD2.F32 R5, -RZ, R40.H0_H0 ;  /* 0x20000028ff057230 */ /* 0x000fe20000004100 */
[----:B------:R-:W-:Y:S01]  /*b8e0*/  FFMA.FTZ R37, R13, R4, R7 ;  /* 0x000000040d257223 */ /* 0x000fe20000010007 */
[--C-:B------:R-:W-:Y:S01]  /*b8f0*/  HADD2.F32 R21, -RZ, R6.reuse.H0_H0 ;  /* 0x20000006ff157230 */ /* 0x100fe20000004100 */
[----:B------:R-:W-:Y:S01]  /*b900*/  FFMA.FTZ R36, R11, R3, R2 ;  /* 0x000000030b247223 */ /* 0x000fe20000010002 */
[----:B------:R-:W-:Y:S01]  /*b910*/  HADD2.F32 R20, -RZ, R6.H1_H1 ;  /* 0x30000006ff147230 */ /* 0x000fe20000004100 */
[----:B------:R-:W-:Y:S01]  /*b920*/  FMUL.FTZ R4, R5, R19 ;  /* 0x0000001305047220 */ /* 0x000fe20000410000 */
[----:B------:R-:W-:Y:S01]  /*b930*/  HADD2.F32 R8, -RZ, R10.H0_H0 ;  /* 0x2000000aff087230 */ /* 0x000fe20000004100 */
[----:B------:R-:W-:Y:S01]  /*b940*/  FFMA.FTZ R13, R13, R17, -R34 ;  /* 0x000000110d0d7223 */ /* 0x000fe20000010822 */
[----:B------:R-:W-:-:S02]  /*b950*/  HADD2.F32 R6, -RZ, R9.H0_H0 ;  /* 0x20000009ff067230 */ /* 0x000fc40000004100 */
[----:B------:R-:W-:Y:S02]  /*b960*/  HADD2.F32 R10, -RZ, R44.H0_H0 ;  /* 0x2000002cff0a7230 */ /* 0x000fe40000004100 */
[----:B------:R-:W-:Y:S01]  /*b970*/  HADD2.F32 R2, -RZ, R40.H1_H1 ;  /* 0x30000028ff027230 */ /* 0x000fe20000004100 */
[-C--:B------:R-:W-:Y:S01]  /*b980*/  FMUL.FTZ R31, R5, R6.reuse ;  /* 0x00000006051f7220 */ /* 0x080fe20000410000 */
[----:B------:R-:W-:Y:S01]  /*b990*/  HADD2.F32 R0, -RZ, R41.H0_H0 ;  /* 0x20000029ff007230 */ /* 0x000fe20000004100 */
[----:B------:R-:W-:Y:S01]  /*b9a0*/  FFMA.FTZ R35, R10, R6, R4 ;  /* 0x000000060a237223 */ /* 0x000fe20000010004 */
[----:B------:R-:W-:Y:S01]  /*b9b0*/  HADD2.F32 R9, -RZ, R9.H1_H1 ;  /* 0x30000009ff097230 */ /* 0x000fe20000004100 */
[----:B------:R-:W-:Y:S01]  /*b9c0*/  FMUL.FTZ R5, R2, R18 ;  /* 0x0000001202057220 */ /* 0x000fe20000410000 */
[----:B------:R-:W-:Y:S01]  /*b9d0*/  HADD2.F32 R7, -RZ, R44.H1_H1 ;  /* 0x3000002cff077230 */ /* 0x000fe20000004100 */
[----:B------:R-:W-:Y:S01]  /*b9e0*/  FMUL.FTZ R4, R0, R21 ;  /* 0x0000001500047220 */ /* 0x000fe20000410000 */
[----:B------:R-:W-:Y:S01]  /*b9f0*/  HADD2.F32 R6, -RZ, R45.H0_H0 ;  /* 0x2000002dff067230 */ /* 0x000fe20000004100 */
[-C--:B------:R-:W-:Y:S01]  /*ba00*/  FMUL.FTZ R29, R2, R9.reuse ;  /* 0x00000009021d7220 */ /* 0x080fe20000410000 */
        /* <DEDUP_REMOVED lines=8> */
[-C--:B------:R-:W-:Y:S01]  /*ba90*/  FFMA.FTZ R27, R5, R12.reuse, R4 ;  /* 0x0000000c051b7223 */ /* 0x080fe20000010004 */
[--C-:B------:R-:W-:Y:S01]  /*baa0*/  HADD2.F32 R4, -RZ, R46.reuse.H1_H1 ;  /* 0x3000002eff047230 */ /* 0x100fe20000004100 */
[----:B------:R-:W-:Y:S01]  /*bab0*/  FMUL.FTZ R25, R3, R12 ;  /* 0x0000000c03197220 */ /* 0x000fe20000410000 */
[----:B------:R-:W-:Y:S01]  /*bac0*/  HADD2.F32 R3, -RZ, R46.H0_H0 ;  /* 0x2000002eff037230 */ /* 0x000fe20000004100 */
[----:B------:R-:W-:Y:S02]  /*bad0*/  FMUL.FTZ R9, R2, R23 ;  /* 0x0000001702097220 */ /* 0x000fe40000410000 */
[----:B------:R-:W-:Y:S02]  /*bae0*/  FMUL.FTZ R8, R0, R22 ;  /* 0x0000001600087220 */ /* 0x000fe40000410000 */
[----:B------:R-:W-:-:S02]  /*baf0*/  FMUL.FTZ R24, R2, R15 ;  /* 0x0000000f02187220 */ /* 0x000fc40000410000 */
[-C--:B------:R-:W-:Y:S02]  /*bb00*/  FMUL.FTZ R12, R0, R14.reuse ;  /* 0x0000000e000c7220 */ /* 0x080fe40000410000 */
        /* <DEDUP_REMOVED lines=19> */
.L_x_254:
[----:B------:R-:W-:Y:S05]  /*bc40*/  BSYNC B0 ;  /* 0x0000000000007941 */ /* 0x000fea0003800000 */
.L_x_253:
[----:B------:R-:W-:-:S13]  /*bc50*/  ISETP.GE.AND P0, PT, R135, c[0x0][0x27c], PT ;  /* 0x00009f0087007a0c */ /* 0x000fda0003f06270 */
[----:B------:R-:W-:Y:S05]  /*bc60*/  @P0 BRA `(.L_x_252) ;  /* 0x0000059000000947 */ /* 0x000fea0003800000 */
[----:B------:R-:W3:Y:S04]  /*bc70*/  LDL R2, [R1] ;  /* 0x0000000001027983 */ /* 0x000ee80000100800 */
[----:B-1----:R-:W4:Y:S01]  /*bc80*/  LDL R57, [R1+0x18] ;  /* 0x0000180001397983 */ /* 0x002f220000100800 */
[----:B------:R-:W-:Y:S01]  /*bc90*/  MOV R0, c[0x0][0x27c] ;  /* 0x00009f0000007a02 */ /* 0x000fe20000000f00 */
[----:B------:R-:W-:-:S03]  /*bca0*/  HADD2.F32 R13, -RZ, R50.H0_H0 ;  /* 0x20000032ff0d7230 */ /* 0x000fc60000004100 */
[----:B---3--:R-:W-:-:S04]  /*bcb0*/  LEA.HI R0, R0, R2, RZ, 0x1d ;  /* 0x0000000200007211 */ /* 0x008fc800078fe8ff */
[----:B------:R-:W-:Y:S01]  /*bcc0*/  SHF.R.S32.HI R2, RZ, 0x1f, R0 ;  /* 0x0000001fff027819 */ /* 0x000fe20000011400 */
[----:B----4-:R-:W1:Y:S01]  /*bcd0*/  LDS.128 R4, [R57] ;  /* 0x0000000039047984 */ /* 0x010e620000000c00 */
        /* <DEDUP_REMOVED lines=10> */
[----:B------:R-:W3:Y:S01]  /*bd80*/  LDS.128 R8, [R28+0x10080] ;  /* 0x010080001c087984 */ /* 0x000ee20000000c00 */
        /* <DEDUP_REMOVED lines=10> */
[--C-:B---3--:R-:W-:Y:S02]  /*be30*/  HADD2.F32 R4, -RZ, R8.reuse.H0_H0 ;  /* 0x20000008ff047230 */ /* 0x108fe40000004100 */
[--C-:B------:R-:W-:Y:S02]  /*be40*/  HADD2.F32 R15, -RZ, R11.reuse.H0_H0 ;  /* 0x2000000bff0f7230 */ /* 0x100fe40000004100 */
[----:B------:R-:W-:Y:S01]  /*be50*/  HADD2.F32 R14, -RZ, R11.H1_H1 ;  /* 0x3000000bff0e7230 */ /* 0x000fe20000004100 */
[----:B------:R-:W-:Y:S01]  /*be60*/  FMUL.FTZ R34, R2, R4 ;  /* 0x0000000402227220 */ /* 0x000fe20000410000 */
[----:B------:R-:W-:Y:S01]  /*be70*/  HADD2.F32 R3, -RZ, R8.H1_H1 ;  /* 0x30000008ff037230 */ /* 0x000fe20000004100 */
[C---:B------:R-:W-:Y:S01]  /*be80*/  FMUL.FTZ R2, R0.reuse, R16 ;  /* 0x0000001000027220 */ /* 0x040fe20000410000 */
[----:B------:R-:W-:Y:S01]  /*be90*/  HADD2.F32 R11, -RZ, R51.H0_H0 ;  /* 0x20000033ff0b7230 */ /* 0x000fe20000004100 */
[----:B------:R-:W-:Y:S01]  /*bea0*/  FFMA.FTZ R37, R13, R4, R7 ;  /* 0x000000040d257223 */ /* 0x000fe20000010007 */
[--C-:B------:R-:W-:Y:S01]  /*beb0*/  HADD2.F32 R8, -RZ, R10.reuse.H0_H0 ;  /* 0x2000000aff087230 */ /* 0x100fe20000004100 */
[----:B------:R-:W-:Y:S01]  /*bec0*/  FMUL.FTZ R4, R5, R19 ;  /* 0x0000001305047220 */ /* 0x000fe20000410000 */
[----:B------:R-:W-:Y:S01]  /*bed0*/  HADD2.F32 R12, -RZ, R10.H1_H1 ;  /* 0x3000000aff0c7230 */ /* 0x000fe20000004100 */
[-C--:B------:R-:W-:Y:S01]  /*bee0*/  FFMA.FTZ R36, R11, R3.reuse, R2 ;  /* 0x000000030b247223 */ /* 0x080fe20000010002 */
[----:B------:R-:W-:Y:S01]  /*bef0*/  HADD2.F32 R6, -RZ, R9.H0_H0 ;  /* 0x20000009ff067230 */ /* 0x000fe20000004100 */
[----:B------:R-:W-:Y:S01]  /*bf00*/  FMUL.FTZ R33, R0, R3 ;  /* 0x0000000300217220 */ /* 0x000fe20000410000 */
[----:B------:R-:W-:Y:S01]  /*bf10*/  HADD2.F32 R10, -RZ, R52.H0_H0 ;  /* 0x20000034ff0a7230 */ /* 0x000fe20000004100 */
[----:B------:R-:W-:Y:S01]  /*bf20*/  FFMA.FTZ R13, R13, R17, -R34 ;  /* 0x000000110d0d7223 */ /* 0x000fe20000010822 */
        /* <DEDUP_REMOVED lines=45> */
.L_x_252:
[----:B------:R-:W-:Y:S05]  /*c200*/  BSYNC B1 ;  /* 0x0000000000017941 */ /* 0x000fea0003800000 */
.L_x_251:
[----:B------:R-:W-:Y:S01]  /*c210*/  IADD3 R0, R208, 0x40, RZ ;  /* 0x00000040d0007810 */ /* 0x000fe20007ffe0ff */
[----:B------:R-:W-:Y:S03]  /*c220*/  BSSY B1, `(.L_x_255) ;  /* 0x00000c2000017945 */ /* 0x000fe60003800000 */
[----:B------:R-:W-:-:S13]  /*c230*/  ISETP.GE.AND P0, PT, R0, R38, PT ;  /* 0x000000260000720c */ /* 0x000fda0003f06270 */
[----:B------:R-:W-:Y:S05]  /*c240*/  @P0 BRA `(.L_x_256) ;  /* 0x00000bf000000947 */ /* 0x000fea0003800000 */
[----:B-----5:R3:W5:Y:S01]  /*c250*/  LDL R58, [R1+0x8] ;  /* 0x00000800013a7983 */ /* 0x0207620000100800 */
        /* <DEDUP_REMOVED lines=10> */
[----:B-1----:R-:W4:Y:S01]  /*c300*/  LDL R57, [R1+0x24] ;  /* 0x0000240001397983 */ /* 0x002f220000100800 */
        /* <DEDUP_REMOVED lines=21> */
[----:B----4-:R-:W1:Y:S02]  /*c460*/  LDS.128 R4, [R57] ;  /* 0x0000000039047984 */ /* 0x010e640000000c00 */
        /* <DEDUP_REMOVED lines=65> */
.L_x_258:
[----:B------:R-:W-:Y:S05]  /*c880*/  BSYNC B0 ;  /* 0x0000000000007941 */ /* 0x000fea0003800000 */
.L_x_257:
[----:B------:R-:W-:-:S13]  /*c890*/  ISETP.GE.AND P0, PT, R135, c[0x0][0x27c], PT ;  /* 0x00009f0087007a0c */ /* 0x000fda0003f06270 */
[----:B------:R-:W-:Y:S05]  /*c8a0*/  @P0 BRA `(.L_x_256) ;  /* 0x0000059000000947 */ /* 0x000fea0003800000 */
[----:B------:R-:W4:Y:S04]  /*c8b0*/  LDL R2, [R1] ;  /* 0x0000000001027983 */ /* 0x000f280000100800 */
[----:B-12---:R-:W2:Y:S01]  /*c8c0*/  LDL R57, [R1+0x14] ;  /* 0x0000140001397983 */ /* 0x006ea20000100800 */
[----:B------:R-:W-:Y:S01]  /*c8d0*/  MOV R0, c[0x0][0x27c] ;  /* 0x00009f0000007a02 */ /* 0x000fe20000000f00 */
[----:B------:R-:W-:-:S03]  /*c8e0*/  HADD2.F32 R13, -RZ, R50.H0_H0 ;  /* 0x20000032ff0d7230 */ /* 0x000fc60000004100 */
[----:B----4-:R-:W-:-:S04]  /*c8f0*/  LEA.HI R0, R0, R2, RZ, 0x1d ;  /* 0x0000000200007211 */ /* 0x010fc800078fe8ff */
[----:B------:R-:W-:Y:S01]  /*c900*/  SHF.R.S32.HI R2, RZ, 0x1f, R0 ;  /* 0x0000001fff027819 */ /* 0x000fe20000011400 */
[----:B--2---:R-:W1:Y:S01]  /*c910*/  LDS.128 R4, [R57] ;  /* 0x0000000039047984 */ /* 0x004e620000000c00 */
        /* <DEDUP_REMOVED lines=82> */
.L_x_256:
[----:B------:R-:W-:Y:S05]  /*ce40*/  BSYNC B1 ;  /* 0x0000000000017941 */ /* 0x000fea0003800000 */
.L_x_255:
[----:B------:R-:W-:-:S04]  /*ce50*/  IADD3 R0, R208, 0x60, RZ ;  /* 0x00000060d0007810 */ /* 0x000fc80007ffe0ff */
[----:B------:R-:W-:-:S13]  /*ce60*/  ISETP.GE.AND P0, PT, R0, R38, PT ;  /* 0x000000260000720c */ /* 0x000fda0003f06270 */
[----:B------:R-:W-:Y:S05]  /*ce70*/  @P0 BRA `(.L_x_238) ;  /* 0x00000bf000000947 */ /* 0x000fea0003800000 */
[----:B-1----:R1:W5:Y:S01]  /*ce80*/  LDL R57, [R1+0x4] ;  /* 0x0000040001397983 */ /* 0x0023620000100800 */
[----:B------:R-:W-:Y:S01]  /*ce90*/  ISETP.GE.AND P0, PT, R132, c[0x0][0x27c], PT ;  /* 0x00009f0084007a0c */ /* 0x000fe20003f06270 */
[----:B------:R-:W-:Y:S01]  /*cea0*/  BSSY B0, `(.L_x_259) ;  /* 0x0000061000007945 */ /* 0x000fe20003800000 */
[C---:B-----5:R-:W-:Y:S02]  /*ceb0*/  IADD3 R58, R208.reuse, 0x60, RZ ;  /* 0x00000060d03a7810 */ /* 0x060fe40007ffe0ff */
[----:B------:R-:W-:-:S03]  /*cec0*/  IADD3 R59, R208, 0x60, RZ ;  /* 0x00000060d03b7810 */ /* 0x000fc60007ffe0ff */
[----:B------:R-:W-:Y:S02]  /*ced0*/  IMAD.SHL.U32 R58, R58, 0x40, RZ ;  /* 0x000000403a3a7824 */ /* 0x000fe400078e00ff */
[----:B------:R-:W-:-:S03]  /*cee0*/  IMAD.SHL.U32 R59, R59, 0x40, RZ ;  /* 0x000000403b3b7824 */ /* 0x000fc600078e00ff */
[----:B------:R-:W-:Y:S02]  /*cef0*/  LOP3.LUT R58, R58, 0x1c0, RZ, 0xc0, !PT ;  /* 0x000001c03a3a7812 */ /* 0x000fe400078ec0ff */
[----:B------:R-:W-:Y:S02]  /*cf00*/  LOP3.LUT R59, R59, 0x1c0, RZ, 0xc0, !PT ;  /* 0x000001c03b3b7812 */ /* 0x000fe400078ec0ff */
[----:B------:R-:W-:Y:S01]  /*cf10*/  SHF.R.U32.HI R58, RZ, 0x3, R58 ;  /* 0x00000003ff3a7819 */ /* 0x000fe2000001163a */
[----:B------:R-:W-:Y:S05]  /*cf20*/  @P0 BRA `(.L_x_260) ;  /* 0x0000058000000947 */ /* 0x000fea0003800000 */
[----:B------:R-:W4:Y:S01]  /*cf30*/  LDL R60, [R1+0x20] ;  /* 0x00002000013c7983 */ /* 0x000f220000100800 */
        /* <DEDUP_REMOVED lines=14> */
[----:B------:R-:W5:Y:S02]  /*d020*/  LDS.128 R8, [R28+0x10080] ;  /* 0x010080001c087984 */ /* 0x000f640000000c00 */
[--C-:B-----5:R-:W-:Y:S02]  /*d030*/  HADD2.F32 R15, -RZ, R11.reuse.H0_H0 ;  /* 0x2000000bff0f7230 */ /* 0x120fe40000004100 */
[----:B------:R-:W-:Y:S02]  /*d040*/  HADD2.F32 R14, -RZ, R11.H1_H1 ;  /* 0x3000000bff0e7230 */ /* 0x000fe40000004100 */
[----:B------:R-:W-:Y:S02]  /*d050*/  HADD2.F32 R3, -RZ, R8.H1_H1 ;  /* 0x30000008ff037230 */ /* 0x000fe40000004100 */
[----:B------:R-:W-:Y:S02]  /*d060*/  HADD2.F32 R11, -RZ, R43.H0_H0 ;  /* 0x2000002bff0b7230 */ /* 0x000fe40000004100 */
[----:B------:R-:W-:Y:S01]  /*d070*/  HADD2.F32 R12, -RZ, R10.H1_H1 ;  /* 0x3000000aff0c7230 */ /* 0x000fe20000004100 */
[----:B------:R-:W-:Y:S01]  /*d080*/  FMUL.FTZ R33, R0, R3 ;  /* 0x0000000300217220 */ /* 0x000fe20000410000 */
[----:B----4-:R-:W4:Y:S02]  /*d090*/  LDS.128 R4, [R60] ;  /* 0x000000003c047984 */ /* 0x010f240000000c00 */
[----:B----4-:R-:W-:-:S02]  /*d0a0*/  HADD2.F32 R17, -RZ, R4.H0_H0 ;  /* 0x20000004ff117230 */ /* 0x010fc40000004100 */
        /* <DEDUP_REMOVED lines=64> */
.L_x_260:
[----:B------:R-:W-:Y:S05]  /*d4b0*/  BSYNC B0 ;  /* 0x0000000000007941 */ /* 0x000fea0003800000 */
.L_x_259:
[----:B------:R-:W-:-:S13]  /*d4c0*/  ISETP.GE.AND P0, PT, R135, c[0x0][0x27c], PT ;  /* 0x00009f0087007a0c */ /* 0x000fda0003f06270 */
[----:B------:R-:W-:Y:S05]  /*d4d0*/  @P0 BRA `(.L_x_238) ;  /* 0x0000059000000947 */ /* 0x000fea0003800000 */
[----:B------:R-:W5:Y:S04]  /*d4e0*/  LDL R2, [R1] ;  /* 0x0000000001027983 */ /* 0x000f680000100800 */
[----:B--2---:R-:W2:Y:S01]  /*d4f0*/  LDL R38, [R1+0x10] ;  /* 0x0000100001267983 */ /* 0x004ea20000100800 */
[----:B------:R-:W-:Y:S01]  /*d500*/  MOV R0, c[0x0][0x27c] ;  /* 0x00009f0000007a02 */ /* 0x000fe20000000f00 */
[----:B------:R-:W-:-:S03]  /*d510*/  HADD2.F32 R13, -RZ, R50.H0_H0 ;  /* 0x20000032ff0d7230 */ /* 0x000fc60000004100 */
[----:B-----5:R-:W-:-:S04]  /*d520*/  LEA.HI R0, R0, R2, RZ, 0x1d ;  /* 0x0000000200007211 */ /* 0x020fc800078fe8ff */
[----:B------:R-:W-:Y:S01]  /*d530*/  SHF.R.S32.HI R2, RZ, 0x1f, R0 ;  /* 0x0000001fff027819 */ /* 0x000fe20000011400 */
[----:B--2-4-:R-:W2:Y:S01]  /*d540*/  LDS.128 R4, [R38] ;  /* 0x0000000026047984 */ /* 0x014ea20000000c00 */
        /* <DEDUP_REMOVED lines=10> */
[----:B------:R-:W4:Y:S01]  /*d5f0*/  LDS.128 R8, [R28+0x10080] ;  /* 0x010080001c087984 */ /* 0x000f220000000c00 */
[--C-:B--2---:R-:W-:Y:S02]  /*d600*/  HADD2.F32 R17, -RZ, R4.reuse.H0_H0 ;  /* 0x20000004ff117230 */ /* 0x104fe40000004100 */
        /* <DEDUP_REMOVED lines=9> */
[--C-:B----4-:R-:W-:Y:S02]  /*d6a0*/  HADD2.F32 R4, -RZ, R8.reuse.H0_H0 ;  /* 0x20000008ff047230 */ /* 0x110fe40000004100 */
        /* <DEDUP_REMOVED lines=60> */
.L_x_238:
[----:B------:R-:W-:Y:S05]  /*da70*/  BSYNC B2 ;  /* 0x0000000000027941 */ /* 0x000fea0003800000 */
.L_x_210:
[----:B------:R-:W-:Y:S01]  /*da80*/  IMAD R0, R55, c[0x0][0x208], RZ ;  /* 0x0000820037007a24 */ /* 0x000fe200078e02ff */
[----:B------:R-:W-:-:S04]  /*da90*/  DEPBAR.LE SB0, 0x0 ;  /* 0x000080000000791a */ /* 0x000fc80000000000 */
[C---:B------:R-:W-:Y:S01]  /*daa0*/  IMAD.WIDE.U32 R2, R203.reuse, c[0x0][0x208], RZ ;  /* 0x00008200cb027a25 */ /* 0x040fe200078e00ff */
[----:B------:R-:W-:Y:S03]  /*dab0*/  BAR.SYNC.DEFER_BLOCKING 0x0 ;  /* 0x0000000000007b1d */ /* 0x000fe60000010000 */
[----:B------:R-:W-:Y:S02]  /*dac0*/  IMAD R0, R203, c[0x0][0x20c], R0 ;  /* 0x00008300cb007a24 */ /* 0x000fe400078e0200 */
[----:B------:R-:W-:Y:S01]  /*dad0*/  IMAD.WIDE.U32 R214, R216, c[0x0][0x210], RZ ;  /* 0x00008400d8d67a25 */ /* 0x000fe200078e00ff */
[----:B------:R-:W-:Y:S02]  /*dae0*/  BSSY B0, `(.L_x_261) ;  /* 0x00000ec000007945 */ /* 0x000fe40003800000 */
[----:B------:R-:W-:Y:S01]  /*daf0*/  IADD3 R3, R3, R0, RZ ;  /* 0x0000000003037210 */ /* 0x000fe20007ffe0ff */
[----:B------:R-:W-:-:S02]  /*db00*/  IMAD R0, R56, c[0x0][0x218], RZ ;  /* 0x0000860038007a24 */ /* 0x000fc400078e02ff */
[----:B------:R-:W-:Y:S02]  /*db10*/  IMAD R216, R216, c[0x0][0x214], R215 ;  /* 0x00008500d8d87a24 */ /* 0x000fe400078e02d7 */
[----:B------:R-:W-:-:S04]  /*db20*/  IMAD.WIDE.U32 R2, R202, c[0x0][0x218], R2 ;  /* 0x00008600ca027a25 */ /* 0x000fc800078e0002 */
[----:B-12-4-:R-:W-:Y:S01]  /*db30*/  IMAD R4, R202, c[0x0][0x21c], R0 ;  /* 0x00008700ca047a24 */ /* 0x016fe200078e0200 */
[----:B------:R-:W-:-:S04]  /*db40*/  IADD3 R0, P0, R2, R214, RZ ;  /* 0x000000d602007210 */ /* 0x000fc80007f1e0ff */
[----:B------:R-:W-:Y:S02]  /*db50*/  IADD3.X R2, R216, R3, R4, P0, !PT ;  /* 0x00000003d8027210 */ /* 0x000fe400007fe404 */
[C---:B------:R-:W-:Y:S01]  /*db60*/  LEA R3, P0, R0.reuse, c[0x0][0x1f8], 0x1 ;  /* 0x00007e0000037a11 */ /* 0x040fe200078008ff */
[----:B------:R-:W-:Y:S03]  /*db70*/  LDSM.16.M88.4 R16, [R194] ;  /* 0x00000000c210783b */ /* 0x000fe60000000200 */
[----:B------:R-:W-:Y:S01]  /*db80*/  LEA.HI.X R2, R0, c[0x0][0x1fc], R2, 0x1, P0 ;  /* 0x00007f0000027a11 */ /* 0x000fe200000f0c02 */
[----:B------:R-:W-:Y:S01]  /*db90*/  LDSM.16.M88.4 R24, [R143] ;  /* 0x000000008f18783b */ /* 0x000fe20000000200 */
[----:B------:R-:W-:-:S03]  /*dba0*/  R2P PR, R212, 0x6 ;  /* 0x00000006d4007804 */ /* 0x000fc60000000000 */
[----:B------:R1:W2:Y:S04]  /*dbb0*/  SHFL.IDX PT, R0, R3, RZ, 0x181f ;  /* 0x00181fff03007589 */ /* 0x0002a800000e0000 */
[----:B------:R-:W4:Y:S04]  /*dbc0*/  SHFL.IDX PT, R2, R2, RZ, 0x181f ;  /* 0x00181fff02027589 */ /* 0x000f2800000e0000 */
[----:B------:R-:W3:Y:S04]  /*dbd0*/  LDSM.16.M88.4 R44, [R143+0x800] ;  /* 0x000800008f2c783b */ /* 0x000ee80000000200 */
[----:B------:R-:W-:Y:S01]  /*dbe0*/  LDSM.16.M88.4 R28, [R195] ;  /* 0x00000000c31c783b */ /* 0x000fe20000000200 */
[----:B-1----:R-:W-:-:S02]  /*dbf0*/  IADD3 R3, R143, 0x20, RZ ;  /* 0x000000208f037810 */ /* 0x002fc40007ffe0ff */
[C---:B--2---:R-:W-:Y:S02]  /*dc00*/  LEA R4, P0, R132.reuse, R0, 0x1 ;  /* 0x0000000084047211 */ /* 0x044fe400078008ff */
[----:B------:R-:W-:Y:S02]  /*dc10*/  @P1 IADD3 R3, R143, -0x20, RZ ;  /* 0xffffffe08f031810 */ /* 0x000fe40007ffe0ff */
[----:B----4-:R-:W-:Y:S02]  /*dc20*/  LEA.HI.X R5, R132, R2, R133, 0x1, P0 ;  /* 0x0000000284057211 */ /* 0x010fe400000f0c85 */
[C---:B------:R-:W-:Y:S01]  /*dc30*/  LEA R8, P0, R204.reuse, R0, 0x1 ;  /* 0x00000000cc087211 */ /* 0x040fe200078008ff */
[----:B------:R-:W1:Y:S03]  /*dc40*/  LDSM.16.M88.4 R40, [R3] ;  /* 0x000000000328783b */ /* 0x000e660000000200 */
[----:B------:R-:W-:Y:S01]  /*dc50*/  LEA.HI.X R9, R204, R2, R209, 0x1, P0 ;  /* 0x00000002cc097211 */ /* 0x000fe200000f0cd1 */
[----:B------:R-:W2:Y:S01]  /*dc60*/  LDSM.16.M88.4 R64, [R3+0x800] ;  /* 0x000800000340783b */ /* 0x000ea20000000200 */
[C---:B------:R-:W-:Y:S01]  /*dc70*/  LEA R10, P0, R199.reuse, R0, 0x1 ;  /* 0x00000000c70a7211 */ /* 0x040fe200078008ff */
[----:B------:R-:W-:Y:S03]  /*dc80*/  HMMA.16816.F32 R20, R16, R24, RZ ;  /* 0x000000181014723c */ /* 0x000fe600000018ff */
[----:B------:R-:W-:-:S02]  /*dc90*/  LEA.HI.X R11, R199, R2, R211, 0x1, P0 ;  /* 0x00000002c70b7211 */ /* 0x000fc400000f0cd3 */
[----:B------:R-:W-:-:S03]  /*dca0*/  ISETP.GT.AND P0, PT, R110, R208, PT ;  /* 0x000000d06e00720c */ /* 0x000fc60003f04270 */
[----:B------:R-:W-:Y:S01]  /*dcb0*/  HMMA.16816.F32 R24, R16, R26, RZ ;  /* 0x0000001a1018723c */ /* 0x000fe200000018ff */
[----:B------:R-:W-:-:S07]  /*dcc0*/  ISETP.GE.OR P1, PT, R132, c[0x0][0x1d4], !P0 ;  /* 0x0000750084007a0c */ /* 0x000fce0004726670 */
[C---:B---3--:R-:W-:Y:S06]  /*dcd0*/  HMMA.16816.F32 R32, R16.reuse, R44, RZ ;  /* 0x0000002c1020723c */ /* 0x048fec00000018ff */
[----:B------:R-:W-:Y:S01]  /*dce0*/  @!PT LDS RZ, [RZ] ;  /* 0x00000000fffff984 */ /* 0x000fe20000000800 */
[----:B------:R-:W-:Y:S01]  /*dcf0*/  @!PT LDS RZ, [RZ] ;  /* 0x00000000fffff984 */ /* 0x000fe20000000800 */
[----:B------:R-:W-:Y:S01]  /*dd00*/  @!PT LDS RZ, [RZ] ;  /* 0x00000000fffff984 */ /* 0x000fe20000000800 */
[----:B------:R3:W-:Y:S01]  /*dd10*/  LDGSTS.E.BYPASS.LTC128B.128 [R198+0x8080], [R4.64], !P1 ;  /* 0x0808000004c67fae */ /* 0x0007e2000c901d48 */
[C---:B------:R-:W-:Y:S01]  /*dd20*/  LEA R6, P1, R200.reuse, R0, 0x1 ;  /* 0x00000000c8067211 */ /* 0x040fe200078208ff */
[----:B------:R-:W-:Y:S01]  /*dd30*/  HMMA.16816.F32 R44, R16, R46, RZ ;  /* 0x0000002e102c723c */ /* 0x000fe200000018ff */
[----:B------:R-:W-:Y:S02]  /*dd40*/  MOV R0, 0x40 ;  /* 0x0000004000007802 */ /* 0x000fe40000000f00 */
[----:B------:R-:W-:-:S02]  /*dd50*/  LEA.HI.X R7, R200, R2, R210, 0x1, P1 ;  /* 0x00000002c8077211 */ /* 0x000fc400008f0cd2 */
[----:B------:R-:W-:Y:S02]  /*dd60*/  ISETP.GE.OR P1, PT, R135, c[0x0][0x1d4], !P0 ;  /* 0x0000750087007a0c */ /* 0x000fe40004726670 */
[----:B------:R-:W-:Y:S02]  /*dd70*/  SEL R0, R0, 0xffffffc0, !P2 ;  /* 0xffffffc000007807 */ /* 0x000fe40005000000 */
[----:B------:R-:W-:Y:S01]  /*dd80*/  IADD3 R2, R3, 0x3000, RZ ;  /* 0x0000300003027810 */ /* 0x000fe20007ffe0ff */
[----:B-1----:R-:W-:Y:S03]  /*dd90*/  HMMA.16816.F32 R20, R28, R40, R20 ;  /* 0x000000281c14723c */ /* 0x002fe60000001814 */
[----:B------:R-:W-:-:S05]  /*dda0*/  IADD3 R188, R2, R0, RZ ;  /* 0x0000000002bc7210 */ /* 0x000fca0007ffe0ff */
[----:B------:R1:W-:Y:S01]  /*ddb0*/  LDGSTS.E.BYPASS.LTC128B.128 [R198+0x9080], [R8.64], !P1 ;  /* 0x0908000008c67fae */ /* 0x0003e2000c901d48 */
[----:B------:R-:W-:Y:S01]  /*ddc0*/  ISETP.GE.OR P1, PT, R199, c[0x0][0x1d4], !P0 ;  /* 0x00007500c7007a0c */ /* 0x000fe20004726670 */
[----:B------:R-:W-:Y:S01]  /*ddd0*/  HMMA.16816.F32 R40, R28, R42, R24 ;  /* 0x0000002a1c28723c */ /* 0x000fe20000001818 */
[----:B------:R-:W-:Y:S02]  /*dde0*/  ISETP.GE.OR P0, PT, R200, c[0x0][0x1d4], !P0 ;  /* 0x00007500c8007a0c */ /* 0x000fe40004706670 */
[----:B---3--:R-:W-:-:S05]  /*ddf0*/  IADD3 R4, R143, R0, RZ ;  /* 0x000000008f047210 */ /* 0x008fca0007ffe0ff */
[C---:B--2---:R-:W-:Y:S04]  /*de00*/  HMMA.16816.F32 R32, R28.reuse, R64, R32 ;  /* 0x000000401c20723c */ /* 0x044fe80000001820 */
[----:B------:R1:W-:Y:S04]  /*de10*/  LDGSTS.E.BYPASS.LTC128B.128 [R198+0xa080], [R10.64], !P1 ;  /* 0x0a0800000ac67fae */ /* 0x0003e8000c901d48 */
[----:B------:R2:W-:Y:S01]  /*de20*/  LDGSTS.E.BYPASS.LTC128B.128 [R198+0xb080], [R6.64], !P0 ;  /* 0x0b08000006c67fae */ /* 0x0005e2000c101d48 */
[----:B------:R-:W-:Y:S01]  /*de30*/  HMMA.16816.F32 R44, R28, R66, R44 ;  /* 0x000000421c2c723c */ /* 0x000fe2000000182c */
[----:B------:R-:W-:-:S02]  /*de40*/  ISETP.GT.AND P0, PT, R80, R213, PT ;  /* 0x000000d55000720c */ /* 0x000fc40003f04270 */
[----:B------:R-:W-:Y:S04]  /*de50*/  LDSM.16.M88.4 R12, [R197] ;  /* 0x00000000c50c783b */ /* 0x000fe80000000200 */
[----:B------:R-:W3:Y:S04]  /*de60*/  LDSM.16.M88.4 R36, [R4] ;  /* 0x000000000424783b */ /* 0x000ee80000000200 */
[----:B------:R-:W-:Y:S04]  /*de70*/  LDSM.16.M88.4 R48, [R188+-0x3000] ;  /* 0xffd00000bc30783b */ /* 0x000fe80000000200 */
[----:B------:R-:W4:Y:S04]  /*de80*/  LDSM.16.M88.4 R52, [R4+0x800] ;  /* 0x000800000434783b */ /* 0x000f280000000200 */
[----:B------:R-:W-:Y:S04]  /*de90*/  LDSM.16.M88.4 R60, [R143+0x1000] ;  /* 0x001000008f3c783b */ /* 0x000fe80000000200 */
[----:B-1----:R-:W1:Y:S04]  /*dea0*/  LDSM.16.M88.4 R8, [R196] ;  /* 0x00000000c408783b */ /* 0x002e680000000200 */
[----:B-----5:R-:W-:Y:S04]  /*deb0*/  LDSM.16.M88.4 R56, [R188+-0x2800] ;  /* 0xffd80000bc38783b */ /* 0x020fe80000000200 */
[----:B------:R-:W-:Y:S04]  /*dec0*/  LDSM.16.M88.4 R68, [R3+0x1000] ;  /* 0x001000000344783b */ /* 0x000fe80000000200 */
[----:B------:R-:W-:Y:S04]  /*ded0*/  LDSM.16.M88.4 R28, [R197+0x4000] ;  /* 0x00400000c51c783b */ /* 0x000fe80000000200 */
[----:B------:R-:W-:Y:S04]  /*dee0*/  LDSM.16.M88.4 R64, [R4+0x1000] ;  /* 0x001000000440783b */ /* 0x000fe80000000200 */
[----:B------:R-:W-:Y:S01]  /*def0*/  LDSM.16.M88.4 R76, [R188+-0x1000] ;  /* 0xfff00000bc4c783b */ /* 0x000fe20000000200 */
[C---:B---3--:R-:W-:Y:S03]  /*df00*/  HMMA.16816.F32 R24, R12.reuse, R36, R20 ;  /* 0x000000240c18723c */ /* 0x048fe60000001814 */
[----:B------:R-:W3:Y:S04]  /*df10*/  LDSM.16.M88.4 R20, [R194+0x4000] ;  /* 0x00400000c214783b */ /* 0x000ee80000000200 */
[----:B------:R-:W-:Y:S01]  /*df20*/  LDSM.16.M88.4 R72, [R3+0x3000] ;  /* 0x003000000348783b */ /* 0x000fe20000000200 */
[C---:B------:R-:W-:Y:S03]  /*df30*/  HMMA.16816.F32 R40, R12.reuse, R38, R40 ;  /* 0x000000260c28723c */ /* 0x040fe60000001828 */
[----:B------:R-:W-:Y:S04]  /*df40*/  LDSM.16.M88.4 R36, [R143+0x1800] ;  /* 0x001800008f24783b */ /* 0x000fe80000000200 */
[----:B------:R-:W0:Y:S01]  /*df50*/  LDGDEPBAR ;  /* 0x00000000000079af */ /* 0x000e220000000000 */
[----:B----4-:R-:W-:Y:S08]  /*df60*/  HMMA.16816.F32 R32, R12, R52, R32 ;  /* 0x000000340c20723c */ /* 0x010ff00000001820 */
[C---:B-1----:R-:W-:Y:S01]  /*df70*/  HMMA.16816.F32 R16, R8.reuse, R48, R24 ;  /* 0x000000300810723c */ /* 0x042fe20000001818 */
[----:B------:R-:W1:Y:S07]  /*df80*/  LDSM.16.M88.4 R24, [R195+0x4000] ;  /* 0x00400000c318783b */ /* 0x000e6e0000000200 */
[----:B------:R-:W-:Y:S01]  /*df90*/  HMMA.16816.F32 R40, R8, R50, R40 ;  /* 0x000000320828723c */ /* 0x000fe20000001828 */
[----:B------:R-:W4:Y:S07]  /*dfa0*/  LDSM.16.M88.4 R48, [R3+0x1800] ;  /* 0x001800000330783b */ /* 0x000f2e0000000200 */
[----:B------:R-:W-:Y:S01]  /*dfb0*/  HMMA.16816.F32 R44, R12, R54, R44 ;  /* 0x000000360c2c723c */ /* 0x000fe2000000182c */
[----:B------:R-:W-:Y:S07]  /*dfc0*/  LDSM.16.M88.4 R52, [R188+-0x2000] ;  /* 0xffe00000bc34783b */ /* 0x000fee0000000200 */
[----:B---3--:R-:W-:Y:S08]  /*dfd0*/  HMMA.16816.F32 R16, R20, R60, R16 ;  /* 0x0000003c1410723c */ /* 0x008ff00000001810 */
[----:B------:R-:W-:Y:S08]  /*dfe0*/  HMMA.16816.F32 R32, R8, R56, R32 ;  /* 0x000000380820723c */ /* 0x000ff00000001820 */
[----:B------:R-:W-:Y:S01]  /*dff0*/  HMMA.16816.F32 R40, R20, R62, R40 ;  /* 0x0000003e1428723c */ /* 0x000fe20000001828 */
[----:B------:R-:W-:Y:S07]  /*e000*/  LDSM.16.M88.4 R60, [R143+0x2000] ;  /* 0x002000008f3c783b */ /* 0x000fee0000000200 */
[----:B-1----:R-:W-:Y:S01]  /*e010*/  HMMA.16816.F32 R12, R24, R68, R16 ;  /* 0x00000044180c723c */ /* 0x002fe20000001810 */
[----:B------:R-:W1:Y:S07]  /*e020*/  LDSM.16.M88.4 R16, [R196+0x4000] ;  /* 0x00400000c410783b */ /* 0x000e6e0000000200 */
[----:B------:R-:W-:Y:S01]  /*e030*/  HMMA.16816.F32 R44, R8, R58, R44 ;  /* 0x0000003a082c723c */ /* 0x000fe2000000182c */
[----:B------:R-:W3:Y:S07]  /*e040*/  LDSM.16.M88.4 R56, [R4+0x1800] ;  /* 0x001800000438783b */ /* 0x000eee0000000200 */
[----:B------:R-:W-:Y:S08]  /*e050*/  HMMA.16816.F32 R32, R20, R36, R32 ;  /* 0x000000241420723c */ /* 0x000ff00000001820 */
[----:B------:R-:W-:Y:S01]  /*e060*/  HMMA.16816.F32 R40, R24, R70, R40 ;  /* 0x000000461828723c */ /* 0x000fe20000001828 */
[----:B------:R-:W-:Y:S07]  /*e070*/  LDSM.16.M88.4 R68, [R3+0x2000] ;  /* 0x002000000344783b */ /* 0x000fee0000000200 */
[----:B------:R-:W-:Y:S01]  /*e080*/  HMMA.16816.F32 R8, R28, R64, R12 ;  /* 0x000000401c08723c */ /* 0x000fe2000000180c */
[----:B------:R-:W2:Y:S07]  /*e090*/  LDSM.16.M88.4 R12, [R194+0x8000] ;  /* 0x00800000c20c783b */ /* 0x000eae0000000200 */
[----:B------:R-:W-:Y:S01]  /*e0a0*/  HMMA.16816.F32 R44, R20, R38, R44 ;  /* 0x00000026142c723c */ /* 0x000fe2000000182c */
[----:B------:R-:W2:Y:S07]  /*e0b0*/  LDSM.16.M88.4 R36, [R188+-0x1800] ;  /* 0xffe80000bc24783b */ /* 0x000eae0000000200 */
[----:B----4-:R-:W-:Y:S08]  /*e0c0*/  HMMA.16816.F32 R32, R24, R48, R32 ;  /* 0x000000301820723c */ /* 0x010ff00000001820 */
[----:B------:R-:W-:Y:S01]  /*e0d0*/  HMMA.16816.F32 R40, R28, R66, R40 ;  /* 0x000000421c28723c */ /* 0x000fe20000001828 */
[----:B------:R-:W-:Y:S07]  /*e0e0*/  LDSM.16.M88.4 R64, [R4+0x2000] ;  /* 0x002000000440783b */ /* 0x000fee0000000200 */
[----:B-1----:R-:W-:Y:S01]  /*e0f0*/  HMMA.16816.F32 R20, R16, R52, R8 ;  /* 0x000000341014723c */ /* 0x002fe20000001808 */
[----:B------:R-:W1:Y:S07]  /*e100*/  LDSM.16.M88.4 R8, [R195+0x8000] ;  /* 0x00800000c308783b */ /* 0x000e6e0000000200 */
[----:B------:R-:W-:Y:S01]  /*e110*/  HMMA.16816.F32 R44, R24, R50, R44 ;  /* 0x00000032182c723c */ /* 0x000fe2000000182c */
[----:B------:R-:W-:Y:S04]  /*e120*/  LDSM.16.M88.4 R24, [R197+0x8000] ;  /* 0x00800000c518783b */ /* 0x000fe80000000200 */
[----:B------:R-:W-:Y:S03]  /*e130*/  LDSM.16.M88.4 R48, [R4+0x2800] ;  /* 0x002800000430783b */ /* 0x000fe60000000200 */
[----:B---3--:R-:W-:Y:S08]  /*e140*/  HMMA.16816.F32 R32, R28, R56, R32 ;  /* 0x000000381c20723c */ /* 0x008ff00000001820 */
[----:B------:R-:W-:Y:S01]  /*e150*/  HMMA.16816.F32 R40, R16, R54, R40 ;  /* 0x000000361028723c */ /* 0x000fe20000001828 */
[----:B------:R-:W3:Y:S07]  /*e160*/  LDSM.16.M88.4 R52, [R143+0x2800] ;  /* 0x002800008f34783b */ /* 0x000eee0000000200 */
[----:B--2---:R-:W-:Y:S08]  /*e170*/  HMMA.16816.F32 R20, R12, R60, R20 ;  /* 0x0000003c0c14723c */ /* 0x004ff00000001814 */
[----:B------:R-:W-:Y:S01]  /*e180*/  HMMA.16816.F32 R44, R28, R58, R44 ;  /* 0x0000003a1c2c723c */ /* 0x000fe2000000182c */
[----:B------:R-:W-:Y:S04]  /*e190*/  LDSM.16.M88.4 R28, [R196+0x8000] ;  /* 0x00800000c41c783b */ /* 0x000fe80000000200 */
[----:B------:R-:W-:Y:S03]  /*e1a0*/  LDSM.16.M88.4 R56, [R188+-0x800] ;  /* 0xfff80000bc38783b */ /* 0x000fe60000000200 */
[----:B------:R-:W-:Y:S08]  /*e1b0*/  HMMA.16816.F32 R32, R16, R36, R32 ;  /* 0x000000241020723c */ /* 0x000ff00000001820 */
[----:B------:R-:W-:Y:S01]  /*e1c0*/  HMMA.16816.F32 R40, R12, R62, R40 ;  /* 0x0000003e0c28723c */ /* 0x000fe20000001828 */
[----:B------:R-:W2:Y:S07]  /*e1d0*/  LDSM.16.M88.4 R60, [R3+0x2800] ;  /* 0x00280000033c783b */ /* 0x000eae0000000200 */
[----:B-1----:R-:W-:Y:S08]  /*e1e0*/  HMMA.16816.F32 R20, R8, R68, R20 ;  /* 0x000000440814723c */ /* 0x002ff00000001814 */
[----:B------:R-:W-:Y:S08]  /*e1f0*/  HMMA.16816.F32 R44, R16, R38, R44 ;  /* 0x00000026102c723c */ /* 0x000ff0000000182c */
[----:B---3--:R-:W-:Y:S08]  /*e200*/  HMMA.16816.F32 R32, R12, R52, R32 ;  /* 0x000000340c20723c */ /* 0x008ff00000001820 */
[----:B------:R-:W-:Y:S01]  /*e210*/  HMMA.16816.F32 R40, R8, R70, R40 ;  /* 0x000000460828723c */ /* 0x000fe20000001828 */
[----:B------:R-:W-:Y:S07]  /*e220*/  LDSM.16.M88.4 R68, [R143+0x3000] ;  /* 0x003000008f44783b */ /* 0x000fee0000000200 */
[----:B------:R-:W-:Y:S01]  /*e230*/  HMMA.16816.F32 R16, R24, R64, R20 ;  /* 0x000000401810723c */ /* 0x000fe20000001814 */
[----:B------:R-:W1:Y:S07]  /*e240*/  LDSM.16.M88.4 R20, [R194+0xc000] ;  /* 0x00c00000c214783b */ /* 0x000e6e0000000200 */
[----:B------:R-:W-:Y:S01]  /*e250*/  HMMA.16816.F32 R44, R12, R54, R44 ;  /* 0x000000360c2c723c */ /* 0x000fe2000000182c */
[----:B------:R-:W-:Y:S07]  /*e260*/  LDSM.16.M88.4 R52, [R143+0x3800] ;  /* 0x003800008f34783b */ /* 0x000fee0000000200 */
[----:B--2---:R-:W-:Y:S08]  /*e270*/  HMMA.16816.F32 R32, R8, R60, R32 ;  /* 0x0000003c0820723c */ /* 0x004ff00000001820 */
[----:B------:R-:W-:Y:S01]  /*e280*/  HMMA.16816.F32 R40, R24, R66, R40 ;  /* 0x000000421828723c */ /* 0x000fe20000001828 */
[----:B------:R-:W-:Y:S07]  /*e290*/  LDSM.16.M88.4 R64, [R4+0x3000] ;  /* 0x003000000440783b */ /* 0x000fee0000000200 */
[----:B------:R-:W-:Y:S01]  /*e2a0*/  HMMA.16816.F32 R12, R28, R76, R16 ;  /* 0x0000004c1c0c723c */ /* 0x000fe20000001810 */
[----:B------:R-:W2:Y:S07]  /*e2b0*/  LDSM.16.M88.4 R16, [R195+0xc000] ;  /* 0x00c00000c310783b */ /* 0x000eae0000000200 */
[----:B------:R-:W-:Y:S01]  /*e2c0*/  HMMA.16816.F32 R44, R8, R62, R44 ;  /* 0x0000003e082c723c */ /* 0x000fe2000000182c */
[----:B------:R-:W-:Y:S07]  /*e2d0*/  LDSM.16.M88.4 R60, [R188] ;  /* 0x00000000bc3c783b */ /* 0x000fee0000000200 */
[----:B------:R-:W-:Y:S08]  /*e2e0*/  HMMA.16816.F32 R36, R24, R48, R32 ;  /* 0x000000301824723c */ /* 0x000ff00000001820 */
[----:B------:R-:W-:Y:S08]  /*e2f0*/  HMMA.16816.F32 R32, R28, R78, R40 ;  /* 0x0000004e1c20723c */ /* 0x000ff00000001828 */
[----:B-1----:R-:W-:Y:S01]  /*e300*/  HMMA.16816.F32 R8, R20, R68, R12 ;  /* 0x000000441408723c */ /* 0x002fe2000000180c */
[----:B------:R-:W1:Y:S07]  /*e310*/  LDSM.16.M88.4 R12, [R197+0xc000] ;  /* 0x00c00000c50c783b */ /* 0x000e6e0000000200 */
[----:B------:R-:W-:Y:S01]  /*e320*/  HMMA.16816.F32 R40, R24, R50, R44 ;  /* 0x000000321828723c */ /* 0x000fe2000000182c */
[----:B------:R-:W3:Y:S04]  /*e330*/  LDSM.16.M88.4 R48, [R3+0x3800] ;  /* 0x003800000330783b */ /* 0x000ee80000000200 */
[----:B------:R3:W-:Y:S03]  /*e340*/  LDSM.16.M88.4 R44, [R4+0x3800] ;  /* 0x00380000042c783b */ /* 0x0007e60000000200 */
[----:B------:R-:W-:Y:S08]  /*e350*/  HMMA.16816.F32 R36, R28, R56, R36 ;  /* 0x000000381c24723c */ /* 0x000ff00000001824 */
[----:B------:R-:W-:Y:S08]  /*e360*/  HMMA.16816.F32 R32, R20, R70, R32 ;  /* 0x000000461420723c */ /* 0x000ff00000001820 */
[----:B--2---:R-:W-:Y:S01]  /*e370*/  HMMA.16816.F32 R24, R16, R72, R8 ;  /* 0x000000481018723c */ /* 0x004fe20000001808 */
[----:B------:R-:W2:Y:S07]  /*e380*/  LDSM.16.M88.4 R8, [R196+0xc000] ;  /* 0x00c00000c408783b */ /* 0x000eae0000000200 */
[----:B------:R-:W-:Y:S08]  /*e390*/  HMMA.16816.F32 R28, R28, R58, R40 ;  /* 0x0000003a1c1c723c */ /* 0x000ff00000001828 */
[----:B------:R-:W-:Y:S08]  /*e3a0*/  HMMA.16816.F32 R40, R20, R52, R36 ;  /* 0x000000341428723c */ /* 0x000ff00000001824 */
[----:B------:R-:W-:Y:S08]  /*e3b0*/  HMMA.16816.F32 R36, R16, R74, R32 ;  /* 0x0000004a1024723c */ /* 0x000ff00000001820 */
[----:B-1----:R-:W-:Y:S08]  /*e3c0*/  HMMA.16816.F32 R32, R12, R64, R24 ;  /* 0x000000400c20723c */ /* 0x002ff00000001818 */
[----:B------:R-:W-:Y:S01]  /*e3d0*/  HMMA.16816.F32 R20, R20, R54, R28 ;  /* 0x000000361414723c */ /* 0x000fe2000000181c */
[----:B------:R-:W1:Y:S01]  /*e3e0*/  LDSM.16.M88.4 R28, [R188+0x800] ;  /* 0x00080000bc1c783b */ /* 0x000e620000000200 */
[----:B------:R-:W-:-:S06]  /*e3f0*/  DEPBAR.LE SB0, 0x0 ;  /* 0x000080000000791a */ /* 0x000fcc0000000000 */
[----:B---3--:R-:W-:Y:S08]  /*e400*/  HMMA.16816.F32 R4, R16, R48, R40 ;  /* 0x000000301004723c */ /* 0x008ff00000001828 */
[----:B------:R-:W-:Y:S08]  /*e410*/  HMMA.16816.F32 R24, R12, R66, R36 ;  /* 0x000000420c18723c */ /* 0x000ff00000001824 */
[----:B--2---:R-:W-:Y:S08]  /*e420*/  HMMA.16816.F32 R32, R8, R60, R32 ;  /* 0x0000003c0820723c */ /* 0x004ff00000001820 */
[----:B------:R-:W-:Y:S08]  /*e430*/  HMMA.16816.F32 R16, R16, R50, R20 ;  /* 0x000000321010723c */ /* 0x000ff00000001814 */
[----:B------:R-:W-:Y:S08]  /*e440*/  HMMA.16816.F32 R4, R12, R44, R4 ;  /* 0x0000002c0c04723c */ /* 0x000ff00000001804 */
[----:B------:R-:W-:Y:S01]  /*e450*/  HMMA.16816.F32 R20, R8, R62, R24 ;  /* 0x0000003e0814723c */ /* 0x000fe20000001818 */
[----:B------:R-:W-:-:S04]  /*e460*/  FMUL.FTZ R0, R32, c[0x0][0x320] ;  /* 0x0000c80020007a20 */ /* 0x000fc80000410000 */
[----:B------:R2:W3:Y:S03]  /*e470*/  MUFU.TANH R36, R0 ;  /* 0x0000000000247308 */ /* 0x0004e60000002400 */
[----:B------:R-:W-:Y:S08]  /*e480*/  HMMA.16816.F32 R12, R12, R46, R16 ;  /* 0x0000002e0c0c723c */ /* 0x000ff00000001810 */
[----:B-1----:R-:W-:Y:S01]  /*e490*/  HMMA.16816.F32 R4, R8, R28, R4 ;  /* 0x0000001c0804723c */ /* 0x002fe20000001804 */
[----:B--2---:R-:W-:-:S04]  /*e4a0*/  FMUL.FTZ R0, R33, c[0x0][0x320] ;  /* 0x0000c80021007a20 */ /* 0x004fc80000410000 */
[----:B------:R1:W2:Y:S11]  /*e4b0*/  MUFU.TANH R33, R0 ;  /* 0x0000000000217308 */ /* 0x0002b60000002400 */
[----:B------:R-:W-:Y:S01]  /*e4c0*/  HMMA.16816.F32 R8, R8, R30, R12 ;  /* 0x0000001e0808723c */ /* 0x000fe2000000180c */
[----:B-1----:R-:W-:-:S04]  /*e4d0*/  FMUL.FTZ R0, R34, c[0x0][0x320] ;  /* 0x0000c80022007a20 */ /* 0x002fc80000410000 */
[----:B------:R1:W4:Y:S02]  /*e4e0*/  MUFU.TANH R32, R0 ;  /* 0x0000000000207308 */ /* 0x0003240000002400 */
        /* <DEDUP_REMOVED lines=28> */
[----:B--234-:R-:W-:Y:S01]  /*e6b0*/  IMAD R2, R80, 0x20, R226 ;  /* 0x0000002050027824 */ /* 0x01cfe200078e02e2 */
[----:B------:R-:W-:Y:S01]  /*e6c0*/  ISETP.GT.AND P0, PT, R218, 0x1f, PT ;  /* 0x0000001fda00780c */ /* 0x000fe20003f04270 */
[----:B------:R-:W-:-:S03]  /*e6d0*/  IMAD.MOV.U32 R202, RZ, RZ, RZ ;  /* 0x000000ffffca7224 */ /* 0x000fc600078e00ff */
[----:B------:R-:W-:-:S05]  /*e6e0*/  IADD3 R2, R2, -0x20, R218 ;  /* 0xffffffe002027810 */ /* 0x000fca0007ffe0da */
[----:B------:R-:W-:-:S04]  /*e6f0*/  @P6 IMAD.HI.U32 R3, R2, c[0x0][0x2bc], RZ ;  /* 0x0000af0002036a27 */ /* 0x000fc800078e00ff */
[----:B-1----:R-:W-:Y:S01]  /*e700*/  IMAD.MOV.U32 R0, RZ, RZ, R2 ;  /* 0x000000ffff007224 */ /* 0x002fe200078e0002 */
[----:B------:R-:W-:-:S04]  /*e710*/  @P6 SHF.R.U32.HI R0, RZ, c[0x0][0x2c0], R3 ;  /* 0x0000b000ff006a19 */ /* 0x000fc80000011603 */
[----:B------:R-:W-:-:S04]  /*e720*/  @!P0 IADD3 R3, P1, R0, R222, RZ ;  /* 0x000000de00038210 */ /* 0x000fc80007f3e0ff */
[----:B------:R-:W-:Y:S02]  /*e730*/  @!P0 LEA.HI.X.SX32 R5, R0, R225, 0x1, P1 ;  /* 0x000000e100058211 */ /* 0x000fe400008f0eff */
[----:B------:R-:W-:-:S04]  /*e740*/  @!P0 LEA R4, P1, R3, c[0x0][0x2a0], 0x2 ;  /* 0x0000a80003048a11 */ /* 0x000fc800078210ff */
[----:B------:R-:W-:-:S05]  /*e750*/  @!P0 LEA.HI.X R5, R3, c[0x0][0x2a4], R5, 0x2, P1 ;  /* 0x0000a90003058a11 */ /* 0x000fca00008f1405 */
[----:B------:R-:W2:Y:S01]  /*e760*/  @!P0 LDG.E R202, [R4.64] ;  /* 0x0000000804ca8981 */ /* 0x000ea2000c1e1900 */
[----:B------:R-:W-:-:S04]  /*e770*/  IMAD.MOV R0, RZ, RZ, -R0 ;  /* 0x000000ffff007224 */ /* 0x000fc800078e0a00 */
[----:B------:R-:W-:-:S04]  /*e780*/  IMAD R203, R0, c[0x0][0x2b8], R2 ;  /* 0x0000ae0000cb7a24 */ /* 0x000fc800078e0202 */
[----:B------:R-:W-:Y:S01]  /*e790*/  IMAD.WIDE.U32 R2, R203, c[0x0][0x1e0], RZ ;  /* 0x00007800cb027a25 */ /* 0x000fe200078e00ff */
[----:B------:R-:W-:-:S05]  /*e7a0*/  SHF.R.S32.HI R0, RZ, 0x1f, R203 ;  /* 0x0000001fff007819 */ /* 0x000fca00000114cb */
[----:B------:R-:W-:-:S04]  /*e7b0*/  IMAD R0, R0, c[0x0][0x1e0], RZ ;  /* 0x0000780000007a24 */ /* 0x000fc800078e02ff */
[----:B------:R-:W-:-:S04]  /*e7c0*/  IMAD R0, R203, c[0x0][0x1e4], R0 ;  /* 0x00007900cb007a24 */ /* 0x000fc800078e0200 */
[----:B------:R-:W-:Y:S01]  /*e7d0*/  IMAD.IADD R3, R3, 0x1, R0 ;  /* 0x0000000103037824 */ /* 0x000fe200078e0200 */
[----:B--2---:R-:W-:-:S03]  /*e7e0*/  SHF.R.S32.HI R0, RZ, 0x1f, R202 ;  /* 0x0000001fff007819 */ /* 0x004fc600000114ca */
[----:B------:R-:W-:-:S04]  /*e7f0*/  IMAD.WIDE.U32 R2, R202, c[0x0][0x1f0], R2 ;  /* 0x00007c00ca027a25 */ /* 0x000fc800078e0002 */
[----:B------:R-:W-:Y:S01]  /*e800*/  IMAD R4, R0, c[0x0][0x1f0], RZ ;  /* 0x00007c0000047a24 */ /* 0x000fe200078e02ff */
[----:B------:R-:W-:-:S03]  /*e810*/  IADD3 R0, P1, R220, R2, RZ ;  /* 0x00000002dc007210 */ /* 0x000fc60007f3e0ff */
[----:B------:R-:W-:Y:S01]  /*e820*/  IMAD R2, R202, c[0x0][0x1f4], R4 ;  /* 0x00007d00ca027a24 */ /* 0x000fe200078e0204 */
[----:B------:R-:W-:-:S04]  /*e830*/  LEA R5, P0, R0, c[0x0][0x1c8], 0x1 ;  /* 0x0000720000057a11 */ /* 0x000fc800078008ff */
[----:B------:R-:W-:-:S04]  /*e840*/  IADD3.X R2, R224, R3, R2, P1, !PT ;  /* 0x00000003e0027210 */ /* 0x000fc80000ffe402 */
[----:B------:R-:W-:Y:S01]  /*e850*/  LEA.HI.X R0, R0, c[0x0][0x1cc], R2, 0x1, P0 ;  /* 0x0000730000007a11 */ /* 0x000fe200000f0c02 */
[----:B------:R-:W-:Y:S05]  /*e860*/  BRA.DIV ~URZ, `(.L_x_263) ;  /* 0x000092627f007947 */ /* 0x000fea000b800000 */
[----:B------:R1:W2:Y:S02]  /*e870*/  SHFL.IDX PT, R4, R0, RZ, 0x181f ;  /* 0x00181fff00047589 */ /* 0x0002a400000e0000 */
.L_x_344:
[----:B------:R-:W-:Y:S05]  /*e880*/  BRA.DIV ~URZ, `(.L_x_264) ;  /* 0x000092b27f007947 */ /* 0x000fea000b800000 */
[----:B-1----:R1:W3:Y:S02]  /*e890*/  SHFL.IDX PT, R0, R5, RZ, 0x181f ;  /* 0x00181fff05007589 */ /* 0x0022e400000e0000 */
.L_x_345:
[----:B------:R-:W-:Y:S02]  /*e8a0*/  LOP3.LUT P6, RZ, R207, 0x1, RZ, 0xc0, !PT ;  /* 0x00000001cfff7812 */ /* 0x000fe400078cc0ff */
[-C--:B---3--:R-:W-:Y:S02]  /*e8b0*/  LEA R10, P0, R132, R0.reuse, 0x1 ;  /* 0x00000000840a7211 */ /* 0x088fe400078008ff */
[-C--:B------:R-:W-:Y:S02]  /*e8c0*/  LEA R8, P2, R204, R0.reuse, 0x1 ;  /* 0x00000000cc087211 */ /* 0x080fe400078408ff */
[----:B------:R-:W-:Y:S02]  /*e8d0*/  LEA R6, P1, R199, R0, 0x1 ;  /* 0x00000000c7067211 */ /* 0x000fe400078208ff */
[----:B--2---:R-:W-:Y:S02]  /*e8e0*/  LEA.HI.X R11, R132, R4, R133, 0x1, P0 ;  /* 0x00000004840b7211 */ /* 0x004fe400000f0c85 */
[----:B------:R-:W-:-:S02]  /*e8f0*/  LEA R2, P0, R200, R0, 0x1 ;  /* 0x00000000c8027211 */ /* 0x000fc400078008ff */
[-C--:B------:R-:W-:Y:S01]  /*e900*/  LEA.HI.X R9, R204, R4.reuse, R209, 0x1, P2 ;  /* 0x00000004cc097211 */ /* 0x080fe200010f0cd1 */
[----:B------:R-:W-:Y:S01]  /*e910*/  @!PT LDS RZ, [RZ] ;  /* 0x00000000fffff984 */ /* 0x000fe20000000800 */
[----:B------:R-:W-:Y:S01]  /*e920*/  @!PT LDS RZ, [RZ] ;  /* 0x00000000fffff984 */ /* 0x000fe20000000800 */
[----:B------:R-:W-:Y:S01]  /*e930*/  @!PT LDS RZ, [RZ] ;  /* 0x00000000fffff984 */ /* 0x000fe20000000800 */
[----:B------:R2:W-:Y:S01]  /*e940*/  LDGSTS.E.BYPASS.LTC128B.128 [R198+0xc080], [R10.64], !P6 ;  /* 0x0c0800000ac67fae */ /* 0x0005e2000f101d48 */
[-C--:B------:R-:W-:Y:S02]  /*e950*/  LEA.HI.X R7, R199, R4.reuse, R211, 0x1, P1 ;  /* 0x00000004c7077211 */ /* 0x080fe400008f0cd3 */
[----:B------:R-:W-:Y:S01]  /*e960*/  LEA.HI.X R3, R200, R4, R210, 0x1, P0 ;  /* 0x00000004c8037211 */ /* 0x000fe200000f0cd2 */
[----:B------:R2:W-:Y:S04]  /*e970*/  LDGSTS.E.BYPASS.LTC128B.128 [R198+0xd080], [R8.64], !P5 ;  /* 0x0d08000008c67fae */ /* 0x0005e8000e901d48 */
[----:B------:R2:W-:Y:S04]  /*e980*/  LDGSTS.E.BYPASS.LTC128B.128 [R198+0xe080], [R6.64], !P4 ;  /* 0x0e08000006c67fae */ /* 0x0005e8000e101d48 */
[----:B------:R2:W-:Y:S02]  /*e990*/  LDGSTS.E.BYPASS.LTC128B.128 [R198+0xf080], [R2.64], !P3 ;  /* 0x0f08000002c67fae */ /* 0x0005e4000d901d48 */
.L_x_262:
[----:B--234-:R-:W-:Y:S05]  /*e9a0*/  BSYNC B0 ;  /* 0x0000000000007941 */ /* 0x01cfea0003800000 */
.L_x_261:
[----:B-1----:R-:W-:Y:S01]  /*e9b0*/  IMAD.IADD R0, R110, 0x1, -R248 ;  /* 0x000000016e007824 */ /* 0x002fe200078e0af8 */
[----:B------:R-:W0:Y:S04]  /*e9c0*/  LDGDEPBAR ;  /* 0x00000000000079af */ /* 0x000e280000000000 */
[----:B------:R-:W-:-:S02]  /*e9d0*/  ISETP.GT.AND P0, PT, R0, RZ, PT ;  /* 0x000000ff0000720c */ /* 0x000fc40003f04270 */
[C---:B------:R-:W-:Y:S02]  /*e9e0*/  ISETP.GT.AND P2, PT, R0.reuse, 0x1, PT ;  /* 0x000000010000780c */ /* 0x040fe40003f44270 */
[----:B------:R-:W-:Y:S02]  /*e9f0*/  ISETP.GT.AND P6, PT, R0, 0x8, PT ;  /* 0x000000080000780c */ /* 0x000fe40003fc4270 */
[----:B------:R-:W-:Y:S02]  /*ea00*/  FSEL R11, R32, -INF , P0 ;  /* 0xff800000200b7808 */ /* 0x000fe40000000000 */
[----:B------:R-:W-:Y:S02]  /*ea10*/  FSEL R6, R36, -INF , P0 ;  /* 0xff80000024067808 */ /* 0x000fe40000000000 */
[----:B------:R-:W-:Y:S02]  /*ea20*/  FSEL R18, R18, -INF , P2 ;  /* 0xff80000012127808 */ /* 0x000fe40001000000 */
[----:B------:R-:W-:-:S02]  /*ea30*/  FSEL R7, R33, -INF , P2 ;  /* 0xff80000021077808 */ /* 0x000fc40001000000 */
[C---:B------:R-:W-:Y:S02]  /*ea40*/  ISETP.GT.AND P5, PT, R0.reuse, 0x9, PT ;  /* 0x000000090000780c */ /* 0x040fe40003fa4270 */
[C---:B------:R-:W-:Y:S02]  /*ea50*/  ISETP.GT.AND P4, PT, R0.reuse, 0x10, PT ;  /* 0x000000100000780c */ /* 0x040fe40003f84270 */
[C---:B------:R-:W-:Y:S02]  /*ea60*/  ISETP.GT.AND P3, PT, R0.reuse, 0x11, PT ;  /* 0x000000110000780c */ /* 0x040fe40003f64270 */
[C---:B------:R-:W-:Y:S02]  /*ea70*/  ISETP.GT.AND P1, PT, R0.reuse, 0x18, PT ;  /* 0x000000180000780c */ /* 0x040fe40003f24270 */
[----:B------:R-:W-:Y:S02]  /*ea80*/  ISETP.GT.AND P0, PT, R0, 0x19, PT ;  /* 0x000000190000780c */ /* 0x000fe40003f04270 */
[----:B------:R-:W-:-:S02]  /*ea90*/  FSEL R20, R20, -INF , P6 ;  /* 0xff80000014147808 */ /* 0x000fc40003000000 */
[----:B------:R-:W-:Y:S02]  /*eaa0*/  FSEL R8, R26, -INF , P6 ;  /* 0xff8000001a087808 */ /* 0x000fe40003000000 */
[----:B------:R-:W-:Y:S02]  /*eab0*/  FMNMX.FTZ R0, R6, R7, !PT ;  /* 0x0000000706007209 */ /* 0x000fe40007810000 */
[----:B------:R-:W-:Y:S02]  /*eac0*/  FMNMX.FTZ R2, R11, R18, !PT ;  /* 0x000000120b027209 */ /* 0x000fe40007810000 */
[----:B------:R-:W-:Y:S02]  /*ead0*/  FSEL R21, R21, -INF , P5 ;  /* 0xff80000015157808 */ /* 0x000fe40002800000 */
[----:B------:R-:W-:Y:S02]  /*eae0*/  FSEL R10, R27, -INF , P5 ;  /* 0xff8000001b0a7808 */ /* 0x000fe40002800000 */
[----:B------:R-:W-:-:S02]  /*eaf0*/  FMNMX.FTZ R0, R8, R0, !PT ;  /* 0x0000000008007209 */ /* 0x000fc40007810000 */
[----:B------:R-:W-:Y:S02]  /*eb00*/  FMNMX.FTZ R2, R20, R2, !PT ;  /* 0x0000000214027209 */ /* 0x000fe40007810000 */
[----:B------:R-:W-:Y:S02]  /*eb10*/  FSEL R22, R13, -INF , P4 ;  /* 0xff8000000d167808 */ /* 0x000fe40002000000 */
[----:B------:R-:W-:Y:S02]  /*eb20*/  FSEL R9, R17, -INF , P4 ;  /* 0xff80000011097808 */ /* 0x000fe40002000000 */
[----:B------:R-:W-:Y:S02]  /*eb30*/  FMNMX.FTZ R0, R10, R0, !PT ;  /* 0x000000000a007209 */ /* 0x000fe40007810000 */
[----:B------:R-:W-:Y:S02]  /*eb40*/  FMNMX.FTZ R2, R21, R2, !PT ;  /* 0x0000000215027209 */ /* 0x000fe40007810000 */
        /* <DEDUP_REMOVED lines=12> */
[----:B------:R-:W-:-:S02]  /*ec10*/  FMNMX.FTZ R4, R19, R0, !PT ;  /* 0x0000000013047209 */ /* 0x000fc40007810000 */
[----:B------:R-:W-:Y:S01]  /*ec20*/  FMNMX.FTZ R5, R29, R2, !PT ;  /* 0x000000021d057209 */ /* 0x000fe20007810000 */
[----:B------:R-:W-:Y:S05]  /*ec30*/  BRA.DIV ~URZ, `(.L_x_265) ;  /* 0x00008f727f007947 */ /* 0x000fea000b800000 */
[----:B------:R-:W1:Y:S04]  /*ec40*/  SHFL.BFLY PT, R0, R4, 0x2, 0x1f ;  /* 0x0c401f0004007f89 */ /* 0x000e6800000e0000 */
[----:B------:R-:W2:Y:S01]  /*ec50*/  SHFL.BFLY PT, R3, R5, 0x2, 0x1f ;  /* 0x0c401f0005037f89 */ /* 0x000ea200000e0000 */
[----:B-1----:R-:W-:Y:S02]  /*ec60*/  FMNMX.FTZ R0, R4, R0, !PT ;  /* 0x0000000004007209 */ /* 0x002fe40007810000 */
[----:B--2---:R-:W-:-:S03]  /*ec70*/  FMNMX.FTZ R5, R5, R3, !PT ;  /* 0x0000000305057209 */ /* 0x004fc60007810000 */
[----:B------:R-:W1:Y:S04]  /*ec80*/  SHFL.BFLY PT, R2, R0, 0x1, 0x1f ;  /* 0x0c201f0000027f89 */ /* 0x000e6800000e0000 */
[----:B------:R2:W3:Y:S01]  /*ec90*/  SHFL.BFLY PT, R3, R5, 0x1, 0x1f ;  /* 0x0c201f0005037f89 */ /* 0x0004e200000e0000 */
[----:B-1----:R-:W-:-:S05]  /*eca0*/  FMNMX.FTZ R134, R0, R2, !PT ;  /* 0x0000000200867209 */ /* 0x002fca0007810000 */
.L_x_346:
[C---:B------:R-:W-:Y:S01]  /*ecb0*/  FMUL.FTZ R2, R134.reuse, c[0x0][0x2d0] ;  /* 0x0000b40086027a20 */ /* 0x040fe20000410000 */
[----:B------:R-:W-:Y:S01]  /*ecc0*/  FSETP.NEU.FTZ.AND P0, PT, R134, -INF , PT ;  /* 0xff8000008600780b */ /* 0x000fe20003f1d000 */
[----:B------:R-:W-:Y:S01]  /*ecd0*/  WARPSYNC 0xffffffff ;  /* 0xffffffff00007948 */ /* 0x000fe20003800000 */
[----:B------:R-:W1:Y:S02]  /*ece0*/  LDSM.16.MT88.4 R12, [R189] ;  /* 0x00000000bd0c783b */ /* 0x000e640000004200 */
[----:B------:R-:W-:-:S02]  /*ecf0*/  FSEL R2, R2, RZ, P0 ;  /* 0x000000ff02027208 */ /* 0x000fc40000000000 */
[----:B------:R-:W4:Y:S03]  /*ed00*/  LDSM.16.MT88.4 R24, [R190] ;  /* 0x00000000be18783b */ /* 0x000f260000004200 */
[--C-:B------:R-:W-:Y:S01]  /*ed10*/  FFMA.FTZ R0, R6, c[0x0][0x2d0], -R2.reuse ;  /* 0x0000b40006007a23 */ /* 0x100fe20000010802 */
[----:B------:R-:W-:Y:S03]  /*ed20*/  LDSM.16.MT88.4 R32, [R192] ;  /* 0x00000000c020783b */ /* 0x000fe60000004200 */
[----:B------:R5:W-:Y:S01]  /*ed30*/  MUFU.EX2 R110, R0 ;  /* 0x00000000006e7308 */ /* 0x000be20000000800 */
[----:B------:R-:W-:Y:S04]  /*ed40*/  LDSM.16.MT88.4 R152, [R189+0x800] ;  /* 0x00080000bd98783b */ /* 0x000fe80000004200 */
[----:B------:R-:W-:Y:S04]  /*ed50*/  LDSM.16.MT88.4 R144, [R190+0x800] ;  /* 0x00080000be90783b */ /* 0x000fe80000004200 */
[----:B------:R-:W-:Y:S04]  /*ed60*/  LDSM.16.MT88.4 R36, [R191] ;  /* 0x00000000bf24783b */ /* 0x000fe80000004200 */
[----:B------:R-:W-:Y:S01]  /*ed70*/  LDSM.16.MT88.4 R40, [R189+0x1000] ;  /* 0x00100000bd28783b */ /* 0x000fe20000004200 */
[----:B-----5:R-:W-:-:S03]  /*ed80*/  FFMA.FTZ R0, R7, c[0x0][0x2d0], -R2 ;  /* 0x0000b40007007a23 */ /* 0x020fc60000010802 */
[----:B------:R-:W-:Y:S01]  /*ed90*/  LDSM.16.MT88.4 R52, [R191+0x800] ;  /* 0x00080000bf34783b */ /* 0x000fe20000004200 */
[----:B------:R5:W2:Y:S03]  /*eda0*/  MUFU.EX2 R108, R0 ;  /* 0x00000000006c7308 */ /* 0x000aa60000000800 */
[----:B------:R-:W-:Y:S04]  /*edb0*/  LDSM.16.MT88.4 R56, [R192+0x1000] ;  /* 0x00100000c038783b */ /* 0x000fe80000004200 */
[----:B------:R-:W-:Y:S04]  /*edc0*/  LDSM.16.MT88.4 R68, [R192+0x1800] ;  /* 0x00180000c044783b */ /* 0x000fe80000004200 */
[----:B------:R-:W-:Y:S04]  /*edd0*/  LDSM.16.MT88.4 R72, [R189+0x2000] ;  /* 0x00200000bd48783b */ /* 0x000fe80000004200 */
[----:B------:R-:W3:Y:S01]  /*ede0*/  LDSM.16.MT88.4 R60, [R190+0x1000] ;  /* 0x00100000be3c783b */ /* 0x000ee20000004200 */
[--C-:B-----5:R-:W-:Y:S01]  /*edf0*/  FFMA.FTZ R0, R8, c[0x0][0x2d0], -R2.reuse ;  /* 0x0000b40008007a23 */ /* 0x120fe20000010802 */
[----:B---3--:R-:W-:Y:S01]  /*ee00*/  FMNMX.FTZ R8, R3, R5, !PT ;  /* 0x0000000503087209 */ /* 0x008fe20007810000 */
[----:B------:R-:W-:Y:S01]  /*ee10*/  FFMA.FTZ R3, R10, c[0x0][0x2d0], -R2 ;  /* 0x0000b4000a037a23 */ /* 0x000fe20000010802 */
[----:B--2---:R-:W-:Y:S01]  /*ee20*/  F2FP.PACK_AB R4, R108, R110 ;  /* 0x0000006e6c04723e */ /* 0x004fe200000000ff */
[----:B------:R2:W-:Y:S01]  /*ee30*/  MUFU.EX2 R109, R0 ;  /* 0x00000000006d7308 */ /* 0x0005e20000000800 */
[C---:B------:R-:W-:Y:S01]  /*ee40*/  FSETP.NEU.FTZ.AND P0, PT, R8.reuse, -INF , PT ;  /* 0xff8000000800780b */ /* 0x040fe20003f1d000 */
[----:B------:R-:W-:Y:S04]  /*ee50*/  LDSM.16.MT88.4 R64, [R191+0x1000] ;  /* 0x00100000bf40783b */ /* 0x000fe80000004200 */
[----:B------:R-:W-:Y:S02]  /*ee60*/  LDSM.16.MT88.4 R80, [R191+0x1800] ;  /* 0x00180000bf50783b */ /* 0x000fe40000004200 */
[----:B------:R3:W5:Y:S02]  /*ee70*/  MUFU.EX2 R119, R3 ;  /* 0x0000000300777308 */ /* 0x0007640000000800 */
[----:B------:R-:W1:Y:S04]  /*ee80*/  LDSM.16.MT88.4 R84, [R190+0x2000] ;  /* 0x00200000be54783b */ /* 0x000e680000004200 */
[----:B------:R-:W-:Y:S01]  /*ee90*/  LDSM.16.MT88.4 R92, [R190+0x2800] ;  /* 0x00280000be5c783b */ /* 0x000fe20000004200 */
[----:B--2---:R-:W-:-:S03]  /*eea0*/  FMUL.FTZ R0, R8, c[0x0][0x2d0] ;  /* 0x0000b40008007a20 */ /* 0x004fc60000410000 */
[----:B------:R-:W-:Y:S02]  /*eeb0*/  LDSM.16.MT88.4 R96, [R191+0x2800] ;  /* 0x00280000bf60783b */ /* 0x000fe40000004200 */
[----:B------:R-:W-:Y:S02]  /*eec0*/  FSEL R0, R0, RZ, P0 ;  /* 0x000000ff00007208 */ /* 0x000fe40000000000 */
[----:B------:R-:W-:Y:S01]  /*eed0*/  LDSM.16.MT88.4 R112, [R190+0x3000] ;  /* 0x00300000be70783b */ /* 0x000fe20000004200 */
[----:B---3--:R-:W-:Y:S01]  /*eee0*/  FFMA.FTZ R3, R9, c[0x0][0x2d0], -R2 ;  /* 0x0000b40009037a23 */ /* 0x008fe20000010802 */
[----:B-----5:R-:W-:Y:S02]  /*eef0*/  F2FP.PACK_AB R6, R119, R109 ;  /* 0x0000006d7706723e */ /* 0x020fe400000000ff */
[----:B------:R-:W-:Y:S01]  /*ef00*/  LDSM.16.MT88.4 R120, [R192+0x3000] ;  /* 0x00300000c078783b */ /* 0x000fe20000004200 */
[----:B------:R2:W-:Y:S03]  /*ef10*/  MUFU.EX2 R118, R3 ;  /* 0x0000000300767308 */ /* 0x0005e60000000800 */
[----:B------:R-:W-:Y:S04]  /*ef20*/  LDSM.16.MT88.4 R48, [R190+0x1800] ;  /* 0x00180000be30783b */ /* 0x000fe80000004200 */
[----:B------:R-:W-:Y:S04]  /*ef30*/  LDSM.16.MT88.4 R88, [R192+0x2000] ;  /* 0x00200000c058783b */ /* 0x000fe80000004200 */
[----:B------:R-:W3:Y:S01]  /*ef40*/  LDSM.16.MT88.4 R104, [R189+0x3000] ;  /* 0x00300000bd68783b */ /* 0x000ee20000004200 */
[----:B--2---:R-:W-:-:S04]  /*ef50*/  FFMA.FTZ R3, R11, c[0x0][0x2d0], -R0 ;  /* 0x0000b4000b037a23 */ /* 0x004fc80000010800 */
[----:B------:R2:W-:Y:S02]  /*ef60*/  MUFU.EX2 R10, R3 ;  /* 0x00000003000a7308 */ /* 0x0005e40000000800 */
[----:B--2---:R-:W-:-:S06]  /*ef70*/  FFMA.FTZ R3, R18, c[0x0][0x2d0], -R0 ;  /* 0x0000b40012037a23 */ /* 0x004fcc0000010800 */
[----:B------:R2:W5:Y:S02]  /*ef80*/  MUFU.EX2 R9, R3 ;  /* 0x0000000300097308 */ /* 0x0005640000000800 */
[----:B--2---:R-:W-:Y:S01]  /*ef90*/  FFMA.FTZ R3, R20, c[0x0][0x2d0], -R0 ;  /* 0x0000b40014037a23 */ /* 0x004fe20000010800 */
[----:B-----5:R-:W-:-:S05]  /*efa0*/  F2FP.PACK_AB R5, R9, R10 ;  /* 0x0000000a0905723e */ /* 0x020fca00000000ff */
[----:B------:R2:W-:Y:S02]  /*efb0*/  MUFU.EX2 R116, R3 ;  /* 0x0000000300747308 */ /* 0x0005e40000000800 */
[----:B--2---:R-:W-:-:S06]  /*efc0*/  FFMA.FTZ R3, R21, c[0x0][0x2d0], -R0 ;  /* 0x0000b40015037a23 */ /* 0x004fcc0000010800 */
[----:B------:R2:W5:Y:S02]  /*efd0*/  MUFU.EX2 R11, R3 ;  /* 0x00000003000b7308 */ /* 0x0005640000000800 */
[----:B--2---:R-:W-:Y:S01]  /*efe0*/  FFMA.FTZ R3, R17, c[0x0][0x2d0], -R2 ;  /* 0x0000b40011037a23 */ /* 0x004fe20000010802 */
[----:B-----5:R-:W-:-:S05]  /*eff0*/  F2FP.PACK_AB R7, R11, R116 ;  /* 0x000000740b07723e */ /* 0x020fca00000000ff */
[----:B------:R2:W5:Y:S02]  /*f000*/  MUFU.EX2 R124, R3 ;  /* 0x00000003007c7308 */ /* 0x0005640000000800 */
[C---:B-1----:R-:W-:Y:S08]  /*f010*/  HMMA.16816.F32 R156, R4.reuse, R12, RZ ;  /* 0x0000000c049c723c */ /* 0x042ff000000018ff */
[----:B------:R-:W-:Y:S01]  /*f020*/  HMMA.16816.F32 R12, R4, R14, RZ ;  /* 0x0000000e040c723c */ /* 0x000fe200000018ff */
[--C-:B--2---:R-:W-:Y:S01]  /*f030*/  FFMA.FTZ R3, R16, c[0x0][0x2d0], -R2.reuse ;  /* 0x0000b40010037a23 */ /* 0x104fe20000010802 */
[----:B-----5:R-:W-:Y:S01]  /*f040*/  F2FP.PACK_AB R128, R124, R118 ;  /* 0x000000767c80723e */ /* 0x020fe200000000ff */
[----:B------:R-:W-:-:S02]  /*f050*/  FFMA.FTZ R2, R19, c[0x0][0x2d0], -R2 ;  /* 0x0000b40013027a23 */ /* 0x000fc40000010802 */
[----:B------:R-:W-:Y:S01]  /*f060*/  MUFU.EX2 R125, R3 ;  /* 0x00000003007d7308 */ /* 0x000fe20000000800 */
[----:B------:R-:W1:Y:S02]  /*f070*/  LDSM.16.MT88.4 R16, [R192+0x800] ;  /* 0x00080000c010783b */ /* 0x000e640000004200 */
[C---:B----4-:R-:W-:Y:S05]  /*f080*/  HMMA.16816.F32 R148, R4.reuse, R24, RZ ;  /* 0x000000180494723c */ /* 0x050fea00000018ff */
[----:B------:R2:W4:Y:S03]  /*f090*/  MUFU.EX2 R206, R2 ;  /* 0x0000000200ce7308 */ /* 0x0005260000000800 */
[C---:B------:R-:W-:Y:S08]  /*f0a0*/  HMMA.16816.F32 R24, R4.reuse, R26, RZ ;  /* 0x0000001a0418723c */ /* 0x040ff000000018ff */
[----:B------:R-:W-:Y:S01]  /*f0b0*/  HMMA.16816.F32 R44, R4, R60, RZ ;  /* 0x0000003c042c723c */ /* 0x000fe200000018ff */
[----:B--2---:R-:W-:Y:S01]  /*f0c0*/  FFMA.FTZ R2, R22, c[0x0][0x2d0], -R0 ;  /* 0x0000b40016027a23 */ /* 0x004fe20000010800 */
[----:B----4-:R-:W-:-:S06]  /*f0d0*/  F2FP.PACK_AB R130, R206, R125 ;  /* 0x0000007dce82723e */ /* 0x010fcc00000000ff */
[C---:B------:R-:W-:Y:S01]  /*f0e0*/  HMMA.16816.F32 R76, R4.reuse, R84, RZ ;  /* 0x00000054044c723c */ /* 0x040fe200000018ff */
[----:B------:R2:W-:Y:S07]  /*f0f0*/  MUFU.EX2 R3, R2 ;  /* 0x0000000200037308 */ /* 0x0005ee0000000800 */
[C---:B---3--:R-:W-:Y:S08]  /*f100*/  HMMA.16816.F32 R100, R4.reuse, R104, RZ ;  /* 0x000000680464723c */ /* 0x048ff000000018ff */
[----:B------:R-:W-:Y:S01]  /*f110*/  HMMA.16816.F32 R104, R4, R106, RZ ;  /* 0x0000006a0468723c */ /* 0x000fe200000018ff */
[----:B--2---:R-:W-:-:S04]  /*f120*/  FFMA.FTZ R2, R23, c[0x0][0x2d0], -R0 ;  /* 0x0000b40017027a23 */ /* 0x004fc80000010800 */
[----:B------:R2:W3:Y:S03]  /*f130*/  MUFU.EX2 R117, R2 ;  /* 0x0000000200757308 */ /* 0x0004e60000000800 */
[C---:B------:R-:W-:Y:S08]  /*f140*/  HMMA.16816.F32 R20, R4.reuse, R32, RZ ;  /* 0x000000200414723c */ /* 0x040ff000000018ff */
[----:B------:R-:W-:Y:S01]  /*f150*/  HMMA.16816.F32 R32, R4, R34, RZ ;  /* 0x000000220420723c */ /* 0x000fe200000018ff */
[--C-:B--2---:R-:W-:Y:S01]  /*f160*/  FFMA.FTZ R2, R28, c[0x0][0x2d0], -R0.reuse ;  /* 0x0000b4001c027a23 */ /* 0x104fe20000010800 */
[----:B---3--:R-:W-:Y:S01]  /*f170*/  F2FP.PACK_AB R129, R117, R3 ;  /* 0x000000037581723e */ /* 0x008fe200000000ff */
[----:B------:R-:W-:-:S02]  /*f180*/  FFMA.FTZ R0, R29, c[0x0][0x2d0], -R0 ;  /* 0x0000b4001d007a23 */ /* 0x000fc40000010800 */
[----:B------:R2:W-:Y:S03]  /*f190*/  MUFU.EX2 R126, R2 ;  /* 0x00000002007e7308 */ /* 0x0005e60000000800 */
[----:B------:R-:W-:Y:S05]  /*f1a0*/  HMMA.16816.F32 R28, R4, R36, RZ ;  /* 0x00000024041c723c */ /* 0x000fea00000018ff */
[----:B------:R-:W3:Y:S01]  /*f1b0*/  MUFU.EX2 R205, R0 ;  /* 0x0000000000cd7308 */ /* 0x000ee20000000800 */
[----:B--2---:R-:W-:-:S04]  /*f1c0*/  FADD.FTZ R2, R10, R9 ;  /* 0x000000090a027221 */ /* 0x004fc80000010000 */
[----:B------:R-:W-:Y:S01]  /*f1d0*/  FADD.FTZ R2, R116, R2 ;  /* 0x0000000274027221 */ /* 0x000fe20000010000 */
[----:B---3--:R-:W-:Y:S01]  /*f1e0*/  F2FP.PACK_AB R131, R205, R126 ;  /* 0x0000007ecd83723e */ /* 0x008fe200000000ff */
[----:B------:R-:W-:Y:S02]  /*f1f0*/  FADD.FTZ R0, R110, R108 ;  /* 0x0000006c6e007221 */ /* 0x000fe40000010000 */
[----:B------:R-:W-:Y:S02]  /*f200*/  FADD.FTZ R2, R11, R2 ;  /* 0x000000020b027221 */ /* 0x000fe40000010000 */
[----:B------:R-:W-:Y:S02]  /*f210*/  FADD.FTZ R0, R109, R0 ;  /* 0x000000006d007221 */ /* 0x000fe40000010000 */
[----:B------:R-:W-:Y:S01]  /*f220*/  HMMA.16816.F32 R156, R128, R152, R156 ;  /* 0x00000098809c723c */ /* 0x000fe2000000189c */
[----:B------:R-:W-:Y:S02]  /*f230*/  FADD.FTZ R2, R3, R2 ;  /* 0x0000000203027221 */ /* 0x000fe40000010000 */
[----:B------:R-:W-:-:S02]  /*f240*/  FADD.FTZ R0, R119, R0 ;  /* 0x0000000077007221 */ /* 0x000fc40000010000 */
[----:B------:R-:W-:Y:S02]  /*f250*/  FADD.FTZ R2, R117, R2 ;  /* 0x0000000275027221 */ /* 0x000fe40000010000 */
[----:B------:R-:W-:Y:S01]  /*f260*/  FADD.FTZ R0, R118, R0 ;  /* 0x0000000076007221 */ /* 0x000fe20000010000 */
[----:B------:R-:W-:Y:S01]  /*f270*/  HMMA.16816.F32 R152, R128, R154, R12 ;  /* 0x0000009a8098723c */ /* 0x000fe2000000180c */
[----:B------:R-:W2:Y:S02]  /*f280*/  LDSM.16.MT88.4 R12, [R189+0x1800] ;  /* 0x00180000bd0c783b */ /* 0x000ea40000004200 */
[----:B------:R-:W-:-:S04]  /*f290*/  FADD.FTZ R0, R124, R0 ;  /* 0x000000007c007221 */ /* 0x000fc80000010000 */
[----:B------:R-:W-:Y:S01]  /*f2a0*/  FADD.FTZ R0, R125, R0 ;  /* 0x000000007d007221 */ /* 0x000fe20000010000 */
[----:B------:R-:W-:Y:S03]  /*f2b0*/  HMMA.16816.F32 R148, R128, R144, R148 ;  /* 0x000000908094723c */ /* 0x000fe60000001894 */
[----:B------:R-:W-:Y:S02]  /*f2c0*/  FADD.FTZ R206, R206, R0 ;  /* 0x00000000cece7221 */ /* 0x000fe40000010000 */
[----:B------:R-:W-:-:S03]  /*f2d0*/  FADD.FTZ R0, R126, R2 ;  /* 0x000000027e007221 */ /* 0x000fc60000010000 */
[----:B------:R-:W-:Y:S01]  /*f2e0*/  HMMA.16816.F32 R144, R128, R146, R24 ;  /* 0x000000928090723c */ /* 0x000fe20000001818 */
[----:B------:R-:W-:Y:S01]  /*f2f0*/  FADD.FTZ R205, R205, R0 ;  /* 0x00000000cdcd7221 */ /* 0x000fe20000010000 */
[----:B------:R-:W-:-:S04]  /*f300*/  IADD3 R0, R172, -0x2, RZ ;  /* 0xfffffffeac007810 */ /* 0x000fc80007ffe0ff */
[----:B------:R-:W-:Y:S02]  /*f310*/  ISETP.GE.AND P0, PT, R0, R213, PT ;  /* 0x000000d50000720c */ /* 0x000fe40003f06270 */
[----:B-1----:R-:W-:Y:S08]  /*f320*/  HMMA.16816.F32 R24, R128, R18, R32 ;  /* 0x000000128018723c */ /* 0x002ff00000001820 */
[C---:B------:R-:W-:Y:S08]  /*f330*/  HMMA.16816.F32 R32, R4.reuse, R38, RZ ;  /* 0x000000260420723c */ /* 0x040ff000000018ff */
[C---:B------:R-:W-:Y:S08]  /*f340*/  HMMA.16816.F32 R36, R4.reuse, R40, RZ ;  /* 0x000000280424723c */ /* 0x040ff000000018ff */
[----:B------:R-:W-:Y:S08]  /*f350*/  HMMA.16816.F32 R40, R4, R42, RZ ;  /* 0x0000002a0428723c */ /* 0x000ff000000018ff */
[C---:B------:R-:W-:Y:S08]  /*f360*/  HMMA.16816.F32 R28, R128.reuse, R52, R28 ;  /* 0x00000034801c723c */ /* 0x040ff0000000181c */
[----:B------:R-:W-:Y:S08]  /*f370*/  HMMA.16816.F32 R32, R128, R54, R32 ;  /* 0x000000368020723c */ /* 0x000ff00000001820 */
[C---:B------:R-:W-:Y:S08]  /*f380*/  HMMA.16816.F32 R52, R4.reuse, R56, RZ ;  /* 0x000000380434723c */ /* 0x040ff000000018ff */
[----:B------:R-:W-:Y:S08]  /*f390*/  HMMA.16816.F32 R56, R4, R58, RZ ;  /* 0x0000003a0438723c */ /* 0x000ff000000018ff */
[C---:B--2---:R-:W-:Y:S08]  /*f3a0*/  HMMA.16816.F32 R36, R128.reuse, R12, R36 ;  /* 0x0000000c8024723c */ /* 0x044ff00000001824 */
[C---:B------:R-:W-:Y:S01]  /*f3b0*/  HMMA.16816.F32 R40, R128.reuse, R14, R40 ;  /* 0x0000000e8028723c */ /* 0x040fe20000001828 */
[----:B------:R-:W1:Y:S07]  /*f3c0*/  LDSM.16.MT88.4 R12, [R189+0x2800] ;  /* 0x00280000bd0c783b */ /* 0x000e6e0000004200 */
[C---:B------:R-:W-:Y:S08]  /*f3d0*/  HMMA.16816.F32 R52, R128.reuse, R68, R52 ;  /* 0x000000448034723c */ /* 0x040ff00000001834 */
[----:B------:R-:W-:Y:S08]  /*f3e0*/  HMMA.16816.F32 R56, R128, R70, R56 ;  /* 0x000000468038723c */ /* 0x000ff00000001838 */
[C---:B------:R-:W-:Y:S08]  /*f3f0*/  HMMA.16816.F32 R68, R4.reuse, R72, RZ ;  /* 0x000000480444723c */ /* 0x040ff000000018ff */
[----:B------:R-:W-:Y:S08]  /*f400*/  HMMA.16816.F32 R72, R4, R74, RZ ;  /* 0x0000004a0448723c */ /* 0x000ff000000018ff */
[----:B------:R-:W-:Y:S08]  /*f410*/  HMMA.16816.F32 R20, R128, R16, R20 ;  /* 0x000000108014723c */ /* 0x000ff00000001814 */
[C---:B------:R-:W-:Y:S08]  /*f420*/  HMMA.16816.F32 R16, R4.reuse, R62, RZ ;  /* 0x0000003e0410723c */ /* 0x040ff000000018ff */
[C---:B------:R-:W-:Y:S08]  /*f430*/  HMMA.16816.F32 R60, R4.reuse, R64, RZ ;  /* 0x00000040043c723c */ /* 0x040ff000000018ff */
[----:B------:R-:W-:Y:S08]  /*f440*/  HMMA.16816.F32 R64, R4, R66, RZ ;  /* 0x000000420440723c */ /* 0x000ff000000018ff */
[C---:B-1----:R-:W-:Y:S08]  /*f450*/  HMMA.16816.F32 R68, R128.reuse, R12, R68 ;  /* 0x0000000c8044723c */ /* 0x042ff00000001844 */
[C---:B------:R-:W-:Y:S01]  /*f460*/  HMMA.16816.F32 R72, R128.reuse, R14, R72 ;  /* 0x0000000e8048723c */ /* 0x040fe20000001848 */
[----:B------:R-:W1:Y:S07]  /*f470*/  LDSM.16.MT88.4 R12, [R191+0x2000] ;  /* 0x00200000bf0c783b */ /* 0x000e6e0000004200 */
[C---:B------:R-:W-:Y:S08]  /*f480*/  HMMA.16816.F32 R60, R128.reuse, R80, R60 ;  /* 0x00000050803c723c */ /* 0x040ff0000000183c */
[----:B------:R-:W-:Y:S08]  /*f490*/  HMMA.16816.F32 R64, R128, R82, R64 ;  /* 0x000000528040723c */ /* 0x000ff00000001840 */
[----:B------:R-:W-:Y:S08]  /*f4a0*/  HMMA.16816.F32 R80, R4, R86, RZ ;  /* 0x000000560450723c */ /* 0x000ff000000018ff */
[----:B------:R-:W-:Y:S08]  /*f4b0*/  HMMA.16816.F32 R76, R128, R92, R76 ;  /* 0x0000005c804c723c */ /* 0x000ff0000000184c */
[----:B------:R-:W-:Y:S08]  /*f4c0*/  HMMA.16816.F32 R108, R4, R112, RZ ;  /* 0x00000070046c723c */ /* 0x000ff000000018ff */
[----:B------:R-:W-:Y:S08]  /*f4d0*/  HMMA.16816.F32 R80, R128, R94, R80 ;  /* 0x0000005e8050723c */ /* 0x000ff00000001850 */
[C---:B-1----:R-:W-:Y:S08]  /*f4e0*/  HMMA.16816.F32 R92, R4.reuse, R12, RZ ;  /* 0x0000000c045c723c */ /* 0x042ff000000018ff */
[C---:B------:R-:W-:Y:S08]  /*f4f0*/  HMMA.16816.F32 R12, R4.reuse, R14, RZ ;  /* 0x0000000e040c723c */ /* 0x040ff000000018ff */
[----:B------:R-:W-:Y:S08]  /*f500*/  HMMA.16816.F32 R112, R4, R114, RZ ;  /* 0x000000720470723c */ /* 0x000ff000000018ff */
[C---:B------:R-:W-:Y:S08]  /*f510*/  HMMA.16816.F32 R92, R128.reuse, R96, R92 ;  /* 0x00000060805c723c */ /* 0x040ff0000000185c */
[----:B------:R-:W-:Y:S01]  /*f520*/  HMMA.16816.F32 R96, R128, R98, R12 ;  /* 0x000000628060723c */ /* 0x000fe2000000180c */
[----:B------:R-:W1:Y:S07]  /*f530*/  LDSM.16.MT88.4 R12, [R190+0x3800] ;  /* 0x00380000be0c783b */ /* 0x000e6e0000004200 */
[C---:B------:R-:W-:Y:S08]  /*f540*/  HMMA.16816.F32 R116, R4.reuse, R120, RZ ;  /* 0x000000780474723c */ /* 0x040ff000000018ff */
[----:B------:R-:W-:Y:S08]  /*f550*/  HMMA.16816.F32 R120, R4, R122, RZ ;  /* 0x0000007a0478723c */ /* 0x000ff000000018ff */
[C---:B------:R-:W-:Y:S08]  /*f560*/  HMMA.16816.F32 R44, R128.reuse, R48, R44 ;  /* 0x00000030802c723c */ /* 0x040ff0000000182c */
[----:B------:R-:W-:Y:S01]  /*f570*/  HMMA.16816.F32 R48, R128, R50, R16 ;  /* 0x000000328030723c */ /* 0x000fe20000001810 */
[----:B------:R-:W2:Y:S07]  /*f580*/  LDSM.16.MT88.4 R16, [R192+0x2800] ;  /* 0x00280000c010783b */ /* 0x000eae0000004200 */
[----:B------:R-:W-:Y:S08]  /*f590*/  HMMA.16816.F32 R84, R4, R88, RZ ;  /* 0x000000580454723c */ /* 0x000ff000000018ff */
[C---:B-1----:R-:W-:Y:S08]  /*f5a0*/  HMMA.16816.F32 R108, R128.reuse, R12, R108 ;  /* 0x0000000c806c723c */ /* 0x042ff0000000186c */
[----:B------:R-:W-:Y:S01]  /*f5b0*/  HMMA.16816.F32 R112, R128, R14, R112 ;  /* 0x0000000e8070723c */ /* 0x000fe20000001870 */
[----:B------:R-:W1:Y:S07]  /*f5c0*/  LDSM.16.MT88.4 R12, [R192+0x3800] ;  /* 0x00380000c00c783b */ /* 0x000e6e0000004200 */
[----:B------:R-:W-:Y:S08]  /*f5d0*/  HMMA.16816.F32 R88, R4, R90, RZ ;  /* 0x0000005a0458723c */ /* 0x000ff000000018ff */
[C---:B--2---:R-:W-:Y:S11]  /*f5e0*/  HMMA.16816.F32 R84, R128.reuse, R16, R84 ;  /* 0x000000108054723c */ /* 0x044ff60000001854 */
[----:B------:R-:W-:Y:S05]  /*f5f0*/  @!UPT UIADD3 URZ, URZ, URZ, URZ ;  /* 0x0000003f3f3ff290 */ /* 0x000fea000fffe03f */
[C---:B------:R-:W-:Y:S01]  /*f600*/  HMMA.16816.F32 R88, R128.reuse, R18, R88 ;  /* 0x000000128058723c */ /* 0x040fe20000001858 */
[----:B------:R-:W2:Y:S07]  /*f610*/  LDSM.16.MT88.4 R16, [R189+0x3800] ;  /* 0x00380000bd10783b */ /* 0x000eae0000004200 */
[C---:B-1----:R-:W-:Y:S08]  /*f620*/  HMMA.16816.F32 R116, R128.reuse, R12, R116 ;  /* 0x0000000c8074723c */ /* 0x042ff00000001874 */
[C---:B------:R-:W-:Y:S01]  /*f630*/  HMMA.16816.F32 R120, R128.reuse, R14, R120 ;  /* 0x0000000e8078723c */ /* 0x040fe20000001878 */
[----:B------:R-:W1:Y:S07]  /*f640*/  LDSM.16.MT88.4 R12, [R191+0x3000] ;  /* 0x00300000bf0c783b */ /* 0x000e6e0000004200 */
[C---:B--2---:R-:W-:Y:S08]  /*f650*/  HMMA.16816.F32 R100, R128.reuse, R16, R100 ;  /* 0x000000108064723c */ /* 0x044ff00000001864 */
[----:B------:R-:W-:Y:S08]  /*f660*/  HMMA.16816.F32 R104, R128, R18, R104 ;  /* 0x000000128068723c */ /* 0x000ff00000001868 */
[C---:B-1----:R-:W-:Y:S08]  /*f670*/  HMMA.16816.F32 R124, R4.reuse, R12, RZ ;  /* 0x0000000c047c723c */ /* 0x042ff000000018ff */
[----:B------:R-:W-:Y:S01]  /*f680*/  HMMA.16816.F32 R12, R4, R14, RZ ;  /* 0x0000000e040c723c */ /* 0x000fe200000018ff */
[----:B------:R-:W1:Y:S11]  /*f690*/  LDSM.16.MT88.4 R4, [R191+0x3800] ;  /* 0x00380000bf04783b */ /* 0x000e760000004200 */
[----:B------:R-:W-:Y:S04]  /*f6a0*/  @!UPT UIADD3 URZ, URZ, URZ, URZ ;  /* 0x0000003f3f3ff290 */ /* 0x000fe8000fffe03f */
[C---:B-1----:R-:W-:Y:S08]  /*f6b0*/  HMMA.16816.F32 R124, R128.reuse, R4, R124 ;  /* 0x00000004807c723c */ /* 0x042ff0000000187c */
[----:B------:R-:W-:Y:S01]  /*f6c0*/  HMMA.16816.F32 R128, R128, R6, R12 ;  /* 0x000000068080723c */ /* 0x000fe2000000180c */
[----:B------:R-:W-:Y:S07]  /*f6d0*/  @!UPT UIADD3 URZ, URZ, URZ, URZ ;  /* 0x0000003f3f3ff290 */ /* 0x000fee000fffe03f */
[----:B------:R-:W-:Y:S11]  /*f6e0*/  @!P0 BRA `(.L_x_266) ;  /* 0x0000245000008947 */ /* 0x000ff60003800000 */
[----:B------:R-:W-:Y:S02]  /*f6f0*/  MOV R201, R0 ;  /* 0x0000000000c97202 */ /* 0x000fe40000000f00 */
[----:B------:R-:W-:-:S02]  /*f700*/  MOV R137, R8 ;  /* 0x0000000800897202 */ /* 0x000fc40000000f00 */
[----:B------:R-:W-:Y:S02]  /*f710*/  MOV R136, R134 ;  /* 0x0000008600887202 */ /* 0x000fe40000000f00 */
.L_x_273:
[----:B------:R-:W-:Y:S01]  /*f720*/  SHF.R.S32.HI R0, RZ, 0x1f, R203 ;  /* 0x0000001fff007819 */ /* 0x000fe200000114cb */
[----:B------:R-:W-:Y:S04]  /*f730*/  DEPBAR.LE SB0, 0x0 ;  /* 0x000080000000791a */ /* 0x000fe80000000000 */
[----:B------:R-:W-:Y:S01]  /*f740*/  SHF.R.S32.HI R4, RZ, 0x1f, R202 ;  /* 0x0000001fff047819 */ /* 0x000fe200000114ca */
[----:B------:R-:W-:Y:S01]  /*f750*/  WARPSYNC 0xffffffff ;  /* 0xffffffff00007948 */ /* 0x000fe20003800000 */
[----:B------:R-:W-:Y:S01]  /*f760*/  BAR.SYNC.DEFER_BLOCKING 0x0 ;  /* 0x0000000000007b1d */ /* 0x000fe20000010000 */
[----:B------:R-:W-:Y:S01]  /*f770*/  R2P PR, R212, 0x6 ;  /* 0x00000006d4007804 */ /* 0x000fe20000000000 */
[----:B------:R-:W-:Y:S01]  /*f780*/  IMAD R0, R0, c[0x0][0x208], RZ ;  /* 0x0000820000007a24 */ /* 0x000fe200078e02ff */
[----:B------:R-:W-:Y:S01]  /*f790*/  IADD3 R134, R143, 0x40, RZ ;  /* 0x000000408f867810 */ /* 0x000fe20007ffe0ff */
[----:B------:R-:W-:Y:S01]  /*f7a0*/  IMAD.WIDE.U32 R2, R203, c[0x0][0x208], RZ ;  /* 0x00008200cb027a25 */ /* 0x000fe200078e00ff */
[----:B------:R-:W-:Y:S02]  /*f7b0*/  ISETP.GE.AND P5, PT, R200, c[0x0][0x1d4], PT ;  /* 0x00007500c8007a0c */ /* 0x000fe40003fa6270 */
[----:B------:R-:W-:Y:S01]  /*f7c0*/  ISETP.GE.AND P4, PT, R199, c[0x0][0x1d4], PT ;  /* 0x00007500c7007a0c */ /* 0x000fe20003f86270 */
[----:B------:R-:W-:Y:S01]  /*f7d0*/  IMAD R0, R203, c[0x0][0x20c], R0 ;  /* 0x00008300cb007a24 */ /* 0x000fe200078e0200 */
[----:B------:R-:W-:Y:S01]  /*f7e0*/  ISETP.GE.AND P3, PT, R135, c[0x0][0x1d4], PT ;  /* 0x0000750087007a0c */ /* 0x000fe20003f66270 */
[----:B------:R-:W-:Y:S02]  /*f7f0*/  IMAD R4, R4, c[0x0][0x218], RZ ;  /* 0x0000860004047a24 */ /* 0x000fe400078e02ff */
[----:B------:R-:W-:Y:S01]  /*f800*/  IMAD.IADD R3, R3, 0x1, R0 ;  /* 0x0000000103037824 */ /* 0x000fe200078e0200 */
[C---:B------:R-:W-:Y:S01]  /*f810*/  IADD3 R0, R143.reuse, 0x20, RZ ;  /* 0x000000208f007810 */ /* 0x040fe20007ffe0ff */
[C---:B------:R-:W-:Y:S01]  /*f820*/  IMAD R4, R202.reuse, c[0x0][0x21c], R4 ;  /* 0x00008700ca047a24 */ /* 0x040fe200078e0204 */
[C---:B------:R-:W-:Y:S01]  /*f830*/  @P2 IADD3 R134, R143.reuse, -0x40, RZ ;  /* 0xffffffc08f862810 */ /* 0x040fe20007ffe0ff */
[----:B------:R-:W-:Y:S01]  /*f840*/  IMAD.WIDE.U32 R2, R202, c[0x0][0x218], R2 ;  /* 0x00008600ca027a25 */ /* 0x000fe200078e0002 */
[----:B------:R-:W-:Y:S02]  /*f850*/  @P1 IADD3 R0, R143, -0x20, RZ ;  /* 0xffffffe08f001810 */ /* 0x000fe40007ffe0ff */
[----:B------:R-:W-:Y:S02]  /*f860*/  IADD3 R193, R134, 0x3800, RZ ;  /* 0x0000380086c17810 */ /* 0x000fe40007ffe0ff */
[----:B------:R-:W-:Y:S02]  /*f870*/  IADD3 R2, P0, R214, R2, RZ ;  /* 0x00000002d6027210 */ /* 0x000fe40007f1e0ff */
[----:B------:R-:W-:Y:S01]  /*f880*/  IADD3 R186, R0, 0x3800, RZ ;  /* 0x0000380000ba7810 */ /* 0x000fe20007ffe0ff */
[----:B------:R-:W1:Y:S01]  /*f890*/  LDSM.16.M88.4 R16, [R194] ;  /* 0x00000000c210783b */ /* 0x000e620000000200 */
[----:B------:R-:W-:Y:S02]  /*f8a0*/  IADD3.X R3, R216, R3, R4, P0, !PT ;  /* 0x00000003d8037210 */ /* 0x000fe400007fe404 */
[----:B------:R-:W-:Y:S01]  /*f8b0*/  LEA R4, P0, R2, c[0x0][0x1f8], 0x1 ;  /* 0x00007e0002047a11 */ /* 0x000fe200078008ff */
[----:B------:R-:W2:Y:S01]  /*f8c0*/  LDSM.16.M88.4 R8, [R143] ;  /* 0x000000008f08783b */ /* 0x000ea20000000200 */
[----:B------:R-:W-:Y:S02]  /*f8d0*/  IADD3 R185, R0, 0x3000, RZ ;  /* 0x0000300000b97810 */ /* 0x000fe40007ffe0ff */
[----:B------:R-:W-:Y:S01]  /*f8e0*/  LEA.HI.X R3, R2, c[0x0][0x1fc], R3, 0x1, P0 ;  /* 0x00007f0002037a11 */ /* 0x000fe200000f0c03 */
[----:B------:R-:W3:Y:S01]  /*f8f0*/  LDSM.16.M88.4 R160, [R143+0x800] ;  /* 0x000800008fa0783b */ /* 0x000ee20000000200 */
[C---:B------:R-:W-:Y:S02]  /*f900*/  IADD3 R182, R0.reuse, 0x2800, RZ ;  /* 0x0000280000b67810 */ /* 0x040fe40007ffe0ff */
[C---:B------:R-:W-:Y:S01]  /*f910*/  IADD3 R181, R0.reuse, 0x2000, RZ ;  /* 0x0000200000b57810 */ /* 0x040fe20007ffe0ff */
[----:B------:R-:W4:Y:S01]  /*f920*/  LDSM.16.M88.4 R164, [R195] ;  /* 0x00000000c3a4783b */ /* 0x000f220000000200 */
[C---:B------:R-:W-:Y:S02]  /*f930*/  IADD3 R177, R0.reuse, 0x1800, RZ ;  /* 0x0000180000b17810 */ /* 0x040fe40007ffe0ff */
[----:B------:R-:W-:Y:S01]  /*f940*/  IADD3 R176, R0, 0x1000, RZ ;  /* 0x0000100000b07810 */ /* 0x000fe20007ffe0ff */
[----:B------:R-:W1:Y:S01]  /*f950*/  LDSM.16.M88.4 R168, [R0] ;  /* 0x0000000000a8783b */ /* 0x000e620000000200 */
[C---:B------:R-:W-:Y:S02]  /*f960*/  IADD3 R187, R134.reuse, 0x3000, RZ ;  /* 0x0000300086bb7810 */ /* 0x040fe40007ffe0ff */
[C---:B------:R-:W-:Y:S01]  /*f970*/  IADD3 R184, R134.reuse, 0x2800, RZ ;  /* 0x0000280086b87810 */ /* 0x040fe20007ffe0ff */
[----:B------:R5:W1:Y:S01]  /*f980*/  LDSM.16.M88.4 R172, [R0+0x800] ;  /* 0x0008000000ac783b */ /* 0x000a620000000200 */
[C---:B------:R-:W-:Y:S02]  /*f990*/  IADD3 R183, R134.reuse, 0x2000, RZ ;  /* 0x0000200086b77810 */ /* 0x040fe40007ffe0ff */
[C---:B------:R-:W-:Y:S02]  /*f9a0*/  IADD3 R180, R134.reuse, 0x1800, RZ ;  /* 0x0000180086b47810 */ /* 0x040fe40007ffe0ff */
[C---:B------:R-:W-:Y:S02]  /*f9b0*/  IADD3 R178, R134.reuse, 0x1000, RZ ;  /* 0x0000100086b27810 */ /* 0x040fe40007ffe0ff */
[----:B-----5:R-:W-:Y:S01]  /*f9c0*/  IADD3 R0, R134, 0x800, RZ ;  /* 0x0000080086007810 */ /* 0x020fe20007ffe0ff */
[----:B------:R-:W-:-:S05]  /*f9d0*/  BRA.DIV ~URZ, `(.L_x_267) ;  /* 0x000083027f007947 */ /* 0x000fca000b800000 */
[----:B--2---:R-:W2:Y:S02]  /*f9e0*/  SHFL.IDX PT, R3, R3, RZ, 0x181f ;  /* 0x00181fff03037589 */ /* 0x004ea400000e0000 */
.L_x_347:
[----:B------:R-:W5:Y:S01]  /*f9f0*/  SHFL.IDX PT, R2, R4, RZ, 0x181f ;  /* 0x00181fff04027589 */ /* 0x000f6200000e0000 */
[----:B------:R-:W-:Y:S01]  /*fa00*/  LOP3.LUT P1, RZ, R207, 0x1, RZ, 0xc0, !PT ;  /* 0x00000001cfff7812 */ /* 0x000fe2000782c0ff */
[----:B------:R-:W-:Y:S01]  /*fa10*/  BSSY B0, `(.L_x_268) ;  /* 0x00000cf000007945 */ /* 0x000fe20003800000 */
[CC--:B-----5:R-:W-:Y:S04]  /*fa20*/  LEA R12, P0, R132.reuse, R2.reuse, 0x1 ;  /* 0x00000002840c7211 */ /* 0x0e0fe800078008ff */
[-C--:B--2---:R-:W-:Y:S02]  /*fa30*/  LEA.HI.X R13, R132, R3.reuse, R133, 0x1, P0 ;  /* 0x00000003840d7211 */ /* 0x084fe400000f0c85 */
[CC--:B------:R-:W-:Y:S05]  /*fa40*/  LEA R4, P0, R204.reuse, R2.reuse, 0x1 ;  /* 0x00000002cc047211 */ /* 0x0c0fea00078008ff */
[----:B------:R-:W-:Y:S01]  /*fa50*/  @!PT LDS RZ, [RZ] ;  /* 0x00000000fffff984 */ /* 0x000fe20000000800 */
[----:B------:R-:W-:Y:S01]  /*fa60*/  @!PT LDS RZ, [RZ] ;  /* 0x00000000fffff984 */ /* 0x000fe20000000800 */
[----:B------:R2:W-:Y:S01]  /*fa70*/  LDGSTS.E.BYPASS.LTC128B.128 [R198+0x8080], [R12.64], !P1 ;  /* 0x080800000cc67fae */ /* 0x0005e2000c901d48 */
[-C--:B------:R-:W-:Y:S05]  /*fa80*/  LEA.HI.X R5, R204, R3.reuse, R209, 0x1, P0 ;  /* 0x00000003cc057211 */ /* 0x080fea00000f0cd1 */
[----:B------:R5:W-:Y:S02]  /*fa90*/  LDGSTS.E.BYPASS.LTC128B.128 [R198+0x9080], [R4.64], !P3 ;  /* 0x0908000004c67fae */ /* 0x000be4000d901d48 */
[CC--:B-----5:R-:W-:Y:S04]  /*faa0*/  LEA R4, P0, R199.reuse, R2.reuse, 0x1 ;  /* 0x00000002c7047211 */ /* 0x0e0fe800078008ff */
[-C--:B------:R-:W-:Y:S02]  /*fab0*/  LEA.HI.X R5, R199, R3.reuse, R211, 0x1, P0 ;  /* 0x00000003c7057211 */ /* 0x080fe400000f0cd3 */
[C---:B------:R-:W-:Y:S03]  /*fac0*/  LEA R2, P0, R200.reuse, R2, 0x1 ;  /* 0x00000002c8027211 */ /* 0x040fe600078008ff */
[----:B------:R5:W-:Y:S01]  /*fad0*/  LDGSTS.E.BYPASS.LTC128B.128 [R198+0xa080], [R4.64], !P4 ;  /* 0x0a08000004c67fae */ /* 0x000be2000e101d48 */
[----:B------:R-:W-:Y:S02]  /*fae0*/  LEA.HI.X R3, R200, R3, R210, 0x1, P0 ;  /* 0x00000003c8037211 */ /* 0x000fe400000f0cd2 */
[----:B------:R-:W-:Y:S03]  /*faf0*/  ISETP.GT.AND P0, PT, R201, R213, PT ;  /* 0x000000d5c900720c */ /* 0x000fe60003f04270 */
[----:B------:R4:W-:Y:S06]  /*fb00*/  LDGSTS.E.BYPASS.LTC128B.128 [R198+0xb080], [R2.64], !P5 ;  /* 0x0b08000002c67fae */ /* 0x0009ec000e901d48 */
[----:B------:R-:W0:Y:S01]  /*fb10*/  LDGDEPBAR ;  /* 0x00000000000079af */ /* 0x000e220000000000 */
[C---:B-1---5:R-:W-:Y:S08]  /*fb20*/  HMMA.16816.F32 R4, R16.reuse, R8, RZ ;  /* 0x000000081004723c */ /* 0x062ff000000018ff */
[C---:B------:R-:W-:Y:S08]  /*fb30*/  HMMA.16816.F32 R8, R16.reuse, R10, RZ ;  /* 0x0000000a1008723c */ /* 0x040ff000000018ff */
[C---:B--23--:R-:W-:Y:S08]  /*fb40*/  HMMA.16816.F32 R12, R16.reuse, R160, RZ ;  /* 0x000000a0100c723c */ /* 0x04cff000000018ff */
[----:B------:R-:W-:Y:S01]  /*fb50*/  HMMA.16816.F32 R16, R16, R162, RZ ;  /* 0x000000a21010723c */ /* 0x000fe200000018ff */
[----:B------:R-:W-:Y:S07]  /*fb60*/  LDSM.16.M88.4 R160, [R197] ;  /* 0x00000000c5a0783b */ /* 0x000fee0000000200 */
[C---:B----4-:R-:W-:Y:S08]  /*fb70*/  HMMA.16816.F32 R4, R164.reuse, R168, R4 ;  /* 0x000000a8a404723c */ /* 0x050ff00000001804 */
[C---:B------:R-:W-:Y:S01]  /*fb80*/  HMMA.16816.F32 R8, R164.reuse, R170, R8 ;  /* 0x000000aaa408723c */ /* 0x040fe20000001808 */
[----:B------:R-:W-:Y:S07]  /*fb90*/  LDSM.16.M88.4 R168, [R0] ;  /* 0x0000000000a8783b */ /* 0x000fee0000000200 */
[C---:B------:R-:W-:Y:S08]  /*fba0*/  HMMA.16816.F32 R12, R164.reuse, R172, R12 ;  /* 0x000000aca40c723c */ /* 0x040ff0000000180c */
[----:B------:R-:W-:Y:S01]  /*fbb0*/  HMMA.16816.F32 R16, R164, R174, R16 ;  /* 0x000000aea410723c */ /* 0x000fe20000001810 */
[----:B------:R-:W1:Y:S06]  /*fbc0*/  LDSM.16.M88.4 R164, [R134] ;  /* 0x0000000086a4783b */ /* 0x000e6c0000000200 */
[----:B------:R-:W-:Y:S01]  /*fbd0*/  LDSM.16.M88.4 R172, [R188+-0x3000] ;  /* 0xffd00000bcac783b */ /* 0x000fe20000000200 */
[C---:B-1----:R-:W-:Y:S08]  /*fbe0*/  HMMA.16816.F32 R4, R160.reuse, R164, R4 ;  /* 0x000000a4a004723c */ /* 0x042ff00000001804 */
[C---:B------:R-:W-:Y:S01]  /*fbf0*/  HMMA.16816.F32 R8, R160.reuse, R166, R8 ;  /* 0x000000a6a008723c */ /* 0x040fe20000001808 */
[----:B------:R-:W1:Y:S07]  /*fc00*/  LDSM.16.M88.4 R164, [R196] ;  /* 0x00000000c4a4783b */ /* 0x000e6e0000000200 */
[C---:B------:R-:W-:Y:S08]  /*fc10*/  HMMA.16816.F32 R12, R160.reuse, R168, R12 ;  /* 0x000000a8a00c723c */ /* 0x040ff0000000180c */
[----:B------:R-:W-:Y:S01]  /*fc20*/  HMMA.16816.F32 R16, R160, R170, R16 ;  /* 0x000000aaa010723c */ /* 0x000fe20000001810 */
[----:B------:R-:W2:Y:S06]  /*fc30*/  LDSM.16.M88.4 R160, [R188+-0x2800] ;  /* 0xffd80000bca0783b */ /* 0x000eac0000000200 */
[----:B------:R-:W-:Y:S01]  /*fc40*/  LDSM.16.M88.4 R168, [R194+0x4000] ;  /* 0x00400000c2a8783b */ /* 0x000fe20000000200 */
[C---:B-1----:R-:W-:Y:S08]  /*fc50*/  HMMA.16816.F32 R4, R164.reuse, R172, R4 ;  /* 0x000000aca404723c */ /* 0x042ff00000001804 */
[C---:B------:R-:W-:Y:S01]  /*fc60*/  HMMA.16816.F32 R8, R164.reuse, R174, R8 ;  /* 0x000000aea408723c */ /* 0x040fe20000001808 */
[----:B------:R-:W1:Y:S07]  /*fc70*/  LDSM.16.M88.4 R172, [R143+0x1000] ;  /* 0x001000008fac783b */ /* 0x000e6e0000000200 */
[C---:B--2---:R-:W-:Y:S08]  /*fc80*/  HMMA.16816.F32 R12, R164.reuse, R160, R12 ;  /* 0x000000a0a40c723c */ /* 0x044ff0000000180c */
[----:B------:R-:W-:Y:S01]  /*fc90*/  HMMA.16816.F32 R16, R164, R162, R16 ;  /* 0x000000a2a410723c */ /* 0x000fe20000001810 */
[----:B------:R-:W2:Y:S06]  /*fca0*/  LDSM.16.M88.4 R160, [R143+0x1800] ;  /* 0x001800008fa0783b */ /* 0x000eac0000000200 */
[----:B------:R-:W-:Y:S01]  /*fcb0*/  LDSM.16.M88.4 R164, [R195+0x4000] ;  /* 0x00400000c3a4783b */ /* 0x000fe20000000200 */
[C---:B-1----:R-:W-:Y:S08]  /*fcc0*/  HMMA.16816.F32 R4, R168.reuse, R172, R4 ;  /* 0x000000aca804723c */ /* 0x042ff00000001804 */
[C---:B------:R-:W-:Y:S01]  /*fcd0*/  HMMA.16816.F32 R8, R168.reuse, R174, R8 ;  /* 0x000000aea808723c */ /* 0x040fe20000001808 */
[----:B------:R-:W1:Y:S07]  /*fce0*/  LDSM.16.M88.4 R172, [R176] ;  /* 0x00000000b0ac783b */ /* 0x000e6e0000000200 */
[C---:B--2---:R-:W-:Y:S08]  /*fcf0*/  HMMA.16816.F32 R12, R168.reuse, R160, R12 ;  /* 0x000000a0a80c723c */ /* 0x044ff0000000180c */
[----:B------:R-:W-:Y:S01]  /*fd00*/  HMMA.16816.F32 R16, R168, R162, R16 ;  /* 0x000000a2a810723c */ /* 0x000fe20000001810 */
[----:B------:R-:W2:Y:S06]  /*fd10*/  LDSM.16.M88.4 R160, [R177] ;  /* 0x00000000b1a0783b */ /* 0x000eac0000000200 */
[----:B------:R-:W-:Y:S06]  /*fd20*/  LDSM.16.M88.4 R176, [R178] ;  /* 0x00000000b2b0783b */ /* 0x000fec0000000200 */
[----:B------:R-:W3:Y:S01]  /*fd30*/  LDSM.16.M88.4 R168, [R197+0x4000] ;  /* 0x00400000c5a8783b */ /* 0x000ee20000000200 */
[C---:B-1----:R-:W-:Y:S08]  /*fd40*/  HMMA.16816.F32 R4, R164.reuse, R172, R4 ;  /* 0x000000aca404723c */ /* 0x042ff00000001804 */
[C---:B------:R-:W-:Y:S01]  /*fd50*/  HMMA.16816.F32 R8, R164.reuse, R174, R8 ;  /* 0x000000aea408723c */ /* 0x040fe20000001808 */
[----:B------:R-:W1:Y:S07]  /*fd60*/  LDSM.16.M88.4 R172, [R180] ;  /* 0x00000000b4ac783b */ /* 0x000e6e0000000200 */
[C---:B--2---:R-:W-:Y:S08]  /*fd70*/  HMMA.16816.F32 R12, R164.reuse, R160, R12 ;  /* 0x000000a0a40c723c */ /* 0x044ff0000000180c */
[----:B------:R-:W-:Y:S01]  /*fd80*/  HMMA.16816.F32 R16, R164, R162, R16 ;  /* 0x000000a2a410723c */ /* 0x000fe20000001810 */
[----:B------:R-:W-:Y:S06]  /*fd90*/  LDSM.16.M88.4 R160, [R196+0x4000] ;  /* 0x00400000c4a0783b */ /* 0x000fec0000000200 */
[----:B------:R-:W2:Y:S01]  /*fda0*/  LDSM.16.M88.4 R164, [R188+-0x2000] ;  /* 0xffe00000bca4783b */ /* 0x000ea20000000200 */
[C---:B---3--:R-:W-:Y:S08]  /*fdb0*/  HMMA.16816.F32 R4, R168.reuse, R176, R4 ;  /* 0x000000b0a804723c */ /* 0x048ff00000001804 */
[C---:B------:R-:W-:Y:S01]  /*fdc0*/  HMMA.16816.F32 R8, R168.reuse, R178, R8 ;  /* 0x000000b2a808723c */ /* 0x040fe20000001808 */
[----:B------:R-:W3:Y:S07]  /*fdd0*/  LDSM.16.M88.4 R176, [R188+-0x1800] ;  /* 0xffe80000bcb0783b */ /* 0x000eee0000000200 */
[C---:B-1----:R-:W-:Y:S08]  /*fde0*/  HMMA.16816.F32 R12, R168.reuse, R172, R12 ;  /* 0x000000aca80c723c */ /* 0x042ff0000000180c */
[----:B------:R-:W-:Y:S01]  /*fdf0*/  HMMA.16816.F32 R16, R168, R174, R16 ;  /* 0x000000aea810723c */ /* 0x000fe20000001810 */
[----:B------:R-:W-:Y:S06]  /*fe00*/  LDSM.16.M88.4 R168, [R194+0x8000] ;  /* 0x00800000c2a8783b */ /* 0x000fec0000000200 */
[----:B------:R-:W1:Y:S01]  /*fe10*/  LDSM.16.M88.4 R172, [R143+0x2000] ;  /* 0x002000008fac783b */ /* 0x000e620000000200 */
[C---:B--2---:R-:W-:Y:S08]  /*fe20*/  HMMA.16816.F32 R4, R160.reuse, R164, R4 ;  /* 0x000000a4a004723c */ /* 0x044ff00000001804 */
[C---:B------:R-:W-:Y:S01]  /*fe30*/  HMMA.16816.F32 R8, R160.reuse, R166, R8 ;  /* 0x000000a6a008723c */ /* 0x040fe20000001808 */
[----:B------:R-:W2:Y:S07]  /*fe40*/  LDSM.16.M88.4 R164, [R143+0x2800] ;  /* 0x002800008fa4783b */ /* 0x000eae0000000200 */
[C---:B---3--:R-:W-:Y:S08]  /*fe50*/  HMMA.16816.F32 R12, R160.reuse, R176, R12 ;  /* 0x000000b0a00c723c */ /* 0x048ff0000000180c */
[----:B------:R-:W-:Y:S01]  /*fe60*/  HMMA.16816.F32 R16, R160, R178, R16 ;  /* 0x000000b2a010723c */ /* 0x000fe20000001810 */
[----:B------:R-:W-:Y:S06]  /*fe70*/  LDSM.16.M88.4 R176, [R181] ;  /* 0x00000000b5b0783b */ /* 0x000fec0000000200 */
[----:B------:R-:W3:Y:S01]  /*fe80*/  LDSM.16.M88.4 R160, [R195+0x8000] ;  /* 0x00800000c3a0783b */ /* 0x000ee20000000200 */
[C---:B-1----:R-:W-:Y:S08]  /*fe90*/  HMMA.16816.F32 R4, R168.reuse, R172, R4 ;  /* 0x000000aca804723c */ /* 0x042ff00000001804 */
[C---:B------:R-:W-:Y:S01]  /*fea0*/  HMMA.16816.F32 R8, R168.reuse, R174, R8 ;  /* 0x000000aea808723c */ /* 0x040fe20000001808 */
[----:B------:R-:W1:Y:S07]  /*feb0*/  LDSM.16.M88.4 R172, [R182] ;  /* 0x00000000b6ac783b */ /* 0x000e6e0000000200 */
[C---:B--2---:R-:W-:Y:S08]  /*fec0*/  HMMA.16816.F32 R12, R168.reuse, R164, R12 ;  /* 0x000000a4a80c723c */ /* 0x044ff0000000180c */
[----:B------:R-:W-:Y:S01]  /*fed0*/  HMMA.16816.F32 R16, R168, R166, R16 ;  /* 0x000000a6a810723c */ /* 0x000fe20000001810 */
[----:B------:R-:W-:Y:S06]  /*fee0*/  LDSM.16.M88.4 R168, [R183] ;  /* 0x00000000b7a8783b */ /* 0x000fec0000000200 */
[----:B------:R-:W2:Y:S06]  /*fef0*/  LDSM.16.M88.4 R164, [R197+0x8000] ;  /* 0x00800000c5a4783b */ /* 0x000eac0000000200 */
[----:B------:R-:W4:Y:S01]  /*ff00*/  LDSM.16.M88.4 R180, [R184] ;  /* 0x00000000b8b4783b */ /* 0x000f220000000200 */
[C---:B---3--:R-:W-:Y:S08]  /*ff10*/  HMMA.16816.F32 R4, R160.reuse, R176, R4 ;  /* 0x000000b0a004723c */ /* 0x048ff00000001804 */
[C---:B------:R-:W-:Y:S01]  /*ff20*/  HMMA.16816.F32 R8, R160.reuse, R178, R8 ;  /* 0x000000b2a008723c */ /* 0x040fe20000001808 */
[----:B------:R-:W-:Y:S07]  /*ff30*/  LDSM.16.M88.4 R176, [R188+-0x800] ;  /* 0xfff80000bcb0783b */ /* 0x000fee0000000200 */
[C---:B-1----:R-:W-:Y:S08]  /*ff40*/  HMMA.16816.F32 R12, R160.reuse, R172, R12 ;  /* 0x000000aca00c723c */ /* 0x042ff0000000180c */
[----:B------:R-:W-:Y:S01]  /*ff50*/  HMMA.16816.F32 R16, R160, R174, R16 ;  /* 0x000000aea010723c */ /* 0x000fe20000001810 */
[----:B------:R-:W-:Y:S06]  /*ff60*/  LDSM.16.M88.4 R160, [R196+0x8000] ;  /* 0x00800000c4a0783b */ /* 0x000fec0000000200 */
[----:B------:R-:W1:Y:S01]  /*ff70*/  LDSM.16.M88.4 R172, [R188+-0x1000] ;  /* 0xfff00000bcac783b */ /* 0x000e620000000200 */
[C---:B--2---:R-:W-:Y:S08]  /*ff80*/  HMMA.16816.F32 R4, R164.reuse, R168, R4 ;  /* 0x000000a8a404723c */ /* 0x044ff00000001804 */
[C---:B------:R-:W-:Y:S01]  /*ff90*/  HMMA.16816.F32 R8, R164.reuse, R170, R8 ;  /* 0x000000aaa408723c */ /* 0x040fe20000001808 */
[----:B------:R-:W-:Y:S07]  /*ffa0*/  LDSM.16.M88.4 R168, [R143+0x3000] ;  /* 0x003000008fa8783b */ /* 0x000fee0000000200 */
[C---:B----4-:R-:W-:Y:S08]  /*ffb0*/  HMMA.16816.F32 R12, R164.reuse, R180, R12 ;  /* 0x000000b4a40c723c */ /* 0x050ff0000000180c */
[----:B------:R-:W-:Y:S01]  /*ffc0*/  HMMA.16816.F32 R16, R164, R182, R16 ;  /* 0x000000b6a410723c */ /* 0x000fe20000001810 */
[----:B------:R-:W2:Y:S06]  /*ffd0*/  LDSM.16.M88.4 R164, [R194+0xc000] ;  /* 0x00c00000c2a4783b */ /* 0x000eac0000000200 */
[----:B------:R-:W3:Y:S01]  /*ffe0*/  LDSM.16.M88.4 R180, [R143+0x3800] ;  /* 0x003800008fb4783b */ /* 0x000ee20000000200 */
[C---:B-1----:R-:W-:Y:S08]  /*fff0*/  HMMA.16816.F32 R4, R160.reuse, R172, R4 ;  /* 0x000000aca004723c */ /* 0x042ff00000001804 */
[C---:B------:R-:W-:Y:S01]  /*10000*/  HMMA.16816.F32 R8, R160.reuse, R174, R8 ;  /* 0x000000aea008723c */ /* 0x040fe20000001808 */
[----:B------:R-:W-:Y:S07]  /*10010*/  LDSM.16.M88.4 R172, [R185] ;  /* 0x00000000b9ac783b */ /* 0x000fee0000000200 */
[C---:B------:R-:W-:Y:S08]  /*10020*/  HMMA.16816.F32 R12, R160.reuse, R176, R12 ;  /* 0x000000b0a00c723c */ /* 0x040ff0000000180c */
[----:B------:R-:W-:Y:S01]  /*10030*/  HMMA.16816.F32 R16, R160, R178, R16 ;  /* 0x000000b2a010723c */ /* 0x000fe20000001810 */
[----:B------:R-:W1:Y:S06]  /*10040*/  LDSM.16.M88.4 R160, [R195+0xc000] ;  /* 0x00c00000c3a0783b */ /* 0x000e6c0000000200 */
[----:B------:R-:W4:Y:S01]  /*10050*/  LDSM.16.M88.4 R176, [R186] ;  /* 0x00000000bab0783b */ /* 0x000f220000000200 */
[C---:B--2---:R-:W-:Y:S08]  /*10060*/  HMMA.16816.F32 R4, R164.reuse, R168, R4 ;  /* 0x000000a8a404723c */ /* 0x044ff00000001804 */
[C---:B------:R-:W-:Y:S01]  /*10070*/  HMMA.16816.F32 R8, R164.reuse, R170, R8 ;  /* 0x000000aaa408723c */ /* 0x040fe20000001808 */
[----:B------:R-:W-:Y:S06]  /*10080*/  LDSM.16.M88.4 R168, [R187] ;  /* 0x00000000bba8783b */ /* 0x000fec0000000200 */
[----:B------:R-:W-:Y:S01]  /*10090*/  LDSM.16.M88.4 R184, [R188] ;  /* 0x00000000bcb8783b */ /* 0x000fe20000000200 */
[C---:B---3--:R-:W-:Y:S08]  /*100a0*/  HMMA.16816.F32 R12, R164.reuse, R180, R12 ;  /* 0x000000b4a40c723c */ /* 0x048ff0000000180c */
[----:B------:R-:W-:Y:S01]  /*100b0*/  HMMA.16816.F32 R16, R164, R182, R16 ;  /* 0x000000b6a410723c */ /* 0x000fe20000001810 */
[----:B------:R-:W2:Y:S06]  /*100c0*/  LDSM.16.M88.4 R164, [R197+0xc000] ;  /* 0x00c00000c5a4783b */ /* 0x000eac0000000200 */
[----:B------:R-:W-:Y:S01]  /*100d0*/  LDSM.16.M88.4 R180, [R196+0xc000] ;  /* 0x00c00000c4b4783b */ /* 0x000fe20000000200 */
[C---:B-1----:R-:W-:Y:S08]  /*100e0*/  HMMA.16816.F32 R4, R160.reuse, R172, R4 ;  /* 0x000000aca004723c */ /* 0x042ff00000001804 */
[C---:B------:R-:W-:Y:S01]  /*100f0*/  HMMA.16816.F32 R8, R160.reuse, R174, R8 ;  /* 0x000000aea008723c */ /* 0x040fe20000001808 */
[----:B------:R-:W1:Y:S07]  /*10100*/  LDSM.16.M88.4 R172, [R193] ;  /* 0x00000000c1ac783b */ /* 0x000e6e0000000200 */
[C---:B----4-:R-:W-:Y:S08]  /*10110*/  HMMA.16816.F32 R12, R160.reuse, R176, R12 ;  /* 0x000000b0a00c723c */ /* 0x050ff0000000180c */
[----:B------:R-:W-:Y:S01]  /*10120*/  HMMA.16816.F32 R16, R160, R178, R16 ;  /* 0x000000b2a010723c */ /* 0x000fe20000001810 */
[----:B------:R-:W3:Y:S01]  /*10130*/  LDSM.16.M88.4 R160, [R188+0x800] ;  /* 0x00080000bca0783b */ /* 0x000ee20000000200 */
[----:B------:R-:W-:Y:S05]  /*10140*/  DEPBAR.LE SB0, 0x0 ;  /* 0x000080000000791a */ /* 0x000fea0000000000 */
[----:B------:R-:W-:Y:S01]  /*10150*/  BAR.SYNC.DEFER_BLOCKING 0x0 ;  /* 0x0000000000007b1d */ /* 0x000fe20000010000 */
[C---:B--2---:R-:W-:Y:S08]  /*10160*/  HMMA.16816.F32 R4, R164.reuse, R168, R4 ;  /* 0x000000a8a404723c */ /* 0x044ff00000001804 */
[C---:B------:R-:W-:Y:S08]  /*10170*/  HMMA.16816.F32 R8, R164.reuse, R170, R8 ;  /* 0x000000aaa408723c */ /* 0x040ff00000001808 */
[C---:B-1----:R-:W-:Y:S08]  /*10180*/  HMMA.16816.F32 R12, R164.reuse, R172, R12 ;  /* 0x000000aca40c723c */ /* 0x042ff0000000180c */
[----:B------:R-:W-:Y:S08]  /*10190*/  HMMA.16816.F32 R16, R164, R174, R16 ;  /* 0x000000aea410723c */ /* 0x000ff00000001810 */
[C---:B------:R-:W-:Y:S08]  /*101a0*/  HMMA.16816.F32 R4, R180.reuse, R184, R4 ;  /* 0x000000b8b404723c */ /* 0x040ff00000001804 */
[C---:B------:R-:W-:Y:S08]  /*101b0*/  HMMA.16816.F32 R8, R180.reuse, R186, R8 ;  /* 0x000000bab408723c */ /* 0x040ff00000001808 */
[C---:B---3--:R-:W-:Y:S08]  /*101c0*/  HMMA.16816.F32 R12, R180.reuse, R160, R12 ;  /* 0x000000a0b40c723c */ /* 0x048ff0000000180c */
[----:B------:R-:W-:Y:S01]  /*101d0*/  FMUL.FTZ R0, R4, c[0x0][0x320] ;  /* 0x0000c80004007a20 */ /* 0x000fe20000410000 */
[----:B------:R-:W-:Y:S03]  /*101e0*/  HMMA.16816.F32 R16, R180, R162, R16 ;  /* 0x000000a2b410723c */ /* 0x000fe60000001810 */
[----:B------:R1:W2:Y:S02]  /*101f0*/  MUFU.TANH R168, R0 ;  /* 0x0000000000a87308 */ /* 0x0002a40000002400 */
[----:B-1----:R-:W-:Y:S08]  /*10200*/  FMUL.FTZ R0, R5, c[0x0][0x320] ;  /* 0x0000c80005007a20 */ /* 0x002ff00000410000 */
[----:B------:R1:W3:Y:S02]  /*10210*/  MUFU.TANH R167, R0 ;  /* 0x0000000000a77308 */ /* 0x0002e40000002400 */
[----:B-1----:R-:W-:Y:S08]  /*10220*/  FMUL.FTZ R0, R6, c[0x0][0x320] ;  /* 0x0000c80006007a20 */ /* 0x002ff00000410000 */
[----:B------:R1:W4:Y:S02]  /*10230*/  MUFU.TANH R169, R0 ;  /* 0x0000000000a97308 */ /* 0x0003240000002400 */
[----:B-1----:R-:W-:Y:S08]  /*10240*/  FMUL.FTZ R0, R7, c[0x0][0x320] ;  /* 0x0000c80007007a20 */ /* 0x002ff00000410000 */
[----:B------:R1:W1:Y:S02]  /*10250*/  MUFU.TANH R170, R0 ;  /* 0x0000000000aa7308 */ /* 0x0002640000002400 */
        /* <DEDUP_REMOVED lines=23> */
[----:B------:R1:W1:Y:S01]  /*103d0*/  MUFU.TANH R10, R0 ;  /* 0x00000000000a7308 */ /* 0x0002620000002400 */
[----:B------:R-:W-:-:S05]  /*103e0*/  @!P0 BRA `(.L_x_269) ;  /* 0x0000031000008947 */ /* 0x000fca0003800000 */
[----:B-1234-:R-:W-:Y:S01]  /*103f0*/  IMAD.MOV.U32 R0, RZ, RZ, 0x1 ;  /* 0x00000001ff007424 */ /* 0x01efe200078e00ff */
[----:B------:R-:W-:Y:S01]  /*10400*/  ISETP.GT.AND P0, PT, R218, 0x1f, PT ;  /* 0x0000001fda00780c */ /* 0x000fe20003f04270 */
[----:B------:R-:W-:Y:S02]  /*10410*/  IMAD R2, R201, 0x20, R226 ;  /* 0x00000020c9027824 */ /* 0x000fe400078e02e2 */
[----:B------:R-:W-:Y:S01]  /*10420*/  IMAD.MOV.U32 R202, RZ, RZ, RZ ;  /* 0x000000ffffca7224 */ /* 0x000fe200078e00ff */
[----:B------:R-:W-:Y:S02]  /*10430*/  ISETP.NE.AND P1, PT, R0, c[0x0][0x2b8], PT ;  /* 0x0000ae0000007a0c */ /* 0x000fe40003f25270 */
[----:B------:R-:W-:Y:S05]  /*10440*/  IADD3 R2, R2, -0x20, R218 ;  /* 0xffffffe002027810 */ /* 0x000fea0007ffe0da */
[----:B------:R-:W-:Y:S06]  /*10450*/  IMAD.MOV.U32 R0, RZ, RZ, R2 ;  /* 0x000000ffff007224 */ /* 0x000fec00078e0002 */
[----:B------:R-:W-:Y:S05]  /*10460*/  @P1 IMAD.HI.U32 R3, R2, c[0x0][0x2bc], RZ ;  /* 0x0000af0002031a27 */ /* 0x000fea00078e00ff */
[----:B------:R-:W-:Y:S04]  /*10470*/  @P1 SHF.R.U32.HI R0, RZ, c[0x0][0x2c0], R3 ;  /* 0x0000b000ff001a19 */ /* 0x000fe80000011603 */
[C---:B------:R-:W-:Y:S01]  /*10480*/  @!P0 IADD3 R3, P1, R0.reuse, R222, RZ ;  /* 0x000000de00038210 */ /* 0x040fe20007f3e0ff */
[----:B------:R-:W-:Y:S03]  /*10490*/  IMAD.MOV R4, RZ, RZ, -R0 ;  /* 0x000000ffff047224 */ /* 0x000fe600078e0a00 */
[----:B------:R-:W-:Y:S01]  /*104a0*/  @!P0 LEA.HI.X.SX32 R0, R0, R225, 0x1, P1 ;  /* 0x000000e100008211 */ /* 0x000fe200008f0eff */
[----:B------:R-:W-:Y:S01]  /*104b0*/  IMAD R203, R4, c[0x0][0x2b8], R2 ;  /* 0x0000ae0004cb7a24 */ /* 0x000fe200078e0202 */
[C---:B------:R-:W-:Y:S04]  /*104c0*/  @!P0 LEA R2, P1, R3.reuse, c[0x0][0x2a0], 0x2 ;  /* 0x0000a80003028a11 */ /* 0x040fe800078210ff */
[----:B------:R-:W-:Y:S02]  /*104d0*/  @!P0 LEA.HI.X R3, R3, c[0x0][0x2a4], R0, 0x2, P1 ;  /* 0x0000a90003038a11 */ /* 0x000fe400008f1400 */
[----:B------:R-:W-:Y:S03]  /*104e0*/  SHF.R.S32.HI R0, RZ, 0x1f, R203 ;  /* 0x0000001fff007819 */ /* 0x000fe600000114cb */
[----:B------:R1:W2:Y:S02]  /*104f0*/  @!P0 LDG.E R202, [R2.64] ;  /* 0x0000000802ca8981 */ /* 0x0002a4000c1e1900 */
[----:B------:R-:W-:Y:S04]  /*10500*/  IMAD R0, R0, c[0x0][0x1e0], RZ ;  /* 0x0000780000007a24 */ /* 0x000fe800078e02ff */
[C---:B------:R-:W-:Y:S02]  /*10510*/  IMAD R0, R203.reuse, c[0x0][0x1e4], R0 ;  /* 0x00007900cb007a24 */ /* 0x040fe400078e0200 */
[----:B-1----:R-:W-:Y:S04]  /*10520*/  IMAD.WIDE.U32 R2, R203, c[0x0][0x1e0], RZ ;  /* 0x00007800cb027a25 */ /* 0x002fe800078e00ff */
[----:B------:R-:W-:Y:S01]  /*10530*/  IMAD.IADD R3, R3, 0x1, R0 ;  /* 0x0000000103037824 */ /* 0x000fe200078e0200 */
[----:B--2---:R-:W-:Y:S03]  /*10540*/  SHF.R.S32.HI R0, RZ, 0x1f, R202 ;  /* 0x0000001fff007819 */ /* 0x004fe600000114ca */
[----:B------:R-:W-:Y:S04]  /*10550*/  IMAD.WIDE.U32 R2, R202, c[0x0][0x1f0], R2 ;  /* 0x00007c00ca027a25 */ /* 0x000fe800078e0002 */
[----:B------:R-:W-:Y:S01]  /*10560*/  IMAD R4, R0, c[0x0][0x1f0], RZ ;  /* 0x00007c0000047a24 */ /* 0x000fe200078e02ff */
[----:B------:R-:W-:Y:S03]  /*10570*/  IADD3 R0, P0, R220, R2, RZ ;  /* 0x00000002dc007210 */ /* 0x000fe60007f1e0ff */
[----:B------:R-:W-:Y:S05]  /*10580*/  IMAD R4, R202, c[0x0][0x1f4], R4 ;  /* 0x00007d00ca047a24 */ /* 0x000fea00078e0204 */
[----:B------:R-:W-:Y:S02]  /*10590*/  IADD3.X R2, R224, R3, R4, P0, !PT ;  /* 0x00000003e0027210 */ /* 0x000fe400007fe404 */
[C---:B------:R-:W-:Y:S04]  /*105a0*/  LEA R5, P0, R0.reuse, c[0x0][0x1c8], 0x1 ;  /* 0x0000720000057a11 */ /* 0x040fe800078008ff */
[----:B------:R-:W-:Y:S01]  /*105b0*/  LEA.HI.X R0, R0, c[0x0][0x1cc], R2, 0x1, P0 ;  /* 0x0000730000007a11 */ /* 0x000fe200000f0c02 */
[----:B------:R-:W-:-:S06]  /*105c0*/  BRA.DIV ~URZ, `(.L_x_270) ;  /* 0x000077727f007947 */ /* 0x000fcc000b800000 */
[----:B------:R1:W2:Y:S02]  /*105d0*/  SHFL.IDX PT, R4, R0, RZ, 0x181f ;  /* 0x00181fff00047589 */ /* 0x0002a400000e0000 */
.L_x_348:
[----:B------:R-:W-:-:S05]  /*105e0*/  BRA.DIV ~URZ, `(.L_x_271) ;  /* 0x000077c27f007947 */ /* 0x000fca000b800000 */
[----:B-1----:R1:W3:Y:S02]  /*105f0*/  SHFL.IDX PT, R0, R5, RZ, 0x181f ;  /* 0x00181fff05007589 */ /* 0x0022e400000e0000 */
.L_x_349:
[----:B------:R-:W-:Y:S02]  /*10600*/  LOP3.LUT P1, RZ, R207, 0x1, RZ, 0xc0, !PT ;  /* 0x00000001cfff7812 */ /* 0x000fe4000782c0ff */
[C---:B---3--:R-:W-:Y:S04]  /*10610*/  LEA R2, P0, R132.reuse, R0, 0x1 ;  /* 0x0000000084027211 */ /* 0x048fe800078008ff */
[----:B--2---:R-:W-:Y:S07]  /*10620*/  LEA.HI.X R3, R132, R4, R133, 0x1, P0 ;  /* 0x0000000484037211 */ /* 0x004fee00000f0c85 */
[----:B------:R-:W-:Y:S01]  /*10630*/  @!PT LDS RZ, [RZ] ;  /* 0x00000000fffff984 */ /* 0x000fe20000000800 */
[----:B------:R-:W-:Y:S01]  /*10640*/  @!PT LDS RZ, [RZ] ;  /* 0x00000000fffff984 */ /* 0x000fe20000000800 */
[----:B------:R-:W-:Y:S01]  /*10650*/  @!PT LDS RZ, [RZ] ;  /* 0x00000000fffff984 */ /* 0x000fe20000000800 */
[----:B------:R2:W-:Y:S02]  /*10660*/  LDGSTS.E.BYPASS.LTC128B.128 [R198+0xc080], [R2.64], !P1 ;  /* 0x0c08000002c67fae */ /* 0x0005e4000c901d48 */
[C---:B--2---:R-:W-:Y:S04]  /*10670*/  LEA R2, P0, R204.reuse, R0, 0x1 ;  /* 0x00000000cc027211 */ /* 0x044fe800078008ff */
[----:B------:R-:W-:Y:S02]  /*10680*/  LEA.HI.X R3, R204, R4, R209, 0x1, P0 ;  /* 0x00000004cc037211 */ /* 0x000fe400000f0cd1 */
[C---:B------:R-:W-:Y:S03]  /*10690*/  LEA R6, P0, R199.reuse, R0, 0x1 ;  /* 0x00000000c7067211 */ /* 0x040fe600078008ff */
[----:B------:R2:W-:Y:S01]  /*106a0*/  LDGSTS.E.BYPASS.LTC128B.128 [R198+0xd080], [R2.64], !P3 ;  /* 0x0d08000002c67fae */ /* 0x0005e2000d901d48 */
[----:B------:R-:W-:Y:S05]  /*106b0*/  LEA.HI.X R7, R199, R4, R211, 0x1, P0 ;  /* 0x00000004c7077211 */ /* 0x000fea00000f0cd3 */
[----:B------:R3:W-:Y:S01]  /*106c0*/  LDGSTS.E.BYPASS.LTC128B.128 [R198+0xe080], [R6.64], !P4 ;  /* 0x0e08000006c67fae */ /* 0x0007e2000e101d48 */
[C---:B--2---:R-:W-:Y:S04]  /*106d0*/  LEA R2, P0, R200.reuse, R0, 0x1 ;  /* 0x00000000c8027211 */ /* 0x044fe800078008ff */
[----:B------:R-:W-:Y:S05]  /*106e0*/  LEA.HI.X R3, R200, R4, R210, 0x1, P0 ;  /* 0x00000004c8037211 */ /* 0x000fea00000f0cd2 */
[----:B------:R3:W-:Y:S04]  /*106f0*/  LDGSTS.E.BYPASS.LTC128B.128 [R198+0xf080], [R2.64], !P5 ;  /* 0x0f08000002c67fae */ /* 0x0007e8000e901d48 */
.L_x_269:
[----:B--234-:R-:W-:Y:S05]  /*10700*/  BSYNC B0 ;  /* 0x0000000000007941 */ /* 0x01cfea0003800000 */
.L_x_268:
[----:B------:R-:W-:Y:S01]  /*10710*/  FMNMX.FTZ R2, R168, R136, !PT ;  /* 0x00000088a8027209 */ /* 0x000fe20007810000 */
[----:B------:R-:W0:Y:S01]  /*10720*/  LDGDEPBAR ;  /* 0x00000000000079af */ /* 0x000e220000000000 */
        /* <DEDUP_REMOVED lines=16> */
[----:B------:R-:W1:Y:S02]  /*10830*/  SHFL.BFLY PT, R0, R4, 0x2, 0x1f ;  /* 0x0c401f0004007f89 */ /* 0x000e6400000e0000 */
[----:B-1----:R-:W-:Y:S05]  /*10840*/  FMNMX.FTZ R0, R4, R0, !PT ;  /* 0x0000000004007209 */ /* 0x002fea0007810000 */
[----:B------:R-:W1:Y:S02]  /*10850*/  SHFL.BFLY PT, R2, R0, 0x1, 0x1f ;  /* 0x0c201f0000027f89 */ /* 0x000e6400000e0000 */
[----:B-1----:R-:W-:Y:S02]  /*10860*/  FMNMX.FTZ R134, R0, R2, !PT ;  /* 0x0000000200867209 */ /* 0x002fe40007810000 */
[----:B------:R-:W1:Y:S02]  /*10870*/  SHFL.BFLY PT, R0, R5, 0x2, 0x1f ;  /* 0x0c401f0005007f89 */ /* 0x000e6400000e0000 */
[----:B-1----:R-:W-:Y:S05]  /*10880*/  FMNMX.FTZ R4, R5, R0, !PT ;  /* 0x0000000005047209 */ /* 0x002fea0007810000 */
[----:B------:R1:W2:Y:S02]  /*10890*/  SHFL.BFLY PT, R0, R4, 0x1, 0x1f ;  /* 0x0c201f0004007f89 */ /* 0x0002a400000e0000 */
.L_x_350:
[----:B--2---:R-:W-:Y:S01]  /*108a0*/  FMNMX.FTZ R3, R0, R4, !PT ;  /* 0x0000000400037209 */ /* 0x004fe20007810000 */
[C---:B------:R-:W-:Y:S01]  /*108b0*/  FADD.FTZ R0, -R134.reuse, R136 ;  /* 0x0000008886007221 */ /* 0x040fe20000010100 */
[----:B------:R-:W-:Y:S01]  /*108c0*/  WARPSYNC 0xffffffff ;  /* 0xffffffff00007948 */ /* 0x000fe20003800000 */
[----:B-1----:R-:W-:Y:S01]  /*108d0*/  FMUL.FTZ R4, R134, c[0x0][0x2d0] ;  /* 0x0000b40086047a20 */ /* 0x002fe20000410000 */
[----:B------:R-:W-:Y:S01]  /*108e0*/  ISETP.GT.AND P0, PT, R201, R213, PT ;  /* 0x000000d5c900720c */ /* 0x000fe20003f04270 */
[----:B------:R-:W-:Y:S02]  /*108f0*/  FMUL.FTZ R0, R0, c[0x0][0x2d0] ;  /* 0x0000b40000007a20 */ /* 0x000fe40000410000 */
[--C-:B------:R-:W-:Y:S02]  /*10900*/  FFMA.FTZ R171, R9, c[0x0][0x2d0], -R4.reuse ;  /* 0x0000b40009ab7a23 */ /* 0x100fe40000010804 */
[----:B------:R1:W-:Y:S01]  /*10910*/  MUFU.EX2 R2, R0 ;  /* 0x0000000000027308 */ /* 0x0003e20000000800 */
[--C-:B------:R-:W-:Y:S02]  /*10920*/  FFMA.FTZ R7, R168, c[0x0][0x2d0], -R4.reuse ;  /* 0x0000b400a8077a23 */ /* 0x100fe40000010804 */
[--C-:B------:R-:W-:Y:S02]  /*10930*/  FFMA.FTZ R6, R167, c[0x0][0x2d0], -R4.reuse ;  /* 0x0000b400a7067a23 */ /* 0x100fe40000010804 */
[--C-:B------:R-:W-:Y:S02]  /*10940*/  FFMA.FTZ R167, R8, c[0x0][0x2d0], -R4.reuse ;  /* 0x0000b40008a77a23 */ /* 0x100fe40000010804 */
[--C-:B------:R-:W-:Y:S02]  /*10950*/  FFMA.FTZ R5, R164, c[0x0][0x2d0], -R4.reuse ;  /* 0x0000b400a4057a23 */ /* 0x100fe40000010804 */
[--C-:B------:R-:W-:Y:S01]  /*10960*/  FFMA.FTZ R172, R12, c[0x0][0x2d0], -R4.reuse ;  /* 0x0000b4000cac7a23 */ /* 0x100fe20000010804 */
[----:B------:R-:W-:Y:S01]  /*10970*/  MUFU.EX2 R8, R7 ;  /* 0x0000000700087308 */ /* 0x000fe20000000800 */
[--C-:B------:R-:W-:Y:S09]  /*10980*/  FFMA.FTZ R173, R160, c[0x0][0x2d0], -R4.reuse ;  /* 0x0000b400a0ad7a23 */ /* 0x100ff20000010804 */
[----:B------:R-:W-:Y:S01]  /*10990*/  MUFU.EX2 R7, R6 ;  /* 0x0000000600077308 */ /* 0x000fe20000000800 */
[----:B-1----:R-:W-:Y:S09]  /*109a0*/  FFMA.FTZ R0, R161, c[0x0][0x2d0], -R4 ;  /* 0x0000b400a1007a23 */ /* 0x002ff20000010804 */
[----:B------:R1:W-:Y:S10]  /*109b0*/  MUFU.EX2 R9, R0 ;  /* 0x0000000000097308 */ /* 0x0003f40000000800 */
[----:B------:R-:W-:Y:S01]  /*109c0*/  MUFU.EX2 R12, R5 ;  /* 0x00000005000c7308 */ /* 0x000fe20000000800 */
[----:B-1----:R-:W-:Y:S04]  /*109d0*/  FADD.FTZ R0, -R3, R137 ;  /* 0x0000008903007221 */ /* 0x002fe80000010100 */
[----:B------:R-:W-:Y:S06]  /*109e0*/  FMUL.FTZ R0, R0, c[0x0][0x2d0] ;  /* 0x0000b40000007a20 */ /* 0x000fec0000410000 */
[----:B------:R-:W1:Y:S02]  /*109f0*/  MUFU.EX2 R0, R0 ;  /* 0x0000000000007308 */ /* 0x000e640000000800 */
[----:B-1----:R-:W-:Y:S01]  /*10a00*/  FMUL.FTZ R18, R0, R146 ;  /* 0x0000009200127220 */ /* 0x002fe20000410000 */
[----:B------:R-:W-:Y:S01]  /*10a10*/  F2FP.PACK_AB R160, R7, R8 ;  /* 0x0000000807a0723e */ /* 0x000fe200000000ff */
[C---:B------:R-:W-:Y:S01]  /*10a20*/  FFMA.FTZ R4, R2.reuse, R206, R8 ;  /* 0x000000ce02047223 */ /* 0x040fe20000010008 */
[----:B------:R-:W-:Y:S01]  /*10a30*/  F2FP.PACK_AB R162, R9, R12 ;  /* 0x0000000c09a2723e */ /* 0x000fe200000000ff */
[C---:B------:R-:W-:Y:S02]  /*10a40*/  FMUL.FTZ R16, R2.reuse, R144 ;  /* 0x0000009002107220 */ /* 0x040fe40000410000 */
[----:B------:R-:W-:Y:S02]  /*10a50*/  FMUL.FTZ R17, R2, R145 ;  /* 0x0000009102117220 */ /* 0x000fe40000410000 */
[----:B------:R-:W-:Y:S02]  /*10a60*/  FMUL.FTZ R19, R0, R147 ;  /* 0x0000009300137220 */ /* 0x000fe40000410000 */
[----:B------:R-:W1:Y:S01]  /*10a70*/  LDSM.16.MT88.4 R144, [R189] ;  /* 0x00000000bd90783b */ /* 0x000e620000004200 */
[----:B------:R-:W-:Y:S02]  /*10a80*/  FADD.FTZ R6, R7, R4 ;  /* 0x0000000407067221 */ /* 0x000fe40000010000 */
[----:B------:R-:W-:Y:S02]  /*10a90*/  FMUL.FTZ R4, R3, c[0x0][0x2d0] ;  /* 0x0000b40003047a20 */ /* 0x000fe40000410000 */
[----:B------:R-:W-:Y:S02]  /*10aa0*/  FADD.FTZ R6, R12, R6 ;  /* 0x000000060c067221 */ /* 0x000fe40000010000 */
[--C-:B------:R-:W-:Y:S02]  /*10ab0*/  FFMA.FTZ R5, R169, c[0x0][0x2d0], -R4.reuse ;  /* 0x0000b400a9057a23 */ /* 0x100fe40000010804 */
[--C-:B------:R-:W-:Y:S02]  /*10ac0*/  FFMA.FTZ R7, R170, c[0x0][0x2d0], -R4.reuse ;  /* 0x0000b400aa077a23 */ /* 0x100fe40000010804 */
[--C-:B------:R-:W-:Y:S01]  /*10ad0*/  FFMA.FTZ R136, R166, c[0x0][0x2d0], -R4.reuse ;  /* 0x0000b400a6887a23 */ /* 0x100fe20000010804 */
[----:B------:R2:W3:Y:S01]  /*10ae0*/  MUFU.EX2 R161, R5 ;  /* 0x0000000500a17308 */ /* 0x0004e20000000800 */
[--C-:B------:R-:W-:Y:S02]  /*10af0*/  FFMA.FTZ R137, R165, c[0x0][0x2d0], -R4.reuse ;  /* 0x0000b400a5897a23 */ /* 0x100fe40000010804 */
[--C-:B------:R-:W-:Y:S02]  /*10b00*/  FFMA.FTZ R166, R11, c[0x0][0x2d0], -R4.reuse ;  /* 0x0000b4000ba67a23 */ /* 0x100fe40000010804 */
[--C-:B------:R-:W-:Y:S02]  /*10b10*/  FFMA.FTZ R168, R10, c[0x0][0x2d0], -R4.reuse ;  /* 0x0000b4000aa87a23 */ /* 0x100fe40000010804 */
[--C-:B------:R-:W-:Y:S02]  /*10b20*/  FFMA.FTZ R165, R14, c[0x0][0x2d0], -R4.reuse ;  /* 0x0000b4000ea57a23 */ /* 0x100fe40000010804 */
[----:B------:R-:W-:Y:S01]  /*10b30*/  FMUL.FTZ R14, R0, R150 ;  /* 0x00000096000e7220 */ /* 0x000fe20000410000 */
[----:B------:R-:W-:Y:S01]  /*10b40*/  MUFU.EX2 R174, R137 ;  /* 0x0000008900ae7308 */ /* 0x000fe20000000800 */
[----:B------:R-:W-:Y:S02]  /*10b50*/  FFMA.FTZ R164, R13, c[0x0][0x2d0], -R4 ;  /* 0x0000b4000da47a23 */ /* 0x000fe40000010804 */
[C---:B------:R-:W-:Y:S02]  /*10b60*/  FMUL.FTZ R4, R2.reuse, R156 ;  /* 0x0000009c02047220 */ /* 0x040fe40000410000 */
[----:B------:R-:W-:Y:S02]  /*10b70*/  FADD.FTZ R169, R9, R6 ;  /* 0x0000000609a97221 */ /* 0x000fe40000010000 */
[----:B------:R-:W-:Y:S02]  /*10b80*/  FMUL.FTZ R13, R2, R149 ;  /* 0x00000095020d7220 */ /* 0x000fe40000410000 */
[----:B------:R-:W-:Y:S01]  /*10b90*/  FMUL.FTZ R6, R0, R158 ;  /* 0x0000009e00067220 */ /* 0x000fe20000410000 */
[----:B------:R-:W4:Y:S01]  /*10ba0*/  MUFU.EX2 R156, R7 ;  /* 0x00000007009c7308 */ /* 0x000f220000000800 */
[C---:B------:R-:W-:Y:S02]  /*10bb0*/  FMUL.FTZ R8, R2.reuse, R152 ;  /* 0x0000009802087220 */ /* 0x040fe40000410000 */
[C---:B------:R-:W-:Y:S02]  /*10bc0*/  FMUL.FTZ R9, R2.reuse, R153 ;  /* 0x0000009902097220 */ /* 0x040fe40000410000 */
[----:B--2---:R-:W-:Y:S02]  /*10bd0*/  FMUL.FTZ R5, R2, R157 ;  /* 0x0000009d02057220 */ /* 0x004fe40000410000 */
[C---:B---3--:R-:W-:Y:S02]  /*10be0*/  FFMA.FTZ R149, R0.reuse, R205, R161 ;  /* 0x000000cd00957223 */ /* 0x048fe400000100a1 */
[C---:B------:R-:W-:Y:S01]  /*10bf0*/  FMUL.FTZ R10, R0.reuse, R154 ;  /* 0x0000009a000a7220 */ /* 0x040fe20000410000 */
[----:B------:R-:W2:Y:S01]  /*10c00*/  MUFU.EX2 R150, R136 ;  /* 0x0000008800967308 */ /* 0x000ea20000000800 */
[----:B------:R-:W-:Y:S02]  /*10c10*/  FMUL.FTZ R11, R0, R155 ;  /* 0x0000009b000b7220 */ /* 0x000fe40000410000 */
[----:B------:R-:W-:Y:S01]  /*10c20*/  FMUL.FTZ R12, R2, R148 ;  /* 0x00000094020c7220 */ /* 0x000fe20000410000 */
[----:B------:R-:W-:Y:S01]  /*10c30*/  LDSM.16.MT88.4 R152, [R189+0x800] ;  /* 0x00080000bd98783b */ /* 0x000fe20000004200 */
[----:B------:R-:W-:Y:S02]  /*10c40*/  FMUL.FTZ R15, R0, R151 ;  /* 0x00000097000f7220 */ /* 0x000fe40000410000 */
[C---:B------:R-:W-:Y:S02]  /*10c50*/  FMUL.FTZ R20, R2.reuse, R20 ;  /* 0x0000001402147220 */ /* 0x040fe40000410000 */
[----:B------:R-:W-:Y:S01]  /*10c60*/  FMUL.FTZ R21, R2, R21 ;  /* 0x0000001502157220 */ /* 0x000fe20000410000 */
[----:B------:R-:W-:Y:S01]  /*10c70*/  MUFU.EX2 R136, R173 ;  /* 0x000000ad00887308 */ /* 0x000fe20000000800 */
[C---:B------:R-:W-:Y:S02]  /*10c80*/  FMUL.FTZ R22, R0.reuse, R22 ;  /* 0x0000001600167220 */ /* 0x040fe40000410000 */
[----:B------:R-:W-:Y:S01]  /*10c90*/  FMUL.FTZ R23, R0, R23 ;  /* 0x0000001700177220 */ /* 0x000fe20000410000 */
[----:B----4-:R-:W-:Y:S01]  /*10ca0*/  F2FP.PACK_AB R161, R156, R161 ;  /* 0x000000a19ca1723e */ /* 0x010fe200000000ff */
[----:B------:R-:W-:Y:S02]  /*10cb0*/  FMUL.FTZ R7, R0, R159 ;  /* 0x0000009f00077220 */ /* 0x000fe40000410000 */
[C---:B------:R-:W-:Y:S02]  /*10cc0*/  FMUL.FTZ R24, R2.reuse, R24 ;  /* 0x0000001802187220 */ /* 0x040fe40000410000 */
[----:B------:R-:W-:Y:S01]  /*10cd0*/  FMUL.FTZ R25, R2, R25 ;  /* 0x0000001902197220 */ /* 0x000fe20000410000 */
[----:B------:R-:W-:Y:S01]  /*10ce0*/  MUFU.EX2 R170, R164 ;  /* 0x000000a400aa7308 */ /* 0x000fe20000000800 */
[C---:B------:R-:W-:Y:S02]  /*10cf0*/  FMUL.FTZ R26, R0.reuse, R26 ;  /* 0x0000001a001a7220 */ /* 0x040fe40000410000 */
[----:B------:R-:W-:Y:S01]  /*10d00*/  FMUL.FTZ R27, R0, R27 ;  /* 0x0000001b001b7220 */ /* 0x000fe20000410000 */
[----:B--2---:R-:W-:Y:S01]  /*10d10*/  F2FP.PACK_AB R163, R174, R150 ;  /* 0x00000096aea3723e */ /* 0x004fe200000000ff */
[C---:B------:R-:W-:Y:S02]  /*10d20*/  FMUL.FTZ R28, R2.reuse, R28 ;  /* 0x0000001c021c7220 */ /* 0x040fe40000410000 */
[----:B------:R-:W-:Y:S02]  /*10d30*/  FMUL.FTZ R29, R2, R29 ;  /* 0x0000001d021d7220 */ /* 0x000fe40000410000 */
[C---:B------:R-:W-:Y:S01]  /*10d40*/  FMUL.FTZ R30, R0.reuse, R30 ;  /* 0x0000001e001e7220 */ /* 0x040fe20000410000 */
[----:B------:R-:W-:Y:S01]  /*10d50*/  MUFU.EX2 R148, R171 ;  /* 0x000000ab00947308 */ /* 0x000fe20000000800 */
[C---:B-1----:R-:W-:Y:S05]  /*10d60*/  HMMA.16816.F32 R4, R160.reuse, R144, R4 ;  /* 0x00000090a004723c */ /* 0x042fea0000001804 */
[----:B------:R-:W-:Y:S02]  /*10d70*/  FMUL.FTZ R31, R0, R31 ;  /* 0x0000001f001f7220 */ /* 0x000fe40000410000 */
[C---:B------:R-:W-:Y:S01]  /*10d80*/  FMUL.FTZ R32, R2.reuse, R32 ;  /* 0x0000002002207220 */ /* 0x040fe20000410000 */
[C---:B------:R-:W-:Y:S01]  /*10d90*/  HMMA.16816.F32 R8, R160.reuse, R146, R8 ;  /* 0x00000092a008723c */ /* 0x040fe20000001808 */
[----:B------:R-:W1:Y:S01]  /*10da0*/  LDSM.16.MT88.4 R144, [R190] ;  /* 0x00000000be90783b */ /* 0x000e620000004200 */
[----:B------:R-:W-:Y:S02]  /*10db0*/  MUFU.EX2 R137, R167 ;  /* 0x000000a700897308 */ /* 0x000fe40000000800 */
[----:B------:R-:W-:Y:S02]  /*10dc0*/  FMUL.FTZ R33, R2, R33 ;  /* 0x0000002102217220 */ /* 0x000fe40000410000 */
[C---:B------:R-:W-:Y:S02]  /*10dd0*/  FMUL.FTZ R34, R0.reuse, R34 ;  /* 0x0000002200227220 */ /* 0x040fe40000410000 */
[----:B------:R-:W-:Y:S04]  /*10de0*/  FMUL.FTZ R35, R0, R35 ;  /* 0x0000002300237220 */ /* 0x000fe80000410000 */
[C---:B------:R-:W-:Y:S01]  /*10df0*/  FMUL.FTZ R36, R2.reuse, R36 ;  /* 0x0000002402247220 */ /* 0x040fe20000410000 */
[----:B------:R-:W2:Y:S01]  /*10e00*/  MUFU.EX2 R171, R165 ;  /* 0x000000a500ab7308 */ /* 0x000ea20000000800 */
        /* <DEDUP_REMOVED lines=11> */
[----:B------:R-:W-:Y:S01]  /*10ec0*/  FMUL.FTZ R48, R2, R48 ;  /* 0x0000003002307220 */ /* 0x000fe20000410000 */
[----:B--2---:R-:W-:Y:S01]  /*10ed0*/  F2FP.PACK_AB R165, R170, R171 ;  /* 0x000000abaaa5723e */ /* 0x004fe200000000ff */
[----:B------:R-:W-:Y:S02]  /*10ee0*/  FMUL.FTZ R49, R2, R49 ;  /* 0x0000003102317220 */ /* 0x000fe40000410000 */
[C---:B------:R-:W-:Y:S01]  /*10ef0*/  FMUL.FTZ R50, R0.reuse, R50 ;  /* 0x0000003200327220 */ /* 0x040fe20000410000 */
[C---:B-1----:R-:W-:Y:S03]  /*10f00*/  HMMA.16816.F32 R12, R160.reuse, R144, R12 ;  /* 0x00000090a00c723c */ /* 0x042fe6000000180c */
[----:B------:R-:W-:Y:S02]  /*10f10*/  FMUL.FTZ R51, R0, R51 ;  /* 0x0000003300337220 */ /* 0x000fe40000410000 */
[C---:B------:R-:W-:Y:S02]  /*10f20*/  FMUL.FTZ R52, R2.reuse, R52 ;  /* 0x0000003402347220 */ /* 0x040fe40000410000 */
[----:B------:R-:W-:Y:S01]  /*10f30*/  FMUL.FTZ R53, R2, R53 ;  /* 0x0000003502357220 */ /* 0x000fe20000410000 */
[C---:B------:R-:W-:Y:S01]  /*10f40*/  HMMA.16816.F32 R16, R160.reuse, R146, R16 ;  /* 0x00000092a010723c */ /* 0x040fe20000001810 */
[----:B------:R-:W1:Y:S03]  /*10f50*/  LDSM.16.MT88.4 R144, [R192] ;  /* 0x00000000c090783b */ /* 0x000e660000004200 */
[C---:B------:R-:W-:Y:S02]  /*10f60*/  FMUL.FTZ R54, R0.reuse, R54 ;  /* 0x0000003600367220 */ /* 0x040fe40000410000 */
[----:B------:R-:W-:Y:S02]  /*10f70*/  FMUL.FTZ R55, R0, R55 ;  /* 0x0000003700377220 */ /* 0x000fe40000410000 */
[C---:B------:R-:W-:Y:S04]  /*10f80*/  FMUL.FTZ R56, R2.reuse, R56 ;  /* 0x0000003802387220 */ /* 0x040fe80000410000 */
        /* <DEDUP_REMOVED lines=14> */
[----:B------:R-:W-:Y:S01]  /*11070*/  FMUL.FTZ R71, R0, R71 ;  /* 0x0000004700477220 */ /* 0x000fe20000410000 */
[C---:B-1----:R-:W-:Y:S03]  /*11080*/  HMMA.16816.F32 R20, R160.reuse, R144, R20 ;  /* 0x00000090a014723c */ /* 0x042fe60000001814 */
[C---:B------:R-:W-:Y:S02]  /*11090*/  FMUL.FTZ R72, R2.reuse, R72 ;  /* 0x0000004802487220 */ /* 0x040fe40000410000 */
[----:B------:R-:W-:Y:S02]  /*110a0*/  FMUL.FTZ R73, R2, R73 ;  /* 0x0000004902497220 */ /* 0x000fe40000410000 */
[C---:B------:R-:W-:Y:S01]  /*110b0*/  FMUL.FTZ R74, R0.reuse, R74 ;  /* 0x0000004a004a7220 */ /* 0x040fe20000410000 */
[C---:B------:R-:W-:Y:S01]  /*110c0*/  HMMA.16816.F32 R24, R160.reuse, R146, R24 ;  /* 0x00000092a018723c */ /* 0x040fe20000001818 */
[----:B------:R-:W1:Y:S03]  /*110d0*/  LDSM.16.MT88.4 R144, [R191] ;  /* 0x00000000bf90783b */ /* 0x000e660000004200 */
[----:B------:R-:W-:Y:S02]  /*110e0*/  FMUL.FTZ R75, R0, R75 ;  /* 0x0000004b004b7220 */ /* 0x000fe40000410000 */
[C---:B------:R-:W-:Y:S02]  /*110f0*/  FMUL.FTZ R76, R2.reuse, R76 ;  /* 0x0000004c024c7220 */ /* 0x040fe40000410000 */
[----:B------:R-:W-:Y:S04]  /*11100*/  FMUL.FTZ R77, R2, R77 ;  /* 0x0000004d024d7220 */ /* 0x000fe80000410000 */
        /* <DEDUP_REMOVED lines=14> */
[C---:B------:R-:W-:Y:S01]  /*111f0*/  FMUL.FTZ R92, R2.reuse, R92 ;  /* 0x0000005c025c7220 */ /* 0x040fe20000410000 */
[C---:B-1----:R-:W-:Y:S03]  /*11200*/  HMMA.16816.F32 R28, R160.reuse, R144, R28 ;  /* 0x00000090a01c723c */ /* 0x042fe6000000181c */
[----:B------:R-:W-:Y:S02]  /*11210*/  FMUL.FTZ R93, R2, R93 ;  /* 0x0000005d025d7220 */ /* 0x000fe40000410000 */
[C---:B------:R-:W-:Y:S02]  /*11220*/  FMUL.FTZ R94, R0.reuse, R94 ;  /* 0x0000005e005e7220 */ /* 0x040fe40000410000 */
[----:B------:R-:W-:Y:S01]  /*11230*/  FMUL.FTZ R95, R0, R95 ;  /* 0x0000005f005f7220 */ /* 0x000fe20000410000 */
[C---:B------:R-:W-:Y:S01]  /*11240*/  HMMA.16816.F32 R32, R160.reuse, R146, R32 ;  /* 0x00000092a020723c */ /* 0x040fe20000001820 */
[----:B------:R-:W1:Y:S03]  /*11250*/  LDSM.16.MT88.4 R144, [R189+0x1000] ;  /* 0x00100000bd90783b */ /* 0x000e660000004200 */
        /* <DEDUP_REMOVED lines=23> */
[----:B------:R-:W1:Y:S03]  /*113d0*/  LDSM.16.MT88.4 R144, [R190+0x1000] ;  /* 0x00100000be90783b */ /* 0x000e660000004200 */
        /* <DEDUP_REMOVED lines=8> */
[C---:B------:R-:W-:Y:S02]  /*11460*/  FMUL.FTZ R125, R2.reuse, R125 ;  /* 0x0000007d027d7220 */ /* 0x040fe40000410000 */
[C---:B------:R-:W-:Y:S02]  /*11470*/  FMUL.FTZ R128, R2.reuse, R128 ;  /* 0x0000008002807220 */ /* 0x040fe40000410000 */
[----:B------:R-:W-:Y:S02]  /*11480*/  FMUL.FTZ R129, R2, R129 ;  /* 0x0000008102817220 */ /* 0x000fe40000410000 */
[C---:B------:R-:W-:Y:S01]  /*11490*/  FMUL.FTZ R126, R0.reuse, R126 ;  /* 0x0000007e007e7220 */ /* 0x040fe20000410000 */
[----:B------:R-:W2:Y:S01]  /*114a0*/  MUFU.EX2 R2, R172 ;  /* 0x000000ac00027308 */ /* 0x000ea20000000800 */
[C---:B------:R-:W-:Y:S02]  /*114b0*/  FMUL.FTZ R127, R0.reuse, R127 ;  /* 0x0000007f007f7220 */ /* 0x040fe40000410000 */
[C---:B------:R-:W-:Y:S02]  /*114c0*/  FMUL.FTZ R130, R0.reuse, R130 ;  /* 0x0000008200827220 */ /* 0x040fe40000410000 */
[----:B------:R-:W-:Y:S02]  /*114d0*/  FMUL.FTZ R131, R0, R131 ;  /* 0x0000008300837220 */ /* 0x000fe40000410000 */
[----:B------:R-:W-:Y:S01]  /*114e0*/  FADD.FTZ R0, R136, R169 ;  /* 0x000000a988007221 */ /* 0x000fe20000010000 */
[C---:B-1----:R-:W-:Y:S08]  /*114f0*/  HMMA.16816.F32 R44, R160.reuse, R144, R44 ;  /* 0x00000090a02c723c */ /* 0x042ff0000000182c */
[C---:B------:R-:W-:Y:S01]  /*11500*/  HMMA.16816.F32 R48, R160.reuse, R146, R48 ;  /* 0x00000092a030723c */ /* 0x040fe20000001830 */
[----:B------:R-:W1:Y:S03]  /*11510*/  LDSM.16.MT88.4 R144, [R192+0x1000] ;  /* 0x00100000c090783b */ /* 0x000e660000004200 */
[C---:B--2---:R-:W-:Y:S01]  /*11520*/  F2FP.PACK_AB R164, R2.reuse, R136 ;  /* 0x0000008802a4723e */ /* 0x044fe200000000ff */
[----:B------:R-:W-:Y:S01]  /*11530*/  FADD.FTZ R0, R2, R0 ;  /* 0x0000000002007221 */ /* 0x000fe20000010000 */
[----:B------:R-:W-:Y:S01]  /*11540*/  MUFU.EX2 R136, R168 ;  /* 0x000000a800887308 */ /* 0x000fe20000000800 */
[----:B------:R-:W-:Y:S02]  /*11550*/  FADD.FTZ R2, R156, R149 ;  /* 0x000000959c027221 */ /* 0x000fe40000010000 */
[----:B------:R-:W-:Y:S04]  /*11560*/  FADD.FTZ R0, R148, R0 ;  /* 0x0000000094007221 */ /* 0x000fe80000010000 */
[----:B------:R-:W-:Y:S02]  /*11570*/  FADD.FTZ R206, R137, R0 ;  /* 0x0000000089ce7221 */ /* 0x000fe40000010000 */
[----:B------:R-:W-:Y:S04]  /*11580*/  FADD.FTZ R0, R150, R2 ;  /* 0x0000000296007221 */ /* 0x000fe80000010000 */
[----:B------:R-:W-:Y:S04]  /*11590*/  FADD.FTZ R0, R174, R0 ;  /* 0x00000000ae007221 */ /* 0x000fe80000010000 */
        /* <DEDUP_REMOVED lines=31> */
[----:B------:R1:W2:Y:S01]  /*11790*/  MUFU.EX2 R160, R166 ;  /* 0x000000a600a07308 */ /* 0x0002a20000000800 */
[----:B------:R-:W3:Y:S02]  /*117a0*/  LDSM.16.MT88.4 R144, [R190+0x800] ;  /* 0x00080000be90783b */ /* 0x000ee40000004200 */
[----:B-1----:R-:W-:Y:S01]  /*117b0*/  F2FP.PACK_AB R166, R137, R148 ;  /* 0x0000009489a6723e */ /* 0x002fe200000000ff */
[----:B--2---:R-:W-:Y:S01]  /*117c0*/  FADD.FTZ R2, R160, R0 ;  /* 0x00000000a0027221 */ /* 0x004fe20000010000 */
[C---:B------:R-:W-:Y:S02]  /*117d0*/  F2FP.PACK_AB R167, R136.reuse, R160 ;  /* 0x000000a088a7723e */ /* 0x040fe400000000ff */
[----:B------:R-:W-:Y:S01]  /*117e0*/  IADD3 R0, R201, -0x1, RZ ;  /* 0xffffffffc9007810 */ /* 0x000fe20007ffe0ff */
[----:B------:R-:W-:Y:S03]  /*117f0*/  FADD.FTZ R205, R136, R2 ;  /* 0x0000000288cd7221 */ /* 0x000fe60000010000 */
[----:B------:R-:W-:Y:S02]  /*11800*/  MOV R136, R134 ;  /* 0x0000008600887202 */ /* 0x000fe40000000f00 */
[----:B------:R-:W-:Y:S01]  /*11810*/  MOV R201, R0 ;  /* 0x0000000000c97202 */ /* 0x000fe20000000f00 */
[C---:B------:R-:W-:Y:S01]  /*11820*/  HMMA.16816.F32 R156, R164.reuse, R152, R4 ;  /* 0x00000098a49c723c */ /* 0x040fe20000001804 */
[----:B------:R-:W1:Y:S04]  /*11830*/  LDSM.16.MT88.4 R4, [R192+0x800] ;  /* 0x00080000c004783b */ /* 0x000e680000004200 */
[-C--:B------:R-:W-:Y:S03]  /*11840*/  MOV R137, R3.reuse ;  /* 0x0000000300897202 */ /* 0x080fe60000000f00 */
[C---:B------:R-:W-:Y:S01]  /*11850*/  HMMA.16816.F32 R152, R164.reuse, R154, R8 ;  /* 0x0000009aa498723c */ /* 0x040fe20000001808 */
[----:B------:R-:W2:Y:S07]  /*11860*/  LDSM.16.MT88.4 R8, [R191+0x800] ;  /* 0x00080000bf08783b */ /* 0x000eae0000004200 */
[C---:B---3--:R-:W-:Y:S08]  /*11870*/  HMMA.16816.F32 R148, R164.reuse, R144, R12 ;  /* 0x00000090a494723c */ /* 0x048ff0000000180c */
[C---:B------:R-:W-:Y:S08]  /*11880*/  HMMA.16816.F32 R144, R164.reuse, R146, R16 ;  /* 0x00000092a490723c */ /* 0x040ff00000001810 */
        /* <DEDUP_REMOVED lines=37> */
[C---:B------:R-:W-:Y:S08]  /*11ae0*/  HMMA.16816.F32 R120, R164.reuse, R6, R120 ;  /* 0x00000006a478723c */ /* 0x040ff00000001878 */
[C---:B--2---:R-:W-:Y:S07]  /*11af0*/  HMMA.16816.F32 R124, R164.reuse, R8, R124 ;  /* 0x00000008a47c723c */ /* 0x044fee000000187c */
[----:B------:R-:W-:Y:S01]  /*11b00*/  MOV R8, R3 ;  /* 0x0000000300087202 */ /* 0x000fe20000000f00 */
[----:B------:R-:W-:Y:S01]  /*11b10*/  HMMA.16816.F32 R128, R164, R10, R128 ;  /* 0x0000000aa480723c */ /* 0x000fe20000001880 */
[----:B------:R-:W-:Y:S07]  /*11b20*/  @!UPT UIADD3 URZ, URZ, URZ, URZ ;  /* 0x0000003f3f3ff290 */ /* 0x000fee000fffe03f */
[----:B------:R-:W-:-:S11]  /*11b30*/  @P0 BRA `(.L_x_273) ;  /* 0xffffdbe000000947 */ /* 0x000fd6000383ffff */
.L_x_266:
[----:B------:R-:W-:Y:S05]  /*11b40*/  BRA.DIV ~URZ, `(.L_x_274) ;  /* 0x000063e27f007947 */ /* 0x000fea000b800000 */
[----:B------:R1:W2:Y:S02]  /*11b50*/  SHFL.BFLY PT, R0, R206, 0x2, 0x1f ;  /* 0x0c401f00ce007f89 */ /* 0x0002a400000e0000 */
.L_x_351:
[----:B--2---:R-:W-:Y:S01]  /*11b60*/  FADD.FTZ R5, R0, R206 ;  /* 0x000000ce00057221 */ /* 0x004fe20000010000 */
[----:B------:R-:W-:Y:S05]  /*11b70*/  BRA.DIV ~URZ, `(.L_x_275) ;  /* 0x000064027f007947 */ /* 0x000fea000b800000 */
[----:B------:R-:W2:Y:S02]  /*11b80*/  SHFL.BFLY PT, R0, R5, 0x1, 0x1f ;  /* 0x0c201f0005007f89 */ /* 0x000ea400000e0000 */
[----:B--2---:R-:W-:-:S02]  /*11b90*/  FADD.FTZ R5, R5, R0 ;  /* 0x0000000005057221 */ /* 0x004fc40000010000 */
[----:B------:R-:W2:Y:S02]  /*11ba0*/  SHFL.BFLY PT, R0, R205, 0x2, 0x1f ;  /* 0x0c401f00cd007f89 */ /* 0x000ea400000e0000 */
[----:B--2---:R-:W-:-:S05]  /*11bb0*/  FADD.FTZ R4, R0, R205 ;  /* 0x000000cd00047221 */ /* 0x004fca0000010000 */
[----:B------:R2:W3:Y:S02]  /*11bc0*/  SHFL.BFLY PT, R3, R4, 0x1, 0x1f ;  /* 0x0c201f0004037f89 */ /* 0x0004e400000e0000 */
.L_x_352:
[----:B------:R-:W-:Y:S01]  /*11bd0*/  FSETP.NE.FTZ.AND P0, PT, R5, RZ, PT ;  /* 0x000000ff0500720b */ /* 0x000fe20003f15000 */
[----:B---3--:R-:W-:Y:S01]  /*11be0*/  FADD.FTZ R3, R3, R4 ;  /* 0x0000000403037221 */ /* 0x008fe20000010000 */
[----:B------:R-:W-:Y:S02]  /*11bf0*/  MOV R2, RZ ;  /* 0x000000ff00027202 */ /* 0x000fe40000000f00 */
[----:B------:R-:W-:Y:S02]  /*11c00*/  MOV R18, 0xff800000 ;  /* 0xff80000000127802 */ /* 0x000fe40000000f00 */
[----:B------:R-:W-:-:S07]  /*11c10*/  MOV R17, 0xff800000 ;  /* 0xff80000000117802 */ /* 0x000fce0000000f00 */
[----:B------:R-:W3:Y:S08]  /*11c20*/  @P0 MUFU.LG2 R0, R5 ;  /* 0x0000000500000308 */ /* 0x000ef00000000c00 */
[----:B------:R4:W5:Y:S01]  /*11c30*/  @P0 MUFU.RCP R2, R5 ;  /* 0x0000000500020308 */ /* 0x0009620000001000 */
[----:B--23--:R-:W-:Y:S01]  /*11c40*/  @P0 FMUL.FTZ R4, R0, 0.69314718246459960938 ;  /* 0x3f31721800040820 */ /* 0x00cfe20000410000 */
[----:B----4-:R-:W-:Y:S01]  /*11c50*/  @P0 MOV R5, 0x3f317218 ;  /* 0x3f31721800050802 */ /* 0x010fe20000000f00 */
[----:B-----5:R-:W-:-:S02]  /*11c60*/  FMUL.FTZ R160, R2, R100 ;  /* 0x0000006402a07220 */ /* 0x020fc40000410000 */
[C---:B------:R-:W-:Y:S02]  /*11c70*/  FMUL.FTZ R161, R2.reuse, R101 ;  /* 0x0000006502a17220 */ /* 0x040fe40000410000 */
[----:B------:R-:W-:Y:S02]  /*11c80*/  @P0 FMUL.FTZ R0, R5, c[0x0][0x2d0] ;  /* 0x0000b40005000a20 */ /* 0x000fe40000410000 */
[----:B------:R-:W-:Y:S02]  /*11c90*/  FMUL.FTZ R136, R2, R156 ;  /* 0x0000009c02887220 */ /* 0x000fe40000410000 */
[----:B------:R-:W-:Y:S01]  /*11ca0*/  @P0 FFMA.FTZ R18, R0, R134, R4 ;  /* 0x0000008600120223 */ /* 0x000fe20000010004 */
[----:B------:R-:W-:Y:S01]  /*11cb0*/  FSETP.NE.FTZ.AND P0, PT, R3, RZ, PT ;  /* 0x000000ff0300720b */ /* 0x000fe20003f15000 */
[C---:B------:R-:W-:Y:S01]  /*11cc0*/  FMUL.FTZ R137, R2.reuse, R157 ;  /* 0x0000009d02897220 */ /* 0x040fe20000410000 */
[----:B------:R-:W-:Y:S01]  /*11cd0*/  MOV R0, RZ ;  /* 0x000000ff00007202 */ /* 0x000fe20000000f00 */
[----:B------:R-:W-:-:S02]  /*11ce0*/  FMUL.FTZ R100, R2, R104 ;  /* 0x0000006802647220 */ /* 0x000fc40000410000 */
[C---:B------:R-:W-:Y:S02]  /*11cf0*/  FMUL.FTZ R101, R2.reuse, R105 ;  /* 0x0000006902657220 */ /* 0x040fe40000410000 */
[C---:B------:R-:W-:Y:S02]  /*11d00*/  FMUL.FTZ R156, R2.reuse, R20 ;  /* 0x00000014029c7220 */ /* 0x040fe40000410000 */
[C---:B------:R-:W-:Y:S02]  /*11d10*/  FMUL.FTZ R157, R2.reuse, R21 ;  /* 0x00000015029d7220 */ /* 0x040fe40000410000 */
[C---:B------:R-:W-:Y:S02]  /*11d20*/  FMUL.FTZ R104, R2.reuse, R108 ;  /* 0x0000006c02687220 */ /* 0x040fe40000410000 */
[----:B------:R-:W2:Y:S01]  /*11d30*/  @P0 MUFU.RCP R0, R3 ;  /* 0x0000000300000308 */ /* 0x000ea20000001000 */
[----:B------:R-:W-:Y:S01]  /*11d40*/  @P0 MOV R4, 0x3f317218 ;  /* 0x3f31721800040802 */ /* 0x000fe20000000f00 */
[----:B------:R-:W-:-:S02]  /*11d50*/  FMUL.FTZ R105, R2, R109 ;  /* 0x0000006d02697220 */ /* 0x000fc40000410000 */
[C---:B------:R-:W-:Y:S02]  /*11d60*/  FMUL.FTZ R108, R2.reuse, R112 ;  /* 0x00000070026c7220 */ /* 0x040fe40000410000 */
[C---:B------:R-:W-:Y:S02]  /*11d70*/  FMUL.FTZ R109, R2.reuse, R113 ;  /* 0x00000071026d7220 */ /* 0x040fe40000410000 */
[----:B------:R-:W3:Y:S01]  /*11d80*/  @P0 MUFU.LG2 R3, R3 ;  /* 0x0000000300030308 */ /* 0x000ee20000000c00 */
[C---:B------:R-:W-:Y:S02]  /*11d90*/  FMUL.FTZ R162, R2.reuse, R120 ;  /* 0x0000007802a27220 */ /* 0x040fe40000410000 */
[C---:B------:R-:W-:Y:S02]  /*11da0*/  FMUL.FTZ R163, R2.reuse, R121 ;  /* 0x0000007902a37220 */ /* 0x040fe40000410000 */
[C---:B------:R-:W-:Y:S02]  /*11db0*/  FMUL.FTZ R20, R2.reuse, R128 ;  /* 0x0000008002147220 */ /* 0x040fe40000410000 */
[----:B------:R-:W-:-:S02]  /*11dc0*/  FMUL.FTZ R21, R2, R129 ;  /* 0x0000008102157220 */ /* 0x000fc40000410000 */
[C---:B------:R-:W-:Y:S02]  /*11dd0*/  FMUL.FTZ R112, R2.reuse, R124 ;  /* 0x0000007c02707220 */ /* 0x040fe40000410000 */
[----:B------:R-:W-:Y:S02]  /*11de0*/  FMUL.FTZ R113, R2, R125 ;  /* 0x0000007d02717220 */ /* 0x000fe40000410000 */
[C---:B--2---:R-:W-:Y:S02]  /*11df0*/  FMUL.FTZ R120, R0.reuse, R146 ;  /* 0x0000009200787220 */ /* 0x044fe40000410000 */
        /* <DEDUP_REMOVED lines=11> */
[----:B---3--:R-:W-:Y:S02]  /*11eb0*/  @P0 FMUL.FTZ R3, R3, 0.69314718246459960938 ;  /* 0x3f31721803030820 */ /* 0x008fe40000410000 */
[----:B------:R-:W-:Y:S02]  /*11ec0*/  @P0 FMUL.FTZ R4, R4, c[0x0][0x2d0] ;  /* 0x0000b40004040a20 */ /* 0x000fe40000410000 */
        /* <DEDUP_REMOVED lines=55> */
[----:B------:R-:W-:Y:S02]  /*12240*/  @P0 FFMA.FTZ R17, R4, R8, R3 ;  /* 0x0000000804110223 */ /* 0x000fe40000010003 */
        /* <DEDUP_REMOVED lines=43> */
[----:B------:R-:W-:Y:S02]  /*12500*/  FMUL.FTZ R97, R2, R97 ;  /* 0x0000006102617220 */ /* 0x000fe40000410000 */
.L_x_196:
[----:B-----5:R-:W2:Y:S01]  /*12510*/  S2R R99, SR_TID.X ;  /* 0x0000000000637919 */ /* 0x020ea20000002100 */
[----:B------:R-:W-:Y:S01]  /*12520*/  BSSY B0, `(.L_x_276) ;  /* 0x0000010000007945 */ /* 0x000fe20003800000 */
[----:B--2---:R-:W-:-:S13]  /*12530*/  LOP3.LUT P0, RZ, R99, 0xff, RZ, 0xc0, !PT ;  /* 0x000000ff63ff7812 */ /* 0x004fda000780c0ff */
[----:B------:R-:W-:Y:S05]  /*12540*/  @P0 BRA `(.L_x_277) ;  /* 0x000000d000000947 */ /* 0x000fea0003800000 */
[----:B------:R-:W2:Y:S01]  /*12550*/  S2R R2, SR_LANEID ;  /* 0x0000000000027919 */ /* 0x000ea20000000000 */
[----:B------:R-:W-:Y:S01]  /*12560*/  VOTEU.ANY UR4, UPT, PT ;  /* 0x0000000000047886 */ /* 0x000fe200038e0100 */
[----:B-1----:R-:W-:Y:S01]  /*12570*/  IMAD.MOV.U32 R4, RZ, RZ, c[0x0][0x560] ;  /* 0x00015800ff047624 */ /* 0x002fe200078e00ff */
[----:B------:R-:W2:Y:S01]  /*12580*/  FLO.U32 R3, UR4 ;  /* 0x0000000400037d00 */ /* 0x000ea200080e0000 */
[----:B------:R-:W-:Y:S01]  /*12590*/  IMAD.MOV.U32 R5, RZ, RZ, c[0x0][0x564] ;  /* 0x00015900ff057624 */ /* 0x000fe200078e00ff */
[----:B--2---:R-:W-:-:S06]  /*125a0*/  ISETP.EQ.U32.AND P0, PT, R3, R2, PT ;  /* 0x000000020300720c */ /* 0x004fcc0003f02070 */
[----:B------:R-:W1:Y:S07]  /*125b0*/  POPC R2, UR4 ;  /* 0x0000000400027d09 */ /* 0x000e6e0008000000 */
[----:B-1----:R-:W2:Y:S04]  /*125c0*/  @P0 ATOMG.E.ADD.STRONG.GPU PT, R2, [R4.64], R2 ;  /* 0x00000002040209a8 */ /* 0x002ea800081ee1c8 */
[----:B--2---:R1:W2:Y:S04]  /*125d0*/  SHFL.IDX PT, R3, R2, R3, 0x1f ;  /* 0x00001f0302037589 */ /* 0x0042a800000e0000 */
[----:B-1----:R-:W1:Y:S02]  /*125e0*/  S2R R2, SR_LTMASK ;  /* 0x0000000000027919 */ /* 0x002e640000003900 */
[----:B-1----:R-:W-:-:S06]  /*125f0*/  LOP3.LUT R2, R2, UR4, RZ, 0xc0, !PT ;  /* 0x0000000402027c12 */ /* 0x002fcc000f8ec0ff */
[----:B------:R-:W2:Y:S02]  /*12600*/  POPC R2, R2 ;  /* 0x0000000200027309 */ /* 0x000ea40000000000 */
[----:B--2---:R-:W-:-:S06]  /*12610*/  IADD3 R228, R3, c[0x0][0xc], R2 ;  /* 0x0000030003e47a10 */ /* 0x004fcc0007ffe002 */
.L_x_277:
[----:B------:R-:W-:Y:S05]  /*12620*/  BSYNC B0 ;  /* 0x0000000000007941 */ /* 0x000fea0003800000 */
.L_x_276:
[----:B------:R-:W-:Y:S01]  /*12630*/  PRMT R0, R0, 0x9910, RZ ;  /* 0x0000991000007816 */ /* 0x000fe200000000ff */
[----:B------:R-:W-:Y:S01]  /*12640*/  BSSY B1, `(.L_x_278) ;  /* 0x000041e000017945 */ /* 0x000fe20003800000 */
[----:B------:R-:W-:Y:S02]  /*12650*/  IMAD.MOV.U32 R98, RZ, RZ, R228 ;  /* 0x000000ffff627224 */ /* 0x000fe400078e00e4 */
[----:B------:R-:W-:-:S13]  /*12660*/  ISETP.NE.AND P0, PT, R0, RZ, PT ;  /* 0x000000ff0000720c */ /* 0x000fda0003f05270 */
[----:B------:R-:W-:Y:S05]  /*12670*/  @!P0 BRA `(.L_x_279) ;  /* 0x000034e000008947 */ /* 0x000fea0003800000 */
[----:B------:R-:W-:Y:S01]  /*12680*/  WARPSYNC 0xffffffff ;  /* 0xffffffff00007948 */ /* 0x000fe20003800000 */
[----:B------:R-:W-:Y:S01]  /*12690*/  BAR.SYNC.DEFER_BLOCKING 0x1, 0x100 ;  /* 0x0044000000007b1d */ /* 0x000fe20000010000 */
[----:B------:R-:W-:Y:S01]  /*126a0*/  F2FP.PACK_AB R2, R137, R136 ;  /* 0x000000888902723e */ /* 0x000fe200000000ff */
[----:B------:R-:W-:Y:S01]  /*126b0*/  IMAD.MOV.U32 R12, RZ, RZ, c[0x0][0x388] ;  /* 0x0000e200ff0c7624 */ /* 0x000fe200078e00ff */
[----:B------:R-:W-:Y:S02]  /*126c0*/  F2FP.PACK_AB R0, R117, R116 ;  /* 0x000000747500723e */ /* 0x000fe400000000ff */
[----:B------:R-:W-:-:S04]  /*126d0*/  ISETP.NE.U32.AND P0, PT, RZ, c[0x0][0x508], PT ;  /* 0x00014200ff007a0c */ /* 0x000fc80003f05070 */
[----:B------:R-:W-:Y:S01]  /*126e0*/  ISETP.NE.AND.EX P1, PT, RZ, c[0x0][0x50c], PT, P0 ;  /* 0x00014300ff007a0c */ /* 0x000fe20003f25300 */
[----:B------:R2:W-:Y:S04]  /*126f0*/  STS [R236+0x80], R2 ;  /* 0x00008002ec007388 */ /* 0x0005e80000000800 */
[----:B------:R3:W-:Y:S01]  /*12700*/  STS [R236+0x480], R0 ;  /* 0x00048000ec007388 */ /* 0x0007e20000000800 */
[----:B--2---:R-:W-:Y:S02]  /*12710*/  F2FP.PACK_AB R2, R153, R152 ;  /* 0x000000989902723e */ /* 0x004fe400000000ff */
[----:B---3--:R-:W-:-:S03]  /*12720*/  F2FP.PACK_AB R0, R155, R154 ;  /* 0x0000009a9b00723e */ /* 0x008fc600000000ff */
[----:B------:R2:W-:Y:S04]  /*12730*/  STS [R237], R2 ;  /* 0x00000002ed007388 */ /* 0x0005e80000000800 */
[----:B------:R3:W-:Y:S01]  /*12740*/  STS [R237+0x400], R0 ;  /* 0x00040000ed007388 */ /* 0x0007e20000000800 */
[----:B--2---:R-:W-:Y:S02]  /*12750*/  F2FP.PACK_AB R2, R149, R148 ;  /* 0x000000949502723e */ /* 0x004fe400000000ff */
[----:B---3--:R-:W-:-:S03]  /*12760*/  F2FP.PACK_AB R0, R125, R124 ;  /* 0x0000007c7d00723e */ /* 0x008fc600000000ff */
        /* <DEDUP_REMOVED lines=114> */
[----:B------:R-:W-:Y:S02]  /*12e90*/  ISETP.NE.U32.AND P2, PT, RZ, c[0x0][0x500], PT ;  /* 0x00014000ff007a0c */ /* 0x000fe40003f45070 */
[----:B--2---:R-:W-:Y:S02]  /*12ea0*/  F2FP.PACK_AB R2, R21, R20 ;  /* 0x000000141502723e */ /* 0x004fe400000000ff */
[----:B---3--:R-:W-:-:S03]  /*12eb0*/  F2FP.PACK_AB R0, R67, R66 ;  /* 0x000000424300723e */ /* 0x008fc600000000ff */
[----:B------:R2:W-:Y:S04]  /*12ec0*/  STS [R241+0xc000], R2 ;  /* 0x00c00002f1007388 */ /* 0x0005e80000000800 */
[----:B------:R3:W-:Y:S04]  /*12ed0*/  STS [R241+0xc400], R0 ;  /* 0x00c40000f1007388 */ /* 0x0007e80000000800 */
[----:B------:R-:W-:Y:S01]  /*12ee0*/  BAR.SYNC.DEFER_BLOCKING 0x1, 0x100 ;  /* 0x0044000000007b1d */ /* 0x000fe20000010000 */
[----:B------:R-:W-:Y:S02]  /*12ef0*/  ISETP.NE.AND.EX P2, PT, RZ, c[0x0][0x504], PT, P2 ;  /* 0x00014100ff007a0c */ /* 0x000fe40003f45320 */
[----:B--2---:R-:W-:-:S04]  /*12f00*/  @P1 IADD3 R2, P0, R227, c[0x0][0x508], RZ ;  /* 0x00014200e3021a10 */ /* 0x004fc80007f1e0ff */
[----:B------:R-:W-:Y:S02]  /*12f10*/  @P1 IADD3.X R3, R232, c[0x0][0x50c], RZ, P0, !PT ;  /* 0x00014300e8031a10 */ /* 0x000fe400007fe4ff */
[----:B-1----:R-:W-:-:S03]  /*12f20*/  IADD3 R4, P0, R227, c[0x0][0x500], RZ ;  /* 0x00014000e3047a10 */ /* 0x002fc60007f1e0ff */
[----:B------:R1:W5:Y:S01]  /*12f30*/  @P1 LDG.E R12, [R2.64] ;  /* 0x00000008020c1981 */ /* 0x000362000c1e1900 */
[----:B------:R-:W-:Y:S01]  /*12f40*/  IADD3.X R5, R232, c[0x0][0x504], RZ, P0, !PT ;  /* 0x00014100e8057a10 */ /* 0x000fe200007fe4ff */
[----:B-1----:R-:W-:-:S06]  /*12f50*/  IMAD.MOV.U32 R2, RZ, RZ, RZ ;  /* 0x000000ffff027224 */ /* 0x002fcc00078e00ff */
[----:B------:R3:W5:Y:S01]  /*12f60*/  @P2 LDG.E R2, [R4.64] ;  /* 0x0000000804022981 */ /* 0x000762000c1e1900 */
[----:B------:R-:W-:-:S04]  /*12f70*/  ISETP.NE.AND P0, PT, R238, RZ, PT ;  /* 0x000000ffee00720c */ /* 0x000fc80003f05270 */
[----:B------:R-:W-:Y:S01]  /*12f80*/  SEL R3, R238, c[0x0][0x3d4], P0 ;  /* 0x0000f500ee037a07 */ /* 0x000fe20000000000 */
[----:B------:R-:W-:Y:S05]  /*12f90*/  @P1 BRA `(.L_x_280) ;  /* 0x0000004000001947 */ /* 0x000fea0003800000 */
[----:B------:R-:W-:Y:S05]  /*12fa0*/  @!P2 BRA `(.L_x_280) ;  /* 0x000000300000a947 */ /* 0x000fea0003800000 */
[----:B---3--:R1:W2:Y:S04]  /*12fb0*/  LDG.E R0, [R4.64] ;  /* 0x0000000804007981 */ /* 0x0082a8000c1e1900 */
[----:B-1----:R-:W2:Y:S02]  /*12fc0*/  LDG.E R4, [R4.64+0x4] ;  /* 0x0000040804047981 */ /* 0x002ea4000c1e1900 */
[----:B--2--5:R-:W-:Y:S02]  /*12fd0*/  IADD3 R12, -R0, R4, RZ ;  /* 0x00000004000c7210 */ /* 0x024fe40007ffe1ff */
.L_x_280:
[----:B------:R-:W2:Y:S01]  /*12fe0*/  LDL R19, [R1+0x50] ;  /* 0x0000500001137983 */ /* 0x000ea20000100800 */
[----:B------:R-:W-:Y:S01]  /*12ff0*/  IMAD.MOV.U32 R16, RZ, RZ, 0x368 ;  /* 0x00000368ff107424 */ /* 0x000fe200078e00ff */
[----:B------:R-:W-:Y:S02]  /*13000*/  ISETP.GT.AND P2, PT, R3, 0x1, PT ;  /* 0x000000010300780c */ /* 0x000fe40003f44270 */
[----:B------:R-:W-:-:S02]  /*13010*/  ISETP.NE.U32.AND P0, PT, RZ, c[0x0][0x500], PT ;  /* 0x00014000ff007a0c */ /* 0x000fc40003f05070 */
[----:B------:R-:W-:Y:S02]  /*13020*/  SEL R16, R16, 0x328, P2 ;  /* 0x0000032810107807 */ /* 0x000fe40001000000 */
[----:B------:R-:W-:Y:S02]  /*13030*/  ISETP.NE.AND.EX P0, PT, RZ, c[0x0][0x504], PT, P0 ;  /* 0x00014100ff007a0c */ /* 0x000fe40003f05300 */
[----:B------:R-:W1:Y:S01]  /*13040*/  LDC.64 R6, c[0x0][R16+0x170] ;  /* 0x00005c0010067b82 */ /* 0x000e620000000a00 */
[----:B---3--:R-:W-:Y:S02]  /*13050*/  LOP3.LUT R4, R230, 0xffff, RZ, 0xc0, !PT ;  /* 0x0000ffffe6047812 */ /* 0x008fe400078ec0ff */
[----:B------:R-:W-:Y:S02]  /*13060*/  SEL R0, R233, RZ, !P0 ;  /* 0x000000ffe9007207 */ /* 0x000fe40004000000 */
[----:B------:R-:W-:-:S03]  /*13070*/  SEL R5, R235, RZ, !P0 ;  /* 0x000000ffeb057207 */ /* 0x000fc60004000000 */
[----:B------:R-:W3:Y:S08]  /*13080*/  LDC.64 R10, c[0x0][R16+0x168] ;  /* 0x00005a00100a7b82 */ /* 0x000ef00000000a00 */
[----:B------:R-:W4:Y:S01]  /*13090*/  LDC.64 R14, c[0x0][R16+0x178] ;  /* 0x00005e00100e7b82 */ /* 0x000f220000000a00 */
[----:B-1----:R-:W-:-:S04]  /*130a0*/  IMAD R3, R7, R0, RZ ;  /* 0x0000000007037224 */ /* 0x002fc800078e02ff */
[C---:B------:R-:W-:Y:S02]  /*130b0*/  IMAD R5, R6.reuse, R5, R3 ;  /* 0x0000000506057224 */ /* 0x040fe400078e0203 */
[----:B------:R-:W-:-:S04]  /*130c0*/  IMAD.WIDE.U32 R6, R6, R0, RZ ;  /* 0x0000000006067225 */ /* 0x000fc800078e00ff */
[----:B---3--:R-:W-:-:S04]  /*130d0*/  IMAD.WIDE.U32 R8, R10, R4, RZ ;  /* 0x000000040a087225 */ /* 0x008fc800078e00ff */
[----:B------:R-:W-:Y:S01]  /*130e0*/  IMAD R3, R11, R4, RZ ;  /* 0x000000040b037224 */ /* 0x000fe200078e02ff */
[--C-:B-----5:R-:W-:Y:S01]  /*130f0*/  IADD3 R13, P1, P0, R6, R8, R2.reuse ;  /* 0x00000008060d7210 */ /* 0x120fe2000783e002 */
[----:B------:R-:W-:Y:S01]  /*13100*/  IMAD.IADD R5, R7, 0x1, R5 ;  /* 0x0000000107057824 */ /* 0x000fe200078e0205 */
[----:B------:R-:W-:Y:S01]  /*13110*/  SEL R6, R245, RZ, P2 ;  /* 0x000000fff5067207 */ /* 0x000fe20001000000 */
[----:B------:R-:W-:Y:S01]  /*13120*/  IMAD.IADD R8, R9, 0x1, R3 ;  /* 0x0000000109087824 */ /* 0x000fe200078e0203 */
[----:B------:R-:W-:Y:S01]  /*13130*/  SHF.R.S32.HI R11, RZ, 0x1f, R2 ;  /* 0x0000001fff0b7819 */ /* 0x000fe20000011402 */
[----:B------:R-:W-:Y:S02]  /*13140*/  IMAD.MOV.U32 R3, RZ, RZ, c[0x0][0x4e8] ;  /* 0x00013a00ff037624 */ /* 0x000fe400078e00ff */
[----:B----4-:R-:W-:Y:S01]  /*13150*/  IMAD R9, R15, R6, RZ ;  /* 0x000000060f097224 */ /* 0x010fe200078e02ff */
[----:B------:R-:W-:Y:S01]  /*13160*/  IADD3.X R10, R5, R8, R11, P1, P0 ;  /* 0x00000008050a7210 */ /* 0x000fe20000fe040b */
[----:B------:R-:W-:Y:S01]  /*13170*/  IMAD.WIDE.U32 R6, R14, R6, RZ ;  /* 0x000000060e067225 */ /* 0x000fe200078e00ff */
[----:B------:R-:W-:Y:S01]  /*13180*/  ISETP.NE.AND P3, PT, R3, 0x1, PT ;  /* 0x000000010300780c */ /* 0x000fe20003f65270 */
[----:B------:R-:W3:Y:S02]  /*13190*/  LDL R14, [R1+0x4c] ;  /* 0x00004c00010e7983 */ /* 0x000ee40000100800 */
[----:B------:R-:W-:-:S02]  /*131a0*/  IMAD.IADD R9, R7, 0x1, R9 ;  /* 0x0000000107097824 */ /* 0x000fc400078e0209 */
[----:B------:R-:W-:Y:S02]  /*131b0*/  IMAD R12, R12, c[0x0][0x4e8], RZ ;  /* 0x00013a000c0c7a24 */ /* 0x000fe400078e02ff */
[----:B--2---:R-:W-:-:S06]  /*131c0*/  IMAD R3, R229, 0x80, R19 ;  /* 0x00000080e5037824 */ /* 0x004fcc00078e0213 */
[----:B------:R-:W-:-:S04]  /*131d0*/  @P3 IMAD.HI.U32 R8, R3, c[0x0][0x4ec], RZ ;  /* 0x00013b0003083a27 */ /* 0x000fc800078e00ff */
[----:B------:R-:W-:Y:S01]  /*131e0*/  IMAD.MOV.U32 R5, RZ, RZ, R3 ;  /* 0x000000ffff057224 */ /* 0x000fe200078e0003 */
[----:B------:R-:W-:-:S04]  /*131f0*/  @P3 SHF.R.U32.HI R5, RZ, c[0x0][0x4f0], R8 ;  /* 0x00013c00ff053a19 */ /* 0x000fc80000011608 */
[----:B------:R-:W-:Y:S02]  /*13200*/  IADD3 R6, P1, P0, R5, R13, R6 ;  /* 0x0000000d05067210 */ /* 0x000fe4000783e006 */
[----:B------:R-:W-:-:S04]  /*13210*/  SHF.R.S32.HI R7, RZ, 0x1f, R5 ;  /* 0x0000001fff077819 */ /* 0x000fc80000011405 */
[----:B------:R-:W-:Y:S02]  /*13220*/  IADD3.X R7, R7, R10, R9, P1, P0 ;  /* 0x0000000a07077210 */ /* 0x000fe40000fe0409 */
[----:B------:R-:W1:Y:S01]  /*13230*/  LDC.64 R8, c[0x0][R16+0x160] ;  /* 0x0000580010087b82 */ /* 0x000e620000000a00 */
[----:B------:R-:W-:-:S04]  /*13240*/  IMAD.MOV R5, RZ, RZ, -R5 ;  /* 0x000000ffff057224 */ /* 0x000fc800078e0a05 */
[----:B------:R-:W-:-:S05]  /*13250*/  IMAD R5, R5, c[0x0][0x4e8], R3 ;  /* 0x00013a0005057a24 */ /* 0x000fca00078e0203 */
[----:B------:R-:W-:Y:S02]  /*13260*/  SHF.R.S32.HI R10, RZ, 0x1f, R5 ;  /* 0x0000001fff0a7819 */ /* 0x000fe40000011405 */
[----:B------:R-:W-:-:S04]  /*13270*/  SHF.R.S32.HI R19, RZ, 0x1f, R99 ;  /* 0x0000001fff137819 */ /* 0x000fc80000011463 */
[----:B------:R-:W-:-:S04]  /*13280*/  LEA.HI R19, R19, R99, RZ, 0x5 ;  /* 0x0000006313137211 */ /* 0x000fc800078f28ff */
[----:B------:R-:W-:Y:S01]  /*13290*/  LOP3.LUT R19, R19, 0xffffffe0, RZ, 0xc0, !PT ;  /* 0xffffffe013137812 */ /* 0x000fe200078ec0ff */
[----:B-1----:R-:W-:-:S04]  /*132a0*/  IMAD.WIDE.U32 R6, R8, R5, R6 ;  /* 0x0000000508067225 */ /* 0x002fc800078e0006 */
[----:B------:R-:W-:-:S04]  /*132b0*/  IMAD R5, R9, R5, RZ ;  /* 0x0000000509057224 */ /* 0x000fc800078e02ff */
[----:B------:R-:W-:Y:S02]  /*132c0*/  IMAD R5, R8, R10, R5 ;  /* 0x0000000a08057224 */ /* 0x000fe400078e0205 */
[----:B------:R-:W-:Y:S02]  /*132d0*/  IMAD.MOV.U32 R8, RZ, RZ, c[0x0][0x4a8] ;  /* 0x00012a00ff087624 */ /* 0x000fe400078e00ff */
[----:B------:R-:W-:-:S03]  /*132e0*/  IMAD.MOV.U32 R9, RZ, RZ, c[0x0][0x4ac] ;  /* 0x00012b00ff097624 */ /* 0x000fc600078e00ff */
[----:B------:R-:W-:Y:S01]  /*132f0*/  SEL R8, R8, c[0x0][0x450], P2 ;  /* 0x0001140008087a07 */ /* 0x000fe20001000000 */
[----:B------:R-:W-:Y:S01]  /*13300*/  IMAD.IADD R7, R7, 0x1, R5 ;  /* 0x0000000107077824 */ /* 0x000fe200078e0205 */
[----:B------:R-:W-:Y:S02]  /*13310*/  SEL R9, R9, c[0x0][0x454], P2 ;  /* 0x0001150009097a07 */ /* 0x000fe40001000000 */
[----:B------:R-:W-:-:S04]  /*13320*/  LEA R5, P0, R6, R8, 0x2 ;  /* 0x0000000806057211 */ /* 0x000fc800078010ff */
[----:B------:R-:W-:Y:S01]  /*13330*/  LEA.HI.X R7, R6, R9, R7, 0x2, P0 ;  /* 0x0000000906077211 */ /* 0x000fe200000f1407 */
[----:B------:R-:W-:Y:S01]  /*13340*/  SHFL.IDX PT, R8, R5, RZ, 0x1c1f ;  /* 0x001c1fff05087589 */ /* 0x000fe200000e0000 */
[----:B------:R-:W-:-:S03]  /*13350*/  IMAD.IADD R19, R99, 0x1, -R19 ;  /* 0x0000000163137824 */ /* 0x000fc600078e0a13 */
[----:B------:R-:W1:Y:S04]  /*13360*/  SHFL.IDX PT, R9, R7, RZ, 0x1c1f ;  /* 0x001c1fff07097589 */ /* 0x000e6800000e0000 */
[----:B------:R3:W-:Y:S01]  /*13370*/  SHFL.IDX PT, R6, R5, 0x1, 0x1c1f ;  /* 0x003c1f0005067f89 */ /* 0x0007e200000e0000 */
[----:B------:R-:W-:-:S03]  /*13380*/  LOP3.LUT P0, RZ, R19, 0x3, RZ, 0xc0, !PT ;  /* 0x0000000313ff7812 */ /* 0x000fc6000780c0ff */
[----:B------:R-:W2:Y:S01]  /*13390*/  SHFL.IDX PT, R7, R7, 0x1, 0x1c1f ;  /* 0x003c1f0007077f89 */ /* 0x000ea200000e0000 */
[----:B---3--:R-:W-:-:S05]  /*133a0*/  IMAD R5, R229, 0x80, R14 ;  /* 0x00000080e5057824 */ /* 0x008fca00078e020e */
[C---:B------:R-:W-:Y:S02]  /*133b0*/  IADD3 R10, R5.reuse, 0x8, RZ ;  /* 0x00000008050a7810 */ /* 0x040fe40007ffe0ff */
[-C--:B------:R-:W-:Y:S02]  /*133c0*/  ISETP.GE.OR P1, PT, R5, R12.reuse, P0 ;  /* 0x0000000c0500720c */ /* 0x080fe40000726670 */
[----:B------:R-:W-:-:S11]  /*133d0*/  ISETP.GE.OR P0, PT, R10, R12, P0 ;  /* 0x0000000c0a00720c */ /* 0x000fd60000706670 */
[----:B-1----:R1:W-:Y:S01]  /*133e0*/  @!P1 ST.E [R8.64], R18 ;  /* 0x0000001208009985 */ /* 0x0023e2000c101908 */
[----:B------:R-:W-:-:S03]  /*133f0*/  ISETP.GE.AND P1, PT, R10, R12, PT ;  /* 0x0000000c0a00720c */ /* 0x000fc60003f26270 */
[----:B--2---:R1:W-:Y:S01]  /*13400*/  @!P0 ST.E [R6.64], R17 ;  /* 0x0000001106008985 */ /* 0x0043e2000c101908 */
[----:B------:R-:W-:Y:S02]  /*13410*/  ISETP.GE.AND P0, PT, R5, R12, PT ;  /* 0x0000000c0500720c */ /* 0x000fe40003f06270 */
[----:B------:R-:W-:Y:S01]  /*13420*/  P2R R13, PR, RZ, 0x2 ;  /* 0x00000002ff0d7803 */ /* 0x000fe20000000000 */
[----:B------:R-:W-:Y:S05]  /*13430*/  @P2 BRA `(.L_x_281) ;  /* 0x0000091000002947 */ /* 0x000fea0003800000 */
[----:B------:R-:W-:Y:S01]  /*13440*/  IMAD R11, R11, c[0x0][0x3a0], RZ ;  /* 0x0000e8000b0b7a24 */ /* 0x000fe200078e02ff */
[----:B-1----:R-:W-:Y:S01]  /*13450*/  LEA R8, R229, R218, 0x7 ;  /* 0x000000dae5087211 */ /* 0x002fe200078e38ff */
[C---:B------:R-:W-:Y:S01]  /*13460*/  IMAD.WIDE.U32 R6, R2.reuse, c[0x0][0x3a0], RZ ;  /* 0x0000e80002067a25 */ /* 0x040fe200078e00ff */
[----:B------:R-:W-:Y:S01]  /*13470*/  SHF.R.S32.HI R5, RZ, 0x1f, R0 ;  /* 0x0000001fff057819 */ /* 0x000fe20000011400 */
[----:B------:R1:W2:Y:S02]  /*13480*/  LDS.128 R28, [R198+0x80] ;  /* 0x00008000c61c7984 */ /* 0x0002a40000000c00 */
[----:B------:R-:W-:-:S02]  /*13490*/  IMAD R2, R2, c[0x0][0x3a4], R11 ;  /* 0x0000e90002027a24 */ /* 0x000fc400078e020b */
[----:B------:R-:W-:Y:S01]  /*134a0*/  @P3 IMAD.HI.U32 R9, R8, c[0x0][0x4ec], RZ ;  /* 0x00013b0008093a27 */ /* 0x000fe200078e00ff */
[----:B------:R1:W3:Y:S02]  /*134b0*/  LDS.128 R44, [R198+0x1080] ;  /* 0x00108000c62c7984 */ /* 0x0002e40000000c00 */
[----:B------:R-:W-:Y:S02]  /*134c0*/  IADD3 R3, R7, R2, RZ ;  /* 0x0000000207037210 */ /* 0x000fe40007ffe0ff */
[----:B------:R-:W-:Y:S01]  /*134d0*/  MOV R2, R6 ;  /* 0x0000000600027202 */ /* 0x000fe20000000f00 */
[----:B------:R1:W4:Y:S04]  /*134e0*/  LDS.128 R60, [R198+0x2080] ;  /* 0x00208000c63c7984 */ /* 0x0003280000000c00 */
[----:B------:R-:W-:Y:S01]  /*134f0*/  IMAD.WIDE.U32 R6, R4, c[0x0][0x3e8], R2 ;  /* 0x0000fa0004067a25 */ /* 0x000fe200078e0002 */
[----:B------:R1:W1:Y:S01]  /*13500*/  LDS.128 R76, [R198+0x3080] ;  /* 0x00308000c64c7984 */ /* 0x0002620000000c00 */
[----:B------:R-:W-:-:S02]  /*13510*/  MOV R2, R8 ;  /* 0x0000000800027202 */ /* 0x000fc40000000f00 */
[----:B------:R-:W-:Y:S01]  /*13520*/  IMAD R3, R5, c[0x0][0x3f0], RZ ;  /* 0x0000fc0005037a24 */ /* 0x000fe200078e02ff */
[----:B------:R1:W1:Y:S01]  /*13530*/  LDS.128 R24, [R198+0x4080] ;  /* 0x00408000c6187984 */ /* 0x0002620000000c00 */
[----:B------:R-:W-:Y:S01]  /*13540*/  IMAD R5, R4, c[0x0][0x3ec], R7 ;  /* 0x0000fb0004057a24 */ /* 0x000fe200078e0207 */
[----:B------:R-:W-:Y:S01]  /*13550*/  MOV R4, R6 ;  /* 0x0000000600047202 */ /* 0x000fe20000000f00 */
[C---:B------:R-:W-:Y:S01]  /*13560*/  IMAD R7, R0.reuse, c[0x0][0x3f4], R3 ;  /* 0x0000fd0000077a24 */ /* 0x040fe200078e0203 */
[----:B------:R1:W1:Y:S01]  /*13570*/  LDS.128 R40, [R198+0x5080] ;  /* 0x00508000c6287984 */ /* 0x0002620000000c00 */
[----:B------:R-:W-:Y:S02]  /*13580*/  @P3 SHF.R.U32.HI R2, RZ, c[0x0][0x4f0], R9 ;  /* 0x00013c00ff023a19 */ /* 0x000fe40000011609 */
[----:B------:R-:W-:Y:S01]  /*13590*/  IMAD.WIDE.U32 R4, R0, c[0x0][0x3f0], R4 ;  /* 0x0000fc0000047a25 */ /* 0x000fe200078e0004 */
[----:B------:R1:W1:Y:S01]  /*135a0*/  LDS.128 R56, [R198+0x6080] ;  /* 0x00608000c6387984 */ /* 0x0002620000000c00 */
[----:B------:R-:W-:-:S02]  /*135b0*/  SHF.R.S32.HI R3, RZ, 0x1f, R2 ;  /* 0x0000001fff037819 */ /* 0x000fc40000011402 */
[----:B------:R-:W-:Y:S01]  /*135c0*/  IADD3 R0, -R2, RZ, RZ ;  /* 0x000000ff02007210 */ /* 0x000fe20007ffe1ff */
[----:B------:R1:W1:Y:S01]  /*135d0*/  LDS.128 R72, [R198+0x7080] ;  /* 0x00708000c6487984 */ /* 0x0002620000000c00 */
[----:B------:R-:W-:Y:S01]  /*135e0*/  IADD3 R5, R5, R7, RZ ;  /* 0x0000000705057210 */ /* 0x000fe20007ffe0ff */
[----:B------:R-:W-:Y:S02]  /*135f0*/  IMAD R3, R3, c[0x0][0x3e0], RZ ;  /* 0x0000f80003037a24 */ /* 0x000fe400078e02ff */
[----:B------:R1:W1:Y:S01]  /*13600*/  LDS.128 R20, [R198+0x8080] ;  /* 0x00808000c6147984 */ /* 0x0002620000000c00 */
[----:B------:R-:W-:Y:S02]  /*13610*/  IMAD R0, R0, c[0x0][0x4e8], R8 ;  /* 0x00013a0000007a24 */ /* 0x000fe400078e0208 */
[C---:B------:R-:W-:Y:S01]  /*13620*/  IMAD R6, R2.reuse, c[0x0][0x3e4], R3 ;  /* 0x0000f90002067a24 */ /* 0x040fe200078e0203 */
[----:B------:R1:W1:Y:S01]  /*13630*/  LDS.128 R36, [R198+0x9080] ;  /* 0x00908000c6247984 */ /* 0x0002620000000c00 */
[----:B------:R-:W-:Y:S01]  /*13640*/  IMAD.WIDE.U32 R2, R2, c[0x0][0x3e0], R4 ;  /* 0x0000f80002027a25 */ /* 0x000fe200078e0004 */
[----:B------:R-:W-:-:S02]  /*13650*/  SHF.R.S32.HI R4, RZ, 0x1f, R0 ;  /* 0x0000001fff047819 */ /* 0x000fc40000011400 */
[----:B------:R1:W1:Y:S01]  /*13660*/  LDS.128 R52, [R198+0xa080] ;  /* 0x00a08000c6347984 */ /* 0x0002620000000c00 */
[----:B------:R-:W-:Y:S02]  /*13670*/  LEA R5, R229, R208, 0x7 ;  /* 0x000000d0e5057211 */ /* 0x000fe400078e38ff */
[----:B------:R-:W-:Y:S01]  /*13680*/  IADD3 R3, R3, R6, RZ ;  /* 0x0000000603037210 */ /* 0x000fe20007ffe0ff */
[----:B------:R1:W1:Y:S01]  /*13690*/  LDS.128 R68, [R198+0xb080] ;  /* 0x00b08000c6447984 */ /* 0x0002620000000c00 */
[----:B------:R-:W-:-:S03]  /*136a0*/  IMAD R4, R4, c[0x0][0x3d8], RZ ;  /* 0x0000f60004047a24 */ /* 0x000fc600078e02ff */
[----:B------:R1:W1:Y:S01]  /*136b0*/  LDS.128 R16, [R198+0xc080] ;  /* 0x00c08000c6107984 */ /* 0x0002620000000c00 */
[----:B------:R-:W-:-:S03]  /*136c0*/  IMAD.WIDE.U32 R2, R0, c[0x0][0x3d8], R2 ;  /* 0x0000f60000027a25 */ /* 0x000fc600078e0002 */
[----:B------:R1:W1:Y:S01]  /*136d0*/  LDS.128 R32, [R198+0xd080] ;  /* 0x00d08000c6207984 */ /* 0x0002620000000c00 */
[----:B------:R-:W-:Y:S01]  /*136e0*/  IMAD R0, R0, c[0x0][0x3dc], R4 ;  /* 0x0000f70000007a24 */ /* 0x000fe200078e0204 */
[C---:B------:R-:W-:Y:S02]  /*136f0*/  LEA R14, P0, R2.reuse, c[0x0][0x380], 0x1 ;  /* 0x0000e000020e7a11 */ /* 0x040fe400078008ff */
[----:B------:R1:W1:Y:S02]  /*13700*/  LDS.128 R48, [R198+0xe080] ;  /* 0x00e08000c6307984 */ /* 0x0002640000000c00 */
[----:B------:R-:W-:Y:S02]  /*13710*/  IADD3 R0, R3, R0, RZ ;  /* 0x0000000003007210 */ /* 0x000fe40007ffe0ff */
[----:B------:R1:W1:Y:S02]  /*13720*/  LDS.128 R64, [R198+0xf080] ;  /* 0x00f08000c6407984 */ /* 0x0002640000000c00 */
[----:B------:R-:W-:Y:S01]  /*13730*/  LEA.HI.X R13, R2, c[0x0][0x384], R0, 0x1, P0 ;  /* 0x0000e100020d7a11 */ /* 0x000fe200000f0c00 */
[----:B------:R-:W-:Y:S05]  /*13740*/  BRA.DIV ~URZ, `(.L_x_282) ;  /* 0x000049227f007947 */ /* 0x000fea000b800000 */
[----:B--234-:R2:W3:Y:S02]  /*13750*/  SHFL.IDX PT, R4, R13, RZ, 0x181f ;  /* 0x00181fff0d047589 */ /* 0x01c4e400000e0000 */
.L_x_353:
[----:B------:R-:W-:Y:S05]  /*13760*/  BRA.DIV ~URZ, `(.L_x_283) ;  /* 0x000049727f007947 */ /* 0x000fea000b800000 */
[----:B------:R4:W2:Y:S02]  /*13770*/  SHFL.IDX PT, R0, R14, RZ, 0x181f ;  /* 0x00181fff0e007589 */ /* 0x0008a400000e0000 */
.L_x_354:
[----:B------:R-:W-:Y:S01]  /*13780*/  ISETP.GE.AND P0, PT, R5, R12, PT ;  /* 0x0000000c0500720c */ /* 0x000fe20003f06270 */
[----:B------:R-:W-:-:S12]  /*13790*/  BSSY B0, `(.L_x_284) ;  /* 0x0000012000007945 */ /* 0x000fd80003800000 */
[----:B------:R-:W-:Y:S05]  /*137a0*/  @P0 BRA `(.L_x_285) ;  /* 0x0000010000000947 */ /* 0x000fea0003800000 */
[----:B------:R-:W-:Y:S02]  /*137b0*/  ISETP.GE.AND P3, PT, R132, c[0x0][0x3c8], PT ;  /* 0x0000f20084007a0c */ /* 0x000fe40003f66270 */
[----:B------:R-:W-:Y:S02]  /*137c0*/  ISETP.GE.AND P2, PT, R135, c[0x0][0x3c8], PT ;  /* 0x0000f20087007a0c */ /* 0x000fe40003f46270 */
[----:B------:R-:W-:Y:S02]  /*137d0*/  ISETP.GE.AND P1, PT, R199, c[0x0][0x3c8], PT ;  /* 0x0000f200c7007a0c */ /* 0x000fe40003f26270 */
[----:B------:R-:W-:-:S07]  /*137e0*/  ISETP.GE.AND P0, PT, R200, c[0x0][0x3c8], PT ;  /* 0x0000f200c8007a0c */ /* 0x000fce0003f06270 */
[-C--:B--2---:R-:W-:Y:S02]  /*137f0*/  @!P3 LEA R10, P4, R132, R0.reuse, 0x1 ;  /* 0x00000000840ab211 */ /* 0x084fe400078808ff */
[-C--:B------:R-:W-:Y:S02]  /*13800*/  @!P2 LEA R8, P6, R204, R0.reuse, 0x1 ;  /* 0x00000000cc08a211 */ /* 0x080fe400078c08ff */
[C---:B------:R-:W-:Y:S02]  /*13810*/  @!P1 LEA R6, P5, R199.reuse, R0, 0x1 ;  /* 0x00000000c7069211 */ /* 0x040fe400078a08ff */
[----:B---3--:R-:W-:Y:S02]  /*13820*/  @!P3 LEA.HI.X R11, R132, R4, R133, 0x1, P4 ;  /* 0x00000004840bb211 */ /* 0x008fe400020f0c85 */
[----:B------:R-:W-:Y:S02]  /*13830*/  @!P0 LEA R2, P4, R200, R0, 0x1 ;  /* 0x00000000c8028211 */ /* 0x000fe400078808ff */
[-C--:B------:R-:W-:Y:S01]  /*13840*/  @!P2 LEA.HI.X R9, R204, R4.reuse, R209, 0x1, P6 ;  /* 0x00000004cc09a211 */ /* 0x080fe200030f0cd1 */
[----:B------:R2:W-:Y:S01]  /*13850*/  @!P3 ST.E.128 [R10.64], R28 ;  /* 0x0000001c0a00b985 */ /* 0x0005e2000c101d08 */
[----:B------:R-:W-:-:S02]  /*13860*/  @!P1 LEA.HI.X R7, R199, R4, R211, 0x1, P5 ;  /* 0x00000004c7079211 */ /* 0x000fc400028f0cd3 */
[----:B------:R-:W-:Y:S01]  /*13870*/  @!P0 LEA.HI.X R3, R200, R4, R210, 0x1, P4 ;  /* 0x00000004c8038211 */ /* 0x000fe200020f0cd2 */
[----:B-1----:R2:W-:Y:S04]  /*13880*/  @!P2 ST.E.128 [R8.64], R24 ;  /* 0x000000180800a985 */ /* 0x0025e8000c101d08 */
[----:B------:R2:W-:Y:S04]  /*13890*/  @!P1 ST.E.128 [R6.64], R20 ;  /* 0x0000001406009985 */ /* 0x0005e8000c101d08 */
[----:B------:R2:W-:Y:S02]  /*138a0*/  @!P0 ST.E.128 [R2.64], R16 ;  /* 0x0000001002008985 */ /* 0x0005e4000c101d08 */
.L_x_285:
[----:B------:R-:W-:Y:S05]  /*138b0*/  BSYNC B0 ;  /* 0x0000000000007941 */ /* 0x000fea0003800000 */
.L_x_284:
[----:B------:R-:W-:Y:S05]  /*138c0*/  BRA.DIV ~URZ, `(.L_x_286) ;  /* 0x000048827f007947 */ /* 0x000fea000b800000 */
[----:B---3--:R3:W4:Y:S04]  /*138d0*/  SHFL.IDX PT, R4, R13, 0x1, 0x181f ;  /* 0x00381f000d047f89 */ /* 0x00872800000e0000 */
[----:B--2---:R3:W2:Y:S02]  /*138e0*/  SHFL.IDX PT, R0, R14, 0x1, 0x181f ;  /* 0x00381f000e007f89 */ /* 0x0046a400000e0000 */
.L_x_355:
[----:B------:R-:W-:Y:S01]  /*138f0*/  IADD3 R2, R5, 0x20, RZ ;  /* 0x0000002005027810 */ /* 0x000fe20007ffe0ff */
[----:B------:R-:W-:Y:S03]  /*13900*/  BSSY B0, `(.L_x_287) ;  /* 0x0000013000007945 */ /* 0x000fe60003800000 */
[----:B------:R-:W-:-:S13]  /*13910*/  ISETP.GE.AND P0, PT, R2, R12, PT ;  /* 0x0000000c0200720c */ /* 0x000fda0003f06270 */
        /* <DEDUP_REMOVED lines=8> */
[----:B----4-:R-:W-:Y:S02]  /*139a0*/  @!P3 LEA.HI.X R11, R132, R4, R133, 0x1, P4 ;  /* 0x00000004840bb211 */ /* 0x010fe400020f0c85 */
        /* <DEDUP_REMOVED lines=8> */
.L_x_288:
[----:B------:R-:W-:Y:S05]  /*13a30*/  BSYNC B0 ;  /* 0x0000000000007941 */ /* 0x000fea0003800000 */
.L_x_287:
[----:B------:R-:W-:Y:S05]  /*13a40*/  BRA.DIV ~URZ, `(.L_x_289) ;  /* 0x000047d27f007947 */ /* 0x000fea000b800000 */
[----:B----4-:R4:W3:Y:S02]  /*13a50*/  SHFL.IDX PT, R4, R13, 0x2, 0x181f ;  /* 0x00581f000d047f89 */ /* 0x0108e400000e0000 */
.L_x_356:
[----:B------:R-:W-:Y:S05]  /*13a60*/  BRA.DIV ~URZ, `(.L_x_290) ;  /* 0x000048227f007947 */ /* 0x000fea000b800000 */
[----:B--2---:R2:W4:Y:S02]  /*13a70*/  SHFL.IDX PT, R0, R14, 0x2, 0x181f ;  /* 0x00581f000e007f89 */ /* 0x00452400000e0000 */
.L_x_357:
        /* <DEDUP_REMOVED lines=8> */
[-C--:B----4-:R-:W-:Y:S02]  /*13b00*/  @!P3 LEA R10, P4, R132, R0.reuse, 0x1 ;  /* 0x00000000840ab211 */ /* 0x090fe400078808ff */
        /* <DEDUP_REMOVED lines=11> */
.L_x_292:
[----:B------:R-:W-:Y:S05]  /*13bc0*/  BSYNC B0 ;  /* 0x0000000000007941 */ /* 0x000fea0003800000 */
.L_x_291:
[----:B------:R-:W-:Y:S05]  /*13bd0*/  BRA.DIV ~URZ, `(.L_x_293) ;  /* 0x000047227f007947 */ /* 0x000fea000b800000 */
[----:B---3--:R3:W2:Y:S04]  /*13be0*/  SHFL.IDX PT, R4, R13, 0x3, 0x181f ;  /* 0x00781f000d047f89 */ /* 0x0086a800000e0000 */
[----:B----4-:R3:W4:Y:S02]  /*13bf0*/  SHFL.IDX PT, R0, R14, 0x3, 0x181f ;  /* 0x00781f000e007f89 */ /* 0x01072400000e0000 */
.L_x_358:
[----:B------:R-:W-:-:S04]  /*13c00*/  IADD3 R2, R5, 0x60, RZ ;  /* 0x0000006005027810 */ /* 0x000fc80007ffe0ff */
[----:B------:R-:W-:-:S13]  /*13c10*/  ISETP.GE.AND P0, PT, R2, R12, PT ;  /* 0x0000000c0200720c */ /* 0x000fda0003f06270 */
[----:B------:R-:W-:Y:S05]  /*13c20*/  @P0 BRA `(.L_x_294) ;  /* 0x00002bf000000947 */ /* 0x000fea0003800000 */
[----:B------:R-:W-:Y:S02]  /*13c30*/  ISETP.GE.AND P2, PT, R132, c[0x0][0x3c8], PT ;  /* 0x0000f20084007a0c */ /* 0x000fe40003f46270 */
[----:B------:R-:W-:Y:S02]  /*13c40*/  ISETP.GE.AND P1, PT, R135, c[0x0][0x3c8], PT ;  /* 0x0000f20087007a0c */ /* 0x000fe40003f26270 */
[----:B------:R-:W-:-:S09]  /*13c50*/  ISETP.GE.AND P0, PT, R199, c[0x0][0x3c8], PT ;  /* 0x0000f200c7007a0c */ /* 0x000fd20003f06270 */
[-C--:B----4-:R-:W-:Y:S02]  /*13c60*/  @!P2 LEA R8, P5, R132, R0.reuse, 0x1 ;  /* 0x000000008408a211 */ /* 0x090fe400078a08ff */
[-C--:B------:R-:W-:Y:S02]  /*13c70*/  @!P1 LEA R6, P4, R204, R0.reuse, 0x1 ;  /* 0x00000000cc069211 */ /* 0x080fe400078808ff */
[C---:B------:R-:W-:Y:S02]  /*13c80*/  @!P0 LEA R2, P3, R199.reuse, R0, 0x1 ;  /* 0x00000000c7028211 */ /* 0x040fe400078608ff */
[-C--:B--2---:R-:W-:Y:S02]  /*13c90*/  @!P2 LEA.HI.X R9, R132, R4.reuse, R133, 0x1, P5 ;  /* 0x000000048409a211 */ /* 0x084fe400028f0c85 */
[-C--:B------:R-:W-:Y:S02]  /*13ca0*/  @!P1 LEA.HI.X R7, R204, R4.reuse, R209, 0x1, P4 ;  /* 0x00000004cc079211 */ /* 0x080fe400020f0cd1 */
[----:B------:R-:W-:Y:S01]  /*13cb0*/  @!P0 LEA.HI.X R3, R199, R4, R211, 0x1, P3 ;  /* 0x00000004c7038211 */ /* 0x000fe200018f0cd3 */
[----:B-1----:R1:W-:Y:S04]  /*13cc0*/  @!P2 ST.E.128 [R8.64], R76 ;  /* 0x0000004c0800a985 */ /* 0x0023e8000c101d08 */
[----:B------:R1:W-:Y:S04]  /*13cd0*/  @!P1 ST.E.128 [R6.64], R72 ;  /* 0x0000004806009985 */ /* 0x0003e8000c101d08 */
[----:B------:R1:W-:Y:S01]  /*13ce0*/  @!P0 ST.E.128 [R2.64], R68 ;  /* 0x0000004402008985 */ /* 0x0003e2000c101d08 */
[----:B------:R-:W-:-:S13]  /*13cf0*/  ISETP.GE.AND P0, PT, R200, c[0x0][0x3c8], PT ;  /* 0x0000f200c8007a0c */ /* 0x000fda0003f06270 */
[----:B------:R-:W-:Y:S05]  /*13d00*/  @P0 BRA `(.L_x_294) ;  /* 0x00002b1000000947 */ /* 0x000fea0003800000 */
[----:B-1----:R-:W-:-:S04]  /*13d10*/  LEA R2, P0, R200, R0, 0x1 ;  /* 0x00000000c8027211 */ /* 0x002fc800078008ff */
[----:B------:R-:W-:-:S05]  /*13d20*/  LEA.HI.X R3, R200, R4, R210, 0x1, P0 ;  /* 0x00000004c8037211 */ /* 0x000fca00000f0cd2 */
[----:B------:R1:W-:Y:S01]  /*13d30*/  ST.E.128 [R2.64], R64 ;  /* 0x0000004002007985 */ /* 0x0003e2000c101d08 */
[----:B------:R-:W-:Y:S05]  /*13d40*/  BRA `(.L_x_294) ;  /* 0x00002ad000007947 */ /* 0x000fea0003800000 */
.L_x_281:
[----:B------:R-:W-:Y:S02]  /*13d50*/  IMAD R11, R11, c[0x0][0x408], RZ ;  /* 0x000102000b0b7a24 */ /* 0x000fe400078e02ff */
[----:B-1----:R-:W-:-:S04]  /*13d60*/  IMAD.WIDE.U32 R6, R2, c[0x0][0x408], RZ ;  /* 0x0001020002067a25 */ /* 0x002fc800078e00ff */
[----:B------:R-:W-:Y:S01]  /*13d70*/  IMAD R11, R2, c[0x0][0x40c], R11 ;  /* 0x00010300020b7a24 */ /* 0x000fe200078e020b */
[----:B------:R-:W-:-:S04]  /*13d80*/  SHF.R.S32.HI R2, RZ, 0x1f, R0 ;  /* 0x0000001fff027819 */ /* 0x000fc80000011400 */
[----:B------:R-:W-:Y:S01]  /*13d90*/  IADD3 R7, R7, R11, RZ ;  /* 0x0000000b07077210 */ /* 0x000fe20007ffe0ff */
[----:B------:R-:W-:-:S04]  /*13da0*/  IMAD R2, R2, c[0x0][0x440], RZ ;  /* 0x0001100002027a24 */ /* 0x000fc800078e02ff */
[----:B------:R-:W-:-:S04]  /*13db0*/  IMAD.WIDE.U32 R6, R4, c[0x0][0x438], R6 ;  /* 0x00010e0004067a25 */ /* 0x000fc800078e0006 */
[----:B------:R-:W-:Y:S01]  /*13dc0*/  IMAD R5, R4, c[0x0][0x43c], R7 ;  /* 0x00010f0004057a24 */ /* 0x000fe200078e0207 */
[----:B------:R-:W-:-:S05]  /*13dd0*/  MOV R4, R6 ;  /* 0x0000000600047202 */ /* 0x000fca0000000f00 */
[----:B------:R-:W-:-:S04]  /*13de0*/  IMAD.WIDE.U32 R4, R0, c[0x0][0x440], R4 ;  /* 0x0001100000047a25 */ /* 0x000fc800078e0004 */
[----:B------:R-:W-:Y:S02]  /*13df0*/  IMAD R0, R0, c[0x0][0x444], R2 ;  /* 0x0001110000007a24 */ /* 0x000fe400078e0202 */
[----:B------:R-:W-:-:S03]  /*13e00*/  @P3 IMAD.HI.U32 R2, R3, c[0x0][0x4ec], RZ ;  /* 0x00013b0003023a27 */ /* 0x000fc600078e00ff */
[----:B------:R-:W-:Y:S02]  /*13e10*/  IADD3 R5, R5, R0, RZ ;  /* 0x0000000005057210 */ /* 0x000fe40007ffe0ff */
[----:B------:R-:W-:Y:S02]  /*13e20*/  MOV R0, R3 ;  /* 0x0000000300007202 */ /* 0x000fe40000000f00 */
[----:B------:R-:W-:Y:S01]  /*13e30*/  @P3 SHF.R.U32.HI R0, RZ, c[0x0][0x4f0], R2 ;  /* 0x00013c00ff003a19 */ /* 0x000fe20000011602 */
[----:B------:R-:W-:-:S03]  /*13e40*/  IMAD.WIDE.U32 R4, R245, c[0x0][0x448], R4 ;  /* 0x00011200f5047a25 */ /* 0x000fc600078e0004 */
[----:B------:R-:W-:Y:S01]  /*13e50*/  SHF.R.S32.HI R2, RZ, 0x1f, R0 ;  /* 0x0000001fff027819 */ /* 0x000fe20000011400 */
[----:B------:R-:W-:Y:S01]  /*13e60*/  IMAD R5, R245, c[0x0][0x44c], R5 ;  /* 0x00011300f5057a24 */ /* 0x000fe200078e0205 */
[----:B------:R-:W-:-:S03]  /*13e70*/  IADD3 R6, -R0, RZ, RZ ;  /* 0x000000ff00067210 */ /* 0x000fc60007ffe1ff */
[----:B------:R-:W-:Y:S02]  /*13e80*/  IMAD R7, R2, c[0x0][0x430], RZ ;  /* 0x00010c0002077a24 */ /* 0x000fe400078e02ff */
[----:B------:R-:W-:Y:S02]  /*13e90*/  IMAD R6, R6, c[0x0][0x4e8], R3 ;  /* 0x00013a0006067a24 */ /* 0x000fe400078e0203 */
[----:B------:R-:W-:-:S04]  /*13ea0*/  IMAD.WIDE.U32 R2, R0, c[0x0][0x430], R4 ;  /* 0x00010c0000027a25 */ /* 0x000fc800078e0004 */
[----:B------:R-:W-:-:S05]  /*13eb0*/  IMAD R0, R0, c[0x0][0x434], R7 ;  /* 0x00010d0000007a24 */ /* 0x000fca00078e0207 */
[----:B------:R-:W-:Y:S02]  /*13ec0*/  IADD3 R3, R3, R0, RZ ;  /* 0x0000000003037210 */ /* 0x000fe40007ffe0ff */
[----:B------:R-:W-:-:S03]  /*13ed0*/  SHF.R.S32.HI R0, RZ, 0x1f, R6 ;  /* 0x0000001fff007819 */ /* 0x000fc60000011406 */
[----:B------:R-:W-:-:S04]  /*13ee0*/  IMAD.WIDE.U32 R2, R6, c[0x0][0x428], R2 ;  /* 0x00010a0006027a25 */ /* 0x000fc800078e0002 */
[----:B------:R-:W-:Y:S01]  /*13ef0*/  IMAD R0, R0, c[0x0][0x428], RZ ;  /* 0x00010a0000007a24 */ /* 0x000fe200078e02ff */
[----:B------:R-:W-:-:S03]  /*13f00*/  LEA R12, P1, R2, c[0x0][0x400], 0x2 ;  /* 0x00010000020c7a11 */ /* 0x000fc600078210ff */
[----:B------:R-:W-:-:S05]  /*13f10*/  IMAD R6, R6, c[0x0][0x42c], R0 ;  /* 0x00010b0006067a24 */ /* 0x000fca00078e0200 */
[----:B------:R-:W-:-:S04]  /*13f20*/  IADD3 R6, R3, R6, RZ ;  /* 0x0000000603067210 */ /* 0x000fc80007ffe0ff */
[----:B------:R-:W-:Y:S01]  /*13f30*/  LEA.HI.X R5, R2, c[0x0][0x404], R6, 0x2, P1 ;  /* 0x0001010002057a11 */ /* 0x000fe200008f1406 */
[----:B------:R-:W-:Y:S05]  /*13f40*/  BRA.DIV ~URZ, `(.L_x_295) ;  /* 0x000044827f007947 */ /* 0x000fea000b800000 */
[----:B------:R1:W2:Y:S02]  /*13f50*/  SHFL.IDX PT, R4, R5, RZ, 0x1c1f ;  /* 0x001c1fff05047589 */ /* 0x0002a400000e0000 */
.L_x_359:
[----:B------:R-:W-:Y:S05]  /*13f60*/  BRA.DIV ~URZ, `(.L_x_296) ;  /* 0x000044d27f007947 */ /* 0x000fea000b800000 */
[----:B------:R3:W4:Y:S02]  /*13f70*/  SHFL.IDX PT, R0, R12, RZ, 0x1c1f ;  /* 0x001c1fff0c007589 */ /* 0x00072400000e0000 */
.L_x_360:
[----:B------:R-:W-:Y:S01]  /*13f80*/  BSSY B0, `(.L_x_297) ;  /* 0x00000d4000007945 */ /* 0x000fe20003800000 */
[----:B------:R-:W-:Y:S05]  /*13f90*/  @P0 BRA `(.L_x_298) ;  /* 0x00000d2000000947 */ /* 0x000fea0003800000 */
[C---:B------:R-:W-:Y:S02]  /*13fa0*/  ISETP.GE.AND P0, PT, R248.reuse, c[0x0][0x3c8], PT ;  /* 0x0000f200f8007a0c */ /* 0x040fe40003f06270 */
[C---:B------:R-:W-:Y:S02]  /*13fb0*/  IADD3 R8, R248.reuse, 0x8, RZ ;  /* 0x00000008f8087810 */ /* 0x040fe40007ffe0ff */
[C---:B------:R-:W-:Y:S02]  /*13fc0*/  IADD3 R9, R248.reuse, 0x8, RZ ;  /* 0x00000008f8097810 */ /* 0x040fe40007ffe0ff */
[----:B------:R-:W-:Y:S02]  /*13fd0*/  IADD3 R7, R248, 0x10, RZ ;  /* 0x00000010f8077810 */ /* 0x000fe40007ffe0ff */
[----:B------:R-:W-:-:S02]  /*13fe0*/  SHF.R.S32.HI R9, RZ, 0x1f, R9 ;  /* 0x0000001fff097819 */ /* 0x000fc40000011409 */
[C---:B------:R-:W-:Y:S02]  /*13ff0*/  IADD3 R6, R248.reuse, 0x18, RZ ;  /* 0x00000018f8067810 */ /* 0x040fe40007ffe0ff */
[----:B------:R-:W-:Y:S01]  /*14000*/  IADD3 R14, R248, 0x60, RZ ;  /* 0x00000060f80e7810 */ /* 0x000fe20007ffe0ff */
[----:B----4-:R-:W-:Y:S01]  /*14010*/  @!P0 IMAD.MOV.U32 R2, RZ, RZ, R0 ;  /* 0x000000ffff028224 */ /* 0x010fe200078e0000 */
[----:B------:R-:W-:Y:S01]  /*14020*/  ISETP.GE.AND P2, PT, R6, c[0x0][0x3c8], PT ;  /* 0x0000f20006007a0c */ /* 0x000fe20003f46270 */
[----:B--2---:R-:W-:Y:S01]  /*14030*/  @!P0 IMAD.MOV.U32 R3, RZ, RZ, R4 ;  /* 0x000000ffff038224 */ /* 0x004fe200078e0004 */
[----:B------:R-:W-:Y:S02]  /*14040*/  ISETP.GE.AND P3, PT, R14, c[0x0][0x3c8], PT ;  /* 0x0000f2000e007a0c */ /* 0x000fe40003f66270 */
[C---:B------:R-:W-:Y:S01]  /*14050*/  IADD3 R10, R248.reuse, 0x70, RZ ;  /* 0x00000070f80a7810 */ /* 0x040fe20007ffe0ff */
[C---:B------:R-:W-:Y:S01]  /*14060*/  @!P0 IMAD.WIDE R2, R248.reuse, 0x4, R2 ;  /* 0x00000004f8028825 */ /* 0x040fe200078e0202 */
[----:B------:R-:W-:-:S02]  /*14070*/  IADD3 R15, R248, 0x60, RZ ;  /* 0x00000060f80f7810 */ /* 0x000fc40007ffe0ff */
[----:B------:R-:W-:Y:S02]  /*14080*/  ISETP.GE.AND P4, PT, R10, c[0x0][0x3c8], PT ;  /* 0x0000f2000a007a0c */ /* 0x000fe40003f86270 */
[----:B------:R2:W-:Y:S01]  /*14090*/  @!P0 ST.E.64 [R2.64], R136 ;  /* 0x0000008802008985 */ /* 0x0005e2000c101b08 */
[----:B------:R-:W-:Y:S02]  /*140a0*/  ISETP.GE.AND P0, PT, R8, c[0x0][0x3c8], PT ;  /* 0x0000f20008007a0c */ /* 0x000fe40003f06270 */
[----:B------:R-:W-:Y:S02]  /*140b0*/  SHF.R.S32.HI R15, RZ, 0x1f, R15 ;  /* 0x0000001fff0f7819 */ /* 0x000fe4000001140f */
[C---:B------:R-:W-:Y:S02]  /*140c0*/  IADD3 R11, R248.reuse, 0x68, RZ ;  /* 0x00000068f80b7810 */ /* 0x040fe40007ffe0ff */
[----:B------:R-:W-:Y:S02]  /*140d0*/  IADD3 R16, R248, 0xa0, RZ ;  /* 0x000000a0f8107810 */ /* 0x000fe40007ffe0ff */
[----:B------:R-:W-:-:S02]  /*140e0*/  SHF.R.S32.HI R11, RZ, 0x1f, R11 ;  /* 0x0000001fff0b7819 */ /* 0x000fc4000001140b */
[----:B------:R-:W-:-:S03]  /*140f0*/  SHF.R.S32.HI R16, RZ, 0x1f, R16 ;  /* 0x0000001fff107819 */ /* 0x000fc60000011410 */
[----:B--2---:R-:W-:-:S04]  /*14100*/  @!P0 LEA R2, P1, R8, R0, 0x2 ;  /* 0x0000000008028211 */ /* 0x004fc800078210ff */
[----:B------:R-:W-:Y:S02]  /*14110*/  @!P0 LEA.HI.X R3, R8, R4, R9, 0x2, P1 ;  /* 0x0000000408038211 */ /* 0x000fe400008f1409 */
[C---:B------:R-:W-:Y:S02]  /*14120*/  IADD3 R8, R248.reuse, 0x10, RZ ;  /* 0x00000010f8087810 */ /* 0x040fe40007ffe0ff */
[----:B------:R-:W-:Y:S01]  /*14130*/  IADD3 R9, R248, 0x30, RZ ;  /* 0x00000030f8097810 */ /* 0x000fe20007ffe0ff */
[----:B------:R2:W-:Y:S01]  /*14140*/  @!P0 ST.E.64 [R2.64], R152 ;  /* 0x0000009802008985 */ /* 0x0005e2000c101b08 */
[----:B------:R-:W-:Y:S02]  /*14150*/  ISETP.GE.AND P0, PT, R7, c[0x0][0x3c8], PT ;  /* 0x0000f20007007a0c */ /* 0x000fe40003f06270 */
[----:B------:R-:W-:Y:S02]  /*14160*/  SHF.R.S32.HI R8, RZ, 0x1f, R8 ;  /* 0x0000001fff087819 */ /* 0x000fe40000011408 */
[----:B------:R-:W-:-:S09]  /*14170*/  SHF.R.S32.HI R9, RZ, 0x1f, R9 ;  /* 0x0000001fff097819 */ /* 0x000fd20000011409 */
[----:B--2---:R-:W-:-:S04]  /*14180*/  @!P0 LEA R2, P1, R7, R0, 0x2 ;  /* 0x0000000007028211 */ /* 0x004fc800078210ff */
[----:B------:R-:W-:Y:S02]  /*14190*/  @!P0 LEA.HI.X R3, R7, R4, R8, 0x2, P1 ;  /* 0x0000000407038211 */ /* 0x000fe400008f1408 */
[C---:B------:R-:W-:Y:S02]  /*141a0*/  IADD3 R7, R248.reuse, 0x18, RZ ;  /* 0x00000018f8077810 */ /* 0x040fe40007ffe0ff */
[----:B------:R-:W-:Y:S01]  /*141b0*/  ISETP.GE.AND P1, PT, R247, c[0x0][0x3c8], PT ;  /* 0x0000f200f7007a0c */ /* 0x000fe20003f26270 */
[----:B------:R2:W-:Y:S01]  /*141c0*/  @!P0 ST.E.64 [R2.64], R148 ;  /* 0x0000009402008985 */ /* 0x0005e2000c101b08 */
[----:B------:R-:W-:Y:S02]  /*141d0*/  SHF.R.S32.HI R7, RZ, 0x1f, R7 ;  /* 0x0000001fff077819 */ /* 0x000fe40000011407 */
[----:B------:R-:W-:Y:S02]  /*141e0*/  IADD3 R8, R248, 0x30, RZ ;  /* 0x00000030f8087810 */ /* 0x000fe40007ffe0ff */
[----:B--2---:R-:W-:-:S04]  /*141f0*/  @!P2 LEA R2, P0, R6, R0, 0x2 ;  /* 0x000000000602a211 */ /* 0x004fc800078010ff */
[----:B------:R-:W-:Y:S02]  /*14200*/  @!P2 LEA.HI.X R3, R6, R4, R7, 0x2, P0 ;  /* 0x000000040603a211 */ /* 0x000fe400000f1407 */
[----:B------:R-:W-:Y:S02]  /*14210*/  SHF.R.S32.HI R6, RZ, 0x1f, R247 ;  /* 0x0000001fff067819 */ /* 0x000fe400000114f7 */
[----:B------:R-:W-:Y:S01]  /*14220*/  IADD3 R7, R248, 0x38, RZ ;  /* 0x00000038f8077810 */ /* 0x000fe20007ffe0ff */
[----:B------:R2:W-:Y:S01]  /*14230*/  @!P2 ST.E.64 [R2.64], R144 ;  /* 0x000000900200a985 */ /* 0x0005e2000c101b08 */
[----:B------:R-:W-:Y:S02]  /*14240*/  ISETP.GE.AND P2, PT, R246, c[0x0][0x3c8], PT ;  /* 0x0000f200f6007a0c */ /* 0x000fe40003f46270 */
[----:B--2---:R-:W-:-:S04]  /*14250*/  @!P1 LEA R2, P0, R247, R0, 0x2 ;  /* 0x00000000f7029211 */ /* 0x004fc800078010ff */
[----:B------:R-:W-:Y:S02]  /*14260*/  @!P1 LEA.HI.X R3, R247, R4, R6, 0x2, P0 ;  /* 0x00000004f7039211 */ /* 0x000fe400000f1406 */
[----:B------:R-:W-:-:S03]  /*14270*/  SHF.R.S32.HI R6, RZ, 0x1f, R246 ;  /* 0x0000001fff067819 */ /* 0x000fc600000114f6 */
[----:B------:R2:W-:Y:S01]  /*14280*/  @!P1 ST.E.64 [R2.64], R156 ;  /* 0x0000009c02009985 */ /* 0x0005e2000c101b08 */
[----:B------:R-:W-:Y:S02]  /*14290*/  ISETP.GE.AND P1, PT, R8, c[0x0][0x3c8], PT ;  /* 0x0000f20008007a0c */ /* 0x000fe40003f26270 */
[----:B--2---:R-:W-:-:S04]  /*142a0*/  @!P2 LEA R2, P0, R246, R0, 0x2 ;  /* 0x00000000f602a211 */ /* 0x004fc800078010ff */
[----:B------:R-:W-:Y:S02]  /*142b0*/  @!P2 LEA.HI.X R3, R246, R4, R6, 0x2, P0 ;  /* 0x00000004f603a211 */ /* 0x000fe400000f1406 */
[----:B------:R-:W-:-:S03]  /*142c0*/  IADD3 R6, R248, 0x40, RZ ;  /* 0x00000040f8067810 */ /* 0x000fc60007ffe0ff */
[----:B------:R2:W-:Y:S01]  /*142d0*/  @!P2 ST.E.64 [R2.64], R24 ;  /* 0x000000180200a985 */ /* 0x0005e2000c101b08 */
[----:B------:R-:W-:Y:S02]  /*142e0*/  ISETP.GE.AND P2, PT, R7, c[0x0][0x3c8], PT ;  /* 0x0000f20007007a0c */ /* 0x000fe40003f46270 */
[----:B--2---:R-:W-:-:S04]  /*142f0*/  @!P1 LEA R2, P0, R8, R0, 0x2 ;  /* 0x0000000008029211 */ /* 0x004fc800078010ff */
[----:B------:R-:W-:Y:S02]  /*14300*/  @!P1 LEA.HI.X R3, R8, R4, R9, 0x2, P0 ;  /* 0x0000000408039211 */ /* 0x000fe400000f1409 */
[C---:B------:R-:W-:Y:S02]  /*14310*/  IADD3 R9, R248.reuse, 0x38, RZ ;  /* 0x00000038f8097810 */ /* 0x040fe40007ffe0ff */
[----:B------:R-:W-:Y:S01]  /*14320*/  IADD3 R8, R248, 0x48, RZ ;  /* 0x00000048f8087810 */ /* 0x000fe20007ffe0ff */
[----:B------:R2:W-:Y:S01]  /*14330*/  @!P1 ST.E.64 [R2.64], R28 ;  /* 0x0000001c02009985 */ /* 0x0005e2000c101b08 */
[----:B------:R-:W-:Y:S02]  /*14340*/  SHF.R.S32.HI R9, RZ, 0x1f, R9 ;  /* 0x0000001fff097819 */ /* 0x000fe40000011409 */
[----:B------:R-:W-:Y:S02]  /*14350*/  ISETP.GE.AND P1, PT, R6, c[0x0][0x3c8], PT ;  /* 0x0000f20006007a0c */ /* 0x000fe40003f26270 */
[----:B--2---:R-:W-:-:S04]  /*14360*/  @!P2 LEA R2, P0, R7, R0, 0x2 ;  /* 0x000000000702a211 */ /* 0x004fc800078010ff */
[----:B------:R-:W-:Y:S02]  /*14370*/  @!P2 LEA.HI.X R3, R7, R4, R9, 0x2, P0 ;  /* 0x000000040703a211 */ /* 0x000fe400000f1409 */
[C---:B------:R-:W-:Y:S02]  /*14380*/  IADD3 R9, R248.reuse, 0x40, RZ ;  /* 0x00000040f8097810 */ /* 0x040fe40007ffe0ff */
[----:B------:R-:W-:Y:S01]  /*14390*/  IADD3 R7, R248, 0x50, RZ ;  /* 0x00000050f8077810 */ /* 0x000fe20007ffe0ff */
[----:B------:R2:W-:Y:S01]  /*143a0*/  @!P2 ST.E.64 [R2.64], R32 ;  /* 0x000000200200a985 */ /* 0x0005e2000c101b08 */
[----:B------:R-:W-:Y:S02]  /*143b0*/  ISETP.GE.AND P2, PT, R8, c[0x0][0x3c8], PT ;  /* 0x0000f20008007a0c */ /* 0x000fe40003f46270 */
[----:B------:R-:W-:Y:S02]  /*143c0*/  SHF.R.S32.HI R9, RZ, 0x1f, R9 ;  /* 0x0000001fff097819 */ /* 0x000fe40000011409 */
        /* <DEDUP_REMOVED lines=23> */
[----:B------:R-:W-:-:S03]  /*14540*/  @!P3 LEA R6, P5, R14, R0, 0x2 ;  /* 0x000000000e06b211 */ /* 0x000fc600078a10ff */
[----:B------:R2:W-:Y:S01]  /*14550*/  @!P2 ST.E.64 [R2.64], R48 ;  /* 0x000000300200a985 */ /* 0x0005e2000c101b08 */
[----:B------:R-:W-:Y:S02]  /*14560*/  @!P3 LEA.HI.X R7, R14, R4, R15, 0x2, P5 ;  /* 0x000000040e07b211 */ /* 0x000fe400028f140f */
[----:B------:R-:W-:Y:S02]  /*14570*/  ISETP.GE.AND P2, PT, R8, c[0x0][0x3c8], PT ;  /* 0x0000f20008007a0c */ /* 0x000fe40003f46270 */
[C---:B------:R-:W-:Y:S01]  /*14580*/  IADD3 R14, R248.reuse, 0x80, RZ ;  /* 0x00000080f80e7810 */ /* 0x040fe20007ffe0ff */
[----:B------:R4:W-:Y:S01]  /*14590*/  @!P3 ST.E.64 [R6.64], R52 ;  /* 0x000000340600b985 */ /* 0x0009e2000c101b08 */
[----:B------:R-:W-:Y:S02]  /*145a0*/  IADD3 R15, R248, 0x70, RZ ;  /* 0x00000070f80f7810 */ /* 0x000fe40007ffe0ff */
[----:B------:R-:W-:Y:S02]  /*145b0*/  ISETP.GE.AND P3, PT, R14, c[0x0][0x3c8], PT ;  /* 0x0000f2000e007a0c */ /* 0x000fe40003f66270 */
[----:B------:R-:W-:-:S02]  /*145c0*/  SHF.R.S32.HI R15, RZ, 0x1f, R15 ;  /* 0x0000001fff0f7819 */ /* 0x000fc4000001140f */
[----:B--2---:R-:W-:-:S04]  /*145d0*/  @!P1 LEA R2, P0, R9, R0, 0x2 ;  /* 0x0000000009029211 */ /* 0x004fc800078010ff */
[----:B------:R-:W-:Y:S02]  /*145e0*/  @!P1 LEA.HI.X R3, R9, R4, R11, 0x2, P0 ;  /* 0x0000000409039211 */ /* 0x000fe400000f140b */
[----:B----4-:R-:W-:Y:S02]  /*145f0*/  @!P4 LEA R6, P5, R10, R0, 0x2 ;  /* 0x000000000a06c211 */ /* 0x010fe400078a10ff */
[C---:B------:R-:W-:Y:S01]  /*14600*/  IADD3 R9, R248.reuse, 0x88, RZ ;  /* 0x00000088f8097810 */ /* 0x040fe20007ffe0ff */
[----:B------:R2:W-:Y:S01]  /*14610*/  @!P1 ST.E.64 [R2.64], R56 ;  /* 0x0000003802009985 */ /* 0x0005e2000c101b08 */
[----:B------:R-:W-:Y:S02]  /*14620*/  IADD3 R11, R248, 0x78, RZ ;  /* 0x00000078f80b7810 */ /* 0x000fe40007ffe0ff */
[----:B------:R-:W-:Y:S02]  /*14630*/  @!P4 LEA.HI.X R7, R10, R4, R15, 0x2, P5 ;  /* 0x000000040a07c211 */ /* 0x000fe400028f140f */
[----:B------:R-:W-:-:S02]  /*14640*/  ISETP.GE.AND P1, PT, R9, c[0x0][0x3c8], PT ;  /* 0x0000f20009007a0c */ /* 0x000fc40003f26270 */
[----:B------:R-:W-:Y:S01]  /*14650*/  SHF.R.S32.HI R11, RZ, 0x1f, R11 ;  /* 0x0000001fff0b7819 */ /* 0x000fe2000001140b */
[----:B------:R4:W-:Y:S01]  /*14660*/  @!P4 ST.E.64 [R6.64], R60 ;  /* 0x0000003c0600c985 */ /* 0x0009e2000c101b08 */
[C---:B------:R-:W-:Y:S02]  /*14670*/  IADD3 R10, R248.reuse, 0x90, RZ ;  /* 0x00000090f80a7810 */ /* 0x040fe40007ffe0ff */
[----:B------:R-:W-:Y:S02]  /*14680*/  IADD3 R15, R248, 0x80, RZ ;  /* 0x00000080f80f7810 */ /* 0x000fe40007ffe0ff */
[----:B------:R-:W-:Y:S02]  /*14690*/  ISETP.GE.AND P4, PT, R10, c[0x0][0x3c8], PT ;  /* 0x0000f2000a007a0c */ /* 0x000fe40003f86270 */
[----:B------:R-:W-:Y:S02]  /*146a0*/  SHF.R.S32.HI R15, RZ, 0x1f, R15 ;  /* 0x0000001fff0f7819 */ /* 0x000fe4000001140f */
[----:B--2---:R-:W-:-:S04]  /*146b0*/  @!P2 LEA R2, P0, R8, R0, 0x2 ;  /* 0x000000000802a211 */ /* 0x004fc800078010ff */
[----:B------:R-:W-:Y:S02]  /*146c0*/  @!P2 LEA.HI.X R3, R8, R4, R11, 0x2, P0 ;  /* 0x000000040803a211 */ /* 0x000fe400000f140b */
[----:B------:R-:W-:Y:S02]  /*146d0*/  IADD3 R8, R248, 0x98, RZ ;  /* 0x00000098f8087810 */ /* 0x000fe40007ffe0ff */
[----:B----4-:R-:W-:Y:S01]  /*146e0*/  @!P3 LEA R6, P5, R14, R0, 0x2 ;  /* 0x000000000e06b211 */ /* 0x010fe200078a10ff */
[----:B------:R2:W-:Y:S01]  /*146f0*/  @!P2 ST.E.64 [R2.64], R64 ;  /* 0x000000400200a985 */ /* 0x0005e2000c101b08 */
[----:B------:R-:W-:Y:S02]  /*14700*/  IADD3 R11, R248, 0x88, RZ ;  /* 0x00000088f80b7810 */ /* 0x000fe40007ffe0ff */
[----:B------:R-:W-:Y:S02]  /*14710*/  @!P3 LEA.HI.X R7, R14, R4, R15, 0x2, P5 ;  /* 0x000000040e07b211 */ /* 0x000fe400028f140f */
[----:B------:R-:W-:-:S02]  /*14720*/  ISETP.GE.AND P2, PT, R8, c[0x0][0x3c8], PT ;  /* 0x0000f20008007a0c */ /* 0x000fc40003f46270 */
[C---:B------:R-:W-:Y:S01]  /*14730*/  IADD3 R15, R248.reuse, 0xa0, RZ ;  /* 0x000000a0f80f7810 */ /* 0x040fe20007ffe0ff */
[----:B------:R4:W-:Y:S01]  /*14740*/  @!P3 ST.E.64 [R6.64], R68 ;  /* 0x000000440600b985 */ /* 0x0009e2000c101b08 */
[----:B------:R-:W-:Y:S02]  /*14750*/  SHF.R.S32.HI R11, RZ, 0x1f, R11 ;  /* 0x0000001fff0b7819 */ /* 0x000fe4000001140b */
        /* <DEDUP_REMOVED lines=16> */
[----:B--2---:R-:W-:-:S04]  /*14860*/  @!P2 LEA R2, P0, R8, R0, 0x2 ;  /* 0x000000000802a211 */ /* 0x004fc800078010ff */
[----:B------:R-:W-:Y:S02]  /*14870*/  @!P2 LEA.HI.X R3, R8, R4, R11, 0x2, P0 ;  /* 0x000000040803a211 */ /* 0x000fe400000f140b */
[C---:B------:R-:W-:Y:S02]  /*14880*/  IADD3 R8, R248.reuse, 0xb8, RZ ;  /* 0x000000b8f8087810 */ /* 0x040fe40007ffe0ff */
[C---:B----4-:R-:W-:Y:S01]  /*14890*/  @!P3 LEA R6, P5, R15.reuse, R0, 0x2 ;  /* 0x000000000f06b211 */ /* 0x050fe200078a10ff */
[----:B------:R2:W-:Y:S01]  /*148a0*/  @!P2 ST.E.64 [R2.64], R80 ;  /* 0x000000500200a985 */ /* 0x0005e2000c101b08 */
[----:B------:R-:W-:Y:S02]  /*148b0*/  IADD3 R11, R248, 0xa8, RZ ;  /* 0x000000a8f80b7810 */ /* 0x000fe40007ffe0ff */
[----:B------:R-:W-:Y:S02]  /*148c0*/  @!P3 LEA.HI.X R7, R15, R4, R16, 0x2, P5 ;  /* 0x000000040f07b211 */ /* 0x000fe400028f1410 */
[----:B------:R-:W-:-:S02]  /*148d0*/  ISETP.GE.AND P2, PT, R8, c[0x0][0x3c8], PT ;  /* 0x0000f20008007a0c */ /* 0x000fc40003f46270 */
[----:B------:R-:W-:Y:S01]  /*148e0*/  SHF.R.S32.HI R11, RZ, 0x1f, R11 ;  /* 0x0000001fff0b7819 */ /* 0x000fe2000001140b */
[----:B------:R4:W-:Y:S01]  /*148f0*/  @!P3 ST.E.64 [R6.64], R84 ;  /* 0x000000540600b985 */ /* 0x0009e2000c101b08 */
[----:B------:R-:W-:Y:S02]  /*14900*/  ISETP.GE.AND P3, PT, R14, c[0x0][0x3c8], PT ;  /* 0x0000f2000e007a0c */ /* 0x000fe40003f66270 */
[C---:B------:R-:W-:Y:S02]  /*14910*/  IADD3 R16, R248.reuse, 0xb0, RZ ;  /* 0x000000b0f8107810 */ /* 0x040fe40007ffe0ff */
[----:B------:R-:W-:Y:S02]  /*14920*/  IADD3 R15, R248, 0xc8, RZ ;  /* 0x000000c8f80f7810 */ /* 0x000fe40007ffe0ff */
[----:B------:R-:W-:Y:S02]  /*14930*/  SHF.R.S32.HI R16, RZ, 0x1f, R16 ;  /* 0x0000001fff107819 */ /* 0x000fe40000011410 */
[----:B--2---:R-:W-:-:S04]  /*14940*/  @!P1 LEA R2, P0, R9, R0, 0x2 ;  /* 0x0000000009029211 */ /* 0x004fc800078010ff */
[----:B------:R-:W-:Y:S02]  /*14950*/  @!P1 LEA.HI.X R3, R9, R4, R11, 0x2, P0 ;  /* 0x0000000409039211 */ /* 0x000fe400000f140b */
[----:B------:R-:W-:Y:S02]  /*14960*/  IADD3 R9, R248, 0xb8, RZ ;  /* 0x000000b8f8097810 */ /* 0x000fe40007ffe0ff */
[C---:B----4-:R-:W-:Y:S01]  /*14970*/  @!P4 LEA R6, P5, R10.reuse, R0, 0x2 ;  /* 0x000000000a06c211 */ /* 0x050fe200078a10ff */
[----:B------:R2:W-:Y:S01]  /*14980*/  @!P1 ST.E.64 [R2.64], R88 ;  /* 0x0000005802009985 */ /* 0x0005e2000c101b08 */
[----:B------:R-:W-:Y:S02]  /*14990*/  SHF.R.S32.HI R9, RZ, 0x1f, R9 ;  /* 0x0000001fff097819 */ /* 0x000fe40000011409 */
[----:B------:R-:W-:Y:S02]  /*149a0*/  @!P4 LEA.HI.X R7, R10, R4, R16, 0x2, P5 ;  /* 0x000000040a07c211 */ /* 0x000fe400028f1410 */
[----:B------:R-:W-:-:S02]  /*149b0*/  IADD3 R11, R248, 0xd0, RZ ;  /* 0x000000d0f80b7810 */ /* 0x000fc40007ffe0ff */
[----:B------:R-:W-:Y:S01]  /*149c0*/  ISETP.GE.AND P1, PT, R15, c[0x0][0x3c8], PT ;  /* 0x0000f2000f007a0c */ /* 0x000fe20003f26270 */
[----:B------:R4:W-:Y:S01]  /*149d0*/  @!P4 ST.E.64 [R6.64], R92 ;  /* 0x0000005c0600c985 */ /* 0x0009e2000c101b08 */
[C---:B------:R-:W-:Y:S02]  /*149e0*/  IADD3 R16, R248.reuse, 0xc0, RZ ;  /* 0x000000c0f8107810 */ /* 0x040fe40007ffe0ff */
[----:B------:R-:W-:Y:S02]  /*149f0*/  ISETP.GE.AND P6, PT, R11, c[0x0][0x3c8], PT ;  /* 0x0000f2000b007a0c */ /* 0x000fe40003fc6270 */
[----:B------:R-:W-:Y:S02]  /*14a00*/  SHF.R.S32.HI R16, RZ, 0x1f, R16 ;  /* 0x0000001fff107819 */ /* 0x000fe40000011410 */
[----:B------:R-:W-:Y:S02]  /*14a10*/  IADD3 R10, R248, 0xd8, RZ ;  /* 0x000000d8f80a7810 */ /* 0x000fe40007ffe0ff */
[----:B------:R-:W-:-:S02]  /*14a20*/  ISETP.GE.AND P4, PT, R252, c[0x0][0x3c8], PT ;  /* 0x0000f200fc007a0c */ /* 0x000fc40003f86270 */
[----:B------:R-:W-:Y:S02]  /*14a30*/  ISETP.GE.AND P5, PT, R10, c[0x0][0x3c8], PT ;  /* 0x0000f2000a007a0c */ /* 0x000fe40003fa6270 */
[----:B--2---:R-:W-:-:S04]  /*14a40*/  @!P2 LEA R2, P0, R8, R0, 0x2 ;  /* 0x000000000802a211 */ /* 0x004fc800078010ff */
[----:B------:R-:W-:Y:S02]  /*14a50*/  @!P2 LEA.HI.X R3, R8, R4, R9, 0x2, P0 ;  /* 0x000000040803a211 */ /* 0x000fe400000f1409 */
[----:B------:R-:W-:-:S03]  /*14a60*/  @!P3 LEA R8, P0, R14, R0, 0x2 ;  /* 0x000000000e08b211 */ /* 0x000fc600078010ff */
[----:B------:R2:W-:Y:S01]  /*14a70*/  @!P2 ST.E.64 [R2.64], R96 ;  /* 0x000000600200a985 */ /* 0x0005e2000c101b08 */
[----:B------:R-:W-:Y:S02]  /*14a80*/  @!P3 LEA.HI.X R9, R14, R4, R16, 0x2, P0 ;  /* 0x000000040e09b211 */ /* 0x000fe400000f1410 */
[C---:B------:R-:W-:Y:S02]  /*14a90*/  IADD3 R16, R248.reuse, 0xc8, RZ ;  /* 0x000000c8f8107810 */ /* 0x040fe40007ffe0ff */
[----:B------:R-:W-:Y:S01]  /*14aa0*/  IADD3 R14, R248, 0xd0, RZ ;  /* 0x000000d0f80e7810 */ /* 0x000fe20007ffe0ff */
[----:B------:R-:W-:Y:S01]  /*14ab0*/  @!P3 ST.E.64 [R8.64], R160 ;  /* 0x000000a00800b985 */ /* 0x000fe2000c101b08 */
[----:B------:R-:W-:Y:S02]  /*14ac0*/  SHF.R.S32.HI R16, RZ, 0x1f, R16 ;  /* 0x0000001fff107819 */ /* 0x000fe40000011410 */
[----:B----4-:R-:W-:Y:S02]  /*14ad0*/  @!P6 LEA R6, P0, R11, R0, 0x2 ;  /* 0x000000000b06e211 */ /* 0x010fe400078010ff */
[----:B------:R-:W-:-:S04]  /*14ae0*/  SHF.R.S32.HI R14, RZ, 0x1f, R14 ;  /* 0x0000001fff0e7819 */ /* 0x000fc8000001140e */
[----:B------:R-:W-:Y:S02]  /*14af0*/  @!P6 LEA.HI.X R7, R11, R4, R14, 0x2, P0 ;  /* 0x000000040b07e211 */ /* 0x000fe400000f140e */
[----:B------:R-:W-:Y:S02]  /*14b00*/  IADD3 R11, R248, 0xd8, RZ ;  /* 0x000000d8f80b7810 */ /* 0x000fe40007ffe0ff */
[----:B------:R-:W-:Y:S02]  /*14b10*/  ISETP.GE.AND P0, PT, R249, c[0x0][0x3c8], PT ;  /* 0x0000f200f9007a0c */ /* 0x000fe40003f06270 */
[----:B------:R-:W-:Y:S02]  /*14b20*/  SHF.R.S32.HI R11, RZ, 0x1f, R11 ;  /* 0x0000001fff0b7819 */ /* 0x000fe4000001140b */
[----:B------:R-:W-:Y:S02]  /*14b30*/  SHF.R.S32.HI R14, RZ, 0x1f, R252 ;  /* 0x0000001fff0e7819 */ /* 0x000fe400000114fc */
[----:B--2---:R-:W-:-:S04]  /*14b40*/  @!P1 LEA R2, P2, R15, R0, 0x2 ;  /* 0x000000000f029211 */ /* 0x004fc800078410ff */
[----:B------:R-:W-:Y:S02]  /*14b50*/  @!P1 LEA.HI.X R3, R15, R4, R16, 0x2, P2 ;  /* 0x000000040f039211 */ /* 0x000fe400010f1410 */
[----:B------:R-:W-:Y:S02]  /*14b60*/  ISETP.GE.AND P2, PT, R251, c[0x0][0x3c8], PT ;  /* 0x0000f200fb007a0c */ /* 0x000fe40003f46270 */
[----:B------:R-:W-:Y:S01]  /*14b70*/  SHF.R.S32.HI R16, RZ, 0x1f, R251 ;  /* 0x0000001fff107819 */ /* 0x000fe200000114fb */
[----:B------:R2:W-:Y:S01]  /*14b80*/  @!P1 ST.E.64 [R2.64], R100 ;  /* 0x0000006402009985 */ /* 0x0005e2000c101b08 */
[----:B------:R-:W-:Y:S02]  /*14b90*/  ISETP.GE.AND P1, PT, R250, c[0x0][0x3c8], PT ;  /* 0x0000f200fa007a0c */ /* 0x000fe40003f26270 */
[----:B------:R-:W-:Y:S01]  /*14ba0*/  SHF.R.S32.HI R15, RZ, 0x1f, R250 ;  /* 0x0000001fff0f7819 */ /* 0x000fe200000114fa */
[----:B------:R4:W-:Y:S01]  /*14bb0*/  @!P6 ST.E.64 [R6.64], R104 ;  /* 0x000000680600e985 */ /* 0x0009e2000c101b08 */
[----:B--2---:R-:W-:-:S04]  /*14bc0*/  @!P5 LEA R2, P3, R10, R0, 0x2 ;  /* 0x000000000a02d211 */ /* 0x004fc800078610ff */
[----:B------:R-:W-:Y:S02]  /*14bd0*/  @!P5 LEA.HI.X R3, R10, R4, R11, 0x2, P3 ;  /* 0x000000040a03d211 */ /* 0x000fe400018f140b */
[CC--:B------:R-:W-:Y:S02]  /*14be0*/  @!P4 LEA R10, P6, R252.reuse, R0.reuse, 0x2 ;  /* 0x00000000fc0ac211 */ /* 0x0c0fe400078c10ff */
[C---:B------:R-:W-:Y:S01]  /*14bf0*/  @!P2 LEA R8, P3, R251.reuse, R0, 0x2 ;  /* 0x00000000fb08a211 */ /* 0x040fe200078610ff */
[----:B------:R2:W-:Y:S01]  /*14c00*/  @!P5 ST.E.64 [R2.64], R108 ;  /* 0x0000006c0200d985 */ /* 0x0005e2000c101b08 */
[----:B------:R-:W-:Y:S02]  /*14c10*/  @!P4 LEA.HI.X R11, R252, R4, R14, 0x2, P6 ;  /* 0x00000004fc0bc211 */ /* 0x000fe400030f140e */
[----:B----4-:R-:W-:Y:S02]  /*14c20*/  @!P1 LEA R6, P5, R250, R0, 0x2 ;  /* 0x00000000fa069211 */ /* 0x010fe400078a10ff */
[----:B------:R-:W-:Y:S01]  /*14c30*/  @!P2 LEA.HI.X R9, R251, R4, R16, 0x2, P3 ;  /* 0x00000004fb09a211 */ /* 0x000fe200018f1410 */
[----:B------:R4:W-:Y:S01]  /*14c40*/  @!P4 ST.E.64 [R10.64], R164 ;  /* 0x000000a40a00c985 */ /* 0x0009e2000c101b08 */
[----:B------:R-:W-:-:S02]  /*14c50*/  SHF.R.S32.HI R14, RZ, 0x1f, R249 ;  /* 0x0000001fff0e7819 */ /* 0x000fc400000114f9 */
[----:B------:R-:W-:Y:S01]  /*14c60*/  @!P1 LEA.HI.X R7, R250, R4, R15, 0x2, P5 ;  /* 0x00000004fa079211 */ /* 0x000fe200028f140f */
[----:B------:R4:W-:Y:S04]  /*14c70*/  @!P2 ST.E.64 [R8.64], R162 ;  /* 0x000000a20800a985 */ /* 0x0009e8000c101b08 */
[----:B------:R4:W-:Y:S01]  /*14c80*/  @!P1 ST.E.64 [R6.64], R112 ;  /* 0x0000007006009985 */ /* 0x0009e2000c101b08 */
[----:B--2---:R-:W-:-:S04]  /*14c90*/  @!P0 LEA R2, P3, R249, R0, 0x2 ;  /* 0x00000000f9028211 */ /* 0x004fc800078610ff */
[----:B------:R-:W-:-:S05]  /*14ca0*/  @!P0 LEA.HI.X R3, R249, R4, R14, 0x2, P3 ;  /* 0x00000004f9038211 */ /* 0x000fca00018f140e */
[----:B------:R4:W-:Y:S04]  /*14cb0*/  @!P0 ST.E.64 [R2.64], R20 ;  /* 0x0000001402008985 */ /* 0x0009e8000c101b08 */
.L_x_298:
[----:B------:R-:W-:Y:S05]  /*14cc0*/  BSYNC B0 ;  /* 0x0000000000007941 */ /* 0x000fea0003800000 */
.L_x_297:
[----:B------:R-:W-:Y:S05]  /*14cd0*/  BRA.DIV ~URZ, `(.L_x_299) ;  /* 0x000037d27f007947 */ /* 0x000fea000b800000 */
[----:B--2---:R2:W1:Y:S04]  /*14ce0*/  SHFL.IDX PT, R4, R5, 0x1, 0x1c1f ;  /* 0x003c1f0005047f89 */ /* 0x00446800000e0000 */
[----:B----4-:R2:W4:Y:S02]  /*14cf0*/  SHFL.IDX PT, R0, R12, 0x1, 0x1c1f ;  /* 0x003c1f000c007f89 */ /* 0x01052400000e0000 */
.L_x_361:
[----:B------:R-:W-:-:S13]  /*14d00*/  ISETP.NE.AND P0, PT, R13, RZ, PT ;  /* 0x000000ff0d00720c */ /* 0x000fda0003f05270 */
[----:B------:R-:W-:Y:S05]  /*14d10*/  @P0 BRA `(.L_x_294) ;  /* 0x00001b0000000947 */ /* 0x000fea0003800000 */
[C---:B------:R-:W-:Y:S02]  /*14d20*/  ISETP.GE.AND P3, PT, R248.reuse, c[0x0][0x3c8], PT ;  /* 0x0000f200f8007a0c */ /* 0x040fe40003f66270 */
[C---:B------:R-:W-:Y:S02]  /*14d30*/  IADD3 R11, R248.reuse, 0x8, RZ ;  /* 0x00000008f80b7810 */ /* 0x040fe40007ffe0ff */
[----:B--23--:R-:W-:Y:S02]  /*14d40*/  IADD3 R12, R248, 0x10, RZ ;  /* 0x00000010f80c7810 */ /* 0x00cfe40007ffe0ff */
[----:B------:R-:W-:Y:S02]  /*14d50*/  ISETP.GE.AND P2, PT, R11, c[0x0][0x3c8], PT ;  /* 0x0000f2000b007a0c */ /* 0x000fe40003f46270 */
[----:B------:R-:W-:Y:S02]  /*14d60*/  ISETP.GE.AND P1, PT, R12, c[0x0][0x3c8], PT ;  /* 0x0000f2000c007a0c */ /* 0x000fe40003f26270 */
[----:B------:R-:W-:-:S02]  /*14d70*/  IADD3 R14, R248, 0x8, RZ ;  /* 0x00000008f80e7810 */ /* 0x000fc40007ffe0ff */
[----:B------:R-:W-:Y:S01]  /*14d80*/  IADD3 R10, R248, 0x18, RZ ;  /* 0x00000018f80a7810 */ /* 0x000fe20007ffe0ff */
[----:B----4-:R-:W-:Y:S01]  /*14d90*/  @!P3 IMAD.MOV.U32 R2, RZ, RZ, R0 ;  /* 0x000000ffff02b224 */ /* 0x010fe200078e0000 */
[----:B------:R-:W-:Y:S01]  /*14da0*/  SHF.R.S32.HI R14, RZ, 0x1f, R14 ;  /* 0x0000001fff0e7819 */ /* 0x000fe2000001140e */
[----:B-1----:R-:W-:Y:S01]  /*14db0*/  @!P3 IMAD.MOV.U32 R3, RZ, RZ, R4 ;  /* 0x000000ffff03b224 */ /* 0x002fe200078e0004 */
[----:B------:R-:W-:Y:S02]  /*14dc0*/  ISETP.GE.AND P0, PT, R10, c[0x0][0x3c8], PT ;  /* 0x0000f2000a007a0c */ /* 0x000fe40003f06270 */
[C---:B------:R-:W-:Y:S01]  /*14dd0*/  IADD3 R5, R248.reuse, 0x30, RZ ;  /* 0x00000030f8057810 */ /* 0x040fe20007ffe0ff */
[----:B------:R-:W-:Y:S01]  /*14de0*/  @!P3 IMAD.WIDE R2, R248, 0x4, R2 ;  /* 0x00000004f802b825 */ /* 0x000fe200078e0202 */
[----:B------:R-:W-:Y:S02]  /*14df0*/  SHF.R.S32.HI R15, RZ, 0x1f, R246 ;  /* 0x0000001fff0f7819 */ /* 0x000fe400000114f6 */
[----:B------:R-:W-:-:S02]  /*14e00*/  @!P1 LEA R6, P4, R12, R0, 0x2 ;  /* 0x000000000c069211 */ /* 0x000fc400078810ff */
[----:B------:R1:W-:Y:S01]  /*14e10*/  @!P3 ST.E.64 [R2.64], R116 ;  /* 0x000000740200b985 */ /* 0x0003e2000c101b08 */
[----:B------:R-:W-:Y:S02]  /*14e20*/  @!P2 LEA R8, P3, R11, R0, 0x2 ;  /* 0x000000000b08a211 */ /* 0x000fe400078610ff */
[----:B------:R-:W-:Y:S02]  /*14e30*/  ISETP.GE.AND P6, PT, R5, c[0x0][0x3c8], PT ;  /* 0x0000f20005007a0c */ /* 0x000fe40003fc6270 */
[----:B------:R-:W-:Y:S02]  /*14e40*/  @!P2 LEA.HI.X R9, R11, R4, R14, 0x2, P3 ;  /* 0x000000040b09a211 */ /* 0x000fe400018f140e */
[C---:B------:R-:W-:Y:S02]  /*14e50*/  IADD3 R14, R248.reuse, 0x10, RZ ;  /* 0x00000010f80e7810 */ /* 0x040fe40007ffe0ff */
[----:B------:R-:W-:Y:S01]  /*14e60*/  IADD3 R11, R248, 0x18, RZ ;  /* 0x00000018f80b7810 */ /* 0x000fe20007ffe0ff */
[----:B------:R2:W-:Y:S01]  /*14e70*/  @!P2 ST.E.64 [R8.64], R154 ;  /* 0x0000009a0800a985 */ /* 0x0005e2000c101b08 */
[----:B------:R-:W-:-:S02]  /*14e80*/  SHF.R.S32.HI R14, RZ, 0x1f, R14 ;  /* 0x0000001fff0e7819 */ /* 0x000fc4000001140e */
[----:B------:R-:W-:Y:S02]  /*14e90*/  SHF.R.S32.HI R11, RZ, 0x1f, R11 ;  /* 0x0000001fff0b7819 */ /* 0x000fe4000001140b */
[----:B------:R-:W-:Y:S02]  /*14ea0*/  @!P1 LEA.HI.X R7, R12, R4, R14, 0x2, P4 ;  /* 0x000000040c079211 */ /* 0x000fe400020f140e */
[----:B------:R-:W-:Y:S02]  /*14eb0*/  ISETP.GE.AND P4, PT, R247, c[0x0][0x3c8], PT ;  /* 0x0000f200f7007a0c */ /* 0x000fe40003f86270 */
[C---:B------:R-:W-:Y:S01]  /*14ec0*/  IADD3 R14, R248.reuse, 0x40, RZ ;  /* 0x00000040f80e7810 */ /* 0x040fe20007ffe0ff */
[----:B------:R3:W-:Y:S01]  /*14ed0*/  @!P1 ST.E.64 [R6.64], R124 ;  /* 0x0000007c06009985 */ /* 0x0007e2000c101b08 */
[C---:B------:R-:W-:Y:S02]  /*14ee0*/  IADD3 R12, R248.reuse, 0x30, RZ ;  /* 0x00000030f80c7810 */ /* 0x040fe40007ffe0ff */
[----:B------:R-:W-:-:S02]  /*14ef0*/  IADD3 R13, R248, 0x40, RZ ;  /* 0x00000040f80d7810 */ /* 0x000fc40007ffe0ff */
[----:B------:R-:W-:Y:S02]  /*14f00*/  SHF.R.S32.HI R12, RZ, 0x1f, R12 ;  /* 0x0000001fff0c7819 */ /* 0x000fe4000001140c */
[----:B------:R-:W-:Y:S02]  /*14f10*/  SHF.R.S32.HI R13, RZ, 0x1f, R13 ;  /* 0x0000001fff0d7819 */ /* 0x000fe4000001140d */
[----:B-1----:R-:W-:-:S04]  /*14f20*/  @!P0 LEA R2, P3, R10, R0, 0x2 ;  /* 0x000000000a028211 */ /* 0x002fc800078610ff */
[----:B------:R-:W-:Y:S02]  /*14f30*/  @!P0 LEA.HI.X R3, R10, R4, R11, 0x2, P3 ;  /* 0x000000040a038211 */ /* 0x000fe400018f140b */
[----:B------:R-:W-:Y:S02]  /*14f40*/  ISETP.GE.AND P3, PT, R246, c[0x0][0x3c8], PT ;  /* 0x0000f200f6007a0c */ /* 0x000fe40003f66270 */
[----:B------:R-:W-:Y:S01]  /*14f50*/  SHF.R.S32.HI R11, RZ, 0x1f, R247 ;  /* 0x0000001fff0b7819 */ /* 0x000fe200000114f7 */
[----:B------:R1:W-:Y:S01]  /*14f60*/  @!P0 ST.E.64 [R2.64], R120 ;  /* 0x0000007802008985 */ /* 0x0003e2000c101b08 */
[C---:B--2---:R-:W-:Y:S02]  /*14f70*/  @!P4 LEA R8, P0, R247.reuse, R0, 0x2 ;  /* 0x00000000f708c211 */ /* 0x044fe400078010ff */
[----:B------:R-:W-:Y:S02]  /*14f80*/  IADD3 R10, R248, 0x38, RZ ;  /* 0x00000038f80a7810 */ /* 0x000fe40007ffe0ff */
[----:B------:R-:W-:-:S02]  /*14f90*/  @!P4 LEA.HI.X R9, R247, R4, R11, 0x2, P0 ;  /* 0x00000004f709c211 */ /* 0x000fc400000f140b */
[----:B------:R-:W-:Y:S02]  /*14fa0*/  ISETP.GE.AND P0, PT, R246, c[0x0][0x3c8], PT ;  /* 0x0000f200f6007a0c */ /* 0x000fe40003f06270 */
[----:B------:R-:W-:Y:S02]  /*14fb0*/  ISETP.GE.AND P4, PT, R14, c[0x0][0x3c8], PT ;  /* 0x0000f2000e007a0c */ /* 0x000fe40003f86270 */
[----:B---3--:R-:W-:Y:S02]  /*14fc0*/  @!P3 LEA R6, P1, R246, R0, 0x2 ;  /* 0x00000000f606b211 */ /* 0x008fe400078210ff */
[----:B------:R-:W-:Y:S02]  /*14fd0*/  ISETP.GE.AND P5, PT, R10, c[0x0][0x3c8], PT ;  /* 0x0000f2000a007a0c */ /* 0x000fe40003fa6270 */
[----:B------:R-:W-:-:S04]  /*14fe0*/  IADD3 R11, R248, 0x48, RZ ;  /* 0x00000048f80b7810 */ /* 0x000fc80007ffe0ff */
[----:B------:R-:W-:-:S05]  /*14ff0*/  ISETP.GE.AND P3, PT, R11, c[0x0][0x3c8], PT ;  /* 0x0000f2000b007a0c */ /* 0x000fca0003f66270 */
[----:B------:R-:W-:Y:S02]  /*15000*/  @!P0 LEA.HI.X R7, R246, R4, R15, 0x2, P1 ;  /* 0x00000004f6078211 */ /* 0x000fe400008f140f */
[----:B------:R-:W-:Y:S02]  /*15010*/  ISETP.GE.AND P1, PT, R247, c[0x0][0x3c8], PT ;  /* 0x0000f200f7007a0c */ /* 0x000fe40003f26270 */
[----:B------:R-:W-:Y:S02]  /*15020*/  IADD3 R15, R248, 0x58, RZ ;  /* 0x00000058f80f7810 */ /* 0x000fe40007ffe0ff */
[----:B-1----:R-:W-:-:S04]  /*15030*/  @!P6 LEA R2, P2, R5, R0, 0x2 ;  /* 0x000000000502e211 */ /* 0x002fc800078410ff */
[----:B------:R-:W-:Y:S02]  /*15040*/  @!P6 LEA.HI.X R3, R5, R4, R12, 0x2, P2 ;  /* 0x000000040503e211 */ /* 0x000fe400010f140c */
[C---:B------:R-:W-:Y:S02]  /*15050*/  IADD3 R12, R248.reuse, 0x38, RZ ;  /* 0x00000038f80c7810 */ /* 0x040fe40007ffe0ff */
[----:B------:R-:W-:Y:S01]  /*15060*/  IADD3 R5, R248, 0x50, RZ ;  /* 0x00000050f8057810 */ /* 0x000fe20007ffe0ff */
[----:B------:R1:W-:Y:S01]  /*15070*/  @!P1 ST.E.64 [R8.64], R146 ;  /* 0x0000009208009985 */ /* 0x0003e2000c101b08 */
[----:B------:R-:W-:Y:S02]  /*15080*/  SHF.R.S32.HI R12, RZ, 0x1f, R12 ;  /* 0x0000001fff0c7819 */ /* 0x000fe4000001140c */
[----:B------:R-:W-:Y:S01]  /*15090*/  ISETP.GE.AND P1, PT, R15, c[0x0][0x3c8], PT ;  /* 0x0000f2000f007a0c */ /* 0x000fe20003f26270 */
[----:B------:R2:W-:Y:S01]  /*150a0*/  @!P0 ST.E.64 [R6.64], R128 ;  /* 0x0000008006008985 */ /* 0x0005e2000c101b08 */
[----:B------:R-:W-:-:S03]  /*150b0*/  ISETP.GE.AND P2, PT, R5, c[0x0][0x3c8], PT ;  /* 0x0000f20005007a0c */ /* 0x000fc60003f46270 */
[----:B------:R3:W-:Y:S01]  /*150c0*/  @!P6 ST.E.64 [R2.64], R22 ;  /* 0x000000160200e985 */ /* 0x0007e2000c101b08 */
[-C--:B-1----:R-:W-:Y:S02]  /*150d0*/  @!P5 LEA R8, P0, R10, R0.reuse, 0x2 ;  /* 0x000000000a08d211 */ /* 0x082fe400078010ff */
[----:B--2---:R-:W-:Y:S02]  /*150e0*/  @!P4 LEA R6, P6, R14, R0, 0x2 ;  /* 0x000000000e06c211 */ /* 0x004fe400078c10ff */
[----:B------:R-:W-:Y:S02]  /*150f0*/  @!P5 LEA.HI.X R9, R10, R4, R12, 0x2, P0 ;  /* 0x000000040a09d211 */ /* 0x000fe400000f140c */
[C---:B------:R-:W-:Y:S02]  /*15100*/  IADD3 R12, R248.reuse, 0x48, RZ ;  /* 0x00000048f80c7810 */ /* 0x040fe40007ffe0ff */
[----:B------:R-:W-:Y:S01]  /*15110*/  IADD3 R10, R248, 0x60, RZ ;  /* 0x00000060f80a7810 */ /* 0x000fe20007ffe0ff */
[----:B------:R1:W-:Y:S01]  /*15120*/  @!P5 ST.E.64 [R8.64], R150 ;  /* 0x000000960800d985 */ /* 0x0003e2000c101b08 */
[----:B------:R-:W-:-:S05]  /*15130*/  SHF.R.S32.HI R12, RZ, 0x1f, R12 ;  /* 0x0000001fff0c7819 */ /* 0x000fca000001140c */
[----:B---3--:R-:W-:-:S04]  /*15140*/  P2R R2, PR, RZ, 0x40 ;  /* 0x00000040ff027803 */ /* 0x008fc80000000000 */
[----:B------:R-:W-:Y:S02]  /*15150*/  ISETP.NE.AND P0, PT, R2, RZ, PT ;  /* 0x000000ff0200720c */ /* 0x000fe40003f05270 */
[C---:B------:R-:W-:Y:S02]  /*15160*/  @!P3 LEA R2, P6, R11.reuse, R0, 0x2 ;  /* 0x000000000b02b211 */ /* 0x040fe400078c10ff */
[-C--:B------:R-:W-:Y:S02]  /*15170*/  @!P4 LEA.HI.X R7, R14, R4.reuse, R13, 0x2, P0 ;  /* 0x000000040e07c211 */ /* 0x080fe400000f140d */
[----:B------:R-:W-:Y:S02]  /*15180*/  @!P3 LEA.HI.X R3, R11, R4, R12, 0x2, P6 ;  /* 0x000000040b03b211 */ /* 0x000fe400030f140c */
[----:B------:R-:W-:Y:S01]  /*15190*/  IADD3 R12, R248, 0x50, RZ ;  /* 0x00000050f80c7810 */ /* 0x000fe20007ffe0ff */
[----:B------:R2:W-:Y:S01]  /*151a0*/  @!P4 ST.E.64 [R6.64], R34 ;  /* 0x000000220600c985 */ /* 0x0005e2000c101b08 */
[----:B------:R-:W-:-:S02]  /*151b0*/  ISETP.GE.AND P0, PT, R10, c[0x0][0x3c8], PT ;  /* 0x0000f2000a007a0c */ /* 0x000fc40003f06270 */
[----:B------:R-:W-:Y:S01]  /*151c0*/  SHF.R.S32.HI R12, RZ, 0x1f, R12 ;  /* 0x0000001fff0c7819 */ /* 0x000fe2000001140c */
[----:B------:R3:W-:Y:S01]  /*151d0*/  @!P3 ST.E.64 [R2.64], R26 ;  /* 0x0000001a0200b985 */ /* 0x0007e2000c101b08 */
[C---:B------:R-:W-:Y:S02]  /*151e0*/  IADD3 R13, R248.reuse, 0x58, RZ ;  /* 0x00000058f80d7810 */ /* 0x040fe40007ffe0ff */
[C---:B------:R-:W-:Y:S02]  /*151f0*/  IADD3 R11, R248.reuse, 0x68, RZ ;  /* 0x00000068f80b7810 */ /* 0x040fe40007ffe0ff */
[----:B------:R-:W-:Y:S02]  /*15200*/  SHF.R.S32.HI R13, RZ, 0x1f, R13 ;  /* 0x0000001fff0d7819 */ /* 0x000fe4000001140d */
[----:B-1----:R-:W-:Y:S02]  /*15210*/  @!P2 LEA R8, P3, R5, R0, 0x2 ;  /* 0x000000000508a211 */ /* 0x002fe400078610ff */
[----:B------:R-:W-:-:S02]  /*15220*/  IADD3 R14, R248, 0x70, RZ ;  /* 0x00000070f80e7810 */ /* 0x000fc40007ffe0ff */
[----:B------:R-:W-:Y:S02]  /*15230*/  @!P2 LEA.HI.X R9, R5, R4, R12, 0x2, P3 ;  /* 0x000000040509a211 */ /* 0x000fe400018f140c */
[C---:B------:R-:W-:Y:S02]  /*15240*/  IADD3 R5, R248.reuse, 0x78, RZ ;  /* 0x00000078f8057810 */ /* 0x040fe40007ffe0ff */
[----:B------:R-:W-:Y:S01]  /*15250*/  IADD3 R12, R248, 0x60, RZ ;  /* 0x00000060f80c7810 */ /* 0x000fe20007ffe0ff */
[----:B------:R1:W-:Y:S01]  /*15260*/  @!P2 ST.E.64 [R8.64], R158 ;  /* 0x0000009e0800a985 */ /* 0x0003e2000c101b08 */
[----:B------:R-:W-:Y:S02]  /*15270*/  ISETP.GE.AND P5, PT, R11, c[0x0][0x3c8], PT ;  /* 0x0000f2000b007a0c */ /* 0x000fe40003fa6270 */
[----:B------:R-:W-:Y:S02]  /*15280*/  SHF.R.S32.HI R12, RZ, 0x1f, R12 ;  /* 0x0000001fff0c7819 */ /* 0x000fe4000001140c */
[----:B------:R-:W-:-:S02]  /*15290*/  ISETP.GE.AND P4, PT, R14, c[0x0][0x3c8], PT ;  /* 0x0000f2000e007a0c */ /* 0x000fc40003f86270 */
[----:B--2---:R-:W-:-:S13]  /*152a0*/  @!P1 LEA R6, P6, R15, R0, 0x2 ;  /* 0x000000000f069211 */ /* 0x004fda00078c10ff */
[----:B---3--:R-:W-:-:S04]  /*152b0*/  P2R R2, PR, RZ, 0x40 ;  /* 0x00000040ff027803 */ /* 0x008fc80000000000 */
[----:B------:R-:W-:Y:S02]  /*152c0*/  ISETP.NE.AND P3, PT, R2, RZ, PT ;  /* 0x000000ff0200720c */ /* 0x000fe40003f65270 */
[C---:B------:R-:W-:Y:S02]  /*152d0*/  @!P0 LEA R2, P6, R10.reuse, R0, 0x2 ;  /* 0x000000000a028211 */ /* 0x040fe400078c10ff */
[-C--:B------:R-:W-:Y:S02]  /*152e0*/  @!P1 LEA.HI.X R7, R15, R4.reuse, R13, 0x2, P3 ;  /* 0x000000040f079211 */ /* 0x080fe400018f140d */
[----:B------:R-:W-:Y:S02]  /*152f0*/  ISETP.GE.AND P3, PT, R5, c[0x0][0x3c8], PT ;  /* 0x0000f20005007a0c */ /* 0x000fe40003f66270 */
[----:B------:R-:W-:Y:S01]  /*15300*/  @!P0 LEA.HI.X R3, R10, R4, R12, 0x2, P6 ;  /* 0x000000040a038211 */ /* 0x000fe200030f140c */
[----:B------:R2:W-:Y:S01]  /*15310*/  @!P1 ST.E.64 [R6.64], R42 ;  /* 0x0000002a06009985 */ /* 0x0005e2000c101b08 */
[----:B------:R-:W-:-:S02]  /*15320*/  IADD3 R12, R248, 0x68, RZ ;  /* 0x00000068f80c7810 */ /* 0x000fc40007ffe0ff */
[C---:B------:R-:W-:Y:S01]  /*15330*/  IADD3 R13, R248.reuse, 0x88, RZ ;  /* 0x00000088f80d7810 */ /* 0x040fe20007ffe0ff */
[----:B------:R3:W-:Y:S01]  /*15340*/  @!P0 ST.E.64 [R2.64], R30 ;  /* 0x0000001e02008985 */ /* 0x0007e2000c101b08 */
[C---:B-1----:R-:W-:Y:S02]  /*15350*/  @!P5 LEA R8, P0, R11.reuse, R0, 0x2 ;  /* 0x000000000b08d211 */ /* 0x042fe400078010ff */
[----:B------:R-:W-:Y:S02]  /*15360*/  SHF.R.S32.HI R12, RZ, 0x1f, R12 ;  /* 0x0000001fff0c7819 */ /* 0x000fe4000001140c */
[----:B------:R-:W-:Y:S02]  /*15370*/  IADD3 R15, R248, 0x70, RZ ;  /* 0x00000070f80f7810 */ /* 0x000fe40007ffe0ff */
[----:B------:R-:W-:Y:S02]  /*15380*/  @!P5 LEA.HI.X R9, R11, R4, R12, 0x2, P0 ;  /* 0x000000040b09d211 */ /* 0x000fe400000f140c */
[----:B------:R-:W-:-:S02]  /*15390*/  SHF.R.S32.HI R15, RZ, 0x1f, R15 ;  /* 0x0000001fff0f7819 */ /* 0x000fc4000001140f */
[C---:B------:R-:W-:Y:S01]  /*153a0*/  IADD3 R12, R248.reuse, 0x78, RZ ;  /* 0x00000078f80c7810 */ /* 0x040fe20007ffe0ff */
[----:B------:R1:W-:Y:S01]  /*153b0*/  @!P5 ST.E.64 [R8.64], R166 ;  /* 0x000000a60800d985 */ /* 0x0003e2000c101b08 */
[----:B------:R-:W-:Y:S02]  /*153c0*/  IADD3 R10, R248, 0x80, RZ ;  /* 0x00000080f80a7810 */ /* 0x000fe40007ffe0ff */
[----:B------:R-:W-:Y:S02]  /*153d0*/  SHF.R.S32.HI R12, RZ, 0x1f, R12 ;  /* 0x0000001fff0c7819 */ /* 0x000fe4000001140c */
[----:B------:R-:W-:Y:S02]  /*153e0*/  ISETP.GE.AND P2, PT, R10, c[0x0][0x3c8], PT ;  /* 0x0000f2000a007a0c */ /* 0x000fe40003f46270 */
[----:B------:R-:W-:-:S04]  /*153f0*/  IADD3 R11, R248, 0x90, RZ ;  /* 0x00000090f80b7810 */ /* 0x000fc80007ffe0ff */
[----:B------:R-:W-:Y:S02]  /*15400*/  ISETP.GE.AND P0, PT, R11, c[0x0][0x3c8], PT ;  /* 0x0000f2000b007a0c */ /* 0x000fe40003f06270 */
[CC--:B--2---:R-:W-:Y:S02]  /*15410*/  @!P4 LEA R6, P6, R14.reuse, R0.reuse, 0x2 ;  /* 0x000000000e06c211 */ /* 0x0c4fe400078c10ff */
[----:B---3--:R-:W-:Y:S02]  /*15420*/  @!P3 LEA R2, P1, R5, R0, 0x2 ;  /* 0x000000000502b211 */ /* 0x008fe400078210ff */
[----:B------:R-:W-:Y:S02]  /*15430*/  @!P4 LEA.HI.X R7, R14, R4, R15, 0x2, P6 ;  /* 0x000000040e07c211 */ /* 0x000fe400030f140f */
[C---:B------:R-:W-:Y:S02]  /*15440*/  IADD3 R14, R248.reuse, 0xa0, RZ ;  /* 0x000000a0f80e7810 */ /* 0x040fe40007ffe0ff */
[----:B------:R-:W-:Y:S01]  /*15450*/  IADD3 R15, R248, 0x88, RZ ;  /* 0x00000088f80f7810 */ /* 0x000fe20007ffe0ff */
[----:B------:R2:W-:Y:S01]  /*15460*/  @!P4 ST.E.64 [R6.64], R50 ;  /* 0x000000320600c985 */ /* 0x0005e2000c101b08 */
[----:B------:R-:W-:-:S02]  /*15470*/  ISETP.GE.AND P4, PT, R14, c[0x0][0x3c8], PT ;  /* 0x0000f2000e007a0c */ /* 0x000fc40003f86270 */
[----:B------:R-:W-:-:S03]  /*15480*/  SHF.R.S32.HI R15, RZ, 0x1f, R15 ;  /* 0x0000001fff0f7819 */ /* 0x000fc6000001140f */
[----:B------:R-:W-:Y:S02]  /*15490*/  P2R R3, PR, RZ, 0x2 ;  /* 0x00000002ff037803 */ /* 0x000fe40000000000 */
[----:B------:R-:W-:Y:S02]  /*154a0*/  ISETP.GE.AND P1, PT, R13, c[0x0][0x3c8], PT ;  /* 0x0000f2000d007a0c */ /* 0x000fe40003f26270 */
[----:B------:R-:W-:-:S04]  /*154b0*/  ISETP.NE.AND P6, PT, R3, RZ, PT ;  /* 0x000000ff0300720c */ /* 0x000fc80003fc5270 */
[----:B------:R-:W-:Y:S02]  /*154c0*/  @!P3 LEA.HI.X R3, R5, R4, R12, 0x2, P6 ;  /* 0x000000040503b211 */ /* 0x000fe400030f140c */
[C---:B------:R-:W-:Y:S02]  /*154d0*/  IADD3 R12, R248.reuse, 0x80, RZ ;  /* 0x00000080f80c7810 */ /* 0x040fe40007ffe0ff */
[----:B------:R-:W-:Y:S01]  /*154e0*/  IADD3 R5, R248, 0x98, RZ ;  /* 0x00000098f8057810 */ /* 0x000fe20007ffe0ff */
[----:B------:R3:W-:Y:S01]  /*154f0*/  @!P3 ST.E.64 [R2.64], R38 ;  /* 0x000000260200b985 */ /* 0x0007e2000c101b08 */
[----:B-1----:R-:W-:Y:S02]  /*15500*/  @!P2 LEA R8, P3, R10, R0, 0x2 ;  /* 0x000000000a08a211 */ /* 0x002fe400078610ff */
[----:B------:R-:W-:Y:S02]  /*15510*/  SHF.R.S32.HI R12, RZ, 0x1f, R12 ;  /* 0x0000001fff0c7819 */ /* 0x000fe4000001140c */
[----:B------:R-:W-:-:S02]  /*15520*/  ISETP.GE.AND P5, PT, R5, c[0x0][0x3c8], PT ;  /* 0x0000f20005007a0c */ /* 0x000fc40003fa6270 */
[----:B------:R-:W-:Y:S02]  /*15530*/  @!P2 LEA.HI.X R9, R10, R4, R12, 0x2, P3 ;  /* 0x000000040a09a211 */ /* 0x000fe400018f140c */
[C---:B------:R-:W-:Y:S02]  /*15540*/  IADD3 R12, R248.reuse, 0x90, RZ ;  /* 0x00000090f80c7810 */ /* 0x040fe40007ffe0ff */
[----:B--2---:R-:W-:Y:S01]  /*15550*/  @!P1 LEA R6, P6, R13, R0, 0x2 ;  /* 0x000000000d069211 */ /* 0x004fe200078c10ff */
[----:B------:R1:W-:Y:S01]  /*15560*/  @!P2 ST.E.64 [R8.64], R168 ;  /* 0x000000a80800a985 */ /* 0x0003e2000c101b08 */
[----:B------:R-:W-:Y:S02]  /*15570*/  SHF.R.S32.HI R12, RZ, 0x1f, R12 ;  /* 0x0000001fff0c7819 */ /* 0x000fe4000001140c */
[----:B------:R-:W-:-:S09]  /*15580*/  IADD3 R10, R248, 0xa8, RZ ;  /* 0x000000a8f80a7810 */ /* 0x000fd20007ffe0ff */
[----:B---3--:R-:W-:-:S04]  /*15590*/  P2R R2, PR, RZ, 0x40 ;  /* 0x00000040ff027803 */ /* 0x008fc80000000000 */
[----:B------:R-:W-:Y:S02]  /*155a0*/  ISETP.NE.AND P3, PT, R2, RZ, PT ;  /* 0x000000ff0200720c */ /* 0x000fe40003f65270 */
[----:B------:R-:W-:Y:S02]  /*155b0*/  @!P0 LEA R2, P6, R11, R0, 0x2 ;  /* 0x000000000b028211 */ /* 0x000fe400078c10ff */
[-C--:B------:R-:W-:Y:S02]  /*155c0*/  @!P1 LEA.HI.X R7, R13, R4.reuse, R15, 0x2, P3 ;  /* 0x000000040d079211 */ /* 0x080fe400018f140f */
[----:B------:R-:W-:Y:S02]  /*155d0*/  @!P0 LEA.HI.X R3, R11, R4, R12, 0x2, P6 ;  /* 0x000000040b038211 */ /* 0x000fe400030f140c */
[C---:B------:R-:W-:Y:S01]  /*155e0*/  IADD3 R12, R248.reuse, 0x98, RZ ;  /* 0x00000098f80c7810 */ /* 0x040fe20007ffe0ff */
[----:B------:R2:W-:Y:S01]  /*155f0*/  @!P1 ST.E.64 [R6.64], R58 ;  /* 0x0000003a06009985 */ /* 0x0005e2000c101b08 */
[----:B------:R-:W-:-:S02]  /*15600*/  IADD3 R13, R248, 0xb8, RZ ;  /* 0x000000b8f80d7810 */ /* 0x000fc40007ffe0ff */
[----:B------:R-:W-:Y:S01]  /*15610*/  ISETP.GE.AND P3, PT, R10, c[0x0][0x3c8], PT ;  /* 0x0000f2000a007a0c */ /* 0x000fe20003f66270 */
[----:B------:R3:W-:Y:S01]  /*15620*/  @!P0 ST.E.64 [R2.64], R46 ;  /* 0x0000002e02008985 */ /* 0x0007e2000c101b08 */
[----:B-1----:R-:W-:Y:S02]  /*15630*/  @!P5 LEA R8, P0, R5, R0, 0x2 ;  /* 0x000000000508d211 */ /* 0x002fe400078010ff */
[----:B------:R-:W-:Y:S02]  /*15640*/  SHF.R.S32.HI R12, RZ, 0x1f, R12 ;  /* 0x0000001fff0c7819 */ /* 0x000fe4000001140c */
[----:B------:R-:W-:Y:S02]  /*15650*/  IADD3 R15, R248, 0xa0, RZ ;  /* 0x000000a0f80f7810 */ /* 0x000fe40007ffe0ff */
[----:B------:R-:W-:Y:S02]  /*15660*/  ISETP.GE.AND P1, PT, R13, c[0x0][0x3c8], PT ;  /* 0x0000f2000d007a0c */ /* 0x000fe40003f26270 */
[----:B------:R-:W-:-:S02]  /*15670*/  @!P5 LEA.HI.X R9, R5, R4, R12, 0x2, P0 ;  /* 0x000000040509d211 */ /* 0x000fc400000f140c */
[C---:B------:R-:W-:Y:S02]  /*15680*/  IADD3 R11, R248.reuse, 0xb0, RZ ;  /* 0x000000b0f80b7810 */ /* 0x040fe40007ffe0ff */
[----:B------:R-:W-:Y:S01]  /*15690*/  SHF.R.S32.HI R15, RZ, 0x1f, R15 ;  /* 0x0000001fff0f7819 */ /* 0x000fe2000001140f */
[----:B------:R1:W-:Y:S01]  /*156a0*/  @!P5 ST.E.64 [R8.64], R170 ;  /* 0x000000aa0800d985 */ /* 0x0003e2000c101b08 */
[C---:B------:R-:W-:Y:S02]  /*156b0*/  IADD3 R12, R248.reuse, 0xa8, RZ ;  /* 0x000000a8f80c7810 */ /* 0x040fe40007ffe0ff */
[----:B------:R-:W-:Y:S02]  /*156c0*/  ISETP.GE.AND P2, PT, R11, c[0x0][0x3c8], PT ;  /* 0x0000f2000b007a0c */ /* 0x000fe40003f46270 */
[----:B------:R-:W-:Y:S02]  /*156d0*/  SHF.R.S32.HI R12, RZ, 0x1f, R12 ;  /* 0x0000001fff0c7819 */ /* 0x000fe4000001140c */
[----:B------:R-:W-:-:S02]  /*156e0*/  IADD3 R5, R248, 0xc0, RZ ;  /* 0x000000c0f8057810 */ /* 0x000fc40007ffe0ff */
[----:B--2---:R-:W-:-:S13]  /*156f0*/  @!P4 LEA R6, P6, R14, R0, 0x2 ;  /* 0x000000000e06c211 */ /* 0x004fda00078c10ff */
[----:B---3--:R-:W-:-:S04]  /*15700*/  P2R R2, PR, RZ, 0x40 ;  /* 0x00000040ff027803 */ /* 0x008fc80000000000 */
[----:B------:R-:W-:Y:S02]  /*15710*/  ISETP.NE.AND P0, PT, R2, RZ, PT ;  /* 0x000000ff0200720c */ /* 0x000fe40003f05270 */
[----:B------:R-:W-:Y:S02]  /*15720*/  @!P3 LEA R2, P6, R10, R0, 0x2 ;  /* 0x000000000a02b211 */ /* 0x000fe400078c10ff */
[-C--:B------:R-:W-:Y:S02]  /*15730*/  @!P4 LEA.HI.X R7, R14, R4.reuse, R15, 0x2, P0 ;  /* 0x000000040e07c211 */ /* 0x080fe400000f140f */
[----:B------:R-:W-:Y:S02]  /*15740*/  @!P3 LEA.HI.X R3, R10, R4, R12, 0x2, P6 ;  /* 0x000000040a03b211 */ /* 0x000fe400030f140c */
[----:B------:R-:W-:Y:S01]  /*15750*/  ISETP.GE.AND P0, PT, R5, c[0x0][0x3c8], PT ;  /* 0x0000f20005007a0c */ /* 0x000fe20003f06270 */
[----:B------:R2:W-:Y:S01]  /*15760*/  @!P4 ST.E.64 [R6.64], R70 ;  /* 0x000000460600c985 */ /* 0x0005e2000c101b08 */
[----:B------:R-:W-:-:S02]  /*15770*/  IADD3 R14, R248, 0xb0, RZ ;  /* 0x000000b0f80e7810 */ /* 0x000fc40007ffe0ff */
[----:B------:R-:W-:Y:S01]  /*15780*/  IADD3 R12, R248, 0xc8, RZ ;  /* 0x000000c8f80c7810 */ /* 0x000fe20007ffe0ff */
[----:B------:R3:W-:Y:S01]  /*15790*/  @!P3 ST.E.64 [R2.64], R54 ;  /* 0x000000360200b985 */ /* 0x0007e2000c101b08 */
[C---:B-1----:R-:W-:Y:S02]  /*157a0*/  @!P2 LEA R8, P3, R11.reuse, R0, 0x2 ;  /* 0x000000000b08a211 */ /* 0x042fe400078610ff */
[----:B------:R-:W-:Y:S02]  /*157b0*/  SHF.R.S32.HI R14, RZ, 0x1f, R14 ;  /* 0x0000001fff0e7819 */ /* 0x000fe4000001140e */
[----:B------:R-:W-:Y:S02]  /*157c0*/  ISETP.GE.AND P5, PT, R12, c[0x0][0x3c8], PT ;  /* 0x0000f2000c007a0c */ /* 0x000fe40003fa6270 */
[----:B------:R-:W-:Y:S02]  /*157d0*/  @!P2 LEA.HI.X R9, R11, R4, R14, 0x2, P3 ;  /* 0x000000040b09a211 */ /* 0x000fe400018f140e */
[----:B------:R-:W-:-:S02]  /*157e0*/  IADD3 R11, R248, 0xc0, RZ ;  /* 0x000000c0f80b7810 */ /* 0x000fc40007ffe0ff */
[C---:B------:R-:W-:Y:S01]  /*157f0*/  IADD3 R14, R248.reuse, 0xb8, RZ ;  /* 0x000000b8f80e7810 */ /* 0x040fe20007ffe0ff */
[----:B------:R-:W-:Y:S01]  /*15800*/  @!P2 ST.E.64 [R8.64], R94 ;  /* 0x0000005e0800a985 */ /* 0x000fe2000c101b08 */
[----:B------:R-:W-:Y:S02]  /*15810*/  IADD3 R10, R248, 0xd0, RZ ;  /* 0x000000d0f80a7810 */ /* 0x000fe40007ffe0ff */
[----:B------:R-:W-:Y:S02]  /*15820*/  SHF.R.S32.HI R11, RZ, 0x1f, R11 ;  /* 0x0000001fff0b7819 */ /* 0x000fe4000001140b */
[----:B------:R-:W-:Y:S02]  /*15830*/  SHF.R.S32.HI R14, RZ, 0x1f, R14 ;  /* 0x0000001fff0e7819 */ /* 0x000fe4000001140e */
[----:B------:R-:W-:Y:S02]  /*15840*/  ISETP.GE.AND P2, PT, R252, c[0x0][0x3c8], PT ;  /* 0x0000f200fc007a0c */ /* 0x000fe40003f46270 */
[----:B--2---:R-:W-:-:S02]  /*15850*/  @!P1 LEA R6, P4, R13, R0, 0x2 ;  /* 0x000000000d069211 */ /* 0x004fc400078810ff */
[----:B---3--:R-:W-:-:S11]  /*15860*/  @!P0 LEA R2, P6, R5, R0, 0x2 ;  /* 0x0000000005028211 */ /* 0x008fd600078c10ff */
[----:B------:R-:W-:Y:S02]  /*15870*/  P2R R3, PR, RZ, 0x10 ;  /* 0x00000010ff037803 */ /* 0x000fe40000000000 */
[----:B------:R-:W-:Y:S02]  /*15880*/  ISETP.GE.AND P4, PT, R10, c[0x0][0x3c8], PT ;  /* 0x0000f2000a007a0c */ /* 0x000fe40003f86270 */
[----:B------:R-:W-:Y:S02]  /*15890*/  ISETP.NE.AND P3, PT, R3, RZ, PT ;  /* 0x000000ff0300720c */ /* 0x000fe40003f65270 */
[-C--:B------:R-:W-:Y:S02]  /*158a0*/  @!P0 LEA.HI.X R3, R5, R4.reuse, R11, 0x2, P6 ;  /* 0x0000000405038211 */ /* 0x080fe400030f140b */
[----:B------:R-:W-:Y:S02]  /*158b0*/  @!P1 LEA.HI.X R7, R13, R4, R14, 0x2, P3 ;  /* 0x000000040d079211 */ /* 0x000fe400018f140e */
[----:B------:R-:W-:-:S02]  /*158c0*/  IADD3 R5, R248, 0xd8, RZ ;  /* 0x000000d8f8057810 */ /* 0x000fc40007ffe0ff */
[C---:B------:R-:W-:Y:S01]  /*158d0*/  IADD3 R13, R248.reuse, 0xc8, RZ ;  /* 0x000000c8f80d7810 */ /* 0x040fe20007ffe0ff */
[----:B------:R1:W-:Y:S01]  /*158e0*/  @!P1 ST.E.64 [R6.64], R78 ;  /* 0x0000004e06009985 */ /* 0x0003e2000c101b08 */
[----:B------:R-:W-:Y:S02]  /*158f0*/  ISETP.GE.AND P3, PT, R5, c[0x0][0x3c8], PT ;  /* 0x0000f20005007a0c */ /* 0x000fe40003f66270 */
[----:B------:R-:W-:Y:S01]  /*15900*/  SHF.R.S32.HI R13, RZ, 0x1f, R13 ;  /* 0x0000001fff0d7819 */ /* 0x000fe2000001140d */
[----:B------:R2:W-:Y:S01]  /*15910*/  @!P0 ST.E.64 [R2.64], R62 ;  /* 0x0000003e02008985 */ /* 0x0005e2000c101b08 */
[----:B------:R-:W-:Y:S02]  /*15920*/  IADD3 R11, R248, 0xd0, RZ ;  /* 0x000000d0f80b7810 */ /* 0x000fe40007ffe0ff */
[----:B------:R-:W-:Y:S02]  /*15930*/  ISETP.GE.AND P1, PT, R251, c[0x0][0x3c8], PT ;  /* 0x0000f200fb007a0c */ /* 0x000fe40003f26270 */
[----:B------:R-:W-:-:S02]  /*15940*/  SHF.R.S32.HI R11, RZ, 0x1f, R11 ;  /* 0x0000001fff0b7819 */ /* 0x000fc4000001140b */
[----:B-1----:R-:W-:-:S04]  /*15950*/  @!P5 LEA R6, P0, R12, R0, 0x2 ;  /* 0x000000000c06d211 */ /* 0x002fc800078010ff */
[----:B------:R-:W-:Y:S02]  /*15960*/  @!P5 LEA.HI.X R7, R12, R4, R13, 0x2, P0 ;  /* 0x000000040c07d211 */ /* 0x000fe400000f140d */
[----:B--2---:R-:W-:Y:S02]  /*15970*/  @!P4 LEA R2, P6, R10, R0, 0x2 ;  /* 0x000000000a02c211 */ /* 0x004fe400078c10ff */
[----:B------:R-:W-:Y:S01]  /*15980*/  ISETP.GE.AND P0, PT, R250, c[0x0][0x3c8], PT ;  /* 0x0000f200fa007a0c */ /* 0x000fe20003f06270 */
[----:B------:R-:W-:Y:S01]  /*15990*/  @!P5 ST.E.64 [R6.64], R82 ;  /* 0x000000520600d985 */ /* 0x000fe2000c101b08 */
[----:B------:R-:W-:Y:S02]  /*159a0*/  @!P4 LEA.HI.X R3, R10, R4, R11, 0x2, P6 ;  /* 0x000000040a03c211 */ /* 0x000fe400030f140b */
[-C--:B------:R-:W-:Y:S02]  /*159b0*/  @!P3 LEA R10, P5, R5, R0.reuse, 0x2 ;  /* 0x00000000050ab211 */ /* 0x080fe400078a10ff */
[----:B------:R-:W-:Y:S01]  /*159c0*/  IADD3 R12, R248, 0xd8, RZ ;  /* 0x000000d8f80c7810 */ /* 0x000fe20007ffe0ff */
[----:B------:R1:W-:Y:S01]  /*159d0*/  @!P4 ST.E.64 [R2.64], R86 ;  /* 0x000000560200c985 */ /* 0x0003e2000c101b08 */
[----:B------:R-:W-:-:S02]  /*159e0*/  @!P2 LEA R8, P6, R252, R0, 0x2 ;  /* 0x00000000fc08a211 */ /* 0x000fc400078c10ff */
[----:B------:R-:W-:Y:S02]  /*159f0*/  SHF.R.S32.HI R12, RZ, 0x1f, R12 ;  /* 0x0000001fff0c7819 */ /* 0x000fe4000001140c */
[----:B------:R-:W-:-:S04]  /*15a00*/  SHF.R.S32.HI R13, RZ, 0x1f, R252 ;  /* 0x0000001fff0d7819 */ /* 0x000fc800000114fc */
[----:B------:R-:W-:Y:S02]  /*15a10*/  @!P2 LEA.HI.X R9, R252, R4, R13, 0x2, P6 ;  /* 0x00000004fc09a211 */ /* 0x000fe400030f140d */
[----:B-1----:R-:W-:Y:S02]  /*15a20*/  P2R R2, PR, RZ, 0x20 ;  /* 0x00000020ff027803 */ /* 0x002fe40000000000 */
[----:B------:R-:W-:Y:S02]  /*15a30*/  @!P1 LEA R6, P5, R251, R0, 0x2 ;  /* 0x00000000fb069211 */ /* 0x000fe400078a10ff */
[----:B------:R-:W-:-:S04]  /*15a40*/  ISETP.NE.AND P4, PT, R2, RZ, PT ;  /* 0x000000ff0200720c */ /* 0x000fc80003f85270 */
[----:B------:R-:W-:Y:S02]  /*15a50*/  @!P3 LEA.HI.X R11, R5, R4, R12, 0x2, P4 ;  /* 0x00000004050bb211 */ /* 0x000fe400020f140c */
[----:B------:R-:W-:Y:S02]  /*15a60*/  SHF.R.S32.HI R12, RZ, 0x1f, R251 ;  /* 0x0000001fff0c7819 */ /* 0x000fe400000114fb */
[----:B------:R-:W-:Y:S01]  /*15a70*/  SHF.R.S32.HI R5, RZ, 0x1f, R250 ;  /* 0x0000001fff057819 */ /* 0x000fe200000114fa */
[----:B------:R1:W-:Y:S01]  /*15a80*/  @!P3 ST.E.64 [R10.64], R106 ;  /* 0x0000006a0a00b985 */ /* 0x0003e2000c101b08 */
[C---:B------:R-:W-:Y:S02]  /*15a90*/  @!P0 LEA R2, P4, R250.reuse, R0, 0x2 ;  /* 0x00000000fa028211 */ /* 0x040fe400078810ff */
[-C--:B------:R-:W-:Y:S01]  /*15aa0*/  @!P1 LEA.HI.X R7, R251, R4.reuse, R12, 0x2, P5 ;  /* 0x00000004fb079211 */ /* 0x080fe200028f140c */
[----:B------:R1:W-:Y:S01]  /*15ab0*/  @!P2 ST.E.64 [R8.64], R102 ;  /* 0x000000660800a985 */ /* 0x0003e2000c101b08 */
[----:B------:R-:W-:-:S03]  /*15ac0*/  @!P0 LEA.HI.X R3, R250, R4, R5, 0x2, P4 ;  /* 0x00000004fa038211 */ /* 0x000fc600020f1405 */
[----:B------:R1:W-:Y:S04]  /*15ad0*/  @!P1 ST.E.64 [R6.64], R90 ;  /* 0x0000005a06009985 */ /* 0x0003e8000c101b08 */
[----:B------:R1:W-:Y:S01]  /*15ae0*/  @!P0 ST.E.64 [R2.64], R74 ;  /* 0x0000004a02008985 */ /* 0x0003e2000c101b08 */
[----:B------:R-:W-:-:S13]  /*15af0*/  ISETP.GE.AND P0, PT, R249, c[0x0][0x3c8], PT ;  /* 0x0000f200f9007a0c */ /* 0x000fda0003f06270 */
[----:B------:R-:W-:Y:S05]  /*15b00*/  @P0 BRA `(.L_x_294) ;  /* 0x00000d1000000947 */ /* 0x000fea0003800000 */
[----:B------:R-:W-:Y:S02]  /*15b10*/  SHF.R.S32.HI R5, RZ, 0x1f, R249 ;  /* 0x0000001fff057819 */ /* 0x000fe400000114f9 */
[----:B-1----:R-:W-:-:S04]  /*15b20*/  LEA R2, P0, R249, R0, 0x2 ;  /* 0x00000000f9027211 */ /* 0x002fc800078010ff */
[----:B------:R-:W-:-:S05]  /*15b30*/  LEA.HI.X R3, R249, R4, R5, 0x2, P0 ;  /* 0x00000004f9037211 */ /* 0x000fca00000f1405 */
[----:B------:R1:W-:Y:S01]  /*15b40*/  ST.E.64 [R2.64], R66 ;  /* 0x0000004202007985 */ /* 0x0003e2000c101b08 */
[----:B------:R-:W-:Y:S05]  /*15b50*/  BRA `(.L_x_294) ;  /* 0x00000cc000007947 */ /* 0x000fea0003800000 */
.L_x_279:
[----:B------:R-:W-:Y:S01]  /*15b60*/  ISETP.NE.U32.AND P0, PT, RZ, c[0x0][0x508], PT ;  /* 0x00014200ff007a0c */ /* 0x000fe20003f05070 */
[----:B------:R-:W-:Y:S01]  /*15b70*/  IMAD.MOV.U32 R6, RZ, RZ, RZ ;  /* 0x000000ffff067224 */ /* 0x000fe200078e00ff */
[----:B------:R-:W-:Y:S01]  /*15b80*/  ISETP.NE.U32.AND P3, PT, RZ, c[0x0][0x500], PT ;  /* 0x00014000ff007a0c */ /* 0x000fe20003f65070 */
[----:B------:R-:W-:Y:S01]  /*15b90*/  IMAD.MOV.U32 R20, RZ, RZ, c[0x0][0x388] ;  /* 0x0000e200ff147624 */ /* 0x000fe200078e00ff */
[----:B------:R-:W-:Y:S02]  /*15ba0*/  ISETP.NE.AND.EX P2, PT, RZ, c[0x0][0x50c], PT, P0 ;  /* 0x00014300ff007a0c */ /* 0x000fe40003f45300 */
[----:B------:R-:W-:Y:S02]  /*15bb0*/  ISETP.NE.AND.EX P3, PT, RZ, c[0x0][0x504], PT, P3 ;  /* 0x00014100ff007a0c */ /* 0x000fe40003f65330 */
[----:B------:R-:W-:-:S04]  /*15bc0*/  IADD3 R2, P1, R227, c[0x0][0x500], RZ ;  /* 0x00014000e3027a10 */ /* 0x000fc80007f3e0ff */
[----:B------:R-:W-:-:S05]  /*15bd0*/  IADD3.X R3, R232, c[0x0][0x504], RZ, P1, !PT ;  /* 0x00014100e8037a10 */ /* 0x000fca0000ffe4ff */
[----:B-1----:R-:W-:Y:S02]  /*15be0*/  @P2 IADD3 R4, P0, R227, c[0x0][0x508], RZ ;  /* 0x00014200e3042a10 */ /* 0x002fe40007f1e0ff */
[----:B------:R1:W5:Y:S02]  /*15bf0*/  @P3 LDG.E R6, [R2.64] ;  /* 0x0000000802063981 */ /* 0x000364000c1e1900 */
[----:B------:R-:W-:-:S05]  /*15c00*/  @P2 IADD3.X R5, R232, c[0x0][0x50c], RZ, P0, !PT ;  /* 0x00014300e8052a10 */ /* 0x000fca00007fe4ff */
[----:B------:R1:W5:Y:S01]  /*15c10*/  @P2 LDG.E R20, [R4.64] ;  /* 0x0000000804142981 */ /* 0x000362000c1e1900 */
[----:B------:R-:W-:-:S04]  /*15c20*/  ISETP.NE.AND P0, PT, R238, RZ, PT ;  /* 0x000000ffee00720c */ /* 0x000fc80003f05270 */
[----:B------:R-:W-:Y:S01]  /*15c30*/  SEL R19, R238, c[0x0][0x3d4], P0 ;  /* 0x0000f500ee137a07 */ /* 0x000fe20000000000 */
[----:B------:R-:W-:Y:S05]  /*15c40*/  @P2 BRA `(.L_x_300) ;  /* 0x0000004000002947 */ /* 0x000fea0003800000 */
[----:B------:R-:W-:Y:S05]  /*15c50*/  @!P3 BRA `(.L_x_300) ;  /* 0x000000300000b947 */ /* 0x000fea0003800000 */
[----:B------:R2:W3:Y:S04]  /*15c60*/  LDG.E R0, [R2.64] ;  /* 0x0000000802007981 */ /* 0x0004e8000c1e1900 */
[----:B-12---:R-:W3:Y:S02]  /*15c70*/  LDG.E R2, [R2.64+0x4] ;  /* 0x0000040802027981 */ /* 0x006ee4000c1e1900 */
[----:B---3-5:R-:W-:Y:S02]  /*15c80*/  IADD3 R20, -R0, R2, RZ ;  /* 0x0000000200147210 */ /* 0x028fe40007ffe1ff */
.L_x_300:
[----:B-1----:R-:W1:Y:S01]  /*15c90*/  S2R R2, SR_TID.X ;  /* 0x0000000000027919 */ /* 0x002e620000002100 */
[----:B------:R-:W-:Y:S01]  /*15ca0*/  BSSY B0, `(.L_x_301) ;  /* 0x0000036000007945 */ /* 0x000fe20003800000 */
[----:B------:R-:W-:Y:S02]  /*15cb0*/  LOP3.LUT R12, R230, 0xffff, RZ, 0xc0, !PT ;  /* 0x0000ffffe60c7812 */ /* 0x000fe400078ec0ff */
[----:B------:R-:W-:-:S02]  /*15cc0*/  SEL R13, R233, RZ, !P3 ;  /* 0x000000ffe90d7207 */ /* 0x000fc40005800000 */
[----:B------:R-:W-:Y:S02]  /*15cd0*/  SEL R21, R235, RZ, !P3 ;  /* 0x000000ffeb157207 */ /* 0x000fe40005800000 */
[----:B-----5:R-:W-:Y:S02]  /*15ce0*/  SHF.R.S32.HI R18, RZ, 0x1f, R6 ;  /* 0x0000001fff127819 */ /* 0x020fe40000011406 */
[----:B-1----:R-:W-:-:S13]  /*15cf0*/  ISETP.GT.AND P0, PT, R2, 0x7f, PT ;  /* 0x0000007f0200780c */ /* 0x002fda0003f04270 */
[----:B------:R-:W-:Y:S05]  /*15d00*/  @P0 BRA `(.L_x_302) ;  /* 0x000002f000000947 */ /* 0x000fea0003800000 */
[----:B------:R-:W-:Y:S01]  /*15d10*/  IMAD R0, R20, c[0x0][0x4e8], RZ ;  /* 0x00013a0014007a24 */ /* 0x000fe200078e02ff */
[----:B------:R-:W-:-:S04]  /*15d20*/  LEA R16, R229, R2, 0x7 ;  /* 0x00000002e5107211 */ /* 0x000fc800078e38ff */
[----:B------:R-:W-:-:S13]  /*15d30*/  ISETP.GE.AND P0, PT, R16, R0, PT ;  /* 0x000000001000720c */ /* 0x000fda0003f06270 */
[----:B------:R-:W-:Y:S05]  /*15d40*/  @P0 BRA `(.L_x_302) ;  /* 0x000002b000000947 */ /* 0x000fea0003800000 */
[----:B------:R-:W-:Y:S01]  /*15d50*/  IMAD.MOV.U32 R0, RZ, RZ, 0x368 ;  /* 0x00000368ff007424 */ /* 0x000fe200078e00ff */
[----:B------:R-:W-:-:S04]  /*15d60*/  ISETP.GT.AND P2, PT, R19, 0x1, PT ;  /* 0x000000011300780c */ /* 0x000fc80003f44270 */
[----:B------:R-:W-:-:S04]  /*15d70*/  SEL R0, R0, 0x328, P2 ;  /* 0x0000032800007807 */ /* 0x000fc80001000000 */
[----:B------:R1:W2:Y:S08]  /*15d80*/  LDC.64 R8, c[0x0][R0+0x170] ;  /* 0x00005c0000087b82 */ /* 0x0002b00000000a00 */
[----:B------:R1:W3:Y:S08]  /*15d90*/  LDC.64 R4, c[0x0][R0+0x168] ;  /* 0x00005a0000047b82 */ /* 0x0002f00000000a00 */
[----:B------:R1:W4:Y:S08]  /*15da0*/  LDC.64 R14, c[0x0][R0+0x178] ;  /* 0x00005e00000e7b82 */ /* 0x0003300000000a00 */
[----:B------:R1:W5:Y:S02]  /*15db0*/  LDC.64 R10, c[0x0][R0+0x160] ;  /* 0x00005800000a7b82 */ /* 0x0003640000000a00 */
[----:B-1----:R-:W-:-:S02]  /*15dc0*/  IMAD.MOV.U32 R0, RZ, RZ, c[0x0][0x4e8] ;  /* 0x00013a00ff007624 */ /* 0x002fc400078e00ff */
[-C--:B--2---:R-:W-:Y:S02]  /*15dd0*/  IMAD R7, R9, R13.reuse, RZ ;  /* 0x0000000d09077224 */ /* 0x084fe400078e02ff */
[----:B------:R-:W-:Y:S01]  /*15de0*/  IMAD.WIDE.U32 R2, R8, R13, RZ ;  /* 0x0000000d08027225 */ /* 0x000fe200078e00ff */
[----:B------:R-:W-:Y:S02]  /*15df0*/  ISETP.NE.AND P0, PT, R0, 0x1, PT ;  /* 0x000000010000780c */ /* 0x000fe40003f05270 */
[----:B------:R-:W-:Y:S01]  /*15e00*/  MOV R0, R16 ;  /* 0x0000001000007202 */ /* 0x000fe20000000f00 */
[----:B------:R-:W-:Y:S01]  /*15e10*/  IMAD R8, R8, R21, R7 ;  /* 0x0000001508087224 */ /* 0x000fe200078e0207 */
[----:B------:R-:W-:Y:S01]  /*15e20*/  SEL R7, R245, RZ, P2 ;  /* 0x000000fff5077207 */ /* 0x000fe20001000000 */
[-C--:B---3--:R-:W-:Y:S02]  /*15e30*/  IMAD R9, R5, R12.reuse, RZ ;  /* 0x0000000c05097224 */ /* 0x088fe400078e02ff */
[----:B------:R-:W-:Y:S01]  /*15e40*/  IMAD.WIDE.U32 R4, R4, R12, RZ ;  /* 0x0000000c04047225 */ /* 0x000fe200078e00ff */
[----:B------:R-:W-:-:S03]  /*15e50*/  IADD3 R3, R3, R8, RZ ;  /* 0x0000000803037210 */ /* 0x000fc60007ffe0ff */
[----:B------:R-:W-:Y:S02]  /*15e60*/  IMAD.IADD R9, R5, 0x1, R9 ;  /* 0x0000000105097824 */ /* 0x000fe400078e0209 */
[----:B------:R-:W-:-:S04]  /*15e70*/  @P0 IMAD.HI.U32 R17, R16, c[0x0][0x4ec], RZ ;  /* 0x00013b0010110a27 */ /* 0x000fc800078e00ff */
[-C--:B----4-:R-:W-:Y:S01]  /*15e80*/  IMAD R8, R15, R7.reuse, RZ ;  /* 0x000000070f087224 */ /* 0x090fe200078e02ff */
[----:B------:R-:W-:Y:S02]  /*15e90*/  @P0 SHF.R.U32.HI R0, RZ, c[0x0][0x4f0], R17 ;  /* 0x00013c00ff000a19 */ /* 0x000fe40000011611 */
[----:B------:R-:W-:Y:S01]  /*15ea0*/  IADD3 R17, P1, P0, R2, R4, R6 ;  /* 0x0000000402117210 */ /* 0x000fe2000783e006 */
[----:B------:R-:W-:-:S03]  /*15eb0*/  IMAD.WIDE.U32 R4, R14, R7, RZ ;  /* 0x000000070e047225 */ /* 0x000fc600078e00ff */
[----:B------:R-:W-:Y:S01]  /*15ec0*/  IADD3.X R9, R3, R9, R18, P1, P0 ;  /* 0x0000000903097210 */ /* 0x000fe20000fe0412 */
[----:B------:R-:W-:Y:S01]  /*15ed0*/  IMAD.MOV R2, RZ, RZ, -R0 ;  /* 0x000000ffff027224 */ /* 0x000fe200078e0a00 */
[----:B------:R-:W-:Y:S01]  /*15ee0*/  IADD3 R5, R5, R8, RZ ;  /* 0x0000000805057210 */ /* 0x000fe20007ffe0ff */
[----:B------:R-:W-:Y:S01]  /*15ef0*/  IMAD.MOV.U32 R8, RZ, RZ, c[0x0][0x4a8] ;  /* 0x00012a00ff087624 */ /* 0x000fe200078e00ff */
[----:B------:R-:W-:Y:S01]  /*15f00*/  IADD3 R4, P1, P0, R0, R17, R4 ;  /* 0x0000001100047210 */ /* 0x000fe2000783e004 */
[----:B------:R-:W-:Y:S01]  /*15f10*/  IMAD R2, R2, c[0x0][0x4e8], R16 ;  /* 0x00013a0002027a24 */ /* 0x000fe200078e0210 */
[----:B------:R-:W-:-:S03]  /*15f20*/  SHF.R.S32.HI R3, RZ, 0x1f, R0 ;  /* 0x0000001fff037819 */ /* 0x000fc60000011400 */
[----:B-----5:R-:W-:Y:S01]  /*15f30*/  IMAD R0, R11, R2, RZ ;  /* 0x000000020b007224 */ /* 0x020fe200078e02ff */
[----:B------:R-:W-:Y:S02]  /*15f40*/  SHF.R.S32.HI R7, RZ, 0x1f, R2 ;  /* 0x0000001fff077819 */ /* 0x000fe40000011402 */
        /* <DEDUP_REMOVED lines=11> */
.L_x_302:
[----:B------:R-:W-:Y:S05]  /*16000*/  BSYNC B0 ;  /* 0x0000000000007941 */ /* 0x000fea0003800000 */
.L_x_301:
[----:B------:R-:W-:-:S13]  /*16010*/  ISETP.GT.AND P0, PT, R19, 0x1, PT ;  /* 0x000000011300780c */ /* 0x000fda0003f04270 */
[----:B------:R-:W-:Y:S05]  /*16020*/  @P0 BRA `(.L_x_294) ;  /* 0x000007f000000947 */ /* 0x000fea0003800000 */
[----:B------:R-:W-:Y:S01]  /*16030*/  MOV R2, c[0x0][0x4e8] ;  /* 0x00013a0000027a02 */ /* 0x000fe20000000f00 */
[----:B-1----:R-:W-:Y:S01]  /*16040*/  IMAD R0, R18, c[0x0][0x3a0], RZ ;  /* 0x0000e80012007a24 */ /* 0x002fe200078e02ff */
[----:B------:R-:W-:Y:S01]  /*16050*/  LEA R4, R229, R218, 0x7 ;  /* 0x000000dae5047211 */ /* 0x000fe200078e38ff */
[----:B------:R-:W-:Y:S01]  /*16060*/  IMAD R5, R21, c[0x0][0x3f0], RZ ;  /* 0x0000fc0015057a24 */ /* 0x000fe200078e02ff */
[----:B------:R-:W-:Y:S01]  /*16070*/  ISETP.NE.AND P0, PT, R2, 0x1, PT ;  /* 0x000000010200780c */ /* 0x000fe20003f05270 */
[----:B------:R-:W-:-:S04]  /*16080*/  IMAD.WIDE.U32 R2, R6, c[0x0][0x3a0], RZ ;  /* 0x0000e80006027a25 */ /* 0x000fc800078e00ff */
[----:B------:R-:W-:Y:S01]  /*16090*/  IMAD R6, R6, c[0x0][0x3a4], R0 ;  /* 0x0000e90006067a24 */ /* 0x000fe200078e0200 */
[----:B------:R-:W-:Y:S01]  /*160a0*/  MOV R0, R4 ;  /* 0x0000000400007202 */ /* 0x000fe20000000f00 */
[----:B------:R-:W-:-:S03]  /*160b0*/  IMAD R7, R13, c[0x0][0x3f4], R5 ;  /* 0x0000fd000d077a24 */ /* 0x000fc600078e0205 */
[----:B------:R-:W-:-:S03]  /*160c0*/  IADD3 R3, R3, R6, RZ ;  /* 0x0000000603037210 */ /* 0x000fc60007ffe0ff */
[----:B------:R-:W-:-:S04]  /*160d0*/  @P0 IMAD.HI.U32 R6, R4, c[0x0][0x4ec], RZ ;  /* 0x00013b0004060a27 */ /* 0x000fc800078e00ff */
[----:B------:R-:W-:Y:S01]  /*160e0*/  IMAD.WIDE.U32 R2, R12, c[0x0][0x3e8], R2 ;  /* 0x0000fa000c027a25 */ /* 0x000fe200078e0002 */
[----:B------:R-:W-:-:S03]  /*160f0*/  @P0 SHF.R.U32.HI R0, RZ, c[0x0][0x4f0], R6 ;  /* 0x00013c00ff000a19 */ /* 0x000fc60000011606 */
[----:B------:R-:W-:Y:S01]  /*16100*/  IMAD R3, R12, c[0x0][0x3ec], R3 ;  /* 0x0000fb000c037a24 */ /* 0x000fe200078e0203 */
[----:B------:R-:W-:Y:S02]  /*16110*/  SHF.R.S32.HI R6, RZ, 0x1f, R0 ;  /* 0x0000001fff067819 */ /* 0x000fe40000011400 */
[----:B------:R-:W-:Y:S01]  /*16120*/  IADD3 R5, -R0, RZ, RZ ;  /* 0x000000ff00057210 */ /* 0x000fe20007ffe1ff */
[----:B------:R-:W-:Y:S01]  /*16130*/  IMAD.WIDE.U32 R2, R13, c[0x0][0x3f0], R2 ;  /* 0x0000fc000d027a25 */ /* 0x000fe200078e0002 */
[----:B------:R-:W-:-:S03]  /*16140*/  LEA R13, R229, R208, 0x7 ;  /* 0x000000d0e50d7211 */ /* 0x000fc600078e38ff */
[----:B------:R-:W-:Y:S01]  /*16150*/  IMAD R6, R6, c[0x0][0x3e0], RZ ;  /* 0x0000f80006067a24 */ /* 0x000fe200078e02ff */
[----:B------:R-:W-:Y:S01]  /*16160*/  IADD3 R3, R3, R7, RZ ;  /* 0x0000000703037210 */ /* 0x000fe20007ffe0ff */
        /* <DEDUP_REMOVED lines=13> */
.L_x_362:
[----:B------:R-:W-:Y:S05]  /*16240*/  BRA.DIV ~URZ, `(.L_x_304) ;  /* 0x000023a27f007947 */ /* 0x000fea000b800000 */
[----:B------:R3:W4:Y:S02]  /*16250*/  SHFL.IDX PT, R0, R14, RZ, 0x181f ;  /* 0x00181fff0e007589 */ /* 0x00072400000e0000 */
.L_x_363:
[----:B------:R-:W-:Y:S01]  /*16260*/  IMAD R12, R20, c[0x0][0x4e8], RZ ;  /* 0x00013a00140c7a24 */ /* 0x000fe200078e02ff */
[----:B------:R-:W-:Y:S04]  /*16270*/  BSSY B0, `(.L_x_305) ;  /* 0x0000013000007945 */ /* 0x000fe80003800000 */
        /* <DEDUP_REMOVED lines=9> */
[----:B--2---:R-:W-:Y:S02]  /*16310*/  @!P3 LEA.HI.X R11, R132, R4, R133, 0x1, P4 ;  /* 0x00000004840bb211 */ /* 0x004fe400020f0c85 */
[----:B------:R-:W-:Y:S02]  /*16320*/  @!P0 LEA R2, P4, R200, R0, 0x1 ;  /* 0x00000000c8028211 */ /* 0x000fe400078808ff */
[-C--:B------:R-:W-:Y:S01]  /*16330*/  @!P2 LEA.HI.X R9, R204, R4.reuse, R209, 0x1, P6 ;  /* 0x00000004cc09a211 */ /* 0x080fe200030f0cd1 */
[----:B------:R2:W-:Y:S01]  /*16340*/  @!P3 ST.E.128 [R10.64], RZ ;  /* 0x000000ff0a00b985 */ /* 0x0005e2000c101d08 */
[----:B------:R-:W-:-:S02]  /*16350*/  @!P1 LEA.HI.X R7, R199, R4, R211, 0x1, P5 ;  /* 0x00000004c7079211 */ /* 0x000fc400028f0cd3 */
[----:B------:R-:W-:Y:S01]  /*16360*/  @!P0 LEA.HI.X R3, R200, R4, R210, 0x1, P4 ;  /* 0x00000004c8038211 */ /* 0x000fe200020f0cd2 */
[----:B------:R2:W-:Y:S04]  /*16370*/  @!P2 ST.E.128 [R8.64], RZ ;  /* 0x000000ff0800a985 */ /* 0x0005e8000c101d08 */
[----:B------:R2:W-:Y:S04]  /*16380*/  @!P1 ST.E.128 [R6.64], RZ ;  /* 0x000000ff06009985 */ /* 0x0005e8000c101d08 */
[----:B------:R2:W-:Y:S02]  /*16390*/  @!P0 ST.E.128 [R2.64], RZ ;  /* 0x000000ff02008985 */ /* 0x0005e4000c101d08 */
.L_x_306:
[----:B------:R-:W-:Y:S05]  /*163a0*/  BSYNC B0 ;  /* 0x0000000000007941 */ /* 0x000fea0003800000 */
.L_x_305:
[----:B------:R-:W-:Y:S05]  /*163b0*/  BRA.DIV ~URZ, `(.L_x_307) ;  /* 0x000022a27f007947 */ /* 0x000fea000b800000 */
[----:B--2---:R2:W1:Y:S04]  /*163c0*/  SHFL.IDX PT, R4, R5, 0x1, 0x181f ;  /* 0x00381f0005047f89 */ /* 0x00446800000e0000 */
[----:B----4-:R2:W4:Y:S02]  /*163d0*/  SHFL.IDX PT, R0, R14, 0x1, 0x181f ;  /* 0x00381f000e007f89 */ /* 0x01052400000e0000 */
.L_x_364:
        /* <DEDUP_REMOVED lines=11> */
[----:B-1----:R-:W-:Y:S02]  /*16490*/  @!P3 LEA.HI.X R11, R132, R4, R133, 0x1, P4 ;  /* 0x00000004840bb211 */ /* 0x002fe400020f0c85 */
        /* <DEDUP_REMOVED lines=8> */
.L_x_309:
[----:B------:R-:W-:Y:S05]  /*16520*/  BSYNC B0 ;  /* 0x0000000000007941 */ /* 0x000fea0003800000 */
.L_x_308:
[----:B------:R-:W-:Y:S05]  /*16530*/  BRA.DIV ~URZ, `(.L_x_310) ;  /* 0x000021f27f007947 */ /* 0x000fea000b800000 */
[----:B-1----:R1:W2:Y:S02]  /*16540*/  SHFL.IDX PT, R4, R5, 0x2, 0x181f ;  /* 0x00581f0005047f89 */ /* 0x0022a400000e0000 */
.L_x_365:
[----:B------:R-:W-:Y:S05]  /*16550*/  BRA.DIV ~URZ, `(.L_x_311) ;  /* 0x000022427f007947 */ /* 0x000fea000b800000 */
[----:B----4-:R4:W1:Y:S02]  /*16560*/  SHFL.IDX PT, R0, R14, 0x2, 0x181f ;  /* 0x00581f000e007f89 */ /* 0x01086400000e0000 */
.L_x_366:
        /* <DEDUP_REMOVED lines=8> */
[-C--:B-1----:R-:W-:Y:S02]  /*165f0*/  @!P3 LEA R10, P4, R132, R0.reuse, 0x1 ;  /* 0x00000000840ab211 */ /* 0x082fe400078808ff */
        /* <DEDUP_REMOVED lines=11> */
.L_x_313:
[----:B------:R-:W-:Y:S05]  /*166b0*/  BSYNC B0 ;  /* 0x0000000000007941 */ /* 0x000fea0003800000 */
.L_x_312:
[----:B------:R-:W-:Y:S05]  /*166c0*/  BRA.DIV ~URZ, `(.L_x_314) ;  /* 0x000021427f007947 */ /* 0x000fea000b800000 */
[----:B--2---:R2:W3:Y:S04]  /*166d0*/  SHFL.IDX PT, R4, R5, 0x3, 0x181f ;  /* 0x00781f0005047f89 */ /* 0x0044e800000e0000 */
[----:B-1----:R2:W1:Y:S02]  /*166e0*/  SHFL.IDX PT, R0, R14, 0x3, 0x181f ;  /* 0x00781f000e007f89 */ /* 0x00246400000e0000 */
.L_x_367:
[----:B------:R-:W-:-:S04]  /*166f0*/  IADD3 R2, R13, 0x60, RZ ;  /* 0x000000600d027810 */ /* 0x000fc80007ffe0ff */
        /* <DEDUP_REMOVED lines=9> */
[----:B---3--:R-:W-:Y:S02]  /*16790*/  @!P3 LEA.HI.X R11, R132, R4, R133, 0x1, P4 ;  /* 0x00000004840bb211 */ /* 0x008fe400020f0c85 */
        /* <DEDUP_REMOVED lines=8> */
.L_x_294:
[----:B------:R-:W-:Y:S05]  /*16820*/  BSYNC B1 ;  /* 0x0000000000017941 */ /* 0x000fea0003800000 */
.L_x_278:
[----:B-1--4-:R-:W4:Y:S02]  /*16830*/  LDL R0, [R1+0x44] ;  /* 0x0000440001007983 */ /* 0x012f240000100800 */
[----:B----4-:R-:W-:-:S13]  /*16840*/  ISETP.NE.AND P0, PT, R0, RZ, PT ;  /* 0x000000ff0000720c */ /* 0x010fda0003f05270 */
[----:B------:R-:W-:Y:S01]  /*16850*/  @P0 WARPSYNC 0xffffffff ;  /* 0xffffffff00000948 */ /* 0x000fe20003800000 */
[----:B------:R-:W-:Y:S06]  /*16860*/  @P0 BAR.SYNC.DEFER_BLOCKING 0x5, 0x100 ;  /* 0x0144000000000b1d */ /* 0x000fec0000010000 */
[----:B------:R-:W1:Y:S04]  /*16870*/  @P0 LDS.128 R228, [0x20080] ;  /* 0x02008000ffe40984 */ /* 0x000e680000000c00 */
[----:B------:R-:W-:Y:S06]  /*16880*/  @P0 BAR.ARV 0x4, 0x100 ;  /* 0x0104000000000b1d */ /* 0x000fec0000002000 */
[----:B------:R-:W-:Y:S05]  /*16890*/  @P0 BRA `(.L_x_315) ;  /* 0x00000af000000947 */ /* 0x000fea0003800000 */
[----:B------:R-:W4:Y:S01]  /*168a0*/  S2R R0, SR_TID.X ;  /* 0x0000000000007919 */ /* 0x000f220000002100 */
[----:B------:R-:W-:Y:S01]  /*168b0*/  IMAD.MOV.U32 R8, RZ, RZ, RZ ;  /* 0x000000ffff087224 */ /* 0x000fe200078e00ff */
[----:B---34-:R-:W-:-:S04]  /*168c0*/  LOP3.LUT R13, R0, 0x1f, RZ, 0xc0, !PT ;  /* 0x0000001f000d7812 */ /* 0x018fc800078ec0ff */
[----:B------:R-:W-:Y:S01]  /*168d0*/  ISETP.NE.AND P6, PT, R13, 0x1f, PT ;  /* 0x0000001f0d00780c */ /* 0x000fe20003fc5270 */
[----:B------:R-:W-:Y:S10]  /*168e0*/  BRA.DIV ~URZ, `(.L_x_316) ;  /* 0x00001ff27f007947 */ /* 0x000ff4000b800000 */
[----:B------:R3:W4:Y:S02]  /*168f0*/  SHFL.IDX PT, R9, R98, RZ, 0x1f ;  /* 0x00001fff62097589 */ /* 0x00072400000e0000 */
.L_x_368:
[----:B------:R-:W-:Y:S05]  /*16900*/  BRA.DIV ~URZ, `(.L_x_317) ;  /* 0x000020427f007947 */ /* 0x000fea000b800000 */
[----:B------:R3:W4:Y:S02]  /*16910*/  SHFL.IDX PT, R6, R98, 0x1, 0x1f ;  /* 0x00201f0062067f89 */ /* 0x00072400000e0000 */
.L_x_369:
[----:B-1----:R-:W-:Y:S02]  /*16920*/  IMAD.IADD R0, R231, 0x1, R13 ;  /* 0x00000001e7007824 */ /* 0x002fe400078e020d */
[----:B------:R-:W-:-:S03]  /*16930*/  IMAD.MOV.U32 R7, RZ, RZ, RZ ;  /* 0x000000ffff077224 */ /* 0x000fc600078e00ff */
[----:B------:R-:W-:-:S13]  /*16940*/  ISETP.GE.OR P0, PT, R0, c[0x0][0x53c], !P6 ;  /* 0x00014f0000007a0c */ /* 0x000fda0007706670 */
[----:B------:R-:W-:Y:S01]  /*16950*/  @!P0 MOV R2, 0x4 ;  /* 0x0000000400028802 */ /* 0x000fe20000000f00 */
[----:B--2---:R-:W-:-:S04]  /*16960*/  @!P0 IMAD.MOV.U32 R4, RZ, RZ, 0x4 ;  /* 0x00000004ff048424 */ /* 0x004fc800078e00ff */
[----:B------:R-:W-:-:S04]  /*16970*/  @!P0 IMAD.WIDE R4, R0, R4, c[0x0][0x580] ;  /* 0x0001600000048625 */ /* 0x000fc800078e0204 */
[----:B------:R-:W-:Y:S01]  /*16980*/  @!P0 IMAD.WIDE R2, R0, R2, c[0x0][0x578] ;  /* 0x00015e0000028625 */ /* 0x000fe200078e0202 */
[----:B------:R-:W2:Y:S04]  /*16990*/  @!P0 LDG.E R7, [R4.64] ;  /* 0x0000000804078981 */ /* 0x000ea8000c1e1900 */
[----:B------:R-:W2:Y:S01]  /*169a0*/  @!P0 LDG.E R8, [R2.64] ;  /* 0x0000000802088981 */ /* 0x000ea2000c1e1900 */
[C---:B------:R-:W-:Y:S02]  /*169b0*/  ISETP.GE.U32.AND P4, PT, R13.reuse, 0x10, PT ;  /* 0x000000100d00780c */ /* 0x040fe40003f86070 */
[C---:B------:R-:W-:Y:S02]  /*169c0*/  ISETP.GE.U32.AND P3, PT, R13.reuse, 0x8, PT ;  /* 0x000000080d00780c */ /* 0x040fe40003f66070 */
[----:B------:R-:W-:-:S02]  /*169d0*/  ISETP.GE.U32.AND P2, PT, R13, 0x4, PT ;  /* 0x000000040d00780c */ /* 0x000fc40003f46070 */
[C---:B------:R-:W-:Y:S02]  /*169e0*/  ISETP.GE.U32.AND P1, PT, R13.reuse, 0x2, PT ;  /* 0x000000020d00780c */ /* 0x040fe40003f26070 */
[----:B------:R-:W-:Y:S02]  /*169f0*/  ISETP.NE.AND P5, PT, R13, RZ, PT ;  /* 0x000000ff0d00720c */ /* 0x000fe40003fa5270 */
[----:B------:R-:W-:Y:S01]  /*16a00*/  MOV R11, RZ ;  /* 0x000000ff000b7202 */ /* 0x000fe20000000f00 */
[----:B--2---:R-:W-:Y:S01]  /*16a10*/  IMAD R0, R8, R7, RZ ;  /* 0x0000000708007224 */ /* 0x004fe200078e02ff */
[----:B------:R-:W-:Y:S07]  /*16a20*/  BRA.DIV ~URZ, `(.L_x_318) ;  /* 0x00001f927f007947 */ /* 0x000fee000b800000 */
[----:B------:R1:W2:Y:S02]  /*16a30*/  SHFL.UP PT, R4, R0, 0x1, RZ ;  /* 0x0420000000047989 */ /* 0x0002a400000e00ff */
.L_x_370:
        /* <DEDUP_REMOVED lines=16> */
.L_x_371:
[----:B--2---:R-:W-:Y:S01]  /*16b40*/  IMAD R0, R0, c[0x0][0x538], RZ ;  /* 0x00014e0000007a24 */ /* 0x004fe200078e02ff */
[----:B------:R-:W-:Y:S04]  /*16b50*/  BSSY B1, `(.L_x_320) ;  /* 0x000007e000017945 */ /* 0x000fe80003800000 */
[----:B----4-:R-:W-:-:S04]  /*16b60*/  IADD3 R6, R0, R6, RZ ;  /* 0x0000000600067210 */ /* 0x010fc80007ffe0ff */
[----:B------:R-:W-:-:S13]  /*16b70*/  ISETP.GT.AND P0, PT, R6, R9, PT ;  /* 0x000000090600720c */ /* 0x000fda0003f04270 */
[----:B------:R-:W-:Y:S05]  /*16b80*/  @P0 BRA `(.L_x_321) ;  /* 0x0000025000000947 */ /* 0x000fea0003800000 */
.L_x_325:
        /* <DEDUP_REMOVED lines=8> */
[----:B-1----:R-:W-:Y:S01]  /*16c10*/  @!P0 MOV R4, 0x4 ;  /* 0x0000000400048802 */ /* 0x002fe20000000f00 */
        /* <DEDUP_REMOVED lines=8> */
.L_x_372:
        /* <DEDUP_REMOVED lines=16> */
.L_x_373:
[----:B--2---:R-:W-:-:S05]  /*16da0*/  IMAD R0, R0, c[0x0][0x538], RZ ;  /* 0x00014e0000007a24 */ /* 0x004fca00078e02ff */
[----:B------:R-:W-:-:S04]  /*16db0*/  IADD3 R6, R0, R6, RZ ;  /* 0x0000000600067210 */ /* 0x000fc80007ffe0ff */
[----:B------:R-:W-:-:S13]  /*16dc0*/  ISETP.GT.AND P0, PT, R6, R9, PT ;  /* 0x000000090600720c */ /* 0x000fda0003f04270 */
[----:B-1-3--:R-:W-:Y:S05]  /*16dd0*/  @!P0 BRA `(.L_x_325) ;  /* 0xfffffdb000008947 */ /* 0x00afea000383ffff */
.L_x_321:
[----:B------:R-:W-:-:S05]  /*16de0*/  IADD3 R6, -R0, R6, RZ ;  /* 0x0000000600067210 */ /* 0x000fca0007ffe1ff */
[----:B------:R-:W-:-:S05]  /*16df0*/  IMAD R0, R4, c[0x0][0x538], R6 ;  /* 0x00014e0004007a24 */ /* 0x000fca00078e0206 */
[----:B------:R-:W-:Y:S01]  /*16e00*/  ISETP.GT.AND P0, PT, R0, R9, PT ;  /* 0x000000090000720c */ /* 0x000fe20003f04270 */
[----:B------:R-:W-:-:S12]  /*16e10*/  BRA.DIV ~URZ, `(.L_x_326) ;  /* 0x00001f927f007947 */ /* 0x000fd8000b800000 */
[----:B------:R-:W-:-:S04]  /*16e20*/  VOTE.ANY R0, PT, !P0 ;  /* 0x0000000000007806 */ /* 0x000fc800040e0100 */
.L_x_374:
[----:B------:R2:W4:Y:S01]  /*16e30*/  POPC R10, R0 ;  /* 0x00000000000a7309 */ /* 0x0005220000000000 */
[----:B------:R-:W-:Y:S05]  /*16e40*/  BRA.DIV ~URZ, `(.L_x_327) ;  /* 0x00001fa27f007947 */ /* 0x000fea000b800000 */
[----:B----4-:R4:W1:Y:S04]  /*16e50*/  SHFL.IDX PT, R7, R7, R10, 0x1f ;  /* 0x00001f0a07077589 */ /* 0x01086800000e0000 */
[----:B------:R4:W2:Y:S02]  /*16e60*/  SHFL.IDX PT, R5, R8, R10, 0x1f ;  /* 0x00001f0a08057589 */ /* 0x0008a400000e0000 */
.L_x_375:
[----:B------:R-:W-:Y:S01]  /*16e70*/  ISETP.NE.AND P0, PT, R0, RZ, PT ;  /* 0x000000ff0000720c */ /* 0x000fe20003f05270 */
[----:B------:R-:W-:-:S12]  /*16e80*/  BSSY B0, `(.L_x_328) ;  /* 0x0000005000007945 */ /* 0x000fd80003800000 */
[----:B------:R-:W-:Y:S05]  /*16e90*/  @!P0 BRA `(.L_x_329) ;  /* 0x0000003000008947 */ /* 0x000fea0003800000 */
[----:B--2---:R-:W-:Y:S01]  /*16ea0*/  IADD3 R0, R10, -0x1, RZ ;  /* 0xffffffff0a007810 */ /* 0x004fe20007ffe0ff */
[----:B------:R-:W-:Y:S05]  /*16eb0*/  BRA.DIV ~URZ, `(.L_x_330) ;  /* 0x000020027f007947 */ /* 0x000fea000b800000 */
[----:B------:R2:W3:Y:S02]  /*16ec0*/  SHFL.IDX PT, R11, R4, R0, 0x1f ;  /* 0x00001f00040b7589 */ /* 0x0004e400000e0000 */
.L_x_329:
[----:B------:R-:W-:Y:S05]  /*16ed0*/  BSYNC B0 ;  /* 0x0000000000007941 */ /* 0x000fea0003800000 */
.L_x_328:
[----:B-12---:R-:W-:Y:S01]  /*16ee0*/  IABS R4, R7 ;  /* 0x0000000700047213 */ /* 0x006fe20000000000 */
[----:B---3--:R-:W-:Y:S02]  /*16ef0*/  IMAD R228, R11, c[0x0][0x538], R6 ;  /* 0x00014e000be47a24 */ /* 0x008fe400078e0206 */
[----:B------:R-:W-:Y:S01]  /*16f00*/  IMAD.IADD R231, R10, 0x1, R231 ;  /* 0x000000010ae77824 */ /* 0x000fe200078e02e7 */
[----:B------:R-:W1:Y:S01]  /*16f10*/  I2F.RP R2, R4 ;  /* 0x0000000400027306 */ /* 0x000e620000209400 */
[----:B----4-:R-:W-:-:S07]  /*16f20*/  IMAD.IADD R8, R9, 0x1, -R228 ;  /* 0x0000000109087824 */ /* 0x010fce00078e0ae4 */
[----:B-1----:R-:W1:Y:S02]  /*16f30*/  MUFU.RCP R2, R2 ;  /* 0x0000000200027308 */ /* 0x002e640000001000 */
[----:B-1----:R-:W-:-:S06]  /*16f40*/  IADD3 R2, R2, 0xffffffe, RZ ;  /* 0x0ffffffe02027810 */ /* 0x002fcc0007ffe0ff */
[----:B------:R1:W2:Y:S02]  /*16f50*/  F2I.FTZ.U32.TRUNC.NTZ R3, R2 ;  /* 0x0000000200037305 */ /* 0x0002a4000021f000 */
[----:B-1----:R-:W-:Y:S01]  /*16f60*/  IABS R2, R5 ;  /* 0x0000000500027213 */ /* 0x002fe20000000000 */
[----:B--2---:R-:W-:-:S03]  /*16f70*/  IMAD.MOV R0, RZ, RZ, -R3 ;  /* 0x000000ffff007224 */ /* 0x004fc600078e0a03 */
[----:B------:R-:W-:Y:S01]  /*16f80*/  MOV R6, R2 ;  /* 0x0000000200067202 */ /* 0x000fe20000000f00 */
[----:B------:R-:W-:Y:S01]  /*16f90*/  IMAD.MOV.U32 R11, RZ, RZ, R0 ;  /* 0x000000ffff0b7224 */ /* 0x000fe200078e0000 */
[----:B------:R-:W-:Y:S01]  /*16fa0*/  IABS R0, R7 ;  /* 0x0000000700007213 */ /* 0x000fe20000000000 */
[----:B------:R-:W-:Y:S01]  /*16fb0*/  IMAD.MOV.U32 R2, RZ, RZ, RZ ;  /* 0x000000ffff027224 */ /* 0x000fe200078e00ff */
[----:B------:R-:W1:Y:S01]  /*16fc0*/  I2F.RP R12, R6 ;  /* 0x00000006000c7306 */ /* 0x000e620000209400 */
[----:B------:R-:W-:Y:S01]  /*16fd0*/  IMAD R9, R11, R4, RZ ;  /* 0x000000040b097224 */ /* 0x000fe200078e02ff */
[----:B------:R-:W-:Y:S01]  /*16fe0*/  IABS R11, R8 ;  /* 0x00000008000b7213 */ /* 0x000fe20000000000 */
[----:B------:R-:W-:Y:S02]  /*16ff0*/  IMAD.MOV R0, RZ, RZ, -R0 ;  /* 0x000000ffff007224 */ /* 0x000fe400078e0a00 */
[----:B------:R-:W-:-:S03]  /*17000*/  IMAD.HI.U32 R9, R3, R9, R2 ;  /* 0x0000000903097227 */ /* 0x000fc600078e0002 */
[----:B------:R-:W-:Y:S01]  /*17010*/  MOV R3, R0 ;  /* 0x0000000000037202 */ /* 0x000fe20000000f00 */
[----:B------:R-:W-:-:S04]  /*17020*/  IMAD.MOV.U32 R2, RZ, RZ, R11 ;  /* 0x000000ffff027224 */ /* 0x000fc800078e000b */
[----:B------:R-:W-:-:S04]  /*17030*/  IMAD.HI.U32 R0, R9, R2, RZ ;  /* 0x0000000209007227 */ /* 0x000fc800078e00ff */
[----:B------:R-:W-:Y:S02]  /*17040*/  IMAD R2, R0, R3, R2 ;  /* 0x0000000300027224 */ /* 0x000fe400078e0202 */
[----:B-1----:R-:W1:Y:S03]  /*17050*/  MUFU.RCP R3, R12 ;  /* 0x0000000c00037308 */ /* 0x002e660000001000 */
        /* <DEDUP_REMOVED lines=9> */
[----:B------:R-:W-:Y:S01]  /*170f0*/  @P2 IADD3 R0, R0, 0x1, RZ ;  /* 0x0000000100002810 */ /* 0x000fe20007ffe0ff */
[----:B-1----:R-:W-:-:S05]  /*17100*/  IMAD.MOV R2, RZ, RZ, -R3 ;  /* 0x000000ffff027224 */ /* 0x002fca00078e0a03 */
[----:B------:R-:W-:Y:S01]  /*17110*/  @!P1 IMAD.MOV R0, RZ, RZ, -R0 ;  /* 0x000000ffff009224 */ /* 0x000fe200078e0a00 */
[----:B------:R-:W-:Y:S02]  /*17120*/  MOV R4, R2 ;  /* 0x0000000200047202 */ /* 0x000fe40000000f00 */
[----:B------:R-:W-:Y:S02]  /*17130*/  IABS R2, R5 ;  /* 0x0000000500027213 */ /* 0x000fe40000000000 */
[----:B------:R-:W-:Y:S01]  /*17140*/  @!P0 LOP3.LUT R0, RZ, R7, RZ, 0x33, !PT ;  /* 0x00000007ff008212 */ /* 0x000fe200078e33ff */
[----:B------:R-:W-:Y:S02]  /*17150*/  IMAD R4, R4, R6, RZ ;  /* 0x0000000604047224 */ /* 0x000fe400078e02ff */
[----:B------:R-:W-:Y:S01]  /*17160*/  IMAD.MOV R9, RZ, RZ, -R2 ;  /* 0x000000ffff097224 */ /* 0x000fe200078e0a02 */
[----:B------:R-:W-:Y:S01]  /*17170*/  IABS R11, R0 ;  /* 0x00000000000b7213 */ /* 0x000fe20000000000 */
[----:B------:R-:W-:-:S02]  /*17180*/  IMAD.MOV.U32 R2, RZ, RZ, RZ ;  /* 0x000000ffff027224 */ /* 0x000fc400078e00ff */
[----:B------:R-:W-:Y:S02]  /*17190*/  IMAD R7, R0, R7, RZ ;  /* 0x0000000700077224 */ /* 0x000fe400078e02ff */
[----:B------:R-:W-:Y:S01]  /*171a0*/  IMAD.HI.U32 R2, R3, R4, R2 ;  /* 0x0000000403027227 */ /* 0x000fe200078e0002 */
[----:B------:R-:W-:Y:S02]  /*171b0*/  MOV R4, R9 ;  /* 0x0000000900047202 */ /* 0x000fe40000000f00 */
[----:B------:R-:W-:Y:S01]  /*171c0*/  IADD3 R229, R8, -R7, RZ ;  /* 0x8000000708e57210 */ /* 0x000fe20007ffe0ff */
[----:B------:R-:W-:-:S04]  /*171d0*/  IMAD.MOV.U32 R3, RZ, RZ, R11 ;  /* 0x000000ffff037224 */ /* 0x000fc800078e000b */
        /* <DEDUP_REMOVED lines=11> */
[----:B------:R-:W-:-:S04]  /*17290*/  @!P0 LOP3.LUT R2, RZ, R5, RZ, 0x33, !PT ;  /* 0x00000005ff028212 */ /* 0x000fc800078e33ff */
[----:B------:R-:W-:Y:S01]  /*172a0*/  IADD3 R3, -R2, RZ, RZ ;  /* 0x000000ff02037210 */ /* 0x000fe20007ffe1ff */
[----:B------:R-:W-:-:S04]  /*172b0*/  IMAD R2, R5, 0x1000000, R2 ;  /* 0x0100000005027824 */ /* 0x000fc800078e0202 */
[----:B------:R-:W-:-:S04]  /*172c0*/  IMAD R0, R5, R3, R0 ;  /* 0x0000000305007224 */ /* 0x000fc800078e0200 */
[----:B------:R-:W-:Y:S01]  /*172d0*/  IMAD R230, R0, 0x10000, R2 ;  /* 0x0001000000e67824 */ /* 0x000fe200078e0202 */
[----:B------:R-:W-:Y:S05]  /*172e0*/  BRA `(.L_x_331) ;  /* 0x0000004000007947 */ /* 0x000fea0003800000 */
.L_x_322:
[----:B------:R-:W-:Y:S01]  /*172f0*/  IMAD.MOV.U32 R228, RZ, RZ, R9 ;  /* 0x000000ffffe47224 */ /* 0x000fe200078e0009 */
[----:B------:R-:W-:Y:S01]  /*17300*/  MOV R230, RZ ;  /* 0x000000ff00e67202 */ /* 0x000fe20000000f00 */
[----:B------:R-:W-:Y:S01]  /*17310*/  IMAD.MOV.U32 R229, RZ, RZ, RZ ;  /* 0x000000ffffe57224 */ /* 0x000fe200078e00ff */
[----:B------:R-:W-:Y:S02]  /*17320*/  MOV R231, c[0x0][0x53c] ;  /* 0x00014f0000e77a02 */ /* 0x000fe40000000f00 */
.L_x_331:
[----:B------:R-:W-:Y:S05]  /*17330*/  BSYNC B1 ;  /* 0x0000000000017941 */ /* 0x000fea0003800000 */
.L_x_320:
[----:B------:R-:W-:Y:S01]  /*17340*/  WARPSYNC 0xffffffff ;  /* 0xffffffff00007948 */ /* 0x000fe20003800000 */
[----:B------:R-:W-:Y:S01]  /*17350*/  BAR.SYNC.DEFER_BLOCKING 0x4, 0x100 ;  /* 0x0104000000007b1d */ /* 0x000fe20000010000 */
[----:B------:R-:W-:-:S13]  /*17360*/  ISETP.NE.AND P0, PT, R13, RZ, PT ;  /* 0x000000ff0d00720c */ /* 0x000fda0003f05270 */
[----:B------:R2:W-:Y:S04]  /*17370*/  @!P0 STS.128 [0x20080], R228 ;  /* 0x020080e4ff008388 */ /* 0x0005e80000000c00 */
[----:B------:R-:W-:Y:S06]  /*17380*/  BAR.ARV 0x5, 0x100 ;  /* 0x0144000000007b1d */ /* 0x000fec0000002000 */
.L_x_315:
[----:B-1----:R-:W-:-:S13]  /*17390*/  ISETP.GE.AND P0, PT, R231, c[0x0][0x53c], PT ;  /* 0x00014f00e7007a0c */ /* 0x002fda0003f06270 */
[----:B--23--:R-:W-:Y:S01]  /*173a0*/  @P0 CALL.REL.NOINC `(.L_x_332) ;  /* 0x0000001000000944 */ /* 0x00cfe20003c00000 */
[----:B------:R-:W-:Y:S05]  /*173b0*/  BRA `(.L_x_333) ;  /* 0xfffea87000007947 */ /* 0x000fea000383ffff */
.L_x_332:
[----:B------:R-:W-:Y:S05]  /*173c0*/  EXIT ;  /* 0x000000000000794d */ /* 0x000fea0003800000 */
.L_x_160:
[----:B------:R-:W-:Y:S01]  /*173d0*/  IMAD.MOV.U32 R0, RZ, RZ, R5 ;  /* 0x000000ffff007224 */ /* 0x000fe200078e0005 */
[----:B------:R-:W-:Y:S02]  /*173e0*/  MOV R3, 0x1 ;  /* 0x0000000100037802 */ /* 0x000fe40000000f00 */
[----:B------:R-:W-:Y:S02]  /*173f0*/  MOV R2, 0x17410 ;  /* 0x0001741000027802 */ /* 0x000fe40000000f00 */
[----:B--2---:R-:W-:Y:S05]  /*17400*/  CALL.REL.NOINC `($__internal_6_$__cuda_sm70_shflsync_up_p) ;  /* 0x00001bf000007944 */ /* 0x004fea0003c00000 */
[----:B------:R-:W-:Y:S01]  /*17410*/  MOV R0, R4 ;  /* 0x0000000400007202 */ /* 0x000fe20000000f00 */
[----:B------:R-:W-:Y:S05]  /*17420*/  BRA `(.L_x_334) ;  /* 0xfffe902000007947 */ /* 0x000fea000383ffff */
.L_x_161:
[----:B------:R-:W-:Y:S01]  /*17430*/  IMAD.MOV.U32 R0, RZ, RZ, R5 ;  /* 0x000000ffff007224 */ /* 0x000fe200078e0005 */
[----:B------:R-:W-:Y:S02]  /*17440*/  MOV R3, 0x2 ;  /* 0x0000000200037802 */ /* 0x000fe40000000f00 */
[----:B------:R-:W-:Y:S02]  /*17450*/  MOV R2, 0x17470 ;  /* 0x0001747000027802 */ /* 0x000fe40000000f00 */
[----:B--2---:R-:W-:Y:S05]  /*17460*/  CALL.REL.NOINC `($__internal_6_$__cuda_sm70_shflsync_up_p) ;  /* 0x00001b9000007944 */ /* 0x004fea0003c00000 */
[----:B------:R-:W-:Y:S01]  /*17470*/  SEL R4, R4, RZ, P4 ;  /* 0x000000ff04047207 */ /* 0x000fe20002000000 */
[----:B------:R-:W-:Y:S01]  /*17480*/  IMAD.MOV.U32 R3, RZ, RZ, 0x4 ;  /* 0x00000004ff037424 */ /* 0x000fe200078e00ff */
[----:B------:R-:W-:-:S03]  /*17490*/  MOV R2, 0x174c0 ;  /* 0x000174c000027802 */ /* 0x000fc60000000f00 */
[----:B------:R-:W-:Y:S02]  /*174a0*/  IMAD.IADD R0, R5, 0x1, R4 ;  /* 0x0000000105007824 */ /* 0x000fe400078e0204 */
[----:B------:R-:W-:Y:S05]  /*174b0*/  CALL.REL.NOINC `($__internal_6_$__cuda_sm70_shflsync_up_p) ;  /* 0x00001b4000007944 */ /* 0x000fea0003c00000 */
        /* <DEDUP_REMOVED lines=12> */
[----:B------:R-:W-:Y:S02]  /*17580*/  MOV R15, 0x1f ;  /* 0x0000001f000f7802 */ /* 0x000fe40000000f00 */
[----:B------:R-:W-:Y:S01]  /*17590*/  MOV R2, 0x175d0 ;  /* 0x000175d000027802 */ /* 0x000fe20000000f00 */
[----:B------:R-:W-:-:S04]  /*175a0*/  IMAD.IADD R4, R0, 0x1, R4 ;  /* 0x0000000100047824 */ /* 0x000fc800078e0204 */
[----:B------:R-:W-:Y:S02]  /*175b0*/  IMAD.MOV.U32 R3, RZ, RZ, R4 ;  /* 0x000000ffff037224 */ /* 0x000fe400078e0004 */
[----:B------:R-:W-:Y:S05]  /*175c0*/  CALL.REL.NOINC `($__internal_5_$__cuda_sm70_shflsync_idx_p) ;  /* 0x000019c000007944 */ /* 0x000fea0003c00000 */
[----:B-----5:R-:W-:Y:S01]  /*175d0*/  MOV R0, R15 ;  /* 0x0000000f00007202 */ /* 0x020fe20000000f00 */
[----:B-1----:R-:W-:Y:S05]  /*175e0*/  BRA `(.L_x_335) ;  /* 0xfffe8f6000007947 */ /* 0x002fea000383ffff */
.L_x_163:
[----:B------:R-:W-:Y:S02]  /*175f0*/  SEL R0, RZ, 0x1, P0 ;  /* 0x00000001ff007807 */ /* 0x000fe40000000000 */
[----:B------:R-:W-:Y:S02]  /*17600*/  MOV R2, 0x17620 ;  /* 0x0001762000027802 */ /* 0x000fe40000000f00 */
[----:B--2---:R-:W-:Y:S05]  /*17610*/  CALL.REL.NOINC `($__internal_7_$__cuda_sm70_votesync_ballot) ;  /* 0x00001a4000007944 */ /* 0x004fea0003c00000 */
[----:B------:R-:W-:Y:S05]  /*17620*/  BRA `(.L_x_336) ;  /* 0xfffe8fb000007947 */ /* 0x000fea000383ffff */
.L_x_164:
[----:B------:R-:W-:Y:S01]  /*17630*/  IMAD.MOV.U32 R3, RZ, RZ, R8 ;  /* 0x000000ffff037224 */ /* 0x000fe200078e0008 */
[----:B---3--:R-:W-:Y:S01]  /*17640*/  MOV R179, R13 ;  /* 0x0000000d00b37202 */ /* 0x008fe20000000f00 */
[----:B------:R-:W-:Y:S01]  /*17650*/  IMAD.MOV.U32 R15, RZ, RZ, 0x1f ;  /* 0x0000001fff0f7424 */ /* 0x000fe200078e00ff */
[----:B------:R-:W-:Y:S02]  /*17660*/  MOV R2, 0x17680 ;  /* 0x0001768000027802 */ /* 0x000fe40000000f00 */
[----:B-12---:R-:W-:Y:S05]  /*17670*/  CALL.REL.NOINC `($__internal_5_$__cuda_sm70_shflsync_idx_p) ;  /* 0x0000191000007944 */ /* 0x006fea0003c00000 */
[----:B------:R-:W-:Y:S01]  /*17680*/  IMAD.MOV.U32 R11, RZ, RZ, R15 ;  /* 0x000000ffff0b7224 */ /* 0x000fe200078e000f */
[----:B------:R-:W-:Y:S01]  /*17690*/  MOV R3, R7 ;  /* 0x0000000700037202 */ /* 0x000fe20000000f00 */
[----:B------:R-:W-:Y:S01]  /*176a0*/  IMAD.MOV.U32 R6, RZ, RZ, RZ ;  /* 0x000000ffff067224 */ /* 0x000fe200078e00ff */
[----:B------:R-:W-:Y:S01]  /*176b0*/  MOV R179, R13 ;  /* 0x0000000d00b37202 */ /* 0x000fe20000000f00 */
[----:B------:R-:W-:Y:S01]  /*176c0*/  IMAD.MOV.U32 R15, RZ, RZ, 0x1f ;  /* 0x0000001fff0f7424 */ /* 0x000fe200078e00ff */
[----:B------:R-:W-:-:S02]  /*176d0*/  MOV R2, 0x176f0 ;  /* 0x000176f000027802 */ /* 0x000fc40000000f00 */
[----:B-1---5:R-:W-:Y:S05]  /*176e0*/  CALL.REL.NOINC `($__internal_5_$__cuda_sm70_shflsync_idx_p) ;  /* 0x000018a000007944 */ /* 0x022fea0003c00000 */
[----:B------:R-:W-:Y:S01]  /*176f0*/  MOV R10, R15 ;  /* 0x0000000f000a7202 */ /* 0x000fe20000000f00 */
[----:B-1---5:R-:W-:Y:S05]  /*17700*/  BRA `(.L_x_337) ;  /* 0xfffe8f2000007947 */ /* 0x022fea000383ffff */
.L_x_167:
[----:B------:R-:W-:Y:S01]  /*17710*/  IMAD.MOV.U32 R3, RZ, RZ, R4 ;  /* 0x000000ffff037224 */ /* 0x000fe200078e0004 */
[----:B------:R-:W-:-:S02]  /*17720*/  MOV R15, 0x1f ;  /* 0x0000001f000f7802 */ /* 0x000fc40000000f00 */
[----:B------:R-:W-:Y:S02]  /*17730*/  MOV R2, 0x17750 ;  /* 0x0001775000027802 */ /* 0x000fe40000000f00 */
[----:B-1234-:R-:W-:Y:S05]  /*17740*/  CALL.REL.NOINC `($__internal_5_$__cuda_sm70_shflsync_idx_p) ;  /* 0x0000184000007944 */ /* 0x01efea0003c00000 */
[----:B------:R-:W-:Y:S01]  /*17750*/  MOV R6, R15 ;  /* 0x0000000f00067202 */ /* 0x000fe20000000f00 */
[----:B-1---5:R-:W-:Y:S05]  /*17760*/  BRA `(.L_x_166) ;  /* 0xfffe8f2000007947 */ /* 0x022fea000383ffff */
.L_x_197:
[----:B------:R-:W-:Y:S01]  /*17770*/  IMAD.MOV.U32 R3, RZ, RZ, R5 ;  /* 0x000000ffff037224 */ /* 0x000fe200078e0005 */
[----:B------:R-:W-:Y:S01]  /*17780*/  MOV R179, RZ ;  /* 0x000000ff00b37202 */ /* 0x000fe20000000f00 */
[----:B------:R-:W-:Y:S01]  /*17790*/  IMAD.MOV.U32 R15, RZ, RZ, 0x181f ;  /* 0x0000181fff0f7424 */ /* 0x000fe200078e00ff */
[----:B------:R-:W-:Y:S02]  /*177a0*/  MOV R2, 0x177c0 ;  /* 0x000177c000027802 */ /* 0x000fe40000000f00 */
[----:B-----5:R-:W-:Y:S05]  /*177b0*/  CALL.REL.NOINC `($__internal_5_$__cuda_sm70_shflsync_idx_p) ;  /* 0x000017d000007944 */ /* 0x020fea0003c00000 */
[----:B------:R-:W-:Y:S01]  /*177c0*/  MOV R4, R15 ;  /* 0x0000000f00047202 */ /* 0x000fe20000000f00 */
[----:B-1---5:R-:W-:Y:S05]  /*177d0*/  BRA `(.L_x_338) ;  /* 0xfffeefc000007947 */ /* 0x022fea000383ffff */
.L_x_198:
[----:B------:R-:W-:Y:S01]  /*177e0*/  IMAD.MOV.U32 R3, RZ, RZ, R13 ;  /* 0x000000ffff037224 */ /* 0x000fe200078e000d */
[----:B------:R-:W-:Y:S01]  /*177f0*/  MOV R179, RZ ;  /* 0x000000ff00b37202 */ /* 0x000fe20000000f00 */
[----:B------:R-:W-:Y:S01]  /*17800*/  IMAD.MOV.U32 R15, RZ, RZ, 0x181f ;  /* 0x0000181fff0f7424 */ /* 0x000fe200078e00ff */
[----:B------:R-:W-:Y:S02]  /*17810*/  MOV R2, 0x17830 ;  /* 0x0001783000027802 */ /* 0x000fe40000000f00 */
[----:B-12--5:R-:W-:Y:S05]  /*17820*/  CALL.REL.NOINC `($__internal_5_$__cuda_sm70_shflsync_idx_p) ;  /* 0x0000176000007944 */ /* 0x026fea0003c00000 */
[----:B-----5:R-:W-:Y:S01]  /*17830*/  MOV R0, R15 ;  /* 0x0000000f00007202 */ /* 0x020fe20000000f00 */
[----:B-1----:R-:W-:Y:S05]  /*17840*/  BRA `(.L_x_339) ;  /* 0xfffeef7000007947 */ /* 0x002fea000383ffff */
.L_x_201:
[----:B--2---:R-:W-:Y:S01]  /*17850*/  IMAD.MOV.U32 R3, RZ, RZ, R5 ;  /* 0x000000ffff037224 */ /* 0x004fe200078e0005 */
[----:B------:R-:W-:Y:S01]  /*17860*/  MOV R179, 0x1 ;  /* 0x0000000100b37802 */ /* 0x000fe20000000f00 */
[----:B------:R-:W-:Y:S01]  /*17870*/  IMAD.MOV.U32 R15, RZ, RZ, 0x181f ;  /* 0x0000181fff0f7424 */ /* 0x000fe200078e00ff */
[----:B------:R-:W-:-:S02]  /*17880*/  MOV R2, 0x178a0 ;  /* 0x000178a000027802 */ /* 0x000fc40000000f00 */
[----:B-1-345:R-:W-:Y:S05]  /*17890*/  CALL.REL.NOINC `($__internal_5_$__cuda_sm70_shflsync_idx_p) ;  /* 0x000016f000007944 */ /* 0x03afea0003c00000 */
[----:B------:R-:W-:Y:S01]  /*178a0*/  IMAD.MOV.U32 R4, RZ, RZ, R15 ;  /* 0x000000ffff047224 */ /* 0x000fe200078e000f */
[----:B------:R-:W-:Y:S01]  /*178b0*/  MOV R179, 0x1 ;  /* 0x0000000100b37802 */ /* 0x000fe20000000f00 */
[----:B------:R-:W-:Y:S01]  /*178c0*/  IMAD.MOV.U32 R3, RZ, RZ, R13 ;  /* 0x000000ffff037224 */ /* 0x000fe200078e000d */
[----:B------:R-:W-:-:S02]  /*178d0*/  MOV R15, 0x181f ;  /* 0x0000181f000f7802 */ /* 0x000fc40000000f00 */
[----:B------:R-:W-:Y:S02]  /*178e0*/  MOV R2, 0x17900 ;  /* 0x0001790000027802 */ /* 0x000fe40000000f00 */
[----:B-1---5:R-:W-:Y:S05]  /*178f0*/  CALL.REL.NOINC `($__internal_5_$__cuda_sm70_shflsync_idx_p) ;  /* 0x0000169000007944 */ /* 0x022fea0003c00000 */
[----:B-----5:R-:W-:Y:S01]  /*17900*/  MOV R0, R15 ;  /* 0x0000000f00007202 */ /* 0x020fe20000000f00 */
[----:B-1----:R-:W-:Y:S05]  /*17910*/  BRA `(.L_x_340) ;  /* 0xfffef03000007947 */ /* 0x002fea000383ffff */
.L_x_204:
[----:B-1----:R-:W-:Y:S01]  /*17920*/  IMAD.MOV.U32 R3, RZ, RZ, R5 ;  /* 0x000000ffff037224 */ /* 0x002fe200078e0005 */
[----:B------:R-:W-:Y:S01]  /*17930*/  MOV R179, 0x2 ;  /* 0x0000000200b37802 */ /* 0x000fe20000000f00 */
[----:B------:R-:W-:Y:S01]  /*17940*/  IMAD.MOV.U32 R15, RZ, RZ, 0x181f ;  /* 0x0000181fff0f7424 */ /* 0x000fe200078e00ff */
[----:B------:R-:W-:Y:S02]  /*17950*/  MOV R2, 0x17970 ;  /* 0x0001797000027802 */ /* 0x000fe40000000f00 */
[----:B--2345:R-:W-:Y:S05]  /*17960*/  CALL.REL.NOINC `($__internal_5_$__cuda_sm70_shflsync_idx_p) ;  /* 0x0000162000007944 */ /* 0x03cfea0003c00000 */
[----:B------:R-:W-:Y:S01]  /*17970*/  MOV R4, R15 ;  /* 0x0000000f00047202 */ /* 0x000fe20000000f00 */
[----:B-1---5:R-:W-:Y:S05]  /*17980*/  BRA `(.L_x_341) ;  /* 0xfffef12000007947 */ /* 0x022fea000383ffff */
.L_x_205:
[----:B------:R-:W-:Y:S01]  /*17990*/  IMAD.MOV.U32 R3, RZ, RZ, R13 ;  /* 0x000000ffff037224 */ /* 0x000fe200078e000d */
[----:B------:R-:W-:Y:S01]  /*179a0*/  MOV R179, 0x2 ;  /* 0x0000000200b37802 */ /* 0x000fe20000000f00 */
[----:B------:R-:W-:Y:S01]  /*179b0*/  IMAD.MOV.U32 R15, RZ, RZ, 0x181f ;  /* 0x0000181fff0f7424 */ /* 0x000fe200078e00ff */
[----:B------:R-:W-:Y:S02]  /*179c0*/  MOV R2, 0x179e0 ;  /* 0x000179e000027802 */ /* 0x000fe40000000f00 */
[----:B-12345:R-:W-:Y:S05]  /*179d0*/  CALL.REL.NOINC `($__internal_5_$__cuda_sm70_shflsync_idx_p) ;  /* 0x000015b000007944 */ /* 0x03efea0003c00000 */
[----:B-----5:R-:W-:Y:S01]  /*179e0*/  MOV R0, R15 ;  /* 0x0000000f00007202 */ /* 0x020fe20000000f00 */
[----:B-1----:R-:W-:Y:S05]  /*179f0*/  BRA `(.L_x_342) ;  /* 0xfffef0d000007947 */ /* 0x002fea000383ffff */
.L_x_208:
[----:B-1----:R-:W-:Y:S01]  /*17a00*/  IMAD.MOV.U32 R3, RZ, RZ, R5 ;  /* 0x000000ffff037224 */ /* 0x002fe200078e0005 */
[----:B------:R-:W-:Y:S01]  /*17a10*/  MOV R179, 0x3 ;  /* 0x0000000300b37802 */ /* 0x000fe20000000f00 */
[----:B------:R-:W-:Y:S01]  /*17a20*/  IMAD.MOV.U32 R15, RZ, RZ, 0x181f ;  /* 0x0000181fff0f7424 */ /* 0x000fe200078e00ff */
[----:B------:R-:W-:-:S02]  /*17a30*/  MOV R2, 0x17a50 ;  /* 0x00017a5000027802 */ /* 0x000fc40000000f00 */
[----:B--2345:R-:W-:Y:S05]  /*17a40*/  CALL.REL.NOINC `($__internal_5_$__cuda_sm70_shflsync_idx_p) ;  /* 0x0000154000007944 */ /* 0x03cfea0003c00000 */
        /* <DEDUP_REMOVED lines=8> */
.L_x_263:
[----:B------:R-:W-:Y:S01]  /*17ad0*/  IMAD.MOV.U32 R3, RZ, RZ, R0 ;  /* 0x000000ffff037224 */ /* 0x000fe200078e0000 */
[----:B------:R-:W-:Y:S01]  /*17ae0*/  MOV R179, RZ ;  /* 0x000000ff00b37202 */ /* 0x000fe20000000f00 */
[----:B------:R-:W-:Y:S01]  /*17af0*/  IMAD.MOV.U32 R15, RZ, RZ, 0x181f ;  /* 0x0000181fff0f7424 */ /* 0x000fe200078e00ff */
[----:B------:R-:W-:Y:S02]  /*17b00*/  MOV R2, 0x17b20 ;  /* 0x00017b2000027802 */ /* 0x000fe40000000f00 */
[----:B------:R-:W-:Y:S05]  /*17b10*/  CALL.REL.NOINC `($__internal_5_$__cuda_sm70_shflsync_idx_p) ;  /* 0x0000147000007944 */ /* 0x000fea0003c00000 */
[----:B------:R-:W-:Y:S01]  /*17b20*/  MOV R4, R15 ;  /* 0x0000000f00047202 */ /* 0x000fe20000000f00 */
[----:B-1---5:R-:W-:Y:S05]  /*17b30*/  BRA `(.L_x_344) ;  /* 0xffff6d4000007947 */ /* 0x022fea000383ffff */
.L_x_264:
[----:B------:R-:W-:Y:S01]  /*17b40*/  IMAD.MOV.U32 R3, RZ, RZ, R5 ;  /* 0x000000ffff037224 */ /* 0x000fe200078e0005 */
[----:B------:R-:W-:Y:S01]  /*17b50*/  MOV R179, RZ ;  /* 0x000000ff00b37202 */ /* 0x000fe20000000f00 */
[----:B------:R-:W-:Y:S01]  /*17b60*/  IMAD.MOV.U32 R15, RZ, RZ, 0x181f ;  /* 0x0000181fff0f7424 */ /* 0x000fe200078e00ff */
[----:B------:R-:W-:Y:S02]  /*17b70*/  MOV R2, 0x17b90 ;  /* 0x00017b9000027802 */ /* 0x000fe40000000f00 */
[----:B-12---:R-:W-:Y:S05]  /*17b80*/  CALL.REL.NOINC `($__internal_5_$__cuda_sm70_shflsync_idx_p) ;  /* 0x0000140000007944 */ /* 0x006fea0003c00000 */
[----:B-----5:R-:W-:Y:S01]  /*17b90*/  MOV R0, R15 ;  /* 0x0000000f00007202 */ /* 0x020fe20000000f00 */
[----:B-1----:R-:W-:Y:S05]  /*17ba0*/  BRA `(.L_x_345) ;  /* 0xffff6cf000007947 */ /* 0x002fea000383ffff */
.L_x_265:
[----:B------:R-:W-:Y:S02]  /*17bb0*/  MOV R0, 0x2 ;  /* 0x0000000200007802 */ /* 0x000fe40000000f00 */
[----:B------:R-:W-:-:S02]  /*17bc0*/  MOV R2, 0x17be0 ;  /* 0x00017be000027802 */ /* 0x000fc40000000f00 */
[----:B------:R-:W-:Y:S05]  /*17bd0*/  CALL.REL.NOINC `($__internal_4_$__cuda_sm70_shflsync_bfly_p) ;  /* 0x0000135000007944 */ /* 0x000fea0003c00000 */
[----:B------:R-:W-:Y:S01]  /*17be0*/  FMNMX.FTZ R4, R4, R0, !PT ;  /* 0x0000000004047209 */ /* 0x000fe20007810000 */
[----:B------:R-:W-:Y:S01]  /*17bf0*/  IMAD.MOV.U32 R0, RZ, RZ, 0x1 ;  /* 0x00000001ff007424 */ /* 0x000fe200078e00ff */
[----:B------:R-:W-:-:S02]  /*17c00*/  MOV R2, 0x17c20 ;  /* 0x00017c2000027802 */ /* 0x000fc40000000f00 */
[----:B------:R-:W-:Y:S05]  /*17c10*/  CALL.REL.NOINC `($__internal_4_$__cuda_sm70_shflsync_bfly_p) ;  /* 0x0000131000007944 */ /* 0x000fea0003c00000 */
[----:B------:R-:W-:Y:S01]  /*17c20*/  FMNMX.FTZ R134, R4, R0, !PT ;  /* 0x0000000004867209 */ /* 0x000fe20007810000 */
[----:B------:R-:W-:Y:S01]  /*17c30*/  IMAD.MOV.U32 R4, RZ, RZ, R5 ;  /* 0x000000ffff047224 */ /* 0x000fe200078e0005 */
[----:B------:R-:W-:Y:S01]  /*17c40*/  MOV R2, 0x17c70 ;  /* 0x00017c7000027802 */ /* 0x000fe20000000f00 */
[----:B------:R-:W-:-:S02]  /*17c50*/  IMAD.MOV.U32 R0, RZ, RZ, 0x2 ;  /* 0x00000002ff007424 */ /* 0x000fc400078e00ff */
[----:B------:R-:W-:Y:S05]  /*17c60*/  CALL.REL.NOINC `($__internal_4_$__cuda_sm70_shflsync_bfly_p) ;  /* 0x000012c000007944 */ /* 0x000fea0003c00000 */
[----:B------:R-:W-:Y:S01]  /*17c70*/  FMNMX.FTZ R5, R5, R0, !PT ;  /* 0x0000000005057209 */ /* 0x000fe20007810000 */
[----:B------:R-:W-:Y:S01]  /*17c80*/  IMAD.MOV.U32 R0, RZ, RZ, 0x1 ;  /* 0x00000001ff007424 */ /* 0x000fe200078e00ff */
[----:B------:R-:W-:-:S03]  /*17c90*/  MOV R2, 0x17cc0 ;  /* 0x00017cc000027802 */ /* 0x000fc60000000f00 */
[----:B------:R-:W-:Y:S02]  /*17ca0*/  IMAD.MOV.U32 R4, RZ, RZ, R5 ;  /* 0x000000ffff047224 */ /* 0x000fe400078e0005 */
[----:B------:R-:W-:Y:S05]  /*17cb0*/  CALL.REL.NOINC `($__internal_4_$__cuda_sm70_shflsync_bfly_p) ;  /* 0x0000127000007944 */ /* 0x000fea0003c00000 */
[----:B------:R-:W-:Y:S01]  /*17cc0*/  MOV R3, R0 ;  /* 0x0000000000037202 */ /* 0x000fe20000000f00 */
[----:B------:R-:W-:Y:S05]  /*17cd0*/  BRA `(.L_x_346) ;  /* 0xffff6fd000007947 */ /* 0x000fea000383ffff */
.L_x_267:
[----:B--2---:R-:W-:Y:S01]  /*17ce0*/  MOV R15, 0x181f ;  /* 0x0000181f000f7802 */ /* 0x004fe20000000f00 */
[----:B------:R-:W-:Y:S01]  /*17cf0*/  IMAD.MOV.U32 R179, RZ, RZ, RZ ;  /* 0x000000ffffb37224 */ /* 0x000fe200078e00ff */
[----:B------:R-:W-:Y:S02]  /*17d00*/  MOV R2, 0x17d20 ;  /* 0x00017d2000027802 */ /* 0x000fe40000000f00 */
[----:B-1-34-:R-:W-:Y:S05]  /*17d10*/  CALL.REL.NOINC `($__internal_5_$__cuda_sm70_shflsync_idx_p) ;  /* 0x0000127000007944 */ /* 0x01afea0003c00000 */
[----:B------:R-:W-:Y:S01]  /*17d20*/  MOV R3, R15 ;  /* 0x0000000f00037202 */ /* 0x000fe20000000f00 */
[----:B-1---5:R-:W-:-:S05]  /*17d30*/  BRA `(.L_x_347) ;  /* 0xffff7cb000007947 */ /* 0x022fca000383ffff */
.L_x_270:
[----:B------:R-:W-:Y:S01]  /*17d40*/  MOV R179, RZ ;  /* 0x000000ff00b37202 */ /* 0x000fe20000000f00 */
[----:B------:R-:W-:Y:S01]  /*17d50*/  IMAD.MOV.U32 R3, RZ, RZ, R0 ;  /* 0x000000ffff037224 */ /* 0x000fe200078e0000 */
[----:B------:R-:W-:Y:S01]  /*17d60*/  MOV R2, 0x17d90 ;  /* 0x00017d9000027802 */ /* 0x000fe20000000f00 */
[----:B------:R-:W-:Y:S02]  /*17d70*/  IMAD.MOV.U32 R15, RZ, RZ, 0x181f ;  /* 0x0000181fff0f7424 */ /* 0x000fe400078e00ff */
[----:B------:R-:W-:Y:S05]  /*17d80*/  CALL.REL.NOINC `($__internal_5_$__cuda_sm70_shflsync_idx_p) ;  /* 0x0000120000007944 */ /* 0x000fea0003c00000 */
[----:B------:R-:W-:Y:S01]  /*17d90*/  MOV R4, R15 ;  /* 0x0000000f00047202 */ /* 0x000fe20000000f00 */
[----:B-1---5:R-:W-:-:S05]  /*17da0*/  BRA `(.L_x_348) ;  /* 0xffff883000007947 */ /* 0x022fca000383ffff */
.L_x_271:
[----:B------:R-:W-:Y:S01]  /*17db0*/  MOV R179, RZ ;  /* 0x000000ff00b37202 */ /* 0x000fe20000000f00 */
[----:B------:R-:W-:Y:S01]  /*17dc0*/  IMAD.MOV.U32 R3, RZ, RZ, R5 ;  /* 0x000000ffff037224 */ /* 0x000fe200078e0005 */
[----:B------:R-:W-:Y:S01]  /*17dd0*/  MOV R2, 0x17e00 ;  /* 0x00017e0000027802 */ /* 0x000fe20000000f00 */
[----:B------:R-:W-:Y:S02]  /*17de0*/  IMAD.MOV.U32 R15, RZ, RZ, 0x181f ;  /* 0x0000181fff0f7424 */ /* 0x000fe400078e00ff */
[----:B-12---:R-:W-:Y:S05]  /*17df0*/  CALL.REL.NOINC `($__internal_5_$__cuda_sm70_shflsync_idx_p) ;  /* 0x0000119000007944 */ /* 0x006fea0003c00000 */
[----:B-----5:R-:W-:Y:S01]  /*17e00*/  MOV R0, R15 ;  /* 0x0000000f00007202 */ /* 0x020fe20000000f00 */
[----:B-1----:R-:W-:-:S05]  /*17e10*/  BRA `(.L_x_349) ;  /* 0xffff87e000007947 */ /* 0x002fca000383ffff */
.L_x_272:
[----:B------:R-:W-:Y:S02]  /*17e20*/  MOV R0, 0x2 ;  /* 0x0000000200007802 */ /* 0x000fe40000000f00 */
[----:B------:R-:W-:Y:S02]  /*17e30*/  MOV R2, 0x17e50 ;  /* 0x00017e5000027802 */ /* 0x000fe40000000f00 */
[----:B------:R-:W-:Y:S05]  /*17e40*/  CALL.REL.NOINC `($__internal_4_$__cuda_sm70_shflsync_bfly_p) ;  /* 0x000010e000007944 */ /* 0x000fea0003c00000 */
[----:B------:R-:W-:Y:S01]  /*17e50*/  FMNMX.FTZ R4, R4, R0, !PT ;  /* 0x0000000004047209 */ /* 0x000fe20007810000 */
[----:B------:R-:W-:Y:S01]  /*17e60*/  IMAD.MOV.U32 R0, RZ, RZ, 0x1 ;  /* 0x00000001ff007424 */ /* 0x000fe200078e00ff */
[----:B------:R-:W-:Y:S02]  /*17e70*/  MOV R2, 0x17e90 ;  /* 0x00017e9000027802 */ /* 0x000fe40000000f00 */
[----:B------:R-:W-:Y:S05]  /*17e80*/  CALL.REL.NOINC `($__internal_4_$__cuda_sm70_shflsync_bfly_p) ;  /* 0x000010a000007944 */ /* 0x000fea0003c00000 */
[----:B------:R-:W-:Y:S01]  /*17e90*/  FMNMX.FTZ R134, R4, R0, !PT ;  /* 0x0000000004867209 */ /* 0x000fe20007810000 */
[----:B------:R-:W-:Y:S01]  /*17ea0*/  IMAD.MOV.U32 R4, RZ, RZ, R5 ;  /* 0x000000ffff047224 */ /* 0x000fe200078e0005 */
[----:B------:R-:W-:Y:S01]  /*17eb0*/  MOV R2, 0x17ee0 ;  /* 0x00017ee000027802 */ /* 0x000fe20000000f00 */
[----:B------:R-:W-:Y:S02]  /*17ec0*/  IMAD.MOV.U32 R0, RZ, RZ, 0x2 ;  /* 0x00000002ff007424 */ /* 0x000fe400078e00ff */
[----:B------:R-:W-:Y:S05]  /*17ed0*/  CALL.REL.NOINC `($__internal_4_$__cuda_sm70_shflsync_bfly_p) ;  /* 0x0000105000007944 */ /* 0x000fea0003c00000 */
[----:B------:R-:W-:Y:S01]  /*17ee0*/  FMNMX.FTZ R4, R5, R0, !PT ;  /* 0x0000000005047209 */ /* 0x000fe20007810000 */
[----:B------:R-:W-:Y:S01]  /*17ef0*/  IMAD.MOV.U32 R0, RZ, RZ, 0x1 ;  /* 0x00000001ff007424 */ /* 0x000fe200078e00ff */
[----:B------:R-:W-:Y:S02]  /*17f00*/  MOV R2, 0x17f20 ;  /* 0x00017f2000027802 */ /* 0x000fe40000000f00 */
[----:B------:R-:W-:Y:S05]  /*17f10*/  CALL.REL.NOINC `($__internal_4_$__cuda_sm70_shflsync_bfly_p) ;  /* 0x0000101000007944 */ /* 0x000fea0003c00000 */
[----:B------:R-:W-:-:S05]  /*17f20*/  BRA `(.L_x_350) ;  /* 0xffff897000007947 */ /* 0x000fca000383ffff */
.L_x_274:
[----:B------:R-:W-:Y:S01]  /*17f30*/  IMAD.MOV.U32 R4, RZ, RZ, R206 ;  /* 0x000000ffff047224 */ /* 0x000fe200078e00ce */
[----:B------:R-:W-:-:S02]  /*17f40*/  MOV R0, 0x2 ;  /* 0x0000000200007802 */ /* 0x000fc40000000f00 */
[----:B------:R-:W-:Y:S02]  /*17f50*/  MOV R2, 0x17f70 ;  /* 0x00017f7000027802 */ /* 0x000fe40000000f00 */
[----:B------:R-:W-:Y:S05]  /*17f60*/  CALL.REL.NOINC `($__internal_4_$__cuda_sm70_shflsync_bfly_p) ;  /* 0x00000fc000007944 */ /* 0x000fea0003c00000 */
[----:B------:R-:W-:Y:S05]  /*17f70*/  BRA `(.L_x_351) ;  /* 0xffff9be000007947 */ /* 0x000fea000383ffff */
.L_x_275:
[----:B------:R-:W-:Y:S01]  /*17f80*/  IMAD.MOV.U32 R4, RZ, RZ, R5 ;  /* 0x000000ffff047224 */ /* 0x000fe200078e0005 */
[----:B------:R-:W-:Y:S02]  /*17f90*/  MOV R0, 0x1 ;  /* 0x0000000100007802 */ /* 0x000fe40000000f00 */
[----:B------:R-:W-:Y:S02]  /*17fa0*/  MOV R2, 0x17fc0 ;  /* 0x00017fc000027802 */ /* 0x000fe40000000f00 */
[----:B-1----:R-:W-:Y:S05]  /*17fb0*/  CALL.REL.NOINC `($__internal_4_$__cuda_sm70_shflsync_bfly_p) ;  /* 0x00000f7000007944 */ /* 0x002fea0003c00000 */
[----:B------:R-:W-:Y:S01]  /*17fc0*/  FADD.FTZ R5, R5, R0 ;  /* 0x0000000005057221 */ /* 0x000fe20000010000 */
[----:B------:R-:W-:Y:S02]  /*17fd0*/  MOV R4, R205 ;  /* 0x000000cd00047202 */ /* 0x000fe40000000f00 */
[----:B------:R-:W-:Y:S02]  /*17fe0*/  MOV R0, 0x2 ;  /* 0x0000000200007802 */ /* 0x000fe40000000f00 */
[----:B------:R-:W-:Y:S02]  /*17ff0*/  MOV R2, 0x18010 ;  /* 0x0001801000027802 */ /* 0x000fe40000000f00 */
[----:B------:R-:W-:Y:S05]  /*18000*/  CALL.REL.NOINC `($__internal_4_$__cuda_sm70_shflsync_bfly_p) ;  /* 0x00000f2000007944 */ /* 0x000fea0003c00000 */
[----:B------:R-:W-:Y:S01]  /*18010*/  FADD.FTZ R4, R205, R0 ;  /* 0x00000000cd047221 */ /* 0x000fe20000010000 */
[----:B------:R-:W-:Y:S02]  /*18020*/  MOV R0, 0x1 ;  /* 0x0000000100007802 */ /* 0x000fe40000000f00 */
[----:B------:R-:W-:-:S02]  /*18030*/  MOV R2, 0x18050 ;  /* 0x0001805000027802 */ /* 0x000fc40000000f00 */
[----:B------:R-:W-:Y:S05]  /*18040*/  CALL.REL.NOINC `($__internal_4_$__cuda_sm70_shflsync_bfly_p) ;  /* 0x00000ee000007944 */ /* 0x000fea0003c00000 */
[----:B------:R-:W-:Y:S01]  /*18050*/  MOV R3, R0 ;  /* 0x0000000000037202 */ /* 0x000fe20000000f00 */
[----:B------:R-:W-:Y:S05]  /*18060*/  BRA `(.L_x_352) ;  /* 0xffff9b6000007947 */ /* 0x000fea000383ffff */
.L_x_282:
[----:B--234-:R-:W-:Y:S01]  /*18070*/  IMAD.MOV.U32 R3, RZ, RZ, R13 ;  /* 0x000000ffff037224 */ /* 0x01cfe200078e000d */
[----:B------:R-:W-:Y:S01]  /*18080*/  MOV R179, RZ ;  /* 0x000000ff00b37202 */ /* 0x000fe20000000f00 */
[----:B------:R-:W-:Y:S01]  /*18090*/  IMAD.MOV.U32 R15, RZ, RZ, 0x181f ;  /* 0x0000181fff0f7424 */ /* 0x000fe200078e00ff */
[----:B------:R-:W-:-:S02]  /*180a0*/  MOV R2, 0x180c0 ;  /* 0x000180c000027802 */ /* 0x000fc40000000f00 */
[----:B-1----:R-:W-:Y:S05]  /*180b0*/  CALL.REL.NOINC `($__internal_5_$__cuda_sm70_shflsync_idx_p) ;  /* 0x00000ed000007944 */ /* 0x002fea0003c00000 */
[----:B------:R-:W-:Y:S01]  /*180c0*/  MOV R4, R15 ;  /* 0x0000000f00047202 */ /* 0x000fe20000000f00 */
[----:B-1---5:R-:W-:Y:S05]  /*180d0*/  BRA `(.L_x_353) ;  /* 0xffffb68000007947 */ /* 0x022fea000383ffff */
.L_x_283:
[----:B------:R-:W-:Y:S01]  /*180e0*/  IMAD.MOV.U32 R3, RZ, RZ, R14 ;  /* 0x000000ffff037224 */ /* 0x000fe200078e000e */
[----:B------:R-:W-:Y:S01]  /*180f0*/  MOV R179, RZ ;  /* 0x000000ff00b37202 */ /* 0x000fe20000000f00 */
[----:B------:R-:W-:Y:S01]  /*18100*/  IMAD.MOV.U32 R15, RZ, RZ, 0x181f ;  /* 0x0000181fff0f7424 */ /* 0x000fe200078e00ff */
[----:B------:R-:W-:-:S02]  /*18110*/  MOV R2, 0x18130 ;  /* 0x0001813000027802 */ /* 0x000fc40000000f00 */
[----:B-123--:R-:W-:Y:S05]  /*18120*/  CALL.REL.NOINC `($__internal_5_$__cuda_sm70_shflsync_idx_p) ;  /* 0x00000e6000007944 */ /* 0x00efea0003c00000 */
[----:B-----5:R-:W-:Y:S01]  /*18130*/  MOV R0, R15 ;  /* 0x0000000f00007202 */ /* 0x020fe20000000f00 */
[----:B-1----:R-:W-:Y:S05]  /*18140*/  BRA `(.L_x_354) ;  /* 0xffffb63000007947 */ /* 0x002fea000383ffff */
.L_x_286:
[----:B--2---:R-:W-:Y:S01]  /*18150*/  IMAD.MOV.U32 R3, RZ, RZ, R13 ;  /* 0x000000ffff037224 */ /* 0x004fe200078e000d */
[----:B------:R-:W-:Y:S01]  /*18160*/  MOV R179, 0x1 ;  /* 0x0000000100b37802 */ /* 0x000fe20000000f00 */
[----:B------:R-:W-:Y:S01]  /*18170*/  IMAD.MOV.U32 R15, RZ, RZ, 0x181f ;  /* 0x0000181fff0f7424 */ /* 0x000fe200078e00ff */
[----:B------:R-:W-:-:S02]  /*18180*/  MOV R2, 0x181a0 ;  /* 0x000181a000027802 */ /* 0x000fc40000000f00 */
[----:B-1-34-:R-:W-:Y:S05]  /*18190*/  CALL.REL.NOINC `($__internal_5_$__cuda_sm70_shflsync_idx_p) ;  /* 0x00000df000007944 */ /* 0x01afea0003c00000 */
        /* <DEDUP_REMOVED lines=8> */
.L_x_289:
[----:B--2---:R-:W-:Y:S01]  /*18220*/  IMAD.MOV.U32 R3, RZ, RZ, R13 ;  /* 0x000000ffff037224 */ /* 0x004fe200078e000d */
[----:B------:R-:W-:Y:S01]  /*18230*/  MOV R179, 0x2 ;  /* 0x0000000200b37802 */ /* 0x000fe20000000f00 */
[----:B------:R-:W-:Y:S01]  /*18240*/  IMAD.MOV.U32 R15, RZ, RZ, 0x181f ;  /* 0x0000181fff0f7424 */ /* 0x000fe200078e00ff */
[----:B------:R-:W-:Y:S02]  /*18250*/  MOV R2, 0x18270 ;  /* 0x0001827000027802 */ /* 0x000fe40000000f00 */
[----:B-1-34-:R-:W-:Y:S05]  /*18260*/  CALL.REL.NOINC `($__internal_5_$__cuda_sm70_shflsync_idx_p) ;  /* 0x00000d2000007944 */ /* 0x01afea0003c00000 */
[----:B------:R-:W-:Y:S01]  /*18270*/  MOV R4, R15 ;  /* 0x0000000f00047202 */ /* 0x000fe20000000f00 */
[----:B-1---5:R-:W-:Y:S05]  /*18280*/  BRA `(.L_x_356) ;  /* 0xffffb7d000007947 */ /* 0x022fea000383ffff */
.L_x_290:
[----:B--2---:R-:W-:Y:S01]  /*18290*/  IMAD.MOV.U32 R3, RZ, RZ, R14 ;  /* 0x000000ffff037224 */ /* 0x004fe200078e000e */
[----:B------:R-:W-:Y:S01]  /*182a0*/  MOV R179, 0x2 ;  /* 0x0000000200b37802 */ /* 0x000fe20000000f00 */
[----:B------:R-:W-:Y:S01]  /*182b0*/  IMAD.MOV.U32 R15, RZ, RZ, 0x181f ;  /* 0x0000181fff0f7424 */ /* 0x000fe200078e00ff */
[----:B------:R-:W-:Y:S02]  /*182c0*/  MOV R2, 0x182e0 ;  /* 0x000182e000027802 */ /* 0x000fe40000000f00 */
[----:B-1-34-:R-:W-:Y:S05]  /*182d0*/  CALL.REL.NOINC `($__internal_5_$__cuda_sm70_shflsync_idx_p) ;  /* 0x00000cb000007944 */ /* 0x01afea0003c00000 */
[----:B-----5:R-:W-:Y:S01]  /*182e0*/  MOV R0, R15 ;  /* 0x0000000f00007202 */ /* 0x020fe20000000f00 */
[----:B-1----:R-:W-:Y:S05]  /*182f0*/  BRA `(.L_x_357) ;  /* 0xffffb78000007947 */ /* 0x002fea000383ffff */
.L_x_293:
[----:B---3--:R-:W-:Y:S01]  /*18300*/  IMAD.MOV.U32 R3, RZ, RZ, R13 ;  /* 0x000000ffff037224 */ /* 0x008fe200078e000d */
        /* <DEDUP_REMOVED lines=12> */
.L_x_295:
[----:B------:R-:W-:Y:S01]  /*183d0*/  IMAD.MOV.U32 R3, RZ, RZ, R5 ;  /* 0x000000ffff037224 */ /* 0x000fe200078e0005 */
[----:B------:R-:W-:Y:S01]  /*183e0*/  MOV R179, RZ ;  /* 0x000000ff00b37202 */ /* 0x000fe20000000f00 */
[----:B------:R-:W-:Y:S01]  /*183f0*/  IMAD.MOV.U32 R15, RZ, RZ, 0x1c1f ;  /* 0x00001c1fff0f7424 */ /* 0x000fe200078e00ff */
[----:B------:R-:W-:Y:S02]  /*18400*/  MOV R2, 0x18420 ;  /* 0x0001842000027802 */ /* 0x000fe40000000f00 */
[----:B------:R-:W-:Y:S05]  /*18410*/  CALL.REL.NOINC `($__internal_5_$__cuda_sm70_shflsync_idx_p) ;  /* 0x00000b7000007944 */ /* 0x000fea0003c00000 */
[----:B------:R-:W-:Y:S01]  /*18420*/  MOV R4, R15 ;  /* 0x0000000f00047202 */ /* 0x000fe20000000f00 */
[----:B-1---5:R-:W-:Y:S05]  /*18430*/  BRA `(.L_x_359) ;  /* 0xffffbb2000007947 */ /* 0x022fea000383ffff */
.L_x_296:
[----:B------:R-:W-:Y:S01]  /*18440*/  IMAD.MOV.U32 R3, RZ, RZ, R12 ;  /* 0x000000ffff037224 */ /* 0x000fe200078e000c */
[----:B------:R-:W-:Y:S01]  /*18450*/  MOV R179, RZ ;  /* 0x000000ff00b37202 */ /* 0x000fe20000000f00 */
[----:B------:R-:W-:Y:S01]  /*18460*/  IMAD.MOV.U32 R15, RZ, RZ, 0x1c1f ;  /* 0x00001c1fff0f7424 */ /* 0x000fe200078e00ff */
[----:B------:R-:W-:Y:S02]  /*18470*/  MOV R2, 0x18490 ;  /* 0x0001849000027802 */ /* 0x000fe40000000f00 */
[----:B-12---:R-:W-:Y:S05]  /*18480*/  CALL.REL.NOINC `($__internal_5_$__cuda_sm70_shflsync_idx_p) ;  /* 0x00000b0000007944 */ /* 0x006fea0003c00000 */
[----:B-----5:R-:W-:Y:S01]  /*18490*/  MOV R0, R15 ;  /* 0x0000000f00007202 */ /* 0x020fe20000000f00 */
[----:B-1----:R-:W-:Y:S05]  /*184a0*/  BRA `(.L_x_360) ;  /* 0xffffbad000007947 */ /* 0x002fea000383ffff */
.L_x_299:
[----:B----4-:R-:W-:Y:S01]  /*184b0*/  IMAD.MOV.U32 R3, RZ, RZ, R5 ;  /* 0x000000ffff037224 */ /* 0x010fe200078e0005 */
[----:B------:R-:W-:Y:S01]  /*184c0*/  MOV R179, 0x1 ;  /* 0x0000000100b37802 */ /* 0x000fe20000000f00 */
[----:B------:R-:W-:Y:S01]  /*184d0*/  IMAD.MOV.U32 R15, RZ, RZ, 0x1c1f ;  /* 0x00001c1fff0f7424 */ /* 0x000fe200078e00ff */
[----:B------:R-:W-:-:S02]  /*184e0*/  MOV R2, 0x18500 ;  /* 0x0001850000027802 */ /* 0x000fc40000000f00 */
[----:B-123--:R-:W-:Y:S05]  /*184f0*/  CALL.REL.NOINC `($__internal_5_$__cuda_sm70_shflsync_idx_p) ;  /* 0x00000a9000007944 */ /* 0x00efea0003c00000 */
        /* <DEDUP_REMOVED lines=8> */
.L_x_303:
[----:B------:R-:W-:Y:S01]  /*18580*/  IMAD.MOV.U32 R3, RZ, RZ, R5 ;  /* 0x000000ffff037224 */ /* 0x000fe200078e0005 */
[----:B------:R-:W-:Y:S01]  /*18590*/  MOV R179, RZ ;  /* 0x000000ff00b37202 */ /* 0x000fe20000000f00 */
[----:B------:R-:W-:Y:S01]  /*185a0*/  IMAD.MOV.U32 R15, RZ, RZ, 0x181f ;  /* 0x0000181fff0f7424 */ /* 0x000fe200078e00ff */
[----:B------:R-:W-:Y:S02]  /*185b0*/  MOV R2, 0x185d0 ;  /* 0x000185d000027802 */ /* 0x000fe40000000f00 */
[----:B------:R-:W-:Y:S05]  /*185c0*/  CALL.REL.NOINC `($__internal_5_$__cuda_sm70_shflsync_idx_p) ;  /* 0x000009c000007944 */ /* 0x000fea0003c00000 */
[----:B------:R-:W-:Y:S01]  /*185d0*/  MOV R4, R15 ;  /* 0x0000000f00047202 */ /* 0x000fe20000000f00 */
[----:B-1---5:R-:W-:Y:S05]  /*185e0*/  BRA `(.L_x_362) ;  /* 0xffffdc5000007947 */ /* 0x022fea000383ffff */
.L_x_304:
[----:B------:R-:W-:Y:S01]  /*185f0*/  IMAD.MOV.U32 R3, RZ, RZ, R14 ;  /* 0x000000ffff037224 */ /* 0x000fe200078e000e */
[----:B------:R-:W-:Y:S01]  /*18600*/  MOV R179, RZ ;  /* 0x000000ff00b37202 */ /* 0x000fe20000000f00 */
[----:B------:R-:W-:Y:S01]  /*18610*/  IMAD.MOV.U32 R15, RZ, RZ, 0x181f ;  /* 0x0000181fff0f7424 */ /* 0x000fe200078e00ff */
[----:B------:R-:W-:Y:S02]  /*18620*/  MOV R2, 0x18640 ;  /* 0x0001864000027802 */ /* 0x000fe40000000f00 */
[----:B-12---:R-:W-:Y:S05]  /*18630*/  CALL.REL.NOINC `($__internal_5_$__cuda_sm70_shflsync_idx_p) ;  /* 0x0000095000007944 */ /* 0x006fea0003c00000 */
[----:B-----5:R-:W-:Y:S01]  /*18640*/  MOV R0, R15 ;  /* 0x0000000f00007202 */ /* 0x020fe20000000f00 */
[----:B-1----:R-:W-:Y:S05]  /*18650*/  BRA `(.L_x_363) ;  /* 0xffffdc0000007947 */ /* 0x002fea000383ffff */
.L_x_307:
        /* <DEDUP_REMOVED lines=13> */
.L_x_310:
[----:B-1----:R-:W-:Y:S01]  /*18730*/  IMAD.MOV.U32 R3, RZ, RZ, R5 ;  /* 0x000000ffff037224 */ /* 0x002fe200078e0005 */
[----:B------:R-:W-:Y:S01]  /*18740*/  MOV R179, 0x2 ;  /* 0x0000000200b37802 */ /* 0x000fe20000000f00 */
[----:B------:R-:W-:Y:S01]  /*18750*/  IMAD.MOV.U32 R15, RZ, RZ, 0x181f ;  /* 0x0000181fff0f7424 */ /* 0x000fe200078e00ff */
[----:B------:R-:W-:Y:S02]  /*18760*/  MOV R2, 0x18780 ;  /* 0x0001878000027802 */ /* 0x000fe40000000f00 */
[----:B--234-:R-:W-:Y:S05]  /*18770*/  CALL.REL.NOINC `($__internal_5_$__cuda_sm70_shflsync_idx_p) ;  /* 0x0000081000007944 */ /* 0x01cfea0003c00000 */
[----:B------:R-:W-:Y:S01]  /*18780*/  MOV R4, R15 ;  /* 0x0000000f00047202 */ /* 0x000fe20000000f00 */
[----:B-1---5:R-:W-:Y:S05]  /*18790*/  BRA `(.L_x_365) ;  /* 0xffffddb000007947 */ /* 0x022fea000383ffff */
.L_x_311:
[----:B------:R-:W-:Y:S01]  /*187a0*/  IMAD.MOV.U32 R3, RZ, RZ, R14 ;  /* 0x000000ffff037224 */ /* 0x000fe200078e000e */
[----:B------:R-:W-:Y:S01]  /*187b0*/  MOV R179, 0x2 ;  /* 0x0000000200b37802 */ /* 0x000fe20000000f00 */
[----:B------:R-:W-:Y:S01]  /*187c0*/  IMAD.MOV.U32 R15, RZ, RZ, 0x181f ;  /* 0x0000181fff0f7424 */ /* 0x000fe200078e00ff */
[----:B------:R-:W-:Y:S02]  /*187d0*/  MOV R2, 0x187f0 ;  /* 0x000187f000027802 */ /* 0x000fe40000000f00 */
[----:B-1234-:R-:W-:Y:S05]  /*187e0*/  CALL.REL.NOINC `($__internal_5_$__cuda_sm70_shflsync_idx_p) ;  /* 0x000007a000007944 */ /* 0x01efea0003c00000 */
[----:B-----5:R-:W-:Y:S01]  /*187f0*/  MOV R0, R15 ;  /* 0x0000000f00007202 */ /* 0x020fe20000000f00 */
[----:B-1----:R-:W-:Y:S05]  /*18800*/  BRA `(.L_x_366) ;  /* 0xffffdd6000007947 */ /* 0x002fea000383ffff */
.L_x_314:
[----:B-1----:R-:W-:Y:S01]  /*18810*/  IMAD.MOV.U32 R3, RZ, RZ, R5 ;  /* 0x000000ffff037224 */ /* 0x002fe200078e0005 */
[----:B------:R-:W-:Y:S01]  /*18820*/  MOV R179, 0x3 ;  /* 0x0000000300b37802 */ /* 0x000fe20000000f00 */
[----:B------:R-:W-:Y:S01]  /*18830*/  IMAD.MOV.U32 R15, RZ, RZ, 0x181f ;  /* 0x0000181fff0f7424 */ /* 0x000fe200078e00ff */
[----:B------:R-:W-:-:S02]  /*18840*/  MOV R2, 0x18860 ;  /* 0x0001886000027802 */ /* 0x000fc40000000f00 */
[----:B--234-:R-:W-:Y:S05]  /*18850*/  CALL.REL.NOINC `($__internal_5_$__cuda_sm70_shflsync_idx_p) ;  /* 0x0000073000007944 */ /* 0x01cfea0003c00000 */
        /* <DEDUP_REMOVED lines=8> */
.L_x_316:
[----:B------:R-:W-:Y:S01]  /*188e0*/  IMAD.MOV.U32 R3, RZ, RZ, R98 ;  /* 0x000000ffff037224 */ /* 0x000fe200078e0062 */
[----:B------:R-:W-:Y:S01]  /*188f0*/  MOV R179, RZ ;  /* 0x000000ff00b37202 */ /* 0x000fe20000000f00 */
[----:B------:R-:W-:Y:S01]  /*18900*/  IMAD.MOV.U32 R15, RZ, RZ, 0x1f ;  /* 0x0000001fff0f7424 */ /* 0x000fe200078e00ff */
[----:B------:R-:W-:Y:S02]  /*18910*/  MOV R2, 0x18930 ;  /* 0x0001893000027802 */ /* 0x000fe40000000f00 */
[----:B-12---:R-:W-:Y:S05]  /*18920*/  CALL.REL.NOINC `($__internal_5_$__cuda_sm70_shflsync_idx_p) ;  /* 0x0000066000007944 */ /* 0x006fea0003c00000 */
[----:B------:R-:W-:Y:S01]  /*18930*/  MOV R9, R15 ;  /* 0x0000000f00097202 */ /* 0x000fe20000000f00 */
[----:B-1---5:R-:W-:Y:S05]  /*18940*/  BRA `(.L_x_368) ;  /* 0xffffdfb000007947 */ /* 0x022fea000383ffff */
.L_x_317:
[----:B------:R-:W-:Y:S01]  /*18950*/  IMAD.MOV.U32 R3, RZ, RZ, R98 ;  /* 0x000000ffff037224 */ /* 0x000fe200078e0062 */
[----:B------:R-:W-:Y:S01]  /*18960*/  MOV R179, 0x1 ;  /* 0x0000000100b37802 */ /* 0x000fe20000000f00 */
[----:B------:R-:W-:Y:S01]  /*18970*/  IMAD.MOV.U32 R15, RZ, RZ, 0x1f ;  /* 0x0000001fff0f7424 */ /* 0x000fe200078e00ff */
[----:B------:R-:W-:Y:S02]  /*18980*/  MOV R2, 0x189a0 ;  /* 0x000189a000027802 */ /* 0x000fe40000000f00 */
[----:B-1234-:R-:W-:Y:S05]  /*18990*/  CALL.REL.NOINC `($__internal_5_$__cuda_sm70_shflsync_idx_p) ;  /* 0x000005f000007944 */ /* 0x01efea0003c00000 */
[----:B------:R-:W-:Y:S01]  /*189a0*/  MOV R6, R15 ;  /* 0x0000000f00067202 */ /* 0x000fe20000000f00 */
[----:B-1---5:R-:W-:Y:S05]  /*189b0*/  BRA `(.L_x_369) ;  /* 0xffffdf6000007947 */ /* 0x022fea000383ffff */
.L_x_318:
[----:B------:R-:W-:Y:S02]  /*189c0*/  MOV R3, 0x1 ;  /* 0x0000000100037802 */ /* 0x000fe40000000f00 */
[----:B------:R-:W-:-:S02]  /*189d0*/  MOV R2, 0x189f0 ;  /* 0x000189f000027802 */ /* 0x000fc40000000f00 */
[----:B---34-:R-:W-:Y:S05]  /*189e0*/  CALL.REL.NOINC `($__internal_6_$__cuda_sm70_shflsync_up_p) ;  /* 0x0000061000007944 */ /* 0x018fea0003c00000 */
[----:B------:R-:W-:Y:S05]  /*189f0*/  BRA `(.L_x_370) ;  /* 0xffffe04000007947 */ /* 0x000fea000383ffff */
.L_x_319:
[----:B------:R-:W-:Y:S02]  /*18a00*/  MOV R3, 0x2 ;  /* 0x0000000200037802 */ /* 0x000fe40000000f00 */
[----:B------:R-:W-:-:S02]  /*18a10*/  MOV R2, 0x18a30 ;  /* 0x00018a3000027802 */ /* 0x000fc40000000f00 */
[----:B---34-:R-:W-:Y:S05]  /*18a20*/  CALL.REL.NOINC `($__internal_6_$__cuda_sm70_shflsync_up_p) ;  /* 0x000005d000007944 */ /* 0x018fea0003c00000 */
[----:B------:R-:W-:Y:S02]  /*18a30*/  SEL R3, R4, RZ, P1 ;  /* 0x000000ff04037207 */ /* 0x000fe40000800000 */
[----:B------:R-:W-:-:S03]  /*18a40*/  MOV R2, 0x18a80 ;  /* 0x00018a8000027802 */ /* 0x000fc60000000f00 */
[----:B------:R-:W-:Y:S02]  /*18a50*/  IMAD.IADD R0, R0, 0x1, R3 ;  /* 0x0000000100007824 */ /* 0x000fe400078e0203 */
[----:B------:R-:W-:Y:S02]  /*18a60*/  IMAD.MOV.U32 R3, RZ, RZ, 0x4 ;  /* 0x00000004ff037424 */ /* 0x000fe400078e00ff */
        /* <DEDUP_REMOVED lines=20> */
.L_x_323:
[----:B------:R-:W-:Y:S02]  /*18bb0*/  MOV R3, 0x1 ;  /* 0x0000000100037802 */ /* 0x000fe40000000f00 */
[----:B------:R-:W-:Y:S02]  /*18bc0*/  MOV R2, 0x18be0 ;  /* 0x00018be000027802 */ /* 0x000fe40000000f00 */
[----:B---3--:R-:W-:Y:S05]  /*18bd0*/  CALL.REL.NOINC `($__internal_6_$__cuda_sm70_shflsync_up_p) ;  /* 0x0000042000007944 */ /* 0x008fea0003c00000 */
[----:B------:R-:W-:Y:S01]  /*18be0*/  MOV R2, R4 ;  /* 0x0000000400027202 */ /* 0x000fe20000000f00 */
[----:B------:R-:W-:Y:S05]  /*18bf0*/  BRA `(.L_x_372) ;  /* 0xffffe0a000007947 */ /* 0x000fea000383ffff */
.L_x_324:
[----:B------:R-:W-:Y:S02]  /*18c00*/  MOV R3, 0x2 ;  /* 0x0000000200037802 */ /* 0x000fe40000000f00 */
[----:B------:R-:W-:Y:S02]  /*18c10*/  MOV R2, 0x18c30 ;  /* 0x00018c3000027802 */ /* 0x000fe40000000f00 */
[----:B---3--:R-:W-:Y:S05]  /*18c20*/  CALL.REL.NOINC `($__internal_6_$__cuda_sm70_shflsync_up_p) ;  /* 0x000003d000007944 */ /* 0x008fea0003c00000 */
        /* <DEDUP_REMOVED lines=24> */
.L_x_326:
[----:B------:R-:W-:Y:S02]  /*18db0*/  SEL R0, RZ, 0x1, P0 ;  /* 0x00000001ff007807 */ /* 0x000fe40000000000 */
[----:B------:R-:W-:Y:S02]  /*18dc0*/  MOV R2, 0x18de0 ;  /* 0x00018de000027802 */ /* 0x000fe40000000f00 */
[----:B-1-3--:R-:W-:Y:S05]  /*18dd0*/  CALL.REL.NOINC `($__internal_7_$__cuda_sm70_votesync_ballot) ;  /* 0x0000028000007944 */ /* 0x00afea0003c00000 */
[----:B------:R-:W-:Y:S05]  /*18de0*/  BRA `(.L_x_374) ;  /* 0xffffe04000007947 */ /* 0x000fea000383ffff */
.L_x_327:
[----:B------:R-:W-:Y:S01]  /*18df0*/  IMAD.MOV.U32 R3, RZ, RZ, R7 ;  /* 0x000000ffff037224 */ /* 0x000fe200078e0007 */
[----:B----4-:R-:W-:Y:S01]  /*18e00*/  MOV R179, R10 ;  /* 0x0000000a00b37202 */ /* 0x010fe20000000f00 */
[----:B------:R-:W-:Y:S01]  /*18e10*/  IMAD.MOV.U32 R15, RZ, RZ, 0x1f ;  /* 0x0000001fff0f7424 */ /* 0x000fe200078e00ff */
[----:B------:R-:W-:Y:S02]  /*18e20*/  MOV R2, 0x18e40 ;  /* 0x00018e4000027802 */ /* 0x000fe40000000f00 */
[----:B-123--:R-:W-:Y:S05]  /*18e30*/  CALL.REL.NOINC `($__internal_5_$__cuda_sm70_shflsync_idx_p) ;  /* 0x0000015000007944 */ /* 0x00efea0003c00000 */
[----:B------:R-:W-:Y:S01]  /*18e40*/  IMAD.MOV.U32 R7, RZ, RZ, R15 ;  /* 0x000000ffff077224 */ /* 0x000fe200078e000f */
[----:B------:R-:W-:Y:S01]  /*18e50*/  MOV R179, R10 ;  /* 0x0000000a00b37202 */ /* 0x000fe20000000f00 */
[----:B------:R-:W-:Y:S01]  /*18e60*/  IMAD.MOV.U32 R3, RZ, RZ, R8 ;  /* 0x000000ffff037224 */ /* 0x000fe200078e0008 */
[----:B------:R-:W-:Y:S02]  /*18e70*/  MOV R15, 0x1f ;  /* 0x0000001f000f7802 */ /* 0x000fe40000000f00 */
[----:B------:R-:W-:-:S02]  /*18e80*/  MOV R2, 0x18ea0 ;  /* 0x00018ea000027802 */ /* 0x000fc40000000f00 */
[----:B-1---5:R-:W-:Y:S05]  /*18e90*/  CALL.REL.NOINC `($__internal_5_$__cuda_sm70_shflsync_idx_p) ;  /* 0x000000f000007944 */ /* 0x022fea0003c00000 */
[----:B------:R-:W-:Y:S01]  /*18ea0*/  MOV R5, R15 ;  /* 0x0000000f00057202 */ /* 0x000fe20000000f00 */
[----:B-1---5:R-:W-:Y:S05]  /*18eb0*/  BRA `(.L_x_375) ;  /* 0xffffdfb000007947 */ /* 0x022fea000383ffff */
.L_x_330:
[----:B------:R-:W-:Y:S01]  /*18ec0*/  IMAD.MOV.U32 R3, RZ, RZ, R4 ;  /* 0x000000ffff037224 */ /* 0x000fe200078e0004 */
[----:B------:R-:W-:Y:S01]  /*18ed0*/  MOV R179, R0 ;  /* 0x0000000000b37202 */ /* 0x000fe20000000f00 */
[----:B------:R-:W-:Y:S01]  /*18ee0*/  IMAD.MOV.U32 R15, RZ, RZ, 0x1f ;  /* 0x0000001fff0f7424 */ /* 0x000fe200078e00ff */
[----:B------:R-:W-:-:S02]  /*18ef0*/  MOV R2, 0x18f10 ;  /* 0x00018f1000027802 */ /* 0x000fc40000000f00 */
[----:B-1-34-:R-:W-:Y:S05]  /*18f00*/  CALL.REL.NOINC `($__internal_5_$__cuda_sm70_shflsync_idx_p) ;  /* 0x0000008000007944 */ /* 0x01afea0003c00000 */
[----:B------:R-:W-:Y:S01]  /*18f10*/  MOV R11, R15 ;  /* 0x0000000f000b7202 */ /* 0x000fe20000000f00 */
[----:B-1---5:R-:W-:Y:S05]  /*18f20*/  BRA `(.L_x_329) ;  /* 0xffffdfa000007947 */ /* 0x022fea000383ffff */
        .weak           $__internal_4_$__cuda_sm70_shflsync_bfly_p
        .type           $__internal_4_$__cuda_sm70_shflsync_bfly_p,@function
        .size           $__internal_4_$__cuda_sm70_shflsync_bfly_p,($__internal_5_$__cuda_sm70_shflsync_idx_p - $__internal_4_$__cuda_sm70_shflsync_bfly_p)
$__internal_4_$__cuda_sm70_shflsync_bfly_p:
[----:B------:R-:W-:Y:S02]  /*18f30*/  MOV R15, 0xffffffff ;  /* 0xffffffff000f7802 */ /* 0x000fe40000000f00 */
[----:B------:R-:W-:-:S02]  /*18f40*/  MOV R3, 0x1f ;  /* 0x0000001f00037802 */ /* 0x000fc40000000f00 */
[----:B------:R-:W-:Y:S04]  /*18f50*/  WARPSYNC R15 ;  /* 0x0000000f00007348 */ /* 0x000fe80003800000 */
[----:B------:R1:W2:Y:S02]  /*18f60*/  SHFL.BFLY PT, R0, R4, R0, R3 ;  /* 0x0c00000004007389 */ /* 0x0002a400000e0003 */
[----:B-1----:R-:W-:-:S04]  /*18f70*/  MOV R3, 0x0 ;  /* 0x0000000000037802 */ /* 0x002fc80000000f00 */
[----:B--2---:R-:W-:Y:S05]  /*18f80*/  RET.REL.NODEC R2 `(_ZN7cutlass13device_kernelIN5flash19enable_sm80_to_sm89INS1_16FlashAttnFwdSm80INS1_25CollectiveMainloopFwdSm80ILi8ELi1ELb0EN4cute5tupleIJNS5_1CILi128EEENS7_ILi32EEENS7_ILi256EEEEEELi256ENS_6half_tEfNS_4arch4Sm80ELb0ELb0ELb1ELb1ELb1ELb1ELb1ELb1EEENS1_21CollectiveEpilogueFwdINS6_IJS8_SA_S9_EEENS6_IJNS7_ILi1EEESI_SI_EEESC_SE_Li256ELb1ELb1ELb1ELb0EEENS1_36VarlenDynamicPersistentTileSchedulerILi128ELi32ELi256ELi256ELb1ELb1ELb0ELb0ELb1ELb1EEEEEEEEEvNT_6ParamsE) ;  /* 0xfffe707002007950 */ /* 0x004fea0003c3ffff */
        .weak           $__internal_5_$__cuda_sm70_shflsync_idx_p
        .type           $__internal_5_$__cuda_sm70_shflsync_idx_p,@function
        .size           $__internal_5_$__cuda_sm70_shflsync_idx_p,($__internal_6_$__cuda_sm70_shflsync_up_p - $__internal_5_$__cuda_sm70_shflsync_idx_p)
$__internal_5_$__cuda_sm70_shflsync_idx_p:
[----:B------:R1:W-:Y:S02]  /*18f90*/  STL [R1+0x54], R0 ;  /* 0x0000540001007387 */ /* 0x0003e40000100800 */
[----:B-1----:R-:W-:-:S04]  /*18fa0*/  MOV R0, 0xffffffff ;  /* 0xffffffff00007802 */ /* 0x002fc80000000f00 */
[----:B------:R-:W-:Y:S04]  /*18fb0*/  WARPSYNC R0 ;  /* 0x0000000000007348 */ /* 0x000fe80003800000 */
[----:B------:R1:W2:Y:S04]  /*18fc0*/  SHFL.IDX PT, R15, R3, R179, R15 ;  /* 0x000000b3030f7389 */ /* 0x0002a800000e000f */
[----:B-1----:R1:W5:Y:S01]  /*18fd0*/  LDL.LU R0, [R1+0x54] ;  /* 0x0000540001007983 */ /* 0x0023620000300800 */
[----:B------:R-:W-:-:S04]  /*18fe0*/  MOV R3, 0x0 ;  /* 0x0000000000037802 */ /* 0x000fc80000000f00 */
[----:B--2---:R-:W-:Y:S05]  /*18ff0*/  RET.REL.NODEC R2 `(_ZN7cutlass13device_kernelIN5flash19enable_sm80_to_sm89INS1_16FlashAttnFwdSm80INS1_25CollectiveMainloopFwdSm80ILi8ELi1ELb0EN4cute5tupleIJNS5_1CILi128EEENS7_ILi32EEENS7_ILi256EEEEEELi256ENS_6half_tEfNS_4arch4Sm80ELb0ELb0ELb1ELb1ELb1ELb1ELb1ELb1EEENS1_21CollectiveEpilogueFwdINS6_IJS8_SA_S9_EEENS6_IJNS7_ILi1EEESI_SI_EEESC_SE_Li256ELb1ELb1ELb1ELb0EEENS1_36VarlenDynamicPersistentTileSchedulerILi128ELi32ELi256ELi256ELb1ELb1ELb0ELb0ELb1ELb1EEEEEEEEEvNT_6ParamsE) ;  /* 0xfffe700002007950 */ /* 0x004fea0003c3ffff */
        .weak           $__internal_6_$__cuda_sm70_shflsync_up_p
        .type           $__internal_6_$__cuda_sm70_shflsync_up_p,@function
        .size           $__internal_6_$__cuda_sm70_shflsync_up_p,($__internal_7_$__cuda_sm70_votesync_ballot - $__internal_6_$__cuda_sm70_shflsync_up_p)
$__internal_6_$__cuda_sm70_shflsync_up_p:
[----:B------:R-:W-:Y:S02]  /*19000*/  MOV R4, RZ ;  /* 0x000000ff00047202 */ /* 0x000fe40000000f00 */
[----:B------:R-:W-:-:S04]  /*19010*/  MOV R10, 0xffffffff ;  /* 0xffffffff000a7802 */ /* 0x000fc80000000f00 */
[----:B------:R-:W-:Y:S04]  /*19020*/  WARPSYNC R10 ;  /* 0x0000000a00007348 */ /* 0x000fe80003800000 */
[----:B------:R1:W2:Y:S02]  /*19030*/  SHFL.UP PT, R4, R0, R3, R4 ;  /* 0x0400000300047389 */ /* 0x0002a400000e0004 */
[----:B-1----:R-:W-:-:S04]  /*19040*/  MOV R3, 0x0 ;  /* 0x0000000000037802 */ /* 0x002fc80000000f00 */
[----:B--2---:R-:W-:Y:S05]  /*19050*/  RET.REL.NODEC R2 `(_ZN7cutlass13device_kernelIN5flash19enable_sm80_to_sm89INS1_16FlashAttnFwdSm80INS1_25CollectiveMainloopFwdSm80ILi8ELi1ELb0EN4cute5tupleIJNS5_1CILi128EEENS7_ILi32EEENS7_ILi256EEEEEELi256ENS_6half_tEfNS_4arch4Sm80ELb0ELb0ELb1ELb1ELb1ELb1ELb1ELb1EEENS1_21CollectiveEpilogueFwdINS6_IJS8_SA_S9_EEENS6_IJNS7_ILi1EEESI_SI_EEESC_SE_Li256ELb1ELb1ELb1ELb0EEENS1_36VarlenDynamicPersistentTileSchedulerILi128ELi32ELi256ELi256ELb1ELb1ELb0ELb0ELb1ELb1EEEEEEEEEvNT_6ParamsE) ;  /* 0xfffe6fa002007950 */ /* 0x004fea0003c3ffff */
        .weak           $__internal_7_$__cuda_sm70_votesync_ballot
        .type           $__internal_7_$__cuda_sm70_votesync_ballot,@function
        .size           $__internal_7_$__cuda_sm70_votesync_ballot,(.L_x_6462 - $__internal_7_$__cuda_sm70_votesync_ballot)
$__internal_7_$__cuda_sm70_votesync_ballot:
[----:B------:R-:W-:Y:S01]  /*19060*/  ISETP.NE.U32.AND P0, PT, R0, 0x1, PT ;  /* 0x000000010000780c */ /* 0x000fe20003f05070 */
[----:B------:R-:W-:-:S04]  /*19070*/  IMAD.MOV.U32 R3, RZ, RZ, -0x1 ;  /* 0xffffffffff037424 */ /* 0x000fc800078e00ff */
[----:B------:R-:W-:Y:S08]  /*19080*/  WARPSYNC R3 ;  /* 0x0000000300007348 */ /* 0x000ff00003800000 */
[----:B------:R-:W-:-:S04]  /*19090*/  VOTE.ANY R0, PT, !P0 ;  /* 0x0000000000007806 */ /* 0x000fc800040e0100 */
[----:B------:R-:W-:Y:S01]  /*190a0*/  LOP3.LUT R0, R0, R3, RZ, 0xc0, !PT ;  /* 0x0000000300007212 */ /* 0x000fe200078ec0ff */
[----:B------:R-:W-:-:S04]  /*190b0*/  IMAD.MOV.U32 R3, RZ, RZ, 0x0 ;  /* 0x00000000ff037424 */ /* 0x000fc800078e00ff */
[----:B------:R-:W-:Y:S05]  /*190c0*/  RET.REL.NODEC R2 `(_ZN7cutlass13device_kernelIN5flash19enable_sm80_to_sm89INS1_16FlashAttnFwdSm80INS1_25CollectiveMainloopFwdSm80ILi8ELi1ELb0EN4cute5tupleIJNS5_1CILi128EEENS7_ILi32EEENS7_ILi256EEEEEELi256ENS_6half_tEfNS_4arch4Sm80ELb0ELb0ELb1ELb1ELb1ELb1ELb1ELb1EEENS1_21CollectiveEpilogueFwdINS6_IJS8_SA_S9_EEENS6_IJNS7_ILi1EEESI_SI_EEESC_SE_Li256ELb1ELb1ELb1ELb0EEENS1_36VarlenDynamicPersistentTileSchedulerILi128ELi32ELi256ELi256ELb1ELb1ELb0ELb0ELb1ELb1EEEEEEEEEvNT_6ParamsE) ;  /* 0xfffe6f3002007950 */ /* 0x000fea0003c3ffff */
.L_x_376:
        /* <DEDUP_REMOVED lines=11> */
.L_x_6462:


//--------------------- .text._ZN7cutlass13device_kernelIN5flash19enable_sm80_to_sm89INS1_16FlashAttnFwdSm80INS1_25CollectiveMainloopFwdSm80ILi8ELi1ELb1EN4cute5tupleIJNS5_1CILi128EEENS7_ILi48EEENS7_ILi256EEEEEELi256ENS_6half_tEfNS_4arch4Sm80ELb0ELb1ELb1ELb0ELb1ELb0ELb1ELb1EEENS1_21CollectiveEpilogueFwdINS6_IJS8_SA_S9_EEENS6_IJNS7_ILi1EEESI_SI_EEESC_SE_Li256ELb0ELb1ELb1ELb0EEENS1_19SingleTileSchedulerILb0ELb1ELb1ELi128EEEEEEEEEvNT_6ParamsE --------------------------
	.section	.text._ZN7cutlass13device_kernelIN5flash19enable_sm80_to_sm89INS1_16FlashAttnFwdSm80INS1_25CollectiveMainloopFwdSm80ILi8ELi1ELb1EN4cute5tupleIJNS5_1CILi128EEENS7_ILi48EEENS7_ILi256EEEEEELi256ENS_6half_tEfNS_4arch4Sm80ELb0ELb1ELb1ELb0ELb1ELb0ELb1ELb1EEENS1_21CollectiveEpilogueFwdINS6_IJS8_SA_S9_EEENS6_IJNS7_ILi1EEESI_SI_EEESC_SE_Li256ELb0ELb1ELb1ELb0EEENS1_19SingleTileSchedulerILb0ELb1ELb1ELi128EEEEEEEEEvNT_6ParamsE,"ax",@progbits
	.sectioninfo	@"SHI_REGISTERS=255"
	.align	128
.text._ZN7cutlass13device_kernelIN5flash19enable_sm80_to_sm89INS1_16FlashAttnFwdSm80INS1_25CollectiveMainloopFwdSm80ILi8ELi1ELb1EN4cute5tupleIJNS5_1CILi128EEENS7_ILi48EEENS7_ILi256EEEEEELi256ENS_6half_tEfNS_4arch4Sm80ELb0ELb1ELb1ELb0ELb1ELb0ELb1ELb1EEENS1_21CollectiveEpilogueFwdINS6_IJS8_SA_S9_EEENS6_IJNS7_ILi1EEESI_SI_EEESC_SE_Li256ELb0ELb1ELb1ELb0EEENS1_19SingleTileSchedulerILb0ELb1ELb1ELi128EEEEEEEEEvNT_6ParamsE:
        .type           _ZN7cutlass13device_kernelIN5flash19enable_sm80_to_sm89INS1_16FlashAttnFwdSm80INS1_25CollectiveMainloopFwdSm80ILi8ELi1ELb1EN4cute5tupleIJNS5_1CILi128EEENS7_ILi48EEENS7_ILi256EEEEEELi256ENS_6half_tEfNS_4arch4Sm80ELb0ELb1ELb1ELb0ELb1ELb0ELb1ELb1EEENS1_21CollectiveEpilogueFwdINS6_IJS8_SA_S9_EEENS6_IJNS7_ILi1EEESI_SI_EEESC_SE_Li256ELb0ELb1ELb1ELb0EEENS1_19SingleTileSchedulerILb0ELb1ELb1ELi128EEEEEEEEEvNT_6ParamsE,@function
        .size           _ZN7cutlass13device_kernelIN5flash19enable_sm80_to_sm89INS1_16FlashAttnFwdSm80INS1_25CollectiveMainloopFwdSm80ILi8ELi1ELb1EN4cute5tupleIJNS5_1CILi128EEENS7_ILi48EEENS7_ILi256EEEEEELi256ENS_6half_tEfNS_4arch4Sm80ELb0ELb1ELb1ELb0ELb1ELb0ELb1ELb1EEENS1_21CollectiveEpilogueFwdINS6_IJS8_SA_S9_EEENS6_IJNS7_ILi1EEESI_SI_EEESC_SE_Li256ELb0ELb1ELb1ELb0EEENS1_19SingleTileSchedulerILb0ELb1ELb1ELi128EEEEEEEEEvNT_6ParamsE,(.L_x_6467 - _ZN7cutlass13device_kernelIN5flash19enable_sm80_to_sm89INS1_16FlashAttnFwdSm80INS1_25CollectiveMainloopFwdSm80ILi8ELi1ELb1EN4cute5tupleIJNS5_1CILi128EEENS7_ILi48EEENS7_ILi256EEEEEELi256ENS_6half_tEfNS_4arch4Sm80ELb0ELb1ELb1ELb0ELb1ELb0ELb1ELb1EEENS1_21CollectiveEpilogueFwdINS6_IJS8_SA_S9_EEENS6_IJNS7_ILi1EEESI_SI_EEESC_SE_Li256ELb0ELb1ELb1ELb0EEENS1_19SingleTileSchedulerILb0ELb1ELb1ELi128EEEEEEEEEvNT_6ParamsE)
        .other          _ZN7cutlass13device_kernelIN5flash19enable_sm80_to_sm89INS1_16FlashAttnFwdSm80INS1_25CollectiveMainloopFwdSm80ILi8ELi1ELb1EN4cute5tupleIJNS5_1CILi128EEENS7_ILi48EEENS7_ILi256EEEEEELi256ENS_6half_tEfNS_4arch4Sm80ELb0ELb1ELb1ELb0ELb1ELb0ELb1ELb1EEENS1_21CollectiveEpilogueFwdINS6_IJS8_SA_S9_EEENS6_IJNS7_ILi1EEESI_SI_EEESC_SE_Li256ELb0ELb1ELb1ELb0EEENS1_19SingleTileSchedulerILb0ELb1ELb1ELi128EEEEEEEEEvNT_6ParamsE,@"STO_CUDA_ENTRY STV_DEFAULT"
_ZN7cutlass13device_kernelIN5flash19enable_sm80_to_sm89INS1_16FlashAttnFwdSm80INS1_25CollectiveMainloopFwdSm80ILi8ELi1ELb1EN4cute5tupleIJNS5_1CILi128EEENS7_ILi48EEENS7_ILi256EEEEEELi256ENS_6half_tEfNS_4arch4Sm80ELb0ELb1ELb1ELb0ELb1ELb0ELb1ELb1EEENS1_21CollectiveEpilogueFwdINS6_IJS8_SA_S9_EEENS6_IJNS7_ILi1EEESI_SI_EEESC_SE_Li256ELb0ELb1ELb1ELb0EEENS1_19SingleTileSchedulerILb0ELb1ELb1ELi128EEEEEEEEEvNT_6ParamsE:
        /* <DEDUP_REMOVED lines=18> */
.L_x_377:
[----:B------:R-:W-:Y:S02]  /*0120*/  ULDC.64 UR4, c[0x0][0x550] ;  /* 0x0001540000047ab9 */ /* 0x000fe40000000a00 */
[----:B------:R-:W-:Y:S02]  /*0130*/  UISETP.NE.AND UP0, UPT, UR4, 0x1, UPT ;  /* 0x000000010400788c */ /* 0x000fe4000bf05270 */
[----:B------:R-:W-:-:S02]  /*0140*/  UIMAD.WIDE.U32 UR8, UR6, UR5, URZ ;  /* 0x00000005060872a5 */ /* 0x000fc4000f8e003f */
[----:B------:R-:W-:Y:S02]  /*0150*/  ULDC UR4, c[0x0][0x558] ;  /* 0x0001560000047ab9 */ /* 0x000fe40000000800 */
[----:B------:R-:W-:-:S05]  /*0160*/  UMOV UR11, UR6 ;  /* 0x00000006000b7c82 */ /* 0x000fca0008000000 */
[----:B------:R-:W-:-:S03]  /*0170*/  @UP0 USHF.R.U32.HI UR11, URZ, UR4, UR9 ;  /* 0x000000043f0b0299 */ /* 0x000fc60008011609 */
.L_x_378:
        /* <DEDUP_REMOVED lines=14> */
[----:B------:R-:W-:Y:S01]  /*0260*/  IMAD.U32 R3, RZ, RZ, UR5 ;  /* 0x00000005ff037e24 */ /* 0x000fe2000f8e00ff */
[----:B------:R-:W1:Y:S01]  /*0270*/  S2UR UR26, SR_CTAID.X ;  /* 0x00000000001a79c3 */ /* 0x000e620000002500 */
[----:B------:R-:W-:Y:S02]  /*0280*/  ULDC UR6, c[0x0][0x2c4] ;  /* 0x0000b10000067ab9 */ /* 0x000fe40000000800 */
[----:B------:R-:W-:Y:S01]  /*0290*/  ULDC.64 UR4, c[0x0][0x2c8] ;  /* 0x0000b20000047ab9 */ /* 0x000fe20000000a00 */
[----:B------:R-:W2:Y:S01]  /*02a0*/  @P0 LDG.E R2, [R2.64] ;  /* 0x0000001602020981 */ /* 0x000ea2000c1e1900 */
[----:B------:R-:W-:Y:S02]  /*02b0*/  UISETP.NE.AND UP1, UPT, UR6, 0x1, UPT ;  /* 0x000000010600788c */ /* 0x000fe4000bf25270 */
[----:B------:R-:W-:-:S02]  /*02c0*/  UMOV UR14, 0x1 ;  /* 0x00000001000e7882 */ /* 0x000fc40000000000 */
[----:B------:R-:W-:Y:S02]  /*02d0*/  UMOV UR10, URZ ;  /* 0x0000003f000a7c82 */ /* 0x000fe40008000000 */
[----:B------:R-:W-:Y:S02]  /*02e0*/  ULDC UR12, c[0x0][0x168] ;  /* 0x00005a00000c7ab9 */ /* 0x000fe40000000800 */
[----:B------:R-:W-:Y:S02]  /*02f0*/  UP2UR UR13, UPR, URZ, 0x2 ;  /* 0x000000023f0d7883 */ /* 0x000fe40008000000 */
[----:B-1----:R-:W-:-:S04]  /*0300*/  USHF.L.U32 UR26, UR26, 0x7, URZ ;  /* 0x000000071a1a7899 */ /* 0x002fc8000800063f */
[----:B------:R-:W-:Y:S02]  /*0310*/  @UP1 UIADD3 UR16, UR26, 0x7f, URZ ;  /* 0x0000007f1a101890 */ /* 0x000fe4000fffe03f */
[----:B------:R-:W-:Y:S02]  /*0320*/  UIADD3 UR8, UR26, 0x7f, URZ ;  /* 0x0000007f1a087890 */ /* 0x000fe4000fffe03f */
[----:B------:R-:W-:-:S03]  /*0330*/  UIMAD.WIDE.U32 UR16, UR16, UR4, URZ ;  /* 0x00000004101072a5 */ /* 0x000fc6000f8e003f */
[----:B------:R-:W-:-:S04]  /*0340*/  ULDC UR4, c[0x0][0x2ac] ;  /* 0x0000ab0000047ab9 */ /* 0x000fc80000000800 */
[----:B------:R-:W-:Y:S02]  /*0350*/  @UP1 UMOV UR9, UR17 ;  /* 0x0000001100091c82 */ /* 0x000fe40008000000 */
[----:B------:R-:W-:-:S03]  /*0360*/  @UP1 USHF.R.U32.HI UR8, URZ, UR5, UR9 ;  /* 0x000000053f081299 */ /* 0x000fc60008011609 */
[----:B------:R-:W-:Y:S02]  /*0370*/  ULDC UR9, c[0x0][0x1d0] ;  /* 0x0000740000097ab9 */ /* 0x000fe40000000800 */
[----:B------:R-:W-:-:S03]  /*0380*/  UIMAD UR9, UR4, UR9, URZ ;  /* 0x00000009040972a4 */ /* 0x000fc6000f8e023f */
[----:B------:R-:W-:Y:S02]  /*0390*/  ULDC.64 UR4, c[0x0][0x328] ;  /* 0x0000ca0000047ab9 */ /* 0x000fe40000000a00 */
[----:B------:R-:W-:Y:S02]  /*03a0*/  UISETP.LE.AND UP0, UPT, UR14, UR5, UPT ;  /* 0x000000050e00728c */ /* 0x000fe4000bf03270 */
[----:B------:R-:W-:-:S04]  /*03b0*/  UIADD3 UR12, UR9, -UR12, UR14 ;  /* 0x8000000c090c7290 */ /* 0x000fc8000fffe00e */
[----:B------:R-:W-:Y:S02]  /*03c0*/  UIADD3 UR5, UR12, UR8, URZ ;  /* 0x000000080c057290 */ /* 0x000fe4000fffe03f */
[----:B------:R-:W-:Y:S02]  /*03d0*/  UP2UR UR12, UPR, URZ, 0x1 ;  /* 0x000000013f0c7883 */ /* 0x000fe40008000000 */
[----:B------:R-:W-:Y:S01]  /*03e0*/  UIADD3 UR8, UR5, UR4, URZ ;  /* 0x0000000405087290 */ /* 0x000fe2000fffe03f */
[----:B--2---:R1:W2:Y:S01]  /*03f0*/  @P0 R2UR UR10, R2 ;  /* 0x00000000020a03c2 */ /* 0x0042a200000e0000 */
[----:B------:R-:W-:-:S13]  /*0400*/  PLOP3.LUT P0, PT, PT, PT, UP0, 0x40, 0x0 ;  /* 0x000000000000781c */ /* 0x000fda0003f0e808 */
[----:B------:R-:W-:Y:S05]  /*0410*/  @P0 BRA `(.L_x_379) ;  /* 0x0000016000000947 */ /* 0x000fea0003800000 */
[----:B------:R-:W-:Y:S01]  /*0420*/  ISETP.LT.AND P0, PT, RZ, UR5, PT ;  /* 0x00000005ff007c0c */ /* 0x000fe2000bf01270 */
[----:B------:R-:W-:-:S12]  /*0430*/  UIADD3 UR16, UR5, -0x1, URZ ;  /* 0xffffffff05107890 */ /* 0x000fd8000fffe03f */
[----:B------:R-:W-:Y:S05]  /*0440*/  @P0 BRA `(.L_x_380) ;  /* 0x0000009000000947 */ /* 0x000fea0003800000 */
[----:B------:R-:W-:Y:S02]  /*0450*/  ULDC UR4, c[0x0][0x32c] ;  /* 0x0000cb0000047ab9 */ /* 0x000fe40000000800 */
[----:B------:R-:W-:Y:S02]  /*0460*/  UISETP.NE.AND UP0, UPT, UR14, UR4, UPT ;  /* 0x000000040e00728c */ /* 0x000fe4000bf05270 */
[----:B------:R-:W-:-:S03]  /*0470*/  UIADD3 UR16, -UR5, URZ, URZ ;  /* 0x0000003f05107290 */ /* 0x000fc6000fffe13f */
[----:B------:R-:W-:Y:S02]  /*0480*/  ULDC.64 UR4, c[0x0][0x330] ;  /* 0x0000cc0000047ab9 */ /* 0x000fe40000000a00 */
[----:B------:R-:W-:-:S07]  /*0490*/  UIMAD.WIDE.U32 UR18, UR16, UR4, URZ ;  /* 0x00000004101272a5 */ /* 0x000fce000f8e003f */
[----:B------:R-:W-:Y:S02]  /*04a0*/  @UP0 UMOV UR17, UR19 ;  /* 0x0000001300110c82 */ /* 0x000fe40008000000 */
[----:B------:R-:W-:-:S04]  /*04b0*/  @UP0 USHF.R.U32.HI UR16, URZ, UR5, UR17 ;  /* 0x000000053f100299 */ /* 0x000fc80008011611 */
[----:B------:R-:W-:Y:S01]  /*04c0*/  ULOP3.LUT UR16, URZ, UR16, URZ, 0x33, !UPT ;  /* 0x000000103f107292 */ /* 0x000fe2000f8e333f */
[----:B------:R-:W-:Y:S05]  /*04d0*/  BRA `(.L_x_381) ;  /* 0x0000006000007947 */ /* 0x000fea0003800000 */
.L_x_380:
[----:B------:R-:W-:Y:S02]  /*04e0*/  ULDC UR4, c[0x0][0x32c] ;  /* 0x0000cb0000047ab9 */ /* 0x000fe40000000800 */
[----:B------:R-:W-:-:S03]  /*04f0*/  UISETP.NE.AND UP0, UPT, UR14, UR4, UPT ;  /* 0x000000040e00728c */ /* 0x000fc6000bf05270 */
[----:B------:R-:W-:Y:S02]  /*0500*/  ULDC.64 UR4, c[0x0][0x330] ;  /* 0x0000cc0000047ab9 */ /* 0x000fe40000000a00 */
[----:B------:R-:W-:-:S07]  /*0510*/  UIMAD.WIDE.U32 UR18, UR16, UR4, URZ ;  /* 0x00000004101272a5 */ /* 0x000fce000f8e003f */
[----:B------:R-:W-:Y:S02]  /*0520*/  @UP0 UMOV UR17, UR19 ;  /* 0x0000001300110c82 */ /* 0x000fe40008000000 */
[----:B------:R-:W-:Y:S02]  /*0530*/  @UP0 USHF.R.U32.HI UR16, URZ, UR5, UR17 ;  /* 0x000000053f100299 */ /* 0x000fe40008011611 */
.L_x_381:
[----:B------:R-:W-:Y:S02]  /*0540*/  ULDC UR4, c[0x0][0x32c] ;  /* 0x0000cb0000047ab9 */ /* 0x000fe40000000800 */
[----:B------:R-:W-:-:S04]  /*0550*/  UIMAD UR4, UR16, UR4, UR4 ;  /* 0x00000004100472a4 */ /* 0x000fc8000f8e0204 */
[----:B------:R-:W-:-:S04]  /*0560*/  UISETP.LT.AND UP0, UPT, UR8, UR4, UPT ;  /* 0x000000040800728c */ /* 0x000fc8000bf01270 */
[----:B------:R-:W-:Y:S02]  /*0570*/  USEL UR8, UR8, UR4, UP0 ;  /* 0x0000000408087287 */ /* 0x000fe40008000000 */
.L_x_379:
[----:B------:R-:W-:Y:S02]  /*0580*/  UISETP.NE.AND UP0, UPT, UR6, 0x1, UPT ;  /* 0x000000010600788c */ /* 0x000fe4000bf05270 */
[----:B------:R-:W-:Y:S02]  /*0590*/  UIADD3 UR14, UR9, 0x2f, URZ ;  /* 0x0000002f090e7890 */ /* 0x000fe4000fffe03f */
[----:B------:R-:W-:Y:S02]  /*05a0*/  ULDC.64 UR4, c[0x0][0x2c8] ;  /* 0x0000b20000047ab9 */ /* 0x000fe40000000a00 */
[----:B------:R-:W-:Y:S02]  /*05b0*/  UIMAD.WIDE.U32 UR18, UR26, UR4, URZ ;  /* 0x000000041a1272a5 */ /* 0x000fe4000f8e003f */
[----:B------:R-:W-:Y:S02]  /*05c0*/  UIMAD.WIDE UR20, UR14, 0x2aaaaaab, URZ ;  /* 0x2aaaaaab0e1478a5 */ /* 0x000fe4000f8e023f */
[----:B------:R-:W-:-:S02]  /*05d0*/  UIADD3 UR16, UR8, 0x2f, URZ ;  /* 0x0000002f08107890 */ /* 0x000fc4000fffe03f */
[----:B------:R-:W-:Y:S02]  /*05e0*/  UISETP.NE.AND UP1, UPT, UR12, URZ, UPT ;  /* 0x0000003f0c00728c */ /* 0x000fe4000bf25270 */
[----:B------:R-:W-:Y:S02]  /*05f0*/  UMOV UR4, UR26 ;  /* 0x0000001a00047c82 */ /* 0x000fe40008000000 */
[----:B------:R-:W-:Y:S02]  /*0600*/  UIMAD.WIDE UR16, UR16, 0x2aaaaaab, URZ ;  /* 0x2aaaaaab101078a5 */ /* 0x000fe4000f8e023f */
[----:B------:R-:W-:Y:S01]  /*0610*/  @UP0 USHF.R.U32.HI UR4, URZ, UR5, UR19 ;  /* 0x000000053f040299 */ /* 0x000fe20008011613 */
[----:B------:R-:W-:Y:S01]  /*0620*/  PLOP3.LUT P0, PT, PT, PT, UP1, 0x40, 0x0 ;  /* 0x000000000000781c */ /* 0x000fe20003f0e818 */
[----:B------:R-:W-:Y:S02]  /*0630*/  USHF.R.U32.HI UR8, URZ, 0x1f, UR17 ;  /* 0x0000001f3f087899 */ /* 0x000fe40008011611 */
[----:B------:R-:W-:-:S02]  /*0640*/  UMOV UR19, UR21 ;  /* 0x0000001500137c82 */ /* 0x000fc40008000000 */
[----:B------:R-:W-:Y:S02]  /*0650*/  USHF.R.U32.HI UR14, URZ, 0x1f, UR19 ;  /* 0x0000001f3f0e7899 */ /* 0x000fe40008011613 */
[----:B------:R-:W-:Y:S02]  /*0660*/  ULDC UR25, c[0x0][0x168] ;  /* 0x00005a0000197ab9 */ /* 0x000fe40000000800 */
[----:B------:R-:W-:Y:S02]  /*0670*/  UIADD3 UR25, UR9, -UR25, URZ ;  /* 0x8000001909197290 */ /* 0x000fe4000fffe03f */
[----:B------:R-:W-:Y:S02]  /*0680*/  ULEA.HI.SX32 UR14, UR19, UR14, 0x1d ;  /* 0x0000000e130e7291 */ /* 0x000fe4000f8fea3f */
[----:B------:R-:W-:Y:S02]  /*0690*/  ULEA.HI.SX32 UR17, UR17, UR8, 0x1d ;  /* 0x0000000811117291 */ /* 0x000fe4000f8fea3f */
[----:B------:R-:W-:-:S02]  /*06a0*/  UIADD3 UR4, UR25, UR4, URZ ;  /* 0x0000000419047290 */ /* 0x000fc4000fffe03f */
[----:B------:R-:W-:Y:S02]  /*06b0*/  UISETP.LT.AND UP0, UPT, UR14, UR17, UPT ;  /* 0x000000110e00728c */ /* 0x000fe4000bf01270 */
[----:B------:R-:W-:Y:S02]  /*06c0*/  ULDC UR5, c[0x0][0x324] ;  /* 0x0000c90000057ab9 */ /* 0x000fe40000000800 */
[----:B------:R-:W-:Y:S02]  /*06d0*/  UIADD3 UR8, UR4, -UR5, URZ ;  /* 0x8000000504087290 */ /* 0x000fe4000fffe03f */
[----:B------:R-:W-:Y:S01]  /*06e0*/  USEL UR24, UR14, UR17, UP0 ;  /* 0x000000110e187287 */ /* 0x000fe20008000000 */
[----:B------:R-:W-:Y:S05]  /*06f0*/  @P0 BRA `(.L_x_382) ;  /* 0x0000015000000947 */ /* 0x000fea0003800000 */
[----:B------:R-:W-:Y:S02]  /*0700*/  UMOV UR14, UR4 ;  /* 0x00000004000e7c82 */ /* 0x000fe40008000000 */
[----:B------:R-:W-:-:S06]  /*0710*/  UISETP.GT.AND UP0, UPT, UR14, -0x1, UPT ;  /* 0xffffffff0e00788c */ /* 0x000fcc000bf04270 */
[----:B------:R-:W-:-:S13]  /*0720*/  PLOP3.LUT P0, PT, PT, PT, UP0, 0x80, 0x0 ;  /* 0x000000000000781c */ /* 0x000fda0003f0f008 */
[----:B------:R-:W-:Y:S05]  /*0730*/  @P0 BRA `(.L_x_383) ;  /* 0x0000008000000947 */ /* 0x000fea0003800000 */
[----:B------:R-:W-:Y:S02]  /*0740*/  ULDC UR4, c[0x0][0x32c] ;  /* 0x0000cb0000047ab9 */ /* 0x000fe40000000800 */
[----:B------:R-:W-:Y:S02]  /*0750*/  UISETP.NE.AND UP0, UPT, UR4, 0x1, UPT ;  /* 0x000000010400788c */ /* 0x000fe4000bf05270 */
[----:B------:R-:W-:Y:S02]  /*0760*/  ULOP3.LUT UR14, URZ, UR14, URZ, 0x33, !UPT ;  /* 0x0000000e3f0e7292 */ /* 0x000fe4000f8e333f */
[----:B------:R-:W-:Y:S02]  /*0770*/  ULDC.64 UR4, c[0x0][0x330] ;  /* 0x0000cc0000047ab9 */ /* 0x000fe40000000a00 */
[----:B------:R-:W-:-:S05]  /*0780*/  UIMAD.WIDE.U32 UR16, UR14, UR4, URZ ;  /* 0x000000040e1072a5 */ /* 0x000fca000f8e003f */
[----:B------:R-:W-:-:S04]  /*0790*/  @UP0 USHF.R.U32.HI UR14, URZ, UR5, UR17 ;  /* 0x000000053f0e0299 */ /* 0x000fc80008011611 */
[----:B------:R-:W-:Y:S01]  /*07a0*/  ULOP3.LUT UR14, URZ, UR14, URZ, 0x33, !UPT ;  /* 0x0000000e3f0e7292 */ /* 0x000fe2000f8e333f */
[----:B------:R-:W-:Y:S05]  /*07b0*/  BRA `(.L_x_384) ;  /* 0x0000005000007947 */ /* 0x000fea0003800000 */
.L_x_383:
[----:B------:R-:W-:Y:S02]  /*07c0*/  ULDC UR4, c[0x0][0x32c] ;  /* 0x0000cb0000047ab9 */ /* 0x000fe40000000800 */
[----:B------:R-:W-:-:S03]  /*07d0*/  UISETP.NE.AND UP0, UPT, UR4, 0x1, UPT ;  /* 0x000000010400788c */ /* 0x000fc6000bf05270 */
[----:B------:R-:W-:Y:S02]  /*07e0*/  ULDC.64 UR4, c[0x0][0x330] ;  /* 0x0000cc0000047ab9 */ /* 0x000fe40000000a00 */
[----:B------:R-:W-:-:S06]  /*07f0*/  UIMAD.WIDE.U32 UR16, UR14, UR4, URZ ;  /* 0x000000040e1072a5 */ /* 0x000fcc000f8e003f */
[----:B------:R-:W-:Y:S02]  /*0800*/  @UP0 USHF.R.U32.HI UR14, URZ, UR5, UR17 ;  /* 0x000000053f0e0299 */ /* 0x000fe40008011611 */
.L_x_384:
[----:B------:R-:W-:Y:S02]  /*0810*/  ULDC UR4, c[0x0][0x32c] ;  /* 0x0000cb0000047ab9 */ /* 0x000fe40000000800 */
[----:B------:R-:W-:-:S04]  /*0820*/  UIMAD UR4, UR14, UR4, URZ ;  /* 0x000000040e0472a4 */ /* 0x000fc8000f8e023f */
[----:B------:R-:W-:-:S04]  /*0830*/  UISETP.LT.AND UP0, UPT, UR8, UR4, UPT ;  /* 0x000000040800728c */ /* 0x000fc8000bf01270 */
[----:B------:R-:W-:-:S04]  /*0840*/  USEL UR8, UR8, UR4, !UP0 ;  /* 0x0000000408087287 */ /* 0x000fc8000c000000 */
.L_x_382:
[----:B------:R-:W-:-:S04]  /*0850*/  UIMAD.WIDE UR4, UR8, 0x2aaaaaab, URZ ;  /* 0x2aaaaaab080478a5 */ /* 0x000fc8000f8e023f */
[----:B------:R-:W-:-:S04]  /*0860*/  USHF.R.U32.HI UR4, URZ, 0x1f, UR5 ;  /* 0x0000001f3f047899 */ /* 0x000fc80008011605 */
[----:B------:R-:W-:-:S03]  /*0870*/  ULEA.HI.SX32 UR4, UR5, UR4, 0x1d ;  /* 0x0000000405047291 */ /* 0x000fc6000f8fea3f */
[----:B------:R-:W-:Y:S02]  /*0880*/  ULDC UR5, c[0x0][0x338] ;  /* 0x0000ce0000057ab9 */ /* 0x000fe40000000800 */
[----:B------:R-:W-:-:S04]  /*0890*/  UISETP.LT.AND UP0, UPT, URZ, UR4, UPT ;  /* 0x000000043f00728c */ /* 0x000fc8000bf01270 */
[----:B------:R-:W-:Y:S02]  /*08a0*/  USEL UR8, URZ, UR4, !UP0 ;  /* 0x000000043f087287 */ /* 0x000fe4000c000000 */
[----:B------:R-:W-:Y:S02]  /*08b0*/  USHF.R.U32.HI UR4, URZ, 0x10, UR7 ;  /* 0x000000103f047899 */ /* 0x000fe40008011607 */
[----:B------:R-:W-:Y:S02]  /*08c0*/  UISETP.GT.AND UP0, UPT, UR24, UR8, UPT ;  /* 0x000000081800728c */ /* 0x000fe4000bf04270 */
[----:B------:R-:W-:-:S04]  /*08d0*/  UISETP.NE.AND UP1, UPT, UR4, URZ, UPT ;  /* 0x0000003f0400728c */ /* 0x000fc8000bf25270 */
[----:B------:R-:W-:Y:S01]  /*08e0*/  PLOP3.LUT P0, PT, PT, PT, UP0, 0x80, 0x0 ;  /* 0x000000000000781c */ /* 0x000fe20003f0f008 */
[----:B------:R-:W-:-:S03]  /*08f0*/  USEL UR5, UR4, UR5, UP1 ;  /* 0x0000000504057287 */ /* 0x000fc60008800000 */
[----:B------:R-:W-:-:S09]  /*0900*/  UMOV UR4, URZ ;  /* 0x0000003f00047c82 */ /* 0x000fd20008000000 */
[----:B------:R-:W-:Y:S05]  /*0910*/  @!P0 BRA `(.L_x_385) ;  /* 0x0000023000008947 */ /* 0x000fea0003800000 */
[----:B------:R-:W-:Y:S01]  /*0920*/  IMAD.U32 R0, RZ, RZ, UR5 ;  /* 0x00000005ff007e24 */ /* 0x000fe2000f8e00ff */
[----:B------:R-:W-:Y:S02]  /*0930*/  UIADD3 UR18, UR5, -0x1, UR24 ;  /* 0xffffffff05127890 */ /* 0x000fe4000fffe018 */
[----:B------:R-:W-:Y:S02]  /*0940*/  UMOV UR20, URZ ;  /* 0x0000003f00147c82 */ /* 0x000fe40008000000 */
[-C--:B-1----:R-:W-:Y:S01]  /*0950*/  IABS R2, R0.reuse ;  /* 0x0000000000027213 */ /* 0x082fe20000000000 */
[----:B------:R-:W-:Y:S01]  /*0960*/  UIADD3 UR18, -UR8, UR18, URZ ;  /* 0x0000001208127290 */ /* 0x000fe2000fffe13f */
[----:B------:R-:W-:Y:S02]  /*0970*/  IABS R0, R0 ;  /* 0x0000000000007213 */ /* 0x000fe40000000000 */
[----:B------:R-:W1:Y:S03]  /*0980*/  R2UR UR17, R2 ;  /* 0x00000000021173c2 */ /* 0x000e6600000e0000 */
[----:B------:R-:W-:-:S05]  /*0990*/  IMAD.MOV R0, RZ, RZ, -R0 ;  /* 0x000000ffff007224 */ /* 0x000fca00078e0a00 */
[----:B------:R-:W3:Y:S01]  /*09a0*/  R2UR UR14, R0 ;  /* 0x00000000000e73c2 */ /* 0x000ee200000e0000 */
[----:B-1----:R-:W1:Y:S08]  /*09b0*/  I2F.RP R2, UR17 ;  /* 0x0000001100027d06 */ /* 0x002e700008209400 */
[----:B-1----:R-:W1:Y:S02]  /*09c0*/  MUFU.RCP R2, R2 ;  /* 0x0000000200027308 */ /* 0x002e640000001000 */
[----:B-1----:R-:W-:-:S06]  /*09d0*/  IADD3 R2, R2, 0xffffffe, RZ ;  /* 0x0ffffffe02027810 */ /* 0x002fcc0007ffe0ff */
[----:B------:R-:W1:Y:S02]  /*09e0*/  F2I.FTZ.U32.TRUNC.NTZ R2, R2 ;  /* 0x0000000200027305 */ /* 0x000e64000021f000 */
[----:B-1----:R1:W4:Y:S02]  /*09f0*/  R2UR UR21, R2 ;  /* 0x00000000021573c2 */ /* 0x00232400000e0000 */
[----:B-1----:R-:W-:Y:S01]  /*0a00*/  IMAD.U32 R2, RZ, RZ, UR18 ;  /* 0x00000012ff027e24 */ /* 0x002fe2000f8e00ff */
[----:B----4-:R-:W-:Y:S02]  /*0a10*/  UIADD3 UR4, URZ, -UR21, URZ ;  /* 0x800000153f047290 */ /* 0x010fe4000fffe03f */
[----:B------:R-:W-:Y:S02]  /*0a20*/  ULOP3.LUT UR18, UR18, UR5, URZ, 0x3c, !UPT ;  /* 0x0000000512127292 */ /* 0x000fe4000f8e3c3f */
[----:B------:R-:W-:Y:S01]  /*0a30*/  IABS R2, R2 ;  /* 0x0000000200027213 */ /* 0x000fe20000000000 */
[----:B------:R-:W-:-:S03]  /*0a40*/  UIMAD UR4, UR4, UR17, URZ ;  /* 0x00000011040472a4 */ /* 0x000fc6000f8e023f */
[----:B------:R-:W1:Y:S01]  /*0a50*/  R2UR UR16, R2 ;  /* 0x00000000021073c2 */ /* 0x000e6200000e0000 */
[----:B------:R-:W-:-:S07]  /*0a60*/  UIMAD.WIDE.U32 UR20, UR21, UR4, UR20 ;  /* 0x00000004151472a5 */ /* 0x000fce000f8e0014 */
[----:B------:R-:W-:Y:S02]  /*0a70*/  UMOV UR19, UR21 ;  /* 0x0000001500137c82 */ /* 0x000fe40008000000 */
[----:B-1----:R-:W-:-:S07]  /*0a80*/  UIMAD.WIDE.U32 UR20, UR19, UR16, URZ ;  /* 0x00000010131472a5 */ /* 0x002fce000f8e003f */
[----:B------:R-:W-:Y:S02]  /*0a90*/  UMOV UR19, UR21 ;  /* 0x0000001500137c82 */ /* 0x000fe40008000000 */
[----:B---3--:R-:W-:-:S04]  /*0aa0*/  UIMAD UR14, UR19, UR14, UR16 ;  /* 0x0000000e130e72a4 */ /* 0x008fc8000f8e0210 */
[----:B------:R-:W-:-:S11]  /*0ab0*/  UISETP.GT.U32.AND UP0, UPT, UR17, UR14, UPT ;  /* 0x0000000e1100728c */ /* 0x000fd6000bf04070 */
[----:B------:R-:W-:Y:S02]  /*0ac0*/  @!UP0 UIADD3 UR14, UR14, -UR17, URZ ;  /* 0x800000110e0e8290 */ /* 0x000fe4000fffe03f */
[----:B------:R-:W-:Y:S02]  /*0ad0*/  @!UP0 UIADD3 UR19, UR19, 0x1, URZ ;  /* 0x0000000113138890 */ /* 0x000fe4000fffe03f */
[----:B------:R-:W-:Y:S02]  /*0ae0*/  UISETP.GE.U32.AND UP1, UPT, UR14, UR17, UPT ;  /* 0x000000110e00728c */ /* 0x000fe4000bf26070 */
[----:B------:R-:W-:-:S09]  /*0af0*/  UISETP.GE.AND UP0, UPT, UR18, URZ, UPT ;  /* 0x0000003f1200728c */ /* 0x000fd2000bf06270 */
[----:B------:R-:W-:Y:S02]  /*0b00*/  @UP1 UIADD3 UR19, UR19, 0x1, URZ ;  /* 0x0000000113131890 */ /* 0x000fe4000fffe03f */
[----:B------:R-:W-:-:S05]  /*0b10*/  UISETP.NE.AND UP1, UPT, UR5, URZ, UPT ;  /* 0x0000003f0500728c */ /* 0x000fca000bf25270 */
[----:B------:R-:W-:Y:S02]  /*0b20*/  UMOV UR4, UR19 ;  /* 0x0000001300047c82 */ /* 0x000fe40008000000 */
[----:B------:R-:W-:-:S04]  /*0b30*/  @!UP0 UIADD3 UR4, -UR4, URZ, URZ ;  /* 0x0000003f04048290 */ /* 0x000fc8000fffe13f */
[----:B------:R-:W-:Y:S02]  /*0b40*/  @!UP1 ULOP3.LUT UR4, URZ, UR5, URZ, 0x33, !UPT ;  /* 0x000000053f049292 */ /* 0x000fe4000f8e333f */
.L_x_385:
[----:B------:R-:W-:Y:S01]  /*0b50*/  ULOP3.LUT UR7, UR7, 0xffff, URZ, 0xc0, !UPT ;  /* 0x0000ffff07077892 */ /* 0x000fe2000f8ec03f */
[----:B------:R-:W-:Y:S01]  /*0b60*/  PLOP3.LUT P2, PT, PT, PT, PT, 0x80, 0x0 ;  /* 0x000000000000781c */ /* 0x000fe20003f4f070 */
[----:B------:R-:W-:Y:S01]  /*0b70*/  IMAD.MOV.U32 R6, RZ, RZ, RZ ;  /* 0x000000ffff067224 */ /* 0x000fe200078e00ff */
[----:B------:R-:W-:Y:S01]  /*0b80*/  CS2R R130, SRZ ;  /* 0x0000000000827805 */ /* 0x000fe2000001ff00 */
[----:B------:R-:W-:Y:S01]  /*0b90*/  UIMAD UR8, UR7, UR4, UR8 ;  /* 0x00000004070872a4 */ /* 0x000fe2000f8e0208 */
[----:B------:R-:W-:Y:S01]  /*0ba0*/  IMAD.MOV.U32 R4, RZ, RZ, RZ ;  /* 0x000000ffff047224 */ /* 0x000fe200078e00ff */
        /* <DEDUP_REMOVED lines=72> */
[----:B------:R-:W-:Y:S02]  /*1030*/  UISETP.NE.AND.EX UP0, UPT, URZ, UR5, UPT, UP0 ;  /* 0x000000053f00728c */ /* 0x000fe4000bf05300 */
[----:B------:R-:W-:-:S04]  /*1040*/  UISETP.NE.AND UP1, UPT, UR13, URZ, UPT ;  /* 0x0000003f0d00728c */ /* 0x000fc8000bf25270 */
[----:B------:R-:W-:-:S05]  /*1050*/  PLOP3.LUT P0, PT, PT, PT, UP0, 0x80, 0x0 ;  /* 0x000000000000781c */ /* 0x000fca0003f0f008 */
[----:B------:R-:W-:Y:S02]  /*1060*/  @UP0 UMOV UR4, 0x4 ;  /* 0x0000000400040882 */ /* 0x000fe40000000000 */
[----:B------:R-:W-:-:S06]  /*1070*/  @UP0 UIMAD.WIDE UR4, UR15, UR4, UR16 ;  /* 0x000000040f0402a5 */ /* 0x000fcc000f8e0210 */
[----:B-1----:R-:W-:Y:S02]  /*1080*/  IMAD.U32 R2, RZ, RZ, UR4 ;  /* 0x00000004ff027e24 */ /* 0x002fe4000f8e00ff */
[----:B------:R-:W-:Y:S01]  /*1090*/  IMAD.U32 R3, RZ, RZ, UR5 ;  /* 0x00000005ff037e24 */ /* 0x000fe2000f8e00ff */
[----:B------:R-:W-:Y:S02]  /*10a0*/  UMOV UR14, 0x30 ;  /* 0x00000030000e7882 */ /* 0x000fe40000000000 */
[----:B------:R-:W-:Y:S02]  /*10b0*/  UIMAD UR17, UR24, UR14, -0x30 ;  /* 0xffffffd0181174a4 */ /* 0x000fe4000f8e020e */
[----:B------:R-:W-:Y:S01]  /*10c0*/  UIMAD UR27, UR24, -0x30, UR14 ;  /* 0xffffffd0181b78a4 */ /* 0x000fe2000f8e020e */
[----:B------:R1:W3:Y:S01]  /*10d0*/  @P0 LDG.E R0, [R2.64] ;  /* 0x0000001602000981 */ /* 0x0002e2000c1e1900 */
[----:B------:R-:W-:Y:S01]  /*10e0*/  IMAD.MOV.U32 R4, RZ, RZ, c[0x0][0x2b8] ;  /* 0x0000ae00ff047624 */ /* 0x000fe200078e00ff */
[----:B------:R-:W-:Y:S01]  /*10f0*/  ULDC.64 UR4, c[0x0][0x2b0] ;  /* 0x0000ac0000047ab9 */ /* 0x000fe20000000a00 */
[----:B------:R-:W-:Y:S01]  /*1100*/  IMAD.MOV.U32 R31, RZ, RZ, RZ ;  /* 0x000000ffff1f7224 */ /* 0x000fe200078e00ff */
[----:B------:R-:W-:Y:S02]  /*1110*/  BAR.SYNC.DEFER_BLOCKING 0x0 ;  /* 0x0000000000007b1d */ /* 0x000fe40000010000 */
[----:B------:R-:W-:-:S02]  /*1120*/  ISETP.NE.AND P1, PT, R4, 0x1, PT ;  /* 0x000000010400780c */ /* 0x000fc40003f25270 */
[----:B-1----:R-:W-:Y:S01]  /*1130*/  SHF.R.S32.HI R2, RZ, 0x1f, R156 ;  /* 0x0000001fff027819 */ /* 0x002fe2000001149c */
[----:B------:R-:W-:Y:S01]  /*1140*/  USHF.R.S32.HI UR19, URZ, 0x1f, UR15 ;  /* 0x0000001f3f137899 */ /* 0x000fe2000801140f */
[----:B---3--:R1:W3:Y:S02]  /*1150*/  @P0 R2UR UR16, R0 ;  /* 0x00000000001003c2 */ /* 0x0082e400000e0000 */
[----:B---3--:R-:W-:Y:S02]  /*1160*/  @!UP0 UMOV UR16, UR15 ;  /* 0x0000000f00108c82 */ /* 0x008fe40008000000 */
[----:B------:R-:W-:Y:S02]  /*1170*/  USHF.R.S32.HI UR7, URZ, 0x1f, UR16 ;  /* 0x0000001f3f077899 */ /* 0x000fe40008011410 */
[----:B------:R-:W-:Y:S02]  /*1180*/  UIMAD.WIDE.U32 UR20, UR16, UR4, URZ ;  /* 0x00000004101472a5 */ /* 0x000fe4000f8e003f */
[----:B------:R-:W-:-:S04]  /*1190*/  UIMAD UR7, UR7, UR4, URZ ;  /* 0x00000004070772a4 */ /* 0x000fc8000f8e023f */
[----:B------:R-:W-:Y:S01]  /*11a0*/  UIMAD UR7, UR16, UR5, UR7 ;  /* 0x00000005100772a4 */ /* 0x000fe2000f8e0207 */
[----:B-1----:R-:W-:-:S03]  /*11b0*/  LEA.HI R0, R2, R156, RZ, 0x3 ;  /* 0x0000009c02007211 */ /* 0x002fc600078f18ff */
[----:B------:R-:W-:Y:S02]  /*11c0*/  UIADD3 UR7, UR21, UR7, URZ ;  /* 0x0000000715077290 */ /* 0x000fe4000fffe03f */
[----:B------:R-:W-:Y:S01]  /*11d0*/  USHF.R.S32.HI UR16, URZ, 0x1f, UR11 ;  /* 0x0000001f3f107899 */ /* 0x000fe2000801140b */
[----:B------:R-:W-:Y:S01]  /*11e0*/  LOP3.LUT R10, R0, 0xfffffff8, RZ, 0xc0, !PT ;  /* 0xfffffff8000a7812 */ /* 0x000fe200078ec0ff */
[----:B------:R-:W-:Y:S01]  /*11f0*/  ULDC.64 UR4, c[0x0][0x1b8] ;  /* 0x00006e0000047ab9 */ /* 0x000fe20000000a00 */
[----:B------:R-:W-:-:S03]  /*1200*/  SHF.R.S32.HI R30, RZ, 0x3, R0 ;  /* 0x00000003ff1e7819 */ /* 0x000fc60000011400 */
[----:B------:R-:W-:-:S04]  /*1210*/  IMAD.IADD R10, R156, 0x1, -R10 ;  /* 0x000000019c0a7824 */ /* 0x000fc800078e0a0a */
[----:B------:R-:W-:-:S05]  /*1220*/  IMAD R32, R10, 0x20, R30 ;  /* 0x000000200a207824 */ /* 0x000fca00078e021e */
[----:B------:R-:W-:Y:S01]  /*1230*/  IADD3 R0, R32, UR17, RZ ;  /* 0x0000001120007c10 */ /* 0x000fe2000fffe0ff */
[----:B------:R-:W-:Y:S02]  /*1240*/  UIMAD UR18, UR16, UR4, URZ ;  /* 0x00000004101272a4 */ /* 0x000fe4000f8e023f */
[----:B------:R-:W-:Y:S01]  /*1250*/  UIMAD.WIDE.U32 UR28, UR11, UR4, URZ ;  /* 0x000000040b1c72a5 */ /* 0x000fe2000f8e003f */
[----:B------:R-:W-:Y:S01]  /*1260*/  ISETP.GE.AND P0, PT, R0, UR9, PT ;  /* 0x0000000900007c0c */ /* 0x000fe2000bf06270 */
[----:B------:R-:W-:Y:S01]  /*1270*/  IMAD.SHL.U32 R16, R30, 0x40, RZ ;  /* 0x000000401e107824 */ /* 0x000fe200078e00ff */
[----:B--2---:R-:W-:Y:S01]  /*1280*/  IADD3 R0, R0, UR10, RZ ;  /* 0x0000000a00007c10 */ /* 0x004fe2000fffe0ff */
[----:B------:R-:W-:Y:S01]  /*1290*/  IMAD.SHL.U32 R40, R10, 0x8, RZ ;  /* 0x000000080a287824 */ /* 0x000fe200078e00ff */
[----:B------:R-:W-:Y:S01]  /*12a0*/  ISETP.GT.OR P0, PT, R32, 0x2f, P0 ;  /* 0x0000002f2000780c */ /* 0x000fe20000704670 */
[----:B------:R-:W-:Y:S02]  /*12b0*/  STL [R1+0x20], R32 ;  /* 0x0000202001007387 */ /* 0x000fe40000100800 */
        /* <DEDUP_REMOVED lines=8> */
[----:B------:R-:W-:Y:S01]  /*1340*/  PLOP3.LUT P1, PT, PT, PT, UP1, 0x80, 0x0 ;  /* 0x000000000000781c */ /* 0x000fe20003f2f018 */
[----:B------:R-:W-:Y:S01]  /*1350*/  UIMAD UR18, UR11, UR5, UR18 ;  /* 0x000000050b1272a4 */ /* 0x000fe2000f8e0212 */
[----:B------:R-:W-:Y:S01]  /*1360*/  PLOP3.LUT P0, PT, PT, PT, UP1, 0x80, 0x0 ;  /* 0x000000000000781c */ /* 0x000fe20003f0f018 */
[----:B------:R-:W-:Y:S01]  /*1370*/  IMAD.MOV R5, RZ, RZ, -R5 ;  /* 0x000000ffff057224 */ /* 0x000fe200078e0a05 */
[----:B------:R-:W-:Y:S01]  /*1380*/  IADD3 R3, R32, UR26, RZ ;  /* 0x0000001a20037c10 */ /* 0x000fe2000fffe0ff */
[----:B------:R-:W-:Y:S01]  /*1390*/  ULDC.64 UR4, c[0x0][0x1c0] ;  /* 0x0000700000047ab9 */ /* 0x000fe20000000a00 */
[----:B------:R-:W-:Y:S01]  /*13a0*/  LOP3.LUT R16, R16, 0x1c0, RZ, 0xc0, !PT ;  /* 0x000001c010107812 */ /* 0x000fe200078ec0ff */
[----:B------:R-:W-:Y:S01]  /*13b0*/  UIADD3 UR29, UR29, UR18, URZ ;  /* 0x000000121d1d7290 */ /* 0x000fe2000fffe03f */
[C---:B------:R-:W-:Y:S01]  /*13c0*/  IADD3 R14, R40.reuse, 0x80, RZ ;  /* 0x00000080280e7810 */ /* 0x040fe20007ffe0ff */
[----:B------:R-:W-:Y:S01]  /*13d0*/  UIMAD UR19, UR19, UR4, URZ ;  /* 0x00000004131372a4 */ /* 0x000fe2000f8e023f */
[C---:B------:R-:W-:Y:S01]  /*13e0*/  IADD3 R13, R40.reuse, 0xc0, RZ ;  /* 0x000000c0280d7810 */ /* 0x040fe20007ffe0ff */
[----:B------:R-:W-:Y:S01]  /*13f0*/  UIMAD.WIDE.U32 UR28, UR15, UR4, UR28 ;  /* 0x000000040f1c72a5 */ /* 0x000fe2000f8e001c */
[----:B------:R-:W-:Y:S01]  /*1400*/  SHF.R.S32.HI R11, RZ, 0x1f, R14 ;  /* 0x0000001fff0b7819 */ /* 0x000fe2000001140e */
[----:B------:R-:W-:Y:S01]  /*1410*/  @P1 IMAD.HI.U32 R4, R3, c[0x0][0x2c8], RZ ;  /* 0x0000b20003041a27 */ /* 0x000fe200078e00ff */
[----:B------:R-:W-:Y:S01]  /*1420*/  UIMAD UR5, UR15, UR5, UR19 ;  /* 0x000000050f0572a4 */ /* 0x000fe2000f8e0213 */
[----:B------:R-:W-:Y:S01]  /*1430*/  ISETP.GE.AND P3, PT, R40, c[0x0][0x198], PT ;  /* 0x0000660028007a0c */ /* 0x000fe20003f66270 */
[----:B------:R-:W-:Y:S01]  /*1440*/  BSSY B0, `(.L_x_387) ;  /* 0x000013c000007945 */ /* 0x000fe20003800000 */
[----:B------:R-:W-:Y:S01]  /*1450*/  IMAD.U32 R9, RZ, RZ, UR29 ;  /* 0x0000001dff097e24 */ /* 0x000fe2000f8e00ff */
[----:B------:R-:W-:Y:S01]  /*1460*/  UIADD3 UR5, UR29, UR5, URZ ;  /* 0x000000051d057290 */ /* 0x000fe2000fffe03f */
[----:B------:R-:W-:Y:S01]  /*1470*/  IMAD.U32 R8, RZ, RZ, UR28 ;  /* 0x0000001cff087e24 */ /* 0x000fe2000f8e00ff */
[----:B------:R-:W-:Y:S01]  /*1480*/  ULDC UR15, c[0x0][0x168] ;  /* 0x00005a00000f7ab9 */ /* 0x000fe20000000800 */
[----:B------:R-:W-:Y:S01]  /*1490*/  LEA.HI R11, R11, R14, RZ, 0x3 ;  /* 0x0000000e0b0b7211 */ /* 0x000fe200078f18ff */
[----:B------:R-:W-:Y:S01]  /*14a0*/  UIMAD UR15, UR6, UR15, URZ ;  /* 0x0000000f060f72a4 */ /* 0x000fe2000f8e023f */
[----:B------:R-:W-:Y:S01]  /*14b0*/  ISETP.GE.AND P5, PT, R14, c[0x0][0x198], PT ;  /* 0x000066000e007a0c */ /* 0x000fe20003fa6270 */
[----:B-1----:R-:W-:Y:S01]  /*14c0*/  IMAD.MOV.U32 R7, RZ, RZ, R3 ;  /* 0x000000ffff077224 */ /* 0x002fe200078e0003 */
[----:B------:R-:W-:Y:S01]  /*14d0*/  @P0 SHF.R.U32.HI R7, RZ, c[0x0][0x2cc], R4 ;  /* 0x0000b300ff070a19 */ /* 0x000fe20000011604 */
[----:B------:R-:W-:Y:S01]  /*14e0*/  IMAD.U32 R9, RZ, RZ, UR5 ;  /* 0x00000005ff097e24 */ /* 0x000fe2000f8e00ff */
[----:B------:R-:W-:Y:S01]  /*14f0*/  ISETP.GE.AND P6, PT, R13, c[0x0][0x198], PT ;  /* 0x000066000d007a0c */ /* 0x000fe20003fc6270 */
[----:B------:R-:W-:Y:S01]  /*1500*/  IMAD R36, R5, c[0x0][0x2b8], R0 ;  /* 0x0000ae0005247a24 */ /* 0x000fe200078e0200 */
[--C-:B------:R-:W-:Y:S01]  /*1510*/  SHF.R.S32.HI R6, RZ, 0x1f, R7.reuse ;  /* 0x0000001fff067819 */ /* 0x100fe20000011407 */
[----:B------:R-:W-:Y:S01]  /*1520*/  IMAD.MOV R4, RZ, RZ, -R7 ;  /* 0x000000ffff047224 */ /* 0x000fe200078e0a07 */
[----:B------:R-:W-:Y:S01]  /*1530*/  LOP3.LUT R34, R11, 0xfffffff8, RZ, 0xc0, !PT ;  /* 0xfffffff80b227812 */ /* 0x000fe200078ec0ff */
[----:B------:R-:W-:Y:S01]  /*1540*/  IMAD.WIDE.U32 R8, R7, c[0x0][0x1b0], R8 ;  /* 0x00006c0007087a25 */ /* 0x000fe200078e0008 */
[----:B------:R-:W-:Y:S01]  /*1550*/  ULDC.64 UR4, c[0x0][0x1e8] ;  /* 0x00007a0000047ab9 */ /* 0x000fe20000000a00 */
[----:B------:R-:W-:Y:S01]  /*1560*/  SHF.R.S32.HI R12, RZ, 0x1f, R40 ;  /* 0x0000001fff0c7819 */ /* 0x000fe20000011428 */
[----:B------:R-:W-:Y:S01]  /*1570*/  UIMAD UR6, UR16, UR4, URZ ;  /* 0x00000004100672a4 */ /* 0x000fe2000f8e023f */
[----:B------:R-:W-:Y:S01]  /*1580*/  IMAD R4, R4, c[0x0][0x2c4], R3 ;  /* 0x0000b10004047a24 */ /* 0x000fe200078e0203 */
[----:B------:R-:W-:Y:S01]  /*1590*/  UIMAD.WIDE.U32 UR18, UR11, UR4, URZ ;  /* 0x000000040b1272a5 */ /* 0x000fe2000f8e003f */
[----:B------:R-:W-:Y:S01]  /*15a0*/  IMAD R6, R6, c[0x0][0x1b0], RZ ;  /* 0x00006c0006067a24 */ /* 0x000fe200078e02ff */
[----:B------:R-:W-:-:S02]  /*15b0*/  UIMAD UR6, UR11, UR5, UR6 ;  /* 0x000000050b0672a4 */ /* 0x000fc4000f8e0206 */
[----:B------:R-:W-:Y:S01]  /*15c0*/  SHF.R.S32.HI R3, RZ, 0x1f, R4 ;  /* 0x0000001fff037819 */ /* 0x000fe20000011404 */
[----:B------:R-:W-:Y:S01]  /*15d0*/  IMAD R6, R7, c[0x0][0x1b4], R6 ;  /* 0x00006d0007067a24 */ /* 0x000fe200078e0206 */
[----:B------:R-:W-:Y:S02]  /*15e0*/  UIADD3 UR6, UR19, UR6, URZ ;  /* 0x0000000613067290 */ /* 0x000fe4000fffe03f */
[----:B------:R-:W-:Y:S01]  /*15f0*/  UIADD3 UR28, UR27, UR9, URZ ;  /* 0x000000091b1c7290 */ /* 0x000fe2000fffe03f */
[----:B------:R-:W-:Y:S01]  /*1600*/  IMAD.IADD R7, R9, 0x1, R6 ;  /* 0x0000000109077824 */ /* 0x000fe200078e0206 */
[----:B------:R-:W-:Y:S01]  /*1610*/  IADD3 R9, R40, 0x40, RZ ;  /* 0x0000004028097810 */ /* 0x000fe20007ffe0ff */
[----:B------:R-:W-:Y:S01]  /*1620*/  IMAD R3, R3, c[0x0][0x1a8], RZ ;  /* 0x00006a0003037a24 */ /* 0x000fe200078e02ff */
[----:B------:R-:W-:Y:S01]  /*1630*/  UISETP.LT.AND UP0, UPT, UR28, 0x30, UPT ;  /* 0x000000301c00788c */ /* 0x000fe2000bf01270 */
[----:B------:R-:W-:Y:S01]  /*1640*/  IMAD.MOV.U32 R6, RZ, RZ, R8 ;  /* 0x000000ffff067224 */ /* 0x000fe200078e0008 */
[----:B------:R-:W-:Y:S01]  /*1650*/  LEA.HI R8, R2, R156, RZ, 0x6 ;  /* 0x0000009c02087211 */ /* 0x000fe200078f30ff */
[C---:B------:R-:W-:Y:S01]  /*1660*/  IMAD R3, R4.reuse, c[0x0][0x1ac], R3 ;  /* 0x00006b0004037a24 */ /* 0x040fe200078e0203 */
[----:B------:R-:W-:Y:S01]  /*1670*/  SHF.R.S32.HI R15, RZ, 0x1f, R9 ;  /* 0x0000001fff0f7819 */ /* 0x000fe20000011409 */
[----:B------:R-:W-:Y:S01]  /*1680*/  IMAD.WIDE.U32 R6, R4, c[0x0][0x1a8], R6 ;  /* 0x00006a0004067a25 */ /* 0x000fe200078e0006 */
[----:B------:R-:W-:Y:S01]  /*1690*/  SHF.R.U32.HI R4, RZ, 0x3, R16 ;  /* 0x00000003ff047819 */ /* 0x000fe20000011610 */
[----:B------:R-:W-:Y:S01]  /*16a0*/  USEL UR4, UR28, 0x30, UP0 ;  /* 0x000000301c047887 */ /* 0x000fe20008000000 */
[----:B------:R-:W-:Y:S01]  /*16b0*/  LOP3.LUT R16, R16, 0x38, R40, 0xf8, !PT ;  /* 0x0000003810107812 */ /* 0x000fe200078ef828 */
[----:B------:R-:W-:Y:S01]  /*16c0*/  IMAD.IADD R3, R7, 0x1, R3 ;  /* 0x0000000107037824 */ /* 0x000fe200078e0203 */
[----:B------:R-:W-:Y:S01]  /*16d0*/  LEA R20, P0, R6, c[0x0][0x160], 0x1 ;  /* 0x0000580006147a11 */ /* 0x000fe200078008ff */
[----:B------:R-:W-:Y:S01]  /*16e0*/  IMAD.SHL.U32 R8, R8, 0x8, RZ ;  /* 0x0000000808087824 */ /* 0x000fe200078e00ff */
[----:B------:R-:W-:-:S02]  /*16f0*/  LOP3.LUT R16, R16, R4, RZ, 0x3c, !PT ;  /* 0x0000000410107212 */ /* 0x000fc400078e3cff */
[----:B------:R-:W-:Y:S01]  /*1700*/  LEA.HI.X R3, R6, c[0x0][0x164], R3, 0x1, P0 ;  /* 0x0000590006037a11 */ /* 0x000fe200000f0c03 */
[----:B------:R-:W-:Y:S01]  /*1710*/  SHFL.IDX PT, R22, R20, 0x1, 0x181f ;  /* 0x00381f0014167f89 */ /* 0x000fe200000e0000 */
[----:B------:R-:W-:Y:S02]  /*1720*/  IADD3 R4, R30, UR26, RZ ;  /* 0x0000001a1e047c10 */ /* 0x000fe4000fffe0ff */
[----:B------:R-:W-:Y:S01]  /*1730*/  LOP3.LUT R16, R16, 0xfffffe00, R8, 0xf8, !PT ;  /* 0xfffffe0010107812 */ /* 0x000fe200078ef808 */
[----:B------:R-:W-:Y:S01]  /*1740*/  SHFL.IDX PT, R6, R20, RZ, 0x181f ;  /* 0x00181fff14067589 */ /* 0x000fe200000e0000 */
[----:B------:R-:W-:Y:S02]  /*1750*/  ISETP.GE.AND P0, PT, R4, UR15, PT ;  /* 0x0000000f04007c0c */ /* 0x000fe4000bf06270 */
[----:B------:R-:W-:Y:S01]  /*1760*/  SHF.R.S32.HI R8, RZ, 0x1f, R13 ;  /* 0x0000001fff087819 */ /* 0x000fe2000001140d */
[----:B------:R-:W1:Y:S01]  /*1770*/  SHFL.IDX PT, R7, R3, RZ, 0x181f ;  /* 0x00181fff03077589 */ /* 0x000e6200000e0000 */
[----:B------:R-:W-:Y:S01]  /*1780*/  LEA.HI R15, R15, R9, RZ, 0x3 ;  /* 0x000000090f0f7211 */ /* 0x000fe200078f18ff */
[----:B------:R-:W-:Y:S01]  /*1790*/  IMAD.SHL.U32 R41, R16, 0x2, RZ ;  /* 0x0000000210297824 */ /* 0x000fe200078e00ff */
[----:B------:R-:W-:Y:S01]  /*17a0*/  ISETP.GE.AND P4, PT, R9, c[0x0][0x198], PT ;  /* 0x0000660009007a0c */ /* 0x000fe20003f86270 */
[----:B------:R-:W3:Y:S01]  /*17b0*/  SHFL.IDX PT, R23, R3, 0x1, 0x181f ;  /* 0x00381f0003177f89 */ /* 0x000ee200000e0000 */
[----:B------:R-:W-:-:S02]  /*17c0*/  LEA.HI R8, R8, R13, RZ, 0x3 ;  /* 0x0000000d08087211 */ /* 0x000fc400078f18ff */
[----:B------:R-:W-:Y:S01]  /*17d0*/  LOP3.LUT R35, R15, 0xfffffff8, RZ, 0xc0, !PT ;  /* 0xfffffff80f237812 */ /* 0x000fe200078ec0ff */
[----:B------:R-:W-:Y:S01]  /*17e0*/  SHFL.IDX PT, R21, R3, 0x3, 0x181f ;  /* 0x00781f0003157f89 */ /* 0x000fe200000e0000 */
[----:B------:R-:W-:Y:S02]  /*17f0*/  LOP3.LUT R33, R8, 0xfffffff8, RZ, 0xc0, !PT ;  /* 0xfffffff808217812 */ /* 0x000fe400078ec0ff */
[----:B------:R-:W-:-:S04]  /*1800*/  IADD3 R0, R4, 0x20, RZ ;  /* 0x0000002004007810 */ /* 0x000fc80007ffe0ff */
[----:B------:R-:W-:Y:S02]  /*1810*/  ISETP.GE.AND P1, PT, R0, UR15, PT ;  /* 0x0000000f00007c0c */ /* 0x000fe4000bf26270 */
[C---:B------:R-:W-:Y:S02]  /*1820*/  IADD3 R0, R4.reuse, 0x40, RZ ;  /* 0x0000004004007810 */ /* 0x040fe40007ffe0ff */
[----:B------:R-:W-:-:S04]  /*1830*/  IADD3 R4, R4, 0x60, RZ ;  /* 0x0000006004047810 */ /* 0x000fc80007ffe0ff */
[----:B------:R-:W-:Y:S01]  /*1840*/  ISETP.GE.AND P2, PT, R4, UR15, PT ;  /* 0x0000000f04007c0c */ /* 0x000fe2000bf46270 */
[----:B-1----:R-:W-:-:S04]  /*1850*/  @!P0 IMAD.WIDE R16, R40, 0x2, R6 ;  /* 0x0000000228108825 */ /* 0x002fc800078e0206 */
[--C-:B------:R-:W-:Y:S01]  /*1860*/  @!P0 IMAD.WIDE R18, R35, 0x2, R6.reuse ;  /* 0x0000000223128825 */ /* 0x100fe200078e0206 */
[----:B------:R1:W-:Y:S03]  /*1870*/  @!P0 LDGSTS.E.BYPASS.LTC128B.128 [R41+0x100], [R16.64], !P3 ;  /* 0x0010000010298fae */ /* 0x0003e6000d901d56 */
[--C-:B------:R-:W-:Y:S01]  /*1880*/  @!P0 IMAD.WIDE R24, R34, 0x2, R6.reuse ;  /* 0x0000000222188825 */ /* 0x100fe200078e0206 */
[----:B------:R4:W-:Y:S03]  /*1890*/  @!P0 LDGSTS.E.BYPASS.LTC128B.128 [R41+0x4100], [R18.64], !P4 ;  /* 0x0410000012298fae */ /* 0x0009e6000e101d56 */
[----:B------:R-:W-:Y:S01]  /*18a0*/  @!P0 IMAD.WIDE R6, R33, 0x2, R6 ;  /* 0x0000000221068825 */ /* 0x000fe200078e0206 */
[----:B------:R5:W-:Y:S03]  /*18b0*/  @!P0 LDGSTS.E.BYPASS.LTC128B.128 [R41+0x8100], [R24.64], !P5 ;  /* 0x0810000018298fae */ /* 0x000be6000e901d56 */
[----:B---3--:R-:W-:Y:S01]  /*18c0*/  @!P1 IMAD.WIDE R26, R40, 0x2, R22 ;  /* 0x00000002281a9825 */ /* 0x008fe200078e0216 */
[----:B------:R3:W-:Y:S01]  /*18d0*/  @!P0 LDGSTS.E.BYPASS.LTC128B.128 [R41+0xc100], [R6.64], !P6 ;  /* 0x0c10000006298fae */ /* 0x0007e2000f101d56 */
[----:B------:R-:W-:-:S02]  /*18e0*/  ISETP.GE.AND P0, PT, R0, UR15, PT ;  /* 0x0000000f00007c0c */ /* 0x000fc4000bf06270 */
[----:B------:R-:W-:Y:S01]  /*18f0*/  @!P1 IMAD.WIDE R28, R34, 0x2, R22 ;  /* 0x00000002221c9825 */ /* 0x000fe200078e0216 */
[----:B------:R3:W-:Y:S01]  /*1900*/  @!P1 LDGSTS.E.BYPASS.LTC128B.128 [R41+0x1100], [R26.64], !P3 ;  /* 0x011000001a299fae */ /* 0x0007e2000d901d56 */
[----:B-1----:R-:W-:Y:S02]  /*1910*/  SHF.R.S32.HI R16, RZ, 0x1f, R36 ;  /* 0x0000001fff107819 */ /* 0x002fe40000011424 */
[----:B----4-:R-:W-:-:S04]  /*1920*/  IMAD.WIDE.U32 R18, R36, c[0x0][0x1e0], RZ ;  /* 0x0000780024127a25 */ /* 0x010fc800078e00ff */
[----:B-----5:R-:W-:-:S04]  /*1930*/  @!P1 IMAD.WIDE R24, R35, 0x2, R22 ;  /* 0x0000000223189825 */ /* 0x020fc800078e0216 */
[----:B---3--:R-:W-:Y:S01]  /*1940*/  IMAD R6, R16, c[0x0][0x1e0], RZ ;  /* 0x0000780010067a24 */ /* 0x008fe200078e02ff */
[----:B------:R1:W-:Y:S01]  /*1950*/  @!P1 LDGSTS.E.BYPASS.LTC128B.128 [R41+0x5100], [R24.64], !P4 ;  /* 0x0510000018299fae */ /* 0x0003e2000e101d56 */
[----:B------:R-:W-:-:S03]  /*1960*/  @!P1 IMAD.WIDE R22, R33, 0x2, R22 ;  /* 0x0000000221169825 */ /* 0x000fc600078e0216 */
[----:B------:R3:W-:Y:S01]  /*1970*/  @!P1 LDGSTS.E.BYPASS.LTC128B.128 [R41+0x9100], [R28.64], !P5 ;  /* 0x091000001c299fae */ /* 0x0007e2000e901d56 */
[----:B------:R-:W-:Y:S02]  /*1980*/  IMAD R6, R36, c[0x0][0x1e4], R6 ;  /* 0x0000790024067a24 */ /* 0x000fe400078e0206 */
[----:B------:R-:W-:Y:S01]  /*1990*/  IMAD R16, R16, c[0x0][0x208], RZ ;  /* 0x0000820010107a24 */ /* 0x000fe200078e02ff */
[----:B------:R4:W-:Y:S01]  /*19a0*/  @!P1 LDGSTS.E.BYPASS.LTC128B.128 [R41+0xd100], [R22.64], !P6 ;  /* 0x0d10000016299fae */ /* 0x0009e2000f101d56 */
[----:B------:R-:W-:Y:S02]  /*19b0*/  IMAD.IADD R7, R19, 0x1, R6 ;  /* 0x0000000113077824 */ /* 0x000fe400078e0206 */
[----:B------:R-:W-:Y:S01]  /*19c0*/  IMAD.MOV.U32 R6, RZ, RZ, R18 ;  /* 0x000000ffff067224 */ /* 0x000fe200078e0012 */
[----:B------:R-:W-:Y:S01]  /*19d0*/  SHFL.IDX PT, R19, R3, 0x2, 0x181f ;  /* 0x00581f0003137f89 */ /* 0x000fe200000e0000 */
[----:B------:R-:W-:-:S03]  /*19e0*/  IMAD R16, R36, c[0x0][0x20c], R16 ;  /* 0x0000830024107a24 */ /* 0x000fc600078e0210 */
[----:B------:R-:W4:Y:S04]  /*19f0*/  SHFL.IDX PT, R18, R20, 0x2, 0x181f ;  /* 0x00581f0014127f89 */ /* 0x000f2800000e0000 */
[----:B------:R-:W1:Y:S01]  /*1a00*/  SHFL.IDX PT, R20, R20, 0x3, 0x181f ;  /* 0x00781f0014147f89 */ /* 0x000e6200000e0000 */
[----:B----4-:R-:W-:-:S04]  /*1a10*/  @!P0 IMAD.WIDE R22, R35, 0x2, R18 ;  /* 0x0000000223168825 */ /* 0x010fc800078e0212 */
[----:B------:R-:W-:-:S04]  /*1a20*/  @!P0 IMAD.WIDE R26, R33, 0x2, R18 ;  /* 0x00000002211a8825 */ /* 0x000fc800078e0212 */
[----:B-1----:R-:W-:Y:S01]  /*1a30*/  @!P2 IMAD.WIDE R24, R40, 0x2, R20 ;  /* 0x000000022818a825 */ /* 0x002fe200078e0214 */
[----:B--2---:R-:W-:-:S03]  /*1a40*/  SHF.R.S32.HI R0, RZ, 0x1f, R31 ;  /* 0x0000001fff007819 */ /* 0x004fc6000001141f */
[C---:B------:R-:W-:Y:S01]  /*1a50*/  IMAD.WIDE.U32 R6, R31.reuse, c[0x0][0x1f0], R6 ;  /* 0x00007c001f067a25 */ /* 0x040fe200078e0006 */
[----:B------:R-:W-:Y:S03]  /*1a60*/  STL [R1+0x8], R31 ;  /* 0x0000081f01007387 */ /* 0x000fe60000100800 */
[C---:B------:R-:W-:Y:S01]  /*1a70*/  IMAD R5, R0.reuse, c[0x0][0x1f0], RZ ;  /* 0x00007c0000057a24 */ /* 0x040fe200078e02ff */
[----:B------:R-:W-:Y:S01]  /*1a80*/  STL [R1+0x24], R40 ;  /* 0x0000242801007387 */ /* 0x000fe20000100800 */
[----:B------:R-:W-:Y:S02]  /*1a90*/  IMAD R11, R0, c[0x0][0x218], RZ ;  /* 0x00008600000b7a24 */ /* 0x000fe400078e02ff */
[C---:B------:R-:W-:Y:S01]  /*1aa0*/  IMAD R3, R31.reuse, c[0x0][0x1f4], R5 ;  /* 0x00007d001f037a24 */ /* 0x040fe200078e0205 */
[----:B------:R-:W-:Y:S01]  /*1ab0*/  IADD3 R5, P1, R6, UR18, RZ ;  /* 0x0000001206057c10 */ /* 0x000fe2000ff3e0ff */
[----:B------:R-:W-:Y:S01]  /*1ac0*/  IMAD R11, R31, c[0x0][0x21c], R11 ;  /* 0x000087001f0b7a24 */ /* 0x000fe200078e020b */
[----:B------:R-:W-:Y:S01]  /*1ad0*/  STL [R1+0x1c], R41 ;  /* 0x00001c2901007387 */ /* 0x000fe20000100800 */
[----:B------:R-:W-:Y:S01]  /*1ae0*/  IMAD.SHL.U32 R0, R30, 0x8, RZ ;  /* 0x000000081e007824 */ /* 0x000fe200078e00ff */
[----:B------:R-:W-:-:S02]  /*1af0*/  IADD3.X R3, R7, UR6, R3, P1, !PT ;  /* 0x0000000607037c10 */ /* 0x000fc40008ffe403 */
[C---:B------:R-:W-:Y:S01]  /*1b00*/  LEA R6, P1, R5.reuse, c[0x0][0x1c8], 0x1 ;  /* 0x0000720005067a11 */ /* 0x040fe200078208ff */
[----:B------:R-:W-:Y:S03]  /*1b10*/  STL [R1+0x18], R35 ;  /* 0x0000182301007387 */ /* 0x000fe60000100800 */
[----:B------:R-:W-:Y:S01]  /*1b20*/  LEA.HI.X R3, R5, c[0x0][0x1cc], R3, 0x1, P1 ;  /* 0x0000730005037a11 */ /* 0x000fe200008f0c03 */
[--C-:B------:R-:W-:Y:S01]  /*1b30*/  @!P0 IMAD.WIDE R4, R40, 0x2, R18.reuse ;  /* 0x0000000228048825 */ /* 0x100fe200078e0212 */
[----:B------:R-:W-:Y:S04]  /*1b40*/  STL [R1+0x14], R34 ;  /* 0x0000142201007387 */ /* 0x000fe80000100800 */
[----:B------:R1:W-:Y:S04]  /*1b50*/  @!P0 LDGSTS.E.BYPASS.LTC128B.128 [R41+0x2100], [R4.64], !P3 ;  /* 0x0210000004298fae */ /* 0x0003e8000d901d56 */
[----:B------:R2:W-:Y:S04]  /*1b60*/  @!P0 LDGSTS.E.BYPASS.LTC128B.128 [R41+0x6100], [R22.64], !P4 ;  /* 0x0610000016298fae */ /* 0x0005e8000e101d56 */
[----:B------:R-:W-:Y:S04]  /*1b70*/  SHFL.IDX PT, R7, R3, 0x1, 0x181f ;  /* 0x00381f0003077f89 */ /* 0x000fe800000e0000 */
[----:B------:R-:W-:Y:S04]  /*1b80*/  STL [R1+0x10], R33 ;  /* 0x0000102101007387 */ /* 0x000fe80000100800 */
[----:B------:R-:W-:Y:S01]  /*1b90*/  STL [R1+0xc], R36 ;  /* 0x00000c2401007387 */ /* 0x000fe20000100800 */
[----:B-1----:R-:W-:-:S03]  /*1ba0*/  @!P0 IMAD.WIDE R4, R34, 0x2, R18 ;  /* 0x0000000222048825 */ /* 0x002fc600078e0212 */
[----:B------:R-:W-:Y:S01]  /*1bb0*/  SHFL.IDX PT, R18, R6, RZ, 0x181f ;  /* 0x00181fff06127589 */ /* 0x000fe200000e0000 */
[----:B--2---:R-:W-:-:S03]  /*1bc0*/  IMAD.WIDE.U32 R22, R36, c[0x0][0x208], RZ ;  /* 0x0000820024167a25 */ /* 0x004fc600078e00ff */
[----:B------:R-:W1:Y:S01]  /*1bd0*/  SHFL.IDX PT, R19, R3, RZ, 0x181f ;  /* 0x00181fff03137589 */ /* 0x000e6200000e0000 */
[----:B------:R-:W-:-:S03]  /*1be0*/  IMAD.IADD R17, R23, 0x1, R16 ;  /* 0x0000000117117824 */ /* 0x000fc600078e0210 */
[----:B------:R2:W-:Y:S01]  /*1bf0*/  @!P0 LDGSTS.E.BYPASS.LTC128B.128 [R41+0xa100], [R4.64], !P5 ;  /* 0x0a10000004298fae */ /* 0x0005e2000e901d56 */
[----:B------:R-:W-:-:S03]  /*1c00*/  IMAD.MOV.U32 R16, RZ, RZ, R22 ;  /* 0x000000ffff107224 */ /* 0x000fc600078e0016 */
[----:B------:R4:W-:Y:S01]  /*1c10*/  @!P0 LDGSTS.E.BYPASS.LTC128B.128 [R41+0xe100], [R26.64], !P6 ;  /* 0x0e1000001a298fae */ /* 0x0009e2000f101d56 */
[----:B------:R-:W-:Y:S01]  /*1c20*/  ISETP.GE.AND P6, PT, R9, c[0x0][0x1d4], PT ;  /* 0x0000750009007a0c */ /* 0x000fe20003fc6270 */
[----:B------:R-:W-:Y:S02]  /*1c30*/  IMAD.WIDE.U32 R16, R31, c[0x0][0x218], R16 ;  /* 0x000086001f107a25 */ /* 0x000fe400078e0010 */
[----:B------:R5:W-:Y:S01]  /*1c40*/  @!P2 LDGSTS.E.BYPASS.LTC128B.128 [R41+0x3100], [R24.64], !P3 ;  /* 0x031000001829afae */ /* 0x000be2000d901d56 */
[----:B------:R-:W-:-:S03]  /*1c50*/  ISETP.GE.AND P3, PT, R40, c[0x0][0x1d4], PT ;  /* 0x0000750028007a0c */ /* 0x000fc60003f66270 */
[----:B------:R-:W1:Y:S01]  /*1c60*/  SHFL.IDX PT, R6, R6, 0x1, 0x181f ;  /* 0x00381f0006067f89 */ /* 0x000e6200000e0000 */
[----:B--2---:R-:W-:Y:S01]  /*1c70*/  IADD3 R4, -R30, UR4, RZ ;  /* 0x000000041e047c10 */ /* 0x004fe2000fffe1ff */
[----:B------:R-:W-:Y:S02]  /*1c80*/  ULDC.64 UR4, c[0x0][0x210] ;  /* 0x0000840000047ab9 */ /* 0x000fe40000000a00 */
[----:B------:R-:W-:Y:S01]  /*1c90*/  UIMAD.WIDE.U32 UR14, UR11, UR4, URZ ;  /* 0x000000040b0e72a5 */ /* 0x000fe2000f8e003f */
[--C-:B----4-:R-:W-:Y:S01]  /*1ca0*/  @!P2 IMAD.WIDE R26, R35, 0x2, R20.reuse ;  /* 0x00000002231aa825 */ /* 0x110fe200078e0214 */
[C---:B------:R-:W-:Y:S01]  /*1cb0*/  ISETP.GE.AND P1, PT, R4.reuse, 0x1, PT ;  /* 0x000000010400780c */ /* 0x040fe20003f26270 */
[----:B------:R-:W-:Y:S01]  /*1cc0*/  UIMAD UR4, UR16, UR4, URZ ;  /* 0x00000004100472a4 */ /* 0x000fe2000f8e023f */
[----:B------:R-:W-:Y:S01]  /*1cd0*/  ISETP.GT.AND P0, PT, R4, 0x20, PT ;  /* 0x000000200400780c */ /* 0x000fe20003f04270 */
[--C-:B-----5:R-:W-:Y:S01]  /*1ce0*/  @!P2 IMAD.WIDE R24, R34, 0x2, R20.reuse ;  /* 0x000000022218a825 */ /* 0x120fe200078e0214 */
[----:B------:R2:W-:Y:S01]  /*1cf0*/  @!P2 LDGSTS.E.BYPASS.LTC128B.128 [R41+0x7100], [R26.64], !P4 ;  /* 0x071000001a29afae */ /* 0x0005e2000e101d56 */
[----:B------:R-:W-:Y:S01]  /*1d00*/  ISETP.GE.AND P4, PT, R13, c[0x0][0x198], PT ;  /* 0x000066000d007a0c */ /* 0x000fe20003f86270 */
[----:B------:R-:W-:Y:S01]  /*1d10*/  UIMAD UR4, UR11, UR5, UR4 ;  /* 0x000000050b0472a4 */ /* 0x000fe2000f8e0204 */
[----:B------:R-:W-:Y:S01]  /*1d20*/  @!P2 IMAD.WIDE R20, R33, 0x2, R20 ;  /* 0x000000022114a825 */ /* 0x000fe200078e0214 */
[----:B------:R4:W-:Y:S01]  /*1d30*/  @!P2 LDGSTS.E.BYPASS.LTC128B.128 [R41+0xb100], [R24.64], !P5 ;  /* 0x0b1000001829afae */ /* 0x0009e2000e901d56 */
[----:B------:R-:W-:Y:S01]  /*1d40*/  ISETP.GE.AND P5, PT, R14, c[0x0][0x1d4], PT ;  /* 0x000075000e007a0c */ /* 0x000fe20003fa6270 */
[----:B------:R-:W-:-:S02]  /*1d50*/  UIADD3 UR16, UR15, UR4, URZ ;  /* 0x000000040f107290 */ /* 0x000fc4000fffe03f */
[----:B------:R-:W-:Y:S01]  /*1d60*/  UIADD3 UR4, UR24, -0x1, URZ ;  /* 0xffffffff18047890 */ /* 0x000fe2000fffe03f */
[----:B-1----:R-:W-:-:S05]  /*1d70*/  @P1 IMAD.WIDE R4, R35, 0x2, R18 ;  /* 0x0000000223041825 */ /* 0x002fca00078e0212 */
[----:B------:R1:W-:Y:S01]  /*1d80*/  @!P2 LDGSTS.E.BYPASS.LTC128B.128 [R41+0xf100], [R20.64], !P4 ;  /* 0x0f1000001429afae */ /* 0x0003e2000e101d56 */
[----:B------:R-:W-:-:S03]  /*1d90*/  ISETP.GE.AND P4, PT, R13, c[0x0][0x1d4], PT ;  /* 0x000075000d007a0c */ /* 0x000fc60003f86270 */
[----:B------:R-:W0:Y:S01]  /*1da0*/  LDGDEPBAR ;  /* 0x00000000000079af */ /* 0x000e220000000000 */
[----:B-1----:R-:W-:-:S05]  /*1db0*/  @P1 IMAD.WIDE R20, R40, 0x2, R18 ;  /* 0x0000000228141825 */ /* 0x002fca00078e0212 */
[----:B------:R1:W-:Y:S04]  /*1dc0*/  @P1 LDGSTS.E.BYPASS.LTC128B.128 [R41+0x10100], [R20.64], !P3 ;  /* 0x1010000014291fae */ /* 0x0003e8000d901d56 */
[----:B------:R5:W-:Y:S01]  /*1dd0*/  @P1 LDGSTS.E.BYPASS.LTC128B.128 [R41+0x11900], [R4.64], !P6 ;  /* 0x1190000004291fae */ /* 0x000be2000f101d56 */
[----:B-1----:R-:W-:-:S04]  /*1de0*/  @P1 IMAD.WIDE R20, R34, 0x2, R18 ;  /* 0x0000000222141825 */ /* 0x002fc800078e0212 */
[----:B------:R-:W-:Y:S01]  /*1df0*/  @P1 IMAD.WIDE R18, R33, 0x2, R18 ;  /* 0x0000000221121825 */ /* 0x000fe200078e0212 */
[----:B-----5:R-:W-:Y:S01]  /*1e00*/  LEA.HI R5, R2, R156, RZ, 0x4 ;  /* 0x0000009c02057211 */ /* 0x020fe200078f20ff */
[----:B------:R1:W-:Y:S04]  /*1e10*/  @P1 LDGSTS.E.BYPASS.LTC128B.128 [R41+0x13100], [R20.64], !P5 ;  /* 0x1310000014291fae */ /* 0x0003e8000e901d56 */
[----:B------:R5:W-:Y:S01]  /*1e20*/  @P1 LDGSTS.E.BYPASS.LTC128B.128 [R41+0x14900], [R18.64], !P4 ;  /* 0x1490000012291fae */ /* 0x000be2000e101d56 */
[----:B------:R-:W-:-:S04]  /*1e30*/  IADD3 R15, P1, R16, UR14, RZ ;  /* 0x0000000e100f7c10 */ /* 0x000fc8000ff3e0ff */
[----:B------:R-:W-:Y:S01]  /*1e40*/  IADD3.X R11, R17, UR16, R11, P1, !PT ;  /* 0x00000010110b7c10 */ /* 0x000fe20008ffe40b */
[----:B------:R-:W-:Y:S01]  /*1e50*/  @P0 IMAD.WIDE R16, R40, 0x2, R6 ;  /* 0x0000000228100825 */ /* 0x000fe200078e0206 */
[----:B------:R-:W-:-:S04]  /*1e60*/  LEA R8, P1, R15, c[0x0][0x1f8], 0x1 ;  /* 0x00007e000f087a11 */ /* 0x000fc800078208ff */
[----:B------:R2:W-:Y:S01]  /*1e70*/  @P0 LDGSTS.E.BYPASS.LTC128B.128 [R41+0x11100], [R16.64], !P3 ;  /* 0x1110000010290fae */ /* 0x0005e2000d901d56 */
[----:B------:R-:W-:Y:S02]  /*1e80*/  LEA.HI.X R11, R15, c[0x0][0x1fc], R11, 0x1, P1 ;  /* 0x00007f000f0b7a11 */ /* 0x000fe400008f0c0b */
[----:B-1----:R-:W-:Y:S02]  /*1e90*/  SHF.R.S32.HI R20, RZ, 0x4, R5 ;  /* 0x00000004ff147819 */ /* 0x002fe40000011405 */
[C---:B-----5:R-:W-:Y:S01]  /*1ea0*/  LOP3.LUT R18, R5.reuse, 0xfffffff0, RZ, 0xc0, !PT ;  /* 0xfffffff005127812 */ /* 0x060fe200078ec0ff */
[----:B------:R-:W-:Y:S01]  /*1eb0*/  IMAD.SHL.U32 R19, R10, 0x40, RZ ;  /* 0x000000400a137824 */ /* 0x000fe200078e00ff */
[----:B------:R-:W-:-:S03]  /*1ec0*/  LEA.HI R5, R5, R20, RZ, 0x1 ;  /* 0x0000001405057211 */ /* 0x000fc600078f08ff */
[----:B------:R-:W-:Y:S01]  /*1ed0*/  IMAD.IADD R18, R156, 0x1, -R18 ;  /* 0x000000019c127824 */ /* 0x000fe200078e0a12 */
[----:B------:R-:W-:Y:S02]  /*1ee0*/  LOP3.LUT R19, R19, 0x1c0, RZ, 0xc0, !PT ;  /* 0x000001c013137812 */ /* 0x000fe400078ec0ff */
[----:B------:R-:W-:Y:S02]  /*1ef0*/  LOP3.LUT R5, R5, 0xfffffffe, RZ, 0xc0, !PT ;  /* 0xfffffffe05057812 */ /* 0x000fe400078ec0ff */
[----:B------:R-:W-:Y:S01]  /*1f00*/  SHF.R.S32.HI R4, RZ, 0x1f, R18 ;  /* 0x0000001fff047819 */ /* 0x000fe20000011412 */
[----:B--2---:R-:W-:Y:S01]  /*1f10*/  @P0 IMAD.WIDE R16, R34, 0x2, R6 ;  /* 0x0000000222100825 */ /* 0x004fe200078e0206 */
[----:B------:R-:W-:Y:S02]  /*1f20*/  LOP3.LUT R0, R19, 0x8, R0, 0xf8, !PT ;  /* 0x0000000813007812 */ /* 0x000fe400078ef800 */
[----:B------:R-:W-:Y:S01]  /*1f30*/  LEA.HI R4, R4, R18, RZ, 0x3 ;  /* 0x0000001204047211 */ /* 0x000fe200078f18ff */
[----:B------:R-:W-:Y:S01]  /*1f40*/  IMAD.IADD R5, R20, 0x1, -R5 ;  /* 0x0000000114057824 */ /* 0x000fe200078e0a05 */
[----:B------:R-:W-:-:S02]  /*1f50*/  SHF.R.U32.HI R19, RZ, 0x3, R19 ;  /* 0x00000003ff137819 */ /* 0x000fc40000011613 */
[C---:B------:R-:W-:Y:S01]  /*1f60*/  LOP3.LUT R3, R4.reuse, 0xfffffff8, RZ, 0xc0, !PT ;  /* 0xfffffff804037812 */ /* 0x040fe200078ec0ff */
[----:B------:R-:W-:Y:S01]  /*1f70*/  IMAD.SHL.U32 R4, R4, 0x40, RZ ;  /* 0x0000004004047824 */ /* 0x000fe200078e00ff */
[----:B------:R-:W-:-:S03]  /*1f80*/  LOP3.LUT R0, R0, R19, RZ, 0x3c, !PT ;  /* 0x0000001300007212 */ /* 0x000fc600078e3cff */
[----:B------:R-:W-:Y:S02]  /*1f90*/  IMAD.IADD R3, R18, 0x1, -R3 ;  /* 0x0000000112037824 */ /* 0x000fe400078e0a03 */
[----:B------:R-:W-:-:S04]  /*1fa0*/  @P0 IMAD.WIDE R18, R35, 0x2, R6 ;  /* 0x0000000223120825 */ /* 0x000fc800078e0206 */
[----:B------:R-:W-:Y:S01]  /*1fb0*/  @P0 IMAD.WIDE R6, R33, 0x2, R6 ;  /* 0x0000000221060825 */ /* 0x000fe200078e0206 */
[----:B------:R1:W-:Y:S03]  /*1fc0*/  @P0 LDGSTS.E.BYPASS.LTC128B.128 [R41+0x12900], [R18.64], !P6 ;  /* 0x1290000012290fae */ /* 0x0003e6000f101d56 */
[----:B------:R-:W-:Y:S01]  /*1fd0*/  IMAD.SHL.U32 R15, R3, 0x40, RZ ;  /* 0x00000040030f7824 */ /* 0x000fe200078e00ff */
[----:B------:R2:W-:Y:S01]  /*1fe0*/  @P0 LDGSTS.E.BYPASS.LTC128B.128 [R41+0x14100], [R16.64], !P5 ;  /* 0x1410000010290fae */ /* 0x0005e2000e901d56 */
[C---:B------:R-:W-:Y:S02]  /*1ff0*/  IMAD R0, R5.reuse, 0x200, R0 ;  /* 0x0000020005007824 */ /* 0x040fe400078e0200 */
[----:B------:R-:W-:Y:S01]  /*2000*/  IMAD.SHL.U32 R5, R5, 0x8, RZ ;  /* 0x0000000805057824 */ /* 0x000fe200078e00ff */
[----:B------:R5:W-:Y:S01]  /*2010*/  @P0 LDGSTS.E.BYPASS.LTC128B.128 [R41+0x15900], [R6.64], !P4 ;  /* 0x1590000006290fae */ /* 0x000be2000e101d56 */
[----:B------:R-:W-:Y:S01]  /*2020*/  LOP3.LUT R15, R15, 0x1c0, RZ, 0xc0, !PT ;  /* 0x000001c00f0f7812 */ /* 0x000fe200078ec0ff */
[----:B------:R-:W-:Y:S01]  /*2030*/  IMAD.SHL.U32 R21, R0, 0x2, RZ ;  /* 0x0000000200157824 */ /* 0x000fe200078e00ff */
[----:B------:R-:W-:Y:S01]  /*2040*/  LOP3.LUT P0, RZ, R10, 0x2, RZ, 0xc0, !PT ;  /* 0x000000020aff7812 */ /* 0x000fe2000780c0ff */
[----:B------:R-:W0:Y:S01]  /*2050*/  LDGDEPBAR ;  /* 0x00000000000079af */ /* 0x000e220000000000 */
[----:B------:R-:W-:-:S02]  /*2060*/  LOP3.LUT R5, R15, 0x8, R5, 0xf8, !PT ;  /* 0x000000080f057812 */ /* 0x000fc400078ef805 */
[----:B------:R-:W-:Y:S01]  /*2070*/  SHF.R.U32.HI R15, RZ, 0x3, R15 ;  /* 0x00000003ff0f7819 */ /* 0x000fe2000001160f */
[----:B------:R-:W-:Y:S01]  /*2080*/  STL [R1+0x4], R21 ;  /* 0x0000041501007387 */ /* 0x000fe20000100800 */
[----:B------:R-:W-:Y:S01]  /*2090*/  R2P PR, R3, 0x6 ;  /* 0x0000000603007804 */ /* 0x000fe20000000000 */
[----:B------:R-:W-:Y:S01]  /*20a0*/  IMAD.MOV.U32 R3, RZ, RZ, 0x20 ;  /* 0x00000020ff037424 */ /* 0x000fe200078e00ff */
[----:B------:R-:W-:Y:S02]  /*20b0*/  LOP3.LUT R5, R5, R15, RZ, 0x3c, !PT ;  /* 0x0000000f05057212 */ /* 0x000fe400078e3cff */
[----:B------:R-:W-:Y:S02]  /*20c0*/  IADD3 R0, R21, 0x10100, RZ ;  /* 0x0001010015007810 */ /* 0x000fe40007ffe0ff */
[----:B------:R-:W-:Y:S01]  /*20d0*/  LOP3.LUT R5, R5, 0xfffffe00, R4, 0xf8, !PT ;  /* 0xfffffe0005057812 */ /* 0x000fe200078ef804 */
[----:B------:R-:W-:Y:S01]  /*20e0*/  IMAD.MOV.U32 R4, RZ, RZ, 0x10 ;  /* 0x00000010ff047424 */ /* 0x000fe200078e00ff */
[----:B------:R-:W-:Y:S01]  /*20f0*/  SEL R3, R3, 0xffffffe0, !P2 ;  /* 0xffffffe003037807 */ /* 0x000fe20005000000 */
[----:B-1----:R-:W-:Y:S01]  /*2100*/  SHFL.IDX PT, R18, R8, RZ, 0x181f ;  /* 0x00181fff08127589 */ /* 0x002fe200000e0000 */
[----:B----4-:R-:W-:-:S02]  /*2110*/  IADD3 R24, R21, 0x10120, RZ ;  /* 0x0001012015187810 */ /* 0x010fc40007ffe0ff */
[----:B------:R-:W-:Y:S01]  /*2120*/  SEL R4, R4, 0xfffffff0, !P1 ;  /* 0xfffffff004047807 */ /* 0x000fe20004800000 */
[----:B------:R-:W2:Y:S01]  /*2130*/  SHFL.IDX PT, R19, R11, RZ, 0x181f ;  /* 0x00181fff0b137589 */ /* 0x000ea200000e0000 */
[----:B------:R-:W-:Y:S02]  /*2140*/  @P0 IADD3 R24, R0, -0x20, RZ ;  /* 0xffffffe000180810 */ /* 0x000fe40007ffe0ff */
[----:B------:R-:W-:Y:S02]  /*2150*/  IADD3 R0, -R30, UR28, RZ ;  /* 0x0000001c1e007c10 */ /* 0x000fe4000fffe1ff */
[----:B-----5:R-:W-:Y:S01]  /*2160*/  LEA.HI R7, R2, R156, RZ, 0x5 ;  /* 0x0000009c02077211 */ /* 0x020fe200078f28ff */
[----:B------:R-:W-:-:S04]  /*2170*/  DEPBAR.LE SB0, 0x1 ;  /* 0x000080400000791a */ /* 0x000fc80000000000 */
[----:B------:R-:W-:Y:S01]  /*2180*/  SHF.R.S32.HI R6, RZ, 0x5, R7 ;  /* 0x00000005ff067819 */ /* 0x000fe20000011407 */
[----:B------:R-:W-:Y:S01]  /*2190*/  STL [R1], R24 ;  /* 0x0000001801007387 */ /* 0x000fe20000100800 */
[----:B------:R-:W-:Y:S02]  /*21a0*/  ISETP.GE.AND P3, PT, R40, c[0x0][0x1d4], PT ;  /* 0x0000750028007a0c */ /* 0x000fe40003f66270 */
[----:B------:R-:W-:Y:S01]  /*21b0*/  ISETP.GE.AND P1, PT, R9, c[0x0][0x1d4], PT ;  /* 0x0000750009007a0c */ /* 0x000fe20003f26270 */
[----:B------:R-:W-:Y:S01]  /*21c0*/  IMAD R220, R6, 0x400, R5 ;  /* 0x0000040006dc7824 */ /* 0x000fe200078e0205 */
[----:B------:R-:W-:Y:S01]  /*21d0*/  BAR.SYNC.DEFER_BLOCKING 0x0 ;  /* 0x0000000000007b1d */ /* 0x000fe20000010000 */
[----:B------:R-:W-:Y:S02]  /*21e0*/  ISETP.LT.OR P0, PT, R0, 0x1, P3 ;  /* 0x000000010000780c */ /* 0x000fe40001f01670 */
[----:B------:R-:W-:Y:S02]  /*21f0*/  ISETP.GE.AND P2, PT, R14, c[0x0][0x1d4], PT ;  /* 0x000075000e007a0c */ /* 0x000fe40003f46270 */
[C---:B------:R-:W-:Y:S01]  /*2200*/  LEA R228, R220.reuse, 0x100, 0x1 ;  /* 0x00000100dce47811 */ /* 0x040fe200078e08ff */
[----:B------:R-:W-:Y:S01]  /*2210*/  IMAD.SHL.U32 R220, R220, 0x2, RZ ;  /* 0x00000002dcdc7824 */ /* 0x000fe200078e00ff */
[----:B------:R-:W-:Y:S01]  /*2220*/  SHF.R.S32.HI R14, RZ, 0x1f, R35 ;  /* 0x0000001fff0e7819 */ /* 0x000fe20000011423 */
[----:B--2---:R-:W-:Y:S01]  /*2230*/  IMAD.WIDE R16, R40, 0x2, R18 ;  /* 0x0000000228107825 */ /* 0x004fe200078e0212 */
[----:B------:R1:W-:Y:S01]  /*2240*/  STL [R1+0x3c], R12 ;  /* 0x00003c0c01007387 */ /* 0x0003e20000100800 */
[----:B------:R-:W-:-:S02]  /*2250*/  IADD3 R247, R24, 0x800, RZ ;  /* 0x0000080018f77810 */ /* 0x000fc40007ffe0ff */
[--C-:B------:R-:W-:Y:S01]  /*2260*/  IMAD R224, R4, 0x2, R228.reuse ;  /* 0x0000000204e07824 */ /* 0x100fe200078e02e4 */
[----:B------:R2:W-:Y:S01]  /*2270*/  STL [R1+0x30], R14 ;  /* 0x0000300e01007387 */ /* 0x0005e20000100800 */
[C---:B------:R-:W-:Y:S01]  /*2280*/  IMAD R228, R3.reuse, 0x2, R228 ;  /* 0x0000000203e47824 */ /* 0x040fe200078e02e4 */
[----:B------:R-:W-:Y:S01]  /*2290*/  IADD3 R246, R24, 0x1000, RZ ;  /* 0x0000100018f67810 */ /* 0x000fe20007ffe0ff */
[----:B------:R-:W-:Y:S01]  /*22a0*/  IMAD R232, R3, 0x2, R224 ;  /* 0x0000000203e87824 */ /* 0x000fe200078e02e0 */
[----:B------:R-:W-:Y:S01]  /*22b0*/  ISETP.GT.AND P3, PT, R32, 0x2f, PT ;  /* 0x0000002f2000780c */ /* 0x000fe20003f64270 */
[----:B------:R2:W4:Y:S04]  /*22c0*/  LDSM.16.M88.4 R160, [R220+0x100] ;  /* 0x00010000dca0783b */ /* 0x0005280000000200 */
[----:B------:R2:W2:Y:S04]  /*22d0*/  LDSM.16.M88.4 R188, [R220+0x4100] ;  /* 0x00410000dcbc783b */ /* 0x0004a80000000200 */
[----:B------:R2:W2:Y:S01]  /*22e0*/  LDSM.16.M88.4 R204, [R220+0x8100] ;  /* 0x00810000dccc783b */ /* 0x0004a20000000200 */
[----:B-1----:R-:W-:-:S03]  /*22f0*/  SHF.R.S32.HI R12, RZ, 0x1f, R33 ;  /* 0x0000001fff0c7819 */ /* 0x002fc60000011421 */
[----:B------:R1:W1:Y:S04]  /*2300*/  LDSM.16.M88.4 R164, [R224] ;  /* 0x00000000e0a4783b */ /* 0x0002680000000200 */
[----:B------:R1:W1:Y:S04]  /*2310*/  LDSM.16.M88.4 R192, [R224+0x4000] ;  /* 0x00400000e0c0783b */ /* 0x0002680000000200 */
[----:B------:R1:W1:Y:S04]  /*2320*/  LDSM.16.M88.4 R208, [R224+0x8000] ;  /* 0x00800000e0d0783b */ /* 0x0002680000000200 */
[----:B------:R1:W1:Y:S04]  /*2330*/  LDSM.16.M88.4 R180, [R228] ;  /* 0x00000000e4b4783b */ /* 0x0002680000000200 */
[----:B------:R1:W1:Y:S04]  /*2340*/  LDSM.16.M88.4 R196, [R228+0x4000] ;  /* 0x00400000e4c4783b */ /* 0x0002680000000200 */
[----:B------:R1:W1:Y:S04]  /*2350*/  LDSM.16.M88.4 R212, [R228+0x8000] ;  /* 0x00800000e4d4783b */ /* 0x0002680000000200 */
[----:B------:R1:W1:Y:S04]  /*2360*/  LDSM.16.M88.4 R184, [R232] ;  /* 0x00000000e8b8783b */ /* 0x0002680000000200 */
[----:B------:R1:W1:Y:S04]  /*2370*/  LDSM.16.M88.4 R200, [R232+0x4000] ;  /* 0x00400000e8c8783b */ /* 0x0002680000000200 */
[----:B------:R1:W1:Y:S04]  /*2380*/  LDSM.16.M88.4 R216, [R232+0x8000] ;  /* 0x00800000e8d8783b */ /* 0x0002680000000200 */
[----:B------:R-:W1:Y:S04]  /*2390*/  LDSM.16.M88.4 R220, [R220+0xc100] ;  /* 0x00c10000dcdc783b */ /* 0x000e680000000200 */
[----:B------:R-:W1:Y:S04]  /*23a0*/  LDSM.16.M88.4 R224, [R224+0xc000] ;  /* 0x00c00000e0e0783b */ /* 0x000e680000000200 */
[----:B------:R-:W1:Y:S04]  /*23b0*/  LDSM.16.M88.4 R228, [R228+0xc000] ;  /* 0x00c00000e4e4783b */ /* 0x000e680000000200 */
[----:B------:R-:W1:Y:S04]  /*23c0*/  LDSM.16.M88.4 R232, [R232+0xc000] ;  /* 0x00c00000e8e8783b */ /* 0x000e680000000200 */
[----:B------:R-:W-:Y:S06]  /*23d0*/  BAR.SYNC.DEFER_BLOCKING 0x0 ;  /* 0x0000000000007b1d */ /* 0x000fec0000010000 */
[----:B------:R-:W-:-:S04]  /*23e0*/  DEPBAR.LE SB0, 0x0 ;  /* 0x000080000000791a */ /* 0x000fc80000000000 */
[----:B------:R-:W-:Y:S06]  /*23f0*/  BAR.SYNC.DEFER_BLOCKING 0x0 ;  /* 0x0000000000007b1d */ /* 0x000fec0000010000 */
[----:B------:R1:W1:Y:S04]  /*2400*/  LDSM.16.M88.4 R44, [R21+0x10100] ;  /* 0x01010000152c783b */ /* 0x0002680000000200 */
[----:B------:R1:W1:Y:S04]  /*2410*/  LDSM.16.M88.4 R36, [R21+0x10900] ;  /* 0x010900001524783b */ /* 0x0002680000000200 */
[----:B---3--:R3:W1:Y:S04]  /*2420*/  LDSM.16.M88.4 R28, [R21+0x11100] ;  /* 0x01110000151c783b */ /* 0x0086680000000200 */
[----:B------:R3:W1:Y:S04]  /*2430*/  LDSM.16.M88.4 R56, [R24] ;  /* 0x000000001838783b */ /* 0x0006680000000200 */
[----:B------:R3:W1:Y:S04]  /*2440*/  LDSM.16.M88.4 R20, [R24+0x800] ;  /* 0x000800001814783b */ /* 0x0006680000000200 */
[----:B------:R3:W1:Y:S04]  /*2450*/  LDSM.16.M88.4 R48, [R24+0x1000] ;  /* 0x001000001830783b */ /* 0x0006680000000200 */
[----:B------:R-:W-:Y:S01]  /*2460*/  @!PT LDS RZ, [RZ] ;  /* 0x00000000fffff984 */ /* 0x000fe20000000800 */
[----:B------:R-:W-:Y:S01]  /*2470*/  @!PT LDS RZ, [RZ] ;  /* 0x00000000fffff984 */ /* 0x000fe20000000800 */
[----:B------:R-:W-:Y:S01]  /*2480*/  @!PT LDS RZ, [RZ] ;  /* 0x00000000fffff984 */ /* 0x000fe20000000800 */
[----:B------:R5:W-:Y:S01]  /*2490*/  LDGSTS.E.BYPASS.LTC128B.128 [R41+0x100], [R16.64], !P0 ;  /* 0x0010000010297fae */ /* 0x000be2000c101d56 */
[----:B------:R-:W-:-:S02]  /*24a0*/  ISETP.LT.OR P0, PT, R0, 0x1, P1 ;  /* 0x000000010000780c */ /* 0x000fc40000f01670 */
[----:B------:R-:W-:Y:S02]  /*24b0*/  ISETP.GE.AND P1, PT, R13, c[0x0][0x1d4], PT ;  /* 0x000075000d007a0c */ /* 0x000fe40003f26270 */
[----:B------:R-:W-:-:S05]  /*24c0*/  SHF.R.S32.HI R13, RZ, 0x1f, R34 ;  /* 0x0000001fff0d7819 */ /* 0x000fca0000011422 */
[----:B------:R3:W-:Y:S04]  /*24d0*/  STL [R1+0x2c], R13 ;  /* 0x00002c0d01007387 */ /* 0x0007e80000100800 */
[----:B------:R3:W-:Y:S01]  /*24e0*/  STL [R1+0x28], R12 ;  /* 0x0000280c01007387 */ /* 0x0007e20000100800 */
[----:B-----5:R-:W-:-:S05]  /*24f0*/  IMAD.WIDE R16, R35, 0x2, R18 ;  /* 0x0000000223107825 */ /* 0x020fca00078e0212 */
[----:B------:R5:W-:Y:S01]  /*2500*/  LDGSTS.E.BYPASS.LTC128B.128 [R41+0x1900], [R16.64], !P0 ;  /* 0x0190000010297fae */ /* 0x000be2000c101d56 */
[----:B------:R-:W-:Y:S01]  /*2510*/  ISETP.LT.OR P0, PT, R0, 0x1, P2 ;  /* 0x000000010000780c */ /* 0x000fe20001701670 */
[----:B-----5:R-:W-:-:S04]  /*2520*/  IMAD.WIDE R16, R34, 0x2, R18 ;  /* 0x0000000222107825 */ /* 0x020fc800078e0212 */
[----:B------:R-:W-:-:S08]  /*2530*/  IMAD.WIDE R18, R33, 0x2, R18 ;  /* 0x0000000221127825 */ /* 0x000fd000078e0212 */
[----:B------:R3:W-:Y:S01]  /*2540*/  LDGSTS.E.BYPASS.LTC128B.128 [R41+0x3100], [R16.64], !P0 ;  /* 0x0310000010297fae */ /* 0x0007e2000c101d56 */
[----:B------:R-:W-:-:S13]  /*2550*/  ISETP.LT.OR P0, PT, R0, 0x1, P1 ;  /* 0x000000010000780c */ /* 0x000fda0000f01670 */
[----:B------:R3:W-:Y:S01]  /*2560*/  LDGSTS.E.BYPASS.LTC128B.128 [R41+0x4900], [R18.64], !P0 ;  /* 0x0490000012297fae */ /* 0x0007e2000c101d56 */
[----:B------:R-:W-:-:S13]  /*2570*/  ISETP.GT.AND P0, PT, R156, 0x7f, PT ;  /* 0x0000007f9c00780c */ /* 0x000fda0003f04270 */
[----:B------:R-:W-:Y:S05]  /*2580*/  @P0 BRA `(.L_x_388) ;  /* 0x0000027000000947 */ /* 0x000fea0003800000 */
[----:B-12-4-:R-:W-:Y:S05]  /*2590*/  BRA.DIV ~URZ, `(.L_x_389) ;  /* 0x000116227f007947 */ /* 0x016fea000b800000 */
[----:B------:R-:W1:Y:S04]  /*25a0*/  SHFL.IDX PT, R11, R11, 0x1, 0x181f ;  /* 0x00381f000b0b7f89 */ /* 0x000e6800000e0000 */
[----:B------:R-:W2:Y:S02]  /*25b0*/  SHFL.IDX PT, R8, R8, 0x1, 0x181f ;  /* 0x00381f0008087f89 */ /* 0x000ea400000e0000 */
.L_x_445:
[----:B---3--:R-:W3:Y:S04]  /*25c0*/  LDL R16, [R1+0x14] ;  /* 0x0000140001107983 */ /* 0x008ee80000100800 */
[----:B------:R-:W4:Y:S04]  /*25d0*/  LDL R17, [R1+0x2c] ;  /* 0x00002c0001117983 */ /* 0x000f280000100800 */
[----:B------:R-:W5:Y:S04]  /*25e0*/  LDL R18, [R1+0x1c] ;  /* 0x00001c0001127983 */ /* 0x000f680000100800 */
[----:B--2---:R-:W2:Y:S04]  /*25f0*/  LDL R19, [R1+0x10] ;  /* 0x0000100001137983 */ /* 0x004ea80000100800 */
[----:B------:R-:W2:Y:S01]  /*2600*/  LDL R24, [R1+0x28] ;  /* 0x0000280001187983 */ /* 0x000ea20000100800 */
[----:B------:R-:W-:-:S02]  /*2610*/  SHF.R.S32.HI R12, RZ, 0x1f, R9 ;  /* 0x0000001fff0c7819 */ /* 0x000fc40000011409 */
[----:B------:R-:W-:Y:S02]  /*2620*/  SHF.R.S32.HI R13, RZ, 0x1f, R9 ;  /* 0x0000001fff0d7819 */ /* 0x000fe40000011409 */
[-C--:B------:R-:W-:Y:S02]  /*2630*/  LEA.HI R12, R12, R9.reuse, RZ, 0x3 ;  /* 0x000000090c0c7211 */ /* 0x080fe400078f18ff */
[----:B------:R-:W-:Y:S02]  /*2640*/  LEA.HI R13, R13, R9, RZ, 0x3 ;  /* 0x000000090d0d7211 */ /* 0x000fe400078f18ff */
[----:B------:R-:W-:Y:S02]  /*2650*/  LOP3.LUT R12, R12, 0xfffffff8, RZ, 0xc0, !PT ;  /* 0xfffffff80c0c7812 */ /* 0x000fe400078ec0ff */
[----:B------:R-:W-:Y:S02]  /*2660*/  LOP3.LUT R13, R13, 0xfffffff8, RZ, 0xc0, !PT ;  /* 0xfffffff80d0d7812 */ /* 0x000fe400078ec0ff */
[----:B------:R-:W-:-:S02]  /*2670*/  LEA R14, P0, R12, R8, 0x1 ;  /* 0x000000080c0e7211 */ /* 0x000fc400078008ff */
[----:B------:R-:W-:Y:S01]  /*2680*/  SHF.R.S32.HI R13, RZ, 0x1f, R13 ;  /* 0x0000001fff0d7819 */ /* 0x000fe2000001140d */
[C---:B------:R-:W-:Y:S02]  /*2690*/  IMAD.SHL.U32 R25, R10.reuse, 0x8, RZ ;  /* 0x000000080a197824 */ /* 0x040fe400078e00ff */
[----:B------:R-:W-:Y:S01]  /*26a0*/  IMAD.SHL.U32 R26, R10, 0x8, RZ ;  /* 0x000000080a1a7824 */ /* 0x000fe200078e00ff */
[----:B-1----:R-:W-:-:S04]  /*26b0*/  LEA.HI.X R15, R12, R11, R13, 0x1, P0 ;  /* 0x0000000b0c0f7211 */ /* 0x002fc800000f0c0d */
[----:B------:R-:W-:Y:S02]  /*26c0*/  SHF.R.S32.HI R26, RZ, 0x1f, R26 ;  /* 0x0000001fff1a7819 */ /* 0x000fe4000001141a */
[----:B---3--:R-:W-:-:S04]  /*26d0*/  LEA R12, P0, R16, R8, 0x1 ;  /* 0x00000008100c7211 */ /* 0x008fc800078008ff */
[----:B----4-:R-:W-:Y:S02]  /*26e0*/  LEA.HI.X R13, R16, R11, R17, 0x1, P0 ;  /* 0x0000000b100d7211 */ /* 0x010fe400000f0c11 */
[----:B------:R-:W-:-:S04]  /*26f0*/  LEA R16, P0, R25, R8, 0x1 ;  /* 0x0000000819107211 */ /* 0x000fc800078008ff */
[C---:B------:R-:W-:Y:S02]  /*2700*/  LEA.HI.X R17, R25.reuse, R11, R26, 0x1, P0 ;  /* 0x0000000b19117211 */ /* 0x040fe400000f0c1a */
[----:B------:R-:W-:-:S04]  /*2710*/  ISETP.GE.AND P0, PT, R25, c[0x0][0x1d4], PT ;  /* 0x0000750019007a0c */ /* 0x000fc80003f06270 */
[----:B------:R-:W-:-:S13]  /*2720*/  ISETP.LT.OR P0, PT, R0, 0x21, P0 ;  /* 0x000000210000780c */ /* 0x000fda0000701670 */
[----:B------:R-:W-:Y:S01]  /*2730*/  @!PT LDS RZ, [RZ] ;  /* 0x00000000fffff984 */ /* 0x000fe20000000800 */
[----:B------:R-:W-:Y:S01]  /*2740*/  @!PT LDS RZ, [RZ] ;  /* 0x00000000fffff984 */ /* 0x000fe20000000800 */
[----:B------:R-:W-:Y:S01]  /*2750*/  @!PT LDS RZ, [RZ] ;  /* 0x00000000fffff984 */ /* 0x000fe20000000800 */
[----:B-----5:R2:W-:Y:S02]  /*2760*/  LDGSTS.E.BYPASS.LTC128B.128 [R18+0x1100], [R16.64], !P0 ;  /* 0x0110000010127fae */ /* 0x0205e4000c101d56 */
[----:B--2---:R-:W-:-:S04]  /*2770*/  LEA R16, P0, R19, R8, 0x1 ;  /* 0x0000000813107211 */ /* 0x004fc800078008ff */
[----:B------:R-:W-:Y:S02]  /*2780*/  LEA.HI.X R17, R19, R11, R24, 0x1, P0 ;  /* 0x0000000b13117211 */ /* 0x000fe400000f0c18 */
[----:B------:R-:W-:-:S04]  /*2790*/  ISETP.GE.AND P0, PT, R9, c[0x0][0x1d4], PT ;  /* 0x0000750009007a0c */ /* 0x000fc80003f06270 */
[----:B------:R-:W-:-:S13]  /*27a0*/  ISETP.LT.OR P0, PT, R0, 0x21, P0 ;  /* 0x000000210000780c */ /* 0x000fda0000701670 */
[----:B------:R1:W-:Y:S01]  /*27b0*/  LDGSTS.E.BYPASS.LTC128B.128 [R18+0x2900], [R14.64], !P0 ;  /* 0x029000000e127fae */ /* 0x0003e2000c101d56 */
[----:B------:R-:W-:-:S13]  /*27c0*/  ISETP.LT.OR P0, PT, R0, 0x21, P2 ;  /* 0x000000210000780c */ /* 0x000fda0001701670 */
[----:B------:R1:W-:Y:S01]  /*27d0*/  LDGSTS.E.BYPASS.LTC128B.128 [R18+0x4100], [R12.64], !P0 ;  /* 0x041000000c127fae */ /* 0x0003e2000c101d56 */
[----:B------:R-:W-:-:S13]  /*27e0*/  ISETP.LT.OR P0, PT, R0, 0x21, P1 ;  /* 0x000000210000780c */ /* 0x000fda0000f01670 */
[----:B------:R1:W-:Y:S02]  /*27f0*/  LDGSTS.E.BYPASS.LTC128B.128 [R18+0x5900], [R16.64], !P0 ;  /* 0x0590000010127fae */ /* 0x0003e4000c101d56 */
.L_x_388:
[----:B-12-4-:R-:W-:Y:S05]  /*2800*/  BSYNC B0 ;  /* 0x0000000000007941 */ /* 0x016fea0003800000 */
.L_x_387:
[----:B------:R-:W2:Y:S04]  /*2810*/  LDL R61, [R1+0x4] ;  /* 0x00000400013d7983 */ /* 0x000ea80000100800 */
[----:B------:R-:W4:Y:S01]  /*2820*/  LDL R60, [R1] ;  /* 0x00000000013c7983 */ /* 0x000f220000100800 */
[----:B------:R-:W-:Y:S01]  /*2830*/  IMAD.MOV.U32 R0, RZ, RZ, 0x40 ;  /* 0x00000040ff007424 */ /* 0x000fe200078e00ff */
[----:B------:R-:W-:Y:S02]  /*2840*/  LOP3.LUT P0, RZ, R10, 0x4, RZ, 0xc0, !PT ;  /* 0x000000040aff7812 */ /* 0x000fe4000780c0ff */
[----:B------:R-:W0:Y:S01]  /*2850*/  LDGDEPBAR ;  /* 0x00000000000079af */ /* 0x000e220000000000 */
[----:B------:R-:W-:Y:S01]  /*2860*/  WARPSYNC 0xffffffff ;  /* 0xffffffff00007948 */ /* 0x000fe20003800000 */
[----:B------:R-:W-:Y:S01]  /*2870*/  SEL R0, R0, 0xffffffc0, !P0 ;  /* 0xffffffc000007807 */ /* 0x000fe20004000000 */
[----:B---3--:R-:W-:Y:S01]  /*2880*/  HMMA.16816.F32 R12, R160, R44, RZ ;  /* 0x0000002ca00c723c */ /* 0x008fe200000018ff */
[----:B------:R-:W-:-:S06]  /*2890*/  UISETP.GT.AND UP0, UPT, UR4, UR8, UPT ;  /* 0x000000080400728c */ /* 0x000fcc000bf04270 */
[----:B------:R-:W-:Y:S01]  /*28a0*/  PLOP3.LUT P0, PT, PT, PT, UP0, 0x40, 0x0 ;  /* 0x000000000000781c */ /* 0x000fe20003f0e808 */
[C---:B------:R-:W-:Y:S08]  /*28b0*/  HMMA.16816.F32 R44, R160.reuse, R46, RZ ;  /* 0x0000002ea02c723c */ /* 0x040ff000000018ff */
[----:B------:R-:W-:Y:S08]  /*28c0*/  HMMA.16816.F32 R40, R160, R36, RZ ;  /* 0x00000024a028723c */ /* 0x000ff000000018ff */
[C---:B------:R-:W-:Y:S08]  /*28d0*/  HMMA.16816.F32 R12, R164.reuse, R56, R12 ;  /* 0x00000038a40c723c */ /* 0x040ff0000000180c */
[----:B------:R-:W-:Y:S08]  /*28e0*/  HMMA.16816.F32 R44, R164, R58, R44 ;  /* 0x0000003aa42c723c */ /* 0x000ff0000000182c */
[C---:B------:R-:W-:Y:S08]  /*28f0*/  HMMA.16816.F32 R36, R160.reuse, R38, RZ ;  /* 0x00000026a024723c */ /* 0x040ff000000018ff */
[C---:B------:R-:W-:Y:S08]  /*2900*/  HMMA.16816.F32 R32, R160.reuse, R28, RZ ;  /* 0x0000001ca020723c */ /* 0x040ff000000018ff */
[----:B------:R-:W-:Y:S08]  /*2910*/  HMMA.16816.F32 R28, R160, R30, RZ ;  /* 0x0000001ea01c723c */ /* 0x000ff000000018ff */
[C---:B------:R-:W-:Y:S08]  /*2920*/  HMMA.16816.F32 R40, R164.reuse, R20, R40 ;  /* 0x00000014a428723c */ /* 0x040ff00000001828 */
[C---:B------:R-:W-:Y:S08]  /*2930*/  HMMA.16816.F32 R36, R164.reuse, R22, R36 ;  /* 0x00000016a424723c */ /* 0x040ff00000001824 */
[C---:B------:R-:W-:Y:S08]  /*2940*/  HMMA.16816.F32 R32, R164.reuse, R48, R32 ;  /* 0x00000030a420723c */ /* 0x040ff00000001820 */
[----:B------:R-:W-:Y:S01]  /*2950*/  HMMA.16816.F32 R28, R164, R50, R28 ;  /* 0x00000032a41c723c */ /* 0x000fe2000000181c */
[--C-:B--2---:R-:W-:Y:S01]  /*2960*/  IMAD.IADD R251, R61, 0x1, R0.reuse ;  /* 0x000000013dfb7824 */ /* 0x104fe200078e0200 */
[----:B------:R-:W-:Y:S01]  /*2970*/  LDSM.16.M88.4 R56, [R61+0x11900] ;  /* 0x011900003d38783b */ /* 0x000fe20000000200 */
[----:B----4-:R-:W-:-:S03]  /*2980*/  IMAD.IADD R245, R60, 0x1, R0 ;  /* 0x000000013cf57824 */ /* 0x010fc600078e0200 */
[----:B------:R-:W1:Y:S01]  /*2990*/  LDSM.16.M88.4 R52, [R251+0x10100] ;  /* 0x01010000fb34783b */ /* 0x000e620000000200 */
[C---:B------:R-:W-:Y:S02]  /*29a0*/  IADD3 R244, R60.reuse, 0x1800, RZ ;  /* 0x000018003cf47810 */ /* 0x040fe40007ffe0ff */
[C---:B------:R-:W-:Y:S01]  /*29b0*/  IADD3 R243, R60.reuse, 0x2000, RZ ;  /* 0x000020003cf37810 */ /* 0x040fe20007ffe0ff */
[----:B------:R-:W-:Y:S01]  /*29c0*/  LDSM.16.M88.4 R24, [R245] ;  /* 0x00000000f518783b */ /* 0x000fe20000000200 */
[C---:B------:R-:W-:Y:S02]  /*29d0*/  IADD3 R242, R60.reuse, 0x2800, RZ ;  /* 0x000028003cf27810 */ /* 0x040fe40007ffe0ff */
[C---:B------:R-:W-:Y:S01]  /*29e0*/  IADD3 R241, R60.reuse, 0x3000, RZ ;  /* 0x000030003cf17810 */ /* 0x040fe20007ffe0ff */
[----:B------:R-:W2:Y:S01]  /*29f0*/  LDSM.16.M88.4 R8, [R251+0x10900] ;  /* 0x01090000fb08783b */ /* 0x000ea20000000200 */
[C---:B------:R-:W-:Y:S02]  /*2a00*/  IADD3 R240, R60.reuse, 0x3800, RZ ;  /* 0x000038003cf07810 */ /* 0x040fe40007ffe0ff */
[C---:B------:R-:W-:Y:S01]  /*2a10*/  IADD3 R239, R60.reuse, 0x4000, RZ ;  /* 0x000040003cef7810 */ /* 0x040fe20007ffe0ff */
[----:B------:R-:W3:Y:S01]  /*2a20*/  LDSM.16.M88.4 R16, [R251+0x11100] ;  /* 0x01110000fb10783b */ /* 0x000ee20000000200 */
[----:B------:R-:W-:-:S02]  /*2a30*/  IADD3 R238, R60, 0x4800, RZ ;  /* 0x000048003cee7810 */ /* 0x000fc40007ffe0ff */
[C---:B------:R-:W-:Y:S01]  /*2a40*/  IADD3 R237, R60.reuse, 0x5000, RZ ;  /* 0x000050003ced7810 */ /* 0x040fe20007ffe0ff */
[----:B------:R-:W4:Y:S01]  /*2a50*/  LDSM.16.M88.4 R20, [R245+0x800] ;  /* 0x00080000f514783b */ /* 0x000f220000000200 */
[----:B------:R-:W-:-:S03]  /*2a60*/  IADD3 R236, R60, 0x5800, RZ ;  /* 0x000058003cec7810 */ /* 0x000fc60007ffe0ff */
[----:B------:R-:W5:Y:S01]  /*2a70*/  LDSM.16.M88.4 R48, [R245+0x1000] ;  /* 0x00100000f530783b */ /* 0x000f620000000200 */
[C---:B-1----:R-:W-:Y:S08]  /*2a80*/  HMMA.16816.F32 R12, R180.reuse, R52, R12 ;  /* 0x00000034b40c723c */ /* 0x042ff0000000180c */
[C---:B------:R-:W-:Y:S01]  /*2a90*/  HMMA.16816.F32 R44, R180.reuse, R54, R44 ;  /* 0x00000036b42c723c */ /* 0x040fe2000000182c */
[----:B------:R-:W1:Y:S07]  /*2aa0*/  LDSM.16.M88.4 R52, [R60+0x1800] ;  /* 0x001800003c34783b */ /* 0x000e6e0000000200 */
[----:B--2---:R-:W-:Y:S08]  /*2ab0*/  HMMA.16816.F32 R40, R180, R8, R40 ;  /* 0x00000008b428723c */ /* 0x004ff00000001828 */
[C---:B------:R-:W-:Y:S08]  /*2ac0*/  HMMA.16816.F32 R12, R184.reuse, R24, R12 ;  /* 0x00000018b80c723c */ /* 0x040ff0000000180c */
[----:B------:R-:W-:Y:S01]  /*2ad0*/  HMMA.16816.F32 R44, R184, R26, R44 ;  /* 0x0000001ab82c723c */ /* 0x000fe2000000182c */
[----:B------:R-:W-:Y:S07]  /*2ae0*/  LDSM.16.M88.4 R24, [R251+0x11900] ;  /* 0x01190000fb18783b */ /* 0x000fee0000000200 */
[C---:B------:R-:W-:Y:S01]  /*2af0*/  HMMA.16816.F32 R36, R180.reuse, R10, R36 ;  /* 0x0000000ab424723c */ /* 0x040fe20000001824 */
[----:B------:R-:W2:Y:S07]  /*2b00*/  LDSM.16.M88.4 R8, [R61+0x12100] ;  /* 0x012100003d08783b */ /* 0x000eae0000000200 */
[C---:B---3--:R-:W-:Y:S08]  /*2b10*/  HMMA.16816.F32 R32, R180.reuse, R16, R32 ;  /* 0x00000010b420723c */ /* 0x048ff00000001820 */
[----:B------:R-:W-:Y:S01]  /*2b20*/  HMMA.16816.F32 R28, R180, R18, R28 ;  /* 0x00000012b41c723c */ /* 0x000fe2000000181c */
[----:B------:R-:W3:Y:S07]  /*2b30*/  LDSM.16.M88.4 R16, [R61+0x12900] ;  /* 0x012900003d10783b */ /* 0x000eee0000000200 */
[C---:B------:R-:W-:Y:S08]  /*2b40*/  HMMA.16816.F32 R12, R188.reuse, R56, R12 ;  /* 0x00000038bc0c723c */ /* 0x040ff0000000180c */
[----:B------:R-:W-:Y:S01]  /*2b50*/  HMMA.16816.F32 R44, R188, R58, R44 ;  /* 0x0000003abc2c723c */ /* 0x000fe2000000182c */
[----:B------:R-:W-:Y:S07]  /*2b60*/  LDSM.16.M88.4 R56, [R245+0x1800] ;  /* 0x00180000f538783b */ /* 0x000fee0000000200 */
[C---:B----4-:R-:W-:Y:S08]  /*2b70*/  HMMA.16816.F32 R40, R184.reuse, R20, R40 ;  /* 0x00000014b828723c */ /* 0x050ff00000001828 */
[C---:B------:R-:W-:Y:S01]  /*2b80*/  HMMA.16816.F32 R36, R184.reuse, R22, R36 ;  /* 0x00000016b824723c */ /* 0x040fe20000001824 */
[----:B------:R-:W4:Y:S07]  /*2b90*/  LDSM.16.M88.4 R20, [R60+0x2000] ;  /* 0x002000003c14783b */ /* 0x000f2e0000000200 */
[C---:B-----5:R-:W-:Y:S08]  /*2ba0*/  HMMA.16816.F32 R32, R184.reuse, R48, R32 ;  /* 0x00000030b820723c */ /* 0x060ff00000001820 */
[----:B------:R-:W-:Y:S01]  /*2bb0*/  HMMA.16816.F32 R28, R184, R50, R28 ;  /* 0x00000032b81c723c */ /* 0x000fe2000000181c */
[----:B------:R-:W5:Y:S07]  /*2bc0*/  LDSM.16.M88.4 R48, [R60+0x2800] ;  /* 0x002800003c30783b */ /* 0x000f6e0000000200 */
[C---:B-1----:R-:W-:Y:S08]  /*2bd0*/  HMMA.16816.F32 R12, R192.reuse, R52, R12 ;  /* 0x00000034c00c723c */ /* 0x042ff0000000180c */
[----:B------:R-:W-:Y:S01]  /*2be0*/  HMMA.16816.F32 R44, R192, R54, R44 ;  /* 0x00000036c02c723c */ /* 0x000fe2000000182c */
[----:B------:R-:W-:Y:S07]  /*2bf0*/  LDSM.16.M88.4 R52, [R61+0x13100] ;  /* 0x013100003d34783b */ /* 0x000fee0000000200 */
[C---:B--2---:R-:W-:Y:S08]  /*2c00*/  HMMA.16816.F32 R40, R188.reuse, R8, R40 ;  /* 0x00000008bc28723c */ /* 0x044ff00000001828 */
[C---:B------:R-:W-:Y:S01]  /*2c10*/  HMMA.16816.F32 R36, R188.reuse, R10, R36 ;  /* 0x0000000abc24723c */ /* 0x040fe20000001824 */
[----:B------:R-:W1:Y:S07]  /*2c20*/  LDSM.16.M88.4 R8, [R251+0x12100] ;  /* 0x01210000fb08783b */ /* 0x000e6e0000000200 */
[C---:B---3--:R-:W-:Y:S08]  /*2c30*/  HMMA.16816.F32 R32, R188.reuse, R16, R32 ;  /* 0x00000010bc20723c */ /* 0x048ff00000001820 */
[----:B------:R-:W-:Y:S01]  /*2c40*/  HMMA.16816.F32 R28, R188, R18, R28 ;  /* 0x00000012bc1c723c */ /* 0x000fe2000000181c */
[----:B------:R-:W2:Y:S07]  /*2c50*/  LDSM.16.M88.4 R16, [R251+0x12900] ;  /* 0x01290000fb10783b */ /* 0x000eae0000000200 */
[C---:B------:R-:W-:Y:S08]  /*2c60*/  HMMA.16816.F32 R12, R196.reuse, R24, R12 ;  /* 0x00000018c40c723c */ /* 0x040ff0000000180c */
[----:B------:R-:W-:Y:S01]  /*2c70*/  HMMA.16816.F32 R44, R196, R26, R44 ;  /* 0x0000001ac42c723c */ /* 0x000fe2000000182c */
[----:B------:R-:W-:Y:S07]  /*2c80*/  LDSM.16.M88.4 R24, [R60+0x3000] ;  /* 0x003000003c18783b */ /* 0x000fee0000000200 */
[C---:B----4-:R-:W-:Y:S08]  /*2c90*/  HMMA.16816.F32 R40, R192.reuse, R20, R40 ;  /* 0x00000014c028723c */ /* 0x050ff00000001828 */
[C---:B------:R-:W-:Y:S01]  /*2ca0*/  HMMA.16816.F32 R36, R192.reuse, R22, R36 ;  /* 0x00000016c024723c */ /* 0x040fe20000001824 */
[----:B------:R-:W3:Y:S07]  /*2cb0*/  LDSM.16.M88.4 R20, [R245+0x2000] ;  /* 0x00200000f514783b */ /* 0x000eee0000000200 */
[C---:B-----5:R-:W-:Y:S08]  /*2cc0*/  HMMA.16816.F32 R32, R192.reuse, R48, R32 ;  /* 0x00000030c020723c */ /* 0x060ff00000001820 */
[----:B------:R-:W-:Y:S01]  /*2cd0*/  HMMA.16816.F32 R28, R192, R50, R28 ;  /* 0x00000032c01c723c */ /* 0x000fe2000000181c */
[----:B------:R-:W4:Y:S07]  /*2ce0*/  LDSM.16.M88.4 R48, [R245+0x2800] ;  /* 0x00280000f530783b */ /* 0x000f2e0000000200 */
[C---:B------:R-:W-:Y:S08]  /*2cf0*/  HMMA.16816.F32 R12, R200.reuse, R56, R12 ;  /* 0x00000038c80c723c */ /* 0x040ff0000000180c */
[----:B------:R-:W-:Y:S01]  /*2d00*/  HMMA.16816.F32 R44, R200, R58, R44 ;  /* 0x0000003ac82c723c */ /* 0x000fe2000000182c */
[----:B------:R-:W-:Y:S07]  /*2d10*/  LDSM.16.M88.4 R56, [R251+0x13100] ;  /* 0x01310000fb38783b */ /* 0x000fee0000000200 */
[C---:B-1----:R-:W-:Y:S08]  /*2d20*/  HMMA.16816.F32 R40, R196.reuse, R8, R40 ;  /* 0x00000008c428723c */ /* 0x042ff00000001828 */
[C---:B------:R-:W-:Y:S01]  /*2d30*/  HMMA.16816.F32 R36, R196.reuse, R10, R36 ;  /* 0x0000000ac424723c */ /* 0x040fe20000001824 */
[----:B------:R-:W1:Y:S07]  /*2d40*/  LDSM.16.M88.4 R8, [R61+0x13900] ;  /* 0x013900003d08783b */ /* 0x000e6e0000000200 */
[C---:B--2---:R-:W-:Y:S08]  /*2d50*/  HMMA.16816.F32 R32, R196.reuse, R16, R32 ;  /* 0x00000010c420723c */ /* 0x044ff00000001820 */
[----:B------:R-:W-:Y:S01]  /*2d60*/  HMMA.16816.F32 R28, R196, R18, R28 ;  /* 0x00000012c41c723c */ /* 0x000fe2000000181c */
[----:B------:R-:W2:Y:S07]  /*2d70*/  LDSM.16.M88.4 R16, [R61+0x14100] ;  /* 0x014100003d10783b */ /* 0x000eae0000000200 */
[C---:B------:R-:W-:Y:S08]  /*2d80*/  HMMA.16816.F32 R12, R204.reuse, R52, R12 ;  /* 0x00000034cc0c723c */ /* 0x040ff0000000180c */
[----:B------:R-:W-:Y:S01]  /*2d90*/  HMMA.16816.F32 R44, R204, R54, R44 ;  /* 0x00000036cc2c723c */ /* 0x000fe2000000182c */
[----:B------:R-:W-:Y:S07]  /*2da0*/  LDSM.16.M88.4 R52, [R245+0x3000] ;  /* 0x00300000f534783b */ /* 0x000fee0000000200 */
[C---:B---3--:R-:W-:Y:S08]  /*2db0*/  HMMA.16816.F32 R40, R200.reuse, R20, R40 ;  /* 0x00000014c828723c */ /* 0x048ff00000001828 */
[C---:B------:R-:W-:Y:S01]  /*2dc0*/  HMMA.16816.F32 R36, R200.reuse, R22, R36 ;  /* 0x00000016c824723c */ /* 0x040fe20000001824 */
[----:B------:R-:W3:Y:S07]  /*2dd0*/  LDSM.16.M88.4 R20, [R60+0x3800] ;  /* 0x003800003c14783b */ /* 0x000eee0000000200 */
[C---:B----4-:R-:W-:Y:S08]  /*2de0*/  HMMA.16816.F32 R32, R200.reuse, R48, R32 ;  /* 0x00000030c820723c */ /* 0x050ff00000001820 */
        /* <DEDUP_REMOVED lines=29> */
[C---:B---3--:R-:W-:Y:S08]  /*2fc0*/  HMMA.16816.F32 R12, R220.reuse, R20, R12 ;  /* 0x00000014dc0c723c */ /* 0x048ff0000000180c */
[----:B------:R-:W-:Y:S01]  /*2fd0*/  HMMA.16816.F32 R44, R220, R22, R44 ;  /* 0x00000016dc2c723c */ /* 0x000fe2000000182c */
[----:B------:R-:W-:Y:S07]  /*2fe0*/  LDSM.16.M88.4 R20, [R251+0x15100] ;  /* 0x01510000fb14783b */ /* 0x000fee0000000200 */
[C---:B------:R-:W-:Y:S08]  /*2ff0*/  HMMA.16816.F32 R40, R216.reuse, R24, R40 ;  /* 0x00000018d828723c */ /* 0x040ff00000001828 */
[C---:B------:R-:W-:Y:S01]  /*3000*/  HMMA.16816.F32 R36, R216.reuse, R26, R36 ;  /* 0x0000001ad824723c */ /* 0x040fe20000001824 */
[----:B------:R-:W3:Y:S07]  /*3010*/  LDSM.16.M88.4 R24, [R251+0x14900] ;  /* 0x01490000fb18783b */ /* 0x000eee0000000200 */
[C---:B----4-:R-:W-:Y:S08]  /*3020*/  HMMA.16816.F32 R32, R216.reuse, R48, R32 ;  /* 0x00000030d820723c */ /* 0x050ff00000001820 */
[----:B------:R-:W-:Y:S01]  /*3030*/  HMMA.16816.F32 R28, R216, R50, R28 ;  /* 0x00000032d81c723c */ /* 0x000fe2000000181c */
[----:B------:R-:W4:Y:S07]  /*3040*/  LDSM.16.M88.4 R48, [R60+0x5800] ;  /* 0x005800003c30783b */ /* 0x000f2e0000000200 */
[C---:B------:R-:W-:Y:S08]  /*3050*/  HMMA.16816.F32 R12, R224.reuse, R56, R12 ;  /* 0x00000038e00c723c */ /* 0x040ff0000000180c */
[----:B------:R-:W-:Y:S08]  /*3060*/  HMMA.16816.F32 R44, R224, R58, R44 ;  /* 0x0000003ae02c723c */ /* 0x000ff0000000182c */
[C---:B-1----:R-:W-:Y:S08]  /*3070*/  HMMA.16816.F32 R40, R220.reuse, R8, R40 ;  /* 0x00000008dc28723c */ /* 0x042ff00000001828 */
[C---:B------:R-:W-:Y:S01]  /*3080*/  HMMA.16816.F32 R36, R220.reuse, R10, R36 ;  /* 0x0000000adc24723c */ /* 0x040fe20000001824 */
[----:B------:R-:W1:Y:S07]  /*3090*/  LDSM.16.M88.4 R8, [R245+0x4800] ;  /* 0x00480000f508783b */ /* 0x000e6e0000000200 */
[C---:B--2---:R-:W-:Y:S08]  /*30a0*/  HMMA.16816.F32 R32, R220.reuse, R16, R32 ;  /* 0x00000010dc20723c */ /* 0x044ff00000001820 */
[----:B------:R-:W-:Y:S01]  /*30b0*/  HMMA.16816.F32 R28, R220, R18, R28 ;  /* 0x00000012dc1c723c */ /* 0x000fe2000000181c */
[----:B------:R-:W2:Y:S07]  /*30c0*/  LDSM.16.M88.4 R16, [R251+0x15900] ;  /* 0x01590000fb10783b */ /* 0x000eae0000000200 */
[C---:B---3--:R-:W-:Y:S08]  /*30d0*/  HMMA.16816.F32 R12, R228.reuse, R24, R12 ;  /* 0x00000018e40c723c */ /* 0x048ff0000000180c */
[----:B------:R-:W-:Y:S08]  /*30e0*/  HMMA.16816.F32 R44, R228, R26, R44 ;  /* 0x0000001ae42c723c */ /* 0x000ff0000000182c */
[C---:B------:R-:W-:Y:S08]  /*30f0*/  HMMA.16816.F32 R40, R224.reuse, R52, R40 ;  /* 0x00000034e028723c */ /* 0x040ff00000001828 */
[C---:B------:R-:W-:Y:S08]  /*3100*/  HMMA.16816.F32 R36, R224.reuse, R54, R36 ;  /* 0x00000036e024723c */ /* 0x040ff00000001824 */
[C---:B----4-:R-:W-:Y:S01]  /*3110*/  HMMA.16816.F32 R52, R224.reuse, R48, R32 ;  /* 0x00000030e034723c */ /* 0x050fe20000001820 */
[----:B------:R-:W3:Y:S07]  /*3120*/  LDSM.16.M88.4 R32, [R245+0x5000] ;  /* 0x00500000f520783b */ /* 0x000eee0000000200 */
[----:B------:R-:W-:Y:S01]  /*3130*/  HMMA.16816.F32 R48, R224, R50, R28 ;  /* 0x00000032e030723c */ /* 0x000fe2000000181c */
[----:B------:R-:W4:Y:S01]  /*3140*/  LDSM.16.M88.4 R28, [R245+0x5800] ;  /* 0x00580000f51c783b */ /* 0x000f220000000200 */
[----:B------:R-:W-:-:S06]  /*3150*/  DEPBAR.LE SB0, 0x0 ;  /* 0x000080000000791a */ /* 0x000fcc0000000000 */
[C---:B-1----:R-:W-:Y:S08]  /*3160*/  HMMA.16816.F32 R12, R232.reuse, R8, R12 ;  /* 0x00000008e80c723c */ /* 0x042ff0000000180c */
[----:B------:R-:W-:Y:S08]  /*3170*/  HMMA.16816.F32 R44, R232, R10, R44 ;  /* 0x0000000ae82c723c */ /* 0x000ff0000000182c */
[C---:B------:R-:W-:Y:S08]  /*3180*/  HMMA.16816.F32 R40, R228.reuse, R20, R40 ;  /* 0x00000014e428723c */ /* 0x040ff00000001828 */
[----:B------:R-:W-:Y:S01]  /*3190*/  HMMA.16816.F32 R36, R228, R22, R36 ;  /* 0x00000016e424723c */ /* 0x000fe20000001824 */
[----:B------:R-:W-:-:S02]  /*31a0*/  FMUL.FTZ R0, R12, c[0x0][0x320] ;  /* 0x0000c8000c007a20 */ /* 0x000fc40000410000 */
[----:B------:R-:W-:Y:S02]  /*31b0*/  FMUL.FTZ R9, R14, c[0x0][0x320] ;  /* 0x0000c8000e097a20 */ /* 0x000fe40000410000 */
[----:B------:R-:W-:Y:S02]  /*31c0*/  FMUL.FTZ R15, R15, c[0x0][0x320] ;  /* 0x0000c8000f0f7a20 */ /* 0x000fe40000410000 */
[----:B------:R-:W-:Y:S01]  /*31d0*/  FMUL.FTZ R13, R13, c[0x0][0x320] ;  /* 0x0000c8000d0d7a20 */ /* 0x000fe20000410000 */
[C---:B--2---:R-:W-:Y:S01]  /*31e0*/  HMMA.16816.F32 R52, R228.reuse, R16, R52 ;  /* 0x00000010e434723c */ /* 0x044fe20000001834 */
[----:B------:R-:W1:Y:S06]  /*31f0*/  MUFU.TANH R0, R0 ;  /* 0x0000000000007308 */ /* 0x000e6c0000002400 */
[----:B------:R-:W-:Y:S01]  /*3200*/  FMUL.FTZ R17, R44, c[0x0][0x320] ;  /* 0x0000c8002c117a20 */ /* 0x000fe20000410000 */
[----:B------:R-:W-:Y:S01]  /*3210*/  HMMA.16816.F32 R48, R228, R18, R48 ;  /* 0x00000012e430723c */ /* 0x000fe20000001830 */
[----:B------:R-:W-:Y:S01]  /*3220*/  FMUL.FTZ R16, R45, c[0x0][0x320] ;  /* 0x0000c8002d107a20 */ /* 0x000fe20000410000 */
[----:B------:R2:W1:Y:S06]  /*3230*/  MUFU.TANH R18, R13 ;  /* 0x0000000d00127308 */ /* 0x00046c0000002400 */
[C---:B---3--:R-:W-:Y:S02]  /*3240*/  HMMA.16816.F32 R40, R232.reuse, R32, R40 ;  /* 0x00000020e828723c */ /* 0x048fe40000001828 */
[----:B------:R-:W3:Y:S06]  /*3250*/  MUFU.TANH R9, R9 ;  /* 0x0000000900097308 */ /* 0x000eec0000002400 */
[C---:B------:R-:W-:Y:S02]  /*3260*/  HMMA.16816.F32 R36, R232.reuse, R34, R36 ;  /* 0x00000022e824723c */ /* 0x040fe40000001824 */
[----:B------:R-:W1:Y:S06]  /*3270*/  MUFU.TANH R15, R15 ;  /* 0x0000000f000f7308 */ /* 0x000e6c0000002400 */
[C---:B----4-:R-:W-:Y:S02]  /*3280*/  HMMA.16816.F32 R52, R232.reuse, R28, R52 ;  /* 0x0000001ce834723c */ /* 0x050fe40000001834 */
[----:B------:R-:W4:Y:S06]  /*3290*/  MUFU.TANH R17, R17 ;  /* 0x0000001100117308 */ /* 0x000f2c0000002400 */
[----:B------:R-:W-:Y:S02]  /*32a0*/  HMMA.16816.F32 R48, R232, R30, R48 ;  /* 0x0000001ee830723c */ /* 0x000fe40000001830 */
[----:B------:R-:W1:Y:S01]  /*32b0*/  MUFU.TANH R16, R16 ;  /* 0x0000001000107308 */ /* 0x000e620000002400 */
[----:B------:R-:W-:Y:S06]  /*32c0*/  BAR.SYNC.DEFER_BLOCKING 0x0 ;  /* 0x0000000000007b1d */ /* 0x000fec0000010000 */
[----:B------:R-:W-:Y:S05]  /*32d0*/  @P0 BRA `(.L_x_390) ;  /* 0x000005e000000947 */ /* 0x000fea0003800000 */
[----:B--23--:R-:W2:Y:S01]  /*32e0*/  S2R R71, SR_TID.X ;  /* 0x0000000000477919 */ /* 0x00cea20000002100 */
[----:B------:R-:W-:-:S02]  /*32f0*/  IMAD.MOV.U32 R70, RZ, RZ, c[0x0][0x2b8] ;  /* 0x0000ae00ff467624 */ /* 0x000fc400078e00ff */
[----:B------:R-:W-:Y:S01]  /*3300*/  IMAD.U32 R8, RZ, RZ, UR10 ;  /* 0x0000000aff087e24 */ /* 0x000fe2000f8e00ff */
[----:B------:R-:W3:Y:S02]  /*3310*/  LDL R67, [R1+0x3c] ;  /* 0x00003c0001437983 */ /* 0x000ee40000100800 */
[----:B------:R-:W-:Y:S02]  /*3320*/  ISETP.NE.AND P1, PT, R70, 0x1, PT ;  /* 0x000000014600780c */ /* 0x000fe40003f25270 */
[----:B------:R4:W5:Y:S04]  /*3330*/  LDL R64, [R1+0x2c] ;  /* 0x00002c0001407983 */ /* 0x0009680000100800 */
[----:B------:R4:W5:Y:S04]  /*3340*/  LDL R65, [R1+0x18] ;  /* 0x0000180001417983 */ /* 0x0009680000100800 */
[----:B------:R4:W5:Y:S04]  /*3350*/  LDL R66, [R1+0x30] ;  /* 0x0000300001427983 */ /* 0x0009680000100800 */
[----:B------:R4:W5:Y:S01]  /*3360*/  LDL R60, [R1+0x1c] ;  /* 0x00001c00013c7983 */ /* 0x0009620000100800 */
[----:B--2---:R-:W-:-:S03]  /*3370*/  LEA.HI R68, R2, R71, RZ, 0x3 ;  /* 0x0000004702447211 */ /* 0x004fc600078f18ff */
[----:B------:R4:W5:Y:S01]  /*3380*/  LDL R61, [R1+0x10] ;  /* 0x00001000013d7983 */ /* 0x0009620000100800 */
[----:B------:R-:W-:Y:S02]  /*3390*/  LEA.HI R69, R2, R71, RZ, 0x3 ;  /* 0x0000004702457211 */ /* 0x000fe400078f18ff */
[----:B------:R-:W-:Y:S01]  /*33a0*/  LOP3.LUT R68, R68, 0xfffffff8, RZ, 0xc0, !PT ;  /* 0xfffffff844447812 */ /* 0x000fe200078ec0ff */
[----:B------:R4:W5:Y:S01]  /*33b0*/  LDL R62, [R1+0x28] ;  /* 0x00002800013e7983 */ /* 0x0009620000100800 */
[----:B------:R-:W-:-:S03]  /*33c0*/  SHF.R.S32.HI R69, RZ, 0x3, R69 ;  /* 0x00000003ff457819 */ /* 0x000fc60000011445 */
[----:B------:R-:W-:Y:S01]  /*33d0*/  IMAD.IADD R68, R71, 0x1, -R68 ;  /* 0x0000000147447824 */ /* 0x000fe200078e0a44 */
[----:B------:R4:W5:Y:S03]  /*33e0*/  LDL R63, [R1+0x14] ;  /* 0x00001400013f7983 */ /* 0x0009660000100800 */
[----:B------:R-:W-:-:S05]  /*33f0*/  IMAD R68, R68, 0x20, R69 ;  /* 0x0000002044447824 */ /* 0x000fca00078e0245 */
[----:B------:R-:W-:-:S04]  /*3400*/  IADD3 R8, R68, UR17, R8 ;  /* 0x0000001144087c10 */ /* 0x000fc8000fffe008 */
[----:B------:R-:W-:-:S05]  /*3410*/  IADD3 R8, R8, -0x30, RZ ;  /* 0xffffffd008087810 */ /* 0x000fca0007ffe0ff */
[----:B------:R-:W-:-:S04]  /*3420*/  @P1 IMAD.HI.U32 R11, R8, c[0x0][0x2bc], RZ ;  /* 0x0000af00080b1a27 */ /* 0x000fc800078e00ff */
[----:B------:R-:W-:Y:S01]  /*3430*/  IMAD.MOV.U32 R10, RZ, RZ, R8 ;  /* 0x000000ffff0a7224 */ /* 0x000fe200078e0008 */
[----:B------:R-:W-:-:S04]  /*3440*/  @P1 SHF.R.U32.HI R10, RZ, c[0x0][0x2c0], R11 ;  /* 0x0000b000ff0a1a19 */ /* 0x000fc8000001160b */
[----:B------:R-:W-:-:S04]  /*3450*/  @!P3 IADD3 R13, P0, R10, UR20, RZ ;  /* 0x000000140a0dbc10 */ /* 0x000fc8000ff1e0ff */
[----:B------:R-:W-:Y:S02]  /*3460*/  @!P3 LEA.HI.X.SX32 R11, R10, UR7, 0x1, P0 ;  /* 0x000000070a0bbc11 */ /* 0x000fe400080f0eff */
[----:B------:R-:W-:Y:S01]  /*3470*/  @!P3 LEA R12, P0, R13, c[0x0][0x2a0], 0x2 ;  /* 0x0000a8000d0cba11 */ /* 0x000fe200078010ff */
[----:B------:R-:W-:-:S03]  /*3480*/  IMAD.MOV.U32 R14, RZ, RZ, RZ ;  /* 0x000000ffff0e7224 */ /* 0x000fc600078e00ff */
[----:B------:R-:W-:-:S05]  /*3490*/  @!P3 LEA.HI.X R13, R13, c[0x0][0x2a4], R11, 0x2, P0 ;  /* 0x0000a9000d0dba11 */ /* 0x000fca00000f140b */
[----:B------:R2:W4:Y:S01]  /*34a0*/  @!P3 LDG.E R14, [R12.64] ;  /* 0x000000160c0eb981 */ /* 0x000522000c1e1900 */
[----:B------:R-:W-:-:S03]  /*34b0*/  IMAD.MOV R10, RZ, RZ, -R10 ;  /* 0x000000ffff0a7224 */ /* 0x000fc600078e0a0a */
[----:B------:R-:W1:Y:S01]  /*34c0*/  S2R R69, SR_TID.X ;  /* 0x0000000000457919 */ /* 0x000e620000002100 */
[----:B------:R-:W-:-:S05]  /*34d0*/  IMAD R19, R10, c[0x0][0x2b8], R8 ;  /* 0x0000ae000a137a24 */ /* 0x000fca00078e0208 */
[----:B------:R-:W-:-:S05]  /*34e0*/  SHF.R.S32.HI R8, RZ, 0x1f, R19 ;  /* 0x0000001fff087819 */ /* 0x000fca0000011413 */
[----:B------:R-:W-:-:S04]  /*34f0*/  IMAD R8, R8, c[0x0][0x1e0], RZ ;  /* 0x0000780008087a24 */ /* 0x000fc800078e02ff */
[C---:B------:R-:W-:Y:S02]  /*3500*/  IMAD R8, R19.reuse, c[0x0][0x1e4], R8 ;  /* 0x0000790013087a24 */ /* 0x040fe400078e0208 */
[----:B--2---:R-:W-:-:S04]  /*3510*/  IMAD.WIDE.U32 R12, R19, c[0x0][0x1e0], RZ ;  /* 0x00007800130c7a25 */ /* 0x004fc800078e00ff */
[----:B------:R-:W-:Y:S01]  /*3520*/  IMAD.IADD R13, R13, 0x1, R8 ;  /* 0x000000010d0d7824 */ /* 0x000fe200078e0208 */
[----:B------:R-:W-:Y:S01]  /*3530*/  STL [R1+0xc], R19 ;  /* 0x00000c1301007387 */ /* 0x000fe20000100800 */
[----:B------:R-:W-:Y:S01]  /*3540*/  BSSY B0, `(.L_x_391) ;  /* 0x0000024000007945 */ /* 0x000fe20003800000 */
[----:B---3--:R-:W-:Y:S01]  /*3550*/  IMAD.MOV.U32 R68, RZ, RZ, R67 ;  /* 0x000000ffff447224 */ /* 0x008fe200078e0043 */
[----:B-1----:R-:W-:-:S04]  /*3560*/  LEA.HI R67, R2, R69, RZ, 0x3 ;  /* 0x0000004502437211 */ /* 0x002fc800078f18ff */
[----:B------:R-:W-:-:S05]  /*3570*/  LOP3.LUT R67, R67, 0xfffffff8, RZ, 0xc0, !PT ;  /* 0xfffffff843437812 */ /* 0x000fca00078ec0ff */
[----:B------:R-:W-:-:S04]  /*3580*/  IMAD.IADD R67, R69, 0x1, -R67 ;  /* 0x0000000145437824 */ /* 0x000fc800078e0a43 */
[----:B------:R-:W-:-:S05]  /*3590*/  IMAD.SHL.U32 R67, R67, 0x8, RZ ;  /* 0x0000000843437824 */ /* 0x000fca00078e00ff */
[----:B------:R-:W-:Y:S02]  /*35a0*/  ISETP.GE.AND P1, PT, R67, c[0x0][0x1d4], PT ;  /* 0x0000750043007a0c */ /* 0x000fe40003f26270 */
[----:B----4-:R-:W-:Y:S01]  /*35b0*/  SHF.R.S32.HI R10, RZ, 0x1f, R14 ;  /* 0x0000001fff0a7819 */ /* 0x010fe2000001140e */
[----:B------:R-:W-:-:S04]  /*35c0*/  IMAD.WIDE.U32 R12, R14, c[0x0][0x1f0], R12 ;  /* 0x00007c000e0c7a25 */ /* 0x000fc800078e000c */
[----:B------:R-:W-:Y:S01]  /*35d0*/  IMAD R10, R10, c[0x0][0x1f0], RZ ;  /* 0x00007c000a0a7a24 */ /* 0x000fe200078e02ff */
[----:B------:R1:W-:Y:S03]  /*35e0*/  STL [R1+0x8], R14 ;  /* 0x0000080e01007387 */ /* 0x0003e60000100800 */
[----:B------:R-:W-:Y:S01]  /*35f0*/  IMAD R10, R14, c[0x0][0x1f4], R10 ;  /* 0x00007d000e0a7a24 */ /* 0x000fe200078e020a */
[----:B------:R-:W-:-:S04]  /*3600*/  IADD3 R8, P0, R12, UR18, RZ ;  /* 0x000000120c087c10 */ /* 0x000fc8000ff1e0ff */
[----:B------:R-:W-:Y:S02]  /*3610*/  IADD3.X R12, R13, UR6, R10, P0, !PT ;  /* 0x000000060d0c7c10 */ /* 0x000fe400087fe40a */
[----:B------:R-:W-:-:S04]  /*3620*/  LEA R10, P0, R8, c[0x0][0x1c8], 0x1 ;  /* 0x00007200080a7a11 */ /* 0x000fc800078008ff */
[----:B------:R-:W-:Y:S02]  /*3630*/  LEA.HI.X R8, R8, c[0x0][0x1cc], R12, 0x1, P0 ;  /* 0x0000730008087a11 */ /* 0x000fe400000f0c0c */
[----:B-1----:R-:W-:-:S04]  /*3640*/  LEA.HI R14, R2, R69, RZ, 0x3 ;  /* 0x00000045020e7211 */ /* 0x002fc800078f18ff */
[----:B------:R-:W-:-:S04]  /*3650*/  SHF.R.S32.HI R14, RZ, 0x3, R14 ;  /* 0x00000003ff0e7819 */ /* 0x000fc8000001140e */
[----:B------:R-:W-:-:S04]  /*3660*/  IADD3 R13, -R14, 0x30, RZ ;  /* 0x000000300e0d7810 */ /* 0x000fc80007ffe1ff */
[----:B------:R-:W-:Y:S01]  /*3670*/  ISETP.GE.AND P0, PT, R13, 0x1, PT ;  /* 0x000000010d00780c */ /* 0x000fe20003f06270 */
[----:B------:R1:W2:Y:S04]  /*3680*/  SHFL.IDX PT, R11, R10, RZ, 0x181f ;  /* 0x00181fff0a0b7589 */ /* 0x0002a800000e0000 */
[----:B------:R1:W3:Y:S08]  /*3690*/  SHFL.IDX PT, R12, R8, RZ, 0x181f ;  /* 0x00181fff080c7589 */ /* 0x0002f000000e0000 */
[----:B------:R-:W-:Y:S05]  /*36a0*/  @!P0 BRA `(.L_x_392) ;  /* 0x000000d000008947 */ /* 0x000fea0003800000 */
[----:B--2---:R-:W-:-:S04]  /*36b0*/  LEA R24, P0, R67, R11, 0x1 ;  /* 0x0000000b43187211 */ /* 0x004fc800078008ff */
[----:B---3--:R-:W-:Y:S02]  /*36c0*/  LEA.HI.X R25, R67, R12, R68, 0x1, P0 ;  /* 0x0000000c43197211 */ /* 0x008fe400000f0c44 */
[----:B-----5:R-:W-:-:S03]  /*36d0*/  LEA R22, P0, R65, R11, 0x1 ;  /* 0x0000000b41167211 */ /* 0x020fc600078008ff */
[----:B------:R-:W-:Y:S01]  /*36e0*/  @!PT LDS RZ, [RZ] ;  /* 0x00000000fffff984 */ /* 0x000fe20000000800 */
[----:B------:R2:W-:Y:S01]  /*36f0*/  LDGSTS.E.BYPASS.LTC128B.128 [R60+0x10100], [R24.64], !P1 ;  /* 0x10100000183c7fae */ /* 0x0005e2000c901d56 */
[----:B------:R-:W-:Y:S02]  /*3700*/  LEA.HI.X R23, R65, R12, R66, 0x1, P0 ;  /* 0x0000000c41177211 */ /* 0x000fe400000f0c42 */
[----:B------:R-:W-:-:S03]  /*3710*/  LEA R20, P0, R63, R11, 0x1 ;  /* 0x0000000b3f147211 */ /* 0x000fc600078008ff */
[----:B------:R2:W-:Y:S01]  /*3720*/  LDGSTS.E.BYPASS.LTC128B.128 [R60+0x11900], [R22.64], !P6 ;  /* 0x11900000163c7fae */ /* 0x0005e2000f101d56 */
[----:B------:R-:W-:Y:S02]  /*3730*/  LEA.HI.X R21, R63, R12, R64, 0x1, P0 ;  /* 0x0000000c3f157211 */ /* 0x000fe400000f0c40 */
[----:B------:R-:W-:-:S03]  /*3740*/  LEA R26, P0, R61, R11, 0x1 ;  /* 0x0000000b3d1a7211 */ /* 0x000fc600078008ff */
[----:B------:R2:W-:Y:S01]  /*3750*/  LDGSTS.E.BYPASS.LTC128B.128 [R60+0x13100], [R20.64], !P5 ;  /* 0x13100000143c7fae */ /* 0x0005e2000e901d56 */
[----:B------:R-:W-:-:S05]  /*3760*/  LEA.HI.X R27, R61, R12, R62, 0x1, P0 ;  /* 0x0000000c3d1b7211 */ /* 0x000fca00000f0c3e */
[----:B------:R2:W-:Y:S04]  /*3770*/  LDGSTS.E.BYPASS.LTC128B.128 [R60+0x14900], [R26.64], !P4 ;  /* 0x149000001a3c7fae */ /* 0x0005e8000e101d56 */
.L_x_392:
[----:B------:R-:W-:Y:S05]  /*3780*/  BSYNC B0 ;  /* 0x0000000000007941 */ /* 0x000fea0003800000 */
.L_x_391:
[----:B------:R-:W-:Y:S01]  /*3790*/  ISETP.GE.AND P0, PT, R13, 0x21, PT ;  /* 0x000000210d00780c */ /* 0x000fe20003f06270 */
[----:B-1----:R-:W1:Y:S01]  /*37a0*/  SHFL.IDX PT, R8, R8, 0x1, 0x181f ;  /* 0x00381f0008087f89 */ /* 0x002e6200000e0000 */
[----:B------:R-:W-:Y:S03]  /*37b0*/  BSSY B0, `(.L_x_390) ;  /* 0x0000010000007945 */ /* 0x000fe60003800000 */
[----:B------:R-:W4:Y:S08]  /*37c0*/  SHFL.IDX PT, R10, R10, 0x1, 0x181f ;  /* 0x00381f000a0a7f89 */ /* 0x000f3000000e0000 */
[----:B------:R-:W-:Y:S05]  /*37d0*/  @!P0 BRA `(.L_x_393) ;  /* 0x000000d000008947 */ /* 0x000fea0003800000 */
[----:B--2-4-:R-:W-:-:S04]  /*37e0*/  LEA R22, P0, R67, R10, 0x1 ;  /* 0x0000000a43167211 */ /* 0x014fc800078008ff */
[----:B-1----:R-:W-:Y:S02]  /*37f0*/  LEA.HI.X R23, R67, R8, R68, 0x1, P0 ;  /* 0x0000000843177211 */ /* 0x002fe400000f0c44 */
[----:B-----5:R-:W-:-:S03]  /*3800*/  LEA R20, P0, R65, R10, 0x1 ;  /* 0x0000000a41147211 */ /* 0x020fc600078008ff */
[----:B------:R-:W-:Y:S01]  /*3810*/  @!PT LDS RZ, [RZ] ;  /* 0x00000000fffff984 */ /* 0x000fe20000000800 */
[----:B------:R1:W-:Y:S01]  /*3820*/  LDGSTS.E.BYPASS.LTC128B.128 [R60+0x11100], [R22.64], !P1 ;  /* 0x11100000163c7fae */ /* 0x0003e2000c901d56 */
[----:B------:R-:W-:Y:S02]  /*3830*/  LEA.HI.X R21, R65, R8, R66, 0x1, P0 ;  /* 0x0000000841157211 */ /* 0x000fe400000f0c42 */
[----:B---3--:R-:W-:-:S03]  /*3840*/  LEA R12, P0, R63, R10, 0x1 ;  /* 0x0000000a3f0c7211 */ /* 0x008fc600078008ff */
[----:B------:R1:W-:Y:S01]  /*3850*/  LDGSTS.E.BYPASS.LTC128B.128 [R60+0x12900], [R20.64], !P6 ;  /* 0x12900000143c7fae */ /* 0x0003e2000f101d56 */
[----:B------:R-:W-:Y:S02]  /*3860*/  LEA.HI.X R13, R63, R8, R64, 0x1, P0 ;  /* 0x000000083f0d7211 */ /* 0x000fe400000f0c40 */
[----:B------:R-:W-:-:S03]  /*3870*/  LEA R10, P0, R61, R10, 0x1 ;  /* 0x0000000a3d0a7211 */ /* 0x000fc600078008ff */
[----:B------:R1:W-:Y:S01]  /*3880*/  LDGSTS.E.BYPASS.LTC128B.128 [R60+0x14100], [R12.64], !P5 ;  /* 0x141000000c3c7fae */ /* 0x0003e2000e901d56 */
[----:B------:R-:W-:-:S05]  /*3890*/  LEA.HI.X R11, R61, R8, R62, 0x1, P0 ;  /* 0x000000083d0b7211 */ /* 0x000fca00000f0c3e */
[----:B------:R1:W-:Y:S04]  /*38a0*/  LDGSTS.E.BYPASS.LTC128B.128 [R60+0x15900], [R10.64], !P4 ;  /* 0x159000000a3c7fae */ /* 0x0003e8000e101d56 */
.L_x_393:
[----:B------:R-:W-:Y:S05]  /*38b0*/  BSYNC B0 ;  /* 0x0000000000007941 */ /* 0x000fea0003800000 */
.L_x_390:
[----:B-123--:R-:W1:Y:S01]  /*38c0*/  S2R R12, SR_TID.X ;  /* 0x00000000000c7919 */ /* 0x00ee620000002100 */
[----:B------:R-:W-:Y:S01]  /*38d0*/  LOP3.LUT R7, R7, 0xffffffe0, RZ, 0xc0, !PT ;  /* 0xffffffe007077812 */ /* 0x000fe200078ec0ff */
[----:B------:R-:W-:Y:S01]  /*38e0*/  UISETP.NE.AND UP0, UPT, UR13, URZ, UPT ;  /* 0x0000003f0d00728c */ /* 0x000fe2000bf05270 */
[----:B------:R-:W-:Y:S01]  /*38f0*/  SHF.R.S32.HI R11, RZ, 0x1f, R6 ;  /* 0x0000001fff0b7819 */ /* 0x000fe20000011406 */
[----:B------:R-:W-:Y:S01]  /*3900*/  IMAD.U32 R13, RZ, RZ, UR28 ;  /* 0x0000001cff0d7e24 */ /* 0x000fe2000f8e00ff */
[----:B------:R-:W-:Y:S01]  /*3910*/  ULDC UR17, c[0x0][0x324] ;  /* 0x0000c90000117ab9 */ /* 0x000fe20000000800 */
[----:B------:R-:W-:Y:S01]  /*3920*/  FMUL.FTZ R14, R40, c[0x0][0x320] ;  /* 0x0000c800280e7a20 */ /* 0x000fe20000410000 */
[----:B------:R-:W-:Y:S01]  /*3930*/  LEA.HI R11, R11, R6, RZ, 0x3 ;  /* 0x000000060b0b7211 */ /* 0x000fe200078f18ff */
[----:B------:R-:W-:Y:S01]  /*3940*/  FMUL.FTZ R52, R52, c[0x0][0x320] ;  /* 0x0000c80034347a20 */ /* 0x000fe20000410000 */
[----:B------:R-:W-:Y:S01]  /*3950*/  PLOP3.LUT P0, PT, PT, PT, UP0, 0x80, 0x0 ;  /* 0x000000000000781c */ /* 0x000fe20003f0f008 */
[----:B------:R-:W-:Y:S01]  /*3960*/  FMUL.FTZ R53, R53, c[0x0][0x320] ;  /* 0x0000c80035357a20 */ /* 0x000fe20000410000 */
[----:B------:R-:W-:Y:S01]  /*3970*/  LOP3.LUT R11, R11, 0xffffff8, RZ, 0xc0, !PT ;  /* 0x0ffffff80b0b7812 */ /* 0x000fe200078ec0ff */
[----:B------:R-:W-:Y:S01]  /*3980*/  FMUL.FTZ R48, R48, c[0x0][0x320] ;  /* 0x0000c80030307a20 */ /* 0x000fe20000410000 */
[----:B------:R2:W3:Y:S01]  /*3990*/  MUFU.TANH R127, R52 ;  /* 0x00000034007f7308 */ /* 0x0004e20000002400 */
[----:B------:R-:W-:Y:S01]  /*39a0*/  FMUL.FTZ R49, R49, c[0x0][0x320] ;  /* 0x0000c80031317a20 */ /* 0x000fe20000410000 */
[----:B------:R-:W-:Y:S01]  /*39b0*/  ULDC UR5, c[0x0][0x2ac] ;  /* 0x0000ab0000057ab9 */ /* 0x000fe20000000800 */
[----:B------:R-:W-:Y:S01]  /*39c0*/  IMAD.IADD R11, R6, 0x1, -R11 ;  /* 0x00000001060b7824 */ /* 0x000fe200078e0a0b */
[----:B------:R-:W-:Y:S01]  /*39d0*/  ULDC UR4, c[0x0][0x1d0] ;  /* 0x0000740000047ab9 */ /* 0x000fe20000000800 */
[----:B------:R-:W0:Y:S01]  /*39e0*/  LDGDEPBAR ;  /* 0x00000000000079af */ /* 0x000e220000000000 */
[----:B------:R-:W-:-:S02]  /*39f0*/  ULOP3.LUT UR17, URZ, UR17, URZ, 0x33, !UPT ;  /* 0x000000113f117292 */ /* 0x000fc4000f8e333f */
[----:B------:R2:W4:Y:S01]  /*3a00*/  MUFU.TANH R126, R53 ;  /* 0x00000035007e7308 */ /* 0x0005220000002400 */
[----:B------:R-:W-:Y:S01]  /*3a10*/  UIMAD UR4, UR5, UR4, UR27 ;  /* 0x00000004050472a4 */ /* 0x000fe2000f8e021b */
[----:B-1----:R-:W-:Y:S01]  /*3a20*/  LEA.HI R8, R2, R12, RZ, 0x2 ;  /* 0x0000000c02087211 */ /* 0x002fe200078f10ff */
[----:B------:R-:W-:-:S03]  /*3a30*/  IMAD.IADD R7, R12, 0x1, -R7 ;  /* 0x000000010c077824 */ /* 0x000fc600078e0a07 */
[----:B------:R-:W-:Y:S02]  /*3a40*/  LOP3.LUT R8, R8, 0xfffffffc, RZ, 0xc0, !PT ;  /* 0xfffffffc08087812 */ /* 0x000fe400078ec0ff */
[----:B------:R2:W1:Y:S01]  /*3a50*/  MUFU.TANH R125, R48 ;  /* 0x00000030007d7308 */ /* 0x0004620000002400 */
[----:B----4-:R-:W-:Y:S02]  /*3a60*/  SHF.R.S32.HI R10, RZ, 0x1f, R7 ;  /* 0x0000001fff0a7819 */ /* 0x010fe40000011407 */
[----:B------:R-:W-:Y:S02]  /*3a70*/  IMAD.IADD R8, R12, 0x1, -R8 ;  /* 0x000000010c087824 */ /* 0x000fe400078e0a08 */
[----:B------:R-:W-:-:S03]  /*3a80*/  LEA.HI R10, R10, R7, RZ, 0x2 ;  /* 0x000000070a0a7211 */ /* 0x000fc600078f10ff */
[----:B------:R2:W4:Y:S01]  /*3a90*/  MUFU.TANH R124, R49 ;  /* 0x00000031007c7308 */ /* 0x0005220000002400 */
[----:B------:R-:W-:Y:S02]  /*3aa0*/  LEA.HI R2, R8, R8, RZ, 0x1 ;  /* 0x0000000808027211 */ /* 0x000fe400078f08ff */
[----:B------:R-:W-:Y:S02]  /*3ab0*/  LEA.HI.SX32 R6, R10, UR26, 0x1e ;  /* 0x0000001a0a067c11 */ /* 0x000fe4000f8ff2ff */
[----:B------:R-:W-:Y:S02]  /*3ac0*/  LOP3.LUT R2, R2, 0x1ffffffe, RZ, 0xc0, !PT ;  /* 0x1ffffffe02027812 */ /* 0x000fe400078ec0ff */
[----:B------:R-:W-:Y:S01]  /*3ad0*/  LOP3.LUT R10, R10, 0x7ffffffc, RZ, 0xc0, !PT ;  /* 0x7ffffffc0a0a7812 */ /* 0x000fe200078ec0ff */
[----:B------:R-:W-:Y:S01]  /*3ae0*/  IMAD R6, R11, 0x10, R6 ;  /* 0x000000100b067824 */ /* 0x000fe200078e0206 */
[----:B------:R-:W1:Y:S01]  /*3af0*/  MUFU.TANH R14, R14 ;  /* 0x0000000e000e7308 */ /* 0x000e620000002400 */
[----:B------:R-:W-:-:S02]  /*3b00*/  IMAD.IADD R2, R8, 0x1, -R2 ;  /* 0x0000000108027824 */ /* 0x000fc400078e0a02 */
[----:B------:R-:W-:Y:S02]  /*3b10*/  IMAD.IADD R7, R7, 0x1, -R10 ;  /* 0x0000000107077824 */ /* 0x000fe400078e0a0a */
[----:B------:R-:W-:Y:S02]  /*3b20*/  IMAD R12, R2, 0x8, R6 ;  /* 0x00000008020c7824 */ /* 0x000fe400078e0206 */
[----:B------:R-:W-:Y:S02]  /*3b30*/  IMAD.SHL.U32 R20, R7, 0x2, RZ ;  /* 0x0000000207147824 */ /* 0x000fe400078e00ff */
[----:B------:R-:W-:Y:S01]  /*3b40*/  @P0 IMAD.HI.U32 R6, R12, c[0x0][0x2c8], RZ ;  /* 0x0000b2000c060a27 */ /* 0x000fe200078e00ff */
[----:B------:R-:W-:Y:S01]  /*3b50*/  PLOP3.LUT P0, PT, PT, PT, UP0, 0x80, 0x0 ;  /* 0x000000000000781c */ /* 0x000fe20003f0f008 */
[----:B------:R-:W-:Y:S01]  /*3b60*/  UISETP.NE.AND UP0, UPT, UR12, URZ, UPT ;  /* 0x0000003f0c00728c */ /* 0x000fe2000bf05270 */
[----:B------:R1:W-:Y:S01]  /*3b70*/  STL [R1+0x34], R12 ;  /* 0x0000340c01007387 */ /* 0x0003e20000100800 */
[----:B------:R-:W-:Y:S01]  /*3b80*/  IMAD.MOV.U32 R2, RZ, RZ, R12 ;  /* 0x000000ffff027224 */ /* 0x000fe200078e000c */
[----:B------:R-:W-:Y:S01]  /*3b90*/  IADD3 R13, -R20, 0x1, R13 ;  /* 0x00000001140d7810 */ /* 0x000fe20007ffe10d */
[----:B------:R-:W-:Y:S01]  /*3ba0*/  FMUL.FTZ R11, R36, c[0x0][0x320] ;  /* 0x0000c800240b7a20 */ /* 0x000fe20000410000 */
[C---:B------:R-:W-:Y:S01]  /*3bb0*/  IADD3 R10, -R20.reuse, UR4, RZ ;  /* 0x00000004140a7c10 */ /* 0x040fe2000fffe1ff */
[----:B------:R-:W-:Y:S01]  /*3bc0*/  FMUL.FTZ R8, R37, c[0x0][0x320] ;  /* 0x0000c80025087a20 */ /* 0x000fe20000410000 */
[----:B------:R-:W-:Y:S01]  /*3bd0*/  IADD3 R13, R13, -c[0x0][0x168], RZ ;  /* 0x80005a000d0d7a10 */ /* 0x000fe20007ffe0ff */
[----:B------:R-:W-:Y:S01]  /*3be0*/  STL [R1+0x38], R20 ;  /* 0x0000381401007387 */ /* 0x000fe20000100800 */
[----:B------:R-:W-:Y:S01]  /*3bf0*/  IADD3 R7, -R20, UR27, RZ ;  /* 0x0000001b14077c10 */ /* 0x000fe2000fffe1ff */
[----:B------:R-:W1:Y:S02]  /*3c00*/  MUFU.TANH R11, R11 ;  /* 0x0000000b000b7308 */ /* 0x000e640000002400 */
[----:B------:R-:W-:-:S02]  /*3c10*/  @P0 SHF.R.U32.HI R2, RZ, c[0x0][0x2cc], R6 ;  /* 0x0000b300ff020a19 */ /* 0x000fc40000011606 */
[----:B------:R-:W-:Y:S02]  /*3c20*/  PLOP3.LUT P0, PT, PT, PT, UP0, 0x40, 0x0 ;  /* 0x000000000000781c */ /* 0x000fe40003f0e808 */
[C---:B------:R-:W-:Y:S01]  /*3c30*/  IADD3 R6, R13.reuse, c[0x0][0x328], RZ ;  /* 0x0000ca000d067a10 */ /* 0x040fe20007ffe0ff */
[----:B------:R-:W2:Y:S01]  /*3c40*/  SHFL.IDX PT, R19, R2, RZ, 0x1c1f ;  /* 0x001c1fff02137589 */ /* 0x000ea200000e0000 */
[----:B------:R-:W2:Y:S01]  /*3c50*/  MUFU.TANH R8, R8 ;  /* 0x0000000800087308 */ /* 0x000ea20000002400 */
[----:B------:R-:W-:Y:S01]  /*3c60*/  IADD3 R13, R13, UR17, RZ ;  /* 0x000000110d0d7c10 */ /* 0x000fe2000fffe0ff */
[----:B-1----:R-:W-:-:S06]  /*3c70*/  FMUL.FTZ R12, R41, c[0x0][0x320] ;  /* 0x0000c800290c7a20 */ /* 0x002fcc0000410000 */
[----:B------:R-:W1:Y:S01]  /*3c80*/  MUFU.TANH R12, R12 ;  /* 0x0000000c000c7308 */ /* 0x000e620000002400 */
[--C-:B--2---:R-:W-:Y:S02]  /*3c90*/  IMAD.IADD R21, R6, 0x1, R19.reuse ;  /* 0x0000000106157824 */ /* 0x104fe400078e0213 */
[----:B------:R-:W-:-:S03]  /*3ca0*/  IMAD.IADD R20, R13, 0x1, R19 ;  /* 0x000000010d147824 */ /* 0x000fc600078e0213 */
[----:B------:R-:W-:Y:S01]  /*3cb0*/  IMNMX R21, R21, R10, PT ;  /* 0x0000000a15157217 */ /* 0x000fe20003800200 */
[----:B------:R-:W-:Y:S05]  /*3cc0*/  @P0 BRA `(.L_x_394) ;  /* 0x0000015000000947 */ /* 0x000fea0003800000 */
[----:B---34-:R-:W-:Y:S01]  /*3cd0*/  IMAD.U32 R22, RZ, RZ, UR9 ;  /* 0x00000009ff167e24 */ /* 0x018fe2000f8e00ff */
[----:B------:R-:W-:Y:S04]  /*3ce0*/  BSSY B0, `(.L_x_395) ;  /* 0x000000f000007945 */ /* 0x000fe80003800000 */
[----:B------:R-:W-:-:S04]  /*3cf0*/  IADD3 R22, R22, -c[0x0][0x168], R19 ;  /* 0x80005a0016167a10 */ /* 0x000fc80007ffe013 */
[----:B------:R-:W-:-:S13]  /*3d00*/  ISETP.GT.AND P0, PT, R22, -0x1, PT ;  /* 0xffffffff1600780c */ /* 0x000fda0003f04270 */
[----:B------:R-:W-:Y:S05]  /*3d10*/  @P0 BRA `(.L_x_396) ;  /* 0x0000007000000947 */ /* 0x000fea0003800000 */
[----:B------:R-:W-:Y:S01]  /*3d20*/  IMAD.MOV.U32 R19, RZ, RZ, c[0x0][0x32c] ;  /* 0x0000cb00ff137624 */ /* 0x000fe200078e00ff */
[----:B------:R-:W-:-:S04]  /*3d30*/  LOP3.LUT R22, RZ, R22, RZ, 0x33, !PT ;  /* 0x00000016ff167212 */ /* 0x000fc800078e33ff */
[----:B------:R-:W-:-:S13]  /*3d40*/  ISETP.NE.AND P0, PT, R19, 0x1, PT ;  /* 0x000000011300780c */ /* 0x000fda0003f05270 */
[----:B------:R-:W-:-:S05]  /*3d50*/  @P0 IMAD.HI.U32 R19, R22, c[0x0][0x330], RZ ;  /* 0x0000cc0016130a27 */ /* 0x000fca00078e00ff */
[----:B------:R-:W-:-:S04]  /*3d60*/  @P0 SHF.R.U32.HI R22, RZ, c[0x0][0x334], R19 ;  /* 0x0000cd00ff160a19 */ /* 0x000fc80000011613 */
[----:B------:R-:W-:Y:S01]  /*3d70*/  LOP3.LUT R22, RZ, R22, RZ, 0x33, !PT ;  /* 0x00000016ff167212 */ /* 0x000fe200078e33ff */
[----:B------:R-:W-:Y:S05]  /*3d80*/  BRA `(.L_x_397) ;  /* 0x0000004000007947 */ /* 0x000fea0003800000 */
.L_x_396:
[----:B------:R-:W-:-:S04]  /*3d90*/  MOV R19, c[0x0][0x32c] ;  /* 0x0000cb0000137a02 */ /* 0x000fc80000000f00 */
[----:B------:R-:W-:-:S13]  /*3da0*/  ISETP.NE.AND P0, PT, R19, 0x1, PT ;  /* 0x000000011300780c */ /* 0x000fda0003f05270 */
[----:B------:R-:W-:-:S05]  /*3db0*/  @P0 IMAD.HI.U32 R19, R22, c[0x0][0x330], RZ ;  /* 0x0000cc0016130a27 */ /* 0x000fca00078e00ff */
[----:B------:R-:W-:Y:S02]  /*3dc0*/  @P0 SHF.R.U32.HI R22, RZ, c[0x0][0x334], R19 ;  /* 0x0000cd00ff160a19 */ /* 0x000fe40000011613 */
.L_x_397:
[----:B------:R-:W-:Y:S05]  /*3dd0*/  BSYNC B0 ;  /* 0x0000000000007941 */ /* 0x000fea0003800000 */
.L_x_395:
[----:B------:R-:W-:-:S05]  /*3de0*/  IMAD R22, R22, c[0x0][0x32c], R7 ;  /* 0x0000cb0016167a24 */ /* 0x000fca00078e0207 */
[----:B------:R-:W-:Y:S02]  /*3df0*/  IADD3 R19, R22, c[0x0][0x32c], RZ ;  /* 0x0000cb0016137a10 */ /* 0x000fe40007ffe0ff */
[----:B------:R-:W-:Y:S02]  /*3e00*/  IMNMX R20, R20, R22, !PT ;  /* 0x0000001614147217 */ /* 0x000fe40007800200 */
[----:B------:R-:W-:Y:S02]  /*3e10*/  IMNMX R21, R21, R19, PT ;  /* 0x0000001315157217 */ /* 0x000fe40003800200 */
.L_x_394:
[----:B---34-:R-:W-:Y:S01]  /*3e20*/  UISETP.GE.AND UP0, UPT, UR27, 0x1, UPT ;  /* 0x000000011b00788c */ /* 0x018fe2000bf06270 */
[----:B------:R-:W-:Y:S01]  /*3e30*/  FMUL.FTZ R22, R42, c[0x0][0x320] ;  /* 0x0000c8002a167a20 */ /* 0x000fe20000410000 */
[----:B------:R-:W-:Y:S01]  /*3e40*/  UISETP.GE.AND UP6, UPT, UR27, 0x12, UPT ;  /* 0x000000121b00788c */ /* 0x000fe2000bfc6270 */
[----:B------:R-:W-:Y:S01]  /*3e50*/  FMUL.FTZ R24, R46, c[0x0][0x320] ;  /* 0x0000c8002e187a20 */ /* 0x000fe20000410000 */
[----:B------:R-:W-:Y:S01]  /*3e60*/  UP2UR UR30, UPR, URZ, 0x1 ;  /* 0x000000013f1e7883 */ /* 0x000fe20008000000 */
[----:B------:R-:W-:Y:S01]  /*3e70*/  FMUL.FTZ R55, R55, c[0x0][0x320] ;  /* 0x0000c80037377a20 */ /* 0x000fe20000410000 */
[----:B------:R-:W-:Y:S01]  /*3e80*/  PLOP3.LUT P0, PT, PT, PT, UP0, 0x40, 0x0 ;  /* 0x000000000000781c */ /* 0x000fe20003f0e808 */
[----:B------:R-:W-:Y:S01]  /*3e90*/  UISETP.GE.AND UP0, UPT, UR27, 0x2, UPT ;  /* 0x000000021b00788c */ /* 0x000fe2000bf06270 */
[----:B------:R-:W-:Y:S01]  /*3ea0*/  FMUL.FTZ R50, R50, c[0x0][0x320] ;  /* 0x0000c80032327a20 */ /* 0x000fe20000410000 */
[----:B------:R-:W-:Y:S01]  /*3eb0*/  UISETP.GE.AND UP5, UPT, UR27, 0x19, UPT ;  /* 0x000000191b00788c */ /* 0x000fe2000bfa6270 */
[----:B------:R-:W-:Y:S01]  /*3ec0*/  ISETP.GT.AND P0, PT, R20, RZ, P0 ;  /* 0x000000ff1400720c */ /* 0x000fe20000704270 */
[----:B------:R-:W-:Y:S01]  /*3ed0*/  UP2UR UR29, UPR, URZ, 0x1 ;  /* 0x000000013f1d7883 */ /* 0x000fe20008000000 */
[----:B------:R-:W-:Y:S01]  /*3ee0*/  FMUL.FTZ R51, R51, c[0x0][0x320] ;  /* 0x0000c80033337a20 */ /* 0x000fe20000410000 */
[----:B------:R-:W-:Y:S01]  /*3ef0*/  UISETP.GE.AND UP4, UPT, UR27, 0x1a, UPT ;  /* 0x0000001a1b00788c */ /* 0x000fe2000bf86270 */
[----:B------:R-:W-:Y:S01]  /*3f00*/  ISETP.LT.OR P0, PT, R21, 0x1, P0 ;  /* 0x000000011500780c */ /* 0x000fe20000701670 */
[----:B------:R-:W-:Y:S01]  /*3f10*/  UISETP.GE.AND UP3, UPT, UR27, 0x21, UPT ;  /* 0x000000211b00788c */ /* 0x000fe2000bf66270 */
[----:B------:R-:W-:Y:S01]  /*3f20*/  FMUL.FTZ R43, R43, c[0x0][0x320] ;  /* 0x0000c8002b2b7a20 */ /* 0x000fe20000410000 */
[----:B------:R-:W-:Y:S01]  /*3f30*/  UISETP.GE.AND UP2, UPT, UR27, 0x22, UPT ;  /* 0x000000221b00788c */ /* 0x000fe2000bf46270 */
[----:B------:R-:W-:Y:S01]  /*3f40*/  FSEL R19, R0, -INF , !P0 ;  /* 0xff80000000137808 */ /* 0x000fe20004000000 */
[----:B------:R-:W-:Y:S01]  /*3f50*/  UISETP.GE.AND UP1, UPT, UR27, 0x29, UPT ;  /* 0x000000291b00788c */ /* 0x000fe2000bf26270 */
[----:B------:R-:W-:Y:S01]  /*3f60*/  PLOP3.LUT P0, PT, PT, PT, UP0, 0x40, 0x0 ;  /* 0x000000000000781c */ /* 0x000fe20003f0e808 */
[----:B------:R-:W-:Y:S01]  /*3f70*/  UISETP.GE.AND UP0, UPT, UR27, 0x9, UPT ;  /* 0x000000091b00788c */ /* 0x000fe2000bf06270 */
[----:B------:R-:W-:Y:S01]  /*3f80*/  FMUL.FTZ R0, R39, c[0x0][0x320] ;  /* 0x0000c80027007a20 */ /* 0x000fe20000410000 */
[----:B------:R-:W-:Y:S01]  /*3f90*/  UP2UR UR31, UPR, URZ, 0x40 ;  /* 0x000000403f1f7883 */ /* 0x000fe20008000000 */
[----:B------:R-:W-:Y:S01]  /*3fa0*/  ISETP.GT.AND P0, PT, R20, 0x1, P0 ;  /* 0x000000011400780c */ /* 0x000fe20000704270 */
[----:B------:R-:W-:Y:S01]  /*3fb0*/  UP2UR UR28, UPR, URZ, 0x1 ;  /* 0x000000013f1c7883 */ /* 0x000fe20008000000 */
[----:B------:R-:W-:Y:S01]  /*3fc0*/  FMUL.FTZ R54, R54, c[0x0][0x320] ;  /* 0x0000c80036367a20 */ /* 0x000fe20000410000 */
[----:B------:R2:W3:Y:S01]  /*3fd0*/  MUFU.TANH R159, R55 ;  /* 0x00000037009f7308 */ /* 0x0004e20000002400 */
[----:B------:R-:W-:Y:S01]  /*3fe0*/  ISETP.LT.OR P0, PT, R21, 0x2, P0 ;  /* 0x000000021500780c */ /* 0x000fe20000701670 */
[----:B------:R-:W-:-:S03]  /*3ff0*/  FMUL.FTZ R47, R47, c[0x0][0x320] ;  /* 0x0000c8002f2f7a20 */ /* 0x000fc60000410000 */
[----:B------:R-:W-:Y:S02]  /*4000*/  FSEL R18, R18, -INF , !P0 ;  /* 0xff80000012127808 */ /* 0x000fe40004000000 */
[----:B------:R-:W-:Y:S01]  /*4010*/  PLOP3.LUT P0, PT, PT, PT, UP0, 0x40, 0x0 ;  /* 0x000000000000781c */ /* 0x000fe20003f0e808 */
[----:B------:R-:W-:Y:S01]  /*4020*/  UISETP.GE.AND UP0, UPT, UR27, 0xa, UPT ;  /* 0x0000000a1b00788c */ /* 0x000fe2000bf06270 */
[----:B------:R-:W4:Y:S02]  /*4030*/  MUFU.TANH R0, R0 ;  /* 0x0000000000007308 */ /* 0x000f240000002400 */
[----:B------:R-:W-:Y:S01]  /*4040*/  ISETP.GT.AND P0, PT, R20, 0x8, P0 ;  /* 0x000000081400780c */ /* 0x000fe20000704270 */
[----:B------:R-:W-:-:S03]  /*4050*/  UP2UR UR5, UPR, URZ, 0x1 ;  /* 0x000000013f057883 */ /* 0x000fc60008000000 */
[----:B------:R-:W-:Y:S02]  /*4060*/  ISETP.LT.OR P0, PT, R21, 0x9, P0 ;  /* 0x000000091500780c */ /* 0x000fe40000701670 */
[----:B------:R2:W1:Y:S02]  /*4070*/  MUFU.TANH R158, R50 ;  /* 0x00000032009e7308 */ /* 0x0004640000002400 */
[----:B------:R-:W-:Y:S02]  /*4080*/  FSEL R17, R17, -INF , !P0 ;  /* 0xff80000011117808 */ /* 0x000fe40004000000 */
[----:B------:R-:W-:Y:S01]  /*4090*/  PLOP3.LUT P0, PT, PT, PT, UP0, 0x40, 0x0 ;  /* 0x000000000000781c */ /* 0x000fe20003f0e808 */
[----:B------:R-:W-:-:S03]  /*40a0*/  UISETP.GE.AND UP0, UPT, UR27, 0x11, UPT ;  /* 0x000000111b00788c */ /* 0x000fc6000bf06270 */
[----:B------:R-:W-:Y:S01]  /*40b0*/  ISETP.GT.AND P0, PT, R20, 0x9, P0 ;  /* 0x000000091400780c */ /* 0x000fe20000704270 */
[----:B------:R-:W-:Y:S01]  /*40c0*/  UP2UR UR4, UPR, URZ, 0x1 ;  /* 0x000000013f047883 */ /* 0x000fe20008000000 */
[----:B------:R2:W1:Y:S02]  /*40d0*/  MUFU.TANH R157, R51 ;  /* 0x00000033009d7308 */ /* 0x0004640000002400 */
[----:B------:R-:W-:-:S04]  /*40e0*/  ISETP.LT.OR P0, PT, R21, 0xa, P0 ;  /* 0x0000000a1500780c */ /* 0x000fc80000701670 */
[----:B------:R-:W-:Y:S02]  /*40f0*/  FSEL R16, R16, -INF , !P0 ;  /* 0xff80000010107808 */ /* 0x000fe40004000000 */
[----:B------:R-:W-:Y:S01]  /*4100*/  PLOP3.LUT P0, PT, PT, PT, UP0, 0x40, 0x0 ;  /* 0x000000000000781c */ /* 0x000fe20003f0e808 */
[----:B------:R-:W-:Y:S01]  /*4110*/  UISETP.GE.AND UP0, UPT, UR27, 0x2a, UPT ;  /* 0x0000002a1b00788c */ /* 0x000fe2000bf06270 */
[----:B------:R-:W1:Y:S02]  /*4120*/  MUFU.TANH R22, R22 ;  /* 0x0000001600167308 */ /* 0x000e640000002400 */
[----:B------:R-:W-:-:S04]  /*4130*/  ISETP.GT.AND P0, PT, R20, 0x10, P0 ;  /* 0x000000101400780c */ /* 0x000fc80000704270 */
[----:B------:R-:W-:Y:S02]  /*4140*/  ISETP.LT.OR P0, PT, R21, 0x11, P0 ;  /* 0x000000111500780c */ /* 0x000fe40000701670 */
[----:B------:R-:W1:Y:S02]  /*4150*/  MUFU.TANH R24, R24 ;  /* 0x0000001800187308 */ /* 0x000e640000002400 */
[----:B------:R-:W-:Y:S02]  /*4160*/  FSEL R14, R14, -INF , !P0 ;  /* 0xff8000000e0e7808 */ /* 0x000fe40004000000 */
[----:B------:R-:W-:Y:S01]  /*4170*/  PLOP3.LUT P0, PT, PT, PT, UP6, 0x40, 0x0 ;  /* 0x000000000000781c */ /* 0x000fe20003f0e868 */
[----:B------:R-:W-:-:S03]  /*4180*/  UISETP.NE.AND UP6, UPT, UR12, URZ, UPT ;  /* 0x0000003f0c00728c */ /* 0x000fc6000bfc5270 */
[----:B------:R-:W-:Y:S01]  /*4190*/  ISETP.GT.AND P0, PT, R20, 0x11, P0 ;  /* 0x000000111400780c */ /* 0x000fe20000704270 */
[----:B------:R2:W1:Y:S03]  /*41a0*/  MUFU.TANH R170, R43 ;  /* 0x0000002b00aa7308 */ /* 0x0004660000002400 */
[----:B------:R-:W-:-:S04]  /*41b0*/  ISETP.LT.OR P0, PT, R21, 0x12, P0 ;  /* 0x000000121500780c */ /* 0x000fc80000701670 */
[----:B-1----:R-:W-:Y:S01]  /*41c0*/  FSEL R12, R12, -INF , !P0 ;  /* 0xff8000000c0c7808 */ /* 0x002fe20004000000 */
[----:B------:R2:W1:Y:S01]  /*41d0*/  MUFU.TANH R168, R54 ;  /* 0x0000003600a87308 */ /* 0x0004620000002400 */
[----:B------:R-:W-:-:S04]  /*41e0*/  PLOP3.LUT P0, PT, PT, PT, UP5, 0x40, 0x0 ;  /* 0x000000000000781c */ /* 0x000fc80003f0e858 */
[----:B------:R-:W-:-:S04]  /*41f0*/  ISETP.GT.AND P0, PT, R20, 0x18, P0 ;  /* 0x000000181400780c */ /* 0x000fc80000704270 */
[----:B------:R-:W-:-:S04]  /*4200*/  ISETP.LT.OR P0, PT, R21, 0x19, P0 ;  /* 0x000000191500780c */ /* 0x000fc80000701670 */
[----:B------:R-:W-:Y:S02]  /*4210*/  FSEL R11, R11, -INF , !P0 ;  /* 0xff8000000b0b7808 */ /* 0x000fe40004000000 */
        /* <DEDUP_REMOVED lines=17> */
[----:B------:R-:W-:Y:S02]  /*4330*/  ISETP.GT.AND P0, PT, R20, 0x29, P0 ;  /* 0x000000291400780c */ /* 0x000fe40000704270 */
[----:B------:R-:W1:Y:S02]  /*4340*/  SHFL.IDX PT, R20, R2, 0x1, 0x1c1f ;  /* 0x003c1f0002147f89 */ /* 0x000e6400000e0000 */
[----:B------:R-:W-:Y:S01]  /*4350*/  ISETP.LT.OR P0, PT, R21, 0x2a, P0 ;  /* 0x0000002a1500780c */ /* 0x000fe20000701670 */
[----:B------:R-:W-:-:S03]  /*4360*/  FMUL.FTZ R21, R38, c[0x0][0x320] ;  /* 0x0000c80026157a20 */ /* 0x000fc60000410000 */
[----:B------:R-:W-:Y:S02]  /*4370*/  FSEL R124, R124, -INF , !P0 ;  /* 0xff8000007c7c7808 */ /* 0x000fe40004000000 */
[----:B------:R-:W-:Y:S01]  /*4380*/  PLOP3.LUT P0, PT, PT, PT, UP6, 0x40, 0x0 ;  /* 0x000000000000781c */ /* 0x000fe20003f0e868 */
[----:B------:R-:W2:Y:S01]  /*4390*/  MUFU.TANH R21, R21 ;  /* 0x0000001500157308 */ /* 0x000ea20000002400 */
[----:B------:R-:W-:Y:S01]  /*43a0*/  UISETP.NE.AND UP6, UPT, UR31, URZ, UPT ;  /* 0x0000003f1f00728c */ /* 0x000fe2000bfc5270 */
[----:B-1----:R-:W-:-:S06]  /*43b0*/  IMAD.IADD R2, R6, 0x1, R20 ;  /* 0x0000000106027824 */ /* 0x002fcc00078e0214 */
[----:B------:R1:W1:Y:S01]  /*43c0*/  MUFU.TANH R6, R47 ;  /* 0x0000002f00067308 */ /* 0x0002620000002400 */
[----:B------:R-:W-:Y:S01]  /*43d0*/  IMAD.IADD R23, R13, 0x1, R20 ;  /* 0x000000010d177824 */ /* 0x000fe200078e0214 */
[----:B------:R-:W-:Y:S02]  /*43e0*/  IMNMX R2, R2, R10, PT ;  /* 0x0000000a02027217 */ /* 0x000fe40003800200 */
[----:B------:R-:W-:Y:S05]  /*43f0*/  @P0 BRA `(.L_x_398) ;  /* 0x0000015000000947 */ /* 0x000fea0003800000 */
[----:B--234-:R-:W-:Y:S01]  /*4400*/  IMAD.U32 R10, RZ, RZ, UR9 ;  /* 0x00000009ff0a7e24 */ /* 0x01cfe2000f8e00ff */
        /* <DEDUP_REMOVED lines=11> */
.L_x_400:
[----:B------:R-:W-:-:S04]  /*44c0*/  MOV R10, c[0x0][0x32c] ;  /* 0x0000cb00000a7a02 */ /* 0x000fc80000000f00 */
[----:B------:R-:W-:-:S13]  /*44d0*/  ISETP.NE.AND P0, PT, R10, 0x1, PT ;  /* 0x000000010a00780c */ /* 0x000fda0003f05270 */
[----:B------:R-:W-:-:S05]  /*44e0*/  @P0 IMAD.HI.U32 R10, R20, c[0x0][0x330], RZ ;  /* 0x0000cc00140a0a27 */ /* 0x000fca00078e00ff */
[----:B------:R-:W-:Y:S02]  /*44f0*/  @P0 SHF.R.U32.HI R20, RZ, c[0x0][0x334], R10 ;  /* 0x0000cd00ff140a19 */ /* 0x000fe4000001160a */
.L_x_401:
[----:B------:R-:W-:Y:S05]  /*4500*/  BSYNC B0 ;  /* 0x0000000000007941 */ /* 0x000fea0003800000 */
.L_x_399:
[----:B------:R-:W-:-:S05]  /*4510*/  IMAD R20, R20, c[0x0][0x32c], R7 ;  /* 0x0000cb0014147a24 */ /* 0x000fca00078e0207 */
[----:B------:R-:W-:Y:S02]  /*4520*/  IADD3 R7, R20, c[0x0][0x32c], RZ ;  /* 0x0000cb0014077a10 */ /* 0x000fe40007ffe0ff */
[----:B------:R-:W-:Y:S02]  /*4530*/  IMNMX R23, R23, R20, !PT ;  /* 0x0000001417177217 */ /* 0x000fe40007800200 */
[----:B------:R-:W-:Y:S02]  /*4540*/  IMNMX R2, R2, R7, PT ;  /* 0x0000000702027217 */ /* 0x000fe40003800200 */
.L_x_398:
[----:B--234-:R-:W-:Y:S01]  /*4550*/  UP2UR UR27, UPR, URZ, 0x10 ;  /* 0x000000103f1b7883 */ /* 0x01cfe20008000000 */
[----:B------:R-:W-:Y:S01]  /*4560*/  IMAD.SHL.U32 R252, R5, 0x2, RZ ;  /* 0x0000000205fc7824 */ /* 0x000fe200078e00ff */
[----:B------:R-:W-:Y:S02]  /*4570*/  UISETP.NE.AND UP4, UPT, UR30, URZ, UPT ;  /* 0x0000003f1e00728c */ /* 0x000fe4000bf85270 */
[----:B------:R-:W-:Y:S01]  /*4580*/  UP2UR UR30, UPR, URZ, 0x8 ;  /* 0x000000083f1e7883 */ /* 0x000fe20008000000 */
[--C-:B------:R-:W-:Y:S01]  /*4590*/  IMAD R250, R4, 0x2, R252.reuse ;  /* 0x0000000204fa7824 */ /* 0x100fe200078e02fc */
[----:B------:R-:W-:Y:S01]  /*45a0*/  UISETP.NE.AND UP3, UPT, UR29, URZ, UPT ;  /* 0x0000003f1d00728c */ /* 0x000fe2000bf65270 */
[----:B------:R-:W-:Y:S01]  /*45b0*/  LDSM.16.MT88.4 R136, [R252+0x100] ;  /* 0x00010000fc88783b */ /* 0x000fe20000004200 */
[----:B------:R-:W-:Y:S01]  /*45c0*/  PLOP3.LUT P0, PT, PT, PT, UP4, 0x40, 0x0 ;  /* 0x000000000000781c */ /* 0x000fe20003f0e848 */
[----:B------:R-:W-:Y:S01]  /*45d0*/  UP2UR UR29, UPR, URZ, 0x4 ;  /* 0x000000043f1d7883 */ /* 0x000fe20008000000 */
[----:B------:R-:W-:Y:S01]  /*45e0*/  IMAD R249, R3, 0x2, R252 ;  /* 0x0000000203f97824 */ /* 0x000fe200078e02fc */
[----:B------:R-:W-:Y:S01]  /*45f0*/  UISETP.NE.AND UP2, UPT, UR28, URZ, UPT ;  /* 0x0000003f1c00728c */ /* 0x000fe2000bf45270 */
[----:B------:R-:W-:Y:S01]  /*4600*/  ISETP.GT.AND P0, PT, R23, RZ, P0 ;  /* 0x000000ff1700720c */ /* 0x000fe20000704270 */
[----:B------:R-:W-:Y:S01]  /*4610*/  UP2UR UR28, UPR, URZ, 0x2 ;  /* 0x000000023f1c7883 */ /* 0x000fe20008000000 */
[----:B------:R-:W-:Y:S01]  /*4620*/  IMAD R248, R3, 0x2, R250 ;  /* 0x0000000203f87824 */ /* 0x000fe200078e02fa */
[----:B------:R-:W-:Y:S01]  /*4630*/  UISETP.NE.AND UP1, UPT, UR5, URZ, UPT ;  /* 0x0000003f0500728c */ /* 0x000fe2000bf25270 */
[----:B------:R-:W-:Y:S01]  /*4640*/  ISETP.LT.OR P0, PT, R2, 0x1, P0 ;  /* 0x000000010200780c */ /* 0x000fe20000701670 */
[----:B------:R-:W-:Y:S01]  /*4650*/  UP2UR UR5, UPR, URZ, 0x1 ;  /* 0x000000013f057883 */ /* 0x000fe20008000000 */
[----:B------:R-:W-:Y:S01]  /*4660*/  LDSM.16.MT88.4 R40, [R252+0x1900] ;  /* 0x00190000fc28783b */ /* 0x000fe20000004200 */
[----:B------:R-:W-:Y:S01]  /*4670*/  UISETP.NE.AND UP0, UPT, UR4, URZ, UPT ;  /* 0x0000003f0400728c */ /* 0x000fe2000bf05270 */
[----:B------:R-:W-:Y:S01]  /*4680*/  FSEL R20, R9, -INF , !P0 ;  /* 0xff80000009147808 */ /* 0x000fe20004000000 */
[----:B------:R-:W-:Y:S01]  /*4690*/  UISETP.NE.AND UP4, UPT, UR27, URZ, UPT ;  /* 0x0000003f1b00728c */ /* 0x000fe2000bf85270 */
[----:B------:R-:W-:Y:S01]  /*46a0*/  PLOP3.LUT P0, PT, PT, PT, UP3, 0x40, 0x0 ;  /* 0x000000000000781c */ /* 0x000fe20003f0e838 */
[----:B------:R-:W-:Y:S01]  /*46b0*/  UISETP.NE.AND UP3, UPT, UR30, URZ, UPT ;  /* 0x0000003f1e00728c */ /* 0x000fe2000bf65270 */
[----:B------:R-:W-:Y:S01]  /*46c0*/  LDSM.16.MT88.4 R56, [R249+0x1900] ;  /* 0x00190000f938783b */ /* 0x000fe20000004200 */
[----:B------:R-:W-:Y:S01]  /*46d0*/  UIADD3 UR24, UR24, -0x2, URZ ;  /* 0xfffffffe18187890 */ /* 0x000fe2000fffe03f */
[----:B------:R-:W-:-:S02]  /*46e0*/  ISETP.GT.AND P0, PT, R23, 0x1, P0 ;  /* 0x000000011700780c */ /* 0x000fc40000704270 */
[----:B------:R-:W-:Y:S02]  /*46f0*/  LDSM.16.MT88.4 R48, [R250+0x1900] ;  /* 0x00190000fa30783b */ /* 0x000fe40000004200 */
[----:B------:R-:W-:Y:S02]  /*4700*/  ISETP.LT.OR P0, PT, R2, 0x2, P0 ;  /* 0x000000020200780c */ /* 0x000fe40000701670 */
[----:B------:R-:W-:Y:S02]  /*4710*/  LDSM.16.MT88.4 R88, [R249+0x3100] ;  /* 0x00310000f958783b */ /* 0x000fe40000004200 */
[----:B------:R-:W-:Y:S02]  /*4720*/  FSEL R15, R15, -INF , !P0 ;  /* 0xff8000000f0f7808 */ /* 0x000fe40004000000 */
[----:B------:R-:W-:Y:S01]  /*4730*/  PLOP3.LUT P0, PT, PT, PT, UP2, 0x40, 0x0 ;  /* 0x000000000000781c */ /* 0x000fe20003f0e828 */
[----:B------:R-:W-:Y:S01]  /*4740*/  UISETP.NE.AND UP2, UPT, UR29, URZ, UPT ;  /* 0x0000003f1d00728c */ /* 0x000fe2000bf45270 */
[----:B-----5:R-:W-:Y:S02]  /*4750*/  LDSM.16.MT88.4 R64, [R248+0x1900] ;  /* 0x00190000f840783b */ /* 0x020fe40000004200 */
[----:B------:R-:W-:-:S02]  /*4760*/  ISETP.GT.AND P0, PT, R23, 0x8, P0 ;  /* 0x000000081700780c */ /* 0x000fc40000704270 */
[----:B------:R-:W-:Y:S02]  /*4770*/  LDSM.16.MT88.4 R104, [R252+0x4900] ;  /* 0x00490000fc68783b */ /* 0x000fe40000004200 */
[----:B------:R-:W-:Y:S02]  /*4780*/  ISETP.LT.OR P0, PT, R2, 0x9, P0 ;  /* 0x000000090200780c */ /* 0x000fe40000701670 */
[----:B------:R-:W-:Y:S02]  /*4790*/  LDSM.16.MT88.4 R96, [R248+0x3100] ;  /* 0x00310000f860783b */ /* 0x000fe40000004200 */
[----:B------:R-:W-:Y:S02]  /*47a0*/  FSEL R13, R24, -INF , !P0 ;  /* 0xff800000180d7808 */ /* 0x000fe40004000000 */
[----:B------:R-:W-:Y:S01]  /*47b0*/  PLOP3.LUT P0, PT, PT, PT, UP1, 0x40, 0x0 ;  /* 0x000000000000781c */ /* 0x000fe20003f0e818 */
[----:B------:R-:W-:Y:S01]  /*47c0*/  UISETP.NE.AND UP1, UPT, UR28, URZ, UPT ;  /* 0x0000003f1c00728c */ /* 0x000fe2000bf25270 */
[----:B------:R-:W-:Y:S02]  /*47d0*/  LDSM.16.MT88.4 R112, [R250+0x4900] ;  /* 0x00490000fa70783b */ /* 0x000fe40000004200 */
[----:B------:R-:W-:-:S02]  /*47e0*/  ISETP.GT.AND P0, PT, R23, 0x9, P0 ;  /* 0x000000091700780c */ /* 0x000fc40000704270 */
[----:B------:R-:W-:Y:S02]  /*47f0*/  LDSM.16.MT88.4 R32, [R248+0x100] ;  /* 0x00010000f820783b */ /* 0x000fe40000004200 */
[----:B------:R-:W-:Y:S02]  /*4800*/  ISETP.LT.OR P0, PT, R2, 0xa, P0 ;  /* 0x0000000a0200780c */ /* 0x000fe40000701670 */
[----:B------:R-:W-:Y:S02]  /*4810*/  LDSM.16.MT88.4 R80, [R250+0x3100] ;  /* 0x00310000fa50783b */ /* 0x000fe40000004200 */
[----:B-1----:R-:W-:Y:S02]  /*4820*/  FSEL R10, R6, -INF , !P0 ;  /* 0xff800000060a7808 */ /* 0x002fe40004000000 */
[----:B------:R-:W-:Y:S01]  /*4830*/  PLOP3.LUT P0, PT, PT, PT, UP0, 0x40, 0x0 ;  /* 0x000000000000781c */ /* 0x000fe20003f0e808 */
[----:B------:R-:W-:Y:S01]  /*4840*/  UISETP.NE.AND UP0, UPT, UR5, URZ, UPT ;  /* 0x0000003f0500728c */ /* 0x000fe2000bf05270 */
[----:B------:R-:W-:Y:S02]  /*4850*/  LDSM.16.MT88.4 R152, [R249+0x100] ;  /* 0x00010000f998783b */ /* 0x000fe40000004200 */
[----:B------:R-:W-:Y:S01]  /*4860*/  ISETP.GT.AND P0, PT, R23, 0x10, P0 ;  /* 0x000000101700780c */ /* 0x000fe20000704270 */
[----:B------:R-:W-:Y:S01]  /*4870*/  ULDC.64 UR4, c[0x0][0x2c8] ;  /* 0x0000b20000047ab9 */ /* 0x000fe20000000a00 */
[----:B------:R-:W-:Y:S01]  /*4880*/  LDSM.16.MT88.4 R144, [R250+0x100] ;  /* 0x00010000fa90783b */ /* 0x000fe20000004200 */
[----:B------:R-:W-:Y:S01]  /*4890*/  UIMAD.WIDE.U32 UR28, UR26, UR4, URZ ;  /* 0x000000041a1c72a5 */ /* 0x000fe2000f8e003f */
[----:B------:R-:W-:-:S02]  /*48a0*/  ISETP.LT.OR P0, PT, R2, 0x11, P0 ;  /* 0x000000110200780c */ /* 0x000fc40000701670 */
[----:B------:R-:W-:Y:S02]  /*48b0*/  LDSM.16.MT88.4 R72, [R252+0x3100] ;  /* 0x00310000fc48783b */ /* 0x000fe40000004200 */
[----:B------:R-:W-:Y:S02]  /*48c0*/  FSEL R9, R22, -INF , !P0 ;  /* 0xff80000016097808 */ /* 0x000fe40004000000 */
[----:B------:R-:W-:Y:S01]  /*48d0*/  PLOP3.LUT P0, PT, PT, PT, UP6, 0x40, 0x0 ;  /* 0x000000000000781c */ /* 0x000fe20003f0e868 */
[----:B------:R-:W-:Y:S01]  /*48e0*/  LDSM.16.MT88.4 R24, [R250+0x900] ;  /* 0x00090000fa18783b */ /* 0x000fe20000004200 */
[----:B------:R-:W-:Y:S02]  /*48f0*/  UISETP.NE.AND UP6, UPT, UR12, URZ, UPT ;  /* 0x0000003f0c00728c */ /* 0x000fe4000bfc5270 */
[----:B------:R-:W-:-:S04]  /*4900*/  ISETP.GT.AND P0, PT, R23, 0x11, P0 ;  /* 0x000000111700780c */ /* 0x000fc80000704270 */
[----:B------:R-:W-:-:S04]  /*4910*/  ISETP.LT.OR P0, PT, R2, 0x12, P0 ;  /* 0x000000120200780c */ /* 0x000fc80000701670 */
[----:B------:R-:W-:Y:S02]  /*4920*/  FSEL R170, R170, -INF , !P0 ;  /* 0xff800000aaaa7808 */ /* 0x000fe40004000000 */
[----:B------:R-:W-:Y:S01]  /*4930*/  PLOP3.LUT P0, PT, PT, PT, UP5, 0x40, 0x0 ;  /* 0x000000000000781c */ /* 0x000fe20003f0e858 */
[----:B------:R-:W-:-:S03]  /*4940*/  UISETP.NE.AND UP5, UPT, UR13, URZ, UPT ;  /* 0x0000003f0d00728c */ /* 0x000fc6000bfa5270 */
[----:B------:R-:W-:-:S04]  /*4950*/  ISETP.GT.AND P0, PT, R23, 0x18, P0 ;  /* 0x000000181700780c */ /* 0x000fc80000704270 */
[----:B------:R-:W-:-:S04]  /*4960*/  ISETP.LT.OR P0, PT, R2, 0x19, P0 ;  /* 0x000000190200780c */ /* 0x000fc80000701670 */
[----:B------:R-:W-:Y:S01]  /*4970*/  FSEL R7, R21, -INF , !P0 ;  /* 0xff80000015077808 */ /* 0x000fe20004000000 */
[----:B------:R-:W-:Y:S01]  /*4980*/  @UP5 UMOV UR27, UR29 ;  /* 0x0000001d001b5c82 */ /* 0x000fe20008000000 */
[----:B------:R-:W-:Y:S01]  /*4990*/  PLOP3.LUT P0, PT, PT, PT, UP4, 0x40, 0x0 ;  /* 0x000000000000781c */ /* 0x000fe20003f0e848 */
[----:B------:R-:W-:Y:S01]  /*49a0*/  @UP5 USHF.R.U32.HI UR26, URZ, UR5, UR27 ;  /* 0x000000053f1a5299 */ /* 0x000fe2000801161b */
[----:B------:R-:W-:Y:S02]  /*49b0*/  FMNMX.FTZ R21, R20, R15, !PT ;  /* 0x0000000f14157209 */ /* 0x000fe40007810000 */
[----:B------:R-:W-:Y:S01]  /*49c0*/  ISETP.GT.AND P0, PT, R23, 0x19, P0 ;  /* 0x000000191700780c */ /* 0x000fe20000704270 */
[----:B------:R-:W-:Y:S01]  /*49d0*/  UIADD3 UR4, UR25, UR26, URZ ;  /* 0x0000001a19047290 */ /* 0x000fe2000fffe03f */
[----:B------:R-:W-:Y:S02]  /*49e0*/  FMNMX.FTZ R21, R13, R21, !PT ;  /* 0x000000150d157209 */ /* 0x000fe40007810000 */
[----:B------:R-:W-:Y:S01]  /*49f0*/  ISETP.LT.OR P0, PT, R2, 0x1a, P0 ;  /* 0x0000001a0200780c */ /* 0x000fe20000701670 */
[----:B------:R-:W-:Y:S01]  /*4a00*/  ULDC UR25, c[0x0][0x328] ;  /* 0x0000ca0000197ab9 */ /* 0x000fe20000000800 */
[----:B------:R-:W-:Y:S01]  /*4a10*/  FMNMX.FTZ R21, R10, R21, !PT ;  /* 0x000000150a157209 */ /* 0x000fe20007810000 */
[----:B------:R-:W-:Y:S01]  /*4a20*/  UIADD3 UR25, UR4, UR25, URZ ;  /* 0x0000001904197290 */ /* 0x000fe2000fffe03f */
[----:B------:R-:W-:-:S02]  /*4a30*/  FSEL R6, R0, -INF , !P0 ;  /* 0xff80000000067808 */ /* 0x000fc40004000000 */
[----:B------:R-:W-:Y:S02]  /*4a40*/  PLOP3.LUT P0, PT, PT, PT, UP3, 0x40, 0x0 ;  /* 0x000000000000781c */ /* 0x000fe40003f0e838 */
[----:B------:R-:W-:Y:S02]  /*4a50*/  FMNMX.FTZ R0, R19, R18, !PT ;  /* 0x0000001213007209 */ /* 0x000fe40007810000 */
[----:B------:R-:W-:Y:S02]  /*4a60*/  ISETP.GT.AND P0, PT, R23, 0x20, P0 ;  /* 0x000000201700780c */ /* 0x000fe40000704270 */
[----:B------:R-:W-:Y:S02]  /*4a70*/  FMNMX.FTZ R0, R17, R0, !PT ;  /* 0x0000000011007209 */ /* 0x000fe40007810000 */
[----:B------:R-:W-:Y:S02]  /*4a80*/  ISETP.LT.OR P0, PT, R2, 0x21, P0 ;  /* 0x000000210200780c */ /* 0x000fe40000701670 */
[----:B------:R-:W-:-:S02]  /*4a90*/  FMNMX.FTZ R0, R16, R0, !PT ;  /* 0x0000000010007209 */ /* 0x000fc40007810000 */
[----:B------:R-:W-:Y:S02]  /*4aa0*/  FSEL R168, R168, -INF , !P0 ;  /* 0xff800000a8a87808 */ /* 0x000fe40004000000 */
[----:B------:R-:W-:Y:S02]  /*4ab0*/  PLOP3.LUT P0, PT, PT, PT, UP2, 0x40, 0x0 ;  /* 0x000000000000781c */ /* 0x000fe40003f0e828 */
[----:B------:R-:W-:Y:S02]  /*4ac0*/  FMNMX.FTZ R0, R14, R0, !PT ;  /* 0x000000000e007209 */ /* 0x000fe40007810000 */
[----:B------:R-:W-:Y:S02]  /*4ad0*/  ISETP.GT.AND P0, PT, R23, 0x21, P0 ;  /* 0x000000211700780c */ /* 0x000fe40000704270 */
[----:B------:R-:W-:Y:S02]  /*4ae0*/  FMNMX.FTZ R0, R12, R0, !PT ;  /* 0x000000000c007209 */ /* 0x000fe40007810000 */
[----:B------:R-:W-:-:S02]  /*4af0*/  ISETP.LT.OR P0, PT, R2, 0x22, P0 ;  /* 0x000000220200780c */ /* 0x000fc40000701670 */
[----:B------:R-:W-:Y:S02]  /*4b00*/  FMNMX.FTZ R0, R11, R0, !PT ;  /* 0x000000000b007209 */ /* 0x000fe40007810000 */
[----:B------:R-:W-:Y:S02]  /*4b10*/  FSEL R159, R159, -INF , !P0 ;  /* 0xff8000009f9f7808 */ /* 0x000fe40004000000 */
[----:B------:R-:W-:Y:S02]  /*4b20*/  PLOP3.LUT P0, PT, PT, PT, UP1, 0x40, 0x0 ;  /* 0x000000000000781c */ /* 0x000fe40003f0e818 */
[----:B------:R-:W-:Y:S02]  /*4b30*/  FMNMX.FTZ R0, R8, R0, !PT ;  /* 0x0000000008007209 */ /* 0x000fe40007810000 */
[----:B------:R-:W-:Y:S02]  /*4b40*/  ISETP.GT.AND P0, PT, R23, 0x28, P0 ;  /* 0x000000281700780c */ /* 0x000fe40000704270 */
[----:B------:R-:W-:-:S02]  /*4b50*/  FMNMX.FTZ R0, R127, R0, !PT ;  /* 0x000000007f007209 */ /* 0x000fc40007810000 */
[----:B------:R-:W-:Y:S02]  /*4b60*/  ISETP.LT.OR P0, PT, R2, 0x29, P0 ;  /* 0x000000290200780c */ /* 0x000fe40000701670 */
[----:B------:R-:W-:Y:S02]  /*4b70*/  FMNMX.FTZ R0, R126, R0, !PT ;  /* 0x000000007e007209 */ /* 0x000fe40007810000 */
[----:B------:R-:W-:Y:S02]  /*4b80*/  FSEL R158, R158, -INF , !P0 ;  /* 0xff8000009e9e7808 */ /* 0x000fe40004000000 */
[----:B------:R-:W-:Y:S02]  /*4b90*/  PLOP3.LUT P0, PT, PT, PT, UP0, 0x40, 0x0 ;  /* 0x000000000000781c */ /* 0x000fe40003f0e808 */
[----:B------:R-:W-:Y:S02]  /*4ba0*/  FMNMX.FTZ R0, R125, R0, !PT ;  /* 0x000000007d007209 */ /* 0x000fe40007810000 */
[----:B------:R-:W-:-:S02]  /*4bb0*/  ISETP.GT.AND P0, PT, R23, 0x29, P0 ;  /* 0x000000291700780c */ /* 0x000fc40000704270 */
[----:B------:R-:W-:Y:S02]  /*4bc0*/  FMNMX.FTZ R0, R124, R0, !PT ;  /* 0x000000007c007209 */ /* 0x000fe40007810000 */
[----:B------:R-:W-:Y:S02]  /*4bd0*/  ISETP.LT.OR P0, PT, R2, 0x2a, P0 ;  /* 0x0000002a0200780c */ /* 0x000fe40000701670 */
[----:B------:R-:W-:Y:S01]  /*4be0*/  FMNMX.FTZ R21, R9, R21, !PT ;  /* 0x0000001509157209 */ /* 0x000fe20007810000 */
[----:B------:R-:W1:Y:S01]  /*4bf0*/  SHFL.BFLY PT, R2, R0, 0x2, 0x1f ;  /* 0x0c401f0000027f89 */ /* 0x000e6200000e0000 */
[----:B------:R-:W-:Y:S02]  /*4c00*/  FSEL R157, R157, -INF , !P0 ;  /* 0xff8000009d9d7808 */ /* 0x000fe40004000000 */
[----:B------:R-:W-:-:S04]  /*4c10*/  FMNMX.FTZ R21, R170, R21, !PT ;  /* 0x00000015aa157209 */ /* 0x000fc80007810000 */
[----:B------:R-:W-:-:S04]  /*4c20*/  FMNMX.FTZ R21, R7, R21, !PT ;  /* 0x0000001507157209 */ /* 0x000fc80007810000 */
[----:B------:R-:W-:-:S04]  /*4c30*/  FMNMX.FTZ R21, R6, R21, !PT ;  /* 0x0000001506157209 */ /* 0x000fc80007810000 */
[----:B------:R-:W-:-:S04]  /*4c40*/  FMNMX.FTZ R21, R168, R21, !PT ;  /* 0x00000015a8157209 */ /* 0x000fc80007810000 */
[----:B------:R-:W-:-:S04]  /*4c50*/  FMNMX.FTZ R21, R159, R21, !PT ;  /* 0x000000159f157209 */ /* 0x000fc80007810000 */
[----:B------:R-:W-:Y:S02]  /*4c60*/  FMNMX.FTZ R21, R158, R21, !PT ;  /* 0x000000159e157209 */ /* 0x000fe40007810000 */
[----:B-1----:R-:W-:Y:S02]  /*4c70*/  FMNMX.FTZ R0, R0, R2, !PT ;  /* 0x0000000200007209 */ /* 0x002fe40007810000 */
[----:B------:R-:W-:-:S03]  /*4c80*/  FMNMX.FTZ R21, R157, R21, !PT ;  /* 0x000000159d157209 */ /* 0x000fc60007810000 */
[----:B------:R-:W1:Y:S02]  /*4c90*/  SHFL.BFLY PT, R2, R0, 0x1, 0x1f ;  /* 0x0c201f0000027f89 */ /* 0x000e6400000e0000 */
[----:B-1----:R-:W-:Y:S02]  /*4ca0*/  FMNMX.FTZ R0, R0, R2, !PT ;  /* 0x0000000200007209 */ /* 0x002fe40007810000 */
[----:B------:R-:W1:Y:S02]  /*4cb0*/  SHFL.BFLY PT, R2, R21, 0x2, 0x1f ;  /* 0x0c401f0015027f89 */ /* 0x000e6400000e0000 */
[C---:B------:R-:W-:Y:S01]  /*4cc0*/  FSETP.NEU.FTZ.AND P0, PT, R0.reuse, -INF , PT ;  /* 0xff8000000000780b */ /* 0x040fe20003f1d000 */
[----:B------:R-:W-:-:S05]  /*4cd0*/  FMUL.FTZ R174, R0, c[0x0][0x2d0] ;  /* 0x0000b40000ae7a20 */ /* 0x000fca0000410000 */
[----:B------:R-:W-:-:S05]  /*4ce0*/  FSEL R174, R174, RZ, P0 ;  /* 0x000000ffaeae7208 */ /* 0x000fca0000000000 */
[--C-:B------:R-:W-:Y:S02]  /*4cf0*/  FFMA.FTZ R123, R19, c[0x0][0x2d0], -R174.reuse ;  /* 0x0000b400137b7a23 */ /* 0x100fe400000108ae */
[--C-:B------:R-:W-:Y:S02]  /*4d00*/  FFMA.FTZ R122, R18, c[0x0][0x2d0], -R174.reuse ;  /* 0x0000b400127a7a23 */ /* 0x100fe400000108ae */
[--C-:B------:R-:W-:Y:S02]  /*4d10*/  FFMA.FTZ R121, R17, c[0x0][0x2d0], -R174.reuse ;  /* 0x0000b40011797a23 */ /* 0x100fe400000108ae */
[--C-:B------:R-:W-:Y:S01]  /*4d20*/  FFMA.FTZ R120, R16, c[0x0][0x2d0], -R174.reuse ;  /* 0x0000b40010787a23 */ /* 0x100fe200000108ae */
[----:B------:R-:W-:Y:S01]  /*4d30*/  MUFU.EX2 R123, R123 ;  /* 0x0000007b007b7308 */ /* 0x000fe20000000800 */
[--C-:B------:R-:W-:Y:S01]  /*4d40*/  FFMA.FTZ R173, R11, c[0x0][0x2d0], -R174.reuse ;  /* 0x0000b4000bad7a23 */ /* 0x100fe200000108ae */
[----:B------:R-:W-:Y:S01]  /*4d50*/  LDSM.16.MT88.4 R16, [R248+0x900] ;  /* 0x00090000f810783b */ /* 0x000fe20000004200 */
[--C-:B------:R-:W-:Y:S01]  /*4d60*/  FFMA.FTZ R172, R8, c[0x0][0x2d0], -R174.reuse ;  /* 0x0000b40008ac7a23 */ /* 0x100fe200000108ae */
[----:B-1----:R-:W-:Y:S01]  /*4d70*/  FMNMX.FTZ R21, R21, R2, !PT ;  /* 0x0000000215157209 */ /* 0x002fe20007810000 */
[----:B------:R-:W-:-:S02]  /*4d80*/  FFMA.FTZ R119, R14, c[0x0][0x2d0], -R174 ;  /* 0x0000b4000e777a23 */ /* 0x000fc400000108ae */
[----:B------:R-:W-:Y:S01]  /*4d90*/  FFMA.FTZ R116, R12, c[0x0][0x2d0], -R174 ;  /* 0x0000b4000c747a23 */ /* 0x000fe200000108ae */
[----:B------:R-:W1:Y:S01]  /*4da0*/  MUFU.EX2 R122, R122 ;  /* 0x0000007a007a7308 */ /* 0x000e620000000800 */
[----:B------:R-:W2:Y:S07]  /*4db0*/  SHFL.BFLY PT, R2, R21, 0x1, 0x1f ;  /* 0x0c201f0015027f89 */ /* 0x000eae00000e0000 */
[----:B------:R-:W-:Y:S08]  /*4dc0*/  MUFU.EX2 R121, R121 ;  /* 0x0000007900797308 */ /* 0x000ff00000000800 */
[----:B------:R-:W3:Y:S01]  /*4dd0*/  MUFU.EX2 R120, R120 ;  /* 0x0000007800787308 */ /* 0x000ee20000000800 */
[----:B-1----:R-:W-:Y:S01]  /*4de0*/  F2FP.PACK_AB R128, R122, R123 ;  /* 0x0000007b7a80723e */ /* 0x002fe200000000ff */
[----:B------:R-:W-:-:S06]  /*4df0*/  FADD.FTZ R122, R123, R122 ;  /* 0x0000007a7b7a7221 */ /* 0x000fcc0000010000 */
[----:B------:R-:W-:Y:S01]  /*4e00*/  MUFU.EX2 R119, R119 ;  /* 0x0000007700777308 */ /* 0x000fe20000000800 */
[----:B--2---:R-:W-:-:S04]  /*4e10*/  FMNMX.FTZ R2, R2, R21, !PT ;  /* 0x0000001502027209 */ /* 0x004fc80007810000 */
[C---:B------:R-:W-:Y:S01]  /*4e20*/  FSETP.NEU.FTZ.AND P0, PT, R2.reuse, -INF , PT ;  /* 0xff8000000200780b */ /* 0x040fe20003f1d000 */
[----:B------:R-:W-:Y:S01]  /*4e30*/  FMUL.FTZ R169, R2, c[0x0][0x2d0] ;  /* 0x0000b40002a97a20 */ /* 0x000fe20000410000 */
[----:B---3--:R-:W-:Y:S01]  /*4e40*/  F2FP.PACK_AB R130, R120, R121 ;  /* 0x000000797882723e */ /* 0x008fe200000000ff */
[----:B------:R-:W1:Y:S01]  /*4e50*/  MUFU.EX2 R116, R116 ;  /* 0x0000007400747308 */ /* 0x000e620000000800 */
[----:B------:R-:W-:Y:S02]  /*4e60*/  FADD.FTZ R121, R121, R122 ;  /* 0x0000007a79797221 */ /* 0x000fe40000010000 */
[----:B------:R-:W-:Y:S02]  /*4e70*/  FSEL R169, R169, RZ, P0 ;  /* 0x000000ffa9a97208 */ /* 0x000fe40000000000 */
[----:B------:R-:W-:-:S03]  /*4e80*/  PLOP3.LUT P0, PT, PT, PT, UP6, 0x40, 0x0 ;  /* 0x000000000000781c */ /* 0x000fc60003f0e868 */
[--C-:B------:R-:W-:Y:S01]  /*4e90*/  FFMA.FTZ R118, R20, c[0x0][0x2d0], -R169.reuse ;  /* 0x0000b40014767a23 */ /* 0x100fe200000108a9 */
[----:B------:R-:W-:Y:S01]  /*4ea0*/  MUFU.EX2 R173, R173 ;  /* 0x000000ad00ad7308 */ /* 0x000fe20000000800 */
[--C-:B------:R-:W-:Y:S01]  /*4eb0*/  FFMA.FTZ R117, R15, c[0x0][0x2d0], -R169.reuse ;  /* 0x0000b4000f757a23 */ /* 0x100fe200000108a9 */
[----:B------:R-:W-:Y:S01]  /*4ec0*/  LDSM.16.MT88.4 R20, [R249+0x900] ;  /* 0x00090000f914783b */ /* 0x000fe20000004200 */
[--C-:B------:R-:W-:Y:S02]  /*4ed0*/  FFMA.FTZ R175, R13, c[0x0][0x2d0], -R169.reuse ;  /* 0x0000b4000daf7a23 */ /* 0x100fe400000108a9 */
[--C-:B------:R-:W-:Y:S01]  /*4ee0*/  FFMA.FTZ R176, R10, c[0x0][0x2d0], -R169.reuse ;  /* 0x0000b4000ab07a23 */ /* 0x100fe200000108a9 */
[----:B------:R-:W-:Y:S01]  /*4ef0*/  LDSM.16.MT88.4 R12, [R250+0x2100] ;  /* 0x00210000fa0c783b */ /* 0x000fe20000004200 */
[--C-:B------:R-:W-:Y:S01]  /*4f00*/  FFMA.FTZ R171, R9, c[0x0][0x2d0], -R169.reuse ;  /* 0x0000b40009ab7a23 */ /* 0x100fe200000108a9 */
[----:B------:R-:W-:Y:S01]  /*4f10*/  MUFU.EX2 R118, R118 ;  /* 0x0000007600767308 */ /* 0x000fe20000000800 */
[--C-:B------:R-:W-:Y:S01]  /*4f20*/  FFMA.FTZ R170, R170, c[0x0][0x2d0], -R169.reuse ;  /* 0x0000b400aaaa7a23 */ /* 0x100fe200000108a9 */
[----:B------:R-:W2:Y:S01]  /*4f30*/  LDSM.16.MT88.4 R8, [R252+0x900] ;  /* 0x00090000fc08783b */ /* 0x000ea20000004200 */
[--C-:B------:R-:W-:Y:S01]  /*4f40*/  FFMA.FTZ R156, R6, c[0x0][0x2d0], -R169.reuse ;  /* 0x0000b400069c7a23 */ /* 0x100fe200000108a9 */
[----:B-1----:R-:W-:Y:S01]  /*4f50*/  F2FP.PACK_AB R4, R116, R119 ;  /* 0x000000777404723e */ /* 0x002fe200000000ff */
[----:B------:R-:W-:-:S03]  /*4f60*/  FFMA.FTZ R7, R7, c[0x0][0x2d0], -R169 ;  /* 0x0000b40007077a23 */ /* 0x000fc600000108a9 */
[----:B------:R-:W1:Y:S08]  /*4f70*/  MUFU.EX2 R117, R117 ;  /* 0x0000007500757308 */ /* 0x000e700000000800 */
[----:B------:R-:W-:Y:S08]  /*4f80*/  MUFU.EX2 R175, R175 ;  /* 0x000000af00af7308 */ /* 0x000ff00000000800 */
[----:B------:R-:W3:Y:S01]  /*4f90*/  MUFU.EX2 R176, R176 ;  /* 0x000000b000b07308 */ /* 0x000ee20000000800 */
[----:B-1----:R-:W-:-:S07]  /*4fa0*/  F2FP.PACK_AB R129, R117, R118 ;  /* 0x000000767581723e */ /* 0x002fce00000000ff */
[----:B------:R-:W1:Y:S01]  /*4fb0*/  MUFU.EX2 R172, R172 ;  /* 0x000000ac00ac7308 */ /* 0x000e620000000800 */
[----:B---3--:R-:W-:-:S07]  /*4fc0*/  F2FP.PACK_AB R131, R176, R175 ;  /* 0x000000afb083723e */ /* 0x008fce00000000ff */
[----:B------:R-:W-:Y:S01]  /*4fd0*/  MUFU.EX2 R171, R171 ;  /* 0x000000ab00ab7308 */ /* 0x000fe20000000800 */
[----:B------:R-:W-:Y:S01]  /*4fe0*/  HMMA.16816.F32 R132, R128, R136, RZ ;  /* 0x000000888084723c */ /* 0x000fe200000018ff */
[----:B-1----:R-:W-:-:S06]  /*4ff0*/  F2FP.PACK_AB R6, R172, R173 ;  /* 0x000000adac06723e */ /* 0x002fcc00000000ff */
[----:B------:R-:W1:Y:S01]  /*5000*/  MUFU.EX2 R170, R170 ;  /* 0x000000aa00aa7308 */ /* 0x000e620000000800 */
[C---:B------:R-:W-:Y:S07]  /*5010*/  HMMA.16816.F32 R136, R128.reuse, R138, RZ ;  /* 0x0000008a8088723c */ /* 0x040fee00000018ff */
[----:B------:R-:W-:Y:S01]  /*5020*/  MUFU.EX2 R3, R7 ;  /* 0x0000000700037308 */ /* 0x000fe20000000800 */
[C---:B------:R-:W-:Y:S07]  /*5030*/  HMMA.16816.F32 R36, R128.reuse, R40, RZ ;  /* 0x000000288024723c */ /* 0x040fee00000018ff */
[----:B------:R-:W3:Y:S01]  /*5040*/  MUFU.EX2 R156, R156 ;  /* 0x0000009c009c7308 */ /* 0x000ee20000000800 */
[----:B-1----:R-:W-:Y:S01]  /*5050*/  F2FP.PACK_AB R5, R170, R171 ;  /* 0x000000abaa05723e */ /* 0x002fe200000000ff */
[C---:B------:R-:W-:Y:S08]  /*5060*/  HMMA.16816.F32 R40, R128.reuse, R42, RZ ;  /* 0x0000002a8028723c */ /* 0x040ff000000018ff */
[----:B------:R-:W-:Y:S01]  /*5070*/  HMMA.16816.F32 R52, R128, R56, RZ ;  /* 0x000000388034723c */ /* 0x000fe200000018ff */
[----:B---3--:R-:W-:-:S07]  /*5080*/  F2FP.PACK_AB R7, R156, R3 ;  /* 0x000000039c07723e */ /* 0x008fce00000000ff */
[----:B------:R-:W-:Y:S08]  /*5090*/  HMMA.16816.F32 R56, R128, R58, RZ ;  /* 0x0000003a8038723c */ /* 0x000ff000000018ff */
[C---:B--2---:R-:W-:Y:S08]  /*50a0*/  HMMA.16816.F32 R132, R4.reuse, R8, R132 ;  /* 0x000000080484723c */ /* 0x044ff00000001884 */
[----:B------:R-:W-:Y:S01]  /*50b0*/  HMMA.16816.F32 R136, R4, R10, R136 ;  /* 0x0000000a0488723c */ /* 0x000fe20000001888 */
[----:B------:R-:W1:Y:S07]  /*50c0*/  LDSM.16.MT88.4 R8, [R252+0x2100] ;  /* 0x00210000fc08783b */ /* 0x000e6e0000004200 */
[C---:B------:R-:W-:Y:S08]  /*50d0*/  HMMA.16816.F32 R44, R128.reuse, R48, RZ ;  /* 0x00000030802c723c */ /* 0x040ff000000018ff */
[C---:B------:R-:W-:Y:S08]  /*50e0*/  HMMA.16816.F32 R48, R128.reuse, R50, RZ ;  /* 0x000000328030723c */ /* 0x040ff000000018ff */
[----:B------:R-:W-:Y:S08]  /*50f0*/  HMMA.16816.F32 R84, R128, R88, RZ ;  /* 0x000000588054723c */ /* 0x000ff000000018ff */
[C---:B------:R-:W-:Y:S08]  /*5100*/  HMMA.16816.F32 R44, R4.reuse, R12, R44 ;  /* 0x0000000c042c723c */ /* 0x040ff0000000182c */
[C---:B------:R-:W-:Y:S01]  /*5110*/  HMMA.16816.F32 R48, R4.reuse, R14, R48 ;  /* 0x0000000e0430723c */ /* 0x040fe20000001830 */
[----:B------:R-:W2:Y:S07]  /*5120*/  LDSM.16.MT88.4 R12, [R248+0x2100] ;  /* 0x00210000f80c783b */ /* 0x000eae0000004200 */
[C---:B-1----:R-:W-:Y:S08]  /*5130*/  HMMA.16816.F32 R36, R4.reuse, R8, R36 ;  /* 0x000000080424723c */ /* 0x042ff00000001824 */
[----:B------:R-:W-:Y:S01]  /*5140*/  HMMA.16816.F32 R40, R4, R10, R40 ;  /* 0x0000000a0428723c */ /* 0x000fe20000001828 */
[----:B------:R-:W1:Y:S07]  /*5150*/  LDSM.16.MT88.4 R8, [R249+0x2100] ;  /* 0x00210000f908783b */ /* 0x000e6e0000004200 */
[C---:B------:R-:W-:Y:S08]  /*5160*/  HMMA.16816.F32 R88, R128.reuse, R90, RZ ;  /* 0x0000005a8058723c */ /* 0x040ff000000018ff */
[C---:B------:R-:W-:Y:S08]  /*5170*/  HMMA.16816.F32 R60, R128.reuse, R64, RZ ;  /* 0x00000040803c723c */ /* 0x040ff000000018ff */
[C---:B------:R-:W-:Y:S08]  /*5180*/  HMMA.16816.F32 R64, R128.reuse, R66, RZ ;  /* 0x000000428040723c */ /* 0x040ff000000018ff */
[----:B------:R-:W-:Y:S08]  /*5190*/  HMMA.16816.F32 R100, R128, R104, RZ ;  /* 0x000000688064723c */ /* 0x000ff000000018ff */
[C---:B--2---:R-:W-:Y:S08]  /*51a0*/  HMMA.16816.F32 R60, R4.reuse, R12, R60 ;  /* 0x0000000c043c723c */ /* 0x044ff0000000183c */
[C---:B-1----:R-:W-:Y:S08]  /*51b0*/  HMMA.16816.F32 R52, R4.reuse, R8, R52 ;  /* 0x000000080434723c */ /* 0x042ff00000001834 */
[C---:B------:R-:W-:Y:S01]  /*51c0*/  HMMA.16816.F32 R56, R4.reuse, R10, R56 ;  /* 0x0000000a0438723c */ /* 0x040fe20000001838 */
[----:B------:R-:W1:Y:S07]  /*51d0*/  LDSM.16.MT88.4 R8, [R249+0x3900] ;  /* 0x00390000f908783b */ /* 0x000e6e0000004200 */
[----:B------:R-:W-:Y:S01]  /*51e0*/  HMMA.16816.F32 R64, R4, R14, R64 ;  /* 0x0000000e0440723c */ /* 0x000fe20000001840 */
[----:B------:R-:W2:Y:S07]  /*51f0*/  LDSM.16.MT88.4 R12, [R248+0x3900] ;  /* 0x00390000f80c783b */ /* 0x000eae0000004200 */
[C---:B------:R-:W-:Y:S08]  /*5200*/  HMMA.16816.F32 R104, R128.reuse, R106, RZ ;  /* 0x0000006a8068723c */ /* 0x040ff000000018ff */
[C---:B------:R-:W-:Y:S08]  /*5210*/  HMMA.16816.F32 R92, R128.reuse, R96, RZ ;  /* 0x00000060805c723c */ /* 0x040ff000000018ff */
[C---:B------:R-:W-:Y:S08]  /*5220*/  HMMA.16816.F32 R96, R128.reuse, R98, RZ ;  /* 0x000000628060723c */ /* 0x040ff000000018ff */
[----:B------:R-:W-:Y:S08]  /*5230*/  HMMA.16816.F32 R108, R128, R112, RZ ;  /* 0x00000070806c723c */ /* 0x000ff000000018ff */
[C---:B-1----:R-:W-:Y:S08]  /*5240*/  HMMA.16816.F32 R84, R4.reuse, R8, R84 ;  /* 0x000000080454723c */ /* 0x042ff00000001854 */
[C---:B------:R-:W-:Y:S01]  /*5250*/  HMMA.16816.F32 R88, R4.reuse, R10, R88 ;  /* 0x0000000a0458723c */ /* 0x040fe20000001858 */
[----:B------:R-:W1:Y:S07]  /*5260*/  LDSM.16.MT88.4 R8, [R252+0x5100] ;  /* 0x00510000fc08783b */ /* 0x000e6e0000004200 */
[----:B--2---:R-:W-:Y:S07]  /*5270*/  HMMA.16816.F32 R96, R4, R14, R96 ;  /* 0x0000000e0460723c */ /* 0x004fee0000001860 */
[----:B------:R-:W-:Y:S01]  /*5280*/  FADD.FTZ R14, R120, R121 ;  /* 0x00000079780e7221 */ /* 0x000fe20000010000 */
[----:B------:R-:W-:Y:S01]  /*5290*/  HMMA.16816.F32 R112, R128, R114, RZ ;  /* 0x000000728070723c */ /* 0x000fe200000018ff */
[----:B------:R-:W2:Y:S02]  /*52a0*/  LDSM.16.MT88.4 R120, [R249+0x4900] ;  /* 0x00490000f978783b */ /* 0x000ea40000004200 */
[----:B------:R-:W-:-:S04]  /*52b0*/  FADD.FTZ R14, R119, R14 ;  /* 0x0000000e770e7221 */ /* 0x000fc80000010000 */
[----:B------:R-:W-:Y:S01]  /*52c0*/  FADD.FTZ R14, R116, R14 ;  /* 0x0000000e740e7221 */ /* 0x000fe20000010000 */
[----:B------:R-:W-:Y:S03]  /*52d0*/  HMMA.16816.F32 R28, R128, R32, RZ ;  /* 0x00000020801c723c */ /* 0x000fe600000018ff */
[----:B------:R-:W-:-:S04]  /*52e0*/  FADD.FTZ R173, R173, R14 ;  /* 0x0000000eadad7221 */ /* 0x000fc80000010000 */
[----:B------:R-:W-:Y:S01]  /*52f0*/  FADD.FTZ R173, R172, R173 ;  /* 0x000000adacad7221 */ /* 0x000fe20000010000 */
[----:B------:R-:W-:Y:S07]  /*5300*/  HMMA.16816.F32 R92, R4, R12, R92 ;  /* 0x0000000c045c723c */ /* 0x000fee000000185c */
[----:B------:R-:W-:Y:S01]  /*5310*/  FADD.FTZ R12, R118, R117 ;  /* 0x00000075760c7221 */ /* 0x000fe20000010000 */
[----:B------:R-:W-:Y:S01]  /*5320*/  HMMA.16816.F32 R32, R128, R34, RZ ;  /* 0x000000228020723c */ /* 0x000fe200000018ff */
[----:B------:R-:W-:-:S02]  /*5330*/  FFMA.FTZ R13, R126, c[0x0][0x2d0], -R174 ;  /* 0x0000b4007e0d7a23 */ /* 0x000fc400000108ae */
[----:B------:R-:W-:Y:S02]  /*5340*/  FADD.FTZ R175, R175, R12 ;  /* 0x0000000cafaf7221 */ /* 0x000fe40000010000 */
[----:B------:R-:W-:Y:S02]  /*5350*/  FFMA.FTZ R12, R127, c[0x0][0x2d0], -R174 ;  /* 0x0000b4007f0c7a23 */ /* 0x000fe400000108ae */
[----:B------:R-:W-:Y:S01]  /*5360*/  FADD.FTZ R176, R176, R175 ;  /* 0x000000afb0b07221 */ /* 0x000fe20000010000 */
[----:B-1----:R-:W-:Y:S03]  /*5370*/  HMMA.16816.F32 R100, R4, R8, R100 ;  /* 0x000000080464723c */ /* 0x002fe60000001864 */
[----:B------:R-:W-:-:S04]  /*5380*/  FADD.FTZ R176, R171, R176 ;  /* 0x000000b0abb07221 */ /* 0x000fc80000010000 */
[----:B------:R-:W-:Y:S01]  /*5390*/  FADD.FTZ R170, R170, R176 ;  /* 0x000000b0aaaa7221 */ /* 0x000fe20000010000 */
[----:B------:R-:W-:Y:S01]  /*53a0*/  HMMA.16816.F32 R104, R4, R10, R104 ;  /* 0x0000000a0468723c */ /* 0x000fe20000001868 */
[----:B------:R-:W1:Y:S02]  /*53b0*/  LDSM.16.MT88.4 R8, [R250+0x5100] ;  /* 0x00510000fa08783b */ /* 0x000e640000004200 */
[----:B------:R-:W-:-:S04]  /*53c0*/  FADD.FTZ R170, R3, R170 ;  /* 0x000000aa03aa7221 */ /* 0x000fc80000010000 */
[----:B------:R-:W-:Y:S01]  /*53d0*/  FADD.FTZ R156, R156, R170 ;  /* 0x000000aa9c9c7221 */ /* 0x000fe20000010000 */
[C---:B--2---:R-:W-:Y:S08]  /*53e0*/  HMMA.16816.F32 R116, R128.reuse, R120, RZ ;  /* 0x000000788074723c */ /* 0x044ff000000018ff */
        /* <DEDUP_REMOVED lines=8> */
[C---:B------:R-:W-:Y:S08]  /*5470*/  HMMA.16816.F32 R148, R128.reuse, R152, RZ ;  /* 0x000000988094723c */ /* 0x040ff000000018ff */
[----:B------:R-:W-:Y:S08]  /*5480*/  HMMA.16816.F32 R152, R128, R154, RZ ;  /* 0x0000009a8098723c */ /* 0x000ff000000018ff */
[----:B--2---:R-:W-:Y:S07]  /*5490*/  HMMA.16816.F32 R76, R4, R16, R76 ;  /* 0x00000010044c723c */ /* 0x004fee000000184c */
[--C-:B------:R-:W-:Y:S01]  /*54a0*/  FFMA.FTZ R17, R125, c[0x0][0x2d0], -R174.reuse ;  /* 0x0000b4007d117a23 */ /* 0x100fe200000108ae */
[----:B------:R-:W-:Y:S01]  /*54b0*/  HMMA.16816.F32 R140, R128, R144, RZ ;  /* 0x00000090808c723c */ /* 0x000fe200000018ff */
[----:B------:R-:W-:-:S04]  /*54c0*/  FFMA.FTZ R16, R124, c[0x0][0x2d0], -R174 ;  /* 0x0000b4007c107a23 */ /* 0x000fc800000108ae */
[----:B------:R-:W-:Y:S03]  /*54d0*/  MUFU.EX2 R17, R17 ;  /* 0x0000001100117308 */ /* 0x000fe60000000800 */
[----:B------:R-:W-:Y:S05]  /*54e0*/  HMMA.16816.F32 R68, R128, R72, RZ ;  /* 0x000000488044723c */ /* 0x000fea00000018ff */
[----:B------:R-:W-:Y:S03]  /*54f0*/  MUFU.EX2 R16, R16 ;  /* 0x0000001000107308 */ /* 0x000fe60000000800 */
[C---:B-1----:R-:W-:Y:S08]  /*5500*/  HMMA.16816.F32 R116, R4.reuse, R8, R116 ;  /* 0x000000080474723c */ /* 0x042ff00000001874 */
[----:B------:R-:W-:Y:S01]  /*5510*/  HMMA.16816.F32 R120, R4, R10, R120 ;  /* 0x0000000a0478723c */ /* 0x000fe20000001878 */
[----:B------:R-:W1:Y:S07]  /*5520*/  LDSM.16.MT88.4 R8, [R248+0x4900] ;  /* 0x00490000f808783b */ /* 0x000e6e0000004200 */
[C---:B------:R-:W-:Y:S08]  /*5530*/  HMMA.16816.F32 R144, R128.reuse, R146, RZ ;  /* 0x000000928090723c */ /* 0x040ff000000018ff */
[C---:B------:R-:W-:Y:S08]  /*5540*/  HMMA.16816.F32 R72, R128.reuse, R74, RZ ;  /* 0x0000004a8048723c */ /* 0x040ff000000018ff */
[----:B------:R-:W-:Y:S08]  /*5550*/  HMMA.16816.F32 R80, R128, R82, RZ ;  /* 0x000000528050723c */ /* 0x000ff000000018ff */
[C---:B------:R-:W-:Y:S08]  /*5560*/  HMMA.16816.F32 R148, R4.reuse, R20, R148 ;  /* 0x000000140494723c */ /* 0x040ff00000001894 */
[----:B------:R-:W-:Y:S01]  /*5570*/  HMMA.16816.F32 R152, R4, R22, R152 ;  /* 0x000000160498723c */ /* 0x000fe20000001898 */
[----:B------:R-:W2:Y:S07]  /*5580*/  LDSM.16.MT88.4 R20, [R252+0x3900] ;  /* 0x00390000fc14783b */ /* 0x000eae0000004200 */
[C---:B-1----:R-:W-:Y:S08]  /*5590*/  HMMA.16816.F32 R124, R128.reuse, R8, RZ ;  /* 0x00000008807c723c */ /* 0x042ff000000018ff */
[----:B------:R-:W-:Y:S01]  /*55a0*/  HMMA.16816.F32 R128, R128, R10, RZ ;  /* 0x0000000a8080723c */ /* 0x000fe200000018ff */
[----:B------:R-:W1:Y:S07]  /*55b0*/  LDSM.16.MT88.4 R8, [R248+0x5100] ;  /* 0x00510000f808783b */ /* 0x000e6e0000004200 */
[C---:B------:R-:W-:Y:S08]  /*55c0*/  HMMA.16816.F32 R140, R4.reuse, R24, R140 ;  /* 0x00000018048c723c */ /* 0x040ff0000000188c */
[C---:B------:R-:W-:Y:S08]  /*55d0*/  HMMA.16816.F32 R144, R4.reuse, R26, R144 ;  /* 0x0000001a0490723c */ /* 0x040ff00000001890 */
[C---:B------:R-:W-:Y:S07]  /*55e0*/  HMMA.16816.F32 R80, R4.reuse, R18, R80 ;  /* 0x000000120450723c */ /* 0x040fee0000001850 */
[--C-:B------:R-:W-:Y:S01]  /*55f0*/  FFMA.FTZ R18, R168, c[0x0][0x2d0], -R169.reuse ;  /* 0x0000b400a8127a23 */ /* 0x100fe200000108a9 */
[----:B--2---:R-:W-:Y:S01]  /*5600*/  HMMA.16816.F32 R68, R4, R20, R68 ;  /* 0x000000140444723c */ /* 0x004fe20000001844 */
[----:B------:R-:W-:-:S04]  /*5610*/  FFMA.FTZ R19, R159, c[0x0][0x2d0], -R169 ;  /* 0x0000b4009f137a23 */ /* 0x000fc800000108a9 */
[----:B------:R-:W2:Y:S02]  /*5620*/  MUFU.EX2 R18, R18 ;  /* 0x0000001200127308 */ /* 0x000ea40000000800 */
[--C-:B------:R-:W-:Y:S01]  /*5630*/  FFMA.FTZ R21, R158, c[0x0][0x2d0], -R169.reuse ;  /* 0x0000b4009e157a23 */ /* 0x100fe200000108a9 */
[----:B------:R-:W-:Y:S01]  /*5640*/  HMMA.16816.F32 R72, R4, R22, R72 ;  /* 0x000000160448723c */ /* 0x000fe20000001848 */
[----:B------:R-:W-:-:S04]  /*5650*/  FFMA.FTZ R20, R157, c[0x0][0x2d0], -R169 ;  /* 0x0000b4009d147a23 */ /* 0x000fc800000108a9 */
[----:B------:R-:W3:Y:S03]  /*5660*/  MUFU.EX2 R19, R19 ;  /* 0x0000001300137308 */ /* 0x000ee60000000800 */
[C---:B-1----:R-:W-:Y:S05]  /*5670*/  HMMA.16816.F32 R124, R4.reuse, R8, R124 ;  /* 0x00000008047c723c */ /* 0x042fea000000187c */
[----:B------:R-:W-:Y:S01]  /*5680*/  MUFU.EX2 R21, R21 ;  /* 0x0000001500157308 */ /* 0x000fe20000000800 */
[----:B--2---:R-:W-:Y:S02]  /*5690*/  FADD.FTZ R156, R18, R156 ;  /* 0x0000009c129c7221 */ /* 0x004fe40000010000 */
[----:B------:R-:W-:Y:S01]  /*56a0*/  HMMA.16816.F32 R128, R4, R10, R128 ;  /* 0x0000000a0480723c */ /* 0x000fe20000001880 */
[----:B------:R-:W1:Y:S04]  /*56b0*/  LDSM.16.MT88.4 R8, [R250+0x1100] ;  /* 0x00110000fa08783b */ /* 0x000e680000004200 */
[----:B------:R-:W2:Y:S01]  /*56c0*/  MUFU.EX2 R4, R12 ;  /* 0x0000000c00047308 */ /* 0x000ea20000000800 */
[----:B---3--:R-:W-:Y:S01]  /*56d0*/  FADD.FTZ R156, R19, R156 ;  /* 0x0000009c139c7221 */ /* 0x008fe20000010000 */
[----:B------:R-:W-:-:S06]  /*56e0*/  F2FP.PACK_AB R6, R16, R17 ;  /* 0x000000111006723e */ /* 0x000fcc00000000ff */
[----:B------:R3:W4:Y:S08]  /*56f0*/  MUFU.EX2 R5, R13 ;  /* 0x0000000d00057308 */ /* 0x0007300000000800 */
[----:B------:R-:W1:Y:S01]  /*5700*/  MUFU.EX2 R20, R20 ;  /* 0x0000001400147308 */ /* 0x000e620000000800 */
[----:B--2---:R-:W-:Y:S01]  /*5710*/  FADD.FTZ R3, R4, R173 ;  /* 0x000000ad04037221 */ /* 0x004fe20000010000 */
[----:B---3--:R-:W2:Y:S03]  /*5720*/  LDSM.16.MT88.4 R12, [R252+0x1100] ;  /* 0x00110000fc0c783b */ /* 0x008ea60000004200 */
[C---:B----4-:R-:W-:Y:S01]  /*5730*/  FADD.FTZ R3, R5.reuse, R3 ;  /* 0x0000000305037221 */ /* 0x050fe20000010000 */
[----:B------:R-:W-:-:S02]  /*5740*/  F2FP.PACK_AB R4, R5, R4 ;  /* 0x000000040504723e */ /* 0x000fc400000000ff */
[----:B------:R-:W-:Y:S01]  /*5750*/  F2FP.PACK_AB R5, R19, R18 ;  /* 0x000000121305723e */ /* 0x000fe200000000ff */
[----:B------:R-:W-:Y:S01]  /*5760*/  FADD.FTZ R3, R17, R3 ;  /* 0x0000000311037221 */ /* 0x000fe20000010000 */
[----:B-1----:R-:W-:Y:S01]  /*5770*/  F2FP.PACK_AB R7, R20, R21 ;  /* 0x000000151407723e */ /* 0x002fe200000000ff */
[----:B------:R-:W-:-:S06]  /*5780*/  FADD.FTZ R21, R21, R156 ;  /* 0x0000009c15157221 */ /* 0x000fcc0000010000 */
[C---:B------:R-:W-:Y:S08]  /*5790*/  HMMA.16816.F32 R140, R4.reuse, R8, R140 ;  /* 0x00000008048c723c */ /* 0x040ff0000000188c */
        /* <DEDUP_REMOVED lines=43> */
[C---:B--2---:R-:W-:Y:S08]  /*5a50*/  HMMA.16816.F32 R116, R4.reuse, R12, R116 ;  /* 0x0000000c0474723c */ /* 0x044ff00000001874 */
[----:B------:R-:W-:Y:S07]  /*5a60*/  HMMA.16816.F32 R120, R4, R14, R120 ;  /* 0x0000000e0478723c */ /* 0x000fee0000001878 */
[----:B------:R-:W-:-:S02]  /*5a70*/  FADD.FTZ R4, R16, R3 ;  /* 0x0000000310047221 */ /* 0x000fc40000010000 */
[----:B------:R-:W-:-:S03]  /*5a80*/  FADD.FTZ R3, R20, R21 ;  /* 0x0000001514037221 */ /* 0x000fc60000010000 */
[----:B------:R1:W-:Y:S04]  /*5a90*/  STL [R1+0x44], R4 ;  /* 0x0000440401007387 */ /* 0x0003e80000100800 */
[----:B------:R1:W-:Y:S01]  /*5aa0*/  STL [R1+0x40], R3 ;  /* 0x0000400301007387 */ /* 0x0003e20000100800 */
[----:B------:R-:W-:Y:S05]  /*5ab0*/  @P0 BRA `(.L_x_402) ;  /* 0x0000018000000947 */ /* 0x000fea0003800000 */
[----:B------:R-:W-:Y:S01]  /*5ac0*/  ISETP.LT.AND P0, PT, RZ, UR4, PT ;  /* 0x00000004ff007c0c */ /* 0x000fe2000bf01270 */
[----:B------:R-:W-:-:S12]  /*5ad0*/  UIADD3 UR26, UR4, -0x1, URZ ;  /* 0xffffffff041a7890 */ /* 0x000fd8000fffe03f */
[----:B------:R-:W-:Y:S05]  /*5ae0*/  @P0 BRA `(.L_x_403) ;  /* 0x000000a000000947 */ /* 0x000fea0003800000 */
[----:B------:R-:W-:Y:S02]  /*5af0*/  UMOV UR26, 0x1 ;  /* 0x00000001001a7882 */ /* 0x000fe40000000000 */
        /* <DEDUP_REMOVED lines=9> */
.L_x_403:
[----:B------:R-:W-:Y:S02]  /*5b90*/  UMOV UR5, 0x1 ;  /* 0x0000000100057882 */ /* 0x000fe40000000000 */
[----:B------:R-:W-:Y:S02]  /*5ba0*/  ULDC UR4, c[0x0][0x32c] ;  /* 0x0000cb0000047ab9 */ /* 0x000fe40000000800 */
[----:B------:R-:W-:-:S03]  /*5bb0*/  UISETP.NE.AND UP0, UPT, UR5, UR4, UPT ;  /* 0x000000040500728c */ /* 0x000fc6000bf05270 */
[----:B------:R-:W-:Y:S02]  /*5bc0*/  ULDC.64 UR4, c[0x0][0x330] ;  /* 0x0000cc0000047ab9 */ /* 0x000fe40000000a00 */
[----:B------:R-:W-:-:S07]  /*5bd0*/  UIMAD.WIDE.U32 UR28, UR26, UR4, URZ ;  /* 0x000000041a1c72a5 */ /* 0x000fce000f8e003f */
[----:B------:R-:W-:Y:S02]  /*5be0*/  @UP0 UMOV UR27, UR29 ;  /* 0x0000001d001b0c82 */ /* 0x000fe40008000000 */
[----:B------:R-:W-:Y:S02]  /*5bf0*/  @UP0 USHF.R.U32.HI UR26, URZ, UR5, UR27 ;  /* 0x000000053f1a0299 */ /* 0x000fe4000801161b */
.L_x_404:
[----:B------:R-:W-:Y:S02]  /*5c00*/  ULDC UR4, c[0x0][0x32c] ;  /* 0x0000cb0000047ab9 */ /* 0x000fe40000000800 */
[----:B------:R-:W-:-:S04]  /*5c10*/  UIMAD UR4, UR26, UR4, UR4 ;  /* 0x000000041a0472a4 */ /* 0x000fc8000f8e0204 */
[----:B------:R-:W-:-:S04]  /*5c20*/  UISETP.LT.AND UP0, UPT, UR25, UR4, UPT ;  /* 0x000000041900728c */ /* 0x000fc8000bf01270 */
[----:B------:R-:W-:-:S04]  /*5c30*/  USEL UR25, UR25, UR4, UP0 ;  /* 0x0000000419197287 */ /* 0x000fc80008000000 */
.L_x_402:
[----:B------:R-:W-:-:S04]  /*5c40*/  UIMAD.WIDE UR4, UR25, 0x2aaaaaab, URZ ;  /* 0x2aaaaaab190478a5 */ /* 0x000fc8000f8e023f */
[----:B------:R-:W-:-:S04]  /*5c50*/  USHF.R.U32.HI UR4, URZ, 0x1f, UR5 ;  /* 0x0000001f3f047899 */ /* 0x000fc80008011605 */
[----:B------:R-:W-:-:S04]  /*5c60*/  ULEA.HI.SX32 UR4, UR5, UR4, 0x1d ;  /* 0x0000000405047291 */ /* 0x000fc8000f8fea3f */
[----:B------:R-:W-:-:S04]  /*5c70*/  UISETP.LT.AND UP0, UPT, UR8, UR4, UPT ;  /* 0x000000040800728c */ /* 0x000fc8000bf01270 */
[----:B------:R-:W-:-:S04]  /*5c80*/  USEL UR4, UR8, UR4, !UP0 ;  /* 0x0000000408047287 */ /* 0x000fc8000c000000 */
[----:B------:R-:W-:-:S06]  /*5c90*/  UISETP.GE.AND UP0, UPT, UR24, UR4, UPT ;  /* 0x000000041800728c */ /* 0x000fcc000bf06270 */
[----:B------:R-:W-:-:S13]  /*5ca0*/  PLOP3.LUT P0, PT, PT, PT, UP0, 0x40, 0x0 ;  /* 0x000000000000781c */ /* 0x000fda0003f0e808 */
[----:B------:R-:W-:Y:S05]  /*5cb0*/  @P0 BRA `(.L_x_405) ;  /* 0x00003f8000000947 */ /* 0x000fea0003800000 */
[----:B------:R-:W2:Y:S04]  /*5cc0*/  LDL R5, [R1+0x24] ;  /* 0x0000240001057983 */ /* 0x000ea80000100800 */
[----:B-1----:R-:W3:Y:S04]  /*5cd0*/  LDL R4, [R1+0x30] ;  /* 0x0000300001047983 */ /* 0x002ee80000100800 */
[----:B------:R-:W4:Y:S04]  /*5ce0*/  LDL R3, [R1+0x18] ;  /* 0x0000180001037983 */ /* 0x000f280000100800 */
[----:B------:R-:W5:Y:S01]  /*5cf0*/  LDL R7, [R1+0x3c] ;  /* 0x00003c0001077983 */ /* 0x000f620000100800 */
[----:B------:R-:W-:Y:S01]  /*5d00*/  MOV R156, R2 ;  /* 0x00000002009c7202 */ /* 0x000fe20000000f00 */
[----:B------:R-:W-:Y:S01]  /*5d10*/  UMOV UR5, UR24 ;  /* 0x0000001800057c82 */ /* 0x000fe20008000000 */
[----:B--2---:R-:W-:Y:S01]  /*5d20*/  IMAD.MOV.U32 R6, RZ, RZ, R5 ;  /* 0x000000ffff067224 */ /* 0x004fe200078e0005 */
[----:B---3--:R-:W-:Y:S01]  /*5d30*/  MOV R5, R4 ;  /* 0x0000000400057202 */ /* 0x008fe20000000f00 */
[----:B----4-:R-:W-:-:S02]  /*5d40*/  IMAD.MOV.U32 R4, RZ, RZ, R3 ;  /* 0x000000ffff047224 */ /* 0x010fc400078e0003 */
[----:B------:R-:W-:Y:S01]  /*5d50*/  IMAD.MOV.U32 R3, RZ, RZ, R0 ;  /* 0x000000ffff037224 */ /* 0x000fe200078e0000 */
[C---:B-----5:R-:W-:Y:S02]  /*5d60*/  SHF.L.U64.HI R0, R6.reuse, 0x1, R7 ;  /* 0x0000000106007819 */ /* 0x060fe40000010207 */
[----:B------:R-:W-:Y:S02]  /*5d70*/  SHF.L.U32 R6, R6, 0x1, RZ ;  /* 0x0000000106067819 */ /* 0x000fe400000006ff */
[C---:B------:R-:W-:Y:S01]  /*5d80*/  SHF.L.U64.HI R2, R4.reuse, 0x1, R5 ;  /* 0x0000000104027819 */ /* 0x040fe20000010205 */
[----:B------:R1:W-:Y:S04]  /*5d90*/  STL [R1+0x48], R0 ;  /* 0x0000480001007387 */ /* 0x0003e80000100800 */
[----:B------:R2:W-:Y:S04]  /*5da0*/  STL [R1+0x4c], R6 ;  /* 0x00004c0601007387 */ /* 0x0005e80000100800 */
[----:B------:R2:W-:Y:S01]  /*5db0*/  STL [R1+0x50], R2 ;  /* 0x0000500201007387 */ /* 0x0005e20000100800 */
[----:B-1----:R-:W-:-:S05]  /*5dc0*/  IMAD.SHL.U32 R0, R4, 0x2, RZ ;  /* 0x0000000204007824 */ /* 0x002fca00078e00ff */
[----:B------:R2:W-:Y:S02]  /*5dd0*/  STL [R1+0x54], R0 ;  /* 0x0000540001007387 */ /* 0x0005e40000100800 */
.L_x_418:
[----:B--2---:R-:W2:Y:S01]  /*5de0*/  LDL R2, [R1+0x4] ;  /* 0x0000040001027983 */ /* 0x004ea20000100800 */
[----:B------:R-:W-:Y:S04]  /*5df0*/  DEPBAR.LE SB0, 0x0 ;  /* 0x000080000000791a */ /* 0x000fe80000000000 */
[----:B------:R-:W3:Y:S01]  /*5e00*/  LDL R0, [R1] ;  /* 0x0000000001007983 */ /* 0x000ee20000100800 */
[----:B------:R-:W-:Y:S03]  /*5e10*/  UISETP.GT.AND UP0, UPT, UR8, UR5, UPT ;  /* 0x000000050800728c */ /* 0x000fe6000bf04270 */
[----:B------:R-:W-:Y:S03]  /*5e20*/  BAR.SYNC.DEFER_BLOCKING 0x0 ;  /* 0x0000000000007b1d */ /* 0x000fe60000010000 */
[----:B------:R-:W-:Y:S03]  /*5e30*/  PLOP3.LUT P0, PT, PT, PT, UP0, 0x80, 0x0 ;  /* 0x000000000000781c */ /* 0x000fe60003f0f008 */
[----:B------:R1:W4:Y:S04]  /*5e40*/  LDSM.16.M88.4 R172, [R247] ;  /* 0x00000000f7ac783b */ /* 0x0003280000000200 */
[----:B------:R1:W1:Y:S04]  /*5e50*/  LDSM.16.M88.4 R176, [R246] ;  /* 0x00000000f6b0783b */ /* 0x0002680000000200 */
[----:B--2---:R2:W1:Y:S04]  /*5e60*/  LDSM.16.M88.4 R8, [R2+0x10100] ;  /* 0x010100000208783b */ /* 0x0044680000000200 */
[----:B------:R2:W1:Y:S04]  /*5e70*/  LDSM.16.M88.4 R16, [R2+0x10900] ;  /* 0x010900000210783b */ /* 0x0004680000000200 */
[----:B------:R2:W1:Y:S04]  /*5e80*/  LDSM.16.M88.4 R24, [R2+0x11100] ;  /* 0x011100000218783b */ /* 0x0004680000000200 */
[----:B---3--:R2:W3:Y:S01]  /*5e90*/  LDSM.16.M88.4 R168, [R0] ;  /* 0x0000000000a8783b */ /* 0x0084e20000000200 */
[----:B------:R-:W-:-:S05]  /*5ea0*/  @P0 BRA `(.L_x_406) ;  /* 0x000004b000000947 */ /* 0x000fca0003800000 */
[----:B--2-4-:R-:W2:Y:S01]  /*5eb0*/  LDL R0, [R1+0xc] ;  /* 0x00000c0001007983 */ /* 0x014ea20000100800 */
[----:B------:R-:W-:Y:S03]  /*5ec0*/  BSSY B0, `(.L_x_406) ;  /* 0x0000049000007945 */ /* 0x000fe60003800000 */
[----:B------:R-:W4:Y:S04]  /*5ed0*/  LDL R12, [R1+0x8] ;  /* 0x00000800010c7983 */ /* 0x000f280000100800 */
[----:B------:R-:W5:Y:S04]  /*5ee0*/  LDL R7, [R1+0x24] ;  /* 0x0000240001077983 */ /* 0x000f680000100800 */
[----:B---3--:R-:W3:Y:S04]  /*5ef0*/  LDL R158, [R1+0x4c] ;  /* 0x00004c00019e7983 */ /* 0x008ee80000100800 */
        /* <DEDUP_REMOVED lines=8> */
[----:B--2---:R-:W-:Y:S01]  /*5f80*/  IMAD.WIDE.U32 R4, R0, c[0x0][0x208], RZ ;  /* 0x0000820000047a25 */ /* 0x004fe200078e00ff */
[----:B------:R-:W-:Y:S05]  /*5f90*/  SHF.R.S32.HI R2, RZ, 0x1f, R0 ;  /* 0x0000001fff027819 */ /* 0x000fea0000011400 */
[----:B------:R-:W-:Y:S01]  /*5fa0*/  IMAD R2, R2, c[0x0][0x208], RZ ;  /* 0x0000820002027a24 */ /* 0x000fe200078e02ff */
[----:B-----5:R-:W-:Y:S03]  /*5fb0*/  ISETP.GE.AND P1, PT, R7, c[0x0][0x1d4], PT ;  /* 0x0000750007007a0c */ /* 0x020fe60003f26270 */
[----:B------:R-:W-:Y:S01]  /*5fc0*/  IMAD R2, R0, c[0x0][0x20c], R2 ;  /* 0x0000830000027a24 */ /* 0x000fe200078e0202 */
[----:B----4-:R-:W-:Y:S03]  /*5fd0*/  SHF.R.S32.HI R0, RZ, 0x1f, R12 ;  /* 0x0000001fff007819 */ /* 0x010fe6000001140c */
[----:B------:R-:W-:Y:S02]  /*5fe0*/  IMAD.IADD R5, R5, 0x1, R2 ;  /* 0x0000000105057824 */ /* 0x000fe400078e0202 */
[----:B------:R-:W-:Y:S02]  /*5ff0*/  IMAD R0, R0, c[0x0][0x218], RZ ;  /* 0x0000860000007a24 */ /* 0x000fe400078e02ff */
[C---:B------:R-:W-:Y:S04]  /*6000*/  IMAD.WIDE.U32 R4, R12.reuse, c[0x0][0x218], R4 ;  /* 0x000086000c047a25 */ /* 0x040fe800078e0004 */
[----:B------:R-:W-:Y:S01]  /*6010*/  IMAD R0, R12, c[0x0][0x21c], R0 ;  /* 0x000087000c007a24 */ /* 0x000fe200078e0200 */
[----:B------:R-:W-:Y:S04]  /*6020*/  IADD3 R15, P0, R4, UR14, RZ ;  /* 0x0000000e040f7c10 */ /* 0x000fe8000ff1e0ff */
[----:B------:R-:W-:Y:S02]  /*6030*/  IADD3.X R4, R5, UR16, R0, P0, !PT ;  /* 0x0000001005047c10 */ /* 0x000fe400087fe400 */
[C---:B------:R-:W-:Y:S04]  /*6040*/  LEA R0, P0, R15.reuse, c[0x0][0x1f8], 0x1 ;  /* 0x00007e000f007a11 */ /* 0x040fe800078008ff */
[----:B------:R-:W-:Y:S01]  /*6050*/  LEA.HI.X R15, R15, c[0x0][0x1fc], R4, 0x1, P0 ;  /* 0x00007f000f0f7a11 */ /* 0x000fe200000f0c04 */
[----:B------:R-:W2:Y:S01]  /*6060*/  SHFL.IDX PT, R12, R0, RZ, 0x181f ;  /* 0x00181fff000c7589 */ /* 0x000ea200000e0000 */
[----:B---3--:R-:W-:Y:S03]  /*6070*/  SHF.L.U64.HI R2, R6, 0x1, R20 ;  /* 0x0000000106027819 */ /* 0x008fe60000010214 */
[----:B------:R-:W3:Y:S01]  /*6080*/  SHFL.IDX PT, R7, R15, RZ, 0x181f ;  /* 0x00181fff0f077589 */ /* 0x000ee200000e0000 */
[C---:B--2---:R-:W-:Y:S05]  /*6090*/  IADD3 R4, P0, R12.reuse, R158, RZ ;  /* 0x0000009e0c047210 */ /* 0x044fea0007f1e0ff */
[C---:B---3--:R-:W-:Y:S05]  /*60a0*/  IMAD.X R5, R7.reuse, 0x1, R157, P0 ;  /* 0x0000000107057824 */ /* 0x048fea00000e069d */
[----:B------:R-:W-:Y:S01]  /*60b0*/  @!PT LDS RZ, [RZ] ;  /* 0x00000000fffff984 */ /* 0x000fe20000000800 */
[----:B------:R2:W-:Y:S02]  /*60c0*/  LDGSTS.E.BYPASS.LTC128B.128 [R14+0x100], [R4.64], !P1 ;  /* 0x00100000040e7fae */ /* 0x0005e4000c901d56 */
[----:B--2---:R-:W-:Y:S02]  /*60d0*/  IADD3 R4, P0, R12, R22, RZ ;  /* 0x000000160c047210 */ /* 0x004fe40007f1e0ff */
[----:B------:R-:W2:Y:S03]  /*60e0*/  S2R R22, SR_TID.X ;  /* 0x0000000000167919 */ /* 0x000ea60000002100 */
[----:B------:R-:W-:Y:S05]  /*60f0*/  IMAD.X R5, R7, 0x1, R21, P0 ;  /* 0x0000000107057824 */ /* 0x000fea00000e0615 */
[----:B------:R3:W-:Y:S01]  /*6100*/  LDGSTS.E.BYPASS.LTC128B.128 [R14+0x1900], [R4.64], !P6 ;  /* 0x01900000040e7fae */ /* 0x0007e2000f101d56 */
[----:B--2---:R-:W-:Y:S01]  /*6110*/  ISETP.GT.AND P1, PT, R22, 0x7f, PT ;  /* 0x0000007f1600780c */ /* 0x004fe20003f24270 */
[----:B---3--:R-:W-:Y:S01]  /*6120*/  IMAD.SHL.U32 R4, R6, 0x2, RZ ;  /* 0x0000000206047824 */ /* 0x008fe200078e00ff */
[C---:B------:R-:W-:Y:S01]  /*6130*/  SHF.L.U64.HI R5, R13.reuse, 0x1, R23 ;  /* 0x000000010d057819 */ /* 0x040fe20000010217 */
[----:B------:R-:W-:Y:S03]  /*6140*/  IMAD.SHL.U32 R6, R13, 0x2, RZ ;  /* 0x000000020d067824 */ /* 0x000fe600078e00ff */
[C---:B------:R-:W-:Y:S05]  /*6150*/  IADD3 R20, P0, R12.reuse, R4, RZ ;  /* 0x000000040c147210 */ /* 0x040fea0007f1e0ff */
[C---:B------:R-:W-:Y:S01]  /*6160*/  IMAD.X R21, R7.reuse, 0x1, R2, P0 ;  /* 0x0000000107157824 */ /* 0x040fe200000e0602 */
[----:B------:R-:W-:Y:S04]  /*6170*/  IADD3 R12, P0, R12, R6, RZ ;  /* 0x000000060c0c7210 */ /* 0x000fe80007f1e0ff */
[----:B------:R2:W-:Y:S01]  /*6180*/  LDGSTS.E.BYPASS.LTC128B.128 [R14+0x3100], [R20.64], !P5 ;  /* 0x03100000140e7fae */ /* 0x0005e2000e901d56 */
[----:B------:R-:W-:Y:S05]  /*6190*/  IMAD.X R13, R7, 0x1, R5, P0 ;  /* 0x00000001070d7824 */ /* 0x000fea00000e0605 */
[----:B------:R2:W-:Y:S01]  /*61a0*/  LDGSTS.E.BYPASS.LTC128B.128 [R14+0x4900], [R12.64], !P4 ;  /* 0x049000000c0e7fae */ /* 0x0005e2000e101d56 */
[----:B------:R-:W-:-:S05]  /*61b0*/  @P1 BRA `(.L_x_407) ;  /* 0x0000019000001947 */ /* 0x000fca0003800000 */
[----:B------:R-:W-:-:S05]  /*61c0*/  BRA.DIV ~URZ, `(.L_x_408) ;  /* 0x0000dac27f007947 */ /* 0x000fca000b800000 */
[----:B------:R3:W4:Y:S04]  /*61d0*/  SHFL.IDX PT, R7, R15, 0x1, 0x181f ;  /* 0x00381f000f077f89 */ /* 0x00072800000e0000 */
[----:B--2---:R3:W2:Y:S02]  /*61e0*/  SHFL.IDX PT, R13, R0, 0x1, 0x181f ;  /* 0x00381f00000d7f89 */ /* 0x0046a400000e0000 */
.L_x_446:
[----:B---3--:R-:W3:Y:S04]  /*61f0*/  LDL R15, [R1+0x24] ;  /* 0x00002400010f7983 */ /* 0x008ee80000100800 */
[----:B------:R-:W5:Y:S04]  /*6200*/  LDL R14, [R1+0x4c] ;  /* 0x00004c00010e7983 */ /* 0x000f680000100800 */
[----:B----4-:R-:W4:Y:S04]  /*6210*/  LDL R21, [R1+0x48] ;  /* 0x0000480001157983 */ /* 0x010f280000100800 */
[----:B--2---:R-:W2:Y:S04]  /*6220*/  LDL R0, [R1+0x1c] ;  /* 0x00001c0001007983 */ /* 0x004ea80000100800 */
[----:B------:R-:W2:Y:S04]  /*6230*/  LDL R20, [R1+0x54] ;  /* 0x0000540001147983 */ /* 0x000ea80000100800 */
[----:B------:R-:W2:Y:S01]  /*6240*/  LDL R12, [R1+0x50] ;  /* 0x00005000010c7983 */ /* 0x000ea20000100800 */
[----:B---3--:R-:W-:Y:S02]  /*6250*/  ISETP.GE.AND P1, PT, R15, c[0x0][0x1d4], PT ;  /* 0x000075000f007a0c */ /* 0x008fe40003f26270 */
[----:B-----5:R-:W-:Y:S05]  /*6260*/  IADD3 R14, P0, R13, R14, RZ ;  /* 0x0000000e0d0e7210 */ /* 0x020fea0007f1e0ff */
[----:B----4-:R-:W-:Y:S06]  /*6270*/  IMAD.X R15, R7, 0x1, R21, P0 ;  /* 0x00000001070f7824 */ /* 0x010fec00000e0615 */
[----:B------:R-:W-:Y:S01]  /*6280*/  @!PT LDS RZ, [RZ] ;  /* 0x00000000fffff984 */ /* 0x000fe20000000800 */
[----:B------:R-:W-:Y:S01]  /*6290*/  @!PT LDS RZ, [RZ] ;  /* 0x00000000fffff984 */ /* 0x000fe20000000800 */
[----:B------:R-:W-:Y:S01]  /*62a0*/  @!PT LDS RZ, [RZ] ;  /* 0x00000000fffff984 */ /* 0x000fe20000000800 */
[----:B--2---:R2:W-:Y:S02]  /*62b0*/  LDGSTS.E.BYPASS.LTC128B.128 [R0+0x1100], [R14.64], !P1 ;  /* 0x011000000e007fae */ /* 0x0045e4000c901d56 */
[----:B--2---:R-:W-:Y:S05]  /*62c0*/  IADD3 R14, P0, R13, R20, RZ ;  /* 0x000000140d0e7210 */ /* 0x004fea0007f1e0ff */
[----:B------:R-:W-:Y:S01]  /*62d0*/  IMAD.X R15, R7, 0x1, R12, P0 ;  /* 0x00000001070f7824 */ /* 0x000fe200000e060c */
[----:B------:R-:W-:Y:S04]  /*62e0*/  IADD3 R20, P0, R13, R4, RZ ;  /* 0x000000040d147210 */ /* 0x000fe80007f1e0ff */
[----:B------:R2:W-:Y:S01]  /*62f0*/  LDGSTS.E.BYPASS.LTC128B.128 [R0+0x2900], [R14.64], !P6 ;  /* 0x029000000e007fae */ /* 0x0005e2000f101d56 */
[----:B------:R-:W-:Y:S01]  /*6300*/  IMAD.X R21, R7, 0x1, R2, P0 ;  /* 0x0000000107157824 */ /* 0x000fe200000e0602 */
[----:B------:R-:W-:Y:S04]  /*6310*/  IADD3 R6, P0, R13, R6, RZ ;  /* 0x000000060d067210 */ /* 0x000fe80007f1e0ff */
[----:B------:R2:W-:Y:S01]  /*6320*/  LDGSTS.E.BYPASS.LTC128B.128 [R0+0x4100], [R20.64], !P5 ;  /* 0x0410000014007fae */ /* 0x0005e2000e901d56 */
[----:B------:R-:W-:Y:S05]  /*6330*/  IMAD.X R7, R7, 0x1, R5, P0 ;  /* 0x0000000107077824 */ /* 0x000fea00000e0605 */
[----:B------:R2:W-:Y:S03]  /*6340*/  LDGSTS.E.BYPASS.LTC128B.128 [R0+0x5900], [R6.64], !P4 ;  /* 0x0590000006007fae */ /* 0x0005e6000e101d56 */
.L_x_407:
[----:B------:R-:W-:Y:S05]  /*6350*/  BSYNC B0 ;  /* 0x0000000000007941 */ /* 0x000fea0003800000 */
.L_x_406:
[----:B--2-4-:R-:W2:Y:S04]  /*6360*/  LDL R0, [R1+0x4] ;  /* 0x0000040001007983 */ /* 0x014ea80000100800 */
[----:B------:R-:W0:Y:S01]  /*6370*/  LDGDEPBAR ;  /* 0x00000000000079af */ /* 0x000e220000000000 */
[----:B------:R-:W-:Y:S01]  /*6380*/  WARPSYNC 0xffffffff ;  /* 0xffffffff00007948 */ /* 0x000fe20003800000 */
[C---:B-1----:R-:W-:Y:S01]  /*6390*/  HMMA.16816.F32 R4, R160.reuse, R8, RZ ;  /* 0x00000008a004723c */ /* 0x042fe200000018ff */
[----:B------:R-:W-:Y:S06]  /*63a0*/  UISETP.GT.AND UP0, UPT, UR5, UR8, UPT ;  /* 0x000000080500728c */ /* 0x000fec000bf04270 */
[----:B------:R-:W-:Y:S01]  /*63b0*/  PLOP3.LUT P0, PT, PT, PT, UP0, 0x40, 0x0 ;  /* 0x000000000000781c */ /* 0x000fe20003f0e808 */
[C---:B------:R-:W-:Y:S08]  /*63c0*/  HMMA.16816.F32 R8, R160.reuse, R10, RZ ;  /* 0x0000000aa008723c */ /* 0x040ff000000018ff */
[C---:B------:R-:W-:Y:S08]  /*63d0*/  HMMA.16816.F32 R12, R160.reuse, R16, RZ ;  /* 0x00000010a00c723c */ /* 0x040ff000000018ff */
[C---:B------:R-:W-:Y:S08]  /*63e0*/  HMMA.16816.F32 R16, R160.reuse, R18, RZ ;  /* 0x00000012a010723c */ /* 0x040ff000000018ff */
[C---:B------:R-:W-:Y:S08]  /*63f0*/  HMMA.16816.F32 R20, R160.reuse, R24, RZ ;  /* 0x00000018a014723c */ /* 0x040ff000000018ff */
[----:B------:R-:W-:Y:S08]  /*6400*/  HMMA.16816.F32 R24, R160, R26, RZ ;  /* 0x0000001aa018723c */ /* 0x000ff000000018ff */
[C---:B---3--:R-:W-:Y:S08]  /*6410*/  HMMA.16816.F32 R4, R164.reuse, R168, R4 ;  /* 0x000000a8a404723c */ /* 0x048ff00000001804 */
[C---:B------:R-:W-:Y:S01]  /*6420*/  HMMA.16816.F32 R8, R164.reuse, R170, R8 ;  /* 0x000000aaa408723c */ /* 0x040fe20000001808 */
[----:B------:R-:W1:Y:S07]  /*6430*/  LDSM.16.M88.4 R168, [R251+0x10100] ;  /* 0x01010000fba8783b */ /* 0x000e6e0000000200 */
[C---:B------:R-:W-:Y:S08]  /*6440*/  HMMA.16816.F32 R12, R164.reuse, R172, R12 ;  /* 0x000000aca40c723c */ /* 0x040ff0000000180c */
[C---:B------:R-:W-:Y:S01]  /*6450*/  HMMA.16816.F32 R16, R164.reuse, R174, R16 ;  /* 0x000000aea410723c */ /* 0x040fe20000001810 */
[----:B------:R-:W3:Y:S07]  /*6460*/  LDSM.16.M88.4 R172, [R251+0x10900] ;  /* 0x01090000fbac783b */ /* 0x000eee0000000200 */
[C---:B------:R-:W-:Y:S08]  /*6470*/  HMMA.16816.F32 R20, R164.reuse, R176, R20 ;  /* 0x000000b0a414723c */ /* 0x040ff00000001814 */
[----:B------:R-:W-:Y:S08]  /*6480*/  HMMA.16816.F32 R24, R164, R178, R24 ;  /* 0x000000b2a418723c */ /* 0x000ff00000001818 */
[C---:B-1----:R-:W-:Y:S08]  /*6490*/  HMMA.16816.F32 R4, R180.reuse, R168, R4 ;  /* 0x000000a8b404723c */ /* 0x042ff00000001804 */
[C---:B------:R-:W-:Y:S01]  /*64a0*/  HMMA.16816.F32 R8, R180.reuse, R170, R8 ;  /* 0x000000aab408723c */ /* 0x040fe20000001808 */
[----:B------:R-:W1:Y:S07]  /*64b0*/  LDSM.16.M88.4 R168, [R251+0x11100] ;  /* 0x01110000fba8783b */ /* 0x000e6e0000000200 */
[C---:B---3--:R-:W-:Y:S08]  /*64c0*/  HMMA.16816.F32 R12, R180.reuse, R172, R12 ;  /* 0x000000acb40c723c */ /* 0x048ff0000000180c */
[C---:B------:R-:W-:Y:S01]  /*64d0*/  HMMA.16816.F32 R16, R180.reuse, R174, R16 ;  /* 0x000000aeb410723c */ /* 0x040fe20000001810 */
[----:B------:R-:W3:Y:S07]  /*64e0*/  LDSM.16.M88.4 R172, [R245] ;  /* 0x00000000f5ac783b */ /* 0x000eee0000000200 */
[C---:B-1----:R-:W-:Y:S08]  /*64f0*/  HMMA.16816.F32 R20, R180.reuse, R168, R20 ;  /* 0x000000a8b414723c */ /* 0x042ff00000001814 */
[----:B------:R-:W-:Y:S01]  /*6500*/  HMMA.16816.F32 R24, R180, R170, R24 ;  /* 0x000000aab418723c */ /* 0x000fe20000001818 */
[----:B------:R-:W1:Y:S07]  /*6510*/  LDSM.16.M88.4 R168, [R245+0x800] ;  /* 0x00080000f5a8783b */ /* 0x000e6e0000000200 */
[C---:B---3--:R-:W-:Y:S08]  /*6520*/  HMMA.16816.F32 R4, R184.reuse, R172, R4 ;  /* 0x000000acb804723c */ /* 0x048ff00000001804 */
[C---:B------:R-:W-:Y:S01]  /*6530*/  HMMA.16816.F32 R8, R184.reuse, R174, R8 ;  /* 0x000000aeb808723c */ /* 0x040fe20000001808 */
[----:B------:R-:W3:Y:S07]  /*6540*/  LDSM.16.M88.4 R172, [R245+0x1000] ;  /* 0x00100000f5ac783b */ /* 0x000eee0000000200 */
[C---:B-1----:R-:W-:Y:S08]  /*6550*/  HMMA.16816.F32 R12, R184.reuse, R168, R12 ;  /* 0x000000a8b80c723c */ /* 0x042ff0000000180c */
[C---:B------:R-:W-:Y:S08]  /*6560*/  HMMA.16816.F32 R16, R184.reuse, R170, R16 ;  /* 0x000000aab810723c */ /* 0x040ff00000001810 */
[C---:B---3--:R-:W-:Y:S08]  /*6570*/  HMMA.16816.F32 R20, R184.reuse, R172, R20 ;  /* 0x000000acb814723c */ /* 0x048ff00000001814 */
[----:B------:R-:W-:Y:S01]  /*6580*/  HMMA.16816.F32 R24, R184, R174, R24 ;  /* 0x000000aeb818723c */ /* 0x000fe20000001818 */
[----:B--2---:R-:W1:Y:S08]  /*6590*/  LDSM.16.M88.4 R168, [R0+0x11900] ;  /* 0x0119000000a8783b */ /* 0x004e700000000200 */
[----:B------:R-:W2:Y:S01]  /*65a0*/  LDSM.16.M88.4 R172, [R0+0x12100] ;  /* 0x0121000000ac783b */ /* 0x000ea20000000200 */
        /* <DEDUP_REMOVED lines=8> */
[----:B------:R-:W1:Y:S07]  /*6630*/  LDSM.16.M88.4 R168, [R243] ;  /* 0x00000000f3a8783b */ /* 0x000e6e0000000200 */
[C---:B--2---:R-:W-:Y:S08]  /*6640*/  HMMA.16816.F32 R4, R192.reuse, R172, R4 ;  /* 0x000000acc004723c */ /* 0x044ff00000001804 */
[C---:B------:R-:W-:Y:S01]  /*6650*/  HMMA.16816.F32 R8, R192.reuse, R174, R8 ;  /* 0x000000aec008723c */ /* 0x040fe20000001808 */
[----:B------:R-:W2:Y:S07]  /*6660*/  LDSM.16.M88.4 R172, [R242] ;  /* 0x00000000f2ac783b */ /* 0x000eae0000000200 */
        /* <DEDUP_REMOVED lines=88> */
[C---:B------:R-:W-:Y:S11]  /*6bf0*/  HMMA.16816.F32 R8, R232.reuse, R174, R8 ;  /* 0x000000aee808723c */ /* 0x040ff60000001808 */
[----:B------:R-:W-:Y:S05]  /*6c00*/  @!UPT UIADD3 URZ, URZ, URZ, URZ ;  /* 0x0000003f3f3ff290 */ /* 0x000fea000fffe03f */
[----:B------:R-:W-:Y:S02]  /*6c10*/  FMUL.FTZ R6, R6, c[0x0][0x320] ;  /* 0x0000c80006067a20 */ /* 0x000fe40000410000 */
[----:B------:R-:W-:Y:S02]  /*6c20*/  FMUL.FTZ R7, R7, c[0x0][0x320] ;  /* 0x0000c80007077a20 */ /* 0x000fe40000410000 */
[----:B------:R-:W2:Y:S01]  /*6c30*/  MUFU.TANH R158, R6 ;  /* 0x00000006009e7308 */ /* 0x000ea20000002400 */
[----:B------:R-:W-:Y:S02]  /*6c40*/  FMUL.FTZ R0, R4, c[0x0][0x320] ;  /* 0x0000c80004007a20 */ /* 0x000fe40000410000 */
[----:B------:R-:W-:Y:S02]  /*6c50*/  FMUL.FTZ R2, R5, c[0x0][0x320] ;  /* 0x0000c80005027a20 */ /* 0x000fe40000410000 */
[----:B------:R-:W-:Y:S01]  /*6c60*/  FMUL.FTZ R9, R9, c[0x0][0x320] ;  /* 0x0000c80009097a20 */ /* 0x000fe20000410000 */
[C---:B-1----:R-:W-:Y:S03]  /*6c70*/  HMMA.16816.F32 R12, R232.reuse, R168, R12 ;  /* 0x000000a8e80c723c */ /* 0x042fe6000000180c */
[----:B------:R-:W-:Y:S01]  /*6c80*/  FMUL.FTZ R11, R11, c[0x0][0x320] ;  /* 0x0000c8000b0b7a20 */ /* 0x000fe20000410000 */
[----:B------:R1:W3:Y:S01]  /*6c90*/  MUFU.TANH R157, R7 ;  /* 0x00000007009d7308 */ /* 0x0002e20000002400 */
[----:B------:R-:W-:Y:S02]  /*6ca0*/  FMUL.FTZ R8, R8, c[0x0][0x320] ;  /* 0x0000c80008087a20 */ /* 0x000fe40000410000 */
[----:B------:R-:W-:Y:S01]  /*6cb0*/  FMUL.FTZ R10, R10, c[0x0][0x320] ;  /* 0x0000c8000a0a7a20 */ /* 0x000fe20000410000 */
[C---:B------:R-:W-:Y:S06]  /*6cc0*/  HMMA.16816.F32 R16, R232.reuse, R170, R16 ;  /* 0x000000aae810723c */ /* 0x040fec0000001810 */
[----:B------:R4:W2:Y:S10]  /*6cd0*/  MUFU.TANH R159, R9 ;  /* 0x00000009009f7308 */ /* 0x0008b40000002400 */
[----:B------:R5:W2:Y:S01]  /*6ce0*/  MUFU.TANH R169, R11 ;  /* 0x0000000b00a97308 */ /* 0x000aa20000002400 */
[----:B------:R-:W-:Y:S01]  /*6cf0*/  FMUL.FTZ R15, R15, c[0x0][0x320] ;  /* 0x0000c8000f0f7a20 */ /* 0x000fe20000410000 */
[----:B-1----:R-:W1:Y:S01]  /*6d00*/  LDSM.16.M88.4 R4, [R245+0x5800] ;  /* 0x00580000f504783b */ /* 0x002e620000000200 */
[----:B------:R-:W-:Y:S05]  /*6d10*/  DEPBAR.LE SB0, 0x0 ;  /* 0x000080000000791a */ /* 0x000fea0000000000 */
[----:B------:R-:W-:Y:S02]  /*6d20*/  FMUL.FTZ R18, R18, c[0x0][0x320] ;  /* 0x0000c80012127a20 */ /* 0x000fe40000410000 */
[----:B------:R-:W1:Y:S01]  /*6d30*/  MUFU.TANH R0, R0 ;  /* 0x0000000000007308 */ /* 0x000e620000002400 */
[----:B------:R-:W-:Y:S01]  /*6d40*/  FMUL.FTZ R19, R19, c[0x0][0x320] ;  /* 0x0000c80013137a20 */ /* 0x000fe20000410000 */
[----:B------:R-:W-:Y:S01]  /*6d50*/  BAR.SYNC.DEFER_BLOCKING 0x0 ;  /* 0x0000000000007b1d */ /* 0x000fe20000010000 */
[----:B----4-:R-:W-:Y:S02]  /*6d60*/  FMUL.FTZ R9, R14, c[0x0][0x320] ;  /* 0x0000c8000e097a20 */ /* 0x010fe40000410000 */
[----:B------:R-:W-:Y:S05]  /*6d70*/  FMUL.FTZ R14, R17, c[0x0][0x320] ;  /* 0x0000c800110e7a20 */ /* 0x000fea0000410000 */
[----:B------:R-:W4:Y:S01]  /*6d80*/  MUFU.TANH R2, R2 ;  /* 0x0000000200027308 */ /* 0x000f220000002400 */
[----:B-----5:R-:W-:Y:S02]  /*6d90*/  FMUL.FTZ R11, R12, c[0x0][0x320] ;  /* 0x0000c8000c0b7a20 */ /* 0x020fe40000410000 */
[----:B------:R-:W-:Y:S02]  /*6da0*/  FMUL.FTZ R12, R13, c[0x0][0x320] ;  /* 0x0000c8000d0c7a20 */ /* 0x000fe40000410000 */
[----:B------:R-:W-:Y:S05]  /*6db0*/  FMUL.FTZ R13, R16, c[0x0][0x320] ;  /* 0x0000c800100d7a20 */ /* 0x000fea0000410000 */
[----:B------:R-:W2:Y:S10]  /*6dc0*/  MUFU.TANH R8, R8 ;  /* 0x0000000800087308 */ /* 0x000eb40000002400 */
[----:B------:R-:W2:Y:S01]  /*6dd0*/  MUFU.TANH R10, R10 ;  /* 0x0000000a000a7308 */ /* 0x000ea20000002400 */
[C---:B-1----:R-:W-:Y:S09]  /*6de0*/  HMMA.16816.F32 R20, R232.reuse, R4, R20 ;  /* 0x00000004e814723c */ /* 0x042ff20000001814 */
[----:B------:R-:W1:Y:S01]  /*6df0*/  MUFU.TANH R11, R11 ;  /* 0x0000000b000b7308 */ /* 0x000e620000002400 */
[----:B------:R-:W-:Y:S09]  /*6e00*/  HMMA.16816.F32 R24, R232, R6, R24 ;  /* 0x00000006e818723c */ /* 0x000ff20000001818 */
[----:B------:R-:W1:Y:S05]  /*6e10*/  MUFU.TANH R12, R12 ;  /* 0x0000000c000c7308 */ /* 0x000e6a0000002400 */
[----:B------:R-:W-:Y:S05]  /*6e20*/  FMUL.FTZ R5, R22, c[0x0][0x320] ;  /* 0x0000c80016057a20 */ /* 0x000fea0000410000 */
[----:B------:R-:W1:Y:S01]  /*6e30*/  MUFU.TANH R9, R9 ;  /* 0x0000000900097308 */ /* 0x000e620000002400 */
[----:B------:R-:W-:Y:S02]  /*6e40*/  FMUL.FTZ R4, R23, c[0x0][0x320] ;  /* 0x0000c80017047a20 */ /* 0x000fe40000410000 */
[----:B------:R-:W-:Y:S02]  /*6e50*/  FMUL.FTZ R20, R20, c[0x0][0x320] ;  /* 0x0000c80014147a20 */ /* 0x000fe40000410000 */
[----:B------:R-:W-:Y:S02]  /*6e60*/  FMUL.FTZ R21, R21, c[0x0][0x320] ;  /* 0x0000c80015157a20 */ /* 0x000fe40000410000 */
[----:B------:R-:W-:Y:S02]  /*6e70*/  FMUL.FTZ R16, R25, c[0x0][0x320] ;  /* 0x0000c80019107a20 */ /* 0x000fe40000410000 */
[----:B------:R-:W-:Y:S01]  /*6e80*/  FMUL.FTZ R7, R26, c[0x0][0x320] ;  /* 0x0000c8001a077a20 */ /* 0x000fe20000410000 */
[----:B------:R1:W1:Y:S01]  /*6e90*/  MUFU.TANH R179, R15 ;  /* 0x0000000f00b37308 */ /* 0x0002620000002400 */
[----:B------:R-:W-:Y:S02]  /*6ea0*/  FMUL.FTZ R6, R27, c[0x0][0x320] ;  /* 0x0000c8001b067a20 */ /* 0x000fe40000410000 */
[----:B------:R-:W-:Y:S07]  /*6eb0*/  FMUL.FTZ R24, R24, c[0x0][0x320] ;  /* 0x0000c80018187a20 */ /* 0x000fee0000410000 */
[----:B------:R-:W1:Y:S10]  /*6ec0*/  MUFU.TANH R13, R13 ;  /* 0x0000000d000d7308 */ /* 0x000e740000002400 */
[----:B------:R-:W1:Y:S10]  /*6ed0*/  MUFU.TANH R14, R14 ;  /* 0x0000000e000e7308 */ /* 0x000e740000002400 */
[----:B------:R1:W1:Y:S10]  /*6ee0*/  MUFU.TANH R178, R18 ;  /* 0x0000001200b27308 */ /* 0x0002740000002400 */
[----:B------:R1:W1:Y:S10]  /*6ef0*/  MUFU.TANH R176, R19 ;  /* 0x0000001300b07308 */ /* 0x0002740000002400 */
[----:B------:R1:W1:Y:S10]  /*6f00*/  MUFU.TANH R175, R20 ;  /* 0x0000001400af7308 */ /* 0x0002740000002400 */
[----:B------:R1:W1:Y:S10]  /*6f10*/  MUFU.TANH R174, R21 ;  /* 0x0000001500ae7308 */ /* 0x0002740000002400 */
[----:B------:R-:W1:Y:S10]  /*6f20*/  MUFU.TANH R5, R5 ;  /* 0x0000000500057308 */ /* 0x000e740000002400 */
[----:B------:R-:W1:Y:S10]  /*6f30*/  MUFU.TANH R4, R4 ;  /* 0x0000000400047308 */ /* 0x000e740000002400 */
[----:B------:R1:W1:Y:S10]  /*6f40*/  MUFU.TANH R173, R24 ;  /* 0x0000001800ad7308 */ /* 0x0002740000002400 */
[----:B------:R-:W1:Y:S10]  /*6f50*/  MUFU.TANH R16, R16 ;  /* 0x0000001000107308 */ /* 0x000e740000002400 */
[----:B------:R-:W1:Y:S10]  /*6f60*/  MUFU.TANH R7, R7 ;  /* 0x0000000700077308 */ /* 0x000e740000002400 */
[----:B------:R-:W1:Y:S01]  /*6f70*/  MUFU.TANH R6, R6 ;  /* 0x0000000600067308 */ /* 0x000e620000002400 */
[----:B------:R-:W-:-:S05]  /*6f80*/  @P0 BRA `(.L_x_409) ;  /* 0x0000051000000947 */ /* 0x000fca0003800000 */
[----:B--234-:R-:W2:Y:S01]  /*6f90*/  LDL R177, [R1+0x20] ;  /* 0x0000200001b17983 */ /* 0x01cea20000100800 */
[----:B------:R-:W-:Y:S01]  /*6fa0*/  IMAD.MOV.U32 R172, RZ, RZ, c[0x0][0x2b8] ;  /* 0x0000ae00ffac7624 */ /* 0x000fe200078e00ff */
[----:B------:R-:W-:Y:S01]  /*6fb0*/  UIMAD UR24, UR5, 0x30, UR10 ;  /* 0x00000030051878a4 */ /* 0x000fe2000f8e020a */
[----:B-1----:R-:W-:Y:S01]  /*6fc0*/  IMAD.MOV.U32 R21, RZ, RZ, RZ ;  /* 0x000000ffff157224 */ /* 0x002fe200078e00ff */
[----:B------:R1:W-:Y:S02]  /*6fd0*/  STL [R1+0x58], R0 ;  /* 0x0000580001007387 */ /* 0x0003e40000100800 */
[----:B------:R-:W-:Y:S02]  /*6fe0*/  ISETP.NE.AND P1, PT, R172, 0x1, PT ;  /* 0x00000001ac00780c */ /* 0x000fe40003f25270 */
[----:B------:R-:W3:Y:S01]  /*6ff0*/  LDL R22, [R1+0x24] ;  /* 0x0000240001167983 */ /* 0x000ee20000100800 */
[----:B------:R-:W-:Y:S03]  /*7000*/  IMAD.U32 R15, RZ, RZ, UR24 ;  /* 0x00000018ff0f7e24 */ /* 0x000fe6000f8e00ff */
[----:B------:R-:W4:Y:S04]  /*7010*/  LDL R170, [R1+0x48] ;  /* 0x0000480001aa7983 */ /* 0x000f280000100800 */
[----:B------:R-:W4:Y:S04]  /*7020*/  LDL R171, [R1+0x54] ;  /* 0x0000540001ab7983 */ /* 0x000f280000100800 */
[----:B------:R-:W4:Y:S04]  /*7030*/  LDL R172, [R1+0x50] ;  /* 0x0000500001ac7983 */ /* 0x000f280000100800 */
[----:B------:R-:W2:Y:S04]  /*7040*/  S2R R24, SR_TID.X ;  /* 0x0000000000187919 */ /* 0x000ea80000002100 */
[----:B-1----:R-:W4:Y:S01]  /*7050*/  LDL R0, [R1+0x4c] ;  /* 0x00004c0001007983 */ /* 0x002f220000100800 */
[----:B--2---:R-:W-:Y:S03]  /*7060*/  IADD3 R15, R15, -0x30, R177 ;  /* 0xffffffd00f0f7810 */ /* 0x004fe60007ffe0b1 */
[----:B------:R-:W2:Y:S02]  /*7070*/  LDL R177, [R1+0x1c] ;  /* 0x00001c0001b17983 */ /* 0x000ea40000100800 */
[----:B------:R-:W-:Y:S01]  /*7080*/  @P1 IMAD.HI.U32 R18, R15, c[0x0][0x2bc], RZ ;  /* 0x0000af000f121a27 */ /* 0x000fe200078e00ff */
[----:B---3--:R-:W-:Y:S03]  /*7090*/  ISETP.GE.AND P2, PT, R22, c[0x0][0x1d4], PT ;  /* 0x0000750016007a0c */ /* 0x008fe60003f46270 */
        /* <DEDUP_REMOVED lines=8> */
[----:B------:R1:W-:Y:S01]  /*7120*/  STL [R1+0xc], R23 ;  /* 0x00000c1701007387 */ /* 0x0003e20000100800 */
[----:B------:R-:W-:Y:S03]  /*7130*/  SHF.R.S32.HI R15, RZ, 0x1f, R23 ;  /* 0x0000001fff0f7819 */ /* 0x000fe60000011417 */
[----:B------:R3:W2:Y:S02]  /*7140*/  @!P3 LDG.E R21, [R18.64] ;  /* 0x000000161215b981 */ /* 0x0006a4000c1e1900 */
[----:B------:R-:W-:Y:S04]  /*7150*/  IMAD R15, R15, c[0x0][0x1e0], RZ ;  /* 0x000078000f0f7a24 */ /* 0x000fe800078e02ff */
[C---:B------:R-:W-:Y:S02]  /*7160*/  IMAD R15, R23.reuse, c[0x0][0x1e4], R15 ;  /* 0x00007900170f7a24 */ /* 0x040fe400078e020f */
[----:B---3--:R-:W-:Y:S01]  /*7170*/  IMAD.WIDE.U32 R18, R23, c[0x0][0x1e0], RZ ;  /* 0x0000780017127a25 */ /* 0x008fe200078e00ff */
[----:B-1----:R-:W-:Y:S03]  /*7180*/  SHF.R.S32.HI R23, RZ, 0x1f, R24 ;  /* 0x0000001fff177819 */ /* 0x002fe60000011418 */
[----:B------:R-:W-:Y:S01]  /*7190*/  IMAD.IADD R19, R19, 0x1, R15 ;  /* 0x0000000113137824 */ /* 0x000fe200078e020f */
[----:B------:R-:W-:Y:S04]  /*71a0*/  LEA.HI R23, R23, R24, RZ, 0x3 ;  /* 0x0000001817177211 */ /* 0x000fe800078f18ff */
[----:B------:R-:W-:Y:S01]  /*71b0*/  SHF.R.S32.HI R23, RZ, 0x3, R23 ;  /* 0x00000003ff177819 */ /* 0x000fe20000011417 */
[----:B--2---:R1:W-:Y:S01]  /*71c0*/  STL [R1+0x8], R21 ;  /* 0x0000081501007387 */ /* 0x0043e20000100800 */
[----:B------:R-:W-:Y:S01]  /*71d0*/  SHF.R.S32.HI R15, RZ, 0x1f, R21 ;  /* 0x0000001fff0f7819 */ /* 0x000fe20000011415 */
[----:B------:R-:W-:Y:S02]  /*71e0*/  IMAD.WIDE.U32 R18, R21, c[0x0][0x1f0], R18 ;  /* 0x00007c0015127a25 */ /* 0x000fe400078e0012 */
[----:B------:R-:W2:Y:S02]  /*71f0*/  LDL R168, [R1+0x2c] ;  /* 0x00002c0001a87983 */ /* 0x000ea40000100800 */
[----:B------:R-:W-:Y:S01]  /*7200*/  IMAD R15, R15, c[0x0][0x1f0], RZ ;  /* 0x00007c000f0f7a24 */ /* 0x000fe200078e02ff */
[----:B------:R-:W-:Y:S01]  /*7210*/  IADD3 R18, P0, R18, UR18, RZ ;  /* 0x0000001212127c10 */ /* 0x000fe2000ff1e0ff */
[----:B------:R-:W3:Y:S02]  /*7220*/  LDL R26, [R1+0x10] ;  /* 0x00001000011a7983 */ /* 0x000ee40000100800 */
[----:B------:R-:W-:Y:S02]  /*7230*/  IMAD R15, R21, c[0x0][0x1f4], R15 ;  /* 0x00007d00150f7a24 */ /* 0x000fe400078e020f */
[----:B------:R-:W2:Y:S03]  /*7240*/  LDL R27, [R1+0x28] ;  /* 0x00002800011b7983 */ /* 0x000ea60000100800 */
[----:B------:R-:W-:Y:S02]  /*7250*/  IADD3.X R15, R19, UR6, R15, P0, !PT ;  /* 0x00000006130f7c10 */ /* 0x000fe400087fe40f */
[C---:B------:R-:W-:Y:S04]  /*7260*/  LEA R17, P0, R18.reuse, c[0x0][0x1c8], 0x1 ;  /* 0x0000720012117a11 */ /* 0x040fe800078008ff */
[----:B------:R-:W-:Y:S01]  /*7270*/  LEA.HI.X R15, R18, c[0x0][0x1cc], R15, 0x1, P0 ;  /* 0x00007300120f7a11 */ /* 0x000fe200000f0c0f */
[----:B------:R-:W4:Y:S01]  /*7280*/  SHFL.IDX PT, R19, R17, RZ, 0x181f ;  /* 0x00181fff11137589 */ /* 0x000f2200000e0000 */
[----:B------:R-:W-:Y:S03]  /*7290*/  IADD3 R18, -R23, 0x30, RZ ;  /* 0x0000003017127810 */ /* 0x000fe60007ffe1ff */
[----:B-1----:R-:W2:Y:S01]  /*72a0*/  LDL R21, [R1+0x14] ;  /* 0x0000140001157983 */ /* 0x002ea20000100800 */
[----:B------:R-:W-:Y:S03]  /*72b0*/  ISETP.GE.AND P0, PT, R18, 0x1, PT ;  /* 0x000000011200780c */ /* 0x000fe60003f06270 */
[----:B------:R-:W1:Y:S04]  /*72c0*/  SHFL.IDX PT, R20, R15, RZ, 0x181f ;  /* 0x00181fff0f147589 */ /* 0x000e6800000e0000 */
[----:B------:R-:W2:Y:S04]  /*72d0*/  SHFL.IDX PT, R17, R17, 0x1, 0x181f ;  /* 0x00381f0011117f89 */ /* 0x000ea800000e0000 */
[----:B------:R-:W2:Y:S02]  /*72e0*/  SHFL.IDX PT, R15, R15, 0x1, 0x181f ;  /* 0x00381f000f0f7f89 */ /* 0x000ea400000e0000 */
[C---:B----4-:R-:W-:Y:S05]  /*72f0*/  @P0 IADD3 R22, P1, R19.reuse, R0, RZ ;  /* 0x0000000013160210 */ /* 0x050fea0007f3e0ff */
[C---:B-1----:R-:W-:Y:S05]  /*7300*/  @P0 IMAD.X R23, R20.reuse, 0x1, R170, P1 ;  /* 0x0000000114170824 */ /* 0x042fea00008e06aa */
[----:B------:R1:W-:Y:S02]  /*7310*/  @P0 LDGSTS.E.BYPASS.LTC128B.128 [R177+0x10100], [R22.64], !P2 ;  /* 0x1010000016b10fae */ /* 0x0003e4000d101d56 */
[----:B-1----:R-:W-:Y:S05]  /*7320*/  @P0 IADD3 R22, P1, R19, R171, RZ ;  /* 0x000000ab13160210 */ /* 0x002fea0007f3e0ff */
[----:B------:R-:W-:Y:S05]  /*7330*/  @P0 IMAD.X R23, R20, 0x1, R172, P1 ;  /* 0x0000000114170824 */ /* 0x000fea00008e06ac */
[----:B------:R2:W-:Y:S02]  /*7340*/  @P0 LDGSTS.E.BYPASS.LTC128B.128 [R177+0x11900], [R22.64], !P6 ;  /* 0x1190000016b10fae */ /* 0x0005e4000f101d56 */
[CC--:B--2---:R-:W-:Y:S04]  /*7350*/  @P0 LEA R22, P1, R21.reuse, R19.reuse, 0x1 ;  /* 0x0000001315160211 */ /* 0x0c4fe800078208ff */
[-C--:B------:R-:W-:Y:S02]  /*7360*/  @P0 LEA.HI.X R23, R21, R20.reuse, R168, 0x1, P1 ;  /* 0x0000001415170211 */ /* 0x080fe400008f0ca8 */
[C---:B---3--:R-:W-:Y:S03]  /*7370*/  @P0 LEA R24, P1, R26.reuse, R19, 0x1 ;  /* 0x000000131a180211 */ /* 0x048fe600078208ff */
[----:B------:R1:W-:Y:S01]  /*7380*/  @P0 LDGSTS.E.BYPASS.LTC128B.128 [R177+0x13100], [R22.64], !P5 ;  /* 0x1310000016b10fae */ /* 0x0003e2000e901d56 */
[--C-:B------:R-:W-:Y:S05]  /*7390*/  @P0 LEA.HI.X R25, R26, R20, R27.reuse, 0x1, P1 ;  /* 0x000000141a190211 */ /* 0x100fea00008f0c1b */
[----:B------:R1:W-:Y:S01]  /*73a0*/  @P0 LDGSTS.E.BYPASS.LTC128B.128 [R177+0x14900], [R24.64], !P4 ;  /* 0x1490000018b10fae */ /* 0x0003e2000e101d56 */
[----:B------:R-:W-:Y:S11]  /*73b0*/  ISETP.GE.AND P0, PT, R18, 0x21, PT ;  /* 0x000000211200780c */ /* 0x000ff60003f06270 */
[----:B------:R-:W-:Y:S02]  /*73c0*/  @!UPT UIADD3 URZ, URZ, URZ, URZ ;  /* 0x0000003f3f3ff290 */ /* 0x000fe4000fffe03f */
[----:B------:R-:W-:Y:S02]  /*73d0*/  @P0 IADD3 R18, P1, R17, R0, RZ ;  /* 0x0000000011120210 */ /* 0x000fe40007f3e0ff */
[----:B------:R1:W5:Y:S03]  /*73e0*/  LDL.LU R0, [R1+0x58] ;  /* 0x0000580001007983 */ /* 0x0003660000300800 */
[----:B------:R-:W-:Y:S05]  /*73f0*/  @P0 IMAD.X R19, R15, 0x1, R170, P1 ;  /* 0x000000010f130824 */ /* 0x000fea00008e06aa */
[----:B------:R2:W-:Y:S02]  /*7400*/  @P0 LDGSTS.E.BYPASS.LTC128B.128 [R177+0x11100], [R18.64], !P2 ;  /* 0x1110000012b10fae */ /* 0x0005e4000d101d56 */
[----:B--2---:R-:W-:Y:S05]  /*7410*/  @P0 IADD3 R18, P1, R17, R171, RZ ;  /* 0x000000ab11120210 */ /* 0x004fea0007f3e0ff */
[----:B------:R-:W-:Y:S05]  /*7420*/  @P0 IMAD.X R19, R15, 0x1, R172, P1 ;  /* 0x000000010f130824 */ /* 0x000fea00008e06ac */
[----:B------:R2:W-:Y:S02]  /*7430*/  @P0 LDGSTS.E.BYPASS.LTC128B.128 [R177+0x12900], [R18.64], !P6 ;  /* 0x1290000012b10fae */ /* 0x0005e4000f101d56 */
[C---:B--2---:R-:W-:Y:S04]  /*7440*/  @P0 LEA R18, P1, R21.reuse, R17, 0x1 ;  /* 0x0000001115120211 */ /* 0x044fe800078208ff */
[----:B------:R-:W-:Y:S02]  /*7450*/  @P0 LEA.HI.X R19, R21, R15, R168, 0x1, P1 ;  /* 0x0000000f15130211 */ /* 0x000fe400008f0ca8 */
[C---:B------:R-:W-:Y:S03]  /*7460*/  @P0 LEA R20, P1, R26.reuse, R17, 0x1 ;  /* 0x000000111a140211 */ /* 0x040fe600078208ff */
[----:B------:R1:W-:Y:S01]  /*7470*/  @P0 LDGSTS.E.BYPASS.LTC128B.128 [R177+0x14100], [R18.64], !P5 ;  /* 0x1410000012b10fae */ /* 0x0003e2000e901d56 */
[----:B------:R-:W-:Y:S05]  /*7480*/  @P0 LEA.HI.X R21, R26, R15, R27, 0x1, P1 ;  /* 0x0000000f1a150211 */ /* 0x000fea00008f0c1b */
[----:B------:R1:W-:Y:S04]  /*7490*/  @P0 LDGSTS.E.BYPASS.LTC128B.128 [R177+0x15900], [R20.64], !P4 ;  /* 0x1590000014b10fae */ /* 0x0003e8000e101d56 */
.L_x_409:
[----:B--234-:R-:W2:Y:S01]  /*74a0*/  LDL R17, [R1+0x34] ;  /* 0x0000340001117983 */ /* 0x01cea20000100800 */
[----:B------:R-:W-:Y:S02]  /*74b0*/  UISETP.NE.AND UP1, UPT, UR13, URZ, UPT ;  /* 0x0000003f0d00728c */ /* 0x000fe4000bf25270 */
[----:B------:R-:W-:Y:S01]  /*74c0*/  UIMAD UR24, UR5, -0x30, URZ ;  /* 0xffffffd0051878a4 */ /* 0x000fe2000f8e023f */
[----:B------:R-:W3:Y:S01]  /*74d0*/  LDL R26, [R1+0x38] ;  /* 0x00003800011a7983 */ /* 0x000ee20000100800 */
[----:B------:R-:W-:Y:S02]  /*74e0*/  UISETP.NE.AND UP0, UPT, UR12, URZ, UPT ;  /* 0x0000003f0c00728c */ /* 0x000fe4000bf05270 */
[----:B------:R-:W-:Y:S01]  /*74f0*/  PLOP3.LUT P0, PT, PT, PT, UP1, 0x80, 0x0 ;  /* 0x000000000000781c */ /* 0x000fe20003f0f018 */
[----:B------:R-:W0:Y:S11]  /*7500*/  LDGDEPBAR ;  /* 0x00000000000079af */ /* 0x000e360000000000 */
[----:B------:R-:W-:Y:S01]  /*7510*/  @!UPT UIADD3 URZ, URZ, URZ, URZ ;  /* 0x0000003f3f3ff290 */ /* 0x000fe2000fffe03f */
[----:B-12---:R-:W-:Y:S01]  /*7520*/  @P0 IMAD.HI.U32 R15, R17, c[0x0][0x2c8], RZ ;  /* 0x0000b200110f0a27 */ /* 0x006fe200078e00ff */
[----:B------:R-:W-:Y:S03]  /*7530*/  PLOP3.LUT P0, PT, PT, PT, UP1, 0x80, 0x0 ;  /* 0x000000000000781c */ /* 0x000fe60003f0f018 */
[----:B------:R-:W-:Y:S02]  /*7540*/  IMAD.MOV.U32 R23, RZ, RZ, R17 ;  /* 0x000000ffff177224 */ /* 0x000fe400078e0011 */
[----:B------:R-:W-:Y:S08]  /*7550*/  IMAD.MOV.U32 R17, RZ, RZ, c[0x0][0x2ac] ;  /* 0x0000ab00ff117624 */ /* 0x000ff000078e00ff */
[----:B------:R-:W-:Y:S01]  /*7560*/  @P0 SHF.R.U32.HI R23, RZ, c[0x0][0x2cc], R15 ;  /* 0x0000b300ff170a19 */ /* 0x000fe2000001160f */
[----:B------:R-:W-:Y:S01]  /*7570*/  IMAD.U32 R15, RZ, RZ, UR24 ;  /* 0x00000018ff0f7e24 */ /* 0x000fe2000f8e00ff */
[----:B------:R-:W-:Y:S03]  /*7580*/  PLOP3.LUT P0, PT, PT, PT, UP0, 0x40, 0x0 ;  /* 0x000000000000781c */ /* 0x000fe60003f0e808 */
[----:B------:R-:W1:Y:S01]  /*7590*/  SHFL.IDX PT, R18, R23, RZ, 0x1c1f ;  /* 0x001c1fff17127589 */ /* 0x000e6200000e0000 */
[----:B---3--:R-:W-:Y:S05]  /*75a0*/  IADD3 R15, -R26, 0x1, R15 ;  /* 0x000000011a0f7810 */ /* 0x008fea0007ffe10f */
[----:B------:R-:W-:Y:S05]  /*75b0*/  IMAD R15, R17, c[0x0][0x1d0], R15 ;  /* 0x00007400110f7a24 */ /* 0x000fea00078e020f */
[----:B------:R-:W-:Y:S04]  /*75c0*/  IADD3 R15, R15, -c[0x0][0x168], RZ ;  /* 0x80005a000f0f7a10 */ /* 0x000fe80007ffe0ff */
[C---:B------:R-:W-:Y:S02]  /*75d0*/  IADD3 R22, R15.reuse, c[0x0][0x328], RZ ;  /* 0x0000ca000f167a10 */ /* 0x040fe40007ffe0ff */
[----:B------:R-:W-:Y:S03]  /*75e0*/  IADD3 R15, R15, UR17, RZ ;  /* 0x000000110f0f7c10 */ /* 0x000fe6000fffe0ff */
[--C-:B-1----:R-:W-:Y:S02]  /*75f0*/  IMAD.IADD R25, R22, 0x1, R18.reuse ;  /* 0x0000000116197824 */ /* 0x102fe400078e0212 */
[----:B------:R-:W-:Y:S01]  /*7600*/  IMAD.IADD R24, R15, 0x1, R18 ;  /* 0x000000010f187824 */ /* 0x000fe200078e0212 */
[----:B------:R-:W-:-:S05]  /*7610*/  @P0 BRA `(.L_x_410) ;  /* 0x000001a000000947 */ /* 0x000fca0003800000 */
[----:B------:R-:W-:Y:S01]  /*7620*/  MOV R17, c[0x0][0x2ac] ;  /* 0x0000ab0000117a02 */ /* 0x000fe20000000f00 */
[----:B------:R-:W-:Y:S04]  /*7630*/  BSSY B0, `(.L_x_411) ;  /* 0x0000013000007945 */ /* 0x000fe80003800000 */
[----:B------:R-:W-:Y:S05]  /*7640*/  IMAD R18, R17, c[0x0][0x1d0], R18 ;  /* 0x0000740011127a24 */ /* 0x000fea00078e0212 */
[----:B------:R-:W-:Y:S04]  /*7650*/  IADD3 R18, R18, -c[0x0][0x168], RZ ;  /* 0x80005a0012127a10 */ /* 0x000fe80007ffe0ff */
[----:B------:R-:W-:Y:S11]  /*7660*/  ISETP.GT.AND P0, PT, R18, -0x1, PT ;  /* 0xffffffff1200780c */ /* 0x000ff60003f04270 */
[----:B------:R-:W-:Y:S02]  /*7670*/  @!UPT UIADD3 URZ, URZ, URZ, URZ ;  /* 0x0000003f3f3ff290 */ /* 0x000fe4000fffe03f */
[----:B------:R-:W-:-:S05]  /*7680*/  @P0 BRA `(.L_x_412) ;  /* 0x0000008000000947 */ /* 0x000fca0003800000 */
[----:B------:R-:W-:Y:S01]  /*7690*/  LOP3.LUT R18, RZ, R18, RZ, 0x33, !PT ;  /* 0x00000012ff127212 */ /* 0x000fe200078e33ff */
[----:B------:R-:W-:Y:S05]  /*76a0*/  IMAD.MOV.U32 R17, RZ, RZ, c[0x0][0x32c] ;  /* 0x0000cb00ff117624 */ /* 0x000fea00078e00ff */
[----:B------:R-:W-:Y:S11]  /*76b0*/  ISETP.NE.AND P0, PT, R17, 0x1, PT ;  /* 0x000000011100780c */ /* 0x000ff60003f05270 */
[----:B------:R-:W-:Y:S02]  /*76c0*/  @!UPT UIADD3 URZ, URZ, URZ, URZ ;  /* 0x0000003f3f3ff290 */ /* 0x000fe4000fffe03f */
[----:B------:R-:W-:Y:S05]  /*76d0*/  @P0 IMAD.HI.U32 R17, R18, c[0x0][0x330], RZ ;  /* 0x0000cc0012110a27 */ /* 0x000fea00078e00ff */
[----:B------:R-:W-:Y:S04]  /*76e0*/  @P0 SHF.R.U32.HI R18, RZ, c[0x0][0x334], R17 ;  /* 0x0000cd00ff120a19 */ /* 0x000fe80000011611 */
[----:B------:R-:W-:Y:S01]  /*76f0*/  LOP3.LUT R18, RZ, R18, RZ, 0x33, !PT ;  /* 0x00000012ff127212 */ /* 0x000fe200078e33ff */
[----:B------:R-:W-:-:S05]  /*7700*/  BRA `(.L_x_413) ;  /* 0x0000005000007947 */ /* 0x000fca0003800000 */
.L_x_412:
[----:B------:R-:W-:Y:S04]  /*7710*/  MOV R17, c[0x0][0x32c] ;  /* 0x0000cb0000117a02 */ /* 0x000fe80000000f00 */
[----:B------:R-:W-:Y:S11]  /*7720*/  ISETP.NE.AND P0, PT, R17, 0x1, PT ;  /* 0x000000011100780c */ /* 0x000ff60003f05270 */
[----:B------:R-:W-:Y:S02]  /*7730*/  @!UPT UIADD3 URZ, URZ, URZ, URZ ;  /* 0x0000003f3f3ff290 */ /* 0x000fe4000fffe03f */
[----:B------:R-:W-:Y:S05]  /*7740*/  @P0 IMAD.HI.U32 R17, R18, c[0x0][0x330], RZ ;  /* 0x0000cc0012110a27 */ /* 0x000fea00078e00ff */
[----:B------:R-:W-:Y:S02]  /*7750*/  @P0 SHF.R.U32.HI R18, RZ, c[0x0][0x334], R17 ;  /* 0x0000cd00ff120a19 */ /* 0x000fe40000011611 */
.L_x_413:
[----:B------:R-:W-:Y:S05]  /*7760*/  BSYNC B0 ;  /* 0x0000000000007941 */ /* 0x000fea0003800000 */
.L_x_411:
[----:B------:R-:W-:Y:S05]  /*7770*/  IADD3 R17, -R26, UR24, RZ ;  /* 0x000000181a117c10 */ /* 0x000fea000fffe1ff */
[----:B------:R-:W-:Y:S05]  /*7780*/  IMAD R17, R18, c[0x0][0x32c], R17 ;  /* 0x0000cb0012117a24 */ /* 0x000fea00078e0211 */
[----:B------:R-:W-:Y:S02]  /*7790*/  IMNMX R24, R24, R17, !PT ;  /* 0x0000001118187217 */ /* 0x000fe40007800200 */
[----:B------:R-:W-:Y:S04]  /*77a0*/  IADD3 R17, R17, c[0x0][0x32c], RZ ;  /* 0x0000cb0011117a10 */ /* 0x000fe80007ffe0ff */
[----:B------:R-:W-:Y:S02]  /*77b0*/  IMNMX R25, R25, R17, PT ;  /* 0x0000001119197217 */ /* 0x000fe40003800200 */
.L_x_410:
[----:B------:R-:W-:Y:S02]  /*77c0*/  UISETP.GE.AND UP0, UPT, UR24, 0x1, UPT ;  /* 0x000000011800788c */ /* 0x000fe4000bf06270 */
[----:B------:R-:W-:Y:S02]  /*77d0*/  UISETP.GE.AND UP6, UPT, UR24, 0x12, UPT ;  /* 0x000000121800788c */ /* 0x000fe4000bfc6270 */
[----:B------:R-:W-:Y:S02]  /*77e0*/  UP2UR UR29, UPR, URZ, 0x1 ;  /* 0x000000013f1d7883 */ /* 0x000fe40008000000 */
[----:B------:R-:W-:Y:S01]  /*77f0*/  PLOP3.LUT P0, PT, PT, PT, UP0, 0x40, 0x0 ;  /* 0x000000000000781c */ /* 0x000fe20003f0e808 */
[----:B------:R-:W-:Y:S02]  /*7800*/  UISETP.GE.AND UP0, UPT, UR24, 0x2, UPT ;  /* 0x000000021800788c */ /* 0x000fe4000bf06270 */
[----:B------:R-:W-:Y:S01]  /*7810*/  UISETP.GE.AND UP5, UPT, UR24, 0x19, UPT ;  /* 0x000000191800788c */ /* 0x000fe2000bfa6270 */
[----:B------:R-:W-:Y:S01]  /*7820*/  ISETP.GT.AND P0, PT, R24, RZ, P0 ;  /* 0x000000ff1800720c */ /* 0x000fe20000704270 */
[----:B------:R-:W-:Y:S02]  /*7830*/  UP2UR UR28, UPR, URZ, 0x1 ;  /* 0x000000013f1c7883 */ /* 0x000fe40008000000 */
[----:B------:R-:W-:Y:S01]  /*7840*/  UISETP.GE.AND UP4, UPT, UR24, 0x1a, UPT ;  /* 0x0000001a1800788c */ /* 0x000fe2000bf86270 */
[C---:B------:R-:W-:Y:S01]  /*7850*/  ISETP.LT.OR P0, PT, R25.reuse, 0x1, P0 ;  /* 0x000000011900780c */ /* 0x040fe20000701670 */
[----:B------:R-:W-:Y:S02]  /*7860*/  UISETP.GE.AND UP3, UPT, UR24, 0x21, UPT ;  /* 0x000000211800788c */ /* 0x000fe4000bf66270 */
[----:B------:R-:W-:Y:S01]  /*7870*/  UISETP.GE.AND UP2, UPT, UR24, 0x22, UPT ;  /* 0x000000221800788c */ /* 0x000fe2000bf46270 */
[----:B-----5:R-:W-:Y:S01]  /*7880*/  FSEL R17, R0, -INF , !P0 ;  /* 0xff80000000117808 */ /* 0x020fe20004000000 */
[----:B------:R-:W-:Y:S01]  /*7890*/  UISETP.GE.AND UP1, UPT, UR24, 0x29, UPT ;  /* 0x000000291800788c */ /* 0x000fe2000bf26270 */
[----:B------:R-:W-:Y:S01]  /*78a0*/  PLOP3.LUT P0, PT, PT, PT, UP0, 0x40, 0x0 ;  /* 0x000000000000781c */ /* 0x000fe20003f0e808 */
[----:B------:R-:W-:Y:S01]  /*78b0*/  UISETP.GE.AND UP0, UPT, UR24, 0x9, UPT ;  /* 0x000000091800788c */ /* 0x000fe2000bf06270 */
[----:B------:R-:W1:Y:S01]  /*78c0*/  SHFL.IDX PT, R0, R23, 0x1, 0x1c1f ;  /* 0x003c1f0017007f89 */ /* 0x000e6200000e0000 */
[----:B------:R-:W-:Y:S01]  /*78d0*/  UP2UR UR30, UPR, URZ, 0x40 ;  /* 0x000000403f1e7883 */ /* 0x000fe20008000000 */
[----:B------:R-:W-:Y:S01]  /*78e0*/  ISETP.GT.AND P0, PT, R24, 0x1, P0 ;  /* 0x000000011800780c */ /* 0x000fe20000704270 */
[----:B------:R-:W-:Y:S03]  /*78f0*/  UP2UR UR27, UPR, URZ, 0x1 ;  /* 0x000000013f1b7883 */ /* 0x000fe60008000000 */
[C---:B------:R-:W-:Y:S04]  /*7900*/  ISETP.LT.OR P0, PT, R25.reuse, 0x2, P0 ;  /* 0x000000021900780c */ /* 0x040fe80000701670 */
[----:B------:R-:W-:Y:S02]  /*7910*/  FSEL R21, R2, -INF , !P0 ;  /* 0xff80000002157808 */ /* 0x000fe40004000000 */
[----:B------:R-:W-:Y:S01]  /*7920*/  PLOP3.LUT P0, PT, PT, PT, UP0, 0x40, 0x0 ;  /* 0x000000000000781c */ /* 0x000fe20003f0e808 */
[----:B------:R-:W-:Y:S03]  /*7930*/  UISETP.GE.AND UP0, UPT, UR24, 0xa, UPT ;  /* 0x0000000a1800788c */ /* 0x000fe6000bf06270 */
[----:B------:R-:W-:Y:S01]  /*7940*/  ISETP.GT.AND P0, PT, R24, 0x8, P0 ;  /* 0x000000081800780c */ /* 0x000fe20000704270 */
[----:B------:R-:W-:Y:S03]  /*7950*/  UP2UR UR26, UPR, URZ, 0x1 ;  /* 0x000000013f1a7883 */ /* 0x000fe60008000000 */
[----:B------:R-:W-:Y:S04]  /*7960*/  ISETP.LT.OR P0, PT, R25, 0x9, P0 ;  /* 0x000000091900780c */ /* 0x000fe80000701670 */
[----:B------:R-:W-:Y:S01]  /*7970*/  FSEL R8, R8, -INF , !P0 ;  /* 0xff80000008087808 */ /* 0x000fe20004000000 */
[--C-:B-1----:R-:W-:Y:S01]  /*7980*/  IMAD.IADD R15, R15, 0x1, R0.reuse ;  /* 0x000000010f0f7824 */ /* 0x102fe200078e0200 */
[----:B------:R-:W-:Y:S01]  /*7990*/  PLOP3.LUT P0, PT, PT, PT, UP0, 0x40, 0x0 ;  /* 0x000000000000781c */ /* 0x000fe20003f0e808 */
[----:B------:R-:W-:Y:S03]  /*79a0*/  UISETP.GE.AND UP0, UPT, UR24, 0x11, UPT ;  /* 0x000000111800788c */ /* 0x000fe6000bf06270 */
[C---:B------:R-:W-:Y:S01]  /*79b0*/  ISETP.GT.AND P0, PT, R24.reuse, 0x9, P0 ;  /* 0x000000091800780c */ /* 0x040fe20000704270 */
[----:B------:R-:W-:Y:S03]  /*79c0*/  UP2UR UR25, UPR, URZ, 0x1 ;  /* 0x000000013f197883 */ /* 0x000fe60008000000 */
[----:B------:R-:W-:Y:S04]  /*79d0*/  ISETP.LT.OR P0, PT, R25, 0xa, P0 ;  /* 0x0000000a1900780c */ /* 0x000fe80000701670 */
[----:B------:R-:W-:Y:S02]  /*79e0*/  FSEL R159, R159, -INF , !P0 ;  /* 0xff8000009f9f7808 */ /* 0x000fe40004000000 */
[----:B------:R-:W-:Y:S01]  /*79f0*/  PLOP3.LUT P0, PT, PT, PT, UP0, 0x40, 0x0 ;  /* 0x000000000000781c */ /* 0x000fe20003f0e808 */
[----:B------:R-:W-:Y:S03]  /*7a00*/  UISETP.GE.AND UP0, UPT, UR24, 0x2a, UPT ;  /* 0x0000002a1800788c */ /* 0x000fe6000bf06270 */
[C---:B------:R-:W-:Y:S04]  /*7a10*/  ISETP.GT.AND P0, PT, R24.reuse, 0x10, P0 ;  /* 0x000000101800780c */ /* 0x040fe80000704270 */
[----:B------:R-:W-:Y:S04]  /*7a20*/  ISETP.LT.OR P0, PT, R25, 0x11, P0 ;  /* 0x000000111900780c */ /* 0x000fe80000701670 */
[----:B------:R-:W-:Y:S02]  /*7a30*/  FSEL R20, R11, -INF , !P0 ;  /* 0xff8000000b147808 */ /* 0x000fe40004000000 */
[----:B------:R-:W-:Y:S01]  /*7a40*/  PLOP3.LUT P0, PT, PT, PT, UP6, 0x40, 0x0 ;  /* 0x000000000000781c */ /* 0x000fe20003f0e868 */
[----:B------:R-:W-:Y:S03]  /*7a50*/  UISETP.NE.AND UP6, UPT, UR12, URZ, UPT ;  /* 0x0000003f0c00728c */ /* 0x000fe6000bfc5270 */
[----:B------:R-:W-:Y:S04]  /*7a60*/  ISETP.GT.AND P0, PT, R24, 0x11, P0 ;  /* 0x000000111800780c */ /* 0x000fe80000704270 */
[C---:B------:R-:W-:Y:S04]  /*7a70*/  ISETP.LT.OR P0, PT, R25.reuse, 0x12, P0 ;  /* 0x000000121900780c */ /* 0x040fe80000701670 */
[----:B------:R-:W-:Y:S02]  /*7a80*/  FSEL R19, R12, -INF , !P0 ;  /* 0xff8000000c137808 */ /* 0x000fe40004000000 */
[----:B------:R-:W-:Y:S04]  /*7a90*/  PLOP3.LUT P0, PT, PT, PT, UP5, 0x40, 0x0 ;  /* 0x000000000000781c */ /* 0x000fe80003f0e858 */
[C---:B------:R-:W-:Y:S04]  /*7aa0*/  ISETP.GT.AND P0, PT, R24.reuse, 0x18, P0 ;  /* 0x000000181800780c */ /* 0x040fe80000704270 */
[----:B------:R-:W-:Y:S04]  /*7ab0*/  ISETP.LT.OR P0, PT, R25, 0x19, P0 ;  /* 0x000000191900780c */ /* 0x000fe80000701670 */
[----:B------:R-:W-:Y:S02]  /*7ac0*/  FSEL R18, R13, -INF , !P0 ;  /* 0xff8000000d127808 */ /* 0x000fe40004000000 */
[----:B------:R-:W-:Y:S04]  /*7ad0*/  PLOP3.LUT P0, PT, PT, PT, UP4, 0x40, 0x0 ;  /* 0x000000000000781c */ /* 0x000fe80003f0e848 */
        /* <DEDUP_REMOVED lines=17> */
[----:B------:R-:W-:Y:S04]  /*7bf0*/  ISETP.LT.OR P0, PT, R25, 0x2a, P0 ;  /* 0x0000002a1900780c */ /* 0x000fe80000701670 */
[----:B------:R-:W-:Y:S01]  /*7c00*/  FSEL R11, R16, -INF , !P0 ;  /* 0xff800000100b7808 */ /* 0x000fe20004000000 */
[----:B------:R-:W-:Y:S01]  /*7c10*/  IMAD.IADD R16, R22, 0x1, R0 ;  /* 0x0000000116107824 */ /* 0x000fe200078e0200 */
[----:B------:R-:W-:Y:S01]  /*7c20*/  PLOP3.LUT P0, PT, PT, PT, UP6, 0x40, 0x0 ;  /* 0x000000000000781c */ /* 0x000fe20003f0e868 */
[----:B------:R-:W-:Y:S11]  /*7c30*/  UISETP.NE.AND UP6, UPT, UR30, URZ, UPT ;  /* 0x0000003f1e00728c */ /* 0x000ff6000bfc5270 */
[----:B------:R-:W-:Y:S01]  /*7c40*/  @!UPT UIADD3 URZ, URZ, URZ, URZ ;  /* 0x0000003f3f3ff290 */ /* 0x000fe2000fffe03f */
        /* <DEDUP_REMOVED lines=9> */
[----:B------:R-:W-:Y:S05]  /*7ce0*/  IMAD.MOV.U32 R0, RZ, RZ, 0x1 ;  /* 0x00000001ff007424 */ /* 0x000fea00078e00ff */
[----:B------:R-:W-:Y:S11]  /*7cf0*/  ISETP.NE.AND P0, PT, R0, c[0x0][0x32c], PT ;  /* 0x0000cb0000007a0c */ /* 0x000ff60003f05270 */
[----:B------:R-:W-:Y:S02]  /*7d00*/  @!UPT UIADD3 URZ, URZ, URZ, URZ ;  /* 0x0000003f3f3ff290 */ /* 0x000fe4000fffe03f */
[----:B------:R-:W-:Y:S05]  /*7d10*/  @P0 IMAD.HI.U32 R0, R2, c[0x0][0x330], RZ ;  /* 0x0000cc0002000a27 */ /* 0x000fea00078e00ff */
[----:B------:R-:W-:Y:S04]  /*7d20*/  @P0 SHF.R.U32.HI R2, RZ, c[0x0][0x334], R0 ;  /* 0x0000cd00ff020a19 */ /* 0x000fe80000011600 */
[----:B------:R-:W-:Y:S01]  /*7d30*/  LOP3.LUT R2, RZ, R2, RZ, 0x33, !PT ;  /* 0x00000002ff027212 */ /* 0x000fe200078e33ff */
[----:B------:R-:W-:-:S05]  /*7d40*/  BRA `(.L_x_417) ;  /* 0x0000005000007947 */ /* 0x000fca0003800000 */
.L_x_416:
[----:B------:R-:W-:Y:S04]  /*7d50*/  MOV R0, 0x1 ;  /* 0x0000000100007802 */ /* 0x000fe80000000f00 */
[----:B------:R-:W-:Y:S11]  /*7d60*/  ISETP.NE.AND P0, PT, R0, c[0x0][0x32c], PT ;  /* 0x0000cb0000007a0c */ /* 0x000ff60003f05270 */
[----:B------:R-:W-:Y:S02]  /*7d70*/  @!UPT UIADD3 URZ, URZ, URZ, URZ ;  /* 0x0000003f3f3ff290 */ /* 0x000fe4000fffe03f */
[----:B------:R-:W-:Y:S05]  /*7d80*/  @P0 IMAD.HI.U32 R0, R2, c[0x0][0x330], RZ ;  /* 0x0000cc0002000a27 */ /* 0x000fea00078e00ff */
[----:B------:R-:W-:Y:S02]  /*7d90*/  @P0 SHF.R.U32.HI R2, RZ, c[0x0][0x334], R0 ;  /* 0x0000cd00ff020a19 */ /* 0x000fe40000011600 */
.L_x_417:
[----:B------:R-:W-:Y:S05]  /*7da0*/  BSYNC B0 ;  /* 0x0000000000007941 */ /* 0x000fea0003800000 */
.L_x_415:
[----:B------:R-:W-:Y:S05]  /*7db0*/  IADD3 R0, -R26, UR24, RZ ;  /* 0x000000181a007c10 */ /* 0x000fea000fffe1ff */
[----:B------:R-:W-:Y:S05]  /*7dc0*/  IMAD R0, R2, c[0x0][0x32c], R0 ;  /* 0x0000cb0002007a24 */ /* 0x000fea00078e0200 */
[----:B------:R-:W-:Y:S02]  /*7dd0*/  IMNMX R15, R15, R0, !PT ;  /* 0x000000000f0f7217 */ /* 0x000fe40007800200 */
[----:B------:R-:W-:Y:S04]  /*7de0*/  IADD3 R0, R0, c[0x0][0x32c], RZ ;  /* 0x0000cb0000007a10 */ /* 0x000fe80007ffe0ff */
[----:B------:R-:W-:Y:S02]  /*7df0*/  IMNMX R16, R16, R0, PT ;  /* 0x0000000010107217 */ /* 0x000fe40003800200 */
.L_x_414:
[----:B------:R-:W-:Y:S01]  /*7e00*/  FMNMX.FTZ R0, R17, R3, !PT ;  /* 0x0000000311007209 */ /* 0x000fe20007810000 */
[----:B------:R-:W-:Y:S01]  /*7e10*/  UP2UR UR24, UPR, URZ, 0x10 ;  /* 0x000000103f187883 */ /* 0x000fe20008000000 */
[----:B------:R-:W2:Y:S01]  /*7e20*/  LDL.LU R26, [R1+0x44] ;  /* 0x00004400011a7983 */ /* 0x000ea20000300800 */
[----:B------:R-:W-:Y:S01]  /*7e30*/  UISETP.NE.AND UP4, UPT, UR29, URZ, UPT ;  /* 0x0000003f1d00728c */ /* 0x000fe2000bf85270 */
[----:B------:R-:W-:Y:S01]  /*7e40*/  FMNMX.FTZ R0, R21, R0, !PT ;  /* 0x0000000015007209 */ /* 0x000fe20007810000 */
[----:B------:R-:W-:Y:S02]  /*7e50*/  UP2UR UR29, UPR, URZ, 0x8 ;  /* 0x000000083f1d7883 */ /* 0x000fe40008000000 */
        /* <DEDUP_REMOVED lines=20> */
[----:B-1----:R-:W-:Y:S04]  /*7fa0*/  FMNMX.FTZ R0, R0, R2, !PT ;  /* 0x0000000200007209 */ /* 0x002fe80007810000 */
[C---:B------:R-:W-:Y:S01]  /*7fb0*/  FSETP.NEU.FTZ.AND P0, PT, R0.reuse, -INF , PT ;  /* 0xff8000000000780b */ /* 0x040fe20003f1d000 */
[C---:B------:R-:W-:Y:S03]  /*7fc0*/  FMUL.FTZ R172, R0.reuse, c[0x0][0x2d0] ;  /* 0x0000b40000ac7a20 */ /* 0x040fe60000410000 */
[----:B------:R-:W-:Y:S02]  /*7fd0*/  FSEL R2, R0, RZ, P0 ;  /* 0x000000ff00027208 */ /* 0x000fe40000000000 */
[----:B------:R-:W-:Y:S02]  /*7fe0*/  FSEL R172, R172, RZ, P0 ;  /* 0x000000ffacac7208 */ /* 0x000fe40000000000 */
[----:B------:R-:W-:Y:S01]  /*7ff0*/  PLOP3.LUT P0, PT, PT, PT, UP4, 0x40, 0x0 ;  /* 0x000000000000781c */ /* 0x000fe20003f0e848 */
[----:B------:R-:W-:Y:S01]  /*8000*/  UISETP.NE.AND UP4, UPT, UR24, URZ, UPT ;  /* 0x0000003f1800728c */ /* 0x000fe2000bf85270 */
[----:B------:R-:W-:Y:S01]  /*8010*/  FADD.FTZ R2, -R2, R3 ;  /* 0x0000000302027221 */ /* 0x000fe20000010100 */
[----:B------:R-:W-:Y:S01]  /*8020*/  UIADD3 UR24, UR5, -0x1, URZ ;  /* 0xffffffff05187890 */ /* 0x000fe2000fffe03f */
[----:B------:R-:W-:Y:S01]  /*8030*/  ISETP.GT.AND P0, PT, R15, RZ, P0 ;  /* 0x000000ff0f00720c */ /* 0x000fe20000704270 */
[--C-:B------:R-:W-:Y:S02]  /*8040*/  FFMA.FTZ R23, R14, c[0x0][0x2d0], -R172.reuse ;  /* 0x0000b4000e177a23 */ /* 0x100fe400000108ac */
[--C-:B------:R-:W-:Y:S01]  /*8050*/  FFMA.FTZ R171, R20, c[0x0][0x2d0], -R172.reuse ;  /* 0x0000b40014ab7a23 */ /* 0x100fe200000108ac */
[----:B------:R-:W-:Y:S01]  /*8060*/  ISETP.LT.OR P0, PT, R16, 0x1, P0 ;  /* 0x000000011000780c */ /* 0x000fe20000701670 */
[--C-:B------:R-:W-:Y:S02]  /*8070*/  FFMA.FTZ R25, R19, c[0x0][0x2d0], -R172.reuse ;  /* 0x0000b40013197a23 */ /* 0x100fe400000108ac */
[--C-:B------:R-:W-:Y:S01]  /*8080*/  FFMA.FTZ R24, R18, c[0x0][0x2d0], -R172.reuse ;  /* 0x0000b40012187a23 */ /* 0x100fe200000108ac */
[----:B------:R-:W-:Y:S01]  /*8090*/  FSEL R14, R158, -INF , !P0 ;  /* 0xff8000009e0e7808 */ /* 0x000fe20004000000 */
[--C-:B------:R-:W-:Y:S01]  /*80a0*/  FFMA.FTZ R13, R21, c[0x0][0x2d0], -R172.reuse ;  /* 0x0000b400150d7a23 */ /* 0x100fe200000108ac */
[----:B------:R-:W-:Y:S01]  /*80b0*/  PLOP3.LUT P0, PT, PT, PT, UP3, 0x40, 0x0 ;  /* 0x000000000000781c */ /* 0x000fe20003f0e838 */
[--C-:B------:R-:W-:Y:S01]  /*80c0*/  FFMA.FTZ R17, R17, c[0x0][0x2d0], -R172.reuse ;  /* 0x0000b40011117a23 */ /* 0x100fe200000108ac */
[----:B------:R-:W-:Y:S01]  /*80d0*/  UISETP.NE.AND UP3, UPT, UR29, URZ, UPT ;  /* 0x0000003f1d00728c */ /* 0x000fe2000bf65270 */
[--C-:B------:R-:W-:Y:S01]  /*80e0*/  FFMA.FTZ R12, R8, c[0x0][0x2d0], -R172.reuse ;  /* 0x0000b400080c7a23 */ /* 0x100fe200000108ac */
[----:B------:R-:W-:Y:S01]  /*80f0*/  ISETP.GT.AND P0, PT, R15, 0x1, P0 ;  /* 0x000000010f00780c */ /* 0x000fe20000704270 */
[--C-:B------:R-:W-:Y:S01]  /*8100*/  FFMA.FTZ R8, R159, c[0x0][0x2d0], -R172.reuse ;  /* 0x0000b4009f087a23 */ /* 0x100fe200000108ac */
[----:B------:R-:W-:Y:S01]  /*8110*/  MUFU.EX2 R13, R13 ;  /* 0x0000000d000d7308 */ /* 0x000fe20000000800 */
[--C-:B------:R-:W-:Y:S01]  /*8120*/  FFMA.FTZ R175, R175, c[0x0][0x2d0], -R172.reuse ;  /* 0x0000b400afaf7a23 */ /* 0x100fe200000108ac */
[----:B------:R-:W-:Y:S01]  /*8130*/  ISETP.LT.OR P0, PT, R16, 0x2, P0 ;  /* 0x000000021000780c */ /* 0x000fe20000701670 */
[--C-:B------:R-:W-:Y:S02]  /*8140*/  FFMA.FTZ R174, R174, c[0x0][0x2d0], -R172.reuse ;  /* 0x0000b400aeae7a23 */ /* 0x100fe400000108ac */
[--C-:B------:R-:W-:Y:S02]  /*8150*/  FFMA.FTZ R173, R173, c[0x0][0x2d0], -R172.reuse ;  /* 0x0000b400adad7a23 */ /* 0x100fe400000108ac */
[----:B------:R-:W-:Y:S01]  /*8160*/  FFMA.FTZ R172, R11, c[0x0][0x2d0], -R172 ;  /* 0x0000b4000bac7a23 */ /* 0x000fe200000108ac */
[----:B------:R-:W-:Y:S01]  /*8170*/  FSEL R11, R157, -INF , !P0 ;  /* 0xff8000009d0b7808 */ /* 0x000fe20004000000 */
[----:B------:R-:W-:Y:S01]  /*8180*/  FMUL.FTZ R2, R2, c[0x0][0x2d0] ;  /* 0x0000b40002027a20 */ /* 0x000fe20000410000 */
[----:B------:R-:W-:Y:S01]  /*8190*/  PLOP3.LUT P0, PT, PT, PT, UP2, 0x40, 0x0 ;  /* 0x000000000000781c */ /* 0x000fe20003f0e828 */
[----:B------:R-:W-:Y:S01]  /*81a0*/  UISETP.NE.AND UP2, UPT, UR28, URZ, UPT ;  /* 0x0000003f1c00728c */ /* 0x000fe2000bf45270 */
[----:B------:R-:W1:Y:S02]  /*81b0*/  MUFU.EX2 R17, R17 ;  /* 0x0000001100117308 */ /* 0x000e640000000800 */
[C---:B------:R-:W-:Y:S04]  /*81c0*/  ISETP.GT.AND P0, PT, R15.reuse, 0x8, P0 ;  /* 0x000000080f00780c */ /* 0x040fe80000704270 */
[----:B------:R-:W-:Y:S04]  /*81d0*/  ISETP.LT.OR P0, PT, R16, 0x9, P0 ;  /* 0x000000091000780c */ /* 0x000fe80000701670 */
[----:B------:R-:W-:Y:S01]  /*81e0*/  FSEL R10, R10, -INF , !P0 ;  /* 0xff8000000a0a7808 */ /* 0x000fe20004000000 */
[----:B------:R-:W-:Y:S01]  /*81f0*/  MUFU.EX2 R12, R12 ;  /* 0x0000000c000c7308 */ /* 0x000fe20000000800 */
[----:B------:R-:W-:Y:S01]  /*8200*/  PLOP3.LUT P0, PT, PT, PT, UP1, 0x40, 0x0 ;  /* 0x000000000000781c */ /* 0x000fe20003f0e818 */
[----:B------:R-:W-:Y:S03]  /*8210*/  UISETP.NE.AND UP1, UPT, UR27, URZ, UPT ;  /* 0x0000003f1b00728c */ /* 0x000fe6000bf25270 */
[----:B------:R-:W-:Y:S04]  /*8220*/  ISETP.GT.AND P0, PT, R15, 0x9, P0 ;  /* 0x000000090f00780c */ /* 0x000fe80000704270 */
[C---:B------:R-:W-:Y:S01]  /*8230*/  ISETP.LT.OR P0, PT, R16.reuse, 0xa, P0 ;  /* 0x0000000a1000780c */ /* 0x040fe20000701670 */
[----:B------:R-:W3:Y:S03]  /*8240*/  MUFU.EX2 R8, R8 ;  /* 0x0000000800087308 */ /* 0x000ee60000000800 */
[----:B------:R-:W-:Y:S02]  /*8250*/  FSEL R169, R169, -INF , !P0 ;  /* 0xff800000a9a97808 */ /* 0x000fe40004000000 */
[----:B------:R-:W-:Y:S01]  /*8260*/  PLOP3.LUT P0, PT, PT, PT, UP0, 0x40, 0x0 ;  /* 0x000000000000781c */ /* 0x000fe20003f0e808 */
[----:B------:R-:W-:Y:S01]  /*8270*/  UISETP.NE.AND UP0, UPT, UR26, URZ, UPT ;  /* 0x0000003f1a00728c */ /* 0x000fe2000bf05270 */
[----:B-1----:R-:W-:Y:S02]  /*8280*/  F2FP.PACK_AB R168, R13, R17 ;  /* 0x000000110da8723e */ /* 0x002fe400000000ff */
[----:B------:R-:W-:Y:S01]  /*8290*/  ISETP.GT.AND P0, PT, R15, 0x10, P0 ;  /* 0x000000100f00780c */ /* 0x000fe20000704270 */
[----:B------:R-:W-:Y:S03]  /*82a0*/  MUFU.EX2 R172, R172 ;  /* 0x000000ac00ac7308 */ /* 0x000fe60000000800 */
[----:B------:R-:W-:Y:S04]  /*82b0*/  ISETP.LT.OR P0, PT, R16, 0x11, P0 ;  /* 0x000000111000780c */ /* 0x000fe80000701670 */
[----:B------:R-:W-:Y:S02]  /*82c0*/  FSEL R22, R9, -INF , !P0 ;  /* 0xff80000009167808 */ /* 0x000fe40004000000 */
[----:B------:R-:W-:Y:S01]  /*82d0*/  PLOP3.LUT P0, PT, PT, PT, UP6, 0x40, 0x0 ;  /* 0x000000000000781c */ /* 0x000fe20003f0e868 */
[----:B------:R-:W-:Y:S03]  /*82e0*/  MUFU.EX2 R175, R175 ;  /* 0x000000af00af7308 */ /* 0x000fe60000000800 */
[----:B------:R-:W-:Y:S02]  /*82f0*/  ISETP.GT.AND P0, PT, R15, 0x11, P0 ;  /* 0x000000110f00780c */ /* 0x000fe40000704270 */
[----:B---3--:R-:W-:Y:S02]  /*8300*/  F2FP.PACK_AB R170, R8, R12 ;  /* 0x0000000c08aa723e */ /* 0x008fe400000000ff */
[C---:B------:R-:W-:Y:S03]  /*8310*/  ISETP.LT.OR P0, PT, R16.reuse, 0x12, P0 ;  /* 0x000000121000780c */ /* 0x040fe60000701670 */
[----:B------:R-:W-:Y:S01]  /*8320*/  MUFU.EX2 R174, R174 ;  /* 0x000000ae00ae7308 */ /* 0x000fe20000000800 */
[----:B------:R-:W-:Y:S02]  /*8330*/  FSEL R179, R179, -INF , !P0 ;  /* 0xff800000b3b37808 */ /* 0x000fe40004000000 */
[----:B------:R-:W-:Y:S04]  /*8340*/  PLOP3.LUT P0, PT, PT, PT, UP5, 0x40, 0x0 ;  /* 0x000000000000781c */ /* 0x000fe80003f0e858 */
[C---:B------:R-:W-:Y:S03]  /*8350*/  ISETP.GT.AND P0, PT, R15.reuse, 0x18, P0 ;  /* 0x000000180f00780c */ /* 0x040fe60000704270 */
[----:B------:R-:W-:Y:S01]  /*8360*/  MUFU.EX2 R173, R173 ;  /* 0x000000ad00ad7308 */ /* 0x000fe20000000800 */
[----:B------:R-:W-:Y:S04]  /*8370*/  ISETP.LT.OR P0, PT, R16, 0x19, P0 ;  /* 0x000000191000780c */ /* 0x000fe80000701670 */
        /* <DEDUP_REMOVED lines=17> */
[----:B------:R-:W-:Y:S01]  /*8490*/  PLOP3.LUT P0, PT, PT, PT, UP0, 0x40, 0x0 ;  /* 0x000000000000781c */ /* 0x000fe20003f0e808 */
[----:B------:R-:W-:Y:S03]  /*84a0*/  UISETP.GT.AND UP0, UPT, UR5, UR4, UPT ;  /* 0x000000040500728c */ /* 0x000fe6000bf04270 */
[----:B------:R-:W-:Y:S01]  /*84b0*/  ISETP.GT.AND P0, PT, R15, 0x29, P0 ;  /* 0x000000290f00780c */ /* 0x000fe20000704270 */
[----:B------:R-:W-:Y:S03]  /*84c0*/  UMOV UR5, UR24 ;  /* 0x0000001800057c82 */ /* 0x000fe60008000000 */
[----:B------:R-:W-:Y:S04]  /*84d0*/  ISETP.LT.OR P0, PT, R16, 0x2a, P0 ;  /* 0x0000002a1000780c */ /* 0x000fe80000701670 */
[----:B------:R-:W-:Y:S02]  /*84e0*/  FSEL R3, R6, -INF , !P0 ;  /* 0xff80000006037808 */ /* 0x000fe40004000000 */
[----:B------:R-:W1:Y:S02]  /*84f0*/  MUFU.EX2 R6, R2 ;  /* 0x0000000200067308 */ /* 0x000e640000000800 */
[----:B-1----:R-:W-:Y:S01]  /*8500*/  FMUL.FTZ R20, R6, R148 ;  /* 0x0000009406147220 */ /* 0x002fe20000410000 */
[----:B------:R-:W-:Y:S01]  /*8510*/  FMNMX.FTZ R2, R14, R156, !PT ;  /* 0x0000009c0e027209 */ /* 0x000fe20007810000 */
[----:B------:R-:W3:Y:S01]  /*8520*/  LDL.LU R148, [R1+0x40] ;  /* 0x0000400001947983 */ /* 0x000ee20000300800 */
[C---:B--2---:R-:W-:Y:S02]  /*8530*/  FFMA.FTZ R5, R6.reuse, R26, R17 ;  /* 0x0000001a06057223 */ /* 0x044fe40000010011 */
[----:B------:R-:W-:Y:S01]  /*8540*/  FMNMX.FTZ R2, R11, R2, !PT ;  /* 0x000000020b027209 */ /* 0x000fe20007810000 */
[----:B------:R-:W-:Y:S01]  /*8550*/  FMUL.FTZ R9, R6, R137 ;  /* 0x0000008906097220 */ /* 0x000fe20000410000 */
[----:B------:R-:W-:Y:S01]  /*8560*/  MOV R137, R22 ;  /* 0x0000001600897202 */ /* 0x000fe20000000f00 */
[----:B------:R-:W-:Y:S01]  /*8570*/  FADD.FTZ R5, R13, R5 ;  /* 0x000000050d057221 */ /* 0x000fe20000010000 */
[----:B------:R-:W-:Y:S01]  /*8580*/  FMNMX.FTZ R2, R10, R2, !PT ;  /* 0x000000020a027209 */ /* 0x000fe20007810000 */
[----:B------:R-:W-:Y:S02]  /*8590*/  FMUL.FTZ R13, R6, R141 ;  /* 0x0000008d060d7220 */ /* 0x000fe40000410000 */
[----:B------:R-:W-:Y:S01]  /*85a0*/  FADD.FTZ R5, R12, R5 ;  /* 0x000000050c057221 */ /* 0x000fe20000010000 */
[----:B------:R-:W-:Y:S01]  /*85b0*/  FMNMX.FTZ R2, R169, R2, !PT ;  /* 0x00000002a9027209 */ /* 0x000fe20007810000 */
[----:B------:R-:W-:Y:S01]  /*85c0*/  FMUL.FTZ R12, R6, R140 ;  /* 0x0000008c060c7220 */ /* 0x000fe20000410000 */
[----:B------:R-:W-:Y:S01]  /*85d0*/  MOV R140, R24 ;  /* 0x00000018008c7202 */ /* 0x000fe20000000f00 */
[----:B------:R-:W-:Y:S01]  /*85e0*/  FADD.FTZ R177, R8, R5 ;  /* 0x0000000508b17221 */ /* 0x000fe20000010000 */
[----:B------:R-:W-:Y:S01]  /*85f0*/  FMNMX.FTZ R2, R22, R2, !PT ;  /* 0x0000000216027209 */ /* 0x000fe20007810000 */
[C---:B------:R-:W-:Y:S02]  /*8600*/  FMUL.FTZ R8, R6.reuse, R136 ;  /* 0x0000008806087220 */ /* 0x040fe40000410000 */
[C---:B------:R-:W-:Y:S01]  /*8610*/  FMUL.FTZ R5, R6.reuse, R133 ;  /* 0x0000008506057220 */ /* 0x040fe20000410000 */
[----:B------:R-:W-:Y:S01]  /*8620*/  FMNMX.FTZ R2, R179, R2, !PT ;  /* 0x00000002b3027209 */ /* 0x000fe20007810000 */
[C---:B------:R-:W-:Y:S01]  /*8630*/  FMUL.FTZ R16, R6.reuse, R144 ;  /* 0x0000009006107220 */ /* 0x040fe20000410000 */
[----:B------:R-:W-:Y:S01]  /*8640*/  MOV R133, R25 ;  /* 0x0000001900857202 */ /* 0x000fe20000000f00 */
[----:B------:R-:W-:Y:S01]  /*8650*/  FMUL.FTZ R25, R6, R153 ;  /* 0x0000009906197220 */ /* 0x000fe20000410000 */
[----:B------:R-:W-:Y:S01]  /*8660*/  FMNMX.FTZ R2, R178, R2, !PT ;  /* 0x00000002b2027209 */ /* 0x000fe20007810000 */
[C---:B------:R-:W-:Y:S01]  /*8670*/  FMUL.FTZ R17, R6.reuse, R145 ;  /* 0x0000009106117220 */ /* 0x040fe20000410000 */
[----:B------:R-:W-:Y:S01]  /*8680*/  MOV R145, R23 ;  /* 0x0000001700917202 */ /* 0x000fe20000000f00 */
[----:B------:R-:W-:Y:S01]  /*8690*/  FMUL.FTZ R21, R6, R149 ;  /* 0x0000009506157220 */ /* 0x000fe20000410000 */
[----:B------:R-:W-:Y:S01]  /*86a0*/  FMNMX.FTZ R2, R176, R2, !PT ;  /* 0x00000002b0027209 */ /* 0x000fe20007810000 */
[C---:B------:R-:W-:Y:S01]  /*86b0*/  FMUL.FTZ R24, R6.reuse, R152 ;  /* 0x0000009806187220 */ /* 0x040fe20000410000 */
[----:B------:R-:W-:Y:S01]  /*86c0*/  MOV R149, R133 ;  /* 0x0000008500957202 */ /* 0x000fe20000000f00 */
[C---:B------:R-:W-:Y:S01]  /*86d0*/  FMUL.FTZ R28, R6.reuse, R28 ;  /* 0x0000001c061c7220 */ /* 0x040fe20000410000 */
[----:B------:R-:W-:Y:S01]  /*86e0*/  FMNMX.FTZ R2, R159, R2, !PT ;  /* 0x000000029f027209 */ /* 0x000fe20007810000 */
[C---:B------:R-:W-:Y:S01]  /*86f0*/  FMUL.FTZ R29, R6.reuse, R29 ;  /* 0x0000001d061d7220 */ /* 0x040fe20000410000 */
[----:B------:R-:W-:Y:S01]  /*8700*/  MOV R152, R171 ;  /* 0x000000ab00987202 */ /* 0x000fe20000000f00 */
[----:B------:R-:W-:Y:S01]  /*8710*/  FMUL.FTZ R32, R6, R32 ;  /* 0x0000002006207220 */ /* 0x000fe20000410000 */
[----:B------:R-:W-:Y:S01]  /*8720*/  FMNMX.FTZ R2, R158, R2, !PT ;  /* 0x000000029e027209 */ /* 0x000fe20007810000 */
[C---:B------:R-:W-:Y:S02]  /*8730*/  FMUL.FTZ R33, R6.reuse, R33 ;  /* 0x0000002106217220 */ /* 0x040fe40000410000 */
[C---:B------:R-:W-:Y:S01]  /*8740*/  FMUL.FTZ R36, R6.reuse, R36 ;  /* 0x0000002406247220 */ /* 0x040fe20000410000 */
[----:B------:R-:W-:Y:S01]  /*8750*/  FMNMX.FTZ R2, R157, R2, !PT ;  /* 0x000000029d027209 */ /* 0x000fe20007810000 */
[C---:B------:R-:W-:Y:S02]  /*8760*/  FMUL.FTZ R37, R6.reuse, R37 ;  /* 0x0000002506257220 */ /* 0x040fe40000410000 */
[C---:B------:R-:W-:Y:S01]  /*8770*/  FMUL.FTZ R40, R6.reuse, R40 ;  /* 0x0000002806287220 */ /* 0x040fe20000410000 */
[----:B------:R-:W-:Y:S01]  /*8780*/  FMNMX.FTZ R2, R3, R2, !PT ;  /* 0x0000000203027209 */ /* 0x000fe20007810000 */
[C---:B------:R-:W-:Y:S02]  /*8790*/  FMUL.FTZ R41, R6.reuse, R41 ;  /* 0x0000002906297220 */ /* 0x040fe40000410000 */
[C---:B------:R-:W-:Y:S02]  /*87a0*/  FMUL.FTZ R44, R6.reuse, R44 ;  /* 0x0000002c062c7220 */ /* 0x040fe40000410000 */
[----:B------:R-:W1:Y:S01]  /*87b0*/  SHFL.BFLY PT, R4, R2, 0x2, 0x1f ;  /* 0x0c401f0002047f89 */ /* 0x000e6200000e0000 */
        /* <DEDUP_REMOVED lines=11> */
[----:B------:R-:W-:Y:S01]  /*8870*/  FMUL.FTZ R68, R6, R68 ;  /* 0x0000004406447220 */ /* 0x000fe20000410000 */
[----:B-1----:R-:W-:Y:S01]  /*8880*/  FMNMX.FTZ R4, R2, R4, !PT ;  /* 0x0000000402047209 */ /* 0x002fe20007810000 */
        /* <DEDUP_REMOVED lines=17> */
[----:B------:R-:W-:Y:S01]  /*89a0*/  FMUL.FTZ R97, R6, R97 ;  /* 0x0000006106617220 */ /* 0x000fe20000410000 */
[----:B------:R-:W-:Y:S01]  /*89b0*/  FSETP.NEU.FTZ.AND P0, PT, R2, -INF , PT ;  /* 0xff8000000200780b */ /* 0x000fe20003f1d000 */
[C---:B------:R-:W-:Y:S02]  /*89c0*/  FMUL.FTZ R100, R6.reuse, R100 ;  /* 0x0000006406647220 */ /* 0x040fe40000410000 */
[----:B------:R-:W-:Y:S01]  /*89d0*/  FMUL.FTZ R101, R6, R101 ;  /* 0x0000006506657220 */ /* 0x000fe20000410000 */
[----:B------:R-:W-:Y:S01]  /*89e0*/  FSEL R7, R2, RZ, P0 ;  /* 0x000000ff02077208 */ /* 0x000fe20000000000 */
[C---:B------:R-:W-:Y:S02]  /*89f0*/  FMUL.FTZ R104, R6.reuse, R104 ;  /* 0x0000006806687220 */ /* 0x040fe40000410000 */
[----:B------:R-:W-:Y:S02]  /*8a00*/  FMUL.FTZ R105, R6, R105 ;  /* 0x0000006906697220 */ /* 0x000fe40000410000 */
[----:B------:R-:W-:Y:S02]  /*8a10*/  FADD.FTZ R7, -R7, R156 ;  /* 0x0000009c07077221 */ /* 0x000fe40000010100 */
[----:B------:R-:W-:Y:S02]  /*8a20*/  FMUL.FTZ R156, R2, c[0x0][0x2d0] ;  /* 0x0000b400029c7a20 */ /* 0x000fe40000410000 */
[----:B------:R-:W-:Y:S02]  /*8a30*/  FMUL.FTZ R7, R7, c[0x0][0x2d0] ;  /* 0x0000b40007077a20 */ /* 0x000fe40000410000 */
[----:B------:R-:W-:Y:S01]  /*8a40*/  FMUL.FTZ R108, R6, R108 ;  /* 0x0000006c066c7220 */ /* 0x000fe20000410000 */
[----:B------:R-:W-:Y:S01]  /*8a50*/  FSEL R156, R156, RZ, P0 ;  /* 0x000000ff9c9c7208 */ /* 0x000fe20000000000 */
[----:B------:R-:W1:Y:S01]  /*8a60*/  MUFU.EX2 R132, R7 ;  /* 0x0000000700847308 */ /* 0x000e620000000800 */
[C---:B------:R-:W-:Y:S01]  /*8a70*/  FMUL.FTZ R109, R6.reuse, R109 ;  /* 0x0000006d066d7220 */ /* 0x040fe20000410000 */
[----:B------:R-:W-:Y:S01]  /*8a80*/  PLOP3.LUT P0, PT, PT, PT, UP0, 0x80, 0x0 ;  /* 0x000000000000781c */ /* 0x000fe20003f0f008 */
[----:B------:R-:W-:Y:S02]  /*8a90*/  FMUL.FTZ R112, R6, R112 ;  /* 0x0000007006707220 */ /* 0x000fe40000410000 */
[--C-:B------:R-:W-:Y:S02]  /*8aa0*/  FFMA.FTZ R136, R14, c[0x0][0x2d0], -R156.reuse ;  /* 0x0000b4000e887a23 */ /* 0x100fe4000001089c */
[C---:B------:R-:W-:Y:S02]  /*8ab0*/  FMUL.FTZ R113, R6.reuse, R113 ;  /* 0x0000007106717220 */ /* 0x040fe40000410000 */
[C---:B------:R-:W-:Y:S02]  /*8ac0*/  FMUL.FTZ R116, R6.reuse, R116 ;  /* 0x0000007406747220 */ /* 0x040fe40000410000 */
[----:B------:R-:W-:Y:S01]  /*8ad0*/  MUFU.EX2 R136, R136 ;  /* 0x0000008800887308 */ /* 0x000fe20000000800 */
[C---:B------:R-:W-:Y:S02]  /*8ae0*/  FMUL.FTZ R117, R6.reuse, R117 ;  /* 0x0000007506757220 */ /* 0x040fe40000410000 */
[C---:B------:R-:W-:Y:S02]  /*8af0*/  FMUL.FTZ R120, R6.reuse, R120 ;  /* 0x0000007806787220 */ /* 0x040fe40000410000 */
[C---:B------:R-:W-:Y:S02]  /*8b00*/  FMUL.FTZ R121, R6.reuse, R121 ;  /* 0x0000007906797220 */ /* 0x040fe40000410000 */
[C---:B------:R-:W-:Y:S02]  /*8b10*/  FMUL.FTZ R124, R6.reuse, R124 ;  /* 0x0000007c067c7220 */ /* 0x040fe40000410000 */
[----:B------:R-:W-:Y:S02]  /*8b20*/  FMUL.FTZ R125, R6, R125 ;  /* 0x0000007d067d7220 */ /* 0x000fe40000410000 */
[--C-:B------:R-:W-:Y:S02]  /*8b30*/  FFMA.FTZ R144, R11, c[0x0][0x2d0], -R156.reuse ;  /* 0x0000b4000b907a23 */ /* 0x100fe4000001089c */
[C---:B-1----:R-:W-:Y:S02]  /*8b40*/  FMUL.FTZ R7, R132.reuse, R135 ;  /* 0x0000008784077220 */ /* 0x042fe40000410000 */
        /* <DEDUP_REMOVED lines=14> */
[----:B------:R1:W2:Y:S01]  /*8c30*/  MUFU.EX2 R150, R152 ;  /* 0x0000009800967308 */ /* 0x0002a20000000800 */
        /* <DEDUP_REMOVED lines=11> */
[C---:B------:R-:W-:Y:S01]  /*8cf0*/  FMUL.FTZ R58, R132.reuse, R58 ;  /* 0x0000003a843a7220 */ /* 0x040fe20000410000 */
[----:B-1----:R-:W-:Y:S01]  /*8d00*/  LDSM.16.MT88.4 R152, [R249+0x1100] ;  /* 0x00110000f998783b */ /* 0x002fe20000004200 */
        /* <DEDUP_REMOVED lines=36> */
[----:B------:R-:W-:Y:S02]  /*8f50*/  FMUL.FTZ R131, R132, R131 ;  /* 0x0000008384837220 */ /* 0x000fe40000410000 */
[C---:B------:R-:W-:Y:S02]  /*8f60*/  FMUL.FTZ R128, R6.reuse, R128 ;  /* 0x0000008006807220 */ /* 0x040fe40000410000 */
[----:B------:R-:W-:Y:S02]  /*8f70*/  FMUL.FTZ R129, R6, R129 ;  /* 0x0000008106817220 */ /* 0x000fe40000410000 */
[----:B------:R-:W-:Y:S02]  /*8f80*/  FMUL.FTZ R6, R132, R134 ;  /* 0x0000008684067220 */ /* 0x000fe40000410000 */
[--C-:B------:R-:W-:Y:S02]  /*8f90*/  FFMA.FTZ R141, R10, c[0x0][0x2d0], -R156.reuse ;  /* 0x0000b4000a8d7a23 */ /* 0x100fe4000001089c */
[----:B------:R-:W-:Y:S02]  /*8fa0*/  FMUL.FTZ R10, R132, R138 ;  /* 0x0000008a840a7220 */ /* 0x000fe40000410000 */
[--C-:B------:R-:W-:Y:S02]  /*8fb0*/  FFMA.FTZ R147, R179, c[0x0][0x2d0], -R156.reuse ;  /* 0x0000b400b3937a23 */ /* 0x100fe4000001089c */
[----:B------:R-:W1:Y:S01]  /*8fc0*/  MUFU.EX2 R141, R141 ;  /* 0x0000008d008d7308 */ /* 0x000e620000000800 */
[----:B------:R-:W-:Y:S02]  /*8fd0*/  FFMA.FTZ R149, R178, c[0x0][0x2d0], -R156 ;  /* 0x0000b400b2957a23 */ /* 0x000fe4000001089c */
[----:B--2---:R-:W-:Y:S07]  /*8fe0*/  FADD.FTZ R177, R150, R177 ;  /* 0x000000b196b17221 */ /* 0x004fee0000010000 */
[----:B------:R-:W-:Y:S01]  /*8ff0*/  MUFU.EX2 R147, R147 ;  /* 0x0000009300937308 */ /* 0x000fe20000000800 */
[----:B---3--:R-:W-:Y:S01]  /*9000*/  FFMA.FTZ R142, R132, R148, R136 ;  /* 0x00000094848e7223 */ /* 0x008fe20000010088 */
[----:B------:R-:W-:Y:S01]  /*9010*/  MOV R148, R145 ;  /* 0x0000009100947202 */ /* 0x000fe20000000f00 */
[----:B------:R-:W2:Y:S01]  /*9020*/  LDSM.16.MT88.4 R132, [R252+0x100] ;  /* 0x00010000fc84783b */ /* 0x000ea20000004200 */
[----:B------:R-:W-:Y:S01]  /*9030*/  MOV R145, R140 ;  /* 0x0000008c00917202 */ /* 0x000fe20000000f00 */
[----:B------:R-:W-:Y:S01]  /*9040*/  FFMA.FTZ R140, R169, c[0x0][0x2d0], -R156 ;  /* 0x0000b400a98c7a23 */ /* 0x000fe2000001089c */
[C---:B------:R-:W-:Y:S04]  /*9050*/  F2FP.PACK_AB R169, R144.reuse, R136 ;  /* 0x0000008890a9723e */ /* 0x040fe800000000ff */
[----:B------:R3:W-:Y:S01]  /*9060*/  MUFU.EX2 R146, R148 ;  /* 0x0000009400927308 */ /* 0x0007e20000000800 */
[----:B------:R-:W-:Y:S02]  /*9070*/  FADD.FTZ R142, R144, R142 ;  /* 0x0000008e908e7221 */ /* 0x000fe40000010000 */
[----:B------:R-:W-:Y:S02]  /*9080*/  FADD.FTZ R144, R143, R177 ;  /* 0x000000b18f907221 */ /* 0x000fe40000010000 */
[----:B-1----:R-:W-:Y:S05]  /*9090*/  FADD.FTZ R142, R141, R142 ;  /* 0x0000008e8d8e7221 */ /* 0x002fea0000010000 */
[----:B------:R-:W1:Y:S10]  /*90a0*/  MUFU.EX2 R140, R140 ;  /* 0x0000008c008c7308 */ /* 0x000e740000000800 */
[----:B------:R-:W4:Y:S01]  /*90b0*/  MUFU.EX2 R145, R145 ;  /* 0x0000009100917308 */ /* 0x000f220000000800 */
[----:B---3--:R-:W-:Y:S02]  /*90c0*/  FFMA.FTZ R148, R137, c[0x0][0x2d0], -R156 ;  /* 0x0000b40089947a23 */ /* 0x008fe4000001089c */
[----:B------:R-:W-:Y:S07]  /*90d0*/  LDSM.16.MT88.4 R136, [R252+0x900] ;  /* 0x00090000fc88783b */ /* 0x000fee0000004200 */
[----:B------:R-:W3:Y:S01]  /*90e0*/  MUFU.EX2 R148, R148 ;  /* 0x0000009400947308 */ /* 0x000ee20000000800 */
[C---:B-1----:R-:W-:Y:S09]  /*90f0*/  F2FP.PACK_AB R171, R140.reuse, R141 ;  /* 0x0000008d8cab723e */ /* 0x042ff200000000ff */
[----:B------:R-:W1:Y:S01]  /*9100*/  MUFU.EX2 R149, R149 ;  /* 0x0000009500957308 */ /* 0x000e620000000800 */
[C---:B--2---:R-:W-:Y:S05]  /*9110*/  HMMA.16816.F32 R4, R168.reuse, R132, R4 ;  /* 0x00000084a804723c */ /* 0x044fea0000001804 */
[----:B----4-:R-:W-:Y:S03]  /*9120*/  FADD.FTZ R144, R145, R144 ;  /* 0x0000009091907221 */ /* 0x010fe60000010000 */
[C---:B------:R-:W-:Y:S01]  /*9130*/  HMMA.16816.F32 R8, R168.reuse, R134, R8 ;  /* 0x00000086a808723c */ /* 0x040fe20000001808 */
[----:B------:R-:W2:Y:S07]  /*9140*/  LDSM.16.MT88.4 R132, [R250+0x100] ;  /* 0x00010000fa84783b */ /* 0x000eae0000004200 */
[C---:B--2---:R-:W-:Y:S08]  /*9150*/  HMMA.16816.F32 R12, R168.reuse, R132, R12 ;  /* 0x00000084a80c723c */ /* 0x044ff0000000180c */
        /* <DEDUP_REMOVED lines=41> */
[C---:B--2---:R-:W-:Y:S07]  /*93f0*/  HMMA.16816.F32 R124, R168.reuse, R132, R124 ;  /* 0x00000084a87c723c */ /* 0x044fee000000187c */
[----:B------:R-:W-:Y:S01]  /*9400*/  F2FP.PACK_AB R132, R143, R150 ;  /* 0x000000968f84723e */ /* 0x000fe200000000ff */
[----:B------:R-:W-:Y:S04]  /*9410*/  HMMA.16816.F32 R128, R168, R134, R128 ;  /* 0x00000086a880723c */ /* 0x000fe80000001880 */
[----:B---3--:R-:W-:Y:S01]  /*9420*/  F2FP.PACK_AB R133, R147, R148 ;  /* 0x000000949385723e */ /* 0x008fe200000000ff */
[----:B------:R-:W-:Y:S02]  /*9430*/  FADD.FTZ R150, R140, R142 ;  /* 0x0000008e8c967221 */ /* 0x000fe40000010000 */
[----:B------:R-:W-:Y:S01]  /*9440*/  FFMA.FTZ R168, R176, c[0x0][0x2d0], -R156 ;  /* 0x0000b400b0a87a23 */ /* 0x000fe2000001089c */
[C---:B------:R-:W-:Y:S01]  /*9450*/  F2FP.PACK_AB R134, R146.reuse, R145 ;  /* 0x000000919286723e */ /* 0x040fe200000000ff */
[----:B------:R-:W-:Y:S03]  /*9460*/  LDSM.16.MT88.4 R140, [R248+0x5100] ;  /* 0x00510000f88c783b */ /* 0x000fe60000004200 */
[----:B------:R-:W-:Y:S01]  /*9470*/  FADD.FTZ R176, R146, R144 ;  /* 0x0000009092b07221 */ /* 0x000fe20000010000 */
[----:B------:R-:W2:Y:S01]  /*9480*/  MUFU.EX2 R168, R168 ;  /* 0x000000a800a87308 */ /* 0x000ea20000000800 */
[----:B------:R-:W-:Y:S02]  /*9490*/  FADD.FTZ R148, R148, R150 ;  /* 0x0000009694947221 */ /* 0x000fe40000010000 */
[----:B------:R-:W-:Y:S02]  /*94a0*/  FFMA.FTZ R169, R159, c[0x0][0x2d0], -R156 ;  /* 0x0000b4009fa97a23 */ /* 0x000fe4000001089c */
[----:B------:R-:W-:Y:S02]  /*94b0*/  FADD.FTZ R148, R147, R148 ;  /* 0x0000009493947221 */ /* 0x000fe40000010000 */
[----:B------:R-:W-:Y:S01]  /*94c0*/  LDSM.16.MT88.4 R144, [R250+0x1100] ;  /* 0x00110000fa90783b */ /* 0x000fe20000004200 */
[--C-:B------:R-:W-:Y:S01]  /*94d0*/  FFMA.FTZ R170, R158, c[0x0][0x2d0], -R156.reuse ;  /* 0x0000b4009eaa7a23 */ /* 0x100fe2000001089c */
[----:B------:R-:W-:Y:S01]  /*94e0*/  F2FP.PACK_AB R158, R172, R173 ;  /* 0x000000adac9e723e */ /* 0x000fe200000000ff */
[--C-:B------:R-:W-:Y:S01]  /*94f0*/  FFMA.FTZ R171, R157, c[0x0][0x2d0], -R156.reuse ;  /* 0x0000b4009dab7a23 */ /* 0x100fe2000001089c */
[----:B------:R-:W3:Y:S01]  /*9500*/  MUFU.EX2 R169, R169 ;  /* 0x000000a900a97308 */ /* 0x000ee20000000800 */
[----:B------:R-:W-:Y:S02]  /*9510*/  FFMA.FTZ R156, R3, c[0x0][0x2d0], -R156 ;  /* 0x0000b400039c7a23 */ /* 0x000fe4000001089c */
[----:B-1----:R-:W-:Y:S02]  /*9520*/  FADD.FTZ R177, R149, R148 ;  /* 0x0000009495b17221 */ /* 0x002fe40000010000 */
[----:B------:R-:W-:Y:S04]  /*9530*/  FADD.FTZ R176, R175, R176 ;  /* 0x000000b0afb07221 */ /* 0x000fe80000010000 */
[----:B------:R-:W-:Y:S01]  /*9540*/  FADD.FTZ R176, R174, R176 ;  /* 0x000000b0aeb07221 */ /* 0x000fe20000010000 */
[----:B------:R1:W-:Y:S01]  /*9550*/  MUFU.EX2 R3, R156 ;  /* 0x0000009c00037308 */ /* 0x0003e20000000800 */
[C---:B--2---:R-:W-:Y:S02]  /*9560*/  F2FP.PACK_AB R135, R168.reuse, R149 ;  /* 0x00000095a887723e */ /* 0x044fe400000000ff */
[----:B------:R-:W-:Y:S02]  /*9570*/  FADD.FTZ R173, R173, R176 ;  /* 0x000000b0adad7221 */ /* 0x000fe40000010000 */
[----:B------:R-:W-:Y:S03]  /*9580*/  FADD.FTZ R177, R168, R177 ;  /* 0x000000b1a8b17221 */ /* 0x000fe60000010000 */
[C---:B------:R-:W-:Y:S02]  /*9590*/  HMMA.16816.F32 R4, R132.reuse, R136, R4 ;  /* 0x000000888404723c */ /* 0x040fe40000001804 */
[----:B------:R-:W2:Y:S03]  /*95a0*/  MUFU.EX2 R170, R170 ;  /* 0x000000aa00aa7308 */ /* 0x000ea60000000800 */
[----:B---3--:R-:W-:Y:S03]  /*95b0*/  FADD.FTZ R177, R169, R177 ;  /* 0x000000b1a9b17221 */ /* 0x008fe60000010000 */
[C---:B------:R-:W-:Y:S01]  /*95c0*/  HMMA.16816.F32 R8, R132.reuse, R138, R8 ;  /* 0x0000008a8408723c */ /* 0x040fe20000001808 */
[----:B------:R-:W3:Y:S03]  /*95d0*/  LDSM.16.MT88.4 R136, [R250+0x900] ;  /* 0x00090000fa88783b */ /* 0x000ee60000004200 */
[----:B------:R-:W4:Y:S01]  /*95e0*/  MUFU.EX2 R171, R171 ;  /* 0x000000ab00ab7308 */ /* 0x000f220000000800 */
[----:B-1----:R-:W-:Y:S02]  /*95f0*/  F2FP.PACK_AB R156, R174, R175 ;  /* 0x000000afae9c723e */ /* 0x002fe400000000ff */
[C---:B--2---:R-:W-:Y:S01]  /*9600*/  F2FP.PACK_AB R157, R170.reuse, R169 ;  /* 0x000000a9aa9d723e */ /* 0x044fe200000000ff */
[----:B------:R-:W-:Y:S01]  /*9610*/  FADD.FTZ R170, R170, R177 ;  /* 0x000000b1aaaa7221 */ /* 0x000fe20000010000 */
[----:B----4-:R-:W-:Y:S03]  /*9620*/  F2FP.PACK_AB R159, R3, R171 ;  /* 0x000000ab039f723e */ /* 0x010fe600000000ff */
[----:B------:R-:W-:Y:S01]  /*9630*/  FADD.FTZ R170, R171, R170 ;  /* 0x000000aaabaa7221 */ /* 0x000fe20000010000 */
[C---:B---3--:R-:W-:Y:S08]  /*9640*/  HMMA.16816.F32 R12, R132.reuse, R136, R12 ;  /* 0x00000088840c723c */ /* 0x048ff0000000180c */
        /* <DEDUP_REMOVED lines=41> */
[C---:B------:R-:W-:Y:S08]  /*98e0*/  HMMA.16816.F32 R124, R132.reuse, R140, R124 ;  /* 0x0000008c847c723c */ /* 0x040ff0000000187c */
[----:B------:R-:W-:Y:S08]  /*98f0*/  HMMA.16816.F32 R128, R132, R142, R128 ;  /* 0x0000008e8480723c */ /* 0x000ff00000001880 */
[C---:B-1----:R-:W-:Y:S01]  /*9900*/  HMMA.16816.F32 R132, R156.reuse, R136, R4 ;  /* 0x000000889c84723c */ /* 0x042fe20000001804 */
[----:B------:R-:W1:Y:S07]  /*9910*/  LDSM.16.MT88.4 R4, [R248+0x1100] ;  /* 0x00110000f804783b */ /* 0x000e6e0000004200 */
[C---:B------:R-:W-:Y:S01]  /*9920*/  HMMA.16816.F32 R136, R156.reuse, R138, R8 ;  /* 0x0000008a9c88723c */ /* 0x040fe20000001808 */
[----:B------:R-:W2:Y:S07]  /*9930*/  LDSM.16.MT88.4 R8, [R252+0x2900] ;  /* 0x00290000fc08783b */ /* 0x000eae0000004200 */
[C---:B------:R-:W-:Y:S01]  /*9940*/  HMMA.16816.F32 R140, R156.reuse, R144, R12 ;  /* 0x000000909c8c723c */ /* 0x040fe2000000180c */
[----:B------:R-:W3:Y:S07]  /*9950*/  LDSM.16.MT88.4 R12, [R250+0x2900] ;  /* 0x00290000fa0c783b */ /* 0x000eee0000004200 */
[C---:B------:R-:W-:Y:S08]  /*9960*/  HMMA.16816.F32 R144, R156.reuse, R146, R16 ;  /* 0x000000929c90723c */ /* 0x040ff00000001810 */
[C---:B------:R-:W-:Y:S08]  /*9970*/  HMMA.16816.F32 R148, R156.reuse, R152, R20 ;  /* 0x000000989c94723c */ /* 0x040ff00000001814 */
[C---:B------:R-:W-:Y:S08]  /*9980*/  HMMA.16816.F32 R152, R156.reuse, R154, R24 ;  /* 0x0000009a9c98723c */ /* 0x040ff00000001818 */
        /* <DEDUP_REMOVED lines=31> */
[C---:B------:R-:W-:Y:S08]  /*9b80*/  HMMA.16816.F32 R112, R156.reuse, R10, R112 ;  /* 0x0000000a9c70723c */ /* 0x040ff00000001870 */
[C---:B---3--:R-:W-:Y:S08]  /*9b90*/  HMMA.16816.F32 R116, R156.reuse, R12, R116 ;  /* 0x0000000c9c74723c */ /* 0x048ff00000001874 */
[C---:B------:R-:W-:Y:S08]  /*9ba0*/  HMMA.16816.F32 R120, R156.reuse, R14, R120 ;  /* 0x0000000e9c78723c */ /* 0x040ff00000001878 */
[C---:B-1----:R-:W-:Y:S07]  /*9bb0*/  HMMA.16816.F32 R124, R156.reuse, R4, R124 ;  /* 0x000000049c7c723c */ /* 0x042fee000000187c */
[----:B------:R-:W-:Y:S01]  /*9bc0*/  FADD.FTZ R5, R172, R173 ;  /* 0x000000adac057221 */ /* 0x000fe20000010000 */
[----:B------:R-:W-:Y:S04]  /*9bd0*/  HMMA.16816.F32 R128, R156, R6, R128 ;  /* 0x000000069c80723c */ /* 0x000fe80000001880 */
[----:B------:R1:W-:Y:S01]  /*9be0*/  STL [R1+0x44], R5 ;  /* 0x0000440501007387 */ /* 0x0003e20000100800 */
[----:B------:R-:W-:Y:S01]  /*9bf0*/  FADD.FTZ R4, R3, R170 ;  /* 0x000000aa03047221 */ /* 0x000fe20000010000 */
[----:B------:R-:W-:Y:S02]  /*9c00*/  MOV R3, R0 ;  /* 0x0000000000037202 */ /* 0x000fe40000000f00 */
[----:B------:R-:W-:Y:S02]  /*9c10*/  MOV R156, R2 ;  /* 0x00000002009c7202 */ /* 0x000fe40000000f00 */
[----:B------:R1:W-:Y:S02]  /*9c20*/  STL [R1+0x40], R4 ;  /* 0x0000400401007387 */ /* 0x0003e40000100800 */
[----:B-1----:R-:W-:-:S05]  /*9c30*/  @P0 BRA `(.L_x_418) ;  /* 0xffffc1a000000947 */ /* 0x002fca000383ffff */
.L_x_405:
[----:B------:R-:W2:Y:S01]  /*9c40*/  S2UR UR28, SR_CTAID.X ;  /* 0x00000000001c79c3 */ /* 0x000ea20000002500 */
[----:B------:R-:W-:-:S02]  /*9c50*/  UISETP.NE.AND UP1, UPT, UR13, URZ, UPT ;  /* 0x0000003f0d00728c */ /* 0x000fc4000bf25270 */
[----:B------:R-:W-:Y:S02]  /*9c60*/  UISETP.NE.AND UP0, UPT, UR12, URZ, UPT ;  /* 0x0000003f0c00728c */ /* 0x000fe4000bf05270 */
[----:B------:R-:W-:Y:S02]  /*9c70*/  UMOV UR27, 0x1 ;  /* 0x00000001001b7882 */ /* 0x000fe40000000000 */
[----:B------:R-:W-:Y:S02]  /*9c80*/  ULDC UR25, c[0x0][0x168] ;  /* 0x00005a0000197ab9 */ /* 0x000fe40000000800 */
[----:B------:R-:W-:Y:S01]  /*9c90*/  ULDC.64 UR4, c[0x0][0x2c8] ;  /* 0x0000b20000047ab9 */ /* 0x000fe20000000a00 */
[----:B------:R-:W-:Y:S01]  /*9ca0*/  PLOP3.LUT P0, PT, PT, PT, UP0, 0x40, 0x0 ;  /* 0x000000000000781c */ /* 0x000fe20003f0e808 */
[----:B------:R-:W-:Y:S02]  /*9cb0*/  UIADD3 UR25, UR27, -UR25, URZ ;  /* 0x800000191b197290 */ /* 0x000fe4000fffe03f */
[----:B------:R-:W-:-:S02]  /*9cc0*/  ULDC UR26, c[0x0][0x2ac] ;  /* 0x0000ab00001a7ab9 */ /* 0x000fc40000000800 */
[----:B--2---:R-:W-:-:S04]  /*9cd0*/  ULEA UR28, UR28, 0x7f, 0x7 ;  /* 0x0000007f1c1c7891 */ /* 0x004fc8000f8e383f */
[----:B------:R-:W-:-:S03]  /*9ce0*/  UIMAD.WIDE.U32 UR30, UR28, UR4, URZ ;  /* 0x000000041c1e72a5 */ /* 0x000fc6000f8e003f */
[----:B------:R-:W-:Y:S02]  /*9cf0*/  ULDC UR4, c[0x0][0x1d0] ;  /* 0x0000740000047ab9 */ /* 0x000fe40000000800 */
[----:B------:R-:W-:Y:S02]  /*9d00*/  UIMAD UR4, UR26, UR4, UR25 ;  /* 0x000000041a0472a4 */ /* 0x000fe4000f8e0219 */
[----:B------:R-:W-:Y:S02]  /*9d10*/  @UP1 USHF.R.U32.HI UR28, URZ, UR5, UR31 ;  /* 0x000000053f1c1299 */ /* 0x000fe4000801161f */
[----:B------:R-:W-:Y:S02]  /*9d20*/  ULDC UR25, c[0x0][0x324] ;  /* 0x0000c90000197ab9 */ /* 0x000fe40000000800 */
[----:B------:R-:W-:-:S04]  /*9d30*/  UIADD3 UR26, UR4, UR28, URZ ;  /* 0x0000001c041a7290 */ /* 0x000fc8000fffe03f */
[----:B------:R-:W-:Y:S01]  /*9d40*/  UIADD3 UR25, UR26, -UR25, URZ ;  /* 0x800000191a197290 */ /* 0x000fe2000fffe03f */
[----:B------:R-:W-:Y:S05]  /*9d50*/  @P0 BRA `(.L_x_419) ;  /* 0x0000016000000947 */ /* 0x000fea0003800000 */
[----:B------:R-:W-:-:S06]  /*9d60*/  UISETP.GT.AND UP0, UPT, UR26, -0x1, UPT ;  /* 0xffffffff1a00788c */ /* 0x000fcc000bf04270 */
[----:B------:R-:W-:-:S13]  /*9d70*/  PLOP3.LUT P0, PT, PT, PT, UP0, 0x80, 0x0 ;  /* 0x000000000000781c */ /* 0x000fda0003f0f008 */
[----:B------:R-:W-:Y:S05]  /*9d80*/  @P0 BRA `(.L_x_420) ;  /* 0x0000009000000947 */ /* 0x000fea0003800000 */
[----:B------:R-:W-:Y:S02]  /*9d90*/  ULDC UR4, c[0x0][0x32c] ;  /* 0x0000cb0000047ab9 */ /* 0x000fe40000000800 */
[----:B------:R-:W-:Y:S02]  /*9da0*/  UISETP.NE.AND UP0, UPT, UR27, UR4, UPT ;  /* 0x000000041b00728c */ /* 0x000fe4000bf05270 */
[----:B------:R-:W-:Y:S02]  /*9db0*/  ULOP3.LUT UR26, URZ, UR26, URZ, 0x33, !UPT ;  /* 0x0000001a3f1a7292 */ /* 0x000fe4000f8e333f */
[----:B------:R-:W-:Y:S02]  /*9dc0*/  ULDC.64 UR4, c[0x0][0x330] ;  /* 0x0000cc0000047ab9 */ /* 0x000fe40000000a00 */
[----:B------:R-:W-:-:S07]  /*9dd0*/  UIMAD.WIDE.U32 UR28, UR26, UR4, URZ ;  /* 0x000000041a1c72a5 */ /* 0x000fce000f8e003f */
[----:B------:R-:W-:Y:S02]  /*9de0*/  @UP0 UMOV UR27, UR29 ;  /* 0x0000001d001b0c82 */ /* 0x000fe40008000000 */
[----:B------:R-:W-:-:S04]  /*9df0*/  @UP0 USHF.R.U32.HI UR26, URZ, UR5, UR27 ;  /* 0x000000053f1a0299 */ /* 0x000fc8000801161b */
[----:B------:R-:W-:Y:S01]  /*9e00*/  ULOP3.LUT UR26, URZ, UR26, URZ, 0x33, !UPT ;  /* 0x0000001a3f1a7292 */ /* 0x000fe2000f8e333f */
[----:B------:R-:W-:Y:S05]  /*9e10*/  BRA `(.L_x_421) ;  /* 0x0000006000007947 */ /* 0x000fea0003800000 */
.L_x_420:
[----:B------:R-:W-:Y:S02]  /*9e20*/  ULDC UR4, c[0x0][0x32c] ;  /* 0x0000cb0000047ab9 */ /* 0x000fe40000000800 */
[----:B------:R-:W-:-:S03]  /*9e30*/  UISETP.NE.AND UP0, UPT, UR27, UR4, UPT ;  /* 0x000000041b00728c */ /* 0x000fc6000bf05270 */
[----:B------:R-:W-:Y:S02]  /*9e40*/  ULDC.64 UR4, c[0x0][0x330] ;  /* 0x0000cc0000047ab9 */ /* 0x000fe40000000a00 */
[----:B------:R-:W-:-:S07]  /*9e50*/  UIMAD.WIDE.U32 UR28, UR26, UR4, URZ ;  /* 0x000000041a1c72a5 */ /* 0x000fce000f8e003f */
[----:B------:R-:W-:Y:S02]  /*9e60*/  @UP0 UMOV UR27, UR29 ;  /* 0x0000001d001b0c82 */ /* 0x000fe40008000000 */
[----:B------:R-:W-:Y:S02]  /*9e70*/  @UP0 USHF.R.U32.HI UR26, URZ, UR5, UR27 ;  /* 0x000000053f1a0299 */ /* 0x000fe4000801161b */
.L_x_421:
[----:B------:R-:W-:Y:S02]  /*9e80*/  ULDC UR4, c[0x0][0x32c] ;  /* 0x0000cb0000047ab9 */ /* 0x000fe40000000800 */
[----:B------:R-:W-:-:S04]  /*9e90*/  UIMAD UR4, UR26, UR4, URZ ;  /* 0x000000041a0472a4 */ /* 0x000fc8000f8e023f */
[----:B------:R-:W-:-:S04]  /*9ea0*/  UISETP.LT.AND UP0, UPT, UR25, UR4, UPT ;  /* 0x000000041900728c */ /* 0x000fc8000bf01270 */
[----:B------:R-:W-:-:S04]  /*9eb0*/  USEL UR25, UR25, UR4, !UP0 ;  /* 0x0000000419197287 */ /* 0x000fc8000c000000 */
.L_x_419:
[----:B------:R-:W-:-:S04]  /*9ec0*/  UIADD3 UR25, UR25, 0x2f, URZ ;  /* 0x0000002f19197890 */ /* 0x000fc8000fffe03f */
        /* <DEDUP_REMOVED lines=9> */
[----:B------:R-:W2:Y:S04]  /*9f60*/  LDL R5, [R1+0x24] ;  /* 0x0000240001057983 */ /* 0x000ea80000100800 */
[----:B-1----:R-:W3:Y:S04]  /*9f70*/  LDL R4, [R1+0x30] ;  /* 0x0000300001047983 */ /* 0x002ee80000100800 */
[----:B------:R-:W3:Y:S01]  /*9f80*/  LDL R3, [R1+0x18] ;  /* 0x0000180001037983 */ /* 0x000ee20000100800 */
[C---:B--2---:R-:W-:Y:S01]  /*9f90*/  SHF.L.U64.HI R179, R5.reuse, 0x1, R6 ;  /* 0x0000000105b37819 */ /* 0x044fe20000010206 */
[----:B------:R-:W-:Y:S01]  /*9fa0*/  IMAD.SHL.U32 R178, R5, 0x2, RZ ;  /* 0x0000000205b27824 */ /* 0x000fe200078e00ff */
[C---:B---3--:R-:W-:Y:S01]  /*9fb0*/  SHF.L.U64.HI R177, R3.reuse, 0x1, R4 ;  /* 0x0000000103b17819 */ /* 0x048fe20000010204 */
[----:B------:R-:W-:-:S02]  /*9fc0*/  IMAD.SHL.U32 R176, R3, 0x2, RZ ;  /* 0x0000000203b07824 */ /* 0x000fc400078e00ff */
.L_x_427:
[----:B------:R-:W2:Y:S01]  /*9fd0*/  LDL R4, [R1+0x4] ;  /* 0x0000040001047983 */ /* 0x000ea20000100800 */
[----:B------:R-:W-:Y:S04]  /*9fe0*/  DEPBAR.LE SB0, 0x0 ;  /* 0x000080000000791a */ /* 0x000fe80000000000 */
[----:B------:R-:W3:Y:S01]  /*9ff0*/  LDL R3, [R1] ;  /* 0x0000000001037983 */ /* 0x000ee20000100800 */
[----:B------:R-:W-:Y:S03]  /*a000*/  UISETP.GT.AND UP0, UPT, UR8, UR24, UPT ;  /* 0x000000180800728c */ /* 0x000fe6000bf04270 */
[----:B------:R-:W-:Y:S03]  /*a010*/  BAR.SYNC.DEFER_BLOCKING 0x0 ;  /* 0x0000000000007b1d */ /* 0x000fe60000010000 */
[----:B------:R-:W-:Y:S03]  /*a020*/  PLOP3.LUT P0, PT, PT, PT, UP0, 0x80, 0x0 ;  /* 0x000000000000781c */ /* 0x000fe60003f0f008 */
[----:B------:R-:W1:Y:S04]  /*a030*/  LDSM.16.M88.4 R168, [R247] ;  /* 0x00000000f7a8783b */ /* 0x000e680000000200 */
[----:B------:R-:W4:Y:S04]  /*a040*/  LDSM.16.M88.4 R172, [R246] ;  /* 0x00000000f6ac783b */ /* 0x000f280000000200 */
[----:B--2---:R-:W2:Y:S04]  /*a050*/  LDSM.16.M88.4 R8, [R4+0x10100] ;  /* 0x010100000408783b */ /* 0x004ea80000000200 */
[----:B------:R-:W1:Y:S04]  /*a060*/  LDSM.16.M88.4 R16, [R4+0x10900] ;  /* 0x010900000410783b */ /* 0x000e680000000200 */
[----:B------:R-:W1:Y:S04]  /*a070*/  LDSM.16.M88.4 R24, [R4+0x11100] ;  /* 0x011100000418783b */ /* 0x000e680000000200 */
[----:B---3--:R3:W1:Y:S02]  /*a080*/  LDSM.16.M88.4 R156, [R3] ;  /* 0x00000000039c783b */ /* 0x0086640000000200 */
[----:B---3--:R-:W-:Y:S01]  /*a090*/  MOV R3, R0 ;  /* 0x0000000000037202 */ /* 0x008fe20000000f00 */
[----:B------:R-:W-:-:S05]  /*a0a0*/  @P0 BRA `(.L_x_423) ;  /* 0x0000043000000947 */ /* 0x000fca0003800000 */
[----:B----4-:R-:W3:Y:S01]  /*a0b0*/  LDL R4, [R1+0xc] ;  /* 0x00000c0001047983 */ /* 0x010ee20000100800 */
[----:B------:R-:W-:Y:S03]  /*a0c0*/  BSSY B0, `(.L_x_423) ;  /* 0x0000041000007945 */ /* 0x000fe60003800000 */
[----:B------:R-:W4:Y:S04]  /*a0d0*/  LDL R14, [R1+0x8] ;  /* 0x00000800010e7983 */ /* 0x000f280000100800 */
[----:B------:R-:W5:Y:S04]  /*a0e0*/  LDL R12, [R1+0x24] ;  /* 0x00002400010c7983 */ /* 0x000f680000100800 */
[----:B--2---:R-:W2:Y:S04]  /*a0f0*/  LDL R13, [R1+0x1c] ;  /* 0x00001c00010d7983 */ /* 0x004ea80000100800 */
[----:B------:R-:W2:Y:S04]  /*a100*/  LDL R21, [R1+0x10] ;  /* 0x0000100001157983 */ /* 0x000ea80000100800 */
[----:B------:R-:W2:Y:S01]  /*a110*/  LDL R23, [R1+0x28] ;  /* 0x0000280001177983 */ /* 0x000ea20000100800 */
[----:B---3--:R-:W-:Y:S01]  /*a120*/  SHF.R.S32.HI R5, RZ, 0x1f, R4 ;  /* 0x0000001fff057819 */ /* 0x008fe20000011404 */
[----:B------:R-:W-:Y:S04]  /*a130*/  IMAD.WIDE.U32 R6, R4, c[0x0][0x208], RZ ;  /* 0x0000820004067a25 */ /* 0x000fe800078e00ff */
        /* <DEDUP_REMOVED lines=8> */
[----:B------:R-:W-:Y:S01]  /*a1c0*/  IADD3 R15, P0, R6, UR14, RZ ;  /* 0x0000000e060f7c10 */ /* 0x000fe2000ff1e0ff */
[----:B------:R-:W3:Y:S03]  /*a1d0*/  LDL R14, [R1+0x14] ;  /* 0x00001400010e7983 */ /* 0x000ee60000100800 */
[----:B------:R-:W-:Y:S02]  /*a1e0*/  IADD3.X R4, R7, UR16, R4, P0, !PT ;  /* 0x0000001007047c10 */ /* 0x000fe400087fe404 */
[C---:B------:R-:W-:Y:S04]  /*a1f0*/  LEA R20, P0, R15.reuse, c[0x0][0x1f8], 0x1 ;  /* 0x00007e000f147a11 */ /* 0x040fe800078008ff */
[----:B------:R-:W-:Y:S01]  /*a200*/  LEA.HI.X R15, R15, c[0x0][0x1fc], R4, 0x1, P0 ;  /* 0x00007f000f0f7a11 */ /* 0x000fe200000f0c04 */
[----:B------:R-:W4:Y:S04]  /*a210*/  SHFL.IDX PT, R22, R20, RZ, 0x181f ;  /* 0x00181fff14167589 */ /* 0x000f2800000e0000 */
[----:B------:R-:W5:Y:S01]  /*a220*/  SHFL.IDX PT, R12, R15, RZ, 0x181f ;  /* 0x00181fff0f0c7589 */ /* 0x000f6200000e0000 */
[----:B----4-:R-:W-:Y:S05]  /*a230*/  IADD3 R6, P0, R22, R178, RZ ;  /* 0x000000b216067210 */ /* 0x010fea0007f1e0ff */
[----:B-----5:R-:W-:Y:S01]  /*a240*/  IMAD.X R7, R12, 0x1, R179, P0 ;  /* 0x000000010c077824 */ /* 0x020fe200000e06b3 */
[----:B------:R-:W-:Y:S04]  /*a250*/  IADD3 R4, P0, R22, R176, RZ ;  /* 0x000000b016047210 */ /* 0x000fe80007f1e0ff */
[----:B------:R-:W-:Y:S01]  /*a260*/  @!PT LDS RZ, [RZ] ;  /* 0x00000000fffff984 */ /* 0x000fe20000000800 */
[----:B--2---:R2:W-:Y:S01]  /*a270*/  LDGSTS.E.BYPASS.LTC128B.128 [R13+0x100], [R6.64], !P1 ;  /* 0x00100000060d7fae */ /* 0x0045e2000c901d56 */
[----:B------:R-:W-:Y:S05]  /*a280*/  IMAD.X R5, R12, 0x1, R177, P0 ;  /* 0x000000010c057824 */ /* 0x000fea00000e06b1 */
[----:B------:R4:W-:Y:S04]  /*a290*/  LDGSTS.E.BYPASS.LTC128B.128 [R13+0x1900], [R4.64], !P6 ;  /* 0x01900000040d7fae */ /* 0x0009e8000f101d56 */
[----:B--2---:R-:W2:Y:S01]  /*a2a0*/  LDL R7, [R1+0x2c] ;  /* 0x00002c0001077983 */ /* 0x004ea20000100800 */
[----:B---3--:R-:W-:Y:S05]  /*a2b0*/  IMAD.SHL.U32 R6, R14, 0x2, RZ ;  /* 0x000000020e067824 */ /* 0x008fea00078e00ff */
[----:B----4-:R-:W-:Y:S02]  /*a2c0*/  IADD3 R4, P0, R22, R6, RZ ;  /* 0x0000000616047210 */ /* 0x010fe40007f1e0ff */
[----:B--2---:R-:W-:Y:S02]  /*a2d0*/  SHF.L.U64.HI R7, R14, 0x1, R7 ;  /* 0x000000010e077819 */ /* 0x004fe40000010207 */
[----:B------:R-:W2:Y:S03]  /*a2e0*/  S2R R14, SR_TID.X ;  /* 0x00000000000e7919 */ /* 0x000ea60000002100 */
[----:B------:R-:W-:Y:S05]  /*a2f0*/  IMAD.X R5, R12, 0x1, R7, P0 ;  /* 0x000000010c057824 */ /* 0x000fea00000e0607 */
[----:B------:R3:W-:Y:S01]  /*a300*/  LDGSTS.E.BYPASS.LTC128B.128 [R13+0x3100], [R4.64], !P5 ;  /* 0x03100000040d7fae */ /* 0x0007e2000e901d56 */
[----:B--2---:R-:W-:Y:S01]  /*a310*/  ISETP.GT.AND P1, PT, R14, 0x7f, PT ;  /* 0x0000007f0e00780c */ /* 0x004fe20003f24270 */
[C---:B---3--:R-:W-:Y:S01]  /*a320*/  IMAD.SHL.U32 R4, R21.reuse, 0x2, RZ ;  /* 0x0000000215047824 */ /* 0x048fe200078e00ff */
[----:B------:R-:W-:Y:S04]  /*a330*/  SHF.L.U64.HI R5, R21, 0x1, R23 ;  /* 0x0000000115057819 */ /* 0x000fe80000010217 */
[----:B------:R-:W-:Y:S05]  /*a340*/  IADD3 R22, P0, R22, R4, RZ ;  /* 0x0000000416167210 */ /* 0x000fea0007f1e0ff */
[----:B------:R-:W-:Y:S05]  /*a350*/  IMAD.X R23, R12, 0x1, R5, P0 ;  /* 0x000000010c177824 */ /* 0x000fea00000e0605 */
[----:B------:R2:W-:Y:S01]  /*a360*/  LDGSTS.E.BYPASS.LTC128B.128 [R13+0x4900], [R22.64], !P4 ;  /* 0x04900000160d7fae */ /* 0x0005e2000e101d56 */
[----:B------:R-:W-:-:S05]  /*a370*/  @P1 BRA `(.L_x_424) ;  /* 0x0000015000001947 */ /* 0x000fca0003800000 */
[----:B------:R-:W-:-:S05]  /*a380*/  BRA.DIV ~URZ, `(.L_x_425) ;  /* 0x000099b27f007947 */ /* 0x000fca000b800000 */
[----:B------:R3:W4:Y:S04]  /*a390*/  SHFL.IDX PT, R21, R15, 0x1, 0x181f ;  /* 0x00381f000f157f89 */ /* 0x00072800000e0000 */
[----:B--2---:R3:W2:Y:S02]  /*a3a0*/  SHFL.IDX PT, R13, R20, 0x1, 0x181f ;  /* 0x00381f00140d7f89 */ /* 0x0046a400000e0000 */
.L_x_447:
[----:B------:R-:W5:Y:S04]  /*a3b0*/  LDL R14, [R1+0x24] ;  /* 0x00002400010e7983 */ /* 0x000f680000100800 */
[----:B---3--:R-:W3:Y:S01]  /*a3c0*/  LDL R12, [R1+0x1c] ;  /* 0x00001c00010c7983 */ /* 0x008ee20000100800 */
[----:B-----5:R-:W-:Y:S02]  /*a3d0*/  ISETP.GE.AND P1, PT, R14, c[0x0][0x1d4], PT ;  /* 0x000075000e007a0c */ /* 0x020fe40003f26270 */
[----:B--2---:R-:W-:Y:S05]  /*a3e0*/  IADD3 R14, P0, R13, R178, RZ ;  /* 0x000000b20d0e7210 */ /* 0x004fea0007f1e0ff */
[----:B----4-:R-:W-:Y:S06]  /*a3f0*/  IMAD.X R15, R21, 0x1, R179, P0 ;  /* 0x00000001150f7824 */ /* 0x010fec00000e06b3 */
[----:B------:R-:W-:Y:S01]  /*a400*/  @!PT LDS RZ, [RZ] ;  /* 0x00000000fffff984 */ /* 0x000fe20000000800 */
[----:B------:R-:W-:Y:S01]  /*a410*/  @!PT LDS RZ, [RZ] ;  /* 0x00000000fffff984 */ /* 0x000fe20000000800 */
[----:B------:R-:W-:Y:S01]  /*a420*/  @!PT LDS RZ, [RZ] ;  /* 0x00000000fffff984 */ /* 0x000fe20000000800 */
[----:B---3--:R2:W-:Y:S02]  /*a430*/  LDGSTS.E.BYPASS.LTC128B.128 [R12+0x1100], [R14.64], !P1 ;  /* 0x011000000e0c7fae */ /* 0x0085e4000c901d56 */
        /* <DEDUP_REMOVED lines=9> */
.L_x_424:
[----:B------:R-:W-:Y:S05]  /*a4d0*/  BSYNC B0 ;  /* 0x0000000000007941 */ /* 0x000fea0003800000 */
.L_x_423:
[----:B----4-:R-:W0:Y:S01]  /*a4e0*/  LDGDEPBAR ;  /* 0x00000000000079af */ /* 0x010e220000000000 */
[----:B------:R-:W-:Y:S01]  /*a4f0*/  WARPSYNC 0xffffffff ;  /* 0xffffffff00007948 */ /* 0x000fe20003800000 */
[C---:B--2---:R-:W-:Y:S01]  /*a500*/  HMMA.16816.F32 R4, R160.reuse, R8, RZ ;  /* 0x00000008a004723c */ /* 0x044fe200000018ff */
[----:B------:R-:W-:Y:S06]  /*a510*/  UISETP.GT.AND UP0, UPT, UR24, UR8, UPT ;  /* 0x000000081800728c */ /* 0x000fec000bf04270 */
[----:B------:R-:W-:Y:S01]  /*a520*/  PLOP3.LUT P0, PT, PT, PT, UP0, 0x40, 0x0 ;  /* 0x000000000000781c */ /* 0x000fe20003f0e808 */
[C---:B------:R-:W-:Y:S08]  /*a530*/  HMMA.16816.F32 R8, R160.reuse, R10, RZ ;  /* 0x0000000aa008723c */ /* 0x040ff000000018ff */
[C---:B-1----:R-:W-:Y:S08]  /*a540*/  HMMA.16816.F32 R12, R160.reuse, R16, RZ ;  /* 0x00000010a00c723c */ /* 0x042ff000000018ff */
[C---:B------:R-:W-:Y:S08]  /*a550*/  HMMA.16816.F32 R16, R160.reuse, R18, RZ ;  /* 0x00000012a010723c */ /* 0x040ff000000018ff */
[C---:B------:R-:W-:Y:S08]  /*a560*/  HMMA.16816.F32 R20, R160.reuse, R24, RZ ;  /* 0x00000018a014723c */ /* 0x040ff000000018ff */
[----:B------:R-:W-:Y:S08]  /*a570*/  HMMA.16816.F32 R24, R160, R26, RZ ;  /* 0x0000001aa018723c */ /* 0x000ff000000018ff */
[C---:B------:R-:W-:Y:S08]  /*a580*/  HMMA.16816.F32 R4, R164.reuse, R156, R4 ;  /* 0x0000009ca404723c */ /* 0x040ff00000001804 */
[C---:B------:R-:W-:Y:S01]  /*a590*/  HMMA.16816.F32 R8, R164.reuse, R158, R8 ;  /* 0x0000009ea408723c */ /* 0x040fe20000001808 */
[----:B------:R-:W1:Y:S07]  /*a5a0*/  LDSM.16.M88.4 R156, [R251+0x10100] ;  /* 0x01010000fb9c783b */ /* 0x000e6e0000000200 */
[C---:B------:R-:W-:Y:S08]  /*a5b0*/  HMMA.16816.F32 R12, R164.reuse, R168, R12 ;  /* 0x000000a8a40c723c */ /* 0x040ff0000000180c */
[C---:B------:R-:W-:Y:S01]  /*a5c0*/  HMMA.16816.F32 R16, R164.reuse, R170, R16 ;  /* 0x000000aaa410723c */ /* 0x040fe20000001810 */
[----:B------:R-:W2:Y:S07]  /*a5d0*/  LDSM.16.M88.4 R168, [R251+0x10900] ;  /* 0x01090000fba8783b */ /* 0x000eae0000000200 */
[C---:B------:R-:W-:Y:S01]  /*a5e0*/  HMMA.16816.F32 R20, R164.reuse, R172, R20 ;  /* 0x000000aca414723c */ /* 0x040fe20000001814 */
[----:B------:R-:W3:Y:S07]  /*a5f0*/  LDL R173, [R1+0x4] ;  /* 0x0000040001ad7983 */ /* 0x000eee0000100800 */
[----:B------:R-:W-:Y:S08]  /*a600*/  HMMA.16816.F32 R24, R164, R174, R24 ;  /* 0x000000aea418723c */ /* 0x000ff00000001818 */
        /* <DEDUP_REMOVED lines=13> */
[C---:B------:R-:W-:Y:S08]  /*a6e0*/  HMMA.16816.F32 R16, R184.reuse, R158, R16 ;  /* 0x0000009eb810723c */ /* 0x040ff00000001810 */
[C---:B--2---:R-:W-:Y:S08]  /*a6f0*/  HMMA.16816.F32 R20, R184.reuse, R168, R20 ;  /* 0x000000a8b814723c */ /* 0x044ff00000001814 */
[----:B------:R-:W-:Y:S01]  /*a700*/  HMMA.16816.F32 R24, R184, R170, R24 ;  /* 0x000000aab818723c */ /* 0x000fe20000001818 */
[----:B---3--:R-:W1:Y:S08]  /*a710*/  LDSM.16.M88.4 R156, [R173+0x11900] ;  /* 0x01190000ad9c783b */ /* 0x008e700000000200 */
        /* <DEDUP_REMOVED lines=107> */
[----:B------:R-:W-:Y:S01]  /*add0*/  FMUL.FTZ R7, R7, c[0x0][0x320] ;  /* 0x0000c80007077a20 */ /* 0x000fe20000410000 */
[C---:B-1----:R-:W-:Y:S03]  /*ade0*/  HMMA.16816.F32 R12, R232.reuse, R156, R12 ;  /* 0x0000009ce80c723c */ /* 0x042fe6000000180c */
[----:B------:R-:W-:Y:S03]  /*adf0*/  FMUL.FTZ R8, R8, c[0x0][0x320] ;  /* 0x0000c80008087a20 */ /* 0x000fe60000410000 */
[----:B------:R-:W1:Y:S01]  /*ae00*/  MUFU.TANH R170, R5 ;  /* 0x0000000500aa7308 */ /* 0x000e620000002400 */
[----:B------:R-:W-:Y:S01]  /*ae10*/  FMUL.FTZ R9, R9, c[0x0][0x320] ;  /* 0x0000c80009097a20 */ /* 0x000fe20000410000 */
[C---:B------:R-:W-:Y:S08]  /*ae20*/  HMMA.16816.F32 R16, R232.reuse, R158, R16 ;  /* 0x0000009ee810723c */ /* 0x040ff00000001810 */
[----:B------:R-:W3:Y:S08]  /*ae30*/  MUFU.TANH R173, R6 ;  /* 0x0000000600ad7308 */ /* 0x000ef00000002400 */
[----:B------:R-:W-:Y:S02]  /*ae40*/  FMUL.FTZ R12, R12, c[0x0][0x320] ;  /* 0x0000c8000c0c7a20 */ /* 0x000fe40000410000 */
[----:B------:R4:W1:Y:S01]  /*ae50*/  MUFU.TANH R174, R7 ;  /* 0x0000000700ae7308 */ /* 0x0008620000002400 */
[----:B------:R-:W-:Y:S09]  /*ae60*/  FMUL.FTZ R13, R13, c[0x0][0x320] ;  /* 0x0000c8000d0d7a20 */ /* 0x000ff20000410000 */
[----:B------:R5:W1:Y:S10]  /*ae70*/  MUFU.TANH R171, R8 ;  /* 0x0000000800ab7308 */ /* 0x000a740000002400 */
[----:B------:R1:W1:Y:S01]  /*ae80*/  MUFU.TANH R156, R9 ;  /* 0x00000009009c7308 */ /* 0x0002620000002400 */
[----:B----4-:R-:W4:Y:S01]  /*ae90*/  LDSM.16.M88.4 R4, [R245+0x5800] ;  /* 0x00580000f504783b */ /* 0x010f220000000200 */
[----:B------:R-:W-:Y:S08]  /*aea0*/  DEPBAR.LE SB0, 0x0 ;  /* 0x000080000000791a */ /* 0x000ff00000000000 */
[----:B------:R2:W2:Y:S01]  /*aeb0*/  MUFU.TANH R158, R12 ;  /* 0x0000000c009e7308 */ /* 0x0004a20000002400 */
[----:B------:R-:W-:Y:S01]  /*aec0*/  BAR.SYNC.DEFER_BLOCKING 0x0 ;  /* 0x0000000000007b1d */ /* 0x000fe20000010000 */
[----:B-----5:R-:W-:Y:S02]  /*aed0*/  FMUL.FTZ R8, R11, c[0x0][0x320] ;  /* 0x0000c8000b087a20 */ /* 0x020fe40000410000 */
[----:B------:R-:W-:Y:S06]  /*aee0*/  FMUL.FTZ R11, R14, c[0x0][0x320] ;  /* 0x0000c8000e0b7a20 */ /* 0x000fec0000410000 */
[----:B------:R5:W3:Y:S01]  /*aef0*/  MUFU.TANH R157, R13 ;  /* 0x0000000d009d7308 */ /* 0x000ae20000002400 */
[----:B-1----:R-:W-:Y:S02]  /*af00*/  FMUL.FTZ R9, R10, c[0x0][0x320] ;  /* 0x0000c8000a097a20 */ /* 0x002fe40000410000 */
[----:B------:R-:W-:Y:S02]  /*af10*/  FMUL.FTZ R10, R15, c[0x0][0x320] ;  /* 0x0000c8000f0a7a20 */ /* 0x000fe40000410000 */
[----:B------:R-:W-:Y:S05]  /*af20*/  FMUL.FTZ R15, R16, c[0x0][0x320] ;  /* 0x0000c800100f7a20 */ /* 0x000fea0000410000 */
[----:B------:R-:W1:Y:S01]  /*af30*/  MUFU.TANH R9, R9 ;  /* 0x0000000900097308 */ /* 0x000e620000002400 */
[----:B------:R-:W-:Y:S02]  /*af40*/  FMUL.FTZ R16, R17, c[0x0][0x320] ;  /* 0x0000c80011107a20 */ /* 0x000fe40000410000 */
[----:B--2---:R-:W-:Y:S07]  /*af50*/  FMUL.FTZ R12, R19, c[0x0][0x320] ;  /* 0x0000c800130c7a20 */ /* 0x004fee0000410000 */
[----:B------:R-:W2:Y:S01]  /*af60*/  MUFU.TANH R8, R8 ;  /* 0x0000000800087308 */ /* 0x000ea20000002400 */
[C---:B----4-:R-:W-:Y:S05]  /*af70*/  HMMA.16816.F32 R20, R232.reuse, R4, R20 ;  /* 0x00000004e814723c */ /* 0x050fea0000001814 */
[----:B-----5:R-:W-:Y:S04]  /*af80*/  FMUL.FTZ R13, R18, c[0x0][0x320] ;  /* 0x0000c800120d7a20 */ /* 0x020fe80000410000 */
[----:B------:R-:W4:Y:S01]  /*af90*/  MUFU.TANH R11, R11 ;  /* 0x0000000b000b7308 */ /* 0x000f220000002400 */
        /* <DEDUP_REMOVED lines=9> */
[----:B------:R-:W1:Y:S01]  /*b030*/  MUFU.TANH R16, R16 ;  /* 0x0000001000107308 */ /* 0x000e620000002400 */
[----:B------:R-:W-:Y:S02]  /*b040*/  FMUL.FTZ R5, R26, c[0x0][0x320] ;  /* 0x0000c8001a057a20 */ /* 0x000fe40000410000 */
[----:B------:R-:W-:Y:S07]  /*b050*/  FMUL.FTZ R4, R27, c[0x0][0x320] ;  /* 0x0000c8001b047a20 */ /* 0x000fee0000410000 */
[----:B------:R-:W1:Y:S10]  /*b060*/  MUFU.TANH R13, R13 ;  /* 0x0000000d000d7308 */ /* 0x000e740000002400 */
[----:B------:R-:W1:Y:S10]  /*b070*/  MUFU.TANH R12, R12 ;  /* 0x0000000c000c7308 */ /* 0x000e740000002400 */
[----:B------:R1:W1:Y:S10]  /*b080*/  MUFU.TANH R172, R20 ;  /* 0x0000001400ac7308 */ /* 0x0002740000002400 */
[----:B------:R-:W1:Y:S10]  /*b090*/  MUFU.TANH R7, R7 ;  /* 0x0000000700077308 */ /* 0x000e740000002400 */
[----:B------:R1:W1:Y:S10]  /*b0a0*/  MUFU.TANH R175, R22 ;  /* 0x0000001600af7308 */ /* 0x0002740000002400 */
[----:B------:R-:W1:Y:S10]  /*b0b0*/  MUFU.TANH R14, R14 ;  /* 0x0000000e000e7308 */ /* 0x000e740000002400 */
[----:B------:R-:W1:Y:S10]  /*b0c0*/  MUFU.TANH R18, R18 ;  /* 0x0000001200127308 */ /* 0x000e740000002400 */
[----:B------:R-:W1:Y:S10]  /*b0d0*/  MUFU.TANH R17, R17 ;  /* 0x0000001100117308 */ /* 0x000e740000002400 */
[----:B------:R-:W1:Y:S10]  /*b0e0*/  MUFU.TANH R5, R5 ;  /* 0x0000000500057308 */ /* 0x000e740000002400 */
[----:B------:R-:W1:Y:S01]  /*b0f0*/  MUFU.TANH R4, R4 ;  /* 0x0000000400047308 */ /* 0x000e620000002400 */
[----:B------:R-:W-:-:S05]  /*b100*/  @P0 BRA `(.L_x_426) ;  /* 0x000004d000000947 */ /* 0x000fca0003800000 */
[----:B--234-:R-:W2:Y:S01]  /*b110*/  LDL R169, [R1+0x20] ;  /* 0x0000200001a97983 */ /* 0x01cea20000100800 */
[----:B------:R-:W-:Y:S01]  /*b120*/  IMAD.MOV.U32 R159, RZ, RZ, c[0x0][0x2b8] ;  /* 0x0000ae00ff9f7624 */ /* 0x000fe200078e00ff */
[----:B------:R-:W-:Y:S02]  /*b130*/  UIMAD UR5, UR24, 0x30, UR10 ;  /* 0x00000030180578a4 */ /* 0x000fe4000f8e020a */
[----:B------:R-:W3:Y:S02]  /*b140*/  S2R R26, SR_TID.X ;  /* 0x00000000001a7919 */ /* 0x000ee40000002100 */
[----:B------:R-:W-:Y:S02]  /*b150*/  ISETP.NE.AND P1, PT, R159, 0x1, PT ;  /* 0x000000019f00780c */ /* 0x000fe40003f25270 */
[----:B------:R4:W-:Y:S01]  /*b160*/  STL [R1+0x58], R0 ;  /* 0x0000580001007387 */ /* 0x0009e20000100800 */
[----:B------:R-:W-:Y:S03]  /*b170*/  IMAD.U32 R6, RZ, RZ, UR5 ;  /* 0x00000005ff067e24 */ /* 0x000fe6000f8e00ff */
[----:B------:R-:W2:Y:S01]  /*b180*/  LDL R24, [R1+0x24] ;  /* 0x0000240001187983 */ /* 0x000ea20000100800 */
[----:B----4-:R-:W-:Y:S01]  /*b190*/  IMAD.MOV.U32 R0, RZ, RZ, RZ ;  /* 0x000000ffff007224 */ /* 0x010fe200078e00ff */
[----:B--2---:R-:W-:Y:S02]  /*b1a0*/  ISETP.GE.AND P2, PT, R24, c[0x0][0x1d4], PT ;  /* 0x0000750018007a0c */ /* 0x004fe40003f46270 */
[----:B------:R-:W-:Y:S02]  /*b1b0*/  IADD3 R6, R6, -0x30, R169 ;  /* 0xffffffd006067810 */ /* 0x000fe40007ffe0a9 */
[----:B------:R-:W2:Y:S01]  /*b1c0*/  LDL R169, [R1+0x1c] ;  /* 0x00001c0001a97983 */ /* 0x000ea20000100800 */
[----:B---3--:R-:W-:Y:S02]  /*b1d0*/  SHF.R.S32.HI R25, RZ, 0x1f, R26 ;  /* 0x0000001fff197819 */ /* 0x008fe4000001141a */
[----:B-1----:R-:W-:Y:S02]  /*b1e0*/  @P1 IMAD.HI.U32 R20, R6, c[0x0][0x2bc], RZ ;  /* 0x0000af0006141a27 */ /* 0x002fe400078e00ff */
[----:B------:R-:W-:Y:S02]  /*b1f0*/  LEA.HI R25, R25, R26, RZ, 0x3 ;  /* 0x0000001a19197211 */ /* 0x000fe400078f18ff */
[----:B------:R-:W-:Y:S01]  /*b200*/  IMAD.MOV.U32 R19, RZ, RZ, R6 ;  /* 0x000000ffff137224 */ /* 0x000fe200078e0006 */
[----:B------:R-:W-:Y:S02]  /*b210*/  @P1 SHF.R.U32.HI R19, RZ, c[0x0][0x2c0], R20 ;  /* 0x0000b000ff131a19 */ /* 0x000fe40000011614 */
[----:B------:R-:W-:Y:S02]  /*b220*/  SHF.R.S32.HI R25, RZ, 0x3, R25 ;  /* 0x00000003ff197819 */ /* 0x000fe40000011419 */
        /* <DEDUP_REMOVED lines=8> */
[----:B------:R3:W4:Y:S02]  /*b2b0*/  @!P3 LDG.E R0, [R20.64] ;  /* 0x000000161400b981 */ /* 0x000724000c1e1900 */
[----:B------:R-:W-:Y:S04]  /*b2c0*/  IMAD R6, R6, c[0x0][0x1e0], RZ ;  /* 0x0000780006067a24 */ /* 0x000fe800078e02ff */
[C---:B------:R-:W-:Y:S02]  /*b2d0*/  IMAD R6, R23.reuse, c[0x0][0x1e4], R6 ;  /* 0x0000790017067a24 */ /* 0x040fe400078e0206 */
[----:B---3--:R-:W-:Y:S04]  /*b2e0*/  IMAD.WIDE.U32 R20, R23, c[0x0][0x1e0], RZ ;  /* 0x0000780017147a25 */ /* 0x008fe800078e00ff */
[----:B------:R-:W-:Y:S01]  /*b2f0*/  IMAD.IADD R21, R21, 0x1, R6 ;  /* 0x0000000115157824 */ /* 0x000fe200078e0206 */
[----:B----4-:R3:W-:Y:S01]  /*b300*/  STL [R1+0x8], R0 ;  /* 0x0000080001007387 */ /* 0x0107e20000100800 */
[----:B------:R-:W-:Y:S02]  /*b310*/  SHF.R.S32.HI R6, RZ, 0x1f, R0 ;  /* 0x0000001fff067819 */ /* 0x000fe40000011400 */
[----:B------:R-:W-:Y:S01]  /*b320*/  IMAD.WIDE.U32 R20, R0, c[0x0][0x1f0], R20 ;  /* 0x00007c0000147a25 */ /* 0x000fe200078e0014 */
[----:B-1----:R-:W4:Y:S03]  /*b330*/  LDL R23, [R1+0x14] ;  /* 0x0000140001177983 */ /* 0x002f260000100800 */
[----:B------:R-:W-:Y:S01]  /*b340*/  IMAD R6, R6, c[0x0][0x1f0], RZ ;  /* 0x00007c0006067a24 */ /* 0x000fe200078e02ff */
[----:B------:R-:W-:Y:S01]  /*b350*/  IADD3 R20, P0, R20, UR18, RZ ;  /* 0x0000001214147c10 */ /* 0x000fe2000ff1e0ff */
[----:B------:R-:W4:Y:S02]  /*b360*/  LDL R159, [R1+0x10] ;  /* 0x00001000019f7983 */ /* 0x000f240000100800 */
[----:B------:R-:W-:Y:S05]  /*b370*/  IMAD R6, R0, c[0x0][0x1f4], R6 ;  /* 0x00007d0000067a24 */ /* 0x000fea00078e0206 */
[----:B------:R-:W-:Y:S02]  /*b380*/  IADD3.X R6, R21, UR6, R6, P0, !PT ;  /* 0x0000000615067c10 */ /* 0x000fe400087fe406 */
[C---:B------:R-:W-:Y:S04]  /*b390*/  LEA R19, P0, R20.reuse, c[0x0][0x1c8], 0x1 ;  /* 0x0000720014137a11 */ /* 0x040fe800078008ff */
[----:B------:R-:W-:Y:S01]  /*b3a0*/  LEA.HI.X R6, R20, c[0x0][0x1cc], R6, 0x1, P0 ;  /* 0x0000730014067a11 */ /* 0x000fe200000f0c06 */
[----:B------:R-:W1:Y:S01]  /*b3b0*/  SHFL.IDX PT, R21, R19, RZ, 0x181f ;  /* 0x00181fff13157589 */ /* 0x000e6200000e0000 */
[----:B------:R-:W-:Y:S03]  /*b3c0*/  IADD3 R20, -R25, 0x30, RZ ;  /* 0x0000003019147810 */ /* 0x000fe60007ffe1ff */
[----:B---3--:R-:W3:Y:S01]  /*b3d0*/  LDL R0, [R1+0x2c] ;  /* 0x00002c0001007983 */ /* 0x008ee20000100800 */
[----:B------:R-:W-:Y:S03]  /*b3e0*/  ISETP.GE.AND P0, PT, R20, 0x1, PT ;  /* 0x000000011400780c */ /* 0x000fe60003f06270 */
[----:B------:R-:W2:Y:S04]  /*b3f0*/  SHFL.IDX PT, R22, R6, RZ, 0x181f ;  /* 0x00181fff06167589 */ /* 0x000ea800000e0000 */
[----:B------:R-:W3:Y:S04]  /*b400*/  SHFL.IDX PT, R19, R19, 0x1, 0x181f ;  /* 0x00381f0013137f89 */ /* 0x000ee800000e0000 */
[----:B------:R-:W3:Y:S02]  /*b410*/  SHFL.IDX PT, R6, R6, 0x1, 0x181f ;  /* 0x00381f0006067f89 */ /* 0x000ee400000e0000 */
[C---:B-1----:R-:W-:Y:S05]  /*b420*/  @P0 IADD3 R24, P1, R21.reuse, R178, RZ ;  /* 0x000000b215180210 */ /* 0x042fea0007f3e0ff */
[C---:B--2---:R-:W-:Y:S05]  /*b430*/  @P0 IMAD.X R25, R22.reuse, 0x1, R179, P1 ;  /* 0x0000000116190824 */ /* 0x044fea00008e06b3 */
[----:B------:R1:W-:Y:S02]  /*b440*/  @P0 LDGSTS.E.BYPASS.LTC128B.128 [R169+0x10100], [R24.64], !P2 ;  /* 0x1010000018a90fae */ /* 0x0003e4000d101d56 */
[----:B-1----:R-:W-:Y:S05]  /*b450*/  @P0 IADD3 R24, P1, R21, R176, RZ ;  /* 0x000000b015180210 */ /* 0x002fea0007f3e0ff */
[----:B------:R-:W-:Y:S05]  /*b460*/  @P0 IMAD.X R25, R22, 0x1, R177, P1 ;  /* 0x0000000116190824 */ /* 0x000fea00008e06b1 */
[----:B------:R4:W-:Y:S02]  /*b470*/  @P0 LDGSTS.E.BYPASS.LTC128B.128 [R169+0x11900], [R24.64], !P6 ;  /* 0x1190000018a90fae */ /* 0x0009e4000f101d56 */
[CC--:B----4-:R-:W-:Y:S04]  /*b480*/  @P0 LEA R24, P1, R23.reuse, R21.reuse, 0x1 ;  /* 0x0000001517180211 */ /* 0x0d0fe800078208ff */
[-CC-:B---3--:R-:W-:Y:S02]  /*b490*/  @P0 LEA.HI.X R25, R23, R22.reuse, R0.reuse, 0x1, P1 ;  /* 0x0000001617190211 */ /* 0x188fe400008f0c00 */
[C---:B------:R-:W-:Y:S03]  /*b4a0*/  @P0 LEA R26, P1, R159.reuse, R21, 0x1 ;  /* 0x000000159f1a0211 */ /* 0x040fe600078208ff */
[----:B------:R1:W-:Y:S04]  /*b4b0*/  @P0 LDGSTS.E.BYPASS.LTC128B.128 [R169+0x13100], [R24.64], !P5 ;  /* 0x1310000018a90fae */ /* 0x0003e8000e901d56 */
[----:B-1----:R-:W2:Y:S02]  /*b4c0*/  LDL R25, [R1+0x28] ;  /* 0x0000280001197983 */ /* 0x002ea40000100800 */
[----:B--2---:R-:W-:Y:S05]  /*b4d0*/  @P0 LEA.HI.X R27, R159, R22, R25, 0x1, P1 ;  /* 0x000000169f1b0211 */ /* 0x004fea00008f0c19 */
[----:B------:R1:W-:Y:S01]  /*b4e0*/  @P0 LDGSTS.E.BYPASS.LTC128B.128 [R169+0x14900], [R26.64], !P4 ;  /* 0x149000001aa90fae */ /* 0x0003e2000e101d56 */
[----:B------:R-:W-:Y:S11]  /*b4f0*/  ISETP.GE.AND P0, PT, R20, 0x21, PT ;  /* 0x000000211400780c */ /* 0x000ff60003f06270 */
[----:B------:R-:W-:Y:S02]  /*b500*/  @!UPT UIADD3 URZ, URZ, URZ, URZ ;  /* 0x0000003f3f3ff290 */ /* 0x000fe4000fffe03f */
[C---:B------:R-:W-:Y:S05]  /*b510*/  @P0 IADD3 R20, P1, R19.reuse, R178, RZ ;  /* 0x000000b213140210 */ /* 0x040fea0007f3e0ff */
[C---:B------:R-:W-:Y:S05]  /*b520*/  @P0 IMAD.X R21, R6.reuse, 0x1, R179, P1 ;  /* 0x0000000106150824 */ /* 0x040fea00008e06b3 */
[----:B------:R2:W-:Y:S02]  /*b530*/  @P0 LDGSTS.E.BYPASS.LTC128B.128 [R169+0x11100], [R20.64], !P2 ;  /* 0x1110000014a90fae */ /* 0x0005e4000d101d56 */
[----:B--2---:R-:W-:Y:S05]  /*b540*/  @P0 IADD3 R20, P1, R19, R176, RZ ;  /* 0x000000b013140210 */ /* 0x004fea0007f3e0ff */
[----:B------:R-:W-:Y:S05]  /*b550*/  @P0 IMAD.X R21, R6, 0x1, R177, P1 ;  /* 0x0000000106150824 */ /* 0x000fea00008e06b1 */
[----:B------:R2:W-:Y:S02]  /*b560*/  @P0 LDGSTS.E.BYPASS.LTC128B.128 [R169+0x12900], [R20.64], !P6 ;  /* 0x1290000014a90fae */ /* 0x0005e4000f101d56 */
[CC--:B--2---:R-:W-:Y:S04]  /*b570*/  @P0 LEA R20, P1, R23.reuse, R19.reuse, 0x1 ;  /* 0x0000001317140211 */ /* 0x0c4fe800078208ff */
[-C--:B------:R-:W-:Y:S02]  /*b580*/  @P0 LEA.HI.X R21, R23, R6.reuse, R0, 0x1, P1 ;  /* 0x0000000617150211 */ /* 0x080fe400008f0c00 */
[----:B------:R1:W5:Y:S01]  /*b590*/  LDL.LU R0, [R1+0x58] ;  /* 0x0000580001007983 */ /* 0x0003620000300800 */
[C---:B------:R-:W-:Y:S03]  /*b5a0*/  @P0 LEA R22, P1, R159.reuse, R19, 0x1 ;  /* 0x000000139f160211 */ /* 0x040fe600078208ff */
[----:B------:R1:W-:Y:S01]  /*b5b0*/  @P0 LDGSTS.E.BYPASS.LTC128B.128 [R169+0x14100], [R20.64], !P5 ;  /* 0x1410000014a90fae */ /* 0x0003e2000e901d56 */
[----:B------:R-:W-:Y:S05]  /*b5c0*/  @P0 LEA.HI.X R23, R159, R6, R25, 0x1, P1 ;  /* 0x000000069f170211 */ /* 0x000fea00008f0c19 */
[----:B------:R1:W-:Y:S04]  /*b5d0*/  @P0 LDGSTS.E.BYPASS.LTC128B.128 [R169+0x15900], [R22.64], !P4 ;  /* 0x1590000016a90fae */ /* 0x0003e8000e101d56 */
.L_x_426:
[----:B-1234-:R-:W2:Y:S01]  /*b5e0*/  LDL.LU R23, [R1+0x44] ;  /* 0x0000440001177983 */ /* 0x01eea20000300800 */
[----:B-----5:R-:W-:Y:S01]  /*b5f0*/  FMNMX.FTZ R0, R168, R0, !PT ;  /* 0x00000000a8007209 */ /* 0x020fe20007810000 */
[----:B------:R-:W-:Y:S02]  /*b600*/  UISETP.GT.AND UP0, UPT, UR24, UR4, UPT ;  /* 0x000000041800728c */ /* 0x000fe4000bf04270 */
[----:B------:R-:W0:Y:S01]  /*b610*/  LDGDEPBAR ;  /* 0x00000000000079af */ /* 0x000e220000000000 */
[----:B------:R-:W-:Y:S01]  /*b620*/  FMNMX.FTZ R0, R170, R0, !PT ;  /* 0x00000000aa007209 */ /* 0x000fe20007810000 */
[----:B------:R-:W-:Y:S02]  /*b630*/  UIADD3 UR5, UR24, -0x1, URZ ;  /* 0xffffffff18057890 */ /* 0x000fe4000fffe03f */
[----:B------:R-:W-:Y:S02]  /*b640*/  PLOP3.LUT P0, PT, PT, PT, UP0, 0x80, 0x0 ;  /* 0x000000000000781c */ /* 0x000fe40003f0f008 */
[----:B------:R-:W-:Y:S03]  /*b650*/  FMNMX.FTZ R0, R171, R0, !PT ;  /* 0x00000000ab007209 */ /* 0x000fe60007810000 */
[----:B------:R-:W-:Y:S01]  /*b660*/  UMOV UR24, UR5 ;  /* 0x0000000500187c82 */ /* 0x000fe20008000000 */
        /* <DEDUP_REMOVED lines=13> */
[C---:B------:R-:W-:Y:S02]  /*b740*/  FMUL.FTZ R169, R0.reuse, c[0x0][0x2d0] ;  /* 0x0000b40000a97a20 */ /* 0x040fe40000410000 */
[----:B------:R-:W-:Y:S02]  /*b750*/  FADD.FTZ R3, -R0, R3 ;  /* 0x0000000300037221 */ /* 0x000fe40000010100 */
[--C-:B------:R-:W-:Y:S02]  /*b760*/  FFMA.FTZ R168, R168, c[0x0][0x2d0], -R169.reuse ;  /* 0x0000b400a8a87a23 */ /* 0x100fe400000108a9 */
[--C-:B------:R-:W-:Y:S02]  /*b770*/  FFMA.FTZ R19, R170, c[0x0][0x2d0], -R169.reuse ;  /* 0x0000b400aa137a23 */ /* 0x100fe400000108a9 */
[--C-:B------:R-:W-:Y:S02]  /*b780*/  FFMA.FTZ R20, R171, c[0x0][0x2d0], -R169.reuse ;  /* 0x0000b400ab147a23 */ /* 0x100fe400000108a9 */
[--C-:B------:R-:W-:Y:S01]  /*b790*/  FFMA.FTZ R156, R156, c[0x0][0x2d0], -R169.reuse ;  /* 0x0000b4009c9c7a23 */ /* 0x100fe200000108a9 */
[----:B------:R-:W-:Y:S01]  /*b7a0*/  MUFU.EX2 R168, R168 ;  /* 0x000000a800a87308 */ /* 0x000fe20000000800 */
[--C-:B------:R-:W-:Y:S02]  /*b7b0*/  FFMA.FTZ R22, R158, c[0x0][0x2d0], -R169.reuse ;  /* 0x0000b4009e167a23 */ /* 0x100fe400000108a9 */
[--C-:B------:R-:W-:Y:S02]  /*b7c0*/  FFMA.FTZ R21, R157, c[0x0][0x2d0], -R169.reuse ;  /* 0x0000b4009d157a23 */ /* 0x100fe400000108a9 */
[--C-:B------:R-:W-:Y:S02]  /*b7d0*/  FFMA.FTZ R24, R15, c[0x0][0x2d0], -R169.reuse ;  /* 0x0000b4000f187a23 */ /* 0x100fe400000108a9 */
[--C-:B------:R-:W-:Y:S01]  /*b7e0*/  FFMA.FTZ R25, R16, c[0x0][0x2d0], -R169.reuse ;  /* 0x0000b40010197a23 */ /* 0x100fe200000108a9 */
[----:B------:R-:W-:Y:S01]  /*b7f0*/  MOV R16, R22 ;  /* 0x0000001600107202 */ /* 0x000fe20000000f00 */
[--C-:B------:R-:W-:Y:S01]  /*b800*/  FFMA.FTZ R172, R172, c[0x0][0x2d0], -R169.reuse ;  /* 0x0000b400acac7a23 */ /* 0x100fe200000108a9 */
[----:B------:R-:W-:Y:S01]  /*b810*/  MUFU.EX2 R19, R19 ;  /* 0x0000001300137308 */ /* 0x000fe20000000800 */
[--C-:B------:R-:W-:Y:S02]  /*b820*/  FFMA.FTZ R171, R7, c[0x0][0x2d0], -R169.reuse ;  /* 0x0000b40007ab7a23 */ /* 0x100fe400000108a9 */
[--C-:B------:R-:W-:Y:S02]  /*b830*/  FFMA.FTZ R170, R18, c[0x0][0x2d0], -R169.reuse ;  /* 0x0000b40012aa7a23 */ /* 0x100fe400000108a9 */
[----:B------:R-:W-:Y:S02]  /*b840*/  FFMA.FTZ R169, R17, c[0x0][0x2d0], -R169 ;  /* 0x0000b40011a97a23 */ /* 0x000fe400000108a9 */
[----:B------:R-:W3:Y:S01]  /*b850*/  LDL.LU R17, [R1+0x40] ;  /* 0x0000400001117983 */ /* 0x000ee20000300800 */
[----:B------:R-:W-:Y:S02]  /*b860*/  FMUL.FTZ R3, R3, c[0x0][0x2d0] ;  /* 0x0000b40003037a20 */ /* 0x000fe40000410000 */
[----:B------:R-:W-:Y:S10]  /*b870*/  MUFU.EX2 R20, R20 ;  /* 0x0000001400147308 */ /* 0x000ff40000000800 */
[----:B------:R-:W1:Y:S10]  /*b880*/  MUFU.EX2 R6, R3 ;  /* 0x0000000300067308 */ /* 0x000e740000000800 */
[----:B------:R4:W2:Y:S10]  /*b890*/  MUFU.EX2 R158, R156 ;  /* 0x0000009c009e7308 */ /* 0x0008b40000000800 */
[----:B------:R-:W-:Y:S01]  /*b8a0*/  MUFU.EX2 R169, R169 ;  /* 0x000000a900a97308 */ /* 0x000fe20000000800 */
[C---:B-1----:R-:W-:Y:S02]  /*b8b0*/  FMUL.FTZ R28, R6.reuse, R28 ;  /* 0x0000001c061c7220 */ /* 0x042fe40000410000 */
[C---:B------:R-:W-:Y:S02]  /*b8c0*/  FMUL.FTZ R29, R6.reuse, R29 ;  /* 0x0000001d061d7220 */ /* 0x040fe40000410000 */
[C---:B------:R-:W-:Y:S02]  /*b8d0*/  FMUL.FTZ R32, R6.reuse, R32 ;  /* 0x0000002006207220 */ /* 0x040fe40000410000 */
[C---:B------:R-:W-:Y:S03]  /*b8e0*/  FMUL.FTZ R33, R6.reuse, R33 ;  /* 0x0000002106217220 */ /* 0x040fe60000410000 */
[----:B------:R-:W-:Y:S01]  /*b8f0*/  MUFU.EX2 R171, R171 ;  /* 0x000000ab00ab7308 */ /* 0x000fe20000000800 */
[C---:B------:R-:W-:Y:S01]  /*b900*/  FMUL.FTZ R36, R6.reuse, R36 ;  /* 0x0000002406247220 */ /* 0x040fe20000410000 */
[C---:B----4-:R-:W-:Y:S01]  /*b910*/  F2FP.PACK_AB R156, R19.reuse, R168 ;  /* 0x000000a8139c723e */ /* 0x050fe200000000ff */
        /* <DEDUP_REMOVED lines=48> */
[----:B------:R-:W-:Y:S04]  /*bc20*/  FADD.FTZ R3, R19, R3 ;  /* 0x0000000313037221 */ /* 0x000fe80000010000 */
[----:B------:R-:W-:Y:S04]  /*bc30*/  FADD.FTZ R3, R20, R3 ;  /* 0x0000000314037221 */ /* 0x000fe80000010000 */
[C---:B------:R-:W-:Y:S01]  /*bc40*/  FADD.FTZ R22, R158.reuse, R3 ;  /* 0x000000039e167221 */ /* 0x040fe20000010000 */
[----:B------:R-:W-:Y:S02]  /*bc50*/  FMNMX.FTZ R3, R173, R2, !PT ;  /* 0x00000002ad037209 */ /* 0x000fe40007810000 */
[----:B------:R-:W-:Y:S01]  /*bc60*/  F2FP.PACK_AB R158, R158, R20 ;  /* 0x000000149e9e723e */ /* 0x000fe200000000ff */
[----:B------:R-:W-:Y:S01]  /*bc70*/  FMUL.FTZ R20, R6, R148 ;  /* 0x0000009406147220 */ /* 0x000fe20000410000 */
        /* <DEDUP_REMOVED lines=18> */
[----:B------:R-:W-:Y:S02]  /*bda0*/  FMUL.FTZ R2, R2, c[0x0][0x2d0] ;  /* 0x0000b40002027a20 */ /* 0x000fe40000410000 */
[--C-:B------:R-:W-:Y:S02]  /*bdb0*/  FFMA.FTZ R15, R174, c[0x0][0x2d0], -R168.reuse ;  /* 0x0000b400ae0f7a23 */ /* 0x100fe400000108a8 */
[----:B------:R-:W-:Y:S01]  /*bdc0*/  MUFU.EX2 R7, R7 ;  /* 0x0000000700077308 */ /* 0x000fe20000000800 */
[--C-:B------:R-:W-:Y:S02]  /*bdd0*/  FFMA.FTZ R18, R9, c[0x0][0x2d0], -R168.reuse ;  /* 0x0000b40009127a23 */ /* 0x100fe400000108a8 */
[--C-:B------:R-:W-:Y:S02]  /*bde0*/  FFMA.FTZ R159, R8, c[0x0][0x2d0], -R168.reuse ;  /* 0x0000b400089f7a23 */ /* 0x100fe400000108a8 */
[--C-:B------:R-:W-:Y:S02]  /*bdf0*/  FFMA.FTZ R19, R11, c[0x0][0x2d0], -R168.reuse ;  /* 0x0000b4000b137a23 */ /* 0x100fe400000108a8 */
[--C-:B------:R-:W-:Y:S02]  /*be00*/  FFMA.FTZ R27, R10, c[0x0][0x2d0], -R168.reuse ;  /* 0x0000b4000a1b7a23 */ /* 0x100fe400000108a8 */
[--C-:B------:R-:W-:Y:S01]  /*be10*/  FFMA.FTZ R26, R13, c[0x0][0x2d0], -R168.reuse ;  /* 0x0000b4000d1a7a23 */ /* 0x100fe200000108a8 */
[----:B------:R-:W3:Y:S01]  /*be20*/  MUFU.EX2 R2, R2 ;  /* 0x0000000200027308 */ /* 0x000ee20000000800 */
[--C-:B------:R-:W-:Y:S01]  /*be30*/  FFMA.FTZ R23, R12, c[0x0][0x2d0], -R168.reuse ;  /* 0x0000b4000c177a23 */ /* 0x100fe200000108a8 */
[----:B------:R-:W-:Y:S01]  /*be40*/  MOV R148, R19 ;  /* 0x0000001300947202 */ /* 0x000fe20000000f00 */
[--C-:B------:R-:W-:Y:S02]  /*be50*/  FFMA.FTZ R173, R5, c[0x0][0x2d0], -R168.reuse ;  /* 0x0000b40005ad7a23 */ /* 0x100fe400000108a8 */
[--C-:B------:R-:W-:Y:S02]  /*be60*/  FFMA.FTZ R175, R175, c[0x0][0x2d0], -R168.reuse ;  /* 0x0000b400afaf7a23 */ /* 0x100fe400000108a8 */
[--C-:B------:R-:W-:Y:S01]  /*be70*/  FFMA.FTZ R174, R14, c[0x0][0x2d0], -R168.reuse ;  /* 0x0000b4000eae7a23 */ /* 0x100fe200000108a8 */
[----:B------:R-:W-:Y:S01]  /*be80*/  MOV R14, R25 ;  /* 0x00000019000e7202 */ /* 0x000fe20000000f00 */
[----:B------:R-:W-:Y:S01]  /*be90*/  FFMA.FTZ R168, R4, c[0x0][0x2d0], -R168 ;  /* 0x0000b40004a87a23 */ /* 0x000fe200000108a8 */
[----:B------:R-:W1:Y:S01]  /*bea0*/  MUFU.EX2 R15, R15 ;  /* 0x0000000f000f7308 */ /* 0x000e620000000800 */
[C---:B------:R-:W-:Y:S02]  /*beb0*/  FMUL.FTZ R5, R6.reuse, R133 ;  /* 0x0000008506057220 */ /* 0x040fe40000410000 */
[C---:B------:R-:W-:Y:S01]  /*bec0*/  FMUL.FTZ R8, R6.reuse, R136 ;  /* 0x0000008806087220 */ /* 0x040fe20000410000 */
[----:B------:R-:W-:Y:S01]  /*bed0*/  MOV R136, R26 ;  /* 0x0000001a00887202 */ /* 0x000fe20000000f00 */
[C---:B------:R-:W-:Y:S01]  /*bee0*/  FMUL.FTZ R9, R6.reuse, R137 ;  /* 0x0000008906097220 */ /* 0x040fe20000410000 */
[----:B------:R-:W-:Y:S01]  /*bef0*/  MOV R137, R27 ;  /* 0x0000001b00897202 */ /* 0x000fe20000000f00 */
[C---:B------:R-:W-:Y:S02]  /*bf00*/  FMUL.FTZ R12, R6.reuse, R140 ;  /* 0x0000008c060c7220 */ /* 0x040fe40000410000 */
[C---:B------:R-:W-:Y:S01]  /*bf10*/  FMUL.FTZ R13, R6.reuse, R141 ;  /* 0x0000008d060d7220 */ /* 0x040fe20000410000 */
[----:B------:R-:W-:Y:S01]  /*bf20*/  MOV R141, R16 ;  /* 0x00000010008d7202 */ /* 0x000fe20000000f00 */
[C---:B------:R-:W-:Y:S01]  /*bf30*/  FMUL.FTZ R16, R6.reuse, R144 ;  /* 0x0000009006107220 */ /* 0x040fe20000410000 */
[----:B------:R-:W-:Y:S01]  /*bf40*/  MUFU.EX2 R168, R168 ;  /* 0x000000a800a87308 */ /* 0x000fe20000000800 */
[----:B------:R-:W-:Y:S01]  /*bf50*/  FMUL.FTZ R25, R6, R153 ;  /* 0x0000009906197220 */ /* 0x000fe20000410000 */
[----:B------:R-:W-:Y:S01]  /*bf60*/  MOV R153, R23 ;  /* 0x0000001700997202 */ /* 0x000fe20000000f00 */
[C---:B---3--:R-:W-:Y:S02]  /*bf70*/  FFMA.FTZ R4, R2.reuse, R17, R7 ;  /* 0x0000001102047223 */ /* 0x048fe40000010007 */
[C---:B------:R-:W-:Y:S02]  /*bf80*/  FMUL.FTZ R10, R2.reuse, R138 ;  /* 0x0000008a020a7220 */ /* 0x040fe40000410000 */
[C---:B------:R-:W-:Y:S02]  /*bf90*/  FMUL.FTZ R19, R2.reuse, R147 ;  /* 0x0000009302137220 */ /* 0x040fe40000410000 */
[C---:B------:R-:W-:Y:S01]  /*bfa0*/  FMUL.FTZ R26, R2.reuse, R154 ;  /* 0x0000009a021a7220 */ /* 0x040fe20000410000 */
[----:B------:R-:W2:Y:S01]  /*bfb0*/  MUFU.EX2 R141, R141 ;  /* 0x0000008d008d7308 */ /* 0x000ea20000000800 */
[----:B------:R-:W-:Y:S01]  /*bfc0*/  FMUL.FTZ R27, R2, R155 ;  /* 0x0000009b021b7220 */ /* 0x000fe20000410000 */
[C---:B-1----:R-:W-:Y:S01]  /*bfd0*/  F2FP.PACK_AB R157, R15.reuse, R7 ;  /* 0x000000070f9d723e */ /* 0x042fe200000000ff */
[----:B------:R-:W-:Y:S01]  /*bfe0*/  FADD.FTZ R11, R15, R4 ;  /* 0x000000040f0b7221 */ /* 0x000fe20000010000 */
[----:B------:R-:W-:Y:S01]  /*bff0*/  MOV R15, R24 ;  /* 0x00000018000f7202 */ /* 0x000fe20000000f00 */
[----:B------:R-:W-:Y:S01]  /*c000*/  FMUL.FTZ R4, R6, R132 ;  /* 0x0000008406047220 */ /* 0x000fe20000410000 */
[----:B------:R-:W-:Y:S01]  /*c010*/  MOV R132, R21 ;  /* 0x0000001500847202 */ /* 0x000fe20000000f00 */
[----:B------:R-:W-:Y:S01]  /*c020*/  FMUL.FTZ R7, R2, R135 ;  /* 0x0000008702077220 */ /* 0x000fe20000410000 */
[----:B------:R-:W-:Y:S01]  /*c030*/  MOV R140, R15 ;  /* 0x0000000f008c7202 */ /* 0x000fe20000000f00 */
[C---:B------:R-:W-:Y:S01]  /*c040*/  FMUL.FTZ R17, R6.reuse, R145 ;  /* 0x0000009106117220 */ /* 0x040fe20000410000 */
        /* <DEDUP_REMOVED lines=11> */
[C---:B------:R-:W-:Y:S02]  /*c100*/  FMUL.FTZ R15, R2.reuse, R143 ;  /* 0x0000008f020f7220 */ /* 0x040fe40000410000 */
[C---:B------:R-:W-:Y:S02]  /*c110*/  FMUL.FTZ R18, R2.reuse, R146 ;  /* 0x0000009202127220 */ /* 0x040fe40000410000 */
[C---:B------:R-:W-:Y:S02]  /*c120*/  FMUL.FTZ R22, R2.reuse, R150 ;  /* 0x0000009602167220 */ /* 0x040fe40000410000 */
[C---:B------:R-:W-:Y:S02]  /*c130*/  FMUL.FTZ R23, R2.reuse, R151 ;  /* 0x0000009702177220 */ /* 0x040fe40000410000 */
[C---:B------:R-:W-:Y:S01]  /*c140*/  FMUL.FTZ R30, R2.reuse, R30 ;  /* 0x0000001e021e7220 */ /* 0x040fe20000410000 */
[----:B------:R-:W1:Y:S01]  /*c150*/  MUFU.EX2 R143, R138 ;  /* 0x0000008a008f7308 */ /* 0x000e620000000800 */
        /* <DEDUP_REMOVED lines=17> */
[----:B------:R-:W3:Y:S01]  /*c270*/  MUFU.EX2 R140, R140 ;  /* 0x0000008c008c7308 */ /* 0x000ee20000000800 */
[C---:B------:R-:W-:Y:S02]  /*c280*/  FMUL.FTZ R62, R2.reuse, R62 ;  /* 0x0000003e023e7220 */ /* 0x040fe40000410000 */
[C---:B------:R-:W-:Y:S02]  /*c290*/  FMUL.FTZ R63, R2.reuse, R63 ;  /* 0x0000003f023f7220 */ /* 0x040fe40000410000 */
[C---:B------:R-:W-:Y:S02]  /*c2a0*/  FMUL.FTZ R66, R2.reuse, R66 ;  /* 0x0000004202427220 */ /* 0x040fe40000410000 */
[C---:B------:R-:W-:Y:S02]  /*c2b0*/  FMUL.FTZ R67, R2.reuse, R67 ;  /* 0x0000004302437220 */ /* 0x040fe40000410000 */
[C---:B------:R-:W-:Y:S01]  /*c2c0*/  FMUL.FTZ R70, R2.reuse, R70 ;  /* 0x0000004602467220 */ /* 0x040fe20000410000 */
[----:B------:R4:W-:Y:S01]  /*c2d0*/  MUFU.EX2 R150, R153 ;  /* 0x0000009900967308 */ /* 0x0009e20000000800 */
        /* <DEDUP_REMOVED lines=35> */
[----:B------:R3:W3:Y:S01]  /*c510*/  MUFU.EX2 R2, R132 ;  /* 0x0000008400027308 */ /* 0x0006e20000000800 */
[----:B--2---:R-:W-:Y:S02]  /*c520*/  FADD.FTZ R146, R141, R152 ;  /* 0x000000988d927221 */ /* 0x004fe40000010000 */
[----:B----4-:R-:W-:Y:S02]  /*c530*/  LDSM.16.MT88.4 R152, [R249+0x1100] ;  /* 0x00110000f998783b */ /* 0x010fe40000004200 */
[----:B-1----:R-:W-:Y:S04]  /*c540*/  FADD.FTZ R146, R143, R146 ;  /* 0x000000928f927221 */ /* 0x002fe80000010000 */
[----:B---3--:R-:W-:Y:S04]  /*c550*/  FADD.FTZ R146, R140, R146 ;  /* 0x000000928c927221 */ /* 0x008fe80000010000 */
[----:B------:R-:W-:Y:S01]  /*c560*/  FADD.FTZ R146, R142, R146 ;  /* 0x000000928e927221 */ /* 0x000fe20000010000 */
[----:B------:R-:W1:Y:S01]  /*c570*/  LDSM.16.MT88.4 R132, [R252+0x100] ;  /* 0x00010000fc84783b */ /* 0x000e620000004200 */
[----:B------:R-:W-:Y:S01]  /*c580*/  F2FP.PACK_AB R159, R145, R2 ;  /* 0x00000002919f723e */ /* 0x000fe200000000ff */
[----:B------:R-:W-:Y:S02]  /*c590*/  FADD.FTZ R144, R2, R144 ;  /* 0x0000009002907221 */ /* 0x000fe40000010000 */
[----:B------:R2:W3:Y:S04]  /*c5a0*/  MUFU.EX2 R2, R137 ;  /* 0x0000008900027308 */ /* 0x0004e80000000800 */
[----:B--2---:R-:W-:Y:S01]  /*c5b0*/  LDSM.16.MT88.4 R136, [R252+0x900] ;  /* 0x00090000fc88783b */ /* 0x004fe20000004200 */
        /* <DEDUP_REMOVED lines=48> */
[----:B------:R1:W2:Y:S03]  /*c8c0*/  MUFU.EX2 R156, R172 ;  /* 0x000000ac009c7308 */ /* 0x0002a60000000800 */
[----:B---3--:R-:W-:Y:S03]  /*c8d0*/  F2FP.PACK_AB R133, R2, R148 ;  /* 0x000000940285723e */ /* 0x008fe600000000ff */
[----:B------:R-:W-:Y:S02]  /*c8e0*/  F2FP.PACK_AB R134, R142, R140 ;  /* 0x0000008c8e86723e */ /* 0x000fe400000000ff */
[----:B------:R-:W3:Y:S02]  /*c8f0*/  LDSM.16.MT88.4 R140, [R250+0x900] ;  /* 0x00090000fa8c783b */ /* 0x000ee40000004200 */
[----:B------:R4:W2:Y:S01]  /*c900*/  MUFU.EX2 R158, R170 ;  /* 0x000000aa009e7308 */ /* 0x0008a20000000800 */
[----:B------:R-:W-:Y:S02]  /*c910*/  F2FP.PACK_AB R135, R150, R149 ;  /* 0x000000959687723e */ /* 0x000fe400000000ff */
[----:B------:R-:W-:Y:S02]  /*c920*/  F2FP.PACK_AB R157, R174, R175 ;  /* 0x000000afae9d723e */ /* 0x000fe400000000ff */
[----:B------:R-:W-:Y:S03]  /*c930*/  F2FP.PACK_AB R159, R168, R173 ;  /* 0x000000ada89f723e */ /* 0x000fe600000000ff */
[C---:B------:R-:W-:Y:S05]  /*c940*/  HMMA.16816.F32 R4, R132.reuse, R136, R4 ;  /* 0x000000888404723c */ /* 0x040fea0000001804 */
[----:B-1----:R-:W-:Y:S03]  /*c950*/  MOV R172, R150 ;  /* 0x0000009600ac7202 */ /* 0x002fe60000000f00 */
[C---:B------:R-:W-:Y:S01]  /*c960*/  HMMA.16816.F32 R8, R132.reuse, R138, R8 ;  /* 0x0000008a8408723c */ /* 0x040fe20000001808 */
[----:B------:R-:W1:Y:S03]  /*c970*/  LDSM.16.MT88.4 R136, [R249+0x900] ;  /* 0x00090000f988783b */ /* 0x000e660000004200 */
[----:B----4-:R-:W-:Y:S04]  /*c980*/  MOV R170, R149 ;  /* 0x0000009500aa7202 */ /* 0x010fe80000000f00 */
[C---:B---3--:R-:W-:Y:S08]  /*c990*/  HMMA.16816.F32 R12, R132.reuse, R140, R12 ;  /* 0x0000008c840c723c */ /* 0x048ff0000000180c */
[C---:B------:R-:W-:Y:S01]  /*c9a0*/  HMMA.16816.F32 R16, R132.reuse, R142, R16 ;  /* 0x0000008e8410723c */ /* 0x040fe20000001810 */
[----:B------:R-:W3:Y:S07]  /*c9b0*/  LDSM.16.MT88.4 R140, [R248+0x900] ;  /* 0x00090000f88c783b */ /* 0x000eee0000004200 */
[C---:B-1----:R-:W-:Y:S08]  /*c9c0*/  HMMA.16816.F32 R20, R132.reuse, R136, R20 ;  /* 0x000000888414723c */ /* 0x042ff00000001814 */
[C---:B------:R-:W-:Y:S01]  /*c9d0*/  HMMA.16816.F32 R24, R132.reuse, R138, R24 ;  /* 0x0000008a8418723c */ /* 0x040fe20000001818 */
[----:B------:R-:W1:Y:S07]  /*c9e0*/  LDSM.16.MT88.4 R136, [R252+0x2100] ;  /* 0x00210000fc88783b */ /* 0x000e6e0000004200 */
        /* <DEDUP_REMOVED lines=36> */
[C---:B---3--:R-:W-:Y:S07]  /*cc30*/  HMMA.16816.F32 R124, R132.reuse, R140, R124 ;  /* 0x0000008c847c723c */ /* 0x048fee000000187c */
[----:B--2---:R-:W-:Y:S01]  /*cc40*/  FADD.FTZ R141, R156, R146 ;  /* 0x000000929c8d7221 */ /* 0x004fe20000010000 */
[----:B------:R-:W-:Y:S04]  /*cc50*/  HMMA.16816.F32 R128, R132, R142, R128 ;  /* 0x0000008e8480723c */ /* 0x000fe80000001880 */
[C---:B------:R-:W-:Y:S01]  /*cc60*/  FADD.FTZ R141, R171.reuse, R141 ;  /* 0x0000008dab8d7221 */ /* 0x040fe20000010000 */
[----:B------:R-:W-:Y:S01]  /*cc70*/  F2FP.PACK_AB R156, R171, R156 ;  /* 0x0000009cab9c723e */ /* 0x000fe200000000ff */
[----:B------:R-:W-:Y:S02]  /*cc80*/  FADD.FTZ R140, R145, R144 ;  /* 0x00000090918c7221 */ /* 0x000fe40000010000 */
[----:B------:R-:W-:Y:S01]  /*cc90*/  FADD.FTZ R141, R158, R141 ;  /* 0x0000008d9e8d7221 */ /* 0x000fe20000010000 */
[----:B------:R-:W2:Y:S03]  /*cca0*/  LDSM.16.MT88.4 R144, [R250+0x1100] ;  /* 0x00110000fa90783b */ /* 0x000ea60000004200 */
[C---:B------:R-:W-:Y:S01]  /*ccb0*/  FADD.FTZ R132, R169.reuse, R141 ;  /* 0x0000008da9847221 */ /* 0x040fe20000010000 */
[----:B------:R-:W-:Y:S01]  /*ccc0*/  F2FP.PACK_AB R158, R169, R158 ;  /* 0x0000009ea99e723e */ /* 0x000fe200000000ff */
[----:B------:R-:W-:Y:S03]  /*ccd0*/  FADD.FTZ R169, R148, R140 ;  /* 0x0000008c94a97221 */ /* 0x000fe60000010000 */
[----:B------:R1:W-:Y:S01]  /*cce0*/  STL [R1+0x44], R132 ;  /* 0x0000448401007387 */ /* 0x0003e20000100800 */
[----:B------:R-:W-:Y:S04]  /*ccf0*/  FADD.FTZ R169, R2, R169 ;  /* 0x000000a902a97221 */ /* 0x000fe80000010000 */
[----:B------:R-:W-:Y:S04]  /*cd00*/  FADD.FTZ R2, R170, R169 ;  /* 0x000000a9aa027221 */ /* 0x000fe80000010000 */
[----:B------:R-:W-:Y:S04]  /*cd10*/  FADD.FTZ R2, R172, R2 ;  /* 0x00000002ac027221 */ /* 0x000fe80000010000 */
[----:B------:R-:W-:Y:S04]  /*cd20*/  FADD.FTZ R2, R175, R2 ;  /* 0x00000002af027221 */ /* 0x000fe80000010000 */
[----:B------:R-:W-:Y:S01]  /*cd30*/  FADD.FTZ R174, R174, R2 ;  /* 0x00000002aeae7221 */ /* 0x000fe20000010000 */
[----:B------:R-:W-:Y:S03]  /*cd40*/  MOV R2, R3 ;  /* 0x0000000300027202 */ /* 0x000fe60000000f00 */
[----:B------:R-:W-:Y:S01]  /*cd50*/  FADD.FTZ R174, R173, R174 ;  /* 0x000000aeadae7221 */ /* 0x000fe20000010000 */
[C---:B-1----:R-:W-:Y:S01]  /*cd60*/  HMMA.16816.F32 R132, R156.reuse, R136, R4 ;  /* 0x000000889c84723c */ /* 0x042fe20000001804 */
[----:B------:R-:W1:Y:S07]  /*cd70*/  LDSM.16.MT88.4 R4, [R248+0x1100] ;  /* 0x00110000f804783b */ /* 0x000e6e0000004200 */
[C---:B------:R-:W-:Y:S01]  /*cd80*/  HMMA.16816.F32 R136, R156.reuse, R138, R8 ;  /* 0x0000008a9c88723c */ /* 0x040fe20000001808 */
[----:B------:R-:W3:Y:S07]  /*cd90*/  LDSM.16.MT88.4 R8, [R252+0x2900] ;  /* 0x00290000fc08783b */ /* 0x000eee0000004200 */
[C---:B--2---:R-:W-:Y:S01]  /*cda0*/  HMMA.16816.F32 R140, R156.reuse, R144, R12 ;  /* 0x000000909c8c723c */ /* 0x044fe2000000180c */
[----:B------:R-:W2:Y:S07]  /*cdb0*/  LDSM.16.MT88.4 R12, [R250+0x2900] ;  /* 0x00290000fa0c783b */ /* 0x000eae0000004200 */
[C---:B------:R-:W-:Y:S08]  /*cdc0*/  HMMA.16816.F32 R144, R156.reuse, R146, R16 ;  /* 0x000000929c90723c */ /* 0x040ff00000001810 */
[C---:B------:R-:W-:Y:S08]  /*cdd0*/  HMMA.16816.F32 R148, R156.reuse, R152, R20 ;  /* 0x000000989c94723c */ /* 0x040ff00000001814 */
[C---:B------:R-:W-:Y:S08]  /*cde0*/  HMMA.16816.F32 R152, R156.reuse, R154, R24 ;  /* 0x0000009a9c98723c */ /* 0x040ff00000001818 */
[C---:B-1----:R-:W-:Y:S08]  /*cdf0*/  HMMA.16816.F32 R28, R156.reuse, R4, R28 ;  /* 0x000000049c1c723c */ /* 0x042ff0000000181c */
[C---:B------:R-:W-:Y:S01]  /*ce00*/  HMMA.16816.F32 R32, R156.reuse, R6, R32 ;  /* 0x000000069c20723c */ /* 0x040fe20000001820 */
[----:B------:R-:W1:Y:S07]  /*ce10*/  LDSM.16.MT88.4 R4, [R249+0x2900] ;  /* 0x00290000f904783b */ /* 0x000e6e0000004200 */
[C---:B---3--:R-:W-:Y:S08]  /*ce20*/  HMMA.16816.F32 R36, R156.reuse, R8, R36 ;  /* 0x000000089c24723c */ /* 0x048ff00000001824 */
[C---:B------:R-:W-:Y:S01]  /*ce30*/  HMMA.16816.F32 R40, R156.reuse, R10, R40 ;  /* 0x0000000a9c28723c */ /* 0x040fe20000001828 */
[----:B------:R-:W3:Y:S07]  /*ce40*/  LDSM.16.MT88.4 R8, [R248+0x2900] ;  /* 0x00290000f808783b */ /* 0x000eee0000004200 */
[C---:B--2---:R-:W-:Y:S08]  /*ce50*/  HMMA.16816.F32 R44, R156.reuse, R12, R44 ;  /* 0x0000000c9c2c723c */ /* 0x044ff0000000182c */
[C---:B------:R-:W-:Y:S01]  /*ce60*/  HMMA.16816.F32 R48, R156.reuse, R14, R48 ;  /* 0x0000000e9c30723c */ /* 0x040fe20000001830 */
[----:B------:R-:W2:Y:S07]  /*ce70*/  LDSM.16.MT88.4 R12, [R252+0x4100] ;  /* 0x00410000fc0c783b */ /* 0x000eae0000004200 */
        /* <DEDUP_REMOVED lines=22> */
[C---:B------:R-:W-:Y:S08]  /*cfe0*/  HMMA.16816.F32 R112, R156.reuse, R10, R112 ;  /* 0x0000000a9c70723c */ /* 0x040ff00000001870 */
[C---:B--2---:R-:W-:Y:S08]  /*cff0*/  HMMA.16816.F32 R116, R156.reuse, R12, R116 ;  /* 0x0000000c9c74723c */ /* 0x044ff00000001874 */
[C---:B------:R-:W-:Y:S08]  /*d000*/  HMMA.16816.F32 R120, R156.reuse, R14, R120 ;  /* 0x0000000e9c78723c */ /* 0x040ff00000001878 */
[C---:B-1----:R-:W-:Y:S07]  /*d010*/  HMMA.16816.F32 R124, R156.reuse, R4, R124 ;  /* 0x000000049c7c723c */ /* 0x042fee000000187c */
[----:B------:R-:W-:Y:S01]  /*d020*/  FADD.FTZ R4, R168, R174 ;  /* 0x000000aea8047221 */ /* 0x000fe20000010000 */
[----:B------:R-:W-:Y:S04]  /*d030*/  HMMA.16816.F32 R128, R156, R6, R128 ;  /* 0x000000069c80723c */ /* 0x000fe80000001880 */
[----:B------:R1:W-:Y:S04]  /*d040*/  STL [R1+0x40], R4 ;  /* 0x0000400401007387 */ /* 0x0003e80000100800 */
[----:B-1----:R-:W-:-:S05]  /*d050*/  @P0 BRA `(.L_x_427) ;  /* 0xffffcf7000000947 */ /* 0x002fca000383ffff */
.L_x_422:
[----:B------:R-:W-:-:S06]  /*d060*/  UISETP.GE.AND UP0, UPT, UR24, UR8, UPT ;  /* 0x000000081800728c */ /* 0x000fcc000bf06270 */
[----:B------:R-:W-:-:S13]  /*d070*/  PLOP3.LUT P0, PT, PT, PT, UP0, 0x40, 0x0 ;  /* 0x000000000000781c */ /* 0x000fda0003f0e808 */
[----:B------:R-:W-:Y:S05]  /*d080*/  @P0 BRA `(.L_x_428) ;  /* 0x00003ec000000947 */ /* 0x000fea0003800000 */
[----:B-1----:R-:W1:Y:S04]  /*d090*/  S2R R3, SR_TID.X ;  /* 0x0000000000037919 */ /* 0x002e680000002100 */
[----:B------:R-:W2:Y:S01]  /*d0a0*/  LDL.LU R4, [R1+0x3c] ;  /* 0x00003c0001047983 */ /* 0x000ea20000300800 */
[----:B-1----:R-:W-:-:S04]  /*d0b0*/  SHF.R.S32.HI R5, RZ, 0x1f, R3 ;  /* 0x0000001fff057819 */ /* 0x002fc80000011403 */
[----:B------:R-:W-:Y:S02]  /*d0c0*/  LEA.HI R5, R5, R3, RZ, 0x3 ;  /* 0x0000000305057211 */ /* 0x000fe400078f18ff */
[----:B------:R-:W2:Y:S02]  /*d0d0*/  LDL R3, [R1+0x24] ;  /* 0x0000240001037983 */ /* 0x000ea40000100800 */
[----:B------:R-:W-:-:S04]  /*d0e0*/  SHF.R.S32.HI R5, RZ, 0x3, R5 ;  /* 0x00000003ff057819 */ /* 0x000fc80000011405 */
[----:B------:R-:W-:Y:S01]  /*d0f0*/  IADD3 R6, -R5, 0x30, RZ ;  /* 0x0000003005067810 */ /* 0x000fe20007ffe1ff */
[----:B------:R-:W-:Y:S01]  /*d100*/  IMAD.MOV.U32 R156, RZ, RZ, R2 ;  /* 0x000000ffff9c7224 */ /* 0x000fe200078e0002 */
[C---:B--2---:R-:W-:Y:S01]  /*d110*/  SHF.L.U64.HI R5, R3.reuse, 0x1, R4 ;  /* 0x0000000103057819 */ /* 0x044fe20000010204 */
[----:B------:R-:W-:-:S04]  /*d120*/  IMAD.SHL.U32 R4, R3, 0x2, RZ ;  /* 0x0000000203047824 */ /* 0x000fc800078e00ff */
[----:B------:R1:W-:Y:S04]  /*d130*/  STL [R1+0x48], R5 ;  /* 0x0000480501007387 */ /* 0x0003e80000100800 */
[----:B------:R1:W-:Y:S01]  /*d140*/  STL [R1+0x3c], R4 ;  /* 0x00003c0401007387 */ /* 0x0003e20000100800 */
[----:B------:R-:W-:-:S03]  /*d150*/  IMAD.MOV.U32 R3, RZ, RZ, R0 ;  /* 0x000000ffff037224 */ /* 0x000fc600078e0000 */
.L_x_441:
[----:B------:R-:W2:Y:S01]  /*d160*/  LDL R0, [R1+0xc] ;  /* 0x00000c0001007983 */ /* 0x000ea20000100800 */
[----:B------:R-:W-:Y:S04]  /*d170*/  DEPBAR.LE SB0, 0x0 ;  /* 0x000080000000791a */ /* 0x000fe80000000000 */
[----:B------:R-:W3:Y:S01]  /*d180*/  LDL R9, [R1+0x3c] ;  /* 0x00003c0001097983 */ /* 0x000ee20000100800 */
[----:B------:R-:W-:Y:S03]  /*d190*/  BSSY B0, `(.L_x_429) ;  /* 0x0000055000007945 */ /* 0x000fe60003800000 */
[----:B------:R-:W4:Y:S04]  /*d1a0*/  LDL R6, [R1+0x8] ;  /* 0x0000080001067983 */ /* 0x000f280000100800 */
[----:B------:R-:W5:Y:S04]  /*d1b0*/  LDL R8, [R1+0x48] ;  /* 0x0000480001087983 */ /* 0x000f680000100800 */
[----:B------:R-:W2:Y:S04]  /*d1c0*/  LDL R157, [R1+0x24] ;  /* 0x00002400019d7983 */ /* 0x000ea80000100800 */
[----:B------:R-:W2:Y:S04]  /*d1d0*/  LDL R7, [R1+0x4] ;  /* 0x0000040001077983 */ /* 0x000ea80000100800 */
[----:B------:R-:W3:Y:S04]  /*d1e0*/  LDL R14, [R1+0x1c] ;  /* 0x00001c00010e7983 */ /* 0x000ee80000100800 */
[----:B------:R-:W3:Y:S04]  /*d1f0*/  LDL R23, [R1] ;  /* 0x0000000001177983 */ /* 0x000ee80000100800 */
[----:B------:R-:W5:Y:S04]  /*d200*/  LDL R21, [R1+0x18] ;  /* 0x0000180001157983 */ /* 0x000f680000100800 */
[----:B------:R-:W5:Y:S04]  /*d210*/  LDL R22, [R1+0x30] ;  /* 0x0000300001167983 */ /* 0x000f680000100800 */
[----:B------:R-:W5:Y:S04]  /*d220*/  LDL R20, [R1+0x2c] ;  /* 0x00002c0001147983 */ /* 0x000f680000100800 */
[----:B------:R-:W-:Y:S06]  /*d230*/  BAR.SYNC.DEFER_BLOCKING 0x0 ;  /* 0x0000000000007b1d */ /* 0x000fec0000010000 */
[----:B------:R-:W-:Y:S04]  /*d240*/  LDSM.16.M88.4 R172, [R247] ;  /* 0x00000000f7ac783b */ /* 0x000fe80000000200 */
[----:B------:R-:W-:Y:S04]  /*d250*/  LDSM.16.M88.4 R176, [R246] ;  /* 0x00000000f6b0783b */ /* 0x000fe80000000200 */
[----:B--2---:R-:W-:Y:S01]  /*d260*/  LDSM.16.M88.4 R16, [R7+0x10900] ;  /* 0x010900000710783b */ /* 0x004fe20000000200 */
[----:B------:R-:W-:Y:S01]  /*d270*/  SHF.R.S32.HI R2, RZ, 0x1f, R0 ;  /* 0x0000001fff027819 */ /* 0x000fe20000011400 */
[----:B-1----:R-:W-:Y:S01]  /*d280*/  IMAD.WIDE.U32 R4, R0, c[0x0][0x208], RZ ;  /* 0x0000820000047a25 */ /* 0x002fe200078e00ff */
[----:B------:R-:W-:Y:S01]  /*d290*/  ISETP.GE.AND P1, PT, R157, c[0x0][0x1d4], PT ;  /* 0x000075009d007a0c */ /* 0x000fe20003f26270 */
[----:B------:R-:W-:Y:S02]  /*d2a0*/  LDSM.16.M88.4 R24, [R7+0x11100] ;  /* 0x011100000718783b */ /* 0x000fe40000000200 */
[----:B------:R-:W-:Y:S02]  /*d2b0*/  IMAD R2, R2, c[0x0][0x208], RZ ;  /* 0x0000820002027a24 */ /* 0x000fe400078e02ff */
[----:B---3--:R-:W-:Y:S02]  /*d2c0*/  LDSM.16.M88.4 R168, [R23] ;  /* 0x0000000017a8783b */ /* 0x008fe40000000200 */
[----:B------:R-:W-:Y:S01]  /*d2d0*/  IMAD R2, R0, c[0x0][0x20c], R2 ;  /* 0x0000830000027a24 */ /* 0x000fe200078e0202 */
[----:B----4-:R-:W-:Y:S01]  /*d2e0*/  SHF.R.S32.HI R0, RZ, 0x1f, R6 ;  /* 0x0000001fff007819 */ /* 0x010fe20000011406 */
[----:B-----5:R-:W-:Y:S02]  /*d2f0*/  IMAD.SHL.U32 R159, R21, 0x2, RZ ;  /* 0x00000002159f7824 */ /* 0x020fe400078e00ff */
[----:B------:R-:W-:Y:S02]  /*d300*/  IMAD.IADD R5, R5, 0x1, R2 ;  /* 0x0000000105057824 */ /* 0x000fe400078e0202 */
[----:B------:R-:W2:Y:S01]  /*d310*/  LDL R2, [R1+0x10] ;  /* 0x0000100001027983 */ /* 0x000ea20000100800 */
[----:B------:R-:W-:Y:S01]  /*d320*/  IMAD R0, R0, c[0x0][0x218], RZ ;  /* 0x0000860000007a24 */ /* 0x000fe200078e02ff */
[----:B------:R-:W-:Y:S01]  /*d330*/  SHF.L.U64.HI R21, R21, 0x1, R22 ;  /* 0x0000000115157819 */ /* 0x000fe20000010216 */
[C---:B------:R-:W-:Y:S04]  /*d340*/  IMAD.WIDE.U32 R4, R6.reuse, c[0x0][0x218], R4 ;  /* 0x0000860006047a25 */ /* 0x040fe800078e0004 */
[----:B------:R-:W-:Y:S01]  /*d350*/  IMAD R0, R6, c[0x0][0x21c], R0 ;  /* 0x0000870006007a24 */ /* 0x000fe200078e0200 */
[----:B------:R-:W-:Y:S04]  /*d360*/  IADD3 R15, P0, R4, UR14, RZ ;  /* 0x0000000e040f7c10 */ /* 0x000fe8000ff1e0ff */
[----:B------:R-:W-:Y:S02]  /*d370*/  IADD3.X R0, R5, UR16, R0, P0, !PT ;  /* 0x0000001005007c10 */ /* 0x000fe400087fe400 */
[C---:B------:R-:W-:Y:S04]  /*d380*/  LEA R4, P0, R15.reuse, c[0x0][0x1f8], 0x1 ;  /* 0x00007e000f047a11 */ /* 0x040fe800078008ff */
[----:B------:R-:W-:Y:S01]  /*d390*/  LEA.HI.X R15, R15, c[0x0][0x1fc], R0, 0x1, P0 ;  /* 0x00007f000f0f7a11 */ /* 0x000fe200000f0c00 */
[----:B------:R-:W1:Y:S04]  /*d3a0*/  SHFL.IDX PT, R6, R4, RZ, 0x181f ;  /* 0x00181fff04067589 */ /* 0x000e6800000e0000 */
[----:B------:R-:W3:Y:S04]  /*d3b0*/  LDL R0, [R1+0x14] ;  /* 0x0000140001007983 */ /* 0x000ee80000100800 */
[----:B------:R-:W4:Y:S01]  /*d3c0*/  SHFL.IDX PT, R5, R15, RZ, 0x181f ;  /* 0x00181fff0f057589 */ /* 0x000f2200000e0000 */
[C---:B-1----:R-:W-:Y:S05]  /*d3d0*/  IADD3 R12, P0, R6.reuse, R9, RZ ;  /* 0x00000009060c7210 */ /* 0x042fea0007f1e0ff */
[C---:B----4-:R-:W-:Y:S02]  /*d3e0*/  IMAD.X R13, R5.reuse, 0x1, R8, P0 ;  /* 0x00000001050d7824 */ /* 0x050fe400000e0608 */
[----:B------:R1:W4:Y:S04]  /*d3f0*/  LDSM.16.M88.4 R8, [R7+0x10100] ;  /* 0x010100000708783b */ /* 0x0003280000000200 */
[----:B------:R-:W-:Y:S01]  /*d400*/  @!PT LDS RZ, [RZ] ;  /* 0x00000000fffff984 */ /* 0x000fe20000000800 */
[----:B------:R-:W-:Y:S01]  /*d410*/  @!PT LDS RZ, [RZ] ;  /* 0x00000000fffff984 */ /* 0x000fe20000000800 */
[----:B------:R-:W-:Y:S01]  /*d420*/  @!PT LDS RZ, [RZ] ;  /* 0x00000000fffff984 */ /* 0x000fe20000000800 */
[----:B------:R5:W-:Y:S04]  /*d430*/  LDGSTS.E.BYPASS.LTC128B.128 [R14+0x100], [R12.64], !P1 ;  /* 0x001000000c0e7fae */ /* 0x000be8000c901d56 */
[----:B-1----:R-:W4:Y:S04]  /*d440*/  LDL R7, [R1+0x28] ;  /* 0x0000280001077983 */ /* 0x002f280000100800 */
[----:B------:R1:W-:Y:S01]  /*d450*/  STL [R1+0x4c], R21 ;  /* 0x00004c1501007387 */ /* 0x0003e20000100800 */
[----:B-----5:R-:W-:Y:S05]  /*d460*/  IADD3 R12, P0, R6, R159, RZ ;  /* 0x0000009f060c7210 */ /* 0x020fea0007f1e0ff */
[C---:B------:R-:W-:Y:S05]  /*d470*/  IMAD.X R13, R5.reuse, 0x1, R21, P0 ;  /* 0x00000001050d7824 */ /* 0x040fea00000e0615 */
[----:B------:R5:W-:Y:S01]  /*d480*/  LDGSTS.E.BYPASS.LTC128B.128 [R14+0x1900], [R12.64], !P6 ;  /* 0x019000000c0e7fae */ /* 0x000be2000f101d56 */
[C---:B---3--:R-:W-:Y:S01]  /*d490*/  SHF.L.U64.HI R158, R0.reuse, 0x1, R20 ;  /* 0x00000001009e7819 */ /* 0x048fe20000010214 */
[----:B------:R-:W-:Y:S02]  /*d4a0*/  IMAD.SHL.U32 R157, R0, 0x2, RZ ;  /* 0x00000002009d7824 */ /* 0x000fe400078e00ff */
[----:B------:R-:W3:Y:S01]  /*d4b0*/  S2R R20, SR_TID.X ;  /* 0x0000000000147919 */ /* 0x000ee20000002100 */
[----:B--2---:R-:W-:Y:S02]  /*d4c0*/  IMAD.SHL.U32 R0, R2, 0x2, RZ ;  /* 0x0000000202007824 */ /* 0x004fe400078e00ff */
[C---:B-----5:R-:W-:Y:S05]  /*d4d0*/  IADD3 R12, P0, R6.reuse, R157, RZ ;  /* 0x0000009d060c7210 */ /* 0x060fea0007f1e0ff */
[C---:B------:R-:W-:Y:S01]  /*d4e0*/  IMAD.X R13, R5.reuse, 0x1, R158, P0 ;  /* 0x00000001050d7824 */ /* 0x040fe200000e069e */
[----:B------:R-:W-:Y:S04]  /*d4f0*/  IADD3 R6, P0, R6, R0, RZ ;  /* 0x0000000006067210 */ /* 0x000fe80007f1e0ff */
[----:B------:R1:W-:Y:S01]  /*d500*/  LDGSTS.E.BYPASS.LTC128B.128 [R14+0x3100], [R12.64], !P5 ;  /* 0x031000000c0e7fae */ /* 0x0003e2000e901d56 */
[----:B---3--:R-:W-:Y:S02]  /*d510*/  ISETP.GT.AND P1, PT, R20, 0x7f, PT ;  /* 0x0000007f1400780c */ /* 0x008fe40003f24270 */
[----:B----4-:R-:W-:Y:S05]  /*d520*/  SHF.L.U64.HI R2, R2, 0x1, R7 ;  /* 0x0000000102027819 */ /* 0x010fea0000010207 */
[----:B------:R-:W-:Y:S05]  /*d530*/  IMAD.X R7, R5, 0x1, R2, P0 ;  /* 0x0000000105077824 */ /* 0x000fea00000e0602 */
[----:B------:R1:W-:Y:S01]  /*d540*/  LDGSTS.E.BYPASS.LTC128B.128 [R14+0x4900], [R6.64], !P4 ;  /* 0x04900000060e7fae */ /* 0x0003e2000e101d56 */
[----:B------:R-:W-:-:S05]  /*d550*/  @P1 BRA `(.L_x_430) ;  /* 0x0000018000001947 */ /* 0x000fca0003800000 */
[----:B------:R-:W-:-:S05]  /*d560*/  BRA.DIV ~URZ, `(.L_x_431) ;  /* 0x000068827f007947 */ /* 0x000fca000b800000 */
[----:B------:R2:W3:Y:S04]  /*d570*/  SHFL.IDX PT, R5, R15, 0x1, 0x181f ;  /* 0x00381f000f057f89 */ /* 0x0004e800000e0000 */
[----:B-1----:R2:W1:Y:S02]  /*d580*/  SHFL.IDX PT, R13, R4, 0x1, 0x181f ;  /* 0x00381f00040d7f89 */ /* 0x00246400000e0000 */
.L_x_448:
[----:B------:R-:W4:Y:S04]  /*d590*/  LDL R7, [R1+0x24] ;  /* 0x0000240001077983 */ /* 0x000f280000100800 */
[----:B------:R-:W5:Y:S04]  /*d5a0*/  LDL R6, [R1+0x3c] ;  /* 0x00003c0001067983 */ /* 0x000f680000100800 */
[----:B--2---:R-:W2:Y:S04]  /*d5b0*/  LDL R14, [R1+0x48] ;  /* 0x00004800010e7983 */ /* 0x004ea80000100800 */
[----:B---3--:R-:W3:Y:S04]  /*d5c0*/  LDL R12, [R1+0x1c] ;  /* 0x00001c00010c7983 */ /* 0x008ee80000100800 */
[----:B------:R-:W3:Y:S01]  /*d5d0*/  LDL R4, [R1+0x4c] ;  /* 0x00004c0001047983 */ /* 0x000ee20000100800 */
[----:B----4-:R-:W-:Y:S02]  /*d5e0*/  ISETP.GE.AND P1, PT, R7, c[0x0][0x1d4], PT ;  /* 0x0000750007007a0c */ /* 0x010fe40003f26270 */
[----:B-1---5:R-:W-:Y:S05]  /*d5f0*/  IADD3 R6, P0, R13, R6, RZ ;  /* 0x000000060d067210 */ /* 0x022fea0007f1e0ff */
[----:B--2---:R-:W-:Y:S06]  /*d600*/  IMAD.X R7, R5, 0x1, R14, P0 ;  /* 0x0000000105077824 */ /* 0x004fec00000e060e */
[----:B------:R-:W-:Y:S01]  /*d610*/  @!PT LDS RZ, [RZ] ;  /* 0x00000000fffff984 */ /* 0x000fe20000000800 */
[----:B------:R-:W-:Y:S01]  /*d620*/  @!PT LDS RZ, [RZ] ;  /* 0x00000000fffff984 */ /* 0x000fe20000000800 */
[----:B------:R-:W-:Y:S01]  /*d630*/  @!PT LDS RZ, [RZ] ;  /* 0x00000000fffff984 */ /* 0x000fe20000000800 */
[----:B---3--:R1:W-:Y:S02]  /*d640*/  LDGSTS.E.BYPASS.LTC128B.128 [R12+0x1100], [R6.64], !P1 ;  /* 0x01100000060c7fae */ /* 0x0083e4000c901d56 */
[----:B-1----:R-:W-:Y:S05]  /*d650*/  IADD3 R6, P0, R13, R159, RZ ;  /* 0x0000009f0d067210 */ /* 0x002fea0007f1e0ff */
[----:B------:R-:W-:Y:S05]  /*d660*/  IMAD.X R7, R5, 0x1, R4, P0 ;  /* 0x0000000105077824 */ /* 0x000fea00000e0604 */
[----:B------:R1:W-:Y:S02]  /*d670*/  LDGSTS.E.BYPASS.LTC128B.128 [R12+0x2900], [R6.64], !P6 ;  /* 0x02900000060c7fae */ /* 0x0003e4000f101d56 */
[----:B-1----:R-:W-:Y:S05]  /*d680*/  IADD3 R6, P0, R13, R157, RZ ;  /* 0x0000009d0d067210 */ /* 0x002fea0007f1e0ff */
[----:B------:R-:W-:Y:S01]  /*d690*/  IMAD.X R7, R5, 0x1, R158, P0 ;  /* 0x0000000105077824 */ /* 0x000fe200000e069e */
[----:B------:R-:W-:Y:S04]  /*d6a0*/  IADD3 R4, P0, R13, R0, RZ ;  /* 0x000000000d047210 */ /* 0x000fe80007f1e0ff */
[----:B------:R1:W-:Y:S01]  /*d6b0*/  LDGSTS.E.BYPASS.LTC128B.128 [R12+0x4100], [R6.64], !P5 ;  /* 0x04100000060c7fae */ /* 0x0003e2000e901d56 */
[----:B------:R-:W-:Y:S05]  /*d6c0*/  IMAD.X R5, R5, 0x1, R2, P0 ;  /* 0x0000000105057824 */ /* 0x000fea00000e0602 */
[----:B------:R1:W-:Y:S03]  /*d6d0*/  LDGSTS.E.BYPASS.LTC128B.128 [R12+0x5900], [R4.64], !P4 ;  /* 0x05900000040c7fae */ /* 0x0003e6000e101d56 */
.L_x_430:
[----:B------:R-:W-:Y:S05]  /*d6e0*/  BSYNC B0 ;  /* 0x0000000000007941 */ /* 0x000fea0003800000 */
.L_x_429:
        /* <DEDUP_REMOVED lines=147> */
[----:B------:R-:W1:Y:S01]  /*e020*/  MUFU.TANH R173, R5 ;  /* 0x0000000500ad7308 */ /* 0x000e620000002400 */
[----:B------:R-:W-:Y:S02]  /*e030*/  FMUL.FTZ R8, R8, c[0x0][0x320] ;  /* 0x0000c80008087a20 */ /* 0x000fe40000410000 */
[----:B------:R-:W-:Y:S01]  /*e040*/  FMUL.FTZ R10, R10, c[0x0][0x320] ;  /* 0x0000c8000a0a7a20 */ /* 0x000fe20000410000 */
[C---:B------:R-:W-:Y:S06]  /*e050*/  HMMA.16816.F32 R16, R232.reuse, R170, R16 ;  /* 0x000000aae810723c */ /* 0x040fec0000001810 */
[----:B------:R-:W3:Y:S10]  /*e060*/  MUFU.TANH R177, R6 ;  /* 0x0000000600b17308 */ /* 0x000ef40000002400 */
[----:B------:R4:W1:Y:S01]  /*e070*/  MUFU.TANH R176, R7 ;  /* 0x0000000700b07308 */ /* 0x0008620000002400 */
[----:B------:R-:W-:Y:S07]  /*e080*/  FMUL.FTZ R15, R15, c[0x0][0x320] ;  /* 0x0000c8000f0f7a20 */ /* 0x000fee0000410000 */
[----:B------:R-:W-:Y:S02]  /*e090*/  FMUL.FTZ R18, R18, c[0x0][0x320] ;  /* 0x0000c80012127a20 */ /* 0x000fe40000410000 */
[----:B------:R5:W1:Y:S10]  /*e0a0*/  MUFU.TANH R168, R9 ;  /* 0x0000000900a87308 */ /* 0x000a740000002400 */
[----:B------:R1:W1:Y:S01]  /*e0b0*/  MUFU.TANH R169, R11 ;  /* 0x0000000b00a97308 */ /* 0x0002620000002400 */
[----:B----4-:R-:W4:Y:S01]  /*e0c0*/  LDSM.16.M88.4 R4, [R245+0x5800] ;  /* 0x00580000f504783b */ /* 0x010f220000000200 */
[----:B------:R-:W-:Y:S08]  /*e0d0*/  DEPBAR.LE SB0, 0x0 ;  /* 0x000080000000791a */ /* 0x000ff00000000000 */
[----:B------:R-:W2:Y:S01]  /*e0e0*/  MUFU.TANH R179, R15 ;  /* 0x0000000f00b37308 */ /* 0x000ea20000002400 */
[----:B------:R-:W-:Y:S01]  /*e0f0*/  BAR.SYNC.DEFER_BLOCKING 0x0 ;  /* 0x0000000000007b1d */ /* 0x000fe20000010000 */
[----:B-----5:R-:W-:Y:S02]  /*e100*/  FMUL.FTZ R9, R14, c[0x0][0x320] ;  /* 0x0000c8000e097a20 */ /* 0x020fe40000410000 */
[----:B------:R-:W-:Y:S06]  /*e110*/  FMUL.FTZ R14, R17, c[0x0][0x320] ;  /* 0x0000c800110e7a20 */ /* 0x000fec0000410000 */
[----:B------:R5:W2:Y:S01]  /*e120*/  MUFU.TANH R178, R18 ;  /* 0x0000001200b27308 */ /* 0x000aa20000002400 */
[----:B-1----:R-:W-:Y:S02]  /*e130*/  FMUL.FTZ R11, R12, c[0x0][0x320] ;  /* 0x0000c8000c0b7a20 */ /* 0x002fe40000410000 */
[----:B------:R-:W-:Y:S02]  /*e140*/  FMUL.FTZ R12, R13, c[0x0][0x320] ;  /* 0x0000c8000d0c7a20 */ /* 0x000fe40000410000 */
[----:B------:R-:W-:Y:S05]  /*e150*/  FMUL.FTZ R13, R16, c[0x0][0x320] ;  /* 0x0000c800100d7a20 */ /* 0x000fea0000410000 */
[----:B------:R-:W1:Y:S10]  /*e160*/  MUFU.TANH R8, R8 ;  /* 0x0000000800087308 */ /* 0x000e740000002400 */
[----:B------:R-:W1:Y:S01]  /*e170*/  MUFU.TANH R10, R10 ;  /* 0x0000000a000a7308 */ /* 0x000e620000002400 */
[C---:B----4-:R-:W-:Y:S09]  /*e180*/  HMMA.16816.F32 R20, R232.reuse, R4, R20 ;  /* 0x00000004e814723c */ /* 0x050ff20000001814 */
[----:B------:R-:W4:Y:S03]  /*e190*/  MUFU.TANH R11, R11 ;  /* 0x0000000b000b7308 */ /* 0x000f260000002400 */
[----:B------:R-:W-:Y:S01]  /*e1a0*/  FMUL.FTZ R4, R19, c[0x0][0x320] ;  /* 0x0000c80013047a20 */ /* 0x000fe20000410000 */
[----:B------:R-:W-:Y:S06]  /*e1b0*/  HMMA.16816.F32 R24, R232, R6, R24 ;  /* 0x00000006e818723c */ /* 0x000fec0000001818 */
[----:B------:R-:W1:Y:S06]  /*e1c0*/  MUFU.TANH R12, R12 ;  /* 0x0000000c000c7308 */ /* 0x000e6c0000002400 */
[----:B------:R-:W-:Y:S04]  /*e1d0*/  FMUL.FTZ R16, R20, c[0x0][0x320] ;  /* 0x0000c80014107a20 */ /* 0x000fe80000410000 */
[----:B------:R-:W1:Y:S01]  /*e1e0*/  MUFU.TANH R9, R9 ;  /* 0x0000000900097308 */ /* 0x000e620000002400 */
[----:B------:R-:W-:Y:S02]  /*e1f0*/  FMUL.FTZ R17, R21, c[0x0][0x320] ;  /* 0x0000c80015117a20 */ /* 0x000fe40000410000 */
[----:B------:R-:W-:Y:S02]  /*e200*/  FMUL.FTZ R6, R22, c[0x0][0x320] ;  /* 0x0000c80016067a20 */ /* 0x000fe40000410000 */
[----:B------:R-:W-:Y:S03]  /*e210*/  FMUL.FTZ R5, R23, c[0x0][0x320] ;  /* 0x0000c80017057a20 */ /* 0x000fe60000410000 */
[----:B-----5:R-:W-:Y:S02]  /*e220*/  FMUL.FTZ R18, R24, c[0x0][0x320] ;  /* 0x0000c80018127a20 */ /* 0x020fe40000410000 */
[----:B------:R-:W-:Y:S01]  /*e230*/  FMUL.FTZ R19, R25, c[0x0][0x320] ;  /* 0x0000c80019137a20 */ /* 0x000fe20000410000 */
[----:B------:R-:W1:Y:S01]  /*e240*/  MUFU.TANH R13, R13 ;  /* 0x0000000d000d7308 */ /* 0x000e620000002400 */
[----:B------:R-:W-:Y:S02]  /*e250*/  FMUL.FTZ R15, R26, c[0x0][0x320] ;  /* 0x0000c8001a0f7a20 */ /* 0x000fe40000410000 */
[----:B------:R-:W-:Y:S07]  /*e260*/  FMUL.FTZ R7, R27, c[0x0][0x320] ;  /* 0x0000c8001b077a20 */ /* 0x000fee0000410000 */
        /* <DEDUP_REMOVED lines=13> */
[----:B------:R-:W-:Y:S01]  /*e340*/  UIMAD UR4, UR24, 0x30, UR10 ;  /* 0x00000030180478a4 */ /* 0x000fe2000f8e020a */
[----:B------:R-:W-:Y:S01]  /*e350*/  IMAD.MOV.U32 R25, RZ, RZ, RZ ;  /* 0x000000ffff197224 */ /* 0x000fe200078e00ff */
[----:B------:R-:W3:Y:S02]  /*e360*/  LDL R171, [R1+0x24] ;  /* 0x0000240001ab7983 */ /* 0x000ee40000100800 */
[----:B------:R-:W-:Y:S02]  /*e370*/  ISETP.NE.AND P1, PT, R174, 0x1, PT ;  /* 0x00000001ae00780c */ /* 0x000fe40003f25270 */
[----:B------:R-:W4:Y:S01]  /*e380*/  LDL.LU R26, [R1+0x4c] ;  /* 0x00004c00011a7983 */ /* 0x000f220000300800 */
[----:B------:R-:W-:Y:S03]  /*e390*/  IMAD.U32 R20, RZ, RZ, UR4 ;  /* 0x00000004ff147e24 */ /* 0x000fe6000f8e00ff */
[----:B------:R-:W5:Y:S04]  /*e3a0*/  LDL R170, [R1+0x3c] ;  /* 0x00003c0001aa7983 */ /* 0x000f680000100800 */
[----:B------:R-:W4:Y:S01]  /*e3b0*/  LDL R174, [R1+0x48] ;  /* 0x0000480001ae7983 */ /* 0x000f220000100800 */
[----:B--2---:R-:W-:Y:S03]  /*e3c0*/  IADD3 R20, R20, -0x30, R175 ;  /* 0xffffffd014147810 */ /* 0x004fe60007ffe0af */
[----:B------:R-:W2:Y:S01]  /*e3d0*/  LDL R175, [R1+0x1c] ;  /* 0x00001c0001af7983 */ /* 0x000ea20000100800 */
[----:B---3--:R-:W-:Y:S01]  /*e3e0*/  ISETP.GE.AND P2, PT, R171, c[0x0][0x1d4], PT ;  /* 0x00007500ab007a0c */ /* 0x008fe20003f46270 */
        /* <DEDUP_REMOVED lines=14> */
[----:B---3--:R-:W-:Y:S04]  /*e4d0*/  IMAD.WIDE.U32 R22, R27, c[0x0][0x1e0], RZ ;  /* 0x000078001b167a25 */ /* 0x008fe800078e00ff */
[----:B------:R-:W-:Y:S01]  /*e4e0*/  IMAD.IADD R23, R23, 0x1, R20 ;  /* 0x0000000117177824 */ /* 0x000fe200078e0214 */
[----:B--2---:R2:W-:Y:S01]  /*e4f0*/  STL [R1+0x8], R25 ;  /* 0x0000081901007387 */ /* 0x0045e20000100800 */
[----:B------:R-:W-:Y:S02]  /*e500*/  SHF.R.S32.HI R20, RZ, 0x1f, R25 ;  /* 0x0000001fff147819 */ /* 0x000fe40000011419 */
[C---:B------:R-:W-:Y:S04]  /*e510*/  IMAD.WIDE.U32 R22, R25.reuse, c[0x0][0x1f0], R22 ;  /* 0x00007c0019167a25 */ /* 0x040fe800078e0016 */
[----:B------:R-:W-:Y:S01]  /*e520*/  IMAD R20, R20, c[0x0][0x1f0], RZ ;  /* 0x00007c0014147a24 */ /* 0x000fe200078e02ff */
[----:B------:R-:W-:Y:S03]  /*e530*/  IADD3 R22, P0, R22, UR18, RZ ;  /* 0x0000001216167c10 */ /* 0x000fe6000ff1e0ff */
[----:B------:R-:W-:Y:S05]  /*e540*/  IMAD R20, R25, c[0x0][0x1f4], R20 ;  /* 0x00007d0019147a24 */ /* 0x000fea00078e0214 */
[----:B------:R-:W-:Y:S02]  /*e550*/  IADD3.X R20, R23, UR6, R20, P0, !PT ;  /* 0x0000000617147c10 */ /* 0x000fe400087fe414 */
[C---:B------:R-:W-:Y:S04]  /*e560*/  LEA R21, P0, R22.reuse, c[0x0][0x1c8], 0x1 ;  /* 0x0000720016157a11 */ /* 0x040fe800078008ff */
[----:B------:R-:W-:Y:S02]  /*e570*/  LEA.HI.X R20, R22, c[0x0][0x1cc], R20, 0x1, P0 ;  /* 0x0000730016147a11 */ /* 0x000fe400000f0c14 */
[----:B------:R-:W5:Y:S04]  /*e580*/  SHFL.IDX PT, R22, R21, RZ, 0x181f ;  /* 0x00181fff15167589 */ /* 0x000f6800000e0000 */
[----:B--2---:R-:W2:Y:S04]  /*e590*/  S2R R25, SR_TID.X ;  /* 0x0000000000197919 */ /* 0x004ea80000002100 */
[----:B------:R-:W4:Y:S04]  /*e5a0*/  SHFL.IDX PT, R23, R20, RZ, 0x181f ;  /* 0x00181fff14177589 */ /* 0x000f2800000e0000 */
[----:B------:R-:W3:Y:S04]  /*e5b0*/  SHFL.IDX PT, R21, R21, 0x1, 0x181f ;  /* 0x00381f0015157f89 */ /* 0x000ee800000e0000 */
[----:B------:R-:W1:Y:S01]  /*e5c0*/  SHFL.IDX PT, R20, R20, 0x1, 0x181f ;  /* 0x00381f0014147f89 */ /* 0x000e6200000e0000 */
[----:B--2---:R-:W-:Y:S04]  /*e5d0*/  SHF.R.S32.HI R27, RZ, 0x1f, R25 ;  /* 0x0000001fff1b7819 */ /* 0x004fe80000011419 */
[----:B------:R-:W-:Y:S04]  /*e5e0*/  LEA.HI R27, R27, R25, RZ, 0x3 ;  /* 0x000000191b1b7211 */ /* 0x000fe800078f18ff */
[----:B------:R-:W-:Y:S04]  /*e5f0*/  SHF.R.S32.HI R27, RZ, 0x3, R27 ;  /* 0x00000003ff1b7819 */ /* 0x000fe8000001141b */
[----:B------:R-:W-:Y:S04]  /*e600*/  IADD3 R27, -R27, 0x30, RZ ;  /* 0x000000301b1b7810 */ /* 0x000fe80007ffe1ff */
[----:B------:R-:W-:Y:S11]  /*e610*/  ISETP.GE.AND P1, PT, R27, 0x1, PT ;  /* 0x000000011b00780c */ /* 0x000ff60003f26270 */
[----:B------:R-:W-:Y:S02]  /*e620*/  @!UPT UIADD3 URZ, URZ, URZ, URZ ;  /* 0x0000003f3f3ff290 */ /* 0x000fe4000fffe03f */
[C---:B-----5:R-:W-:Y:S05]  /*e630*/  @P1 IADD3 R24, P0, R22.reuse, R170, RZ ;  /* 0x000000aa16181210 */ /* 0x060fea0007f1e0ff */
[C---:B----4-:R-:W-:Y:S05]  /*e640*/  @P1 IMAD.X R25, R23.reuse, 0x1, R174, P0 ;  /* 0x0000000117191824 */ /* 0x050fea00000e06ae */
[----:B------:R2:W-:Y:S02]  /*e650*/  @P1 LDGSTS.E.BYPASS.LTC128B.128 [R175+0x10100], [R24.64], !P2 ;  /* 0x1010000018af1fae */ /* 0x0005e4000d101d56 */
[C---:B--2---:R-:W-:Y:S05]  /*e660*/  @P1 IADD3 R24, P0, R22.reuse, R159, RZ ;  /* 0x0000009f16181210 */ /* 0x044fea0007f1e0ff */
[C---:B------:R-:W-:Y:S05]  /*e670*/  @P1 IMAD.X R25, R23.reuse, 0x1, R26, P0 ;  /* 0x0000000117191824 */ /* 0x040fea00000e061a */
[----:B------:R2:W-:Y:S02]  /*e680*/  @P1 LDGSTS.E.BYPASS.LTC128B.128 [R175+0x11900], [R24.64], !P6 ;  /* 0x1190000018af1fae */ /* 0x0005e4000f101d56 */
[C---:B--2---:R-:W-:Y:S05]  /*e690*/  @P1 IADD3 R24, P0, R22.reuse, R157, RZ ;  /* 0x0000009d16181210 */ /* 0x044fea0007f1e0ff */
[C---:B------:R-:W-:Y:S01]  /*e6a0*/  @P1 IMAD.X R25, R23.reuse, 0x1, R158, P0 ;  /* 0x0000000117191824 */ /* 0x040fe200000e069e */
[----:B------:R-:W-:Y:S04]  /*e6b0*/  @P1 IADD3 R22, P0, R22, R0, RZ ;  /* 0x0000000016161210 */ /* 0x000fe80007f1e0ff */
[----:B------:R3:W-:Y:S01]  /*e6c0*/  @P1 LDGSTS.E.BYPASS.LTC128B.128 [R175+0x13100], [R24.64], !P5 ;  /* 0x1310000018af1fae */ /* 0x0007e2000e901d56 */
[----:B------:R-:W-:Y:S01]  /*e6d0*/  @P1 IMAD.X R23, R23, 0x1, R2, P0 ;  /* 0x0000000117171824 */ /* 0x000fe200000e0602 */
[----:B------:R-:W-:Y:S04]  /*e6e0*/  ISETP.GE.AND P0, PT, R27, 0x21, PT ;  /* 0x000000211b00780c */ /* 0x000fe80003f06270 */
[----:B------:R2:W-:Y:S09]  /*e6f0*/  @P1 LDGSTS.E.BYPASS.LTC128B.128 [R175+0x14900], [R22.64], !P4 ;  /* 0x1490000016af1fae */ /* 0x0005f2000e101d56 */
[C---:B---3--:R-:W-:Y:S05]  /*e700*/  @P0 IADD3 R24, P2, R21.reuse, R159, RZ ;  /* 0x0000009f15180210 */ /* 0x048fea0007f5e0ff */
[C---:B-1----:R-:W-:Y:S01]  /*e710*/  @P0 IMAD.X R25, R20.reuse, 0x1, R26, P2 ;  /* 0x0000000114190824 */ /* 0x042fe200010e061a */
[C---:B------:R-:W-:Y:S02]  /*e720*/  @P0 IADD3 R26, P2, R21.reuse, R157, RZ ;  /* 0x0000009d151a0210 */ /* 0x040fe40007f5e0ff */
[----:B--2---:R-:W-:Y:S03]  /*e730*/  @P0 IADD3 R22, P1, R21, R170, RZ ;  /* 0x000000aa15160210 */ /* 0x004fe60007f3e0ff */
[C---:B------:R-:W-:Y:S01]  /*e740*/  @P0 IMAD.X R27, R20.reuse, 0x1, R158, P2 ;  /* 0x00000001141b0824 */ /* 0x040fe200010e069e */
[----:B------:R-:W-:Y:S01]  /*e750*/  ISETP.GE.AND P2, PT, R171, c[0x0][0x1d4], PT ;  /* 0x00007500ab007a0c */ /* 0x000fe20003f46270 */
[C---:B------:R-:W-:Y:S01]  /*e760*/  @P0 IMAD.X R23, R20.reuse, 0x1, R174, P1 ;  /* 0x0000000114170824 */ /* 0x040fe200008e06ae */
[----:B------:R-:W-:Y:S05]  /*e770*/  @P0 IADD3 R158, P1, R21, R0, RZ ;  /* 0x00000000159e0210 */ /* 0x000fea0007f3e0ff */
[----:B------:R-:W-:Y:S06]  /*e780*/  @P0 IMAD.X R159, R20, 0x1, R2, P1 ;  /* 0x00000001149f0824 */ /* 0x000fec00008e0602 */
[----:B------:R1:W-:Y:S04]  /*e790*/  @P0 LDGSTS.E.BYPASS.LTC128B.128 [R175+0x11100], [R22.64], !P2 ;  /* 0x1110000016af0fae */ /* 0x0003e8000d101d56 */
[----:B------:R1:W-:Y:S04]  /*e7a0*/  @P0 LDGSTS.E.BYPASS.LTC128B.128 [R175+0x12900], [R24.64], !P6 ;  /* 0x1290000018af0fae */ /* 0x0003e8000f101d56 */
[----:B------:R1:W-:Y:S04]  /*e7b0*/  @P0 LDGSTS.E.BYPASS.LTC128B.128 [R175+0x14100], [R26.64], !P5 ;  /* 0x141000001aaf0fae */ /* 0x0003e8000e901d56 */
[----:B------:R1:W-:Y:S02]  /*e7c0*/  @P0 LDGSTS.E.BYPASS.LTC128B.128 [R175+0x15900], [R158.64], !P4 ;  /* 0x159000009eaf0fae */ /* 0x0003e4000e101d56 */
.L_x_432:
        /* <DEDUP_REMOVED lines=8> */
[----:B--2---:R-:W-:Y:S01]  /*e850*/  @P0 IMAD.HI.U32 R0, R2, c[0x0][0x2c8], RZ ;  /* 0x0000b20002000a27 */ /* 0x004fe200078e00ff */
[----:B------:R-:W-:Y:S03]  /*e860*/  PLOP3.LUT P0, PT, PT, PT, UP1, 0x80, 0x0 ;  /* 0x000000000000781c */ /* 0x000fe60003f0f018 */
[----:B-1----:R-:W-:Y:S02]  /*e870*/  IMAD.MOV.U32 R25, RZ, RZ, R2 ;  /* 0x000000ffff197224 */ /* 0x002fe400078e0002 */
[----:B------:R-:W-:Y:S05]  /*e880*/  IMAD.U32 R2, RZ, RZ, UR4 ;  /* 0x00000004ff027e24 */ /* 0x000fea000f8e00ff */
[----:B---3--:R-:W-:Y:S03]  /*e890*/  IADD3 R2, -R20, 0x1, R2 ;  /* 0x0000000114027810 */ /* 0x008fe60007ffe102 */
[----:B------:R-:W-:Y:S01]  /*e8a0*/  @P0 SHF.R.U32.HI R25, RZ, c[0x0][0x2cc], R0 ;  /* 0x0000b300ff190a19 */ /* 0x000fe20000011600 */
[----:B------:R-:W-:Y:S01]  /*e8b0*/  IMAD.U32 R0, RZ, RZ, UR9 ;  /* 0x00000009ff007e24 */ /* 0x000fe2000f8e00ff */
[----:B------:R-:W-:Y:S03]  /*e8c0*/  PLOP3.LUT P0, PT, PT, PT, UP0, 0x40, 0x0 ;  /* 0x000000000000781c */ /* 0x000fe60003f0e808 */
[----:B------:R-:W1:Y:S01]  /*e8d0*/  SHFL.IDX PT, R21, R25, RZ, 0x1c1f ;  /* 0x001c1fff19157589 */ /* 0x000e6200000e0000 */
[----:B------:R-:W-:Y:S04]  /*e8e0*/  IADD3 R0, R2, -c[0x0][0x168], R0 ;  /* 0x80005a0002007a10 */ /* 0x000fe80007ffe000 */
[C---:B------:R-:W-:Y:S02]  /*e8f0*/  IADD3 R24, R0.reuse, c[0x0][0x328], RZ ;  /* 0x0000ca0000187a10 */ /* 0x040fe40007ffe0ff */
[----:B------:R-:W-:Y:S02]  /*e900*/  IADD3 R2, R0, UR17, RZ ;  /* 0x0000001100027c10 */ /* 0x000fe4000fffe0ff */
[----:B------:R-:W-:Y:S01]  /*e910*/  IADD3 R0, -R20, UR4, RZ ;  /* 0x0000000414007c10 */ /* 0x000fe2000fffe1ff */
        /* <DEDUP_REMOVED lines=18> */
.L_x_435:
[----:B------:R-:W-:Y:S04]  /*ea40*/  MOV R20, c[0x0][0x32c] ;  /* 0x0000cb0000147a02 */ /* 0x000fe80000000f00 */
[----:B------:R-:W-:Y:S11]  /*ea50*/  ISETP.NE.AND P0, PT, R20, 0x1, PT ;  /* 0x000000011400780c */ /* 0x000ff60003f05270 */
[----:B------:R-:W-:Y:S02]  /*ea60*/  @!UPT UIADD3 URZ, URZ, URZ, URZ ;  /* 0x0000003f3f3ff290 */ /* 0x000fe4000fffe03f */
[----:B------:R-:W-:Y:S05]  /*ea70*/  @P0 IMAD.HI.U32 R20, R21, c[0x0][0x330], RZ ;  /* 0x0000cc0015140a27 */ /* 0x000fea00078e00ff */
[----:B------:R-:W-:Y:S02]  /*ea80*/  @P0 SHF.R.U32.HI R21, RZ, c[0x0][0x334], R20 ;  /* 0x0000cd00ff150a19 */ /* 0x000fe40000011614 */
.L_x_436:
[----:B------:R-:W-:Y:S05]  /*ea90*/  BSYNC B0 ;  /* 0x0000000000007941 */ /* 0x000fea0003800000 */
.L_x_434:
[----:B------:R-:W-:Y:S05]  /*eaa0*/  IMAD R20, R21, c[0x0][0x32c], R0 ;  /* 0x0000cb0015147a24 */ /* 0x000fea00078e0200 */
[----:B------:R-:W-:Y:S02]  /*eab0*/  IMNMX R26, R26, R20, !PT ;  /* 0x000000141a1a7217 */ /* 0x000fe40007800200 */
[----:B------:R-:W-:Y:S04]  /*eac0*/  IADD3 R20, R20, c[0x0][0x32c], RZ ;  /* 0x0000cb0014147a10 */ /* 0x000fe80007ffe0ff */
[----:B------:R-:W-:Y:S02]  /*ead0*/  IMNMX R27, R27, R20, PT ;  /* 0x000000141b1b7217 */ /* 0x000fe40003800200 */
.L_x_433:
        /* <DEDUP_REMOVED lines=12> */
[----:B------:R-:W-:Y:S01]  /*eba0*/  FSEL R23, R172, -INF , !P0 ;  /* 0xff800000ac177808 */ /* 0x000fe20004000000 */
[----:B------:R-:W-:Y:S01]  /*ebb0*/  UISETP.GE.AND UP1, UPT, UR4, 0x29, UPT ;  /* 0x000000290400788c */ /* 0x000fe2000bf26270 */
[----:B------:R-:W-:Y:S01]  /*ebc0*/  PLOP3.LUT P0, PT, PT, PT, UP0, 0x40, 0x0 ;  /* 0x000000000000781c */ /* 0x000fe20003f0e808 */
[----:B------:R-:W-:Y:S02]  /*ebd0*/  UISETP.GE.AND UP0, UPT, UR4, 0x9, UPT ;  /* 0x000000090400788c */ /* 0x000fe4000bf06270 */
[----:B------:R-:W-:Y:S01]  /*ebe0*/  UP2UR UR29, UPR, URZ, 0x40 ;  /* 0x000000403f1d7883 */ /* 0x000fe20008000000 */
[C---:B------:R-:W-:Y:S01]  /*ebf0*/  ISETP.GT.AND P0, PT, R26.reuse, 0x1, P0 ;  /* 0x000000011a00780c */ /* 0x040fe20000704270 */
[----:B------:R-:W-:Y:S03]  /*ec00*/  UP2UR UR26, UPR, URZ, 0x1 ;  /* 0x000000013f1a7883 */ /* 0x000fe60008000000 */
[----:B------:R-:W-:Y:S04]  /*ec10*/  ISETP.LT.OR P0, PT, R27, 0x2, P0 ;  /* 0x000000021b00780c */ /* 0x000fe80000701670 */
[----:B------:R-:W-:Y:S02]  /*ec20*/  FSEL R22, R173, -INF , !P0 ;  /* 0xff800000ad167808 */ /* 0x000fe40004000000 */
[----:B------:R-:W-:Y:S01]  /*ec30*/  PLOP3.LUT P0, PT, PT, PT, UP0, 0x40, 0x0 ;  /* 0x000000000000781c */ /* 0x000fe20003f0e808 */
[----:B------:R-:W-:Y:S03]  /*ec40*/  UISETP.GE.AND UP0, UPT, UR4, 0xa, UPT ;  /* 0x0000000a0400788c */ /* 0x000fe6000bf06270 */
        /* <DEDUP_REMOVED lines=20> */
[----:B------:R-:W-:Y:S01]  /*ed90*/  PLOP3.LUT P0, PT, PT, PT, UP5, 0x40, 0x0 ;  /* 0x000000000000781c */ /* 0x000fe20003f0e858 */
[----:B------:R-:W1:Y:S03]  /*eda0*/  SHFL.IDX PT, R12, R25, 0x1, 0x1c1f ;  /* 0x003c1f00190c7f89 */ /* 0x000e6600000e0000 */
        /* <DEDUP_REMOVED lines=8> */
[----:B------:R-:W-:Y:S04]  /*ee30*/  ISETP.GT.AND P0, PT, R26, 0x20, P0 ;  /* 0x000000201a00780c */ /* 0x000fe80000704270 */
[C---:B------:R-:W-:Y:S04]  /*ee40*/  ISETP.LT.OR P0, PT, R27.reuse, 0x21, P0 ;  /* 0x000000211b00780c */ /* 0x040fe80000701670 */
[----:B------:R-:W-:Y:S01]  /*ee50*/  FSEL R175, R16, -INF , !P0 ;  /* 0xff80000010af7808 */ /* 0x000fe20004000000 */
[--C-:B-1----:R-:W-:Y:S01]  /*ee60*/  IMAD.IADD R16, R2, 0x1, R12.reuse ;  /* 0x0000000102107824 */ /* 0x102fe200078e020c */
[----:B------:R-:W-:Y:S04]  /*ee70*/  PLOP3.LUT P0, PT, PT, PT, UP2, 0x40, 0x0 ;  /* 0x000000000000781c */ /* 0x000fe80003f0e828 */
[----:B------:R-:W-:Y:S04]  /*ee80*/  ISETP.GT.AND P0, PT, R26, 0x21, P0 ;  /* 0x000000211a00780c */ /* 0x000fe80000704270 */
[----:B------:R-:W-:Y:S04]  /*ee90*/  ISETP.LT.OR P0, PT, R27, 0x22, P0 ;  /* 0x000000221b00780c */ /* 0x000fe80000701670 */
[----:B------:R-:W-:Y:S01]  /*eea0*/  FSEL R174, R17, -INF , !P0 ;  /* 0xff80000011ae7808 */ /* 0x000fe20004000000 */
[----:B------:R-:W-:Y:S01]  /*eeb0*/  IMAD.IADD R17, R24, 0x1, R12 ;  /* 0x0000000118117824 */ /* 0x000fe200078e020c */
[----:B------:R-:W-:Y:S04]  /*eec0*/  PLOP3.LUT P0, PT, PT, PT, UP1, 0x40, 0x0 ;  /* 0x000000000000781c */ /* 0x000fe80003f0e818 */
[----:B------:R-:W-:Y:S04]  /*eed0*/  ISETP.GT.AND P0, PT, R26, 0x28, P0 ;  /* 0x000000281a00780c */ /* 0x000fe80000704270 */
[C---:B------:R-:W-:Y:S04]  /*eee0*/  ISETP.LT.OR P0, PT, R27.reuse, 0x29, P0 ;  /* 0x000000291b00780c */ /* 0x040fe80000701670 */
[----:B------:R-:W-:Y:S02]  /*eef0*/  FSEL R173, R18, -INF , !P0 ;  /* 0xff80000012ad7808 */ /* 0x000fe40004000000 */
[----:B------:R-:W-:Y:S04]  /*ef00*/  PLOP3.LUT P0, PT, PT, PT, UP0, 0x40, 0x0 ;  /* 0x000000000000781c */ /* 0x000fe80003f0e808 */
[----:B------:R-:W-:Y:S04]  /*ef10*/  ISETP.GT.AND P0, PT, R26, 0x29, P0 ;  /* 0x000000291a00780c */ /* 0x000fe80000704270 */
[----:B------:R-:W-:Y:S04]  /*ef20*/  ISETP.LT.OR P0, PT, R27, 0x2a, P0 ;  /* 0x0000002a1b00780c */ /* 0x000fe80000701670 */
[----:B------:R-:W-:Y:S02]  /*ef30*/  FSEL R19, R19, -INF , !P0 ;  /* 0xff80000013137808 */ /* 0x000fe40004000000 */
        /* <DEDUP_REMOVED lines=19> */
.L_x_439:
[----:B------:R-:W-:Y:S04]  /*f070*/  MOV R2, 0x1 ;  /* 0x0000000100027802 */ /* 0x000fe80000000f00 */
[----:B------:R-:W-:Y:S11]  /*f080*/  ISETP.NE.AND P0, PT, R2, c[0x0][0x32c], PT ;  /* 0x0000cb0002007a0c */ /* 0x000ff60003f05270 */
[----:B------:R-:W-:Y:S02]  /*f090*/  @!UPT UIADD3 URZ, URZ, URZ, URZ ;  /* 0x0000003f3f3ff290 */ /* 0x000fe4000fffe03f */
[----:B------:R-:W-:Y:S05]  /*f0a0*/  @P0 IMAD.HI.U32 R2, R12, c[0x0][0x330], RZ ;  /* 0x0000cc000c020a27 */ /* 0x000fea00078e00ff */
[----:B------:R-:W-:Y:S02]  /*f0b0*/  @P0 SHF.R.U32.HI R12, RZ, c[0x0][0x334], R2 ;  /* 0x0000cd00ff0c0a19 */ /* 0x000fe40000011602 */
.L_x_440:
[----:B------:R-:W-:Y:S05]  /*f0c0*/  BSYNC B0 ;  /* 0x0000000000007941 */ /* 0x000fea0003800000 */
.L_x_438:
[----:B------:R-:W-:Y:S05]  /*f0d0*/  IMAD R0, R12, c[0x0][0x32c], R0 ;  /* 0x0000cb000c007a24 */ /* 0x000fea00078e0200 */
[----:B------:R-:W-:Y:S02]  /*f0e0*/  IMNMX R16, R16, R0, !PT ;  /* 0x0000000010107217 */ /* 0x000fe40007800200 */
[----:B------:R-:W-:Y:S04]  /*f0f0*/  IADD3 R0, R0, c[0x0][0x32c], RZ ;  /* 0x0000cb0000007a10 */ /* 0x000fe80007ffe0ff */
[----:B------:R-:W-:Y:S02]  /*f100*/  IMNMX R17, R17, R0, PT ;  /* 0x0000000011117217 */ /* 0x000fe40003800200 */
.L_x_437:
        /* <DEDUP_REMOVED lines=39> */
[----:B------:R-:W-:Y:S02]  /*f380*/  FMUL.FTZ R2, R2, c[0x0][0x2d0] ;  /* 0x0000b40002027a20 */ /* 0x000fe40000410000 */
[--C-:B------:R-:W-:Y:S01]  /*f390*/  FFMA.FTZ R27, R20, c[0x0][0x2d0], -R172.reuse ;  /* 0x0000b400141b7a23 */ /* 0x100fe200000108ac */
[----:B------:R-:W-:Y:S01]  /*f3a0*/  FSEL R14, R177, -INF , !P0 ;  /* 0xff800000b10e7808 */ /* 0x000fe20004000000 */
[--C-:B------:R-:W-:Y:S01]  /*f3b0*/  FFMA.FTZ R18, R23, c[0x0][0x2d0], -R172.reuse ;  /* 0x0000b40017127a23 */ /* 0x100fe200000108ac */
[----:B------:R-:W-:Y:S01]  /*f3c0*/  PLOP3.LUT P0, PT, PT, PT, UP3, 0x40, 0x0 ;  /* 0x000000000000781c */ /* 0x000fe20003f0e838 */
[----:B------:R-:W-:Y:S01]  /*f3d0*/  UISETP.NE.AND UP3, UPT, UR28, URZ, UPT ;  /* 0x0000003f1c00728c */ /* 0x000fe2000bf65270 */
[--C-:B------:R-:W-:Y:S02]  /*f3e0*/  FFMA.FTZ R13, R22, c[0x0][0x2d0], -R172.reuse ;  /* 0x0000b400160d7a23 */ /* 0x100fe400000108ac */
[----:B------:R-:W-:Y:S01]  /*f3f0*/  ISETP.GT.AND P0, PT, R16, 0x1, P0 ;  /* 0x000000011000780c */ /* 0x000fe20000704270 */
[----:B------:R-:W-:Y:S01]  /*f400*/  MUFU.EX2 R18, R18 ;  /* 0x0000001200127308 */ /* 0x000fe20000000800 */
[--C-:B------:R-:W-:Y:S02]  /*f410*/  FFMA.FTZ R12, R8, c[0x0][0x2d0], -R172.reuse ;  /* 0x0000b400080c7a23 */ /* 0x100fe400000108ac */
[----:B------:R-:W-:Y:S01]  /*f420*/  ISETP.LT.OR P0, PT, R17, 0x2, P0 ;  /* 0x000000021100780c */ /* 0x000fe20000701670 */
[--C-:B------:R-:W-:Y:S02]  /*f430*/  FFMA.FTZ R8, R168, c[0x0][0x2d0], -R172.reuse ;  /* 0x0000b400a8087a23 */ /* 0x100fe400000108ac */
[--C-:B------:R-:W-:Y:S01]  /*f440*/  FFMA.FTZ R171, R21, c[0x0][0x2d0], -R172.reuse ;  /* 0x0000b40015ab7a23 */ /* 0x100fe200000108ac */
[----:B------:R-:W-:Y:S01]  /*f450*/  FSEL R11, R176, -INF , !P0 ;  /* 0xff800000b00b7808 */ /* 0x000fe20004000000 */
[--C-:B------:R-:W-:Y:S01]  /*f460*/  FFMA.FTZ R175, R175, c[0x0][0x2d0], -R172.reuse ;  /* 0x0000b400afaf7a23 */ /* 0x100fe200000108ac */
[----:B------:R-:W-:Y:S01]  /*f470*/  PLOP3.LUT P0, PT, PT, PT, UP2, 0x40, 0x0 ;  /* 0x000000000000781c */ /* 0x000fe20003f0e828 */
[----:B------:R-:W-:Y:S01]  /*f480*/  UISETP.NE.AND UP2, UPT, UR27, URZ, UPT ;  /* 0x0000003f1b00728c */ /* 0x000fe2000bf45270 */
[----:B------:R-:W1:Y:S01]  /*f490*/  MUFU.EX2 R13, R13 ;  /* 0x0000000d000d7308 */ /* 0x000e620000000800 */
[--C-:B------:R-:W-:Y:S01]  /*f4a0*/  FFMA.FTZ R174, R174, c[0x0][0x2d0], -R172.reuse ;  /* 0x0000b400aeae7a23 */ /* 0x100fe200000108ac */
[----:B------:R-:W-:Y:S01]  /*f4b0*/  ISETP.GT.AND P0, PT, R16, 0x8, P0 ;  /* 0x000000081000780c */ /* 0x000fe20000704270 */
[--C-:B------:R-:W-:Y:S02]  /*f4c0*/  FFMA.FTZ R173, R173, c[0x0][0x2d0], -R172.reuse ;  /* 0x0000b400adad7a23 */ /* 0x100fe400000108ac */
[----:B------:R-:W-:Y:S01]  /*f4d0*/  FFMA.FTZ R172, R19, c[0x0][0x2d0], -R172 ;  /* 0x0000b40013ac7a23 */ /* 0x000fe200000108ac */
[C---:B------:R-:W-:Y:S04]  /*f4e0*/  ISETP.LT.OR P0, PT, R17.reuse, 0x9, P0 ;  /* 0x000000091100780c */ /* 0x040fe80000701670 */
[----:B------:R-:W-:Y:S01]  /*f4f0*/  FSEL R10, R10, -INF , !P0 ;  /* 0xff8000000a0a7808 */ /* 0x000fe20004000000 */
[----:B------:R-:W-:Y:S01]  /*f500*/  MUFU.EX2 R12, R12 ;  /* 0x0000000c000c7308 */ /* 0x000fe20000000800 */
[----:B------:R-:W-:Y:S01]  /*f510*/  PLOP3.LUT P0, PT, PT, PT, UP1, 0x40, 0x0 ;  /* 0x000000000000781c */ /* 0x000fe20003f0e818 */
[----:B------:R-:W-:Y:S03]  /*f520*/  UISETP.NE.AND UP1, UPT, UR26, URZ, UPT ;  /* 0x0000003f1a00728c */ /* 0x000fe6000bf25270 */
[C---:B------:R-:W-:Y:S04]  /*f530*/  ISETP.GT.AND P0, PT, R16.reuse, 0x9, P0 ;  /* 0x000000091000780c */ /* 0x040fe80000704270 */
[----:B------:R-:W-:Y:S01]  /*f540*/  ISETP.LT.OR P0, PT, R17, 0xa, P0 ;  /* 0x0000000a1100780c */ /* 0x000fe20000701670 */
[----:B------:R-:W-:Y:S03]  /*f550*/  MUFU.EX2 R8, R8 ;  /* 0x0000000800087308 */ /* 0x000fe60000000800 */
[----:B------:R-:W-:Y:S02]  /*f560*/  FSEL R169, R169, -INF , !P0 ;  /* 0xff800000a9a97808 */ /* 0x000fe40004000000 */
[----:B------:R-:W-:Y:S01]  /*f570*/  PLOP3.LUT P0, PT, PT, PT, UP0, 0x40, 0x0 ;  /* 0x000000000000781c */ /* 0x000fe20003f0e808 */
[----:B------:R-:W-:Y:S01]  /*f580*/  UISETP.NE.AND UP0, UPT, UR25, URZ, UPT ;  /* 0x0000003f1900728c */ /* 0x000fe2000bf05270 */
[----:B-1----:R-:W-:Y:S02]  /*f590*/  F2FP.PACK_AB R168, R13, R18 ;  /* 0x000000120da8723e */ /* 0x002fe400000000ff */
[C---:B------:R-:W-:Y:S01]  /*f5a0*/  ISETP.GT.AND P0, PT, R16.reuse, 0x10, P0 ;  /* 0x000000101000780c */ /* 0x040fe20000704270 */
[----:B------:R-:W-:Y:S03]  /*f5b0*/  MUFU.EX2 R172, R172 ;  /* 0x000000ac00ac7308 */ /* 0x000fe60000000800 */
[----:B------:R-:W-:Y:S04]  /*f5c0*/  ISETP.LT.OR P0, PT, R17, 0x11, P0 ;  /* 0x000000111100780c */ /* 0x000fe80000701670 */
[----:B------:R-:W-:Y:S02]  /*f5d0*/  FSEL R24, R9, -INF , !P0 ;  /* 0xff80000009187808 */ /* 0x000fe40004000000 */
[----:B------:R-:W-:Y:S01]  /*f5e0*/  PLOP3.LUT P0, PT, PT, PT, UP6, 0x40, 0x0 ;  /* 0x000000000000781c */ /* 0x000fe20003f0e868 */
[----:B------:R-:W-:Y:S03]  /*f5f0*/  MUFU.EX2 R175, R175 ;  /* 0x000000af00af7308 */ /* 0x000fe60000000800 */
[C---:B------:R-:W-:Y:S04]  /*f600*/  ISETP.GT.AND P0, PT, R16.reuse, 0x11, P0 ;  /* 0x000000111000780c */ /* 0x040fe80000704270 */
[----:B------:R-:W-:Y:S03]  /*f610*/  ISETP.LT.OR P0, PT, R17, 0x12, P0 ;  /* 0x000000121100780c */ /* 0x000fe60000701670 */
[----:B------:R-:W-:Y:S01]  /*f620*/  MUFU.EX2 R174, R174 ;  /* 0x000000ae00ae7308 */ /* 0x000fe20000000800 */
[----:B------:R-:W-:Y:S02]  /*f630*/  FSEL R179, R179, -INF , !P0 ;  /* 0xff800000b3b37808 */ /* 0x000fe40004000000 */
[----:B------:R-:W-:Y:S04]  /*f640*/  PLOP3.LUT P0, PT, PT, PT, UP5, 0x40, 0x0 ;  /* 0x000000000000781c */ /* 0x000fe80003f0e858 */
[----:B------:R-:W-:Y:S03]  /*f650*/  ISETP.GT.AND P0, PT, R16, 0x18, P0 ;  /* 0x000000181000780c */ /* 0x000fe60000704270 */
[----:B------:R-:W-:Y:S01]  /*f660*/  MUFU.EX2 R173, R173 ;  /* 0x000000ad00ad7308 */ /* 0x000fe20000000800 */
[C---:B------:R-:W-:Y:S04]  /*f670*/  ISETP.LT.OR P0, PT, R17.reuse, 0x19, P0 ;  /* 0x000000191100780c */ /* 0x040fe80000701670 */
        /* <DEDUP_REMOVED lines=8> */
[----:B------:R-:W-:Y:S02]  /*f700*/  FSEL R159, R6, -INF , !P0 ;  /* 0xff800000069f7808 */ /* 0x000fe40004000000 */
[----:B------:R-:W1:Y:S01]  /*f710*/  MUFU.EX2 R6, R2 ;  /* 0x0000000200067308 */ /* 0x000e620000000800 */
[----:B------:R-:W-:Y:S04]  /*f720*/  PLOP3.LUT P0, PT, PT, PT, UP2, 0x40, 0x0 ;  /* 0x000000000000781c */ /* 0x000fe80003f0e828 */
[C---:B------:R-:W-:Y:S04]  /*f730*/  ISETP.GT.AND P0, PT, R16.reuse, 0x21, P0 ;  /* 0x000000211000780c */ /* 0x040fe80000704270 */
[----:B------:R-:W-:Y:S04]  /*f740*/  ISETP.LT.OR P0, PT, R17, 0x22, P0 ;  /* 0x000000221100780c */ /* 0x000fe80000701670 */
[----:B------:R-:W-:Y:S02]  /*f750*/  FSEL R158, R5, -INF , !P0 ;  /* 0xff800000059e7808 */ /* 0x000fe40004000000 */
[----:B------:R-:W-:Y:S04]  /*f760*/  PLOP3.LUT P0, PT, PT, PT, UP1, 0x40, 0x0 ;  /* 0x000000000000781c */ /* 0x000fe80003f0e818 */
[----:B------:R-:W-:Y:S04]  /*f770*/  ISETP.GT.AND P0, PT, R16, 0x28, P0 ;  /* 0x000000281000780c */ /* 0x000fe80000704270 */
[----:B------:R-:W-:Y:S01]  /*f780*/  ISETP.LT.OR P0, PT, R17, 0x29, P0 ;  /* 0x000000291100780c */ /* 0x000fe20000701670 */
[----:B-1----:R-:W-:Y:S01]  /*f790*/  FMUL.FTZ R20, R6, R148 ;  /* 0x0000009406147220 */ /* 0x002fe20000410000 */
[----:B------:R-:W-:Y:S01]  /*f7a0*/  FMNMX.FTZ R2, R14, R156, !PT ;  /* 0x0000009c0e027209 */ /* 0x000fe20007810000 */
[----:B------:R-:W3:Y:S01]  /*f7b0*/  LDL.LU R148, [R1+0x40] ;  /* 0x0000400001947983 */ /* 0x000ee20000300800 */
[----:B------:R-:W-:Y:S01]  /*f7c0*/  FSEL R157, R15, -INF , !P0 ;  /* 0xff8000000f9d7808 */ /* 0x000fe20004000000 */
[C---:B------:R-:W-:Y:S01]  /*f7d0*/  FMUL.FTZ R9, R6.reuse, R137 ;  /* 0x0000008906097220 */ /* 0x040fe20000410000 */
[----:B------:R-:W-:Y:S01]  /*f7e0*/  FMNMX.FTZ R2, R11, R2, !PT ;  /* 0x000000020b027209 */ /* 0x000fe20007810000 */
[C---:B------:R-:W-:Y:S01]  /*f7f0*/  FMUL.FTZ R21, R6.reuse, R149 ;  /* 0x0000009506157220 */ /* 0x040fe20000410000 */
[----:B------:R-:W-:Y:S01]  /*f800*/  PLOP3.LUT P0, PT, PT, PT, UP0, 0x40, 0x0 ;  /* 0x000000000000781c */ /* 0x000fe20003f0e808 */
[----:B------:R-:W-:Y:S01]  /*f810*/  FMUL.FTZ R28, R6, R28 ;  /* 0x0000001c061c7220 */ /* 0x000fe20000410000 */
[----:B------:R-:W-:Y:S01]  /*f820*/  FMNMX.FTZ R2, R10, R2, !PT ;  /* 0x000000020a027209 */ /* 0x000fe20007810000 */
[----:B------:R-:W-:Y:S01]  /*f830*/  FMUL.FTZ R29, R6, R29 ;  /* 0x0000001d061d7220 */ /* 0x000fe20000410000 */
[----:B------:R-:W-:Y:S01]  /*f840*/  ISETP.GT.AND P0, PT, R16, 0x29, P0 ;  /* 0x000000291000780c */ /* 0x000fe20000704270 */
[C---:B------:R-:W-:Y:S01]  /*f850*/  FMUL.FTZ R16, R6.reuse, R144 ;  /* 0x0000009006107220 */ /* 0x040fe20000410000 */
[----:B------:R-:W-:Y:S01]  /*f860*/  FMNMX.FTZ R2, R169, R2, !PT ;  /* 0x00000002a9027209 */ /* 0x000fe20007810000 */
[C---:B------:R-:W-:Y:S01]  /*f870*/  FMUL.FTZ R32, R6.reuse, R32 ;  /* 0x0000002006207220 */ /* 0x040fe20000410000 */
[----:B------:R-:W-:Y:S01]  /*f880*/  ISETP.LT.OR P0, PT, R17, 0x2a, P0 ;  /* 0x0000002a1100780c */ /* 0x000fe20000701670 */
[----:B------:R-:W-:Y:S01]  /*f890*/  FMUL.FTZ R17, R6, R145 ;  /* 0x0000009106117220 */ /* 0x000fe20000410000 */
[----:B------:R-:W-:Y:S01]  /*f8a0*/  FMNMX.FTZ R2, R24, R2, !PT ;  /* 0x0000000218027209 */ /* 0x000fe20007810000 */
[C---:B------:R-:W-:Y:S01]  /*f8b0*/  FMUL.FTZ R33, R6.reuse, R33 ;  /* 0x0000002106217220 */ /* 0x040fe20000410000 */
[----:B------:R-:W-:Y:S01]  /*f8c0*/  FSEL R3, R7, -INF , !P0 ;  /* 0xff80000007037808 */ /* 0x000fe20004000000 */
        /* <DEDUP_REMOVED lines=15> */
[----:B------:R-:W-:Y:S01]  /*f9c0*/  UISETP.GT.AND UP0, UPT, UR24, UR8, UPT ;  /* 0x000000081800728c */ /* 0x000fe2000bf04270 */
[----:B------:R-:W-:Y:S01]  /*f9d0*/  FMUL.FTZ R48, R6, R48 ;  /* 0x0000003006307220 */ /* 0x000fe20000410000 */
[----:B------:R-:W-:Y:S01]  /*f9e0*/  FMNMX.FTZ R2, R158, R2, !PT ;  /* 0x000000029e027209 */ /* 0x000fe20007810000 */
[----:B--2---:R-:W-:Y:S01]  /*f9f0*/  FFMA.FTZ R5, R6, R170, R18 ;  /* 0x000000aa06057223 */ /* 0x004fe20000010012 */
[----:B------:R-:W-:Y:S01]  /*fa00*/  F2FP.PACK_AB R170, R8, R12 ;  /* 0x0000000c08aa723e */ /* 0x000fe200000000ff */
[C---:B------:R-:W-:Y:S01]  /*fa10*/  FMUL.FTZ R49, R6.reuse, R49 ;  /* 0x0000003106317220 */ /* 0x040fe20000410000 */
[----:B------:R-:W-:Y:S01]  /*fa20*/  FMNMX.FTZ R2, R157, R2, !PT ;  /* 0x000000029d027209 */ /* 0x000fe20007810000 */
[----:B------:R-:W-:Y:S01]  /*fa30*/  FADD.FTZ R5, R13, R5 ;  /* 0x000000050d057221 */ /* 0x000fe20000010000 */
[----:B------:R-:W-:Y:S01]  /*fa40*/  UMOV UR24, UR4 ;  /* 0x0000000400187c82 */ /* 0x000fe20008000000 */
[----:B------:R-:W-:Y:S01]  /*fa50*/  FMUL.FTZ R13, R6, R141 ;  /* 0x0000008d060d7220 */ /* 0x000fe20000410000 */
[----:B------:R-:W-:Y:S01]  /*fa60*/  FMNMX.FTZ R2, R3, R2, !PT ;  /* 0x0000000203027209 */ /* 0x000fe20007810000 */
[----:B------:R-:W-:Y:S02]  /*fa70*/  FADD.FTZ R5, R12, R5 ;  /* 0x000000050c057221 */ /* 0x000fe40000010000 */
[----:B------:R-:W-:Y:S01]  /*fa80*/  FMUL.FTZ R12, R6, R140 ;  /* 0x0000008c060c7220 */ /* 0x000fe20000410000 */
[----:B------:R-:W-:Y:S01]  /*fa90*/  MOV R140, R26 ;  /* 0x0000001a008c7202 */ /* 0x000fe20000000f00 */
[----:B------:R-:W1:Y:S01]  /*faa0*/  SHFL.BFLY PT, R4, R2, 0x2, 0x1f ;  /* 0x0c401f0002047f89 */ /* 0x000e6200000e0000 */
[----:B------:R-:W-:Y:S02]  /*fab0*/  FADD.FTZ R177, R8, R5 ;  /* 0x0000000508b17221 */ /* 0x000fe40000010000 */
[C---:B------:R-:W-:Y:S02]  /*fac0*/  FMUL.FTZ R8, R6.reuse, R136 ;  /* 0x0000008806087220 */ /* 0x040fe40000410000 */
[C---:B------:R-:W-:Y:S01]  /*fad0*/  FMUL.FTZ R5, R6.reuse, R133 ;  /* 0x0000008506057220 */ /* 0x040fe20000410000 */
[----:B------:R-:W-:Y:S01]  /*fae0*/  MOV R133, R27 ;  /* 0x0000001b00857202 */ /* 0x000fe20000000f00 */
[C---:B------:R-:W-:Y:S02]  /*faf0*/  FMUL.FTZ R52, R6.reuse, R52 ;  /* 0x0000003406347220 */ /* 0x040fe40000410000 */
[C---:B------:R-:W-:Y:S01]  /*fb00*/  FMUL.FTZ R53, R6.reuse, R53 ;  /* 0x0000003506357220 */ /* 0x040fe20000410000 */
[----:B------:R-:W-:Y:S01]  /*fb10*/  MOV R149, R133 ;  /* 0x0000008500957202 */ /* 0x000fe20000000f00 */
        /* <DEDUP_REMOVED lines=323> */
.L_x_428:
[----:B------:R-:W2:Y:S04]  /*10f50*/  LDL.LU R6, [R1+0x44] ;  /* 0x0000440001067983 */ /* 0x000ea80000300800 */
[----:B-1----:R-:W3:Y:S01]  /*10f60*/  LDL.LU R4, [R1+0x40] ;  /* 0x0000400001047983 */ /* 0x002ee20000300800 */
[----:B------:R-:W-:-:S03]  /*10f70*/  PLOP3.LUT P2, PT, PT, PT, PT, 0x8, 0x0 ;  /* 0x000000000000781c */ /* 0x000fc60003f4e170 */
        /* <DEDUP_REMOVED lines=13> */
[----:B------:R-:W-:-:S03]  /*11050*/  @P1 MOV R8, 0x3f317218 ;  /* 0x3f31721800081802 */ /* 0x000fc60000000f00 */
[----:B------:R-:W-:Y:S02]  /*11060*/  @P0 MOV R10, 0x3f317218 ;  /* 0x3f317218000a0802 */ /* 0x000fe40000000f00 */
[----:B------:R-:W-:Y:S02]  /*11070*/  @P1 FMUL.FTZ R8, R8, c[0x0][0x2d0] ;  /* 0x0000b40008081a20 */ /* 0x000fe40000410000 */
[----:B------:R-:W2:Y:S08]  /*11080*/  @P0 MUFU.LG2 R7, R4 ;  /* 0x0000000400070308 */ /* 0x000eb00000000c00 */
[----:B------:R-:W3:Y:S01]  /*11090*/  @P1 MUFU.LG2 R5, R5 ;  /* 0x0000000500051308 */ /* 0x000ee20000000c00 */
[----:B-1----:R-:W-:-:S02]  /*110a0*/  FMUL.FTZ R132, R6, R132 ;  /* 0x0000008406847220 */ /* 0x002fc40000410000 */
[C---:B------:R-:W-:Y:S02]  /*110b0*/  FMUL.FTZ R133, R6.reuse, R133 ;  /* 0x0000008506857220 */ /* 0x040fe40000410000 */
[C---:B------:R-:W-:Y:S02]  /*110c0*/  FMUL.FTZ R136, R6.reuse, R136 ;  /* 0x0000008806887220 */ /* 0x040fe40000410000 */
[----:B------:R-:W-:Y:S01]  /*110d0*/  FMUL.FTZ R137, R6, R137 ;  /* 0x0000008906897220 */ /* 0x000fe20000410000 */
[----:B------:R1:W4:Y:S01]  /*110e0*/  @P0 MUFU.RCP R3, R4 ;  /* 0x0000000400030308 */ /* 0x0003220000001000 */
[----:B--2---:R-:W-:Y:S02]  /*110f0*/  @P0 FMUL.FTZ R9, R7, 0.69314718246459960938 ;  /* 0x3f31721807090820 */ /* 0x004fe40000410000 */
[----:B------:R-:W-:Y:S02]  /*11100*/  @P0 FMUL.FTZ R7, R10, c[0x0][0x2d0] ;  /* 0x0000b4000a070a20 */ /* 0x000fe40000410000 */
[----:B------:R-:W-:-:S02]  /*11110*/  FMUL.FTZ R140, R6, R140 ;  /* 0x0000008c068c7220 */ /* 0x000fc40000410000 */
[C---:B------:R-:W-:Y:S02]  /*11120*/  FMUL.FTZ R141, R6.reuse, R141 ;  /* 0x0000008d068d7220 */ /* 0x040fe40000410000 */
[----:B---3--:R-:W-:Y:S02]  /*11130*/  @P1 FMUL.FTZ R5, R5, 0.69314718246459960938 ;  /* 0x3f31721805051820 */ /* 0x008fe40000410000 */
[C---:B------:R-:W-:Y:S02]  /*11140*/  FMUL.FTZ R144, R6.reuse, R144 ;  /* 0x0000009006907220 */ /* 0x040fe40000410000 */
[C---:B------:R-:W-:Y:S02]  /*11150*/  FMUL.FTZ R145, R6.reuse, R145 ;  /* 0x0000009106917220 */ /* 0x040fe40000410000 */
[C---:B------:R-:W-:Y:S01]  /*11160*/  FMUL.FTZ R148, R6.reuse, R148 ;  /* 0x0000009406947220 */ /* 0x040fe20000410000 */
[----:B-1----:R-:W-:Y:S01]  /*11170*/  MOV R4, 0xff800000 ;  /* 0xff80000000047802 */ /* 0x002fe20000000f00 */
        /* <DEDUP_REMOVED lines=54> */
[----:B------:R-:W-:Y:S01]  /*114e0*/  FMUL.FTZ R129, R6, R129 ;  /* 0x0000008106817220 */ /* 0x000fe20000410000 */
[----:B------:R-:W-:Y:S01]  /*114f0*/  MOV R6, 0xff800000 ;  /* 0xff80000000067802 */ /* 0x000fe20000000f00 */
[----:B----4-:R-:W-:-:S02]  /*11500*/  FMUL.FTZ R134, R3, R134 ;  /* 0x0000008603867220 */ /* 0x010fc40000410000 */
        /* <DEDUP_REMOVED lines=62> */
[----:B------:R-:W-:Y:S02]  /*118f0*/  FMUL.FTZ R131, R3, R131 ;  /* 0x0000008303837220 */ /* 0x000fe40000410000 */
[----:B------:R-:W-:Y:S02]  /*11900*/  @P1 FFMA.FTZ R4, R8, R0, R5 ;  /* 0x0000000008041223 */ /* 0x000fe40000010005 */
[----:B------:R-:W-:Y:S02]  /*11910*/  @P0 FFMA.FTZ R6, R7, R2, R9 ;  /* 0x0000000207060223 */ /* 0x000fe40000010009 */
.L_x_386:
[----:B------:R-:W-:Y:S05]  /*11920*/  @P2 BRA `(.L_x_442) ;  /* 0x00001f7000002947 */ /* 0x000fea0003800000 */
[----:B------:R-:W3:Y:S01]  /*11930*/  S2R R3, SR_TID.X ;  /* 0x0000000000037919 */ /* 0x000ee20000002100 */
[----:B------:R-:W-:Y:S01]  /*11940*/  IMAD R7, RZ, RZ, -UR11 ;  /* 0x8000000bff077e24 */ /* 0x000fe2000f8e02ff */
[----:B------:R-:W-:Y:S01]  /*11950*/  USHF.R.S32.HI UR6, URZ, 0x1f, UR11 ;  /* 0x0000001f3f067899 */ /* 0x000fe2000801140b */
[----:B------:R-:W-:Y:S01]  /*11960*/  IMAD.MOV.U32 R11, RZ, RZ, c[0x0][0x4e8] ;  /* 0x00013a00ff0b7624 */ /* 0x000fe200078e00ff */
[----:B------:R-:W4:Y:S01]  /*11970*/  S2R R0, SR_CTAID.Y ;  /* 0x0000000000007919 */ /* 0x000f220000002600 */
[----:B------:R-:W-:Y:S01]  /*11980*/  ULDC.64 UR4, c[0x0][0x4d0] ;  /* 0x0001340000047ab9 */ /* 0x000fe20000000a00 */
[----:B------:R-:W-:Y:S01]  /*11990*/  BSSY B0, `(.L_x_443) ;  /* 0x000012d000007945 */ /* 0x000fe20003800000 */
[----:B------:R-:W-:Y:S01]  /*119a0*/  UIMAD UR7, UR6, UR4, URZ ;  /* 0x00000004060772a4 */ /* 0x000fe2000f8e023f */
[----:B------:R-:W5:Y:S01]  /*119b0*/  S2R R9, SR_CTAID.Z ;  /* 0x0000000000097919 */ /* 0x000f620000002700 */
[----:B------:R-:W-:Y:S01]  /*119c0*/  UIMAD.WIDE.U32 UR8, UR11, UR4, URZ ;  /* 0x000000040b0872a5 */ /* 0x000fe2000f8e003f */
[C---:B------:R-:W-:Y:S01]  /*119d0*/  ISETP.NE.AND P1, PT, R11.reuse, 0x1, PT ;  /* 0x000000010b00780c */ /* 0x040fe20003f25270 */
[----:B------:R-:W-:Y:S01]  /*119e0*/  UIMAD UR7, UR11, UR5, UR7 ;  /* 0x000000050b0772a4 */ /* 0x000fe2000f8e0207 */
[----:B------:R-:W1:Y:S01]  /*119f0*/  S2R R10, SR_CTAID.X ;  /* 0x00000000000a7919 */ /* 0x000e620000002500 */
[----:B------:R-:W-:Y:S01]  /*11a00*/  IMAD R11, R11, c[0x0][0x388], RZ ;  /* 0x0000e2000b0b7a24 */ /* 0x000fe200078e02ff */
[----:B------:R-:W-:Y:S01]  /*11a10*/  ULDC.64 UR4, c[0x0][0x438] ;  /* 0x00010e0000047ab9 */ /* 0x000fe20000000a00 */
[----:B------:R-:W-:Y:S01]  /*11a20*/  MOV R17, UR9 ;  /* 0x0000000900117c02 */ /* 0x000fe20008000f00 */
[----:B------:R-:W-:Y:S01]  /*11a30*/  UIMAD.WIDE.U32 UR12, UR11, UR4, URZ ;  /* 0x000000040b0c72a5 */ /* 0x000fe2000f8e003f */
[----:B------:R-:W-:Y:S01]  /*11a40*/  IMAD.U32 R16, RZ, RZ, UR8 ;  /* 0x00000008ff107e24 */ /* 0x000fe2000f8e00ff */
[----:B------:R-:W-:-:S02]  /*11a50*/  UIMAD UR4, UR6, UR4, URZ ;  /* 0x00000004060472a4 */ /* 0x000fc4000f8e023f */
[----:B------:R-:W-:Y:S02]  /*11a60*/  UIADD3 UR7, UR9, UR7, URZ ;  /* 0x0000000709077290 */ /* 0x000fe4000fffe03f */
[----:B------:R-:W-:Y:S01]  /*11a70*/  UIMAD UR4, UR11, UR5, UR4 ;  /* 0x000000050b0472a4 */ /* 0x000fe2000f8e0204 */
[----:B------:R-:W-:Y:S01]  /*11a80*/  MOV R14, UR12 ;  /* 0x0000000c000e7c02 */ /* 0x000fe20008000f00 */
[----:B------:R-:W-:Y:S01]  /*11a90*/  IMAD.U32 R15, RZ, RZ, UR13 ;  /* 0x0000000dff0f7e24 */ /* 0x000fe2000f8e00ff */
[----:B-1-3--:R-:W-:Y:S01]  /*11aa0*/  SHF.R.S32.HI R2, RZ, 0x1f, R3 ;  /* 0x0000001fff027819 */ /* 0x00afe20000011403 */
[----:B------:R-:W-:Y:S01]  /*11ab0*/  UIADD3 UR4, UR13, UR4, URZ ;  /* 0x000000040d047290 */ /* 0x000fe2000fffe03f */
[----:B------:R-:W-:Y:S02]  /*11ac0*/  IMAD.U32 R17, RZ, RZ, UR7 ;  /* 0x00000007ff117e24 */ /* 0x000fe4000f8e00ff */
[----:B----4-:R-:W-:Y:S01]  /*11ad0*/  IMAD R7, R7, c[0x0][0x550], R0 ;  /* 0x0001540007077a24 */ /* 0x010fe200078e0200 */
[----:B------:R-:W-:-:S02]  /*11ae0*/  LEA.HI R0, R2, R3, RZ, 0x5 ;  /* 0x0000000302007211 */ /* 0x000fc400078f28ff */
[----:B------:R-:W-:Y:S01]  /*11af0*/  LEA.HI R2, R2, R3, RZ, 0x2 ;  /* 0x0000000302027211 */ /* 0x000fe200078f10ff */
[----:B------:R-:W-:Y:S01]  /*11b00*/  IMAD.U32 R15, RZ, RZ, UR4 ;  /* 0x00000004ff0f7e24 */ /* 0x000fe2000f8e00ff */
[----:B------:R-:W-:Y:S01]  /*11b10*/  LOP3.LUT R5, R0, 0xffffffe0, RZ, 0xc0, !PT ;  /* 0xffffffe000057812 */ /* 0x000fe200078ec0ff */
[----:B-----5:R-:W-:Y:S01]  /*11b20*/  IMAD.WIDE.U32 R16, R9, c[0x0][0x4d8], R16 ;  /* 0x0001360009107a25 */ /* 0x020fe200078e0010 */
[--C-:B------:R-:W-:Y:S02]  /*11b30*/  SHF.R.S32.HI R13, RZ, 0x5, R0.reuse ;  /* 0x00000005ff0d7819 */ /* 0x100fe40000011400 */
[----:B------:R-:W-:Y:S01]  /*11b40*/  SHF.R.S32.HI R0, RZ, 0x1f, R0 ;  /* 0x0000001fff007819 */ /* 0x000fe20000011400 */
[----:B------:R-:W-:Y:S01]  /*11b50*/  IMAD.IADD R5, R3, 0x1, -R5 ;  /* 0x0000000103057824 */ /* 0x000fe200078e0a05 */
[----:B------:R-:W-:Y:S01]  /*11b60*/  LOP3.LUT R2, R2, 0xfffffffc, RZ, 0xc0, !PT ;  /* 0xfffffffc02027812 */ /* 0x000fe200078ec0ff */
[----:B------:R-:W-:Y:S01]  /*11b70*/  IMAD.WIDE.U32 R14, R9, c[0x0][0x440], R14 ;  /* 0x00011000090e7a25 */ /* 0x000fe200078e000e */
[----:B------:R-:W-:-:S02]  /*11b80*/  LEA.HI R0, R0, R13, RZ, 0x3 ;  /* 0x0000000d00007211 */ /* 0x000fc400078f18ff */
[----:B------:R-:W-:Y:S02]  /*11b90*/  IADD3 R2, -R2, R3, RZ ;  /* 0x0000000302027210 */ /* 0x000fe40007ffe1ff */
[----:B------:R-:W-:Y:S02]  /*11ba0*/  LOP3.LUT R0, R0, 0xffffff8, RZ, 0xc0, !PT ;  /* 0x0ffffff800007812 */ /* 0x000fe400078ec0ff */
[----:B------:R-:W-:Y:S02]  /*11bb0*/  SHF.R.S32.HI R3, RZ, 0x1f, R5 ;  /* 0x0000001fff037819 */ /* 0x000fe40000011405 */
[----:B------:R-:W-:Y:S01]  /*11bc0*/  SHF.R.S32.HI R8, RZ, 0x1f, R9 ;  /* 0x0000001fff087819 */ /* 0x000fe20000011409 */
[----:B------:R-:W-:Y:S01]  /*11bd0*/  IMAD.IADD R13, R13, 0x1, -R0 ;  /* 0x000000010d0d7824 */ /* 0x000fe200078e0a00 */
[----:B------:R-:W-:Y:S02]  /*11be0*/  LEA.HI R0, R2, R2, RZ, 0x1 ;  /* 0x0000000202007211 */ /* 0x000fe400078f08ff */
[----:B------:R-:W-:-:S02]  /*11bf0*/  LEA.HI R3, R3, R5, RZ, 0x2 ;  /* 0x0000000503037211 */ /* 0x000fc400078f10ff */
[----:B------:R-:W-:Y:S02]  /*11c00*/  LOP3.LUT R0, R0, 0x1ffffffe, RZ, 0xc0, !PT ;  /* 0x1ffffffe00007812 */ /* 0x000fe400078ec0ff */
[----:B------:R-:W-:Y:S02]  /*11c10*/  SHF.R.S32.HI R12, RZ, 0x2, R3 ;  /* 0x00000002ff0c7819 */ /* 0x000fe40000011403 */
[----:B------:R-:W-:Y:S01]  /*11c20*/  IADD3 R0, R2, -R0, RZ ;  /* 0x8000000002007210 */ /* 0x000fe20007ffe0ff */
[C---:B------:R-:W-:Y:S01]  /*11c30*/  IMAD R2, R8.reuse, c[0x0][0x4d8], RZ ;  /* 0x0001360008027a24 */ /* 0x040fe200078e02ff */
[----:B------:R-:W-:Y:S01]  /*11c40*/  LOP3.LUT R3, R3, 0x7ffffffc, RZ, 0xc0, !PT ;  /* 0x7ffffffc03037812 */ /* 0x000fe200078ec0ff */
[----:B------:R-:W-:Y:S02]  /*11c50*/  IMAD R12, R13, 0x10, R12 ;  /* 0x000000100d0c7824 */ /* 0x000fe400078e020c */
[----:B------:R-:W-:Y:S02]  /*11c60*/  IMAD R8, R8, c[0x0][0x440], RZ ;  /* 0x0001100008087a24 */ /* 0x000fe400078e02ff */
[----:B------:R-:W-:-:S02]  /*11c70*/  IMAD R0, R0, 0x8, R12 ;  /* 0x0000000800007824 */ /* 0x000fc400078e020c */
[C---:B------:R-:W-:Y:S02]  /*11c80*/  IMAD R2, R9.reuse, c[0x0][0x4dc], R2 ;  /* 0x0001370009027a24 */ /* 0x040fe400078e0202 */
[----:B------:R-:W-:Y:S01]  /*11c90*/  IMAD R8, R9, c[0x0][0x444], R8 ;  /* 0x0001110009087a24 */ /* 0x000fe200078e0208 */
[----:B------:R-:W-:Y:S01]  /*11ca0*/  LEA R0, R10, R0, 0x7 ;  /* 0x000000000a007211 */ /* 0x000fe200078e38ff */
[----:B------:R-:W-:Y:S01]  /*11cb0*/  IMAD.IADD R17, R17, 0x1, R2 ;  /* 0x0000000111117824 */ /* 0x000fe200078e0202 */
[----:B------:R-:W-:Y:S01]  /*11cc0*/  SHF.R.S32.HI R2, RZ, 0x1f, R7 ;  /* 0x0000001fff027819 */ /* 0x000fe20000011407 */
[----:B------:R-:W-:Y:S01]  /*11cd0*/  IMAD.IADD R15, R15, 0x1, R8 ;  /* 0x000000010f0f7824 */ /* 0x000fe200078e0208 */
[----:B------:R-:W-:Y:S01]  /*11ce0*/  MOV R9, R0 ;  /* 0x0000000000097202 */ /* 0x000fe20000000f00 */
[----:B------:R-:W-:Y:S01]  /*11cf0*/  @P1 IMAD.HI.U32 R8, R0, c[0x0][0x4ec], RZ ;  /* 0x00013b0000081a27 */ /* 0x000fe200078e00ff */
[----:B------:R-:W-:-:S03]  /*11d00*/  LEA R10, R10, R12, 0x7 ;  /* 0x0000000c0a0a7211 */ /* 0x000fc600078e38ff */
[C---:B------:R-:W-:Y:S01]  /*11d10*/  IMAD R13, R2.reuse, c[0x0][0x4e0], RZ ;  /* 0x00013800020d7a24 */ /* 0x040fe200078e02ff */
[----:B------:R-:W-:Y:S01]  /*11d20*/  @P1 SHF.R.U32.HI R9, RZ, c[0x0][0x4f0], R8 ;  /* 0x00013c00ff091a19 */ /* 0x000fe20000011608 */
[----:B------:R-:W-:Y:S02]  /*11d30*/  IMAD R2, R2, c[0x0][0x448], RZ ;  /* 0x0001120002027a24 */ /* 0x000fe400078e02ff */
[C---:B------:R-:W-:Y:S02]  /*11d40*/  IMAD R13, R7.reuse, c[0x0][0x4e4], R13 ;  /* 0x00013900070d7a24 */ /* 0x040fe400078e020d */
[C---:B------:R-:W-:Y:S02]  /*11d50*/  IMAD R8, R7.reuse, c[0x0][0x44c], R2 ;  /* 0x0001130007087a24 */ /* 0x040fe400078e0202 */
[----:B------:R-:W-:Y:S02]  /*11d60*/  IMAD.MOV R2, RZ, RZ, -R9 ;  /* 0x000000ffff027224 */ /* 0x000fe400078e0a09 */
[----:B------:R-:W-:-:S04]  /*11d70*/  IMAD.WIDE.U32 R14, R7, c[0x0][0x448], R14 ;  /* 0x00011200070e7a25 */ /* 0x000fc800078e000e */
[----:B------:R-:W-:Y:S01]  /*11d80*/  IMAD.WIDE.U32 R18, R7, c[0x0][0x4e0], R16 ;  /* 0x0001380007127a25 */ /* 0x000fe200078e0010 */
[----:B------:R-:W-:Y:S02]  /*11d90*/  IADD3 R15, R15, R8, RZ ;  /* 0x000000080f0f7210 */ /* 0x000fe40007ffe0ff */
[----:B------:R-:W-:Y:S01]  /*11da0*/  SHF.R.S32.HI R8, RZ, 0x1f, R9 ;  /* 0x0000001fff087819 */ /* 0x000fe20000011409 */
[----:B------:R-:W-:Y:S01]  /*11db0*/  @P1 IMAD.HI.U32 R7, R0, c[0x0][0x4ec], RZ ;  /* 0x00013b0000071a27 */ /* 0x000fe200078e00ff */
[----:B------:R-:W-:Y:S01]  /*11dc0*/  BAR.SYNC.DEFER_BLOCKING 0x1, 0x100 ;  /* 0x0044000000007b1d */ /* 0x000fe20000010000 */
[----:B------:R-:W-:Y:S02]  /*11dd0*/  IADD3 R18, P0, R9, R18, RZ ;  /* 0x0000001209127210 */ /* 0x000fe40007f1e0ff */
[--C-:B------:R-:W-:Y:S02]  /*11de0*/  IMAD R2, R2, c[0x0][0x4e8], R0.reuse ;  /* 0x00013a0002027a24 */ /* 0x100fe400078e0200 */
[----:B------:R-:W-:Y:S01]  /*11df0*/  IMAD.MOV.U32 R16, RZ, RZ, R0 ;  /* 0x000000ffff107224 */ /* 0x000fe200078e0000 */
[----:B------:R-:W-:-:S02]  /*11e00*/  @P1 SHF.R.U32.HI R16, RZ, c[0x0][0x4f0], R7 ;  /* 0x00013c00ff101a19 */ /* 0x000fc40000011607 */
[----:B------:R-:W-:Y:S02]  /*11e10*/  SHF.R.S32.HI R7, RZ, 0x1f, R2 ;  /* 0x0000001fff077819 */ /* 0x000fe40000011402 */
[----:B------:R-:W-:Y:S01]  /*11e20*/  IADD3.X R19, R8, R19, R13, P0, !PT ;  /* 0x0000001308137210 */ /* 0x000fe200007fe40d */
[--C-:B------:R-:W-:Y:S01]  /*11e30*/  IMAD.MOV R8, RZ, RZ, -R16.reuse ;  /* 0x000000ffff087224 */ /* 0x100fe200078e0a10 */
[----:B------:R-:W-:Y:S01]  /*11e40*/  SHF.R.S32.HI R9, RZ, 0x1f, R16 ;  /* 0x0000001fff097819 */ /* 0x000fe20000011410 */
[----:B------:R-:W-:Y:S02]  /*11e50*/  IMAD R7, R7, c[0x0][0x4c8], RZ ;  /* 0x0001320007077a24 */ /* 0x000fe400078e02ff */
[----:B------:R-:W-:-:S04]  /*11e60*/  IMAD.WIDE.U32 R18, R2, c[0x0][0x4c8], R18 ;  /* 0x0001320002127a25 */ /* 0x000fc800078e0012 */
[----:B------:R-:W-:Y:S02]  /*11e70*/  IMAD R7, R2, c[0x0][0x4cc], R7 ;  /* 0x0001330002077a24 */ /* 0x000fe400078e0207 */
[----:B------:R-:W-:Y:S01]  /*11e80*/  IMAD R8, R8, c[0x0][0x4e8], R0 ;  /* 0x00013a0008087a24 */ /* 0x000fe200078e0200 */
[----:B------:R-:W-:Y:S01]  /*11e90*/  LEA R0, P0, R18, c[0x0][0x4a8], 0x2 ;  /* 0x00012a0012007a11 */ /* 0x000fe200078010ff */
[----:B------:R-:W-:Y:S02]  /*11ea0*/  IMAD.IADD R7, R19, 0x1, R7 ;  /* 0x0000000113077824 */ /* 0x000fe400078e0207 */
[----:B------:R-:W-:Y:S01]  /*11eb0*/  IMAD R9, R9, c[0x0][0x430], RZ ;  /* 0x00010c0009097a24 */ /* 0x000fe200078e02ff */
[----:B------:R-:W-:Y:S01]  /*11ec0*/  SHF.R.S32.HI R2, RZ, 0x1f, R8 ;  /* 0x0000001fff027819 */ /* 0x000fe20000011408 */
[----:B------:R-:W-:Y:S01]  /*11ed0*/  IMAD.WIDE.U32 R14, R16, c[0x0][0x430], R14 ;  /* 0x00010c00100e7a25 */ /* 0x000fe200078e000e */
[----:B------:R-:W-:Y:S01]  /*11ee0*/  LEA.HI.X R7, R18, c[0x0][0x4ac], R7, 0x2, P0 ;  /* 0x00012b0012077a11 */ /* 0x000fe200000f1407 */
[----:B------:R-:W-:Y:S01]  /*11ef0*/  SHFL.IDX PT, R12, R0, RZ, 0x1c1f ;  /* 0x001c1fff000c7589 */ /* 0x000fe200000e0000 */
[----:B------:R-:W-:Y:S01]  /*11f00*/  LOP3.LUT P0, RZ, R5, 0x3, RZ, 0xc0, !PT ;  /* 0x0000000305ff7812 */ /* 0x000fe2000780c0ff */
[----:B------:R-:W-:-:S02]  /*11f10*/  IMAD R9, R16, c[0x0][0x434], R9 ;  /* 0x00010d0010097a24 */ /* 0x000fc400078e0209 */
[----:B------:R-:W1:Y:S01]  /*11f20*/  SHFL.IDX PT, R13, R7, RZ, 0x1c1f ;  /* 0x001c1fff070d7589 */ /* 0x000e6200000e0000 */
[----:B------:R-:W-:Y:S01]  /*11f30*/  ISETP.GE.OR P2, PT, R10, R11, P0 ;  /* 0x0000000b0a00720c */ /* 0x000fe20000746670 */
[----:B------:R-:W-:Y:S02]  /*11f40*/  IMAD R2, R2, c[0x0][0x428], RZ ;  /* 0x00010a0002027a24 */ /* 0x000fe400078e02ff */
[----:B------:R3:W-:Y:S01]  /*11f50*/  SHFL.IDX PT, R16, R0, 0x1, 0x1c1f ;  /* 0x003c1f0000107f89 */ /* 0x0007e200000e0000 */
[----:B------:R-:W-:Y:S02]  /*11f60*/  IMAD.IADD R15, R15, 0x1, R9 ;  /* 0x000000010f0f7824 */ /* 0x000fe400078e0209 */
[C---:B------:R-:W-:Y:S01]  /*11f70*/  IMAD R2, R8.reuse, c[0x0][0x42c], R2 ;  /* 0x00010b0008027a24 */ /* 0x040fe200078e0202 */
[----:B------:R4:W5:Y:S01]  /*11f80*/  SHFL.IDX PT, R17, R7, 0x1, 0x1c1f ;  /* 0x003c1f0007117f89 */ /* 0x00096200000e0000 */
[----:B------:R-:W-:-:S05]  /*11f90*/  IMAD.WIDE.U32 R8, R8, c[0x0][0x428], R14 ;  /* 0x00010a0008087a25 */ /* 0x000fca00078e000e */
[----:B-1----:R1:W-:Y:S01]  /*11fa0*/  @!P2 ST.E [R12.64], R4 ;  /* 0x000000040c00a985 */ /* 0x0023e2000c101916 */
[----:B---3--:R-:W-:-:S04]  /*11fb0*/  IADD3 R0, R10, 0x8, RZ ;  /* 0x000000080a007810 */ /* 0x008fc80007ffe0ff */
[----:B------:R-:W-:Y:S02]  /*11fc0*/  ISETP.GE.OR P0, PT, R0, R11, P0 ;  /* 0x0000000b0000720c */ /* 0x000fe40000706670 */
[----:B----4-:R-:W-:Y:S02]  /*11fd0*/  IADD3 R7, R9, R2, RZ ;  /* 0x0000000209077210 */ /* 0x010fe40007ffe0ff */
[----:B------:R-:W-:-:S04]  /*11fe0*/  LEA R2, P1, R8, c[0x0][0x400], 0x2 ;  /* 0x0001000008027a11 */ /* 0x000fc800078210ff */
[----:B------:R-:W-:Y:S02]  /*11ff0*/  LEA.HI.X R7, R8, c[0x0][0x404], R7, 0x2, P1 ;  /* 0x0001010008077a11 */ /* 0x000fe400008f1407 */
[-C--:B------:R-:W-:Y:S01]  /*12000*/  ISETP.GE.AND P1, PT, R0, R11.reuse, PT ;  /* 0x0000000b0000720c */ /* 0x080fe20003f26270 */
[----:B------:R-:W-:Y:S01]  /*12010*/  IMAD.IADD R0, R5, 0x1, -R3 ;  /* 0x0000000105007824 */ /* 0x000fe200078e0a03 */
[----:B------:R1:W3:Y:S02]  /*12020*/  SHFL.IDX PT, R8, R2, RZ, 0x1c1f ;  /* 0x001c1fff02087589 */ /* 0x0002e400000e0000 */
[----:B------:R-:W-:Y:S02]  /*12030*/  P2R R5, PR, RZ, 0x2 ;  /* 0x00000002ff057803 */ /* 0x000fe40000000000 */
[----:B-----5:R1:W-:Y:S01]  /*12040*/  @!P0 ST.E [R16.64], R6 ;  /* 0x0000000610008985 */ /* 0x0203e2000c101916 */
[----:B------:R-:W-:Y:S02]  /*12050*/  ISETP.GE.AND P0, PT, R10, R11, PT ;  /* 0x0000000b0a00720c */ /* 0x000fe40003f06270 */
[----:B------:R-:W-:Y:S01]  /*12060*/  SHF.L.U32 R0, R0, 0x1, RZ ;  /* 0x0000000100007819 */ /* 0x000fe200000006ff */
[----:B------:R1:W4:Y:S10]  /*12070*/  SHFL.IDX PT, R9, R7, RZ, 0x1c1f ;  /* 0x001c1fff07097589 */ /* 0x00033400000e0000 */
[----:B------:R-:W-:Y:S05]  /*12080*/  @P0 BRA `(.L_x_444) ;  /* 0x00000bd000000947 */ /* 0x000fea0003800000 */
[C---:B------:R-:W-:Y:S02]  /*12090*/  ISETP.GE.AND P0, PT, R0.reuse, c[0x0][0x3c8], PT ;  /* 0x0000f20000007a0c */ /* 0x040fe40003f06270 */
[----:B------:R-:W-:-:S02]  /*120a0*/  IADD3 R3, R0, 0x10, RZ ;  /* 0x0000001000037810 */ /* 0x000fc40007ffe0ff */
[----:B-1----:R-:W-:Y:S02]  /*120b0*/  IADD3 R4, R0, 0x8, RZ ;  /* 0x0000000800047810 */ /* 0x002fe40007ffe0ff */
[----:B------:R-:W-:Y:S02]  /*120c0*/  ISETP.GE.AND P4, PT, R3, c[0x0][0x3c8], PT ;  /* 0x0000f20003007a0c */ /* 0x000fe40003f86270 */
[----:B------:R-:W-:Y:S02]  /*120d0*/  ISETP.GE.AND P5, PT, R4, c[0x0][0x3c8], PT ;  /* 0x0000f20004007a0c */ /* 0x000fe40003fa6270 */
[----:B------:R-:W-:-:S03]  /*120e0*/  IADD3 R6, R0, 0x28, RZ ;  /* 0x0000002800067810 */ /* 0x000fc60007ffe0ff */
[----:B---34-:R-:W-:Y:S01]  /*120f0*/  @!P0 IMAD.WIDE R10, R0, 0x4, R8 ;  /* 0x00000004000a8825 */ /* 0x018fe200078e0208 */
[----:B------:R-:W-:-:S04]  /*12100*/  ISETP.GE.AND P1, PT, R6, c[0x0][0x3c8], PT ;  /* 0x0000f20006007a0c */ /* 0x000fc80003f26270 */
[----:B------:R1:W-:Y:S01]  /*12110*/  @!P0 ST.E.64 [R10.64], R132 ;  /* 0x000000840a008985 */ /* 0x0003e2000c101b16 */
[----:B------:R-:W-:Y:S02]  /*12120*/  @!P4 LEA.HI R12, R3, R3, RZ, 0x1 ;  /* 0x00000003030cc211 */ /* 0x000fe400078f08ff */
[----:B------:R-:W-:Y:S02]  /*12130*/  IADD3 R3, R0, 0x30, RZ ;  /* 0x0000003000037810 */ /* 0x000fe40007ffe0ff */
[----:B------:R-:W-:Y:S02]  /*12140*/  @!P5 LEA.HI R4, R4, R4, RZ, 0x1 ;  /* 0x000000040404d211 */ /* 0x000fe400078f08ff */
[----:B------:R-:W-:Y:S02]  /*12150*/  ISETP.GE.AND P0, PT, R3, c[0x0][0x3c8], PT ;  /* 0x0000f20003007a0c */ /* 0x000fe40003f06270 */
[----:B------:R-:W-:Y:S02]  /*12160*/  @!P5 LOP3.LUT R4, R4, 0xfffffffe, RZ, 0xc0, !PT ;  /* 0xfffffffe0404d812 */ /* 0x000fe400078ec0ff */
[----:B------:R-:W-:-:S02]  /*12170*/  @!P4 LOP3.LUT R12, R12, 0xfffffffe, RZ, 0xc0, !PT ;  /* 0xfffffffe0c0cc812 */ /* 0x000fc400078ec0ff */
[----:B------:R-:W-:Y:S01]  /*12180*/  @!P1 LEA.HI R6, R6, R6, RZ, 0x1 ;  /* 0x0000000606069211 */ /* 0x000fe200078f08ff */
[--C-:B------:R-:W-:Y:S01]  /*12190*/  @!P5 IMAD.WIDE R14, R4, 0x4, R8.reuse ;  /* 0x00000004040ed825 */ /* 0x100fe200078e0208 */
[----:B------:R-:W-:Y:S02]  /*121a0*/  IADD3 R4, R0, 0x38, RZ ;  /* 0x0000003800047810 */ /* 0x000fe40007ffe0ff */
[----:B------:R-:W-:Y:S01]  /*121b0*/  @!P1 LOP3.LUT R6, R6, 0xfffffffe, RZ, 0xc0, !PT ;  /* 0xfffffffe06069812 */ /* 0x000fe200078ec0ff */
[--C-:B------:R-:W-:Y:S01]  /*121c0*/  @!P4 IMAD.WIDE R12, R12, 0x4, R8.reuse ;  /* 0x000000040c0cc825 */ /* 0x100fe200078e0208 */
[----:B------:R-:W-:Y:S01]  /*121d0*/  @!P5 ST.E.64 [R14.64], R136 ;  /* 0x000000880e00d985 */ /* 0x000fe2000c101b16 */
[----:B------:R-:W-:Y:S02]  /*121e0*/  @!P0 LEA.HI R3, R3, R3, RZ, 0x1 ;  /* 0x0000000303038211 */ /* 0x000fe400078f08ff */
[----:B------:R-:W-:Y:S01]  /*121f0*/  ISETP.GE.AND P5, PT, R4, c[0x0][0x3c8], PT ;  /* 0x0000f20004007a0c */ /* 0x000fe20003fa6270 */
[----:B------:R3:W-:Y:S01]  /*12200*/  @!P4 ST.E.64 [R12.64], R140 ;  /* 0x0000008c0c00c985 */ /* 0x0007e2000c101b16 */
[----:B------:R-:W-:Y:S01]  /*12210*/  @!P0 LOP3.LUT R3, R3, 0xfffffffe, RZ, 0xc0, !PT ;  /* 0xfffffffe03038812 */ /* 0x000fe200078ec0ff */
[----:B------:R-:W-:Y:S01]  /*12220*/  @!P1 IMAD.WIDE R16, R6, 0x4, R8 ;  /* 0x0000000406109825 */ /* 0x000fe200078e0208 */
[----:B------:R-:W-:-:S02]  /*12230*/  IADD3 R6, R0, 0x50, RZ ;  /* 0x0000005000067810 */ /* 0x000fc40007ffe0ff */
[C---:B-1----:R-:W-:Y:S01]  /*12240*/  IADD3 R11, R0.reuse, 0x18, RZ ;  /* 0x00000018000b7810 */ /* 0x042fe20007ffe0ff */
[----:B------:R-:W-:Y:S01]  /*12250*/  @!P0 IMAD.WIDE R18, R3, 0x4, R8 ;  /* 0x0000000403128825 */ /* 0x000fe200078e0208 */
[----:B------:R-:W-:Y:S02]  /*12260*/  IADD3 R10, R0, 0x20, RZ ;  /* 0x00000020000a7810 */ /* 0x000fe40007ffe0ff */
[----:B------:R-:W-:Y:S02]  /*12270*/  ISETP.GE.AND P3, PT, R11, c[0x0][0x3c8], PT ;  /* 0x0000f2000b007a0c */ /* 0x000fe40003f66270 */
[----:B------:R-:W-:Y:S02]  /*12280*/  ISETP.GE.AND P2, PT, R10, c[0x0][0x3c8], PT ;  /* 0x0000f2000a007a0c */ /* 0x000fe40003f46270 */
[----:B------:R-:W-:Y:S02]  /*12290*/  IADD3 R3, R0, 0x58, RZ ;  /* 0x0000005800037810 */ /* 0x000fe40007ffe0ff */
[----:B------:R-:W-:-:S04]  /*122a0*/  @!P5 LEA.HI R4, R4, R4, RZ, 0x1 ;  /* 0x000000040404d211 */ /* 0x000fc800078f08ff */
[----:B------:R-:W-:-:S03]  /*122b0*/  @!P5 LOP3.LUT R4, R4, 0xfffffffe, RZ, 0xc0, !PT ;  /* 0xfffffffe0404d812 */ /* 0x000fc600078ec0ff */
[----:B------:R-:W-:Y:S02]  /*122c0*/  @!P3 LEA.HI R11, R11, R11, RZ, 0x1 ;  /* 0x0000000b0b0bb211 */ /* 0x000fe400078f08ff */
[----:B------:R-:W-:Y:S02]  /*122d0*/  @!P2 LEA.HI R10, R10, R10, RZ, 0x1 ;  /* 0x0000000a0a0aa211 */ /* 0x000fe400078f08ff */
[----:B------:R-:W-:Y:S02]  /*122e0*/  @!P3 LOP3.LUT R11, R11, 0xfffffffe, RZ, 0xc0, !PT ;  /* 0xfffffffe0b0bb812 */ /* 0x000fe400078ec0ff */
[----:B------:R-:W-:Y:S02]  /*122f0*/  @!P2 LOP3.LUT R10, R10, 0xfffffffe, RZ, 0xc0, !PT ;  /* 0xfffffffe0a0aa812 */ /* 0x000fe400078ec0ff */
[----:B---3--:R-:W-:Y:S01]  /*12300*/  IADD3 R12, R0, 0x40, RZ ;  /* 0x00000040000c7810 */ /* 0x008fe20007ffe0ff */
[----:B------:R-:W-:-:S03]  /*12310*/  @!P3 IMAD.WIDE R14, R11, 0x4, R8 ;  /* 0x000000040b0eb825 */ /* 0x000fc600078e0208 */
[----:B------:R-:W-:Y:S01]  /*12320*/  ISETP.GE.AND P4, PT, R12, c[0x0][0x3c8], PT ;  /* 0x0000f2000c007a0c */ /* 0x000fe20003f86270 */
[----:B------:R-:W-:Y:S01]  /*12330*/  @!P2 IMAD.WIDE R10, R10, 0x4, R8 ;  /* 0x000000040a0aa825 */ /* 0x000fe200078e0208 */
[----:B------:R1:W-:Y:S04]  /*12340*/  @!P3 ST.E.64 [R14.64], R144 ;  /* 0x000000900e00b985 */ /* 0x0003e8000c101b16 */
[----:B------:R3:W-:Y:S01]  /*12350*/  @!P2 ST.E.64 [R10.64], R148 ;  /* 0x000000940a00a985 */ /* 0x0007e2000c101b16 */
[----:B------:R-:W-:-:S03]  /*12360*/  ISETP.GE.AND P2, PT, R6, c[0x0][0x3c8], PT ;  /* 0x0000f20006007a0c */ /* 0x000fc60003f46270 */
[----:B------:R4:W-:Y:S01]  /*12370*/  @!P1 ST.E.64 [R16.64], R152 ;  /* 0x0000009810009985 */ /* 0x0009e2000c101b16 */
[----:B------:R-:W-:Y:S02]  /*12380*/  ISETP.GE.AND P1, PT, R3, c[0x0][0x3c8], PT ;  /* 0x0000f20003007a0c */ /* 0x000fe40003f26270 */
[----:B------:R-:W-:Y:S01]  /*12390*/  @!P4 LEA.HI R12, R12, R12, RZ, 0x1 ;  /* 0x0000000c0c0cc211 */ /* 0x000fe200078f08ff */
[----:B------:R5:W-:Y:S03]  /*123a0*/  @!P0 ST.E.64 [R18.64], R28 ;  /* 0x0000001c12008985 */ /* 0x000be6000c101b16 */
[----:B------:R-:W-:-:S03]  /*123b0*/  @!P4 LOP3.LUT R12, R12, 0xfffffffe, RZ, 0xc0, !PT ;  /* 0xfffffffe0c0cc812 */ /* 0x000fc600078ec0ff */
[----:B------:R-:W-:Y:S02]  /*123c0*/  @!P2 LEA.HI R6, R6, R6, RZ, 0x1 ;  /* 0x000000060606a211 */ /* 0x000fe400078f08ff */
[--C-:B------:R-:W-:Y:S02]  /*123d0*/  @!P4 IMAD.WIDE R12, R12, 0x4, R8.reuse ;  /* 0x000000040c0cc825 */ /* 0x100fe400078e0208 */
[----:B------:R-:W-:Y:S02]  /*123e0*/  @!P1 LEA.HI R3, R3, R3, RZ, 0x1 ;  /* 0x0000000303039211 */ /* 0x000fe400078f08ff */
[----:B------:R-:W-:Y:S02]  /*123f0*/  @!P2 LOP3.LUT R6, R6, 0xfffffffe, RZ, 0xc0, !PT ;  /* 0xfffffffe0606a812 */ /* 0x000fe400078ec0ff */
[----:B------:R-:W-:Y:S01]  /*12400*/  @!P1 LOP3.LUT R3, R3, 0xfffffffe, RZ, 0xc0, !PT ;  /* 0xfffffffe03039812 */ /* 0x000fe200078ec0ff */
[----:B-1----:R-:W-:Y:S01]  /*12410*/  @!P5 IMAD.WIDE R14, R4, 0x4, R8 ;  /* 0x00000004040ed825 */ /* 0x002fe200078e0208 */
[----:B------:R-:W-:-:S02]  /*12420*/  IADD3 R4, R0, 0x68, RZ ;  /* 0x0000006800047810 */ /* 0x000fc40007ffe0ff */
[C---:B---3--:R-:W-:Y:S02]  /*12430*/  IADD3 R10, R0.reuse, 0x48, RZ ;  /* 0x00000048000a7810 */ /* 0x048fe40007ffe0ff */
[----:B------:R1:W-:Y:S01]  /*12440*/  @!P5 ST.E.64 [R14.64], R32 ;  /* 0x000000200e00d985 */ /* 0x0003e2000c101b16 */
[----:B------:R-:W-:Y:S02]  /*12450*/  IADD3 R11, R0, 0x60, RZ ;  /* 0x00000060000b7810 */ /* 0x000fe40007ffe0ff */
[----:B------:R-:W-:Y:S01]  /*12460*/  ISETP.GE.AND P3, PT, R10, c[0x0][0x3c8], PT ;  /* 0x0000f2000a007a0c */ /* 0x000fe20003f66270 */
[--C-:B----4-:R-:W-:Y:S01]  /*12470*/  @!P2 IMAD.WIDE R16, R6, 0x4, R8.reuse ;  /* 0x000000040610a825 */ /* 0x110fe200078e0208 */
[----:B------:R-:W-:Y:S01]  /*12480*/  ISETP.GE.AND P0, PT, R11, c[0x0][0x3c8], PT ;  /* 0x0000f2000b007a0c */ /* 0x000fe20003f06270 */
[----:B------:R3:W-:Y:S01]  /*12490*/  @!P4 ST.E.64 [R12.64], R36 ;  /* 0x000000240c00c985 */ /* 0x0007e2000c101b16 */
[----:B------:R-:W-:Y:S01]  /*124a0*/  ISETP.GE.AND P5, PT, R4, c[0x0][0x3c8], PT ;  /* 0x0000f20004007a0c */ /* 0x000fe20003fa6270 */
[----:B-----5:R-:W-:Y:S01]  /*124b0*/  @!P1 IMAD.WIDE R18, R3, 0x4, R8 ;  /* 0x0000000403129825 */ /* 0x020fe200078e0208 */
[----:B------:R-:W-:-:S02]  /*124c0*/  IADD3 R6, R0, 0x88, RZ ;  /* 0x0000008800067810 */ /* 0x000fc40007ffe0ff */
[----:B------:R-:W-:-:S05]  /*124d0*/  IADD3 R3, R0, 0x90, RZ ;  /* 0x0000009000037810 */ /* 0x000fca0007ffe0ff */
[----:B------:R-:W-:Y:S02]  /*124e0*/  @!P3 LEA.HI R10, R10, R10, RZ, 0x1 ;  /* 0x0000000a0a0ab211 */ /* 0x000fe400078f08ff */
[----:B------:R-:W-:Y:S02]  /*124f0*/  @!P0 LEA.HI R11, R11, R11, RZ, 0x1 ;  /* 0x0000000b0b0b8211 */ /* 0x000fe400078f08ff */
[----:B------:R-:W-:Y:S02]  /*12500*/  @!P3 LOP3.LUT R10, R10, 0xfffffffe, RZ, 0xc0, !PT ;  /* 0xfffffffe0a0ab812 */ /* 0x000fe400078ec0ff */
[----:B------:R-:W-:Y:S02]  /*12510*/  @!P0 LOP3.LUT R11, R11, 0xfffffffe, RZ, 0xc0, !PT ;  /* 0xfffffffe0b0b8812 */ /* 0x000fe400078ec0ff */
[----:B------:R-:W-:-:S04]  /*12520*/  @!P5 LEA.HI R4, R4, R4, RZ, 0x1 ;  /* 0x000000040404d211 */ /* 0x000fc800078f08ff */
[----:B------:R-:W-:Y:S01]  /*12530*/  @!P5 LOP3.LUT R4, R4, 0xfffffffe, RZ, 0xc0, !PT ;  /* 0xfffffffe0404d812 */ /* 0x000fe200078ec0ff */
[----:B-1----:R-:W-:-:S04]  /*12540*/  @!P3 IMAD.WIDE R14, R10, 0x4, R8 ;  /* 0x000000040a0eb825 */ /* 0x002fc800078e0208 */
[----:B------:R-:W-:Y:S01]  /*12550*/  @!P0 IMAD.WIDE R10, R11, 0x4, R8 ;  /* 0x000000040b0a8825 */ /* 0x000fe200078e0208 */
[----:B------:R1:W-:Y:S01]  /*12560*/  @!P3 ST.E.64 [R14.64], R40 ;  /* 0x000000280e00b985 */ /* 0x0003e2000c101b16 */
[----:B---3--:R-:W-:-:S03]  /*12570*/  IADD3 R12, R0, 0x70, RZ ;  /* 0x00000070000c7810 */ /* 0x008fc60007ffe0ff */
[----:B------:R3:W-:Y:S01]  /*12580*/  @!P2 ST.E.64 [R16.64], R44 ;  /* 0x0000002c1000a985 */ /* 0x0007e2000c101b16 */
[----:B------:R-:W-:-:S03]  /*12590*/  ISETP.GE.AND P4, PT, R12, c[0x0][0x3c8], PT ;  /* 0x0000f2000c007a0c */ /* 0x000fc60003f86270 */
[----:B------:R-:W-:Y:S01]  /*125a0*/  @!P1 ST.E.64 [R18.64], R48 ;  /* 0x0000003012009985 */ /* 0x000fe2000c101b16 */
[----:B------:R-:W-:-:S03]  /*125b0*/  ISETP.GE.AND P1, PT, R6, c[0x0][0x3c8], PT ;  /* 0x0000f20006007a0c */ /* 0x000fc60003f26270 */
[----:B------:R4:W-:Y:S01]  /*125c0*/  @!P0 ST.E.64 [R10.64], R52 ;  /* 0x000000340a008985 */ /* 0x0009e2000c101b16 */
[----:B------:R-:W-:-:S05]  /*125d0*/  ISETP.GE.AND P0, PT, R3, c[0x0][0x3c8], PT ;  /* 0x0000f20003007a0c */ /* 0x000fca0003f06270 */
[----:B------:R-:W-:-:S04]  /*125e0*/  @!P4 LEA.HI R12, R12, R12, RZ, 0x1 ;  /* 0x0000000c0c0cc211 */ /* 0x000fc800078f08ff */
[----:B------:R-:W-:Y:S02]  /*125f0*/  @!P4 LOP3.LUT R12, R12, 0xfffffffe, RZ, 0xc0, !PT ;  /* 0xfffffffe0c0cc812 */ /* 0x000fe400078ec0ff */
[----:B------:R-:W-:Y:S02]  /*12600*/  @!P1 LEA.HI R6, R6, R6, RZ, 0x1 ;  /* 0x0000000606069211 */ /* 0x000fe400078f08ff */
[----:B------:R-:W-:Y:S01]  /*12610*/  @!P0 LEA.HI R3, R3, R3, RZ, 0x1 ;  /* 0x0000000303038211 */ /* 0x000fe200078f08ff */
[----:B------:R-:W-:-:S03]  /*12620*/  @!P4 IMAD.WIDE R12, R12, 0x4, R8 ;  /* 0x000000040c0cc825 */ /* 0x000fc600078e0208 */
[----:B------:R-:W-:Y:S01]  /*12630*/  @!P0 LOP3.LUT R3, R3, 0xfffffffe, RZ, 0xc0, !PT ;  /* 0xfffffffe03038812 */ /* 0x000fe200078ec0ff */
[----:B-1----:R-:W-:Y:S01]  /*12640*/  @!P5 IMAD.WIDE R14, R4, 0x4, R8 ;  /* 0x00000004040ed825 */ /* 0x002fe200078e0208 */
[----:B------:R-:W-:-:S03]  /*12650*/  IADD3 R4, R0, 0x98, RZ ;  /* 0x0000009800047810 */ /* 0x000fc60007ffe0ff */
[----:B---3--:R-:W-:Y:S01]  /*12660*/  @!P0 IMAD.WIDE R16, R3, 0x4, R8 ;  /* 0x0000000403108825 */ /* 0x008fe200078e0208 */
[----:B------:R1:W-:Y:S01]  /*12670*/  @!P5 ST.E.64 [R14.64], R56 ;  /* 0x000000380e00d985 */ /* 0x0003e2000c101b16 */
[----:B------:R-:W-:Y:S02]  /*12680*/  ISETP.GE.AND P5, PT, R4, c[0x0][0x3c8], PT ;  /* 0x0000f20004007a0c */ /* 0x000fe40003fa6270 */
[C---:B------:R-:W-:Y:S01]  /*12690*/  IADD3 R3, R0.reuse, 0xb8, RZ ;  /* 0x000000b800037810 */ /* 0x040fe20007ffe0ff */
[----:B------:R3:W-:Y:S01]  /*126a0*/  @!P4 ST.E.64 [R12.64], R60 ;  /* 0x0000003c0c00c985 */ /* 0x0007e2000c101b16 */
[C---:B----4-:R-:W-:Y:S02]  /*126b0*/  IADD3 R11, R0.reuse, 0x78, RZ ;  /* 0x00000078000b7810 */ /* 0x050fe40007ffe0ff */
[----:B------:R-:W-:Y:S02]  /*126c0*/  IADD3 R10, R0, 0x80, RZ ;  /* 0x00000080000a7810 */ /* 0x000fe40007ffe0ff */
[----:B------:R-:W-:-:S02]  /*126d0*/  ISETP.GE.AND P3, PT, R11, c[0x0][0x3c8], PT ;  /* 0x0000f2000b007a0c */ /* 0x000fc40003f66270 */
[----:B------:R-:W-:-:S03]  /*126e0*/  ISETP.GE.AND P2, PT, R10, c[0x0][0x3c8], PT ;  /* 0x0000f2000a007a0c */ /* 0x000fc60003f46270 */
[----:B------:R-:W-:-:S08]  /*126f0*/  @!P5 LEA.HI R4, R4, R4, RZ, 0x1 ;  /* 0x000000040404d211 */ /* 0x000fd000078f08ff */
[----:B------:R-:W-:Y:S02]  /*12700*/  @!P3 LEA.HI R11, R11, R11, RZ, 0x1 ;  /* 0x0000000b0b0bb211 */ /* 0x000fe400078f08ff */
[----:B------:R-:W-:Y:S02]  /*12710*/  @!P2 LEA.HI R10, R10, R10, RZ, 0x1 ;  /* 0x0000000a0a0aa211 */ /* 0x000fe400078f08ff */
[----:B------:R-:W-:Y:S02]  /*12720*/  @!P3 LOP3.LUT R11, R11, 0xfffffffe, RZ, 0xc0, !PT ;  /* 0xfffffffe0b0bb812 */ /* 0x000fe400078ec0ff */
[----:B------:R-:W-:-:S03]  /*12730*/  @!P2 LOP3.LUT R10, R10, 0xfffffffe, RZ, 0xc0, !PT ;  /* 0xfffffffe0a0aa812 */ /* 0x000fc600078ec0ff */
[--C-:B-1----:R-:W-:Y:S01]  /*12740*/  @!P3 IMAD.WIDE R14, R11, 0x4, R8.reuse ;  /* 0x000000040b0eb825 */ /* 0x102fe200078e0208 */
[----:B---3--:R-:W-:Y:S02]  /*12750*/  @!P1 LOP3.LUT R12, R6, 0xfffffffe, RZ, 0xc0, !PT ;  /* 0xfffffffe060c9812 */ /* 0x008fe400078ec0ff */
[----:B------:R-:W-:Y:S01]  /*12760*/  IADD3 R6, R0, 0xa0, RZ ;  /* 0x000000a000067810 */ /* 0x000fe20007ffe0ff */
[--C-:B------:R-:W-:Y:S01]  /*12770*/  @!P2 IMAD.WIDE R10, R10, 0x4, R8.reuse ;  /* 0x000000040a0aa825 */ /* 0x100fe200078e0208 */
[----:B------:R-:W-:Y:S02]  /*12780*/  @!P3 ST.E.64 [R14.64], R64 ;  /* 0x000000400e00b985 */ /* 0x000fe4000c101b16 */
[----:B------:R-:W-:Y:S01]  /*12790*/  ISETP.GE.AND P6, PT, R6, c[0x0][0x3c8], PT ;  /* 0x0000f20006007a0c */ /* 0x000fe20003fc6270 */
[----:B------:R-:W-:Y:S01]  /*127a0*/  @!P1 IMAD.WIDE R12, R12, 0x4, R8 ;  /* 0x000000040c0c9825 */ /* 0x000fe200078e0208 */
[----:B------:R1:W-:Y:S01]  /*127b0*/  @!P2 ST.E.64 [R10.64], R68 ;  /* 0x000000440a00a985 */ /* 0x0003e2000c101b16 */
[----:B------:R-:W-:-:S03]  /*127c0*/  ISETP.GE.AND P2, PT, R3, c[0x0][0x3c8], PT ;  /* 0x0000f20003007a0c */ /* 0x000fc60003f46270 */
[----:B------:R3:W-:Y:S04]  /*127d0*/  @!P1 ST.E.64 [R12.64], R72 ;  /* 0x000000480c009985 */ /* 0x0007e8000c101b16 */
[----:B------:R4:W-:Y:S03]  /*127e0*/  @!P0 ST.E.64 [R16.64], R76 ;  /* 0x0000004c10008985 */ /* 0x0009e6000c101b16 */
[----:B------:R-:W-:-:S03]  /*127f0*/  @!P6 LEA.HI R6, R6, R6, RZ, 0x1 ;  /* 0x000000060606e211 */ /* 0x000fc600078f08ff */
[----:B------:R-:W-:Y:S02]  /*12800*/  @!P2 LEA.HI R3, R3, R3, RZ, 0x1 ;  /* 0x000000030303a211 */ /* 0x000fe400078f08ff */
[----:B------:R-:W-:Y:S02]  /*12810*/  @!P6 LOP3.LUT R6, R6, 0xfffffffe, RZ, 0xc0, !PT ;  /* 0xfffffffe0606e812 */ /* 0x000fe400078ec0ff */
[----:B------:R-:W-:Y:S02]  /*12820*/  @!P2 LOP3.LUT R3, R3, 0xfffffffe, RZ, 0xc0, !PT ;  /* 0xfffffffe0303a812 */ /* 0x000fe400078ec0ff */
[C---:B-1----:R-:W-:Y:S02]  /*12830*/  IADD3 R11, R0.reuse, 0xa8, RZ ;  /* 0x000000a8000b7810 */ /* 0x042fe40007ffe0ff */
[----:B------:R-:W-:Y:S02]  /*12840*/  IADD3 R10, R0, 0xb0, RZ ;  /* 0x000000b0000a7810 */ /* 0x000fe40007ffe0ff */
[----:B------:R-:W-:-:S02]  /*12850*/  ISETP.GE.AND P4, PT, R11, c[0x0][0x3c8], PT ;  /* 0x0000f2000b007a0c */ /* 0x000fc40003f86270 */
[----:B------:R-:W-:Y:S02]  /*12860*/  ISETP.GE.AND P3, PT, R10, c[0x0][0x3c8], PT ;  /* 0x0000f2000a007a0c */ /* 0x000fe40003f66270 */
[----:B---3--:R-:W-:Y:S01]  /*12870*/  @!P5 LOP3.LUT R13, R4, 0xfffffffe, RZ, 0xc0, !PT ;  /* 0xfffffffe040dd812 */ /* 0x008fe200078ec0ff */
[--C-:B----4-:R-:W-:Y:S01]  /*12880*/  @!P2 IMAD.WIDE R16, R3, 0x4, R8.reuse ;  /* 0x000000040310a825 */ /* 0x110fe200078e0208 */
[C---:B------:R-:W-:Y:S02]  /*12890*/  IADD3 R12, R0.reuse, 0xc0, RZ ;  /* 0x000000c0000c7810 */ /* 0x040fe40007ffe0ff */
[----:B------:R-:W-:Y:S01]  /*128a0*/  IADD3 R4, R0, 0xc8, RZ ;  /* 0x000000c800047810 */ /* 0x000fe20007ffe0ff */
[----:B------:R-:W-:Y:S01]  /*128b0*/  @!P5 IMAD.WIDE R14, R13, 0x4, R8 ;  /* 0x000000040d0ed825 */ /* 0x000fe200078e0208 */
[----:B------:R-:W-:Y:S02]  /*128c0*/  ISETP.GE.AND P1, PT, R12, c[0x0][0x3c8], PT ;  /* 0x0000f2000c007a0c */ /* 0x000fe40003f26270 */
[----:B------:R-:W-:-:S02]  /*128d0*/  ISETP.GE.AND P0, PT, R4, c[0x0][0x3c8], PT ;  /* 0x0000f20004007a0c */ /* 0x000fc40003f06270 */
[----:B------:R-:W-:Y:S01]  /*128e0*/  @!P4 LEA.HI R11, R11, R11, RZ, 0x1 ;  /* 0x0000000b0b0bc211 */ /* 0x000fe200078f08ff */
[----:B------:R1:W-:Y:S01]  /*128f0*/  @!P5 ST.E.64 [R14.64], R80 ;  /* 0x000000500e00d985 */ /* 0x0003e2000c101b16 */
[----:B------:R-:W-:Y:S02]  /*12900*/  @!P3 LEA.HI R10, R10, R10, RZ, 0x1 ;  /* 0x0000000a0a0ab211 */ /* 0x000fe400078f08ff */
[----:B------:R-:W-:Y:S02]  /*12910*/  @!P4 LOP3.LUT R11, R11, 0xfffffffe, RZ, 0xc0, !PT ;  /* 0xfffffffe0b0bc812 */ /* 0x000fe400078ec0ff */
[----:B------:R-:W-:Y:S02]  /*12920*/  @!P3 LOP3.LUT R10, R10, 0xfffffffe, RZ, 0xc0, !PT ;  /* 0xfffffffe0a0ab812 */ /* 0x000fe400078ec0ff */
[----:B------:R-:W-:Y:S02]  /*12930*/  IADD3 R3, R0, 0xd0, RZ ;  /* 0x000000d000037810 */ /* 0x000fe40007ffe0ff */
[----:B------:R-:W-:-:S02]  /*12940*/  @!P1 LEA.HI R12, R12, R12, RZ, 0x1 ;  /* 0x0000000c0c0c9211 */ /* 0x000fc400078f08ff */
[----:B------:R-:W-:Y:S02]  /*12950*/  @!P0 LEA.HI R4, R4, R4, RZ, 0x1 ;  /* 0x0000000404048211 */ /* 0x000fe400078f08ff */
[----:B------:R-:W-:Y:S02]  /*12960*/  @!P1 LOP3.LUT R12, R12, 0xfffffffe, RZ, 0xc0, !PT ;  /* 0xfffffffe0c0c9812 */ /* 0x000fe400078ec0ff */
[----:B------:R-:W-:Y:S02]  /*12970*/  @!P0 LOP3.LUT R4, R4, 0xfffffffe, RZ, 0xc0, !PT ;  /* 0xfffffffe04048812 */ /* 0x000fe400078ec0ff */
[----:B------:R-:W-:Y:S01]  /*12980*/  ISETP.GE.AND P5, PT, R3, c[0x0][0x3c8], PT ;  /* 0x0000f20003007a0c */ /* 0x000fe20003fa6270 */
[----:B------:R-:W-:-:S04]  /*12990*/  @!P1 IMAD.WIDE R12, R12, 0x4, R8 ;  /* 0x000000040c0c9825 */ /* 0x000fc800078e0208 */
[----:B-1----:R-:W-:Y:S01]  /*129a0*/  @!P6 IMAD.WIDE R14, R6, 0x4, R8 ;  /* 0x00000004060ee825 */ /* 0x002fe200078e0208 */
[----:B------:R-:W-:-:S07]  /*129b0*/  IADD3 R6, R0, 0xf8, RZ ;  /* 0x000000f800067810 */ /* 0x000fce0007ffe0ff */
[----:B------:R-:W-:Y:S01]  /*129c0*/  @!P5 LEA.HI R3, R3, R3, RZ, 0x1 ;  /* 0x000000030303d211 */ /* 0x000fe200078f08ff */
[----:B------:R1:W-:Y:S03]  /*129d0*/  @!P6 ST.E.64 [R14.64], R84 ;  /* 0x000000540e00e985 */ /* 0x0003e6000c101b16 */
[----:B------:R-:W-:Y:S01]  /*129e0*/  @!P5 LOP3.LUT R3, R3, 0xfffffffe, RZ, 0xc0, !PT ;  /* 0xfffffffe0303d812 */ /* 0x000fe200078ec0ff */
[----:B-1----:R-:W-:-:S04]  /*129f0*/  @!P4 IMAD.WIDE R14, R11, 0x4, R8 ;  /* 0x000000040b0ec825 */ /* 0x002fc800078e0208 */
[--C-:B------:R-:W-:Y:S01]  /*12a00*/  @!P3 IMAD.WIDE R10, R10, 0x4, R8.reuse ;  /* 0x000000040a0ab825 */ /* 0x100fe200078e0208 */
[----:B------:R1:W-:Y:S04]  /*12a10*/  @!P4 ST.E.64 [R14.64], R88 ;  /* 0x000000580e00c985 */ /* 0x0003e8000c101b16 */
[----:B------:R3:W-:Y:S04]  /*12a20*/  @!P3 ST.E.64 [R10.64], R92 ;  /* 0x0000005c0a00b985 */ /* 0x0007e8000c101b16 */
[----:B------:R-:W-:Y:S04]  /*12a30*/  @!P2 ST.E.64 [R16.64], R96 ;  /* 0x000000601000a985 */ /* 0x000fe8000c101b16 */
[----:B------:R4:W-:Y:S01]  /*12a40*/  @!P1 ST.E.64 [R12.64], R100 ;  /* 0x000000640c009985 */ /* 0x0009e2000c101b16 */
[----:B-1----:R-:W-:-:S04]  /*12a50*/  @!P5 IMAD.WIDE R14, R3, 0x4, R8 ;  /* 0x00000004030ed825 */ /* 0x002fc800078e0208 */
[----:B---3--:R-:W-:Y:S01]  /*12a60*/  @!P0 IMAD.WIDE R10, R4, 0x4, R8 ;  /* 0x00000004040a8825 */ /* 0x008fe200078e0208 */
[----:B------:R-:W-:-:S04]  /*12a70*/  IADD3 R4, R0, 0xd8, RZ ;  /* 0x000000d800047810 */ /* 0x000fc80007ffe0ff */
[----:B------:R1:W-:Y:S01]  /*12a80*/  @!P0 ST.E.64 [R10.64], R104 ;  /* 0x000000680a008985 */ /* 0x0003e2000c101b16 */
[----:B------:R-:W-:Y:S02]  /*12a90*/  ISETP.GE.AND P4, PT, R4, c[0x0][0x3c8], PT ;  /* 0x0000f20004007a0c */ /* 0x000fe40003f86270 */
[----:B----4-:R-:W-:Y:S01]  /*12aa0*/  IADD3 R12, R0, 0xe0, RZ ;  /* 0x000000e0000c7810 */ /* 0x010fe20007ffe0ff */
[----:B------:R3:W-:Y:S01]  /*12ab0*/  @!P5 ST.E.64 [R14.64], R108 ;  /* 0x0000006c0e00d985 */ /* 0x0007e2000c101b16 */
[----:B------:R-:W-:Y:S02]  /*12ac0*/  ISETP.GE.AND P0, PT, R6, c[0x0][0x3c8], PT ;  /* 0x0000f20006007a0c */ /* 0x000fe40003f06270 */
[----:B------:R-:W-:-:S07]  /*12ad0*/  ISETP.GE.AND P3, PT, R12, c[0x0][0x3c8], PT ;  /* 0x0000f2000c007a0c */ /* 0x000fce0003f66270 */
[----:B------:R-:W-:-:S04]  /*12ae0*/  @!P4 LEA.HI R4, R4, R4, RZ, 0x1 ;  /* 0x000000040404c211 */ /* 0x000fc800078f08ff */
[----:B------:R-:W-:Y:S02]  /*12af0*/  @!P0 LEA.HI R6, R6, R6, RZ, 0x1 ;  /* 0x0000000606068211 */ /* 0x000fe400078f08ff */
[----:B------:R-:W-:Y:S02]  /*12b00*/  @!P3 LEA.HI R12, R12, R12, RZ, 0x1 ;  /* 0x0000000c0c0cb211 */ /* 0x000fe400078f08ff */
[----:B------:R-:W-:Y:S02]  /*12b10*/  @!P4 LOP3.LUT R4, R4, 0xfffffffe, RZ, 0xc0, !PT ;  /* 0xfffffffe0404c812 */ /* 0x000fe400078ec0ff */
[----:B------:R-:W-:Y:S02]  /*12b20*/  @!P3 LOP3.LUT R12, R12, 0xfffffffe, RZ, 0xc0, !PT ;  /* 0xfffffffe0c0cb812 */ /* 0x000fe400078ec0ff */
[----:B------:R-:W-:Y:S01]  /*12b30*/  @!P0 LOP3.LUT R6, R6, 0xfffffffe, RZ, 0xc0, !PT ;  /* 0xfffffffe06068812 */ /* 0x000fe200078ec0ff */
[----:B------:R-:W-:Y:S01]  /*12b40*/  @!P4 IMAD.WIDE R16, R4, 0x4, R8 ;  /* 0x000000040410c825 */ /* 0x000fe200078e0208 */
[----:B-1----:R-:W-:-:S02]  /*12b50*/  IADD3 R11, R0, 0xe8, RZ ;  /* 0x000000e8000b7810 */ /* 0x002fc40007ffe0ff */
[----:B------:R-:W-:Y:S01]  /*12b60*/  IADD3 R10, R0, 0xf0, RZ ;  /* 0x000000f0000a7810 */ /* 0x000fe20007ffe0ff */
[----:B------:R-:W-:Y:S01]  /*12b70*/  @!P3 IMAD.WIDE R12, R12, 0x4, R8 ;  /* 0x000000040c0cb825 */ /* 0x000fe200078e0208 */
[----:B------:R-:W-:Y:S01]  /*12b80*/  ISETP.GE.AND P2, PT, R11, c[0x0][0x3c8], PT ;  /* 0x0000f2000b007a0c */ /* 0x000fe20003f46270 */
[----:B------:R3:W-:Y:S01]  /*12b90*/  @!P4 ST.E.64 [R16.64], R112 ;  /* 0x000000701000c985 */ /* 0x0007e2000c101b16 */
[----:B------:R-:W-:-:S03]  /*12ba0*/  ISETP.GE.AND P1, PT, R10, c[0x0][0x3c8], PT ;  /* 0x0000f2000a007a0c */ /* 0x000fc60003f26270 */
[----:B------:R3:W-:Y:S08]  /*12bb0*/  @!P3 ST.E.64 [R12.64], R116 ;  /* 0x000000740c00b985 */ /* 0x0007f0000c101b16 */
[----:B------:R-:W-:Y:S02]  /*12bc0*/  @!P2 LEA.HI R11, R11, R11, RZ, 0x1 ;  /* 0x0000000b0b0ba211 */ /* 0x000fe400078f08ff */
[----:B------:R-:W-:-:S02]  /*12bd0*/  @!P1 LEA.HI R10, R10, R10, RZ, 0x1 ;  /* 0x0000000a0a0a9211 */ /* 0x000fc400078f08ff */
[----:B------:R-:W-:Y:S02]  /*12be0*/  @!P2 LOP3.LUT R11, R11, 0xfffffffe, RZ, 0xc0, !PT ;  /* 0xfffffffe0b0ba812 */ /* 0x000fe400078ec0ff */
[----:B------:R-:W-:-:S03]  /*12bf0*/  @!P1 LOP3.LUT R10, R10, 0xfffffffe, RZ, 0xc0, !PT ;  /* 0xfffffffe0a0a9812 */ /* 0x000fc600078ec0ff */
[----:B------:R-:W-:-:S04]  /*12c00*/  @!P2 IMAD.WIDE R18, R11, 0x4, R8 ;  /* 0x000000040b12a825 */ /* 0x000fc800078e0208 */
[--C-:B------:R-:W-:Y:S01]  /*12c10*/  @!P1 IMAD.WIDE R10, R10, 0x4, R8.reuse ;  /* 0x000000040a0a9825 */ /* 0x100fe200078e0208 */
[----:B------:R3:W-:Y:S03]  /*12c20*/  @!P2 ST.E.64 [R18.64], R120 ;  /* 0x000000781200a985 */ /* 0x0007e6000c101b16 */
[----:B------:R-:W-:Y:S01]  /*12c30*/  @!P0 IMAD.WIDE R8, R6, 0x4, R8 ;  /* 0x0000000406088825 */ /* 0x000fe200078e0208 */
[----:B------:R3:W-:Y:S04]  /*12c40*/  @!P1 ST.E.64 [R10.64], R124 ;  /* 0x0000007c0a009985 */ /* 0x0007e8000c101b16 */
[----:B------:R3:W-:Y:S02]  /*12c50*/  @!P0 ST.E.64 [R8.64], R128 ;  /* 0x0000008008008985 */ /* 0x0007e4000c101b16 */
.L_x_444:
[----:B------:R-:W-:Y:S05]  /*12c60*/  BSYNC B0 ;  /* 0x0000000000007941 */ /* 0x000fea0003800000 */
.L_x_443:
[----:B------:R-:W-:Y:S01]  /*12c70*/  ISETP.NE.AND P0, PT, R5, RZ, PT ;  /* 0x000000ff0500720c */ /* 0x000fe20003f05270 */
[----:B-1----:R-:W1:Y:S04]  /*12c80*/  SHFL.IDX PT, R7, R7, 0x1, 0x1c1f ;  /* 0x003c1f0007077f89 */ /* 0x002e6800000e0000 */
[----:B------:R4:W3:Y:S08]  /*12c90*/  SHFL.IDX PT, R6, R2, 0x1, 0x1c1f ;  /* 0x003c1f0002067f89 */ /* 0x0008f000000e0000 */
[----:B------:R-:W-:Y:S05]  /*12ca0*/  @P0 EXIT ;  /* 0x000000000000094d */ /* 0x000fea0003800000 */
[C---:B------:R-:W-:Y:S02]  /*12cb0*/  IADD3 R5, R0.reuse, 0x8, RZ ;  /* 0x0000000800057810 */ /* 0x040fe40007ffe0ff */
[----:B------:R-:W-:-:S02]  /*12cc0*/  IADD3 R4, R0, 0x10, RZ ;  /* 0x0000001000047810 */ /* 0x000fc40007ffe0ff */
[----:B------:R-:W-:Y:S02]  /*12cd0*/  ISETP.GE.AND P1, PT, R5, c[0x0][0x3c8], PT ;  /* 0x0000f20005007a0c */ /* 0x000fe40003f26270 */
[----:B------:R-:W-:Y:S02]  /*12ce0*/  ISETP.GE.AND P0, PT, R4, c[0x0][0x3c8], PT ;  /* 0x0000f20004007a0c */ /* 0x000fe40003f06270 */
[C---:B------:R-:W-:Y:S02]  /*12cf0*/  ISETP.GE.AND P2, PT, R0.reuse, c[0x0][0x3c8], PT ;  /* 0x0000f20000007a0c */ /* 0x040fe40003f46270 */
[C---:B------:R-:W-:Y:S02]  /*12d00*/  IADD3 R3, R0.reuse, 0x18, RZ ;  /* 0x0000001800037810 */ /* 0x040fe40007ffe0ff */
[----:B----4-:R-:W-:Y:S02]  /*12d10*/  IADD3 R2, R0, 0x20, RZ ;  /* 0x0000002000027810 */ /* 0x010fe40007ffe0ff */
[----:B------:R-:W-:-:S02]  /*12d20*/  ISETP.GE.AND P6, PT, R3, c[0x0][0x3c8], PT ;  /* 0x0000f20003007a0c */ /* 0x000fc40003fc6270 */
[----:B------:R-:W-:Y:S02]  /*12d30*/  ISETP.GE.AND P5, PT, R2, c[0x0][0x3c8], PT ;  /* 0x0000f20002007a0c */ /* 0x000fe40003fa6270 */
[----:B------:R-:W-:Y:S02]  /*12d40*/  @!P1 LEA.HI R5, R5, R5, RZ, 0x1 ;  /* 0x0000000505059211 */ /* 0x000fe400078f08ff */
[----:B------:R-:W-:Y:S01]  /*12d50*/  @!P0 LEA.HI R4, R4, R4, RZ, 0x1 ;  /* 0x0000000404048211 */ /* 0x000fe200078f08ff */
[--C-:B-1-3--:R-:W-:Y:S01]  /*12d60*/  @!P2 IMAD.WIDE R8, R0, 0x4, R6.reuse ;  /* 0x000000040008a825 */ /* 0x10afe200078e0206 */
[----:B------:R-:W-:Y:S02]  /*12d70*/  @!P1 LOP3.LUT R5, R5, 0xfffffffe, RZ, 0xc0, !PT ;  /* 0xfffffffe05059812 */ /* 0x000fe400078ec0ff */
[----:B------:R-:W-:Y:S02]  /*12d80*/  @!P0 LOP3.LUT R4, R4, 0xfffffffe, RZ, 0xc0, !PT ;  /* 0xfffffffe04048812 */ /* 0x000fe400078ec0ff */
[----:B------:R1:W-:Y:S01]  /*12d90*/  @!P2 ST.E.64 [R8.64], R134 ;  /* 0x000000860800a985 */ /* 0x0003e2000c101b16 */
[----:B------:R-:W-:Y:S01]  /*12da0*/  @!P1 IMAD.WIDE R10, R5, 0x4, R6 ;  /* 0x00000004050a9825 */ /* 0x000fe200078e0206 */
[----:B------:R-:W-:-:S02]  /*12db0*/  @!P6 LEA.HI R3, R3, R3, RZ, 0x1 ;  /* 0x000000030303e211 */ /* 0x000fc400078f08ff */
[----:B------:R-:W-:Y:S01]  /*12dc0*/  @!P5 LEA.HI R2, R2, R2, RZ, 0x1 ;  /* 0x000000020202d211 */ /* 0x000fe200078f08ff */
[--C-:B------:R-:W-:Y:S01]  /*12dd0*/  @!P0 IMAD.WIDE R4, R4, 0x4, R6.reuse ;  /* 0x0000000404048825 */ /* 0x100fe200078e0206 */
[----:B------:R3:W-:Y:S01]  /*12de0*/  @!P1 ST.E.64 [R10.64], R138 ;  /* 0x0000008a0a009985 */ /* 0x0007e2000c101b16 */
[----:B------:R-:W-:Y:S02]  /*12df0*/  @!P6 LOP3.LUT R3, R3, 0xfffffffe, RZ, 0xc0, !PT ;  /* 0xfffffffe0303e812 */ /* 0x000fe400078ec0ff */
[----:B------:R-:W-:Y:S01]  /*12e00*/  @!P5 LOP3.LUT R2, R2, 0xfffffffe, RZ, 0xc0, !PT ;  /* 0xfffffffe0202d812 */ /* 0x000fe200078ec0ff */
[----:B------:R4:W-:Y:S02]  /*12e10*/  @!P0 ST.E.64 [R4.64], R142 ;  /* 0x0000008e04008985 */ /* 0x0009e4000c101b16 */
[----:B------:R-:W-:Y:S01]  /*12e20*/  @!P6 IMAD.WIDE R12, R3, 0x4, R6 ;  /* 0x00000004030ce825 */ /* 0x000fe200078e0206 */
[----:B------:R-:W-:-:S03]  /*12e30*/  IADD3 R3, R0, 0x50, RZ ;  /* 0x0000005000037810 */ /* 0x000fc60007ffe0ff */
[----:B------:R-:W-:Y:S01]  /*12e40*/  @!P5 IMAD.WIDE R14, R2, 0x4, R6 ;  /* 0x00000004020ed825 */ /* 0x000fe200078e0206 */
[----:B------:R5:W-:Y:S01]  /*12e50*/  @!P6 ST.E.64 [R12.64], R146 ;  /* 0x000000920c00e985 */ /* 0x000be2000c101b16 */
[----:B------:R-:W-:Y:S02]  /*12e60*/  IADD3 R2, R0, 0x58, RZ ;  /* 0x0000005800027810 */ /* 0x000fe40007ffe0ff */
[----:B------:R-:W-:Y:S01]  /*12e70*/  ISETP.GE.AND P6, PT, R3, c[0x0][0x3c8], PT ;  /* 0x0000f20003007a0c */ /* 0x000fe20003fc6270 */
[----:B------:R2:W-:Y:S01]  /*12e80*/  @!P5 ST.E.64 [R14.64], R150 ;  /* 0x000000960e00d985 */ /* 0x0005e2000c101b16 */
[----:B------:R-:W-:Y:S02]  /*12e90*/  ISETP.GE.AND P5, PT, R2, c[0x0][0x3c8], PT ;  /* 0x0000f20002007a0c */ /* 0x000fe40003fa6270 */
[C---:B-1----:R-:W-:Y:S02]  /*12ea0*/  IADD3 R9, R0.reuse, 0x30, RZ ;  /* 0x0000003000097810 */ /* 0x042fe40007ffe0ff */
[----:B------:R-:W-:-:S02]  /*12eb0*/  IADD3 R8, R0, 0x38, RZ ;  /* 0x0000003800087810 */ /* 0x000fc40007ffe0ff */
[----:B------:R-:W-:Y:S02]  /*12ec0*/  ISETP.GE.AND P3, PT, R9, c[0x0][0x3c8], PT ;  /* 0x0000f20009007a0c */ /* 0x000fe40003f66270 */
[----:B---3--:R-:W-:Y:S02]  /*12ed0*/  IADD3 R10, R0, 0x28, RZ ;  /* 0x00000028000a7810 */ /* 0x008fe40007ffe0ff */
[----:B------:R-:W-:Y:S02]  /*12ee0*/  ISETP.GE.AND P2, PT, R8, c[0x0][0x3c8], PT ;  /* 0x0000f20008007a0c */ /* 0x000fe40003f46270 */
[C---:B----4-:R-:W-:Y:S02]  /*12ef0*/  IADD3 R5, R0.reuse, 0x40, RZ ;  /* 0x0000004000057810 */ /* 0x050fe40007ffe0ff */
[----:B------:R-:W-:Y:S02]  /*12f00*/  IADD3 R4, R0, 0x48, RZ ;  /* 0x0000004800047810 */ /* 0x000fe40007ffe0ff */
[----:B------:R-:W-:-:S02]  /*12f10*/  ISETP.GE.AND P4, PT, R10, c[0x0][0x3c8], PT ;  /* 0x0000f2000a007a0c */ /* 0x000fc40003f86270 */
[----:B------:R-:W-:Y:S02]  /*12f20*/  ISETP.GE.AND P1, PT, R5, c[0x0][0x3c8], PT ;  /* 0x0000f20005007a0c */ /* 0x000fe40003f26270 */
[----:B------:R-:W-:Y:S02]  /*12f30*/  ISETP.GE.AND P0, PT, R4, c[0x0][0x3c8], PT ;  /* 0x0000f20004007a0c */ /* 0x000fe40003f06270 */
[----:B------:R-:W-:Y:S02]  /*12f40*/  @!P3 LEA.HI R9, R9, R9, RZ, 0x1 ;  /* 0x000000090909b211 */ /* 0x000fe400078f08ff */
[----:B------:R-:W-:Y:S02]  /*12f50*/  @!P2 LEA.HI R8, R8, R8, RZ, 0x1 ;  /* 0x000000080808a211 */ /* 0x000fe400078f08ff */
[----:B------:R-:W-:Y:S02]  /*12f60*/  @!P3 LOP3.LUT R9, R9, 0xfffffffe, RZ, 0xc0, !PT ;  /* 0xfffffffe0909b812 */ /* 0x000fe400078ec0ff */
[----:B------:R-:W-:-:S02]  /*12f70*/  @!P2 LOP3.LUT R8, R8, 0xfffffffe, RZ, 0xc0, !PT ;  /* 0xfffffffe0808a812 */ /* 0x000fc400078ec0ff */
[----:B------:R-:W-:Y:S01]  /*12f80*/  @!P4 LEA.HI R10, R10, R10, RZ, 0x1 ;  /* 0x0000000a0a0ac211 */ /* 0x000fe200078f08ff */
[--C-:B-----5:R-:W-:Y:S01]  /*12f90*/  @!P3 IMAD.WIDE R12, R9, 0x4, R6.reuse ;  /* 0x00000004090cb825 */ /* 0x120fe200078e0206 */
[----:B------:R-:W-:Y:S02]  /*12fa0*/  @!P1 LEA.HI R5, R5, R5, RZ, 0x1 ;  /* 0x0000000505059211 */ /* 0x000fe400078f08ff */
[----:B------:R-:W-:Y:S01]  /*12fb0*/  @!P0 LEA.HI R4, R4, R4, RZ, 0x1 ;  /* 0x0000000404048211 */ /* 0x000fe200078f08ff */
[--C-:B------:R-:W-:Y:S01]  /*12fc0*/  @!P2 IMAD.WIDE R8, R8, 0x4, R6.reuse ;  /* 0x000000040808a825 */ /* 0x100fe200078e0206 */
[----:B------:R-:W-:Y:S02]  /*12fd0*/  @!P4 LOP3.LUT R10, R10, 0xfffffffe, RZ, 0xc0, !PT ;  /* 0xfffffffe0a0ac812 */ /* 0x000fe400078ec0ff */
[----:B------:R-:W-:Y:S02]  /*12fe0*/  @!P1 LOP3.LUT R5, R5, 0xfffffffe, RZ, 0xc0, !PT ;  /* 0xfffffffe05059812 */ /* 0x000fe400078ec0ff */
[----:B------:R-:W-:Y:S01]  /*12ff0*/  @!P0 LOP3.LUT R4, R4, 0xfffffffe, RZ, 0xc0, !PT ;  /* 0xfffffffe04048812 */ /* 0x000fe200078ec0ff */
[----:B------:R-:W-:Y:S01]  /*13000*/  @!P4 IMAD.WIDE R10, R10, 0x4, R6 ;  /* 0x000000040a0ac825 */ /* 0x000fe200078e0206 */
[----:B------:R-:W-:-:S02]  /*13010*/  @!P6 LEA.HI R3, R3, R3, RZ, 0x1 ;  /* 0x000000030303e211 */ /* 0x000fc400078f08ff */
[----:B------:R-:W-:Y:S01]  /*13020*/  @!P5 LEA.HI R2, R2, R2, RZ, 0x1 ;  /* 0x000000020202d211 */ /* 0x000fe200078f08ff */
[--C-:B--2---:R-:W-:Y:S01]  /*13030*/  @!P1 IMAD.WIDE R14, R5, 0x4, R6.reuse ;  /* 0x00000004050e9825 */ /* 0x104fe200078e0206 */
[----:B------:R1:W-:Y:S01]  /*13040*/  @!P4 ST.E.64 [R10.64], R154 ;  /* 0x0000009a0a00c985 */ /* 0x0003e2000c101b16 */
[----:B------:R-:W-:Y:S02]  /*13050*/  @!P6 LOP3.LUT R3, R3, 0xfffffffe, RZ, 0xc0, !PT ;  /* 0xfffffffe0303e812 */ /* 0x000fe400078ec0ff */
[----:B------:R-:W-:Y:S01]  /*13060*/  @!P0 IMAD.WIDE R4, R4, 0x4, R6 ;  /* 0x0000000404048825 */ /* 0x000fe200078e0206 */
[----:B------:R2:W-:Y:S01]  /*13070*/  @!P3 ST.E.64 [R12.64], R30 ;  /* 0x0000001e0c00b985 */ /* 0x0005e2000c101b16 */
[----:B------:R-:W-:-:S03]  /*13080*/  @!P5 LOP3.LUT R2, R2, 0xfffffffe, RZ, 0xc0, !PT ;  /* 0xfffffffe0202d812 */ /* 0x000fc600078ec0ff */
[----:B------:R3:W-:Y:S04]  /*13090*/  @!P2 ST.E.64 [R8.64], R34 ;  /* 0x000000220800a985 */ /* 0x0007e8000c101b16 */
[----:B------:R4:W-:Y:S04]  /*130a0*/  @!P1 ST.E.64 [R14.64], R38 ;  /* 0x000000260e009985 */ /* 0x0009e8000c101b16 */
[----:B------:R5:W-:Y:S01]  /*130b0*/  @!P0 ST.E.64 [R4.64], R42 ;  /* 0x0000002a04008985 */ /* 0x000be2000c101b16 */
[----:B-1----:R-:W-:-:S04]  /*130c0*/  IADD3 R10, R0, 0x60, RZ ;  /* 0x00000060000a7810 */ /* 0x002fc80007ffe0ff */
[----:B------:R-:W-:Y:S01]  /*130d0*/  ISETP.GE.AND P4, PT, R10, c[0x0][0x3c8], PT ;  /* 0x0000f2000a007a0c */ /* 0x000fe20003f86270 */
[--C-:B--2---:R-:W-:Y:S01]  /*130e0*/  @!P6 IMAD.WIDE R12, R3, 0x4, R6.reuse ;  /* 0x00000004030ce825 */ /* 0x104fe200078e0206 */
[C---:B------:R-:W-:Y:S02]  /*130f0*/  IADD3 R3, R0.reuse, 0x88, RZ ;  /* 0x0000008800037810 */ /* 0x040fe40007ffe0ff */
[C---:B---3--:R-:W-:Y:S02]  /*13100*/  IADD3 R9, R0.reuse, 0x68, RZ ;  /* 0x0000006800097810 */ /* 0x048fe40007ffe0ff */
[----:B------:R-:W-:Y:S01]  /*13110*/  IADD3 R8, R0, 0x70, RZ ;  /* 0x0000007000087810 */ /* 0x000fe20007ffe0ff */
[----:B------:R1:W-:Y:S01]  /*13120*/  @!P6 ST.E.64 [R12.64], R46 ;  /* 0x0000002e0c00e985 */ /* 0x0003e2000c101b16 */
[----:B------:R-:W-:Y:S01]  /*13130*/  ISETP.GE.AND P3, PT, R9, c[0x0][0x3c8], PT ;  /* 0x0000f20009007a0c */ /* 0x000fe20003f66270 */
[----:B----4-:R-:W-:Y:S01]  /*13140*/  @!P5 IMAD.WIDE R14, R2, 0x4, R6 ;  /* 0x00000004020ed825 */ /* 0x010fe200078e0206 */
[----:B------:R-:W-:-:S02]  /*13150*/  ISETP.GE.AND P2, PT, R8, c[0x0][0x3c8], PT ;  /* 0x0000f20008007a0c */ /* 0x000fc40003f46270 */
[C---:B-----5:R-:W-:Y:S02]  /*13160*/  IADD3 R5, R0.reuse, 0x78, RZ ;  /* 0x0000007800057810 */ /* 0x060fe40007ffe0ff */
[----:B------:R-:W-:Y:S01]  /*13170*/  IADD3 R4, R0, 0x80, RZ ;  /* 0x0000008000047810 */ /* 0x000fe20007ffe0ff */
[----:B------:R2:W-:Y:S01]  /*13180*/  @!P5 ST.E.64 [R14.64], R50 ;  /* 0x000000320e00d985 */ /* 0x0005e2000c101b16 */
[----:B------:R-:W-:Y:S02]  /*13190*/  ISETP.GE.AND P1, PT, R5, c[0x0][0x3c8], PT ;  /* 0x0000f20005007a0c */ /* 0x000fe40003f26270 */
[----:B------:R-:W-:Y:S02]  /*131a0*/  ISETP.GE.AND P0, PT, R4, c[0x0][0x3c8], PT ;  /* 0x0000f20004007a0c */ /* 0x000fe40003f06270 */
[----:B------:R-:W-:Y:S02]  /*131b0*/  @!P4 LEA.HI R10, R10, R10, RZ, 0x1 ;  /* 0x0000000a0a0ac211 */ /* 0x000fe400078f08ff */
[----:B------:R-:W-:-:S02]  /*131c0*/  @!P3 LEA.HI R9, R9, R9, RZ, 0x1 ;  /* 0x000000090909b211 */ /* 0x000fc400078f08ff */
[----:B------:R-:W-:Y:S02]  /*131d0*/  @!P2 LEA.HI R8, R8, R8, RZ, 0x1 ;  /* 0x000000080808a211 */ /* 0x000fe400078f08ff */
[----:B------:R-:W-:Y:S02]  /*131e0*/  @!P4 LOP3.LUT R10, R10, 0xfffffffe, RZ, 0xc0, !PT ;  /* 0xfffffffe0a0ac812 */ /* 0x000fe400078ec0ff */
[----:B------:R-:W-:Y:S02]  /*131f0*/  @!P3 LOP3.LUT R9, R9, 0xfffffffe, RZ, 0xc0, !PT ;  /* 0xfffffffe0909b812 */ /* 0x000fe400078ec0ff */
[----:B------:R-:W-:Y:S01]  /*13200*/  @!P1 LEA.HI R5, R5, R5, RZ, 0x1 ;  /* 0x0000000505059211 */ /* 0x000fe200078f08ff */
[----:B------:R-:W-:Y:S01]  /*13210*/  @!P4 IMAD.WIDE R10, R10, 0x4, R6 ;  /* 0x000000040a0ac825 */ /* 0x000fe200078e0206 */
[----:B------:R-:W-:Y:S02]  /*13220*/  @!P0 LEA.HI R4, R4, R4, RZ, 0x1 ;  /* 0x0000000404048211 */ /* 0x000fe400078f08ff */
[----:B------:R-:W-:-:S02]  /*13230*/  @!P2 LOP3.LUT R8, R8, 0xfffffffe, RZ, 0xc0, !PT ;  /* 0xfffffffe0808a812 */ /* 0x000fc400078ec0ff */
[----:B------:R-:W-:Y:S01]  /*13240*/  @!P1 LOP3.LUT R5, R5, 0xfffffffe, RZ, 0xc0, !PT ;  /* 0xfffffffe05059812 */ /* 0x000fe200078ec0ff */
[--C-:B-1----:R-:W-:Y:S01]  /*13250*/  @!P3 IMAD.WIDE R12, R9, 0x4, R6.reuse ;  /* 0x00000004090cb825 */ /* 0x102fe200078e0206 */
[----:B------:R-:W-:Y:S01]  /*13260*/  @!P0 LOP3.LUT R4, R4, 0xfffffffe, RZ, 0xc0, !PT ;  /* 0xfffffffe04048812 */ /* 0x000fe200078ec0ff */
[----:B------:R1:W-:Y:S01]  /*13270*/  @!P4 ST.E.64 [R10.64], R54 ;  /* 0x000000360a00c985 */ /* 0x0003e2000c101b16 */
[----:B------:R-:W-:Y:S01]  /*13280*/  IADD3 R2, R0, 0x90, RZ ;  /* 0x0000009000027810 */ /* 0x000fe20007ffe0ff */
[--C-:B------:R-:W-:Y:S01]  /*13290*/  @!P2 IMAD.WIDE R8, R8, 0x4, R6.reuse ;  /* 0x000000040808a825 */ /* 0x100fe200078e0206 */
[----:B------:R-:W-:Y:S01]  /*132a0*/  ISETP.GE.AND P6, PT, R3, c[0x0][0x3c8], PT ;  /* 0x0000f20003007a0c */ /* 0x000fe20003fc6270 */
[----:B------:R3:W-:Y:S01]  /*132b0*/  @!P3 ST.E.64 [R12.64], R58 ;  /* 0x0000003a0c00b985 */ /* 0x0007e2000c101b16 */
[----:B------:R-:W-:Y:S01]  /*132c0*/  ISETP.GE.AND P5, PT, R2, c[0x0][0x3c8], PT ;  /* 0x0000f20002007a0c */ /* 0x000fe20003fa6270 */
[--C-:B--2---:R-:W-:Y:S02]  /*132d0*/  @!P1 IMAD.WIDE R14, R5, 0x4, R6.reuse ;  /* 0x00000004050e9825 */ /* 0x104fe400078e0206 */
[----:B------:R2:W-:Y:S02]  /*132e0*/  @!P2 ST.E.64 [R8.64], R62 ;  /* 0x0000003e0800a985 */ /* 0x0005e4000c101b16 */
[----:B------:R-:W-:-:S02]  /*132f0*/  @!P0 IMAD.WIDE R4, R4, 0x4, R6 ;  /* 0x0000000404048825 */ /* 0x000fc400078e0206 */
[----:B------:R4:W-:Y:S04]  /*13300*/  @!P1 ST.E.64 [R14.64], R66 ;  /* 0x000000420e009985 */ /* 0x0009e8000c101b16 */
[----:B------:R5:W-:Y:S01]  /*13310*/  @!P0 ST.E.64 [R4.64], R70 ;  /* 0x0000004604008985 */ /* 0x000be2000c101b16 */
[----:B------:R-:W-:Y:S02]  /*13320*/  @!P6 LEA.HI R3, R3, R3, RZ, 0x1 ;  /* 0x000000030303e211 */ /* 0x000fe400078f08ff */
[----:B------:R-:W-:Y:S02]  /*13330*/  @!P5 LEA.HI R2, R2, R2, RZ, 0x1 ;  /* 0x000000020202d211 */ /* 0x000fe400078f08ff */
[----:B------:R-:W-:Y:S02]  /*13340*/  @!P6 LOP3.LUT R3, R3, 0xfffffffe, RZ, 0xc0, !PT ;  /* 0xfffffffe0303e812 */ /* 0x000fe400078ec0ff */
[----:B------:R-:W-:-:S02]  /*13350*/  @!P5 LOP3.LUT R2, R2, 0xfffffffe, RZ, 0xc0, !PT ;  /* 0xfffffffe0202d812 */ /* 0x000fc400078ec0ff */
[----:B-1----:R-:W-:-:S04]  /*13360*/  IADD3 R10, R0, 0x98, RZ ;  /* 0x00000098000a7810 */ /* 0x002fc80007ffe0ff */
[----:B------:R-:W-:Y:S01]  /*13370*/  ISETP.GE.AND P4, PT, R10, c[0x0][0x3c8], PT ;  /* 0x0000f2000a007a0c */ /* 0x000fe20003f86270 */
[--C-:B---3--:R-:W-:Y:S01]  /*13380*/  @!P6 IMAD.WIDE R12, R3, 0x4, R6.reuse ;  /* 0x00000004030ce825 */ /* 0x108fe200078e0206 */
[C---:B------:R-:W-:Y:S02]  /*13390*/  IADD3 R3, R0.reuse, 0xc0, RZ ;  /* 0x000000c000037810 */ /* 0x040fe40007ffe0ff */
[C---:B--2---:R-:W-:Y:S02]  /*133a0*/  IADD3 R9, R0.reuse, 0xa0, RZ ;  /* 0x000000a000097810 */ /* 0x044fe40007ffe0ff */
        /* <DEDUP_REMOVED lines=31> */
[----:B------:R-:W-:Y:S04]  /*135a0*/  @!P1 ST.E.64 [R14.64], R94 ;  /* 0x0000005e0e009985 */ /* 0x000fe8000c101b16 */
[----:B------:R4:W-:Y:S01]  /*135b0*/  @!P0 ST.E.64 [R4.64], R98 ;  /* 0x0000006204008985 */ /* 0x0009e2000c101b16 */
[----:B------:R-:W-:Y:S02]  /*135c0*/  @!P6 LEA.HI R3, R3, R3, RZ, 0x1 ;  /* 0x000000030303e211 */ /* 0x000fe400078f08ff */
[----:B------:R-:W-:Y:S02]  /*135d0*/  @!P5 LEA.HI R2, R2, R2, RZ, 0x1 ;  /* 0x000000020202d211 */ /* 0x000fe400078f08ff */
[----:B------:R-:W-:Y:S02]  /*135e0*/  @!P6 LOP3.LUT R3, R3, 0xfffffffe, RZ, 0xc0, !PT ;  /* 0xfffffffe0303e812 */ /* 0x000fe400078ec0ff */
[----:B------:R-:W-:-:S02]  /*135f0*/  @!P5 LOP3.LUT R2, R2, 0xfffffffe, RZ, 0xc0, !PT ;  /* 0xfffffffe0202d812 */ /* 0x000fc400078ec0ff */
[----:B-1----:R-:W-:-:S04]  /*13600*/  IADD3 R10, R0, 0xd0, RZ ;  /* 0x000000d0000a7810 */ /* 0x002fc80007ffe0ff */
[----:B------:R-:W-:Y:S01]  /*13610*/  ISETP.GE.AND P4, PT, R10, c[0x0][0x3c8], PT ;  /* 0x0000f2000a007a0c */ /* 0x000fe20003f86270 */
[----:B---3--:R-:W-:Y:S01]  /*13620*/  @!P6 IMAD.WIDE R12, R3, 0x4, R6 ;  /* 0x00000004030ce825 */ /* 0x008fe200078e0206 */
[----:B--2---:R-:W-:-:S03]  /*13630*/  IADD3 R9, R0, 0xd8, RZ ;  /* 0x000000d800097810 */ /* 0x004fc60007ffe0ff */
[----:B------:R-:W-:Y:S01]  /*13640*/  @!P5 IMAD.WIDE R2, R2, 0x4, R6 ;  /* 0x000000040202d825 */ /* 0x000fe200078e0206 */
[----:B------:R-:W-:Y:S01]  /*13650*/  IADD3 R8, R0, 0xe0, RZ ;  /* 0x000000e000087810 */ /* 0x000fe20007ffe0ff */
[----:B------:R-:W-:Y:S01]  /*13660*/  @!P6 ST.E.64 [R12.64], R102 ;  /* 0x000000660c00e985 */ /* 0x000fe2000c101b16 */
[----:B------:R-:W-:Y:S02]  /*13670*/  ISETP.GE.AND P3, PT, R9, c[0x0][0x3c8], PT ;  /* 0x0000f20009007a0c */ /* 0x000fe40003f66270 */
[----:B------:R-:W-:Y:S01]  /*13680*/  ISETP.GE.AND P2, PT, R8, c[0x0][0x3c8], PT ;  /* 0x0000f20008007a0c */ /* 0x000fe20003f46270 */
[----:B------:R1:W-:Y:S01]  /*13690*/  @!P5 ST.E.64 [R2.64], R106 ;  /* 0x0000006a0200d985 */ /* 0x0003e2000c101b16 */
[C---:B----4-:R-:W-:Y:S02]  /*136a0*/  IADD3 R5, R0.reuse, 0xe8, RZ ;  /* 0x000000e800057810 */ /* 0x050fe40007ffe0ff */
[----:B------:R-:W-:Y:S02]  /*136b0*/  IADD3 R4, R0, 0xf0, RZ ;  /* 0x000000f000047810 */ /* 0x000fe40007ffe0ff */
[----:B------:R-:W-:-:S02]  /*136c0*/  ISETP.GE.AND P1, PT, R5, c[0x0][0x3c8], PT ;  /* 0x0000f20005007a0c */ /* 0x000fc40003f26270 */
[----:B------:R-:W-:Y:S02]  /*136d0*/  ISETP.GE.AND P0, PT, R4, c[0x0][0x3c8], PT ;  /* 0x0000f20004007a0c */ /* 0x000fe40003f06270 */
[----:B------:R-:W-:Y:S02]  /*136e0*/  @!P4 LEA.HI R10, R10, R10, RZ, 0x1 ;  /* 0x0000000a0a0ac211 */ /* 0x000fe400078f08ff */
[----:B------:R-:W-:Y:S02]  /*136f0*/  @!P3 LEA.HI R9, R9, R9, RZ, 0x1 ;  /* 0x000000090909b211 */ /* 0x000fe400078f08ff */
[----:B------:R-:W-:Y:S02]  /*13700*/  @!P2 LEA.HI R8, R8, R8, RZ, 0x1 ;  /* 0x000000080808a211 */ /* 0x000fe400078f08ff */
[----:B------:R-:W-:Y:S02]  /*13710*/  @!P4 LOP3.LUT R10, R10, 0xfffffffe, RZ, 0xc0, !PT ;  /* 0xfffffffe0a0ac812 */ /* 0x000fe400078ec0ff */
[----:B------:R-:W-:-:S02]  /*13720*/  @!P3 LOP3.LUT R9, R9, 0xfffffffe, RZ, 0xc0, !PT ;  /* 0xfffffffe0909b812 */ /* 0x000fc400078ec0ff */
[----:B------:R-:W-:Y:S01]  /*13730*/  @!P1 LEA.HI R5, R5, R5, RZ, 0x1 ;  /* 0x0000000505059211 */ /* 0x000fe200078f08ff */
[--C-:B------:R-:W-:Y:S01]  /*13740*/  @!P4 IMAD.WIDE R10, R10, 0x4, R6.reuse ;  /* 0x000000040a0ac825 */ /* 0x100fe200078e0206 */
[----:B------:R-:W-:Y:S02]  /*13750*/  @!P0 LEA.HI R4, R4, R4, RZ, 0x1 ;  /* 0x0000000404048211 */ /* 0x000fe400078f08ff */
[----:B------:R-:W-:Y:S02]  /*13760*/  @!P2 LOP3.LUT R8, R8, 0xfffffffe, RZ, 0xc0, !PT ;  /* 0xfffffffe0808a812 */ /* 0x000fe400078ec0ff */
[----:B------:R-:W-:Y:S01]  /*13770*/  @!P1 LOP3.LUT R5, R5, 0xfffffffe, RZ, 0xc0, !PT ;  /* 0xfffffffe05059812 */ /* 0x000fe200078ec0ff */
[----:B------:R2:W-:Y:S01]  /*13780*/  @!P4 ST.E.64 [R10.64], R110 ;  /* 0x0000006e0a00c985 */ /* 0x0005e2000c101b16 */
[----:B------:R-:W-:Y:S01]  /*13790*/  @!P0 LOP3.LUT R4, R4, 0xfffffffe, RZ, 0xc0, !PT ;  /* 0xfffffffe04048812 */ /* 0x000fe200078ec0ff */
[----:B-1----:R-:W-:Y:S01]  /*137a0*/  @!P3 IMAD.WIDE R2, R9, 0x4, R6 ;  /* 0x000000040902b825 */ /* 0x002fe200078e0206 */
[----:B------:R-:W-:-:S03]  /*137b0*/  IADD3 R0, R0, 0xf8, RZ ;  /* 0x000000f800007810 */ /* 0x000fc60007ffe0ff */
        /* <DEDUP_REMOVED lines=14> */
.L_x_442:
[----:B------:R-:W3:Y:S02]  /*138a0*/  S2R R3, SR_TID.X ;  /* 0x0000000000037919 */ /* 0x000ee40000002100 */
[----:B---3--:R-:W-:-:S13]  /*138b0*/  ISETP.GT.AND P0, PT, R3, 0x7f, PT ;  /* 0x0000007f0300780c */ /* 0x008fda0003f04270 */
[----:B------:R-:W-:Y:S05]  /*138c0*/  @P0 EXIT ;  /* 0x000000000000094d */ /* 0x000fea0003800000 */
[----:B------:R-:W3:Y:S01]  /*138d0*/  S2R R7, SR_CTAID.X ;  /* 0x0000000000077919 */ /* 0x000ee20000002500 */
[----:B------:R-:W-:-:S05]  /*138e0*/  MOV R0, c[0x0][0x4e8] ;  /* 0x00013a0000007a02 */ /* 0x000fca0000000f00 */
[----:B-1----:R-:W-:Y:S01]  /*138f0*/  IMAD R2, R0, c[0x0][0x388], RZ ;  /* 0x0000e20000027a24 */ /* 0x002fe200078e02ff */
[----:B---3--:R-:W-:-:S04]  /*13900*/  LEA R7, R7, R3, 0x7 ;  /* 0x0000000307077211 */ /* 0x008fc800078e38ff */
[----:B------:R-:W-:-:S13]  /*13910*/  ISETP.GE.AND P0, PT, R7, R2, PT ;  /* 0x000000020700720c */ /* 0x000fda0003f06270 */
[----:B------:R-:W-:Y:S05]  /*13920*/  @P0 EXIT ;  /* 0x000000000000094d */ /* 0x000fea0003800000 */
[----:B------:R-:W1:Y:S01]  /*13930*/  S2R R4, SR_CTAID.Z ;  /* 0x0000000000047919 */ /* 0x000e620000002700 */
[----:B------:R-:W-:Y:S01]  /*13940*/  USHF.R.S32.HI UR6, URZ, 0x1f, UR11 ;  /* 0x0000001f3f067899 */ /* 0x000fe2000801140b */
[----:B------:R-:W-:Y:S01]  /*13950*/  ISETP.NE.AND P0, PT, R0, 0x1, PT ;  /* 0x000000010000780c */ /* 0x000fe20003f05270 */
[----:B------:R-:W-:Y:S01]  /*13960*/  ULDC.64 UR4, c[0x0][0x4d0] ;  /* 0x0001340000047ab9 */ /* 0x000fe20000000a00 */
[----:B------:R-:W3:Y:S01]  /*13970*/  S2R R3, SR_CTAID.Y ;  /* 0x0000000000037919 */ /* 0x000ee20000002600 */
        /* <DEDUP_REMOVED lines=14> */
[----:B---3--:R-:W-:Y:S02]  /*13a60*/  IMAD R2, R2, c[0x0][0x550], R3 ;  /* 0x0001540002027a24 */ /* 0x008fe400078e0203 */
[----:B------:R-:W-:Y:S01]  /*13a70*/  IMAD R0, R4, c[0x0][0x4dc], R0 ;  /* 0x0001370004007a24 */ /* 0x000fe200078e0200 */
[----:B------:R-:W-:Y:S02]  /*13a80*/  IADD3 R4, -R6, RZ, RZ ;  /* 0x000000ff06047210 */ /* 0x000fe40007ffe1ff */
[----:B------:R-:W-:Y:S01]  /*13a90*/  SHF.R.S32.HI R3, RZ, 0x1f, R2 ;  /* 0x0000001fff037819 */ /* 0x000fe20000011402 */
[----:B------:R-:W-:Y:S01]  /*13aa0*/  IMAD.IADD R9, R0, 0x1, R9 ;  /* 0x0000000100097824 */ /* 0x000fe200078e0209 */
[----:B------:R-:W-:Y:S01]  /*13ab0*/  SHF.R.S32.HI R0, RZ, 0x1f, R6 ;  /* 0x0000001fff007819 */ /* 0x000fe20000011406 */
[----:B------:R-:W-:-:S02]  /*13ac0*/  IMAD R4, R4, c[0x0][0x4e8], R7 ;  /* 0x00013a0004047a24 */ /* 0x000fc400078e0207 */
[----:B------:R-:W-:Y:S02]  /*13ad0*/  IMAD R3, R3, c[0x0][0x4e0], RZ ;  /* 0x0001380003037a24 */ /* 0x000fe400078e02ff */
[----:B------:R-:W-:-:S04]  /*13ae0*/  IMAD.WIDE.U32 R8, R2, c[0x0][0x4e0], R8 ;  /* 0x0001380002087a25 */ /* 0x000fc800078e0008 */
[----:B------:R-:W-:Y:S01]  /*13af0*/  IMAD R3, R2, c[0x0][0x4e4], R3 ;  /* 0x0001390002037a24 */ /* 0x000fe200078e0203 */
[----:B------:R-:W-:Y:S02]  /*13b00*/  SHF.R.S32.HI R2, RZ, 0x1f, R4 ;  /* 0x0000001fff027819 */ /* 0x000fe40000011404 */
[----:B------:R-:W-:-:S03]  /*13b10*/  IADD3 R6, P0, R6, R8, RZ ;  /* 0x0000000806067210 */ /* 0x000fc60007f1e0ff */
[----:B------:R-:W-:Y:S01]  /*13b20*/  IMAD R2, R2, c[0x0][0x4c8], RZ ;  /* 0x0001320002027a24 */ /* 0x000fe200078e02ff */
[----:B------:R-:W-:Y:S02]  /*13b30*/  IADD3.X R7, R0, R9, R3, P0, !PT ;  /* 0x0000000900077210 */ /* 0x000fe400007fe403 */
[----:B------:R-:W-:Y:S01]  /*13b40*/  MOV R0, 0xff800000 ;  /* 0xff80000000007802 */ /* 0x000fe20000000f00 */
[C---:B------:R-:W-:Y:S02]  /*13b50*/  IMAD R2, R4.reuse, c[0x0][0x4cc], R2 ;  /* 0x0001330004027a24 */ /* 0x040fe400078e0202 */
[----:B------:R-:W-:-:S05]  /*13b60*/  IMAD.WIDE.U32 R6, R4, c[0x0][0x4c8], R6 ;  /* 0x0001320004067a25 */ /* 0x000fca00078e0006 */
[----:B------:R-:W-:Y:S02]  /*13b70*/  IADD3 R2, R7, R2, RZ ;  /* 0x0000000207027210 */ /* 0x000fe40007ffe0ff */
[----:B------:R-:W-:-:S04]  /*13b80*/  LEA R4, P0, R6, c[0x0][0x4a8], 0x2 ;  /* 0x00012a0006047a11 */ /* 0x000fc800078010ff */
[----:B------:R-:W-:-:S05]  /*13b90*/  LEA.HI.X R5, R6, c[0x0][0x4ac], R2, 0x2, P0 ;  /* 0x00012b0006057a11 */ /* 0x000fca00000f1402 */
[----:B------:R-:W-:Y:S01]  /*13ba0*/  STG.E [R4.64], R0 ;  /* 0x0000000004007986 */ /* 0x000fe2000c101916 */
[----:B------:R-:W-:Y:S05]  /*13bb0*/  EXIT ;  /* 0x000000000000794d */ /* 0x000fea0003800000 */
.L_x_389:
[----:B------:R-:W-:Y:S01]  /*13bc0*/  IMAD.MOV.U32 R15, RZ, RZ, R11 ;  /* 0x000000ffff0f7224 */ /* 0x000fe200078e000b */
[----:B------:R-:W-:Y:S01]  /*13bd0*/  MOV R14, 0x1 ;  /* 0x00000001000e7802 */ /* 0x000fe20000000f00 */
[----:B---3--:R-:W-:Y:S01]  /*13be0*/  IMAD.MOV.U32 R13, RZ, RZ, 0x181f ;  /* 0x0000181fff0d7424 */ /* 0x008fe200078e00ff */
[----:B------:R-:W-:Y:S02]  /*13bf0*/  MOV R12, 0x13c10 ;  /* 0x00013c10000c7802 */ /* 0x000fe40000000f00 */
[----:B------:R-:W-:Y:S05]  /*13c00*/  CALL.REL.NOINC `($__internal_8_$__cuda_sm70_shflsync_idx_p) ;  /* 0x0000029000007944 */ /* 0x000fea0003c00000 */
[----:B------:R-:W-:Y:S01]  /*13c10*/  IMAD.MOV.U32 R11, RZ, RZ, R13 ;  /* 0x000000ffff0b7224 */ /* 0x000fe200078e000d */
[----:B------:R-:W-:Y:S01]  /*13c20*/  MOV R14, 0x1 ;  /* 0x00000001000e7802 */ /* 0x000fe20000000f00 */
[----:B------:R-:W-:Y:S01]  /*13c30*/  IMAD.MOV.U32 R15, RZ, RZ, R8 ;  /* 0x000000ffff0f7224 */ /* 0x000fe200078e0008 */
[----:B------:R-:W-:Y:S02]  /*13c40*/  MOV R13, 0x181f ;  /* 0x0000181f000d7802 */ /* 0x000fe40000000f00 */
[----:B------:R-:W-:Y:S02]  /*13c50*/  MOV R12, 0x13c70 ;  /* 0x00013c70000c7802 */ /* 0x000fe40000000f00 */
[----:B-1---5:R-:W-:Y:S05]  /*13c60*/  CALL.REL.NOINC `($__internal_8_$__cuda_sm70_shflsync_idx_p) ;  /* 0x0000023000007944 */ /* 0x022fea0003c00000 */
[----:B------:R-:W-:Y:S01]  /*13c70*/  MOV R8, R13 ;  /* 0x0000000d00087202 */ /* 0x000fe20000000f00 */
[----:B-1---5:R-:W-:Y:S05]  /*13c80*/  BRA `(.L_x_445) ;  /* 0xfffee93000007947 */ /* 0x022fea000383ffff */
.L_x_408:
[----:B--2---:R-:W-:Y:S01]  /*13c90*/  MOV R13, 0x181f ;  /* 0x0000181f000d7802 */ /* 0x004fe20000000f00 */
[----:B------:R-:W-:Y:S01]  /*13ca0*/  IMAD.MOV.U32 R14, RZ, RZ, 0x1 ;  /* 0x00000001ff0e7424 */ /* 0x000fe200078e00ff */
[----:B------:R-:W-:Y:S02]  /*13cb0*/  MOV R12, 0x13cd0 ;  /* 0x00013cd0000c7802 */ /* 0x000fe40000000f00 */
[----:B-1----:R-:W-:Y:S05]  /*13cc0*/  CALL.REL.NOINC `($__internal_8_$__cuda_sm70_shflsync_idx_p) ;  /* 0x000001d000007944 */ /* 0x002fea0003c00000 */
[----:B------:R-:W-:Y:S01]  /*13cd0*/  MOV R14, 0x1 ;  /* 0x00000001000e7802 */ /* 0x000fe20000000f00 */
[----:B------:R-:W-:Y:S01]  /*13ce0*/  IMAD.MOV.U32 R7, RZ, RZ, R13 ;  /* 0x000000ffff077224 */ /* 0x000fe200078e000d */
[----:B------:R-:W-:Y:S01]  /*13cf0*/  MOV R13, 0x181f ;  /* 0x0000181f000d7802 */ /* 0x000fe20000000f00 */
[----:B-----5:R-:W-:Y:S01]  /*13d00*/  IMAD.MOV.U32 R15, RZ, RZ, R0 ;  /* 0x000000ffff0f7224 */ /* 0x020fe200078e0000 */
[----:B------:R-:W-:Y:S02]  /*13d10*/  MOV R12, 0x13d30 ;  /* 0x00013d30000c7802 */ /* 0x000fe40000000f00 */
[----:B-1----:R-:W-:Y:S05]  /*13d20*/  CALL.REL.NOINC `($__internal_8_$__cuda_sm70_shflsync_idx_p) ;  /* 0x0000017000007944 */ /* 0x002fea0003c00000 */
[----:B-1---5:R-:W-:-:S05]  /*13d30*/  BRA `(.L_x_446) ;  /* 0xffff24b000007947 */ /* 0x022fca000383ffff */
.L_x_425:
[----:B--2---:R-:W-:Y:S01]  /*13d40*/  MOV R13, 0x181f ;  /* 0x0000181f000d7802 */ /* 0x004fe20000000f00 */
[----:B------:R-:W-:Y:S01]  /*13d50*/  IMAD.MOV.U32 R14, RZ, RZ, 0x1 ;  /* 0x00000001ff0e7424 */ /* 0x000fe200078e00ff */
[----:B------:R-:W-:Y:S02]  /*13d60*/  MOV R12, 0x13d80 ;  /* 0x00013d80000c7802 */ /* 0x000fe40000000f00 */
[----:B-1----:R-:W-:Y:S05]  /*13d70*/  CALL.REL.NOINC `($__internal_8_$__cuda_sm70_shflsync_idx_p) ;  /* 0x0000012000007944 */ /* 0x002fea0003c00000 */
[----:B------:R-:W-:Y:S01]  /*13d80*/  MOV R14, 0x1 ;  /* 0x00000001000e7802 */ /* 0x000fe20000000f00 */
[----:B------:R-:W-:Y:S01]  /*13d90*/  IMAD.MOV.U32 R21, RZ, RZ, R13 ;  /* 0x000000ffff157224 */ /* 0x000fe200078e000d */
[----:B------:R-:W-:Y:S01]  /*13da0*/  MOV R13, 0x181f ;  /* 0x0000181f000d7802 */ /* 0x000fe20000000f00 */
[----:B------:R-:W-:Y:S01]  /*13db0*/  IMAD.MOV.U32 R15, RZ, RZ, R20 ;  /* 0x000000ffff0f7224 */ /* 0x000fe200078e0014 */
[----:B------:R-:W-:Y:S02]  /*13dc0*/  MOV R12, 0x13de0 ;  /* 0x00013de0000c7802 */ /* 0x000fe40000000f00 */
[----:B-1---5:R-:W-:Y:S05]  /*13dd0*/  CALL.REL.NOINC `($__internal_8_$__cuda_sm70_shflsync_idx_p) ;  /* 0x000000c000007944 */ /* 0x022fea0003c00000 */
[----:B-1---5:R-:W-:-:S05]  /*13de0*/  BRA `(.L_x_447) ;  /* 0xffff65c000007947 */ /* 0x022fca000383ffff */
.L_x_431:
[----:B-1----:R-:W-:Y:S01]  /*13df0*/  MOV R13, 0x181f ;  /* 0x0000181f000d7802 */ /* 0x002fe20000000f00 */
[----:B------:R-:W-:Y:S01]  /*13e00*/  IMAD.MOV.U32 R14, RZ, RZ, 0x1 ;  /* 0x00000001ff0e7424 */ /* 0x000fe200078e00ff */
[----:B------:R-:W-:Y:S02]  /*13e10*/  MOV R12, 0x13e30 ;  /* 0x00013e30000c7802 */ /* 0x000fe40000000f00 */
[----:B------:R-:W-:Y:S05]  /*13e20*/  CALL.REL.NOINC `($__internal_8_$__cuda_sm70_shflsync_idx_p) ;  /* 0x0000007000007944 */ /* 0x000fea0003c00000 */
[----:B------:R-:W-:Y:S01]  /*13e30*/  MOV R14, 0x1 ;  /* 0x00000001000e7802 */ /* 0x000fe20000000f00 */
[----:B------:R-:W-:Y:S01]  /*13e40*/  IMAD.MOV.U32 R5, RZ, RZ, R13 ;  /* 0x000000ffff057224 */ /* 0x000fe200078e000d */
[----:B------:R-:W-:Y:S01]  /*13e50*/  MOV R13, 0x181f ;  /* 0x0000181f000d7802 */ /* 0x000fe20000000f00 */
[----:B------:R-:W-:Y:S01]  /*13e60*/  IMAD.MOV.U32 R15, RZ, RZ, R4 ;  /* 0x000000ffff0f7224 */ /* 0x000fe200078e0004 */
[----:B------:R-:W-:Y:S02]  /*13e70*/  MOV R12, 0x13e90 ;  /* 0x00013e90000c7802 */ /* 0x000fe40000000f00 */
[----:B-1---5:R-:W-:Y:S05]  /*13e80*/  CALL.REL.NOINC `($__internal_8_$__cuda_sm70_shflsync_idx_p) ;  /* 0x0000001000007944 */ /* 0x022fea0003c00000 */
[----:B-1---5:R-:W-:-:S05]  /*13e90*/  BRA `(.L_x_448) ;  /* 0xffff96f000007947 */ /* 0x022fca000383ffff */
        .weak           $__internal_8_$__cuda_sm70_shflsync_idx_p
        .type           $__internal_8_$__cuda_sm70_shflsync_idx_p,@function
        .size           $__internal_8_$__cuda_sm70_shflsync_idx_p,(.L_x_6467 - $__internal_8_$__cuda_sm70_shflsync_idx_p)
$__internal_8_$__cuda_sm70_shflsync_idx_p:
[----:B------:R1:W-:Y:S02]  /*13ea0*/  STL [R1+0x58], R0 ;  /* 0x0000580001007387 */ /* 0x0003e40000100800 */
[----:B-1----:R-:W-:-:S04]  /*13eb0*/  MOV R0, 0xffffffff ;  /* 0xffffffff00007802 */ /* 0x002fc80000000f00 */
[----:B------:R-:W-:Y:S04]  /*13ec0*/  WARPSYNC R0 ;  /* 0x0000000000007348 */ /* 0x000fe80003800000 */
[----:B------:R1:W2:Y:S04]  /*13ed0*/  SHFL.IDX PT, R13, R15, R14, R13 ;  /* 0x0000000e0f0d7389 */ /* 0x0002a800000e000d */
[----:B-1----:R1:W5:Y:S01]  /*13ee0*/  LDL.LU R0, [R1+0x58] ;  /* 0x0000580001007983 */ /* 0x0023620000300800 */
[----:B------:R-:W-:Y:S02]  /*13ef0*/  MOV R14, R12 ;  /* 0x0000000c000e7202 */ /* 0x000fe40000000f00 */
[----:B------:R-:W-:-:S04]  /*13f00*/  MOV R15, 0x0 ;  /* 0x00000000000f7802 */ /* 0x000fc80000000f00 */
[----:B--2---:R-:W-:Y:S05]  /*13f10*/  RET.REL.NODEC R14 `(_ZN7cutlass13device_kernelIN5flash19enable_sm80_to_sm89INS1_16FlashAttnFwdSm80INS1_25CollectiveMainloopFwdSm80ILi8ELi1ELb1EN4cute5tupleIJNS5_1CILi128EEENS7_ILi48EEENS7_ILi256EEEEEELi256ENS_6half_tEfNS_4arch4Sm80ELb0ELb1ELb1ELb0ELb1ELb0ELb1ELb1EEENS1_21CollectiveEpilogueFwdINS6_IJS8_SA_S9_EEENS6_IJNS7_ILi1EEESI_SI_EEESC_SE_Li256ELb0ELb1ELb1ELb0EEENS1_19SingleTileSchedulerILb0ELb1ELb1ELi128EEEEEEEEEvNT_6ParamsE) ;  /* 0xfffec0e00e007950 */ /* 0x004fea0003c3ffff */
.L_x_449:
        /* <DEDUP_REMOVED lines=14> */
.L_x_6467:


//--------------------- .text._ZN7cutlass13device_kernelIN5flash19enable_sm80_to_sm89INS1_16FlashAttnFwdSm80INS1_25CollectiveMainloopFwdSm80ILi8ELi1ELb1EN4cute5tupleIJNS5_1CILi128EEENS7_ILi48EEENS7_ILi256EEEEEELi256ENS_6half_tEfNS_4arch4Sm80ELb0ELb1ELb1ELb1ELb1ELb0ELb1ELb1EEENS1_21CollectiveEpilogueFwdINS6_IJS8_SA_S9_EEENS6_IJNS7_ILi1EEESI_SI_EEESC_SE_Li256ELb1ELb1ELb1ELb0EEENS1_36VarlenDynamicPersistentTileSchedulerILi128ELi48ELi256ELi256ELb1ELb1ELb0ELb1ELb0ELb1EEEEEEEEEvNT_6ParamsE --------------------------
	.section	.text._ZN7cutlass13device_kernelIN5flash19enable_sm80_to_sm89INS1_16FlashAttnFwdSm80INS1_25CollectiveMainloopFwdSm80ILi8ELi1ELb1EN4cute5tupleIJNS5_1CILi128EEENS7_ILi48EEENS7_ILi256EEEEEELi256ENS_6half_tEfNS_4arch4Sm80ELb0ELb1ELb1ELb1ELb1ELb0ELb1ELb1EEENS1_21CollectiveEpilogueFwdINS6_IJS8_SA_S9_EEENS6_IJNS7_ILi1EEESI_SI_EEESC_SE_Li256ELb1ELb1ELb1ELb0EEENS1_36VarlenDynamicPersistentTileSchedulerILi128ELi48ELi256ELi256ELb1ELb1ELb0ELb1ELb0ELb1EEEEEEEEEvNT_6ParamsE,"ax",@progbits
	.sectioninfo	@"SHI_REGISTERS=255"
	.align	128
.text._ZN7cutlass13device_kernelIN5flash19enable_sm80_to_sm89INS1_16FlashAttnFwdSm80INS1_25CollectiveMainloopFwdSm80ILi8ELi1ELb1EN4cute5tupleIJNS5_1CILi128EEENS7_ILi48EEENS7_ILi256EEEEEELi256ENS_6half_tEfNS_4arch4Sm80ELb0ELb1ELb1ELb1ELb1ELb0ELb1ELb1EEENS1_21CollectiveEpilogueFwdINS6_IJS8_SA_S9_EEENS6_IJNS7_ILi1EEESI_SI_EEESC_SE_Li256ELb1ELb1ELb1ELb0EEENS1_36VarlenDynamicPersistentTileSchedulerILi128ELi48ELi256ELi256ELb1ELb1ELb0ELb1ELb0ELb1EEEEEEEEEvNT_6ParamsE:
        .type           _ZN7cutlass13device_kernelIN5flash19enable_sm80_to_sm89INS1_16FlashAttnFwdSm80INS1_25CollectiveMainloopFwdSm80ILi8ELi1ELb1EN4cute5tupleIJNS5_1CILi128EEENS7_ILi48EEENS7_ILi256EEEEEELi256ENS_6half_tEfNS_4arch4Sm80ELb0ELb1ELb1ELb1ELb1ELb0ELb1ELb1EEENS1_21CollectiveEpilogueFwdINS6_IJS8_SA_S9_EEENS6_IJNS7_ILi1EEESI_SI_EEESC_SE_Li256ELb1ELb1ELb1ELb0EEENS1_36VarlenDynamicPersistentTileSchedulerILi128ELi48ELi256ELi256ELb1ELb1ELb0ELb1ELb0ELb1EEEEEEEEEvNT_6ParamsE,@function
        .size           _ZN7cutlass13device_kernelIN5flash19enable_sm80_to_sm89INS1_16FlashAttnFwdSm80INS1_25CollectiveMainloopFwdSm80ILi8ELi1ELb1EN4cute5tupleIJNS5_1CILi128EEENS7_ILi48EEENS7_ILi256EEEEEELi256ENS_6half_tEfNS_4arch4Sm80ELb0ELb1ELb1ELb1ELb1ELb0ELb1ELb1EEENS1_21CollectiveEpilogueFwdINS6_IJS8_SA_S9_EEENS6_IJNS7_ILi1EEESI_SI_EEESC_SE_Li256ELb1ELb1ELb1ELb0EEENS1_36VarlenDynamicPersistentTileSchedulerILi128ELi48ELi256ELi256ELb1ELb1ELb0ELb1ELb0ELb1EEEEEEEEEvNT_6ParamsE,(.L_x_6469 - _ZN7cutlass13device_kernelIN5flash19enable_sm80_to_sm89INS1_16FlashAttnFwdSm80INS1_25CollectiveMainloopFwdSm80ILi8ELi1ELb1EN4cute5tupleIJNS5_1CILi128EEENS7_ILi48EEENS7_ILi256EEEEEELi256ENS_6half_tEfNS_4arch4Sm80ELb0ELb1ELb1ELb1ELb1ELb0ELb1ELb1EEENS1_21CollectiveEpilogueFwdINS6_IJS8_SA_S9_EEENS6_IJNS7_ILi1EEESI_SI_EEESC_SE_Li256ELb1ELb1ELb1ELb0EEENS1_36VarlenDynamicPersistentTileSchedulerILi128ELi48ELi256ELi256ELb1ELb1ELb0ELb1ELb0ELb1EEEEEEEEEvNT_6ParamsE)
        .other          _ZN7cutlass13device_kernelIN5flash19enable_sm80_to_sm89INS1_16FlashAttnFwdSm80INS1_25CollectiveMainloopFwdSm80ILi8ELi1ELb1EN4cute5tupleIJNS5_1CILi128EEENS7_ILi48EEENS7_ILi256EEEEEELi256ENS_6half_tEfNS_4arch4Sm80ELb0ELb1ELb1ELb1ELb1ELb0ELb1ELb1EEENS1_21CollectiveEpilogueFwdINS6_IJS8_SA_S9_EEENS6_IJNS7_ILi1EEESI_SI_EEESC_SE_Li256ELb1ELb1ELb1ELb0EEENS1_36VarlenDynamicPersistentTileSchedulerILi128ELi48ELi256ELi256ELb1ELb1ELb0ELb1ELb0ELb1EEEEEEEEEvNT_6ParamsE,@"STO_CUDA_ENTRY STV_DEFAULT"
_ZN7cutlass13device_kernelIN5flash19enable_sm80_to_sm89INS1_16FlashAttnFwdSm80INS1_25CollectiveMainloopFwdSm80ILi8ELi1ELb1EN4cute5tupleIJNS5_1CILi128EEENS7_ILi48EEENS7_ILi256EEEEEELi256ENS_6half_tEfNS_4arch4Sm80ELb0ELb1ELb1ELb1ELb1ELb0ELb1ELb1EEENS1_21CollectiveEpilogueFwdINS6_IJS8_SA_S9_EEENS6_IJNS7_ILi1EEESI_SI_EEESC_SE_Li256ELb1ELb1ELb1ELb0EEENS1_36VarlenDynamicPersistentTileSchedulerILi128ELi48ELi256ELi256ELb1ELb1ELb0ELb1ELb0ELb1EEEEEEEEEvNT_6ParamsE:
        /* <DEDUP_REMOVED lines=15> */
[----:B------:R-:W-:-:S03]  /*00f0*/  CS2R R8, SRZ ;  /* 0x0000000000087805 */ /* 0x000fc6000001ff00 */
[----:B------:R-:W-:-:S04]  /*0100*/  ISETP.NE.AND P6, PT, R13, 0x1f, PT ;  /* 0x0000001f0d00780c */ /* 0x000fc80003fc5270 */
[----:B------:R-:W-:-:S13]  /*0110*/  ISETP.GE.OR P0, PT, R13, c[0x0][0x53c], !P6 ;  /* 0x00014f000d007a0c */ /* 0x000fda0007706670 */
[----:B-1----:R-:W-:Y:S02]  /*0120*/  @!P0 IMAD.MOV.U32 R4, RZ, RZ, 0x4 ;  /* 0x00000004ff048424 */ /* 0x002fe400078e00ff */
[----:B------:R-:W-:Y:S02]  /*0130*/  @!P0 IMAD.MOV.U32 R2, RZ, RZ, 0x4 ;  /* 0x00000004ff028424 */ /* 0x000fe400078e00ff */
[----:B------:R-:W-:-:S04]  /*0140*/  @!P0 IMAD.WIDE.U32 R4, R13, R4, c[0x0][0x580] ;  /* 0x000160000d048625 */ /* 0x000fc800078e0004 */
[C---:B------:R-:W-:Y:S01]  /*0150*/  @!P0 IMAD.WIDE.U32 R2, R13.reuse, R2, c[0x0][0x578] ;  /* 0x00015e000d028625 */ /* 0x040fe200078e0002 */
[----:B------:R-:W2:Y:S04]  /*0160*/  @!P0 LDG.E R9, [R4.64] ;  /* 0x0000000604098981 */ /* 0x000ea8000c1e1900 */
[----:B------:R-:W2:Y:S01]  /*0170*/  @!P0 LDG.E R8, [R2.64] ;  /* 0x0000000602088981 */ /* 0x000ea2000c1e1900 */
[C---:B------:R-:W-:Y:S01]  /*0180*/  ISETP.NE.AND P5, PT, R13.reuse, RZ, PT ;  /* 0x000000ff0d00720c */ /* 0x040fe20003fa5270 */
[----:B------:R-:W1:Y:S01]  /*0190*/  S2UR UR4, SR_CTAID.X ;  /* 0x00000000000479c3 */ /* 0x000e620000002500 */
[C---:B------:R-:W-:Y:S01]  /*01a0*/  ISETP.GE.U32.AND P4, PT, R13.reuse, 0x2, PT ;  /* 0x000000020d00780c */ /* 0x040fe20003f86070 */
[----:B------:R-:W-:Y:S01]  /*01b0*/  IMAD.MOV.U32 R7, RZ, RZ, RZ ;  /* 0x000000ffff077224 */ /* 0x000fe200078e00ff */
        /* <DEDUP_REMOVED lines=26> */
.L_x_455:
[----:B------:R-:W-:-:S04]  /*0360*/  IADD3 R0, R7, 0x1f, RZ ;  /* 0x0000001f07007810 */ /* 0x000fc80007ffe0ff */
[----:B------:R-:W-:-:S13]  /*0370*/  ISETP.GE.AND P0, PT, R0, c[0x0][0x53c], PT ;  /* 0x00014f0000007a0c */ /* 0x000fda0003f06270 */
[----:B------:R-:W-:Y:S05]  /*0380*/  @P0 BRA `(.L_x_452) ;  /* 0x00000c4000000947 */ /* 0x000fea0003800000 */
[----:B------:R-:W-:Y:S01]  /*0390*/  MOV R7, R0 ;  /* 0x0000000000077202 */ /* 0x000fe20000000f00 */
[----:B------:R-:W-:-:S03]  /*03a0*/  CS2R R8, SRZ ;  /* 0x0000000000087805 */ /* 0x000fc6000001ff00 */
[----:B------:R-:W-:-:S04]  /*03b0*/  IADD3 R0, R13, R7, RZ ;  /* 0x000000070d007210 */ /* 0x000fc80007ffe0ff */
[----:B------:R-:W-:-:S13]  /*03c0*/  ISETP.GE.OR P0, PT, R0, c[0x0][0x53c], !P6 ;  /* 0x00014f0000007a0c */ /* 0x000fda0007706670 */
[----:B------:R-:W-:Y:S02]  /*03d0*/  @!P0 MOV R2, 0x4 ;  /* 0x0000000400028802 */ /* 0x000fe40000000f00 */
[----:B------:R-:W-:-:S03]  /*03e0*/  @!P0 MOV R3, 0x4 ;  /* 0x0000000400038802 */ /* 0x000fc60000000f00 */
[----:B------:R-:W-:-:S04]  /*03f0*/  @!P0 IMAD.WIDE R4, R0, R2, c[0x0][0x580] ;  /* 0x0001600000048625 */ /* 0x000fc800078e0202 */
[----:B------:R-:W-:Y:S01]  /*0400*/  @!P0 IMAD.WIDE R2, R0, R3, c[0x0][0x578] ;  /* 0x00015e0000028625 */ /* 0x000fe200078e0203 */
[----:B------:R-:W2:Y:S04]  /*0410*/  @!P0 LDG.E R9, [R4.64] ;  /* 0x0000000604098981 */ /* 0x000ea8000c1e1900 */
[----:B------:R-:W2:Y:S02]  /*0420*/  @!P0 LDG.E R8, [R2.64] ;  /* 0x0000000602088981 */ /* 0x000ea4000c1e1900 */
[----:B--2---:R-:W-:Y:S01]  /*0430*/  IMAD R5, R9, R8, RZ ;  /* 0x0000000809057224 */ /* 0x004fe200078e02ff */
[----:B------:R-:W-:Y:S05]  /*0440*/  BRA.DIV ~URZ, `(.L_x_453) ;  /* 0x000198727f007947 */ /* 0x000fea000b800000 */
[----:B------:R1:W2:Y:S02]  /*0450*/  SHFL.UP PT, R0, R5, 0x1, RZ ;  /* 0x0420000005007989 */ /* 0x0002a400000e00ff */
.L_x_633:
        /* <DEDUP_REMOVED lines=16> */
.L_x_634:
[----:B--2---:R-:W-:-:S05]  /*0560*/  IMAD R0, R0, c[0x0][0x538], RZ ;  /* 0x00014e0000007a24 */ /* 0x004fca00078e02ff */
[----:B------:R-:W-:-:S04]  /*0570*/  IADD3 R6, R0, R6, RZ ;  /* 0x0000000600067210 */ /* 0x000fc80007ffe0ff */
[----:B------:R-:W-:-:S13]  /*0580*/  ISETP.GT.AND P0, PT, R6, UR4, PT ;  /* 0x0000000406007c0c */ /* 0x000fda000bf04270 */
[----:B-1----:R-:W-:Y:S05]  /*0590*/  @!P0 BRA `(.L_x_455) ;  /* 0xfffffdc000008947 */ /* 0x002fea000383ffff */
.L_x_451:
[----:B------:R-:W-:-:S05]  /*05a0*/  IADD3 R10, -R0, R6, RZ ;  /* 0x00000006000a7210 */ /* 0x000fca0007ffe1ff */
[----:B------:R-:W-:-:S05]  /*05b0*/  IMAD R0, R4, c[0x0][0x538], R10 ;  /* 0x00014e0004007a24 */ /* 0x000fca00078e020a */
[----:B------:R-:W-:Y:S01]  /*05c0*/  ISETP.GT.AND P0, PT, R0, UR4, PT ;  /* 0x0000000400007c0c */ /* 0x000fe2000bf04270 */
[----:B------:R-:W-:-:S12]  /*05d0*/  BRA.DIV ~URZ, `(.L_x_456) ;  /* 0x000199227f007947 */ /* 0x000fd8000b800000 */
[----:B------:R-:W-:-:S04]  /*05e0*/  VOTE.ANY R6, PT, !P0 ;  /* 0x0000000000067806 */ /* 0x000fc800040e0100 */
.L_x_635:
[----:B------:R-:W1:Y:S02]  /*05f0*/  POPC R0, R6 ;  /* 0x0000000600007309 */ /* 0x000e640000000000 */
[----:B-1----:R-:W-:-:S05]  /*0600*/  IADD3 R2, R0, R7, RZ ;  /* 0x0000000700027210 */ /* 0x002fca0007ffe0ff */
[----:B------:R1:W-:Y:S01]  /*0610*/  STL [R1+0xcc], R2 ;  /* 0x0000cc0201007387 */ /* 0x0003e20000100800 */
[----:B------:R-:W-:Y:S05]  /*0620*/  BRA.DIV ~URZ, `(.L_x_457) ;  /* 0x000199227f007947 */ /* 0x000fea000b800000 */
[----:B------:R2:W3:Y:S01]  /*0630*/  SHFL.IDX PT, R12, R9, R0, 0x1f ;  /* 0x00001f00090c7589 */ /* 0x0004e200000e0000 */
[----:B------:R-:W-:-:S03]  /*0640*/  MOV R5, RZ ;  /* 0x000000ff00057202 */ /* 0x000fc60000000f00 */
[----:B------:R2:W4:Y:S04]  /*0650*/  SHFL.IDX PT, R9, R8, R0, 0x1f ;  /* 0x00001f0008097589 */ /* 0x00052800000e0000 */
.L_x_636:
[----:B------:R-:W-:Y:S01]  /*0660*/  ISETP.NE.AND P0, PT, R6, RZ, PT ;  /* 0x000000ff0600720c */ /* 0x000fe20003f05270 */
[----:B------:R-:W-:-:S12]  /*0670*/  BSSY B0, `(.L_x_458) ;  /* 0x0000005000007945 */ /* 0x000fd80003800000 */
[----:B------:R-:W-:Y:S05]  /*0680*/  @!P0 BRA `(.L_x_459) ;  /* 0x0000003000008947 */ /* 0x000fea0003800000 */
[----:B--2---:R-:W-:Y:S01]  /*0690*/  IADD3 R0, R0, -0x1, RZ ;  /* 0xffffffff00007810 */ /* 0x004fe20007ffe0ff */
[----:B------:R-:W-:Y:S05]  /*06a0*/  BRA.DIV ~URZ, `(.L_x_460) ;  /* 0x000199c27f007947 */ /* 0x000fea000b800000 */
[----:B------:R2:W1:Y:S02]  /*06b0*/  SHFL.IDX PT, R5, R4, R0, 0x1f ;  /* 0x00001f0004057589 */ /* 0x00046400000e0000 */
.L_x_459:
[----:B------:R-:W-:Y:S05]  /*06c0*/  BSYNC B0 ;  /* 0x0000000000007941 */ /* 0x000fea0003800000 */
.L_x_458:
[----:B-12---:R-:W-:Y:S01]  /*06d0*/  IMAD R0, R5, c[0x0][0x538], R10 ;  /* 0x00014e0005007a24 */ /* 0x006fe200078e020a */
[----:B----4-:R-:W-:Y:S01]  /*06e0*/  ISETP.NE.AND P0, PT, R9, 0x1, PT ;  /* 0x000000010900780c */ /* 0x010fe20003f05270 */
[----:B------:R-:W-:Y:S03]  /*06f0*/  BSSY B0, `(.L_x_461) ;  /* 0x0000089000007945 */ /* 0x000fe60003800000 */
[----:B------:R1:W-:Y:S01]  /*0700*/  STL [R1+0xc0], R0 ;  /* 0x0000c00001007387 */ /* 0x0003e20000100800 */
[----:B------:R-:W-:-:S08]  /*0710*/  IADD3 R11, -R0, UR4, RZ ;  /* 0x00000004000b7c10 */ /* 0x000fd0000fffe1ff */
[----:B------:R-:W-:Y:S05]  /*0720*/  @!P0 BRA `(.L_x_462) ;  /* 0x000003f000008947 */ /* 0x000fea0003800000 */
[-C--:B-1-3--:R-:W-:Y:S02]  /*0730*/  IABS R0, R12.reuse ;  /* 0x0000000c00007213 */ /* 0x08afe40000000000 */
[----:B------:R-:W-:-:S03]  /*0740*/  IABS R6, R12 ;  /* 0x0000000c00067213 */ /* 0x000fc60000000000 */
[----:B------:R-:W-:Y:S01]  /*0750*/  IMAD.MOV.U32 R5, RZ, RZ, R0 ;  /* 0x000000ffff057224 */ /* 0x000fe200078e0000 */
[----:B------:R-:W-:-:S03]  /*0760*/  IABS R0, R9 ;  /* 0x0000000900007213 */ /* 0x000fc60000000000 */
[----:B------:R-:W1:Y:S02]  /*0770*/  I2F.RP R2, R5 ;  /* 0x0000000500027306 */ /* 0x000e640000209400 */
[----:B------:R-:W-:Y:S01]  /*0780*/  IMAD.MOV.U32 R8, RZ, RZ, R0 ;  /* 0x000000ffff087224 */ /* 0x000fe200078e0000 */
[----:B------:R-:W-:-:S05]  /*0790*/  IABS R0, R11 ;  /* 0x0000000b00007213 */ /* 0x000fca0000000000 */
[----:B------:R-:W-:Y:S08]  /*07a0*/  I2F.RP R7, R8 ;  /* 0x0000000800077306 */ /* 0x000ff00000209400 */
[----:B-1----:R-:W1:Y:S02]  /*07b0*/  MUFU.RCP R2, R2 ;  /* 0x0000000200027308 */ /* 0x002e640000001000 */
[----:B-1----:R-:W-:-:S06]  /*07c0*/  IADD3 R2, R2, 0xffffffe, RZ ;  /* 0x0ffffffe02027810 */ /* 0x002fcc0007ffe0ff */
[----:B------:R-:W1:Y:S02]  /*07d0*/  F2I.FTZ.U32.TRUNC.NTZ R3, R2 ;  /* 0x0000000200037305 */ /* 0x000e64000021f000 */
[----:B-1----:R-:W-:-:S04]  /*07e0*/  IMAD.MOV R2, RZ, RZ, -R3 ;  /* 0x000000ffff027224 */ /* 0x002fc800078e0a03 */
[----:B------:R-:W-:Y:S02]  /*07f0*/  IMAD R4, R2, R5, RZ ;  /* 0x0000000502047224 */ /* 0x000fe400078e02ff */
[----:B------:R-:W-:-:S04]  /*0800*/  IMAD.MOV.U32 R2, RZ, RZ, RZ ;  /* 0x000000ffff027224 */ /* 0x000fc800078e00ff */
[----:B------:R-:W-:Y:S01]  /*0810*/  IMAD.HI.U32 R2, R3, R4, R2 ;  /* 0x0000000403027227 */ /* 0x000fe200078e0002 */
[----:B------:R-:W-:-:S03]  /*0820*/  MOV R3, R0 ;  /* 0x0000000000037202 */ /* 0x000fc60000000f00 */
[----:B------:R-:W-:Y:S02]  /*0830*/  IMAD.MOV R0, RZ, RZ, -R6 ;  /* 0x000000ffff007224 */ /* 0x000fe400078e0a06 */
        /* <DEDUP_REMOVED lines=28> */
[----:B------:R-:W-:-:S03]  /*0a00*/  IMAD.MOV R5, RZ, RZ, -R4 ;  /* 0x000000ffff057224 */ /* 0x000fc600078e0a04 */
        /* <DEDUP_REMOVED lines=10> */
[----:B------:R-:W-:-:S04]  /*0ab0*/  IMAD.MOV R2, RZ, RZ, -R0 ;  /* 0x000000ffff027224 */ /* 0x000fc800078e0a00 */
[C---:B------:R-:W-:Y:S01]  /*0ac0*/  IMAD R3, R9.reuse, R2, R4 ;  /* 0x0000000209037224 */ /* 0x040fe200078e0204 */
[----:B------:R-:W-:Y:S01]  /*0ad0*/  LEA R2, R9, R0, 0x18 ;  /* 0x0000000009027211 */ /* 0x000fe200078ec0ff */
[----:B------:R-:W-:-:S04]  /*0ae0*/  IMAD R0, R12, R5, R11 ;  /* 0x000000050c007224 */ /* 0x000fc800078e020b */
[----:B------:R-:W-:-:S05]  /*0af0*/  IMAD R2, R3, 0x10000, R2 ;  /* 0x0001000003027824 */ /* 0x000fca00078e0202 */
[----:B------:R1:W-:Y:S01]  /*0b00*/  STL [R1+0xc8], R2 ;  /* 0x0000c80201007387 */ /* 0x0003e20000100800 */
[----:B------:R-:W-:Y:S05]  /*0b10*/  BRA `(.L_x_463) ;  /* 0x0000046000007947 */ /* 0x000fea0003800000 */
.L_x_462:
[----:B------:R-:W2:Y:S01]  /*0b20*/  LDL R3, [R1+0xcc] ;  /* 0x0000cc0001037983 */ /* 0x000ea20000100800 */
[----:B------:R-:W-:-:S04]  /*0b30*/  IMAD.MOV.U32 R2, RZ, RZ, 0x4 ;  /* 0x00000004ff027424 */ /* 0x000fc800078e00ff */
[----:B--2---:R-:W-:-:S05]  /*0b40*/  IMAD.WIDE R2, R3, R2, c[0x0][0x590] ;  /* 0x0001640003027625 */ /* 0x004fca00078e0202 */
[----:B------:R-:W2:Y:S02]  /*0b50*/  LDG.E R7, [R2.64] ;  /* 0x0000000602077981 */ /* 0x000ea4000c1e1900 */
[----:B--23--:R-:W-:-:S05]  /*0b60*/  IMAD R9, R7, R12, RZ ;  /* 0x0000000c07097224 */ /* 0x00cfca00078e02ff */
[-C--:B-1----:R-:W-:Y:S02]  /*0b70*/  IABS R0, R9.reuse ;  /* 0x0000000900007213 */ /* 0x082fe40000000000 */
[----:B------:R-:W-:-:S03]  /*0b80*/  IABS R8, R9 ;  /* 0x0000000900087213 */ /* 0x000fc60000000000 */
[----:B------:R-:W-:-:S04]  /*0b90*/  IMAD.MOV.U32 R6, RZ, RZ, R0 ;  /* 0x000000ffff067224 */ /* 0x000fc800078e0000 */
[----:B------:R-:W1:Y:S08]  /*0ba0*/  I2F.RP R2, R6 ;  /* 0x0000000600027306 */ /* 0x000e700000209400 */
[----:B-1----:R-:W1:Y:S02]  /*0bb0*/  MUFU.RCP R2, R2 ;  /* 0x0000000200027308 */ /* 0x002e640000001000 */
[----:B-1----:R-:W-:-:S06]  /*0bc0*/  IADD3 R2, R2, 0xffffffe, RZ ;  /* 0x0ffffffe02027810 */ /* 0x002fcc0007ffe0ff */
[----:B------:R-:W1:Y:S02]  /*0bd0*/  F2I.FTZ.U32.TRUNC.NTZ R3, R2 ;  /* 0x0000000200037305 */ /* 0x000e64000021f000 */
[----:B-1----:R-:W-:-:S04]  /*0be0*/  IMAD.MOV R0, RZ, RZ, -R3 ;  /* 0x000000ffff007224 */ /* 0x002fc800078e0a03 */
[----:B------:R-:W-:Y:S01]  /*0bf0*/  IMAD.MOV.U32 R2, RZ, RZ, R0 ;  /* 0x000000ffff027224 */ /* 0x000fe200078e0000 */
[----:B------:R-:W-:-:S03]  /*0c00*/  IABS R0, R11 ;  /* 0x0000000b00007213 */ /* 0x000fc60000000000 */
[----:B------:R-:W-:Y:S01]  /*0c10*/  IMAD R4, R2, R6, RZ ;  /* 0x0000000602047224 */ /* 0x000fe200078e02ff */
[----:B------:R-:W-:Y:S01]  /*0c20*/  MOV R5, R0 ;  /* 0x0000000000057202 */ /* 0x000fe20000000f00 */
[----:B------:R-:W-:-:S04]  /*0c30*/  IMAD.MOV.U32 R2, RZ, RZ, RZ ;  /* 0x000000ffff027224 */ /* 0x000fc800078e00ff */
[----:B------:R-:W-:-:S04]  /*0c40*/  IMAD.HI.U32 R0, R3, R4, R2 ;  /* 0x0000000403007227 */ /* 0x000fc800078e0002 */
[----:B------:R-:W-:Y:S02]  /*0c50*/  IMAD.MOV R2, RZ, RZ, -R8 ;  /* 0x000000ffff027224 */ /* 0x000fe400078e0a08 */
        /* <DEDUP_REMOVED lines=9> */
[----:B------:R-:W-:-:S04]  /*0cf0*/  @P2 IADD3 R0, R0, 0x1, RZ ;  /* 0x0000000100002810 */ /* 0x000fc80007ffe0ff */
[----:B------:R-:W-:-:S05]  /*0d00*/  MOV R4, R0 ;  /* 0x0000000000047202 */ /* 0x000fca0000000f00 */
[----:B------:R-:W-:Y:S01]  /*0d10*/  @!P1 IMAD.MOV R4, RZ, RZ, -R4 ;  /* 0x000000ffff049224 */ /* 0x000fe200078e0a04 */
[----:B------:R-:W-:-:S05]  /*0d20*/  @!P0 LOP3.LUT R4, RZ, R9, RZ, 0x33, !PT ;  /* 0x00000009ff048212 */ /* 0x000fca00078e33ff */
[----:B------:R-:W-:-:S05]  /*0d30*/  IMAD R10, R7, R4, RZ ;  /* 0x00000004070a7224 */ /* 0x000fca00078e02ff */
[----:B------:R-:W-:-:S04]  /*0d40*/  IADD3 R0, -R10, c[0x0][0x538], RZ ;  /* 0x00014e000a007a10 */ /* 0x000fc80007ffe1ff */
[----:B------:R-:W-:-:S04]  /*0d50*/  IMNMX R6, R7, R0, PT ;  /* 0x0000000007067217 */ /* 0x000fc80003800200 */
[----:B------:R-:W-:-:S05]  /*0d60*/  IABS R0, R6 ;  /* 0x0000000600007213 */ /* 0x000fca0000000000 */
[----:B------:R-:W-:-:S04]  /*0d70*/  IMAD.MOV.U32 R5, RZ, RZ, R0 ;  /* 0x000000ffff057224 */ /* 0x000fc800078e0000 */
[----:B------:R-:W1:Y:S08]  /*0d80*/  I2F.RP R2, R5 ;  /* 0x0000000500027306 */ /* 0x000e700000209400 */
[----:B-1----:R-:W1:Y:S02]  /*0d90*/  MUFU.RCP R2, R2 ;  /* 0x0000000200027308 */ /* 0x002e640000001000 */
[----:B-1----:R-:W-:-:S06]  /*0da0*/  IADD3 R2, R2, 0xffffffe, RZ ;  /* 0x0ffffffe02027810 */ /* 0x002fcc0007ffe0ff */
[----:B------:R1:W2:Y:S02]  /*0db0*/  F2I.FTZ.U32.TRUNC.NTZ R3, R2 ;  /* 0x0000000200037305 */ /* 0x0002a4000021f000 */
[----:B-1----:R-:W-:Y:S01]  /*0dc0*/  IMAD.MOV R2, RZ, RZ, -R4 ;  /* 0x000000ffff027224 */ /* 0x002fe200078e0a04 */
[----:B--2---:R-:W-:-:S03]  /*0dd0*/  IADD3 R0, RZ, -R3, RZ ;  /* 0x80000003ff007210 */ /* 0x004fc60007ffe0ff */
[----:B------:R-:W-:Y:S01]  /*0de0*/  IMAD R8, R9, R2, R11 ;  /* 0x0000000209087224 */ /* 0x000fe200078e020b */
[----:B------:R-:W-:Y:S01]  /*0df0*/  IABS R9, R6 ;  /* 0x0000000600097213 */ /* 0x000fe20000000000 */
[----:B------:R-:W-:-:S03]  /*0e00*/  IMAD.MOV.U32 R2, RZ, RZ, R0 ;  /* 0x000000ffff027224 */ /* 0x000fc600078e0000 */
[----:B------:R-:W-:Y:S01]  /*0e10*/  IABS R0, R8 ;  /* 0x0000000800007213 */ /* 0x000fe20000000000 */
[----:B------:R-:W-:Y:S02]  /*0e20*/  IMAD R7, R2, R5, RZ ;  /* 0x0000000502077224 */ /* 0x000fe400078e02ff */
[----:B------:R-:W-:Y:S02]  /*0e30*/  IMAD.MOV.U32 R2, RZ, RZ, RZ ;  /* 0x000000ffff027224 */ /* 0x000fe400078e00ff */
[----:B------:R-:W-:Y:S01]  /*0e40*/  IMAD.MOV.U32 R4, RZ, RZ, R0 ;  /* 0x000000ffff047224 */ /* 0x000fe200078e0000 */
[----:B------:R-:W-:Y:S01]  /*0e50*/  IADD3 R0, RZ, -R9, RZ ;  /* 0x80000009ff007210 */ /* 0x000fe20007ffe0ff */
[----:B------:R-:W-:-:S04]  /*0e60*/  IMAD.HI.U32 R3, R3, R7, R2 ;  /* 0x0000000703037227 */ /* 0x000fc800078e0002 */
[----:B------:R-:W-:Y:S02]  /*0e70*/  IMAD.MOV.U32 R2, RZ, RZ, R0 ;  /* 0x000000ffff027224 */ /* 0x000fe400078e0000 */
[----:B------:R-:W-:Y:S01]  /*0e80*/  IMAD.HI.U32 R0, R3, R4, RZ ;  /* 0x0000000403007227 */ /* 0x000fe200078e00ff */
[----:B------:R-:W-:-:S03]  /*0e90*/  IADD3 R3, R10, 0x1000000, R8 ;  /* 0x010000000a037810 */ /* 0x000fc60007ffe008 */
[----:B------:R-:W-:-:S05]  /*0ea0*/  IMAD R2, R0, R2, R4 ;  /* 0x0000000200027224 */ /* 0x000fca00078e0204 */
[----:B------:R-:W-:-:S13]  /*0eb0*/  ISETP.GT.U32.AND P0, PT, R5, R2, PT ;  /* 0x000000020500720c */ /* 0x000fda0003f04070 */
[----:B------:R-:W-:Y:S01]  /*0ec0*/  @!P0 IMAD.IADD R2, R2, 0x1, -R5 ;  /* 0x0000000102028824 */ /* 0x000fe200078e0a05 */
[----:B------:R-:W-:Y:S02]  /*0ed0*/  @!P0 IADD3 R0, R0, 0x1, RZ ;  /* 0x0000000100008810 */ /* 0x000fe40007ffe0ff */
[----:B------:R-:W-:Y:S02]  /*0ee0*/  ISETP.NE.AND P0, PT, R6, RZ, PT ;  /* 0x000000ff0600720c */ /* 0x000fe40003f05270 */
[----:B------:R-:W-:Y:S02]  /*0ef0*/  ISETP.GE.U32.AND P2, PT, R2, R5, PT ;  /* 0x000000050200720c */ /* 0x000fe40003f46070 */
[----:B------:R-:W-:-:S04]  /*0f00*/  LOP3.LUT R2, R8, R6, RZ, 0x3c, !PT ;  /* 0x0000000608027212 */ /* 0x000fc800078e3cff */
[----:B------:R-:W-:Y:S01]  /*0f10*/  ISETP.GE.AND P1, PT, R2, RZ, PT ;  /* 0x000000ff0200720c */ /* 0x000fe20003f26270 */
[----:B------:R-:W-:-:S06]  /*0f20*/  IMAD.MOV R2, RZ, RZ, -R6 ;  /* 0x000000ffff027224 */ /* 0x000fcc00078e0a06 */
[----:B------:R-:W-:-:S06]  /*0f30*/  @P2 IADD3 R0, R0, 0x1, RZ ;  /* 0x0000000100002810 */ /* 0x000fcc0007ffe0ff */
[----:B------:R-:W-:Y:S02]  /*0f40*/  @!P1 IADD3 R0, -R0, RZ, RZ ;  /* 0x000000ff00009210 */ /* 0x000fe40007ffe1ff */
[----:B------:R-:W-:-:S05]  /*0f50*/  @!P0 LOP3.LUT R0, RZ, R6, RZ, 0x33, !PT ;  /* 0x00000006ff008212 */ /* 0x000fca00078e33ff */
[----:B------:R-:W-:-:S05]  /*0f60*/  IMAD R2, R0, R2, R3 ;  /* 0x0000000200027224 */ /* 0x000fca00078e0203 */
[----:B------:R1:W-:Y:S02]  /*0f70*/  STL [R1+0xc8], R2 ;  /* 0x0000c80201007387 */ /* 0x0003e40000100800 */
.L_x_463:
[----:B------:R-:W-:Y:S05]  /*0f80*/  BSYNC B0 ;  /* 0x0000000000007941 */ /* 0x000fea0003800000 */
.L_x_461:
[----:B------:R-:W-:-:S04]  /*0f90*/  LOP3.LUT R0, RZ, R0, RZ, 0x33, !PT ;  /* 0x00000000ff007212 */ /* 0x000fc800078e33ff */
[----:B------:R-:W-:-:S05]  /*0fa0*/  IADD3 R0, R0, R12, RZ ;  /* 0x0000000c00007210 */ /* 0x000fca0007ffe0ff */
[----:B------:R2:W-:Y:S01]  /*0fb0*/  STL [R1+0xc4], R0 ;  /* 0x0000c40001007387 */ /* 0x0005e20000100800 */
[----:B------:R-:W-:Y:S05]  /*0fc0*/  BRA `(.L_x_464) ;  /* 0x0000006000007947 */ /* 0x000fea0003800000 */
.L_x_452:
[----:B------:R-:W-:Y:S01]  /*0fd0*/  MOV R0, UR4 ;  /* 0x0000000400007c02 */ /* 0x000fe20008000f00 */
[----:B------:R-:W-:Y:S04]  /*0fe0*/  STL [R1+0xc4], RZ ;  /* 0x0000c4ff01007387 */ /* 0x000fe80000100800 */
[----:B------:R-:W-:Y:S04]  /*0ff0*/  STL [R1+0xc8], RZ ;  /* 0x0000c8ff01007387 */ /* 0x000fe80000100800 */
[----:B------:R1:W-:Y:S02]  /*1000*/  STL [R1+0xc0], R0 ;  /* 0x0000c00001007387 */ /* 0x0003e40000100800 */
[----:B-1----:R-:W-:-:S05]  /*1010*/  MOV R0, c[0x0][0x53c] ;  /* 0x00014f0000007a02 */ /* 0x002fca0000000f00 */
[----:B------:R1:W-:Y:S02]  /*1020*/  STL [R1+0xcc], R0 ;  /* 0x0000cc0001007387 */ /* 0x0003e40000100800 */
.L_x_464:
[----:B------:R-:W3:Y:S04]  /*1030*/  LDL R4, [R1+0xc0] ;  /* 0x0000c00001047983 */ /* 0x000ee80000100800 */
[----:B------:R-:W3:Y:S04]  /*1040*/  LDL R5, [R1+0xc4] ;  /* 0x0000c40001057983 */ /* 0x000ee80000100800 */
[----:B------:R-:W3:Y:S04]  /*1050*/  LDL R6, [R1+0xc8] ;  /* 0x0000c80001067983 */ /* 0x000ee80000100800 */
[----:B------:R-:W3:Y:S01]  /*1060*/  LDL R7, [R1+0xcc] ;  /* 0x0000cc0001077983 */ /* 0x000ee20000100800 */
[----:B------:R-:W-:Y:S01]  /*1070*/  ISETP.NE.AND P0, PT, R13, RZ, PT ;  /* 0x000000ff0d00720c */ /* 0x000fe20003f05270 */
[----:B------:R-:W-:-:S12]  /*1080*/  WARPSYNC 0xffffffff ;  /* 0xffffffff00007948 */ /* 0x000fd80003800000 */
[----:B---3--:R3:W-:Y:S04]  /*1090*/  @!P0 STS.128 [0x1a080], R4 ;  /* 0x01a08004ff008388 */ /* 0x0087e80000000c00 */
[----:B------:R-:W-:Y:S06]  /*10a0*/  BAR.ARV 0x5, 0x100 ;  /* 0x0144000000007b1d */ /* 0x000fec0000002000 */
.L_x_450:
[----:B-12---:R-:W2:Y:S02]  /*10b0*/  LDL R0, [R1+0xcc] ;  /* 0x0000cc0001007983 */ /* 0x006ea40000100800 */
[----:B--2---:R-:W-:-:S13]  /*10c0*/  ISETP.GE.AND P0, PT, R0, c[0x0][0x53c], PT ;  /* 0x00014f0000007a0c */ /* 0x004fda0003f06270 */
[----:B------:R-:W-:Y:S05]  /*10d0*/  @P0 EXIT ;  /* 0x000000000000094d */ /* 0x000fea0003800000 */
[----:B------:R-:W1:Y:S01]  /*10e0*/  S2R R16, SR_TID.X ;  /* 0x0000000000107919 */ /* 0x000e620000002100 */
[----:B------:R-:W-:Y:S02]  /*10f0*/  ULDC UR5, c[0x0][0x2ac] ;  /* 0x0000ab0000057ab9 */ /* 0x000fe40000000800 */
[----:B------:R-:W-:Y:S02]  /*1100*/  ULDC UR4, c[0x0][0x1d0] ;  /* 0x0000740000047ab9 */ /* 0x000fe40000000800 */
[----:B------:R-:W-:Y:S01]  /*1110*/  UIMAD UR5, UR5, UR4, URZ ;  /* 0x00000004050572a4 */ /* 0x000fe2000f8e023f */
[----:B-1-3--:R-:W-:-:S04]  /*1120*/  SHF.R.S32.HI R7, RZ, 0x1f, R16 ;  /* 0x0000001fff077819 */ /* 0x00afc80000011410 */
        /* <DEDUP_REMOVED lines=17> */
[----:B------:R-:W-:Y:S01]  /*1240*/  LEA.HI R7, R7, R16, RZ, 0x6 ;  /* 0x0000001007077211 */ /* 0x000fe200078f30ff */
[----:B------:R-:W-:Y:S01]  /*1250*/  IMAD.IADD R20, R16, 0x1, -R4 ;  /* 0x0000000110147824 */ /* 0x000fe200078e0a04 */
[----:B------:R-:W-:Y:S01]  /*1260*/  SHF.R.S32.HI R4, RZ, 0x1f, R2 ;  /* 0x0000001fff047819 */ /* 0x000fe20000011402 */
[----:B------:R-:W-:Y:S01]  /*1270*/  IMAD.IADD R8, R8, 0x1, -R0 ;  /* 0x0000000108087824 */ /* 0x000fe200078e0a00 */
[----:B------:R-:W-:Y:S01]  /*1280*/  LOP3.LUT R0, R3, 0x1c0, RZ, 0xc0, !PT ;  /* 0x000001c003007812 */ /* 0x000fe200078ec0ff */
[----:B------:R-:W-:Y:S01]  /*1290*/  IMAD.SHL.U32 R19, R20, 0x8, RZ ;  /* 0x0000000814137824 */ /* 0x000fe200078e00ff */
[----:B------:R-:W-:Y:S01]  /*12a0*/  LEA.HI R14, R4, R2, RZ, 0x3 ;  /* 0x00000002040e7211 */ /* 0x000fe200078f18ff */
[----:B------:R-:W-:Y:S01]  /*12b0*/  IMAD.SHL.U32 R6, R20, 0x40, RZ ;  /* 0x0000004014067824 */ /* 0x000fe200078e00ff */
[----:B------:R-:W-:Y:S01]  /*12c0*/  SHF.R.U32.HI R5, RZ, 0x3, R0 ;  /* 0x00000003ff057819 */ /* 0x000fe20000011600 */
[----:B------:R-:W-:Y:S01]  /*12d0*/  IMAD.SHL.U32 R7, R7, 0x8, RZ ;  /* 0x0000000807077824 */ /* 0x000fe200078e00ff */
[----:B------:R-:W-:Y:S01]  /*12e0*/  LOP3.LUT R3, R0, 0x38, R19, 0xf8, !PT ;  /* 0x0000003800037812 */ /* 0x000fe200078ef813 */
[----:B------:R-:W-:Y:S01]  /*12f0*/  STL [R1+0x40], R19 ;  /* 0x0000401301007387 */ /* 0x000fe20000100800 */
[----:B------:R-:W-:-:S02]  /*1300*/  LOP3.LUT R4, R14, 0xfffffff8, RZ, 0xc0, !PT ;  /* 0xfffffff80e047812 */ /* 0x000fc400078ec0ff */
[----:B------:R-:W-:Y:S02]  /*1310*/  LOP3.LUT R12, R3, R5, RZ, 0x3c, !PT ;  /* 0x00000005030c7212 */ /* 0x000fe400078e3cff */
[----:B------:R-:W-:Y:S01]  /*1320*/  LOP3.LUT R3, R10, 0xffffffe0, RZ, 0xc0, !PT ;  /* 0xffffffe00a037812 */ /* 0x000fe200078ec0ff */
[----:B------:R-:W-:Y:S01]  /*1330*/  IMAD.IADD R5, R2, 0x1, -R4 ;  /* 0x0000000102057824 */ /* 0x000fe200078e0a04 */
[----:B------:R-:W-:Y:S02]  /*1340*/  LOP3.LUT R0, R6, 0x1c0, RZ, 0xc0, !PT ;  /* 0x000001c006007812 */ /* 0x000fe400078ec0ff */
[----:B------:R-:W-:Y:S01]  /*1350*/  LOP3.LUT R6, R8, 0x1, RZ, 0xc0, !PT ;  /* 0x0000000108067812 */ /* 0x000fe200078ec0ff */
[----:B------:R-:W-:Y:S01]  /*1360*/  IMAD.IADD R18, R16, 0x1, -R3 ;  /* 0x0000000110127824 */ /* 0x000fe200078e0a03 */
[----:B------:R-:W-:Y:S02]  /*1370*/  LOP3.LUT R4, R0, 0x8, R9, 0xf8, !PT ;  /* 0x0000000800047812 */ /* 0x000fe400078ef809 */
[----:B------:R-:W-:-:S02]  /*1380*/  SHF.R.U32.HI R2, RZ, 0x3, R0 ;  /* 0x00000003ff027819 */ /* 0x000fc40000011600 */
[--C-:B------:R-:W-:Y:S02]  /*1390*/  SHF.R.S32.HI R9, RZ, 0x5, R10.reuse ;  /* 0x00000005ff097819 */ /* 0x100fe4000001140a */
[----:B------:R-:W-:Y:S02]  /*13a0*/  SHF.R.S32.HI R0, RZ, 0x1f, R10 ;  /* 0x0000001fff007819 */ /* 0x000fe4000001140a */
[----:B------:R-:W-:Y:S02]  /*13b0*/  SHF.R.S32.HI R11, RZ, 0x1f, R18 ;  /* 0x0000001fff0b7819 */ /* 0x000fe40000011412 */
[----:B------:R-:W-:Y:S02]  /*13c0*/  LEA.HI R0, R0, R9, RZ, 0x3 ;  /* 0x0000000900007211 */ /* 0x000fe400078f18ff */
[----:B------:R-:W-:Y:S01]  /*13d0*/  LOP3.LUT R3, R15, 0xfffffffc, RZ, 0xc0, !PT ;  /* 0xfffffffc0f037812 */ /* 0x000fe200078ec0ff */
[----:B------:R-:W-:Y:S01]  /*13e0*/  IMAD.MOV.U32 R15, RZ, RZ, 0x20 ;  /* 0x00000020ff0f7424 */ /* 0x000fe200078e00ff */
[----:B------:R-:W-:-:S02]  /*13f0*/  LOP3.LUT R0, R0, 0xffffff8, RZ, 0xc0, !PT ;  /* 0x0ffffff800007812 */ /* 0x000fc400078ec0ff */
[----:B------:R-:W-:Y:S01]  /*1400*/  LEA.HI R11, R11, R18, RZ, 0x2 ;  /* 0x000000120b0b7211 */ /* 0x000fe200078f10ff */
[----:B------:R-:W-:Y:S01]  /*1410*/  IMAD.IADD R3, R16, 0x1, -R3 ;  /* 0x0000000110037824 */ /* 0x000fe200078e0a03 */
[----:B------:R-:W-:Y:S01]  /*1420*/  LOP3.LUT R10, R4, R2, RZ, 0x3c, !PT ;  /* 0x00000002040a7212 */ /* 0x000fe200078e3cff */
[----:B------:R-:W-:Y:S01]  /*1430*/  IMAD.IADD R4, R9, 0x1, -R0 ;  /* 0x0000000109047824 */ /* 0x000fe200078e0a00 */
[----:B------:R-:W-:Y:S01]  /*1440*/  SHF.R.S32.HI R2, RZ, 0x2, R11 ;  /* 0x00000002ff027819 */ /* 0x000fe2000001140b */
[----:B------:R-:W-:Y:S01]  /*1450*/  IMAD.MOV.U32 R16, RZ, RZ, 0x10 ;  /* 0x00000010ff107424 */ /* 0x000fe200078e00ff */
[----:B------:R-:W-:Y:S02]  /*1460*/  ISETP.NE.U32.AND P4, PT, R6, 0x1, PT ;  /* 0x000000010600780c */ /* 0x000fe40003f85070 */
[----:B------:R-:W-:Y:S01]  /*1470*/  LEA.HI R0, R3, R3, RZ, 0x1 ;  /* 0x0000000303007211 */ /* 0x000fe200078f08ff */
[----:B------:R-:W-:Y:S01]  /*1480*/  IMAD R17, R4, 0x10, R2 ;  /* 0x0000001004117824 */ /* 0x000fe200078e0202 */
[----:B------:R-:W-:Y:S01]  /*1490*/  R2P PR, R8, 0x6 ;  /* 0x0000000608007804 */ /* 0x000fe20000000000 */
[C---:B------:R-:W-:Y:S01]  /*14a0*/  IMAD.SHL.U32 R2, R5.reuse, 0x40, RZ ;  /* 0x0000004005027824 */ /* 0x040fe200078e00ff */
[----:B------:R-:W-:Y:S01]  /*14b0*/  LOP3.LUT R6, R0, 0x1ffffffe, RZ, 0xc0, !PT ;  /* 0x1ffffffe00067812 */ /* 0x000fe200078ec0ff */
[----:B------:R-:W-:Y:S01]  /*14c0*/  IMAD.SHL.U32 R4, R8, 0x40, RZ ;  /* 0x0000004008047824 */ /* 0x000fe200078e00ff */
[C---:B------:R-:W-:Y:S01]  /*14d0*/  LOP3.LUT P3, RZ, R5.reuse, 0x2, RZ, 0xc0, !PT ;  /* 0x0000000205ff7812 */ /* 0x040fe2000786c0ff */
[----:B------:R-:W-:Y:S01]  /*14e0*/  STL [R1+0x1fc], R17 ;  /* 0x0001fc1101007387 */ /* 0x000fe20000100800 */
[----:B------:R-:W-:Y:S01]  /*14f0*/  LOP3.LUT P0, RZ, R5, 0x4, RZ, 0xc0, !PT ;  /* 0x0000000405ff7812 */ /* 0x000fe2000780c0ff */
[----:B------:R-:W-:Y:S01]  /*1500*/  IMAD.SHL.U32 R5, R13, 0x8, RZ ;  /* 0x000000080d057824 */ /* 0x000fe200078e00ff */
[----:B------:R-:W-:Y:S01]  /*1510*/  LOP3.LUT R2, R2, 0x1c0, RZ, 0xc0, !PT ;  /* 0x000001c002027812 */ /* 0x000fe200078ec0ff */
[----:B------:R-:W-:Y:S01]  /*1520*/  IMAD.IADD R8, R3, 0x1, -R6 ;  /* 0x0000000103087824 */ /* 0x000fe200078e0a06 */
[----:B------:R-:W-:Y:S01]  /*1530*/  LOP3.LUT R4, R4, 0x1c0, RZ, 0xc0, !PT ;  /* 0x000001c004047812 */ /* 0x000fe200078ec0ff */
[----:B------:R-:W-:Y:S01]  /*1540*/  IMAD R0, R13, 0x200, R10 ;  /* 0x000002000d007824 */ /* 0x000fe200078e020a */
[----:B------:R-:W-:Y:S01]  /*1550*/  LOP3.LUT R12, R12, 0x7ffffe00, R7, 0xf8, !PT ;  /* 0x7ffffe000c0c7812 */ /* 0x000fe200078ef807 */
[----:B------:R-:W-:Y:S01]  /*1560*/  IMAD R7, R9, 0x200, R3 ;  /* 0x0000020009077824 */ /* 0x000fe200078e0203 */
[----:B------:R-:W-:Y:S01]  /*1570*/  LOP3.LUT R6, R2, 0x8, R5, 0xf8, !PT ;  /* 0x0000000802067812 */ /* 0x000fe200078ef805 */
[----:B------:R-:W-:Y:S01]  /*1580*/  IMAD R8, R8, 0x8, R17 ;  /* 0x0000000808087824 */ /* 0x000fe200078e0211 */
[----:B------:R-:W-:Y:S01]  /*1590*/  SHF.R.U32.HI R3, RZ, 0x3, R2 ;  /* 0x00000003ff037819 */ /* 0x000fe20000011602 */
[----:B------:R-:W-:Y:S01]  /*15a0*/  IMAD.SHL.U32 R12, R12, 0x2, RZ ;  /* 0x000000020c0c7824 */ /* 0x000fe200078e00ff */
[----:B------:R-:W-:Y:S01]  /*15b0*/  LEA.HI R2, R4, R4, RZ, 0x1d ;  /* 0x0000000404027211 */ /* 0x000fe200078fe8ff */
[----:B------:R-:W-:Y:S01]  /*15c0*/  IMAD.MOV.U32 R10, RZ, RZ, 0x40 ;  /* 0x00000040ff0a7424 */ /* 0x000fe200078e00ff */
[----:B------:R-:W-:Y:S01]  /*15d0*/  LOP3.LUT R3, R6, R3, RZ, 0x3c, !PT ;  /* 0x0000000306037212 */ /* 0x000fe200078e3cff */
[----:B------:R-:W-:Y:S01]  /*15e0*/  IMAD.SHL.U32 R6, R14, 0x40, RZ ;  /* 0x000000400e067824 */ /* 0x000fe200078e00ff */
[----:B------:R-:W-:Y:S01]  /*15f0*/  SEL R5, R16, 0xfffffff0, !P3 ;  /* 0xfffffff010057807 */ /* 0x000fe20005800000 */
[----:B------:R-:W-:Y:S01]  /*1600*/  IMAD.U32 R7, R7, 0x2, R2 ;  /* 0x0000000207077824 */ /* 0x000fe200078e0002 */
[----:B------:R-:W-:Y:S01]  /*1610*/  SEL R4, R15, 0xffffffe0, !P0 ;  /* 0xffffffe00f047807 */ /* 0x000fe20004000000 */
[----:B------:R-:W-:Y:S01]  /*1620*/  IMAD R2, R20, 0x20, R21 ;  /* 0x0000002014027824 */ /* 0x000fe200078e0215 */
[----:B------:R-:W-:-:S02]  /*1630*/  IADD3 R13, R19, 0x40, RZ ;  /* 0x00000040130d7810 */ /* 0x000fc40007ffe0ff */
[----:B------:R-:W-:Y:S01]  /*1640*/  LOP3.LUT R3, R3, 0x7ffffe00, R6, 0xf8, !PT ;  /* 0x7ffffe0003037812 */ /* 0x000fe200078ef806 */
[----:B------:R-:W-:Y:S01]  /*1650*/  IMAD.IADD R4, R5, 0x1, R4 ;  /* 0x0000000105047824 */ /* 0x000fe200078e0204 */
[----:B------:R1:W-:Y:S01]  /*1660*/  STL [R1+0x178], R2 ;  /* 0x0001780201007387 */ /* 0x0003e20000100800 */
[----:B------:R-:W-:Y:S02]  /*1670*/  SHF.R.S32.HI R14, RZ, 0x1f, R19 ;  /* 0x0000001fff0e7819 */ /* 0x000fe40000011413 */
[C---:B------:R-:W-:Y:S01]  /*1680*/  IADD3 R6, R19.reuse, 0x80, RZ ;  /* 0x0000008013067810 */ /* 0x040fe20007ffe0ff */
[----:B------:R-:W-:Y:S01]  /*1690*/  STL [R1+0x68], R13 ;  /* 0x0000680d01007387 */ /* 0x000fe20000100800 */
[----:B------:R-:W-:Y:S02]  /*16a0*/  IADD3 R5, R19, 0xc0, RZ ;  /* 0x000000c013057810 */ /* 0x000fe40007ffe0ff */
[----:B------:R-:W-:Y:S01]  /*16b0*/  LEA R236, R0, 0x14080, 0x1 ;  /* 0x0001408000ec7811 */ /* 0x000fe200078e08ff */
[----:B------:R-:W-:Y:S01]  /*16c0*/  STL [R1+0x20c], R14 ;  /* 0x00020c0e01007387 */ /* 0x000fe20000100800 */
[----:B------:R-:W-:-:S02]  /*16d0*/  SEL R0, R10, 0xffffffc0, !P0 ;  /* 0xffffffc00a007807 */ /* 0x000fc40004000000 */
[----:B------:R-:W-:Y:S01]  /*16e0*/  LEA R239, R3, 0x4080, 0x1 ;  /* 0x0000408003ef7811 */ /* 0x000fe200078e08ff */
[----:B------:R2:W-:Y:S04]  /*16f0*/  STL [R1+0x64], R6 ;  /* 0x0000640601007387 */ /* 0x0005e80000100800 */
[----:B------:R3:W-:Y:S01]  /*1700*/  STL [R1+0x6c], R5 ;  /* 0x00006c0501007387 */ /* 0x0007e20000100800 */
[----:B------:R-:W-:Y:S01]  /*1710*/  IMAD.IADD R240, R239, 0x1, R0 ;  /* 0x00000001eff07824 */ /* 0x000fe200078e0200 */
[----:B-1----:R-:W-:Y:S02]  /*1720*/  LOP3.LUT R2, R11, 0x7ffffffc, RZ, 0xc0, !PT ;  /* 0x7ffffffc0b027812 */ /* 0x002fe400078ec0ff */
[----:B------:R-:W-:-:S03]  /*1730*/  SHF.R.S32.HI R11, RZ, 0x1f, R13 ;  /* 0x0000001fff0b7819 */ /* 0x000fc6000001140d */
[----:B------:R-:W-:Y:S02]  /*1740*/  IMAD.IADD R2, R18, 0x1, -R2 ;  /* 0x0000000112027824 */ /* 0x000fe400078e0a02 */
[----:B------:R1:W-:Y:S01]  /*1750*/  STL [R1+0x208], R11 ;  /* 0x0002080b01007387 */ /* 0x0003e20000100800 */
[----:B--2---:R-:W-:Y:S02]  /*1760*/  SHF.R.S32.HI R6, RZ, 0x1f, R6 ;  /* 0x0000001fff067819 */ /* 0x004fe40000011406 */
[----:B---3--:R-:W-:-:S03]  /*1770*/  SHF.R.S32.HI R5, RZ, 0x1f, R5 ;  /* 0x0000001fff057819 */ /* 0x008fc60000011405 */
[----:B------:R-:W-:Y:S04]  /*1780*/  STL [R1+0x204], R6 ;  /* 0x0002040601007387 */ /* 0x000fe80000100800 */
[----:B------:R2:W-:Y:S04]  /*1790*/  STL [R1+0x200], R5 ;  /* 0x0002000501007387 */ /* 0x0005e80000100800 */
[----:B------:R3:W-:Y:S04]  /*17a0*/  STL [R1+0x1c], R12 ;  /* 0x00001c0c01007387 */ /* 0x0007e80000100800 */
[----:B------:R-:W-:Y:S01]  /*17b0*/  STL [R1+0xb4], R8 ;  /* 0x0000b40801007387 */ /* 0x000fe20000100800 */
[----:B-1----:R-:W-:Y:S01]  /*17c0*/  IMAD.SHL.U32 R11, R2, 0x2, RZ ;  /* 0x00000002020b7824 */ /* 0x002fe200078e00ff */
[----:B------:R-:W-:-:S04]  /*17d0*/  SEL R2, R15, 0xffffffe0, !P3 ;  /* 0xffffffe00f027807 */ /* 0x000fc80005800000 */
[C---:B------:R-:W-:Y:S01]  /*17e0*/  IADD3 R42, R11.reuse, 0x8, RZ ;  /* 0x000000080b2a7810 */ /* 0x040fe20007ffe0ff */
[----:B------:R1:W-:Y:S01]  /*17f0*/  STL [R1+0x7c], R11 ;  /* 0x00007c0b01007387 */ /* 0x0003e20000100800 */
[----:B------:R-:W-:Y:S01]  /*1800*/  IADD3 R41, R11, 0x10, RZ ;  /* 0x000000100b297810 */ /* 0x000fe20007ffe0ff */
[----:B------:R-:W-:Y:S01]  /*1810*/  IMAD.IADD R241, R239, 0x1, R2 ;  /* 0x00000001eff17824 */ /* 0x000fe200078e0202 */
[C---:B------:R-:W-:Y:S01]  /*1820*/  IADD3 R40, R11.reuse, 0x18, RZ ;  /* 0x000000180b287810 */ /* 0x040fe20007ffe0ff */
[----:B------:R-:W-:Y:S01]  /*1830*/  STL [R1+0x174], R42 ;  /* 0x0001742a01007387 */ /* 0x000fe20000100800 */
[C---:B------:R-:W-:Y:S02]  /*1840*/  IADD3 R39, R11.reuse, 0x20, RZ ;  /* 0x000000200b277810 */ /* 0x040fe40007ffe0ff */
        /* <DEDUP_REMOVED lines=36> */
[----:B--2---:R-:W-:Y:S01]  /*1a90*/  SEL R5, R10, 0xffffffc0, !P2 ;  /* 0xffffffc00a057807 */ /* 0x004fe20005000000 */
[----:B------:R-:W-:Y:S01]  /*1aa0*/  STL [R1+0x148], R29 ;  /* 0x0001481d01007387 */ /* 0x000fe20000100800 */
[----:B------:R-:W-:-:S02]  /*1ab0*/  IADD3 R13, R11, 0xe8, RZ ;  /* 0x000000e80b0d7810 */ /* 0x000fc40007ffe0ff */
[----:B---3--:R-:W-:Y:S01]  /*1ac0*/  IADD3 R12, R11, 0xf0, RZ ;  /* 0x000000f00b0c7810 */ /* 0x008fe20007ffe0ff */
[----:B------:R-:W-:Y:S01]  /*1ad0*/  STL [R1+0x144], R28 ;  /* 0x0001441c01007387 */ /* 0x000fe20000100800 */
[----:B------:R-:W-:Y:S02]  /*1ae0*/  LEA R10, R7, 0x80, 0x1 ;  /* 0x00000080070a7811 */ /* 0x000fe400078e08ff */
[----:B------:R-:W-:Y:S01]  /*1af0*/  SHF.R.S32.HI R7, RZ, 0x1f, R42 ;  /* 0x0000001fff077819 */ /* 0x000fe2000001142a */
[----:B------:R-:W-:Y:S01]  /*1b00*/  STL [R1+0x140], R27 ;  /* 0x0001401b01007387 */ /* 0x000fe20000100800 */
[----:B-1----:R-:W-:Y:S02]  /*1b10*/  IADD3 R11, R11, 0xf8, RZ ;  /* 0x000000f80b0b7810 */ /* 0x002fe40007ffe0ff */
[----:B------:R-:W-:Y:S01]  /*1b20*/  SHF.R.S32.HI R8, RZ, 0x1f, R41 ;  /* 0x0000001fff087819 */ /* 0x000fe20000011429 */
[----:B------:R-:W-:Y:S01]  /*1b30*/  STL [R1+0x13c], R26 ;  /* 0x00013c1a01007387 */ /* 0x000fe20000100800 */
[----:B------:R-:W-:-:S02]  /*1b40*/  SEL R6, R15, 0xffffffe0, !P1 ;  /* 0xffffffe00f067807 */ /* 0x000fc40004800000 */
[----:B------:R-:W-:Y:S01]  /*1b50*/  SHF.R.S32.HI R15, RZ, 0x1f, R39 ;  /* 0x0000001fff0f7819 */ /* 0x000fe20000011427 */
[----:B------:R-:W-:Y:S01]  /*1b60*/  STL [R1+0x138], R25 ;  /* 0x0001381901007387 */ /* 0x000fe20000100800 */
[----:B------:R-:W-:-:S03]  /*1b70*/  IADD3 R242, R0, R239, R2 ;  /* 0x000000ef00f27210 */ /* 0x000fc60007ffe002 */
[----:B------:R-:W-:Y:S04]  /*1b80*/  STL [R1+0x134], R24 ;  /* 0x0001341801007387 */ /* 0x000fe80000100800 */
        /* <DEDUP_REMOVED lines=8> */
[----:B------:R1:W-:Y:S04]  /*1c10*/  STL [R1+0x110], R14 ;  /* 0x0001100e01007387 */ /* 0x0003e80000100800 */
[----:B------:R-:W-:Y:S04]  /*1c20*/  STL [R1+0x10c], R13 ;  /* 0x00010c0d01007387 */ /* 0x000fe80000100800 */
[----:B------:R2:W-:Y:S04]  /*1c30*/  STL [R1+0x108], R12 ;  /* 0x0001080c01007387 */ /* 0x0005e80000100800 */
[----:B------:R3:W-:Y:S04]  /*1c40*/  STL [R1+0x1f4], R7 ;  /* 0x0001f40701007387 */ /* 0x0007e80000100800 */
[----:B------:R4:W-:Y:S04]  /*1c50*/  STL [R1+0x104], R11 ;  /* 0x0001040b01007387 */ /* 0x0009e80000100800 */
[----:B------:R5:W-:Y:S04]  /*1c60*/  STL [R1+0x1f0], R8 ;  /* 0x0001f00801007387 */ /* 0x000be80000100800 */
[----:B------:R-:W-:Y:S01]  /*1c70*/  STL [R1+0xd4], R10 ;  /* 0x0000d40a01007387 */ /* 0x000fe20000100800 */
[----:B-1----:R-:W-:-:S02]  /*1c80*/  SHF.R.S32.HI R14, RZ, 0x1f, R14 ;  /* 0x0000001fff0e7819 */ /* 0x002fc4000001140e */
[----:B--2---:R-:W-:Y:S02]  /*1c90*/  SHF.R.S32.HI R12, RZ, 0x1f, R12 ;  /* 0x0000001fff0c7819 */ /* 0x004fe4000001140c */
[----:B---3--:R-:W-:Y:S02]  /*1ca0*/  SHF.R.S32.HI R7, RZ, 0x1f, R40 ;  /* 0x0000001fff077819 */ /* 0x008fe40000011428 */
[----:B----4-:R-:W-:-:S03]  /*1cb0*/  SHF.R.S32.HI R11, RZ, 0x1f, R11 ;  /* 0x0000001fff0b7819 */ /* 0x010fc6000001140b */
[----:B------:R1:W-:Y:S01]  /*1cc0*/  STL [R1+0x1ec], R7 ;  /* 0x0001ec0701007387 */ /* 0x0003e20000100800 */
[----:B-----5:R-:W-:-:S03]  /*1cd0*/  SHF.R.S32.HI R8, RZ, 0x1f, R37 ;  /* 0x0000001fff087819 */ /* 0x020fc60000011425 */
[----:B------:R2:W-:Y:S01]  /*1ce0*/  STL [R1+0x1e8], R15 ;  /* 0x0001e80f01007387 */ /* 0x0005e20000100800 */
[----:B-1----:R-:W-:Y:S02]  /*1cf0*/  SHF.R.S32.HI R7, RZ, 0x1f, R38 ;  /* 0x0000001fff077819 */ /* 0x002fe40000011426 */
[----:B--2---:R-:W-:-:S03]  /*1d00*/  SHF.R.S32.HI R15, RZ, 0x1f, R36 ;  /* 0x0000001fff0f7819 */ /* 0x004fc60000011424 */
[----:B------:R1:W-:Y:S04]  /*1d10*/  STL [R1+0x1e4], R7 ;  /* 0x0001e40701007387 */ /* 0x0003e80000100800 */
[----:B------:R2:W-:Y:S04]  /*1d20*/  STL [R1+0x1e0], R8 ;  /* 0x0001e00801007387 */ /* 0x0005e80000100800 */
[----:B------:R3:W-:Y:S01]  /*1d30*/  STL [R1+0x1dc], R15 ;  /* 0x0001dc0f01007387 */ /* 0x0007e20000100800 */
[----:B-1----:R-:W-:Y:S02]  /*1d40*/  SHF.R.S32.HI R7, RZ, 0x1f, R35 ;  /* 0x0000001fff077819 */ /* 0x002fe40000011423 */
[----:B--2---:R-:W-:-:S03]  /*1d50*/  SHF.R.S32.HI R8, RZ, 0x1f, R34 ;  /* 0x0000001fff087819 */ /* 0x004fc60000011422 */
[----:B------:R1:W-:Y:S01]  /*1d60*/  STL [R1+0x1d8], R7 ;  /* 0x0001d80701007387 */ /* 0x0003e20000100800 */
[----:B---3--:R-:W-:-:S03]  /*1d70*/  SHF.R.S32.HI R15, RZ, 0x1f, R33 ;  /* 0x0000001fff0f7819 */ /* 0x008fc60000011421 */
        /* <DEDUP_REMOVED lines=31> */
[----:B------:R-:W-:Y:S01]  /*1f70*/  STL [R1+0x194], R15 ;  /* 0x0001940f01007387 */ /* 0x000fe20000100800 */
[----:B-1----:R-:W-:Y:S02]  /*1f80*/  SHF.R.S32.HI R7, RZ, 0x1f, R17 ;  /* 0x0000001fff077819 */ /* 0x002fe40000011411 */
[----:B--2---:R-:W-:-:S03]  /*1f90*/  SHF.R.S32.HI R8, RZ, 0x1f, R16 ;  /* 0x0000001fff087819 */ /* 0x004fc60000011410 */
[----:B------:R1:W-:Y:S04]  /*1fa0*/  STL [R1+0x190], R7 ;  /* 0x0001900701007387 */ /* 0x0003e80000100800 */
[----:B------:R2:W-:Y:S04]  /*1fb0*/  STL [R1+0x18c], R8 ;  /* 0x00018c0801007387 */ /* 0x0005e80000100800 */
[----:B------:R-:W-:Y:S01]  /*1fc0*/  STL [R1+0x188], R14 ;  /* 0x0001880e01007387 */ /* 0x000fe20000100800 */
[----:B-1----:R-:W-:Y:S02]  /*1fd0*/  SHF.R.S32.HI R7, RZ, 0x1f, R13 ;  /* 0x0000001fff077819 */ /* 0x002fe4000001140d */
[----:B--2---:R-:W-:-:S03]  /*1fe0*/  IADD3 R8, R10, -0x10, RZ ;  /* 0xfffffff00a087810 */ /* 0x004fc60007ffe0ff */
[----:B------:R1:W-:Y:S01]  /*1ff0*/  STL [R1+0x184], R7 ;  /* 0x0001840701007387 */ /* 0x0003e20000100800 */
[----:B------:R-:W-:-:S03]  /*2000*/  @P4 IADD3 R8, R10, 0x10, RZ ;  /* 0x000000100a084810 */ /* 0x000fc60007ffe0ff */
[----:B------:R-:W-:Y:S04]  /*2010*/  STL [R1+0x180], R12 ;  /* 0x0001800c01007387 */ /* 0x000fe80000100800 */
[----:B------:R-:W-:Y:S01]  /*2020*/  STL [R1+0x17c], R11 ;  /* 0x00017c0b01007387 */ /* 0x000fe20000100800 */
[C---:B-1----:R-:W-:Y:S02]  /*2030*/  IMAD.IADD R7, R10.reuse, 0x1, R6 ;  /* 0x000000010a077824 */ /* 0x042fe400078e0206 */
[--C-:B------:R-:W-:Y:S02]  /*2040*/  IMAD.IADD R10, R10, 0x1, R5.reuse ;  /* 0x000000010a0a7824 */ /* 0x100fe400078e0205 */
[----:B------:R-:W-:Y:S01]  /*2050*/  IMAD.IADD R3, R7, 0x1, R5 ;  /* 0x0000000107037824 */ /* 0x000fe200078e0205 */
[----:B------:R1:W-:Y:S04]  /*2060*/  STL [R1+0xe0], R7 ;  /* 0x0000e00701007387 */ /* 0x0003e80000100800 */
[----:B------:R-:W-:Y:S04]  /*2070*/  STL [R1+0xf0], R10 ;  /* 0x0000f00a01007387 */ /* 0x000fe80000100800 */
[----:B------:R2:W-:Y:S04]  /*2080*/  STL [R1+0xd8], R8 ;  /* 0x0000d80801007387 */ /* 0x0005e80000100800 */
[----:B------:R3:W-:Y:S01]  /*2090*/  STL [R1+0xec], R3 ;  /* 0x0000ec0301007387 */ /* 0x0007e20000100800 */
[----:B-1----:R-:W-:-:S02]  /*20a0*/  IMAD.IADD R7, R6, 0x1, R8 ;  /* 0x0000000106077824 */ /* 0x002fc400078e0208 */
[--C-:B------:R-:W-:Y:S02]  /*20b0*/  IMAD R6, R9, 0x800, R239.reuse ;  /* 0x0000080009067824 */ /* 0x100fe400078e02ef */
[----:B--2---:R-:W-:Y:S02]  /*20c0*/  IMAD.IADD R8, R5, 0x1, R8 ;  /* 0x0000000105087824 */ /* 0x004fe400078e0208 */
[----:B---3--:R-:W-:-:S03]  /*20d0*/  IMAD R3, R4, 0x2, R239 ;  /* 0x0000000204037824 */ /* 0x008fc600078e02ef */
[----:B------:R-:W-:Y:S01]  /*20e0*/  STL [R1+0xe8], R8 ;  /* 0x0000e80801007387 */ /* 0x000fe20000100800 */
[----:B------:R-:W-:-:S03]  /*20f0*/  IMAD.IADD R4, R7, 0x1, R5 ;  /* 0x0000000107047824 */ /* 0x000fc600078e0205 */
[----:B------:R-:W-:Y:S04]  /*2100*/  STL [R1+0xdc], R7 ;  /* 0x0000dc0701007387 */ /* 0x000fe80000100800 */
[----:B------:R1:W-:Y:S04]  /*2110*/  STL [R1], R3 ;  /* 0x0000000301007387 */ /* 0x0003e80000100800 */
[----:B------:R2:W-:Y:S01]  /*2120*/  STL [R1+0xe4], R4 ;  /* 0x0000e40401007387 */ /* 0x0005e20000100800 */
[--C-:B-1----:R-:W-:Y:S02]  /*2130*/  IMAD.IADD R3, R2, 0x1, R6.reuse ;  /* 0x0000000102037824 */ /* 0x102fe400078e0206 */
[----:B------:R-:W-:-:S02]  /*2140*/  IMAD.IADD R2, R0, 0x1, R6 ;  /* 0x0000000100027824 */ /* 0x000fc400078e0206 */
[----:B------:R-:W-:Y:S01]  /*2150*/  IMAD.IADD R0, R0, 0x1, R3 ;  /* 0x0000000100007824 */ /* 0x000fe200078e0203 */
[----:B------:R2:W-:Y:S04]  /*2160*/  STL [R1+0xc], R3 ;  /* 0x00000c0301007387 */ /* 0x0005e80000100800 */
[----:B------:R2:W-:Y:S04]  /*2170*/  STL [R1+0x14], R2 ;  /* 0x0000140201007387 */ /* 0x0005e80000100800 */
[----:B------:R2:W-:Y:S02]  /*2180*/  STL [R1+0x10], R0 ;  /* 0x0000100001007387 */ /* 0x0005e40000100800 */
.L_x_632:
[----:B------:R-:W3:Y:S01]  /*2190*/  LDL R107, [R1+0xcc] ;  /* 0x0000cc00016b7983 */ /* 0x000ee20000100800 */
[----:B------:R-:W-:Y:S01]  /*21a0*/  ISETP.NE.U32.AND P0, PT, RZ, c[0x0][0x370], PT ;  /* 0x0000dc00ff007a0c */ /* 0x000fe20003f05070 */
[----:B------:R-:W-:Y:S01]  /*21b0*/  IMAD.MOV.U32 R13, RZ, RZ, 0x4 ;  /* 0x00000004ff0d7424 */ /* 0x000fe200078e00ff */
[----:B------:R-:W-:Y:S01]  /*21c0*/  ISETP.NE.U32.AND P2, PT, RZ, c[0x0][0x360], PT ;  /* 0x0000d800ff007a0c */ /* 0x000fe20003f45070 */
[----:B------:R-:W-:Y:S01]  /*21d0*/  IMAD.MOV.U32 R17, RZ, RZ, RZ ;  /* 0x000000ffff117224 */ /* 0x000fe200078e00ff */
[----:B------:R-:W-:Y:S01]  /*21e0*/  ISETP.NE.AND.EX P1, PT, RZ, c[0x0][0x374], PT, P0 ;  /* 0x0000dd00ff007a0c */ /* 0x000fe20003f25300 */
[----:B------:R-:W-:Y:S01]  /*21f0*/  IMAD.MOV.U32 R12, RZ, RZ, RZ ;  /* 0x000000ffff0c7224 */ /* 0x000fe200078e00ff */
[----:B------:R-:W-:-:S02]  /*2200*/  ISETP.NE.AND.EX P0, PT, RZ, c[0x0][0x364], PT, P2 ;  /* 0x0000d900ff007a0c */ /* 0x000fc40003f05320 */
[----:B------:R-:W-:-:S04]  /*2210*/  ISETP.NE.U32.AND P3, PT, RZ, c[0x0][0x348], PT ;  /* 0x0000d200ff007a0c */ /* 0x000fc80003f65070 */
[----:B------:R-:W-:-:S05]  /*2220*/  ISETP.NE.AND.EX P3, PT, RZ, c[0x0][0x34c], PT, P3 ;  /* 0x0000d300ff007a0c */ /* 0x000fca0003f65330 */
[----:B---3--:R-:W-:-:S04]  /*2230*/  @P1 IMAD.WIDE R6, R107, R13, c[0x0][0x370] ;  /* 0x0000dc006b061625 */ /* 0x008fc800078e020d */
[CC--:B--2---:R-:W-:Y:S01]  /*2240*/  @P0 IMAD.WIDE R4, R107.reuse, R13.reuse, c[0x0][0x360] ;  /* 0x0000d8006b040625 */ /* 0x0c4fe200078e020d */
[----:B------:R-:W2:Y:S03]  /*2250*/  @P1 LDG.E R17, [R6.64] ;  /* 0x0000000606111981 */ /* 0x000ea6000c1e1900 */
[----:B------:R-:W-:Y:S01]  /*2260*/  IMAD.WIDE R2, R107, R13, c[0x0][0x348] ;  /* 0x0000d2006b027625 */ /* 0x000fe200078e020d */
[----:B------:R-:W3:Y:S04]  /*2270*/  @P0 LDG.E R0, [R4.64] ;  /* 0x0000000604000981 */ /* 0x000ee8000c1e1900 */
[----:B------:R1:W5:Y:S01]  /*2280*/  @P3 LDG.E R12, [R2.64] ;  /* 0x00000006020c3981 */ /* 0x000362000c1e1900 */
[----:B------:R-:W-:Y:S03]  /*2290*/  YIELD ;  /* 0x0000000000007946 */ /* 0x000fe60003800000 */
[----:B--2---:R1:W-:Y:S04]  /*22a0*/  STL [R1+0x84], R17 ;  /* 0x0000841101007387 */ /* 0x0043e80000100800 */
[----:B---3--:R1:W-:Y:S01]  /*22b0*/  @P0 STL [R1+0x74], R0 ;  /* 0x0000740001000387 */ /* 0x0083e20000100800 */
[----:B------:R-:W-:Y:S05]  /*22c0*/  @P0 BRA `(.L_x_465) ;  /* 0x0000007000000947 */ /* 0x000fea0003800000 */
[----:B-1----:R-:W-:-:S05]  /*22d0*/  MOV R0, c[0x0][0x168] ;  /* 0x00005a0000007a02 */ /* 0x002fca0000000f00 */
[----:B------:R1:W-:Y:S01]  /*22e0*/  STL [R1+0x74], R0 ;  /* 0x0000740001007387 */ /* 0x0003e20000100800 */
[----:B------:R-:W-:Y:S05]  /*22f0*/  @!P3 BRA `(.L_x_465) ;  /* 0x000000400000b947 */ /* 0x000fea0003800000 */
[----:B-1----:R1:W2:Y:S04]  /*2300*/  LDG.E R0, [R2.64] ;  /* 0x0000000602007981 */ /* 0x0022a8000c1e1900 */
[----:B-1----:R-:W2:Y:S02]  /*2310*/  LDG.E R2, [R2.64+0x4] ;  /* 0x0000040602027981 */ /* 0x002ea4000c1e1900 */
[----:B--2---:R-:W-:-:S05]  /*2320*/  IADD3 R0, -R0, R2, RZ ;  /* 0x0000000200007210 */ /* 0x004fca0007ffe1ff */
[----:B------:R1:W-:Y:S02]  /*2330*/  STL [R1+0x74], R0 ;  /* 0x0000740001007387 */ /* 0x0003e40000100800 */
.L_x_465:
[----:B------:R-:W-:-:S04]  /*2340*/  ISETP.NE.U32.AND P0, PT, RZ, c[0x0][0x368], PT ;  /* 0x0000da00ff007a0c */ /* 0x000fc80003f05070 */
[----:B------:R-:W-:-:S13]  /*2350*/  ISETP.NE.AND.EX P0, PT, RZ, c[0x0][0x36c], PT, P0 ;  /* 0x0000db00ff007a0c */ /* 0x000fda0003f05300 */
[----:B------:R-:W-:Y:S05]  /*2360*/  @!P0 BRA `(.L_x_466) ;  /* 0x0000003000008947 */ /* 0x000fea0003800000 */
[----:B-1----:R-:W-:-:S05]  /*2370*/  IMAD.WIDE R2, R107, R13, c[0x0][0x368] ;  /* 0x0000da006b027625 */ /* 0x002fca00078e020d */
[----:B------:R1:W5:Y:S01]  /*2380*/  LDG.E R0, [R2.64] ;  /* 0x0000000602007981 */ /* 0x000362000c1e1900 */
[----:B------:R-:W-:Y:S05]  /*2390*/  BRA `(.L_x_467) ;  /* 0x0000008000007947 */ /* 0x000fea0003800000 */
.L_x_466:
[----:B------:R-:W-:Y:S01]  /*23a0*/  ISETP.NE.U32.AND P0, PT, RZ, c[0x0][0x350], PT ;  /* 0x0000d400ff007a0c */ /* 0x000fe20003f05070 */
[----:B-1----:R-:W-:-:S03]  /*23b0*/  IMAD.U32 R0, RZ, RZ, UR5 ;  /* 0x00000005ff007e24 */ /* 0x002fc6000f8e00ff */
[----:B------:R-:W-:-:S13]  /*23c0*/  ISETP.NE.AND.EX P0, PT, RZ, c[0x0][0x354], PT, P0 ;  /* 0x0000d500ff007a0c */ /* 0x000fda0003f05300 */
[----:B------:R-:W-:Y:S05]  /*23d0*/  @!P0 BRA `(.L_x_467) ;  /* 0x0000004000008947 */ /* 0x000fea0003800000 */
[----:B------:R-:W-:-:S05]  /*23e0*/  IMAD.WIDE R2, R107, R13, c[0x0][0x350] ;  /* 0x0000d4006b027625 */ /* 0x000fca00078e020d */
[----:B------:R-:W2:Y:S04]  /*23f0*/  LDG.E R4, [R2.64] ;  /* 0x0000000602047981 */ /* 0x000ea8000c1e1900 */
[----:B------:R-:W2:Y:S02]  /*2400*/  LDG.E R0, [R2.64+0x4] ;  /* 0x0000040602007981 */ /* 0x000ea4000c1e1900 */
[----:B--2---:R-:W-:Y:S02]  /*2410*/  IADD3 R0, -R4, R0, RZ ;  /* 0x0000000004007210 */ /* 0x004fe40007ffe1ff */
.L_x_467:
[----:B-1----:R-:W2:Y:S04]  /*2420*/  LDL R3, [R1+0x74] ;  /* 0x0000740001037983 */ /* 0x002ea80000100800 */
[----:B------:R-:W3:Y:S04]  /*2430*/  LDL.LU R2, [R1+0xc4] ;  /* 0x0000c40001027983 */ /* 0x000ee80000300800 */
[----:B------:R-:W4:Y:S01]  /*2440*/  LDL.LU R106, [R1+0x18] ;  /* 0x00001800016a7983 */ /* 0x000f220000300800 */
[----:B------:R-:W-:-:S02]  /*2450*/  IMAD.MOV.U32 R6, RZ, RZ, c[0x0][0x32c] ;  /* 0x0000cb00ff067624 */ /* 0x000fc400078e00ff */
[----:B-----5:R-:W-:-:S03]  /*2460*/  IMAD.IADD R111, R0, 0x1, -R17 ;  /* 0x00000001006f7824 */ /* 0x020fc600078e0a11 */
[----:B------:R-:W-:Y:S01]  /*2470*/  ISETP.GE.AND P1, PT, R6, 0x1, PT ;  /* 0x000000010600780c */ /* 0x000fe20003f26270 */
[----:B--2---:R-:W-:Y:S02]  /*2480*/  IMAD.MOV.U32 R19, RZ, RZ, R3 ;  /* 0x000000ffff137224 */ /* 0x004fe400078e0003 */
[----:B------:R-:W-:Y:S02]  /*2490*/  IMAD.MOV.U32 R3, RZ, RZ, c[0x0][0x2c4] ;  /* 0x0000b100ff037624 */ /* 0x000fe400078e00ff */
[----:B---3--:R-:W-:-:S03]  /*24a0*/  IMAD.SHL.U32 R14, R2, 0x80, RZ ;  /* 0x00000080020e7824 */ /* 0x008fc600078e00ff */
[----:B------:R-:W-:Y:S02]  /*24b0*/  ISETP.NE.AND P4, PT, R3, 0x1, PT ;  /* 0x000000010300780c */ /* 0x000fe40003f85270 */
[----:B----4-:R-:W-:Y:S01]  /*24c0*/  LOP3.LUT R106, R106, 0xfffffeff, RZ, 0xc0, !PT ;  /* 0xfffffeff6a6a7812 */ /* 0x010fe200078ec0ff */
[----:B------:R1:W-:Y:S01]  /*24d0*/  STL [R1+0xb0], R14 ;  /* 0x0000b00e01007387 */ /* 0x0003e20000100800 */
[----:B------:R-:W-:-:S03]  /*24e0*/  IADD3 R2, R14, 0x7f, RZ ;  /* 0x0000007f0e027810 */ /* 0x000fc60007ffe0ff */
[----:B------:R1:W-:Y:S02]  /*24f0*/  STL [R1+0x78], R111 ;  /* 0x0000786f01007387 */ /* 0x0003e40000100800 */
[----:B------:R-:W-:-:S04]  /*2500*/  IMAD.MOV.U32 R0, RZ, RZ, R2 ;  /* 0x000000ffff007224 */ /* 0x000fc800078e0002 */
[----:B------:R-:W-:Y:S01]  /*2510*/  @P4 LOP3.LUT R106, R106, 0x100, RZ, 0xfc, !PT ;  /* 0x000001006a6a4812 */ /* 0x000fe200078efcff */
[----:B------:R-:W-:Y:S01]  /*2520*/  @P4 IMAD.HI.U32 R3, R2, c[0x0][0x2c8], RZ ;  /* 0x0000b20002034a27 */ /* 0x000fe200078e00ff */
[----:B------:R-:W-:Y:S02]  /*2530*/  IADD3 R2, R111, 0x1, -R19 ;  /* 0x000000016f027810 */ /* 0x000fe40007ffe813 */
[----:B------:R-:W-:Y:S02]  /*2540*/  LOP3.LUT R106, R106, 0xfffffdff, RZ, 0xc0, !PT ;  /* 0xfffffdff6a6a7812 */ /* 0x000fe400078ec0ff */
[----:B------:R-:W-:Y:S02]  /*2550*/  @P4 SHF.R.U32.HI R0, RZ, c[0x0][0x2cc], R3 ;  /* 0x0000b300ff004a19 */ /* 0x000fe40000011603 */
[----:B------:R-:W-:-:S03]  /*2560*/  @P1 LOP3.LUT R106, R106, 0x200, RZ, 0xfc, !PT ;  /* 0x000002006a6a1812 */ /* 0x000fc600078efcff */
[----:B------:R-:W-:Y:S02]  /*2570*/  IMAD.IADD R0, R2, 0x1, R0 ;  /* 0x0000000102007824 */ /* 0x000fe400078e0200 */
[----:B------:R1:W-:Y:S03]  /*2580*/  STL [R1+0x18], R106 ;  /* 0x0000186a01007387 */ /* 0x0003e60000100800 */
[----:B------:R-:W-:Y:S01]  /*2590*/  IADD3 R3, R0, c[0x0][0x328], RZ ;  /* 0x0000ca0000037a10 */ /* 0x000fe20007ffe0ff */
[----:B------:R-:W-:Y:S05]  /*25a0*/  @!P1 BRA `(.L_x_468) ;  /* 0x0000010000009947 */ /* 0x000fea0003800000 */
[C---:B------:R-:W-:Y:S01]  /*25b0*/  ISETP.GT.AND P0, PT, R0.reuse, RZ, PT ;  /* 0x000000ff0000720c */ /* 0x040fe20003f04270 */
[----:B------:R-:W-:Y:S01]  /*25c0*/  BSSY B0, `(.L_x_469) ;  /* 0x000000c000007945 */ /* 0x000fe20003800000 */
[----:B------:R-:W-:-:S11]  /*25d0*/  IADD3 R2, R0, -0x1, RZ ;  /* 0xffffffff00027810 */ /* 0x000fd60007ffe0ff */
[----:B------:R-:W-:Y:S05]  /*25e0*/  @P0 BRA `(.L_x_470) ;  /* 0x0000006000000947 */ /* 0x000fea0003800000 */
[----:B------:R-:W-:Y:S01]  /*25f0*/  ISETP.NE.AND P0, PT, R6, 0x1, PT ;  /* 0x000000010600780c */ /* 0x000fe20003f05270 */
[----:B------:R-:W-:-:S12]  /*2600*/  IMAD.MOV R0, RZ, RZ, -R0 ;  /* 0x000000ffff007224 */ /* 0x000fd800078e0a00 */
[----:B------:R-:W-:-:S05]  /*2610*/  @P0 IMAD.HI.U32 R2, R0, c[0x0][0x330], RZ ;  /* 0x0000cc0000020a27 */ /* 0x000fca00078e00ff */
[----:B------:R-:W-:-:S04]  /*2620*/  @P0 SHF.R.U32.HI R0, RZ, c[0x0][0x334], R2 ;  /* 0x0000cd00ff000a19 */ /* 0x000fc80000011602 */
[----:B------:R-:W-:Y:S01]  /*2630*/  LOP3.LUT R2, RZ, R0, RZ, 0x33, !PT ;  /* 0x00000000ff027212 */ /* 0x000fe200078e33ff */
[----:B------:R-:W-:Y:S05]  /*2640*/  BRA `(.L_x_471) ;  /* 0x0000003000007947 */ /* 0x000fea0003800000 */
.L_x_470:
[----:B------:R-:W-:-:S13]  /*2650*/  ISETP.NE.AND P0, PT, R6, 0x1, PT ;  /* 0x000000010600780c */ /* 0x000fda0003f05270 */
[----:B------:R-:W-:-:S05]  /*2660*/  @P0 IMAD.HI.U32 R0, R2, c[0x0][0x330], RZ ;  /* 0x0000cc0002000a27 */ /* 0x000fca00078e00ff */
[----:B------:R-:W-:Y:S02]  /*2670*/  @P0 SHF.R.U32.HI R2, RZ, c[0x0][0x334], R0 ;  /* 0x0000cd00ff020a19 */ /* 0x000fe40000011600 */
.L_x_471:
[----:B------:R-:W-:Y:S05]  /*2680*/  BSYNC B0 ;  /* 0x0000000000007941 */ /* 0x000fea0003800000 */
.L_x_469:
[----:B------:R-:W-:-:S05]  /*2690*/  IMAD R2, R2, R6, c[0x0][0x32c] ;  /* 0x0000cb0002027624 */ /* 0x000fca00078e0206 */
[----:B------:R-:W-:-:S03]  /*26a0*/  IMNMX R3, R3, R2, PT ;  /* 0x0000000203037217 */ /* 0x000fc60003800200 */
.L_x_468:
[----:B------:R-:W-:Y:S01]  /*26b0*/  IMAD.IADD R7, R111, 0x1, -R19 ;  /* 0x000000016f077824 */ /* 0x000fe200078e0a13 */
[----:B------:R-:W-:Y:S01]  /*26c0*/  IADD3 R3, R3, 0x2f, RZ ;  /* 0x0000002f03037810 */ /* 0x000fe20007ffe0ff */
[----:B------:R-:W-:Y:S01]  /*26d0*/  @P4 IMAD.HI.U32 R4, R14, c[0x0][0x2c8], RZ ;  /* 0x0000b2000e044a27 */ /* 0x000fe200078e00ff */
[----:B------:R-:W-:Y:S02]  /*26e0*/  IADD3 R2, R111, 0x2f, RZ ;  /* 0x0000002f6f027810 */ /* 0x000fe40007ffe0ff */
[----:B------:R2:W-:Y:S01]  /*26f0*/  STL [R1+0x24], R7 ;  /* 0x0000240701007387 */ /* 0x0005e20000100800 */
[----:B------:R-:W-:-:S04]  /*2700*/  IMAD.HI R5, R3, 0x2aaaaaab, RZ ;  /* 0x2aaaaaab03057827 */ /* 0x000fc800078e02ff */
[----:B------:R-:W-:-:S04]  /*2710*/  IMAD.HI R2, R2, 0x2aaaaaab, RZ ;  /* 0x2aaaaaab02027827 */ /* 0x000fc800078e02ff */
[----:B------:R-:W-:Y:S01]  /*2720*/  IMAD.MOV.U32 R0, RZ, RZ, R14 ;  /* 0x000000ffff007224 */ /* 0x000fe200078e000e */
[----:B------:R-:W-:Y:S02]  /*2730*/  @P4 SHF.R.U32.HI R0, RZ, c[0x0][0x2cc], R4 ;  /* 0x0000b300ff004a19 */ /* 0x000fe40000011604 */
[----:B------:R-:W-:Y:S02]  /*2740*/  SHF.R.U32.HI R4, RZ, 0x1f, R5 ;  /* 0x0000001fff047819 */ /* 0x000fe40000011605 */
[----:B------:R-:W-:Y:S01]  /*2750*/  SHF.R.U32.HI R3, RZ, 0x1f, R2 ;  /* 0x0000001fff037819 */ /* 0x000fe20000011602 */
[----:B------:R-:W-:Y:S01]  /*2760*/  IMAD.IADD R0, R7, 0x1, R0 ;  /* 0x0000000107007824 */ /* 0x000fe200078e0200 */
[----:B------:R-:W-:Y:S02]  /*2770*/  LEA.HI.SX32 R4, R5, R4, 0x1d ;  /* 0x0000000405047211 */ /* 0x000fe400078feaff */
[----:B------:R-:W-:Y:S02]  /*2780*/  LEA.HI.SX32 R3, R2, R3, 0x1d ;  /* 0x0000000302037211 */ /* 0x000fe400078feaff */
[----:B------:R-:W-:-:S02]  /*2790*/  IADD3 R2, R0, -c[0x0][0x324], RZ ;  /* 0x8000c90000027a10 */ /* 0x000fc40007ffe0ff */
[----:B------:R-:W-:Y:S01]  /*27a0*/  IMNMX R11, R3, R4, PT ;  /* 0x00000004030b7217 */ /* 0x000fe20003800200 */
[----:B------:R-:W-:Y:S05]  /*27b0*/  @!P1 BRA `(.L_x_472) ;  /* 0x000000f000009947 */ /* 0x000fea0003800000 */
[----:B------:R-:W-:Y:S01]  /*27c0*/  ISETP.GT.AND P0, PT, R0, -0x1, PT ;  /* 0xffffffff0000780c */ /* 0x000fe20003f04270 */
[----:B------:R-:W-:-:S12]  /*27d0*/  BSSY B0, `(.L_x_473) ;  /* 0x000000b000007945 */ /* 0x000fd80003800000 */
[----:B------:R-:W-:Y:S05]  /*27e0*/  @P0 BRA `(.L_x_474) ;  /* 0x0000006000000947 */ /* 0x000fea0003800000 */
[----:B------:R-:W-:Y:S02]  /*27f0*/  ISETP.NE.AND P0, PT, R6, 0x1, PT ;  /* 0x000000010600780c */ /* 0x000fe40003f05270 */
[----:B------:R-:W-:-:S11]  /*2800*/  LOP3.LUT R0, RZ, R0, RZ, 0x33, !PT ;  /* 0x00000000ff007212 */ /* 0x000fd600078e33ff */
[----:B------:R-:W-:-:S05]  /*2810*/  @P0 IMAD.HI.U32 R3, R0, c[0x0][0x330], RZ ;  /* 0x0000cc0000030a27 */ /* 0x000fca00078e00ff */
[----:B------:R-:W-:-:S04]  /*2820*/  @P0 SHF.R.U32.HI R0, RZ, c[0x0][0x334], R3 ;  /* 0x0000cd00ff000a19 */ /* 0x000fc80000011603 */
[----:B------:R-:W-:Y:S01]  /*2830*/  LOP3.LUT R0, RZ, R0, RZ, 0x33, !PT ;  /* 0x00000000ff007212 */ /* 0x000fe200078e33ff */
[----:B------:R-:W-:Y:S05]  /*2840*/  BRA `(.L_x_475) ;  /* 0x0000003000007947 */ /* 0x000fea0003800000 */
.L_x_474:
[----:B------:R-:W-:-:S13]  /*2850*/  ISETP.NE.AND P0, PT, R6, 0x1, PT ;  /* 0x000000010600780c */ /* 0x000fda0003f05270 */
[----:B------:R-:W-:-:S05]  /*2860*/  @P0 IMAD.HI.U32 R3, R0, c[0x0][0x330], RZ ;  /* 0x0000cc0000030a27 */ /* 0x000fca00078e00ff */
[----:B------:R-:W-:Y:S02]  /*2870*/  @P0 SHF.R.U32.HI R0, RZ, c[0x0][0x334], R3 ;  /* 0x0000cd00ff000a19 */ /* 0x000fe40000011603 */
.L_x_475:
[----:B------:R-:W-:Y:S05]  /*2880*/  BSYNC B0 ;  /* 0x0000000000007941 */ /* 0x000fea0003800000 */
.L_x_473:
[----:B------:R-:W-:-:S05]  /*2890*/  IMAD R0, R0, c[0x0][0x32c], RZ ;  /* 0x0000cb0000007a24 */ /* 0x000fca00078e02ff */
[----:B------:R-:W-:-:S04]  /*28a0*/  IMNMX R2, R2, R0, !PT ;  /* 0x0000000002027217 */ /* 0x000fc80007800200 */
.L_x_472:
[----:B------:R-:W3:Y:S01]  /*28b0*/  LDL R16, [R1+0xc8] ;  /* 0x0000c80001107983 */ /* 0x000ee20000100800 */
[----:B------:R-:W-:Y:S01]  /*28c0*/  IMAD.HI R2, R2, 0x2aaaaaab, RZ ;  /* 0x2aaaaaab02027827 */ /* 0x000fe200078e02ff */
[----:B------:R-:W-:Y:S04]  /*28d0*/  BSSY B0, `(.L_x_476) ;  /* 0x000002e000007945 */ /* 0x000fe80003800000 */
[----:B------:R-:W-:-:S04]  /*28e0*/  SHF.R.U32.HI R0, RZ, 0x1f, R2 ;  /* 0x0000001fff007819 */ /* 0x000fc80000011602 */
[----:B------:R-:W-:-:S04]  /*28f0*/  LEA.HI.SX32 R2, R2, R0, 0x1d ;  /* 0x0000000002027211 */ /* 0x000fc800078feaff */
[----:B------:R-:W-:Y:S01]  /*2900*/  IMNMX R6, RZ, R2, !PT ;  /* 0x00000002ff067217 */ /* 0x000fe20007800200 */
[----:B------:R-:W-:-:S03]  /*2910*/  IMAD.MOV.U32 R2, RZ, RZ, RZ ;  /* 0x000000ffff027224 */ /* 0x000fc600078e00ff */
[----:B------:R-:W-:Y:S02]  /*2920*/  ISETP.GT.AND P0, PT, R11, R6, PT ;  /* 0x000000060b00720c */ /* 0x000fe40003f04270 */
[C---:B---3--:R-:W-:Y:S02]  /*2930*/  LOP3.LUT R0, R16.reuse, 0xff000000, RZ, 0xc0, !PT ;  /* 0xff00000010007812 */ /* 0x048fe400078ec0ff */
        /* <DEDUP_REMOVED lines=8> */
[----:B------:R-:W-:-:S04]  /*29c0*/  ISETP.NE.AND P0, PT, R5, RZ, PT ;  /* 0x000000ff0500720c */ /* 0x000fc80003f05270 */
[----:B------:R-:W-:-:S04]  /*29d0*/  SEL R0, R5, c[0x0][0x338], P0 ;  /* 0x0000ce0005007a07 */ /* 0x000fc80000000000 */
[----:B------:R-:W-:Y:S02]  /*29e0*/  IABS R3, R0 ;  /* 0x0000000000037213 */ /* 0x000fe40000000000 */
[----:B--2---:R-:W-:Y:S02]  /*29f0*/  IADD3 R7, R0, -0x1, R11 ;  /* 0xffffffff00077810 */ /* 0x004fe40007ffe00b */
[----:B------:R-:W2:Y:S03]  /*2a00*/  I2F.RP R2, R3 ;  /* 0x0000000300027306 */ /* 0x000ea60000209400 */
[----:B------:R-:W-:-:S05]  /*2a10*/  IMAD.IADD R7, R7, 0x1, -R6 ;  /* 0x0000000107077824 */ /* 0x000fca00078e0a06 */
[----:B------:R-:W-:Y:S01]  /*2a20*/  IABS R10, R7 ;  /* 0x00000007000a7213 */ /* 0x000fe20000000000 */
[----:B--2---:R-:W2:Y:S02]  /*2a30*/  MUFU.RCP R2, R2 ;  /* 0x0000000200027308 */ /* 0x004ea40000001000 */
[----:B--2---:R-:W-:-:S06]  /*2a40*/  IADD3 R2, R2, 0xffffffe, RZ ;  /* 0x0ffffffe02027810 */ /* 0x004fcc0007ffe0ff */
[----:B---3--:R-:W2:Y:S02]  /*2a50*/  F2I.FTZ.U32.TRUNC.NTZ R5, R2 ;  /* 0x0000000200057305 */ /* 0x008ea4000021f000 */
[----:B--2---:R-:W-:-:S04]  /*2a60*/  IMAD.MOV R2, RZ, RZ, -R5 ;  /* 0x000000ffff027224 */ /* 0x004fc800078e0a05 */
        /* <DEDUP_REMOVED lines=20> */
.L_x_477:
[----:B------:R-:W-:Y:S05]  /*2bb0*/  BSYNC B0 ;  /* 0x0000000000007941 */ /* 0x000fea0003800000 */
.L_x_476:
[----:B------:R-:W-:Y:S01]  /*2bc0*/  IMAD R3, R15, R2, R6 ;  /* 0x000000020f037224 */ /* 0x000fe200078e0206 */
[----:B------:R-:W-:Y:S01]  /*2bd0*/  PRMT R0, RZ, 0x7610, R0 ;  /* 0x00007610ff007816 */ /* 0x000fe20000000000 */
[----:B---3--:R-:W-:Y:S01]  /*2be0*/  IMAD.MOV.U32 R15, RZ, RZ, RZ ;  /* 0x000000ffff0f7224 */ /* 0x008fe200078e00ff */
[----:B------:R-:W-:Y:S01]  /*2bf0*/  MOV R18, RZ ;  /* 0x000000ff00127202 */ /* 0x000fe20000000f00 */
        /* <DEDUP_REMOVED lines=10> */
[----:B------:R3:W-:Y:S01]  /*2ca0*/  STL [R1+0x20], R110 ;  /* 0x0000206e01007387 */ /* 0x0007e20000100800 */
        /* <DEDUP_REMOVED lines=59> */
[----:B---3--:R-:W-:-:S04]  /*3060*/  ISETP.NE.U32.AND P0, PT, RZ, c[0x0][0x340], PT ;  /* 0x0000d000ff007a0c */ /* 0x008fc80003f05070 */
[----:B------:R-:W-:-:S13]  /*3070*/  ISETP.NE.AND.EX P0, PT, RZ, c[0x0][0x344], PT, P0 ;  /* 0x0000d100ff007a0c */ /* 0x000fda0003f05300 */
[----:B------:R-:W-:-:S05]  /*3080*/  @P0 IMAD.WIDE R2, R107, R13, c[0x0][0x340] ;  /* 0x0000d0006b020625 */ /* 0x000fca00078e020d */
[----:B------:R3:W5:Y:S01]  /*3090*/  @P0 LDG.E R0, [R2.64] ;  /* 0x0000000602000981 */ /* 0x000762000c1e1900 */
[----:B------:R-:W-:Y:S01]  /*30a0*/  WARPSYNC 0xffffffff ;  /* 0xffffffff00007948 */ /* 0x000fe20003800000 */
[----:B--2---:R-:W-:Y:S02]  /*30b0*/  SEL R7, R107, RZ, !P3 ;  /* 0x000000ff6b077207 */ /* 0x004fe40005800000 */
[----:B---3--:R-:W-:-:S04]  /*30c0*/  SHF.R.S32.HI R2, RZ, 0x1f, R107 ;  /* 0x0000001fff027819 */ /* 0x008fc8000001146b */
[----:B------:R-:W-:Y:S01]  /*30d0*/  SEL R5, R2, RZ, !P3 ;  /* 0x000000ff02057207 */ /* 0x000fe20005800000 */
[----:B------:R-:W-:-:S03]  /*30e0*/  @!P0 IMAD.MOV.U32 R0, RZ, RZ, R107 ;  /* 0x000000ffff008224 */ /* 0x000fc600078e006b */
[----:B------:R-:W2:Y:S01]  /*30f0*/  LDL R107, [R1+0x178] ;  /* 0x00017800016b7983 */ /* 0x000ea20000100800 */
[----:B------:R-:W-:Y:S01]  /*3100*/  IMAD.MOV.U32 R23, RZ, RZ, 0x30 ;  /* 0x00000030ff177424 */ /* 0x000fe200078e00ff */
[----:B-----5:R-:W-:Y:S01]  /*3110*/  SHF.R.S32.HI R3, RZ, 0x1f, R0 ;  /* 0x0000001fff037819 */ /* 0x020fe20000011400 */
[----:B------:R-:W-:Y:S01]  /*3120*/  IMAD.MOV.U32 R2, RZ, RZ, c[0x0][0x2b8] ;  /* 0x0000ae00ff027624 */ /* 0x000fe200078e00ff */
[----:B-1----:R-:W-:Y:S01]  /*3130*/  LOP3.LUT R106, R106, 0xffffff7f, RZ, 0xc0, !PT ;  /* 0xffffff7f6a6a7812 */ /* 0x002fe200078ec0ff */
[----:B------:R-:W-:Y:S02]  /*3140*/  IMAD R57, R110, R23, -0x30 ;  /* 0xffffffd06e397424 */ /* 0x000fe400078e0217 */
[----:B------:R-:W-:Y:S01]  /*3150*/  IMAD.WIDE.U32 R8, R0, c[0x0][0x2b0], RZ ;  /* 0x0000ac0000087a25 */ /* 0x000fe200078e00ff */
[----:B------:R-:W-:-:S03]  /*3160*/  ISETP.NE.AND P1, PT, R2, 0x1, PT ;  /* 0x000000010200780c */ /* 0x000fc60003f25270 */
[----:B------:R-:W-:Y:S01]  /*3170*/  IMAD.MOV.U32 R27, RZ, RZ, RZ ;  /* 0x000000ffff1b7224 */ /* 0x000fe200078e00ff */
[----:B------:R-:W-:Y:S09]  /*3180*/  STL.64 [R1+0x98], R8 ;  /* 0x0000980801007387 */ /* 0x000ff20000100a00 */
[----:B------:R-:W-:-:S02]  /*3190*/  @P1 LOP3.LUT R106, R106, 0x80, RZ, 0xfc, !PT ;  /* 0x000000806a6a1812 */ /* 0x000fc400078efcff */
[----:B------:R-:W-:Y:S01]  /*31a0*/  LOP3.LUT R22, R16, 0xffff, RZ, 0xc0, !PT ;  /* 0x0000ffff10167812 */ /* 0x000fe200078ec0ff */
[----:B------:R-:W-:Y:S01]  /*31b0*/  IMAD R5, R5, c[0x0][0x1c0], RZ ;  /* 0x0000700005057a24 */ /* 0x000fe200078e02ff */
[----:B------:R-:W-:Y:S01]  /*31c0*/  BAR.SYNC.DEFER_BLOCKING 0x0 ;  /* 0x0000000000007b1d */ /* 0x000fe20000010000 */
[----:B--2---:R-:W-:-:S04]  /*31d0*/  IMAD.IADD R2, R107, 0x1, R57 ;  /* 0x000000016b027824 */ /* 0x004fc800078e0239 */
[C---:B------:R-:W-:Y:S01]  /*31e0*/  IMAD.IADD R21, R2.reuse, 0x1, R17 ;  /* 0x0000000102157824 */ /* 0x040fe200078e0211 */
[----:B------:R-:W-:Y:S01]  /*31f0*/  ISETP.GE.AND P0, PT, R2, R111, PT ;  /* 0x0000006f0200720c */ /* 0x000fe20003f06270 */
[----:B------:R-:W-:Y:S02]  /*3200*/  IMAD R2, R3, c[0x0][0x2b0], RZ ;  /* 0x0000ac0003027a24 */ /* 0x000fe400078e02ff */
[----:B------:R-:W-:Y:S01]  /*3210*/  @P1 IMAD.HI.U32 R3, R21, c[0x0][0x2bc], RZ ;  /* 0x0000af0015031a27 */ /* 0x000fe200078e00ff */
[----:B------:R-:W-:-:S03]  /*3220*/  ISETP.GT.OR P0, PT, R107, 0x2f, P0 ;  /* 0x0000002f6b00780c */ /* 0x000fc60000704670 */
[----:B------:R-:W-:Y:S02]  /*3230*/  IMAD R2, R0, c[0x0][0x2b4], R2 ;  /* 0x0000ad0000027a24 */ /* 0x000fe400078e0202 */
[----:B------:R-:W-:Y:S01]  /*3240*/  IMAD.MOV.U32 R20, RZ, RZ, R21 ;  /* 0x000000ffff147224 */ /* 0x000fe200078e0015 */
[----:B------:R-:W-:Y:S01]  /*3250*/  @P1 SHF.R.U32.HI R20, RZ, c[0x0][0x2c0], R3 ;  /* 0x0000b000ff141a19 */ /* 0x000fe20000011603 */
[----:B------:R-:W-:-:S05]  /*3260*/  IMAD.IADD R4, R9, 0x1, R2 ;  /* 0x0000000109047824 */ /* 0x000fca00078e0202 */
[----:B------:R1:W-:Y:S01]  /*3270*/  STL [R1+0xac], R4 ;  /* 0x0000ac0401007387 */ /* 0x0003e20000100800 */
[----:B------:R-:W-:-:S03]  /*3280*/  @!P0 IADD3 R0, P1, R20, R8, RZ ;  /* 0x0000000814008210 */ /* 0x000fc60007f3e0ff */
[----:B------:R-:W2:Y:S01]  /*3290*/  LDL R49, [R1+0x68] ;  /* 0x0000680001317983 */ /* 0x000ea20000100800 */
[----:B------:R-:W-:Y:S02]  /*32a0*/  @!P0 LEA.HI.X.SX32 R3, R20, R4, 0x1, P1 ;  /* 0x0000000414038211 */ /* 0x000fe400008f0eff */
[C---:B------:R-:W-:Y:S01]  /*32b0*/  @!P0 LEA R2, P1, R0.reuse, c[0x0][0x2a0], 0x2 ;  /* 0x0000a80000028a11 */ /* 0x040fe200078210ff */
[----:B------:R-:W3:Y:S03]  /*32c0*/  LDL R25, [R1+0x40] ;  /* 0x0000400001197983 */ /* 0x000ee60000100800 */
[----:B------:R-:W-:Y:S01]  /*32d0*/  @!P0 LEA.HI.X R3, R0, c[0x0][0x2a4], R3, 0x2, P1 ;  /* 0x0000a90000038a11 */ /* 0x000fe200008f1403 */
[----:B------:R-:W4:Y:S04]  /*32e0*/  LDL R50, [R1+0x208] ;  /* 0x0002080001327983 */ /* 0x000f280000100800 */
[----:B------:R-:W4:Y:S04]  /*32f0*/  LDL R35, [R1+0x64] ;  /* 0x0000640001237983 */ /* 0x000f280000100800 */
[----:B------:R-:W4:Y:S04]  /*3300*/  LDL R26, [R1+0x20c] ;  /* 0x00020c00011a7983 */ /* 0x000f280000100800 */
[----:B------:R-:W4:Y:S04]  /*3310*/  LDL R33, [R1+0x6c] ;  /* 0x00006c0001217983 */ /* 0x000f280000100800 */
[----:B------:R-:W4:Y:S04]  /*3320*/  LDL R48, [R1+0x204] ;  /* 0x0002040001307983 */ /* 0x000f280000100800 */
[----:B------:R-:W4:Y:S04]  /*3330*/  LDL R34, [R1+0x200] ;  /* 0x0002000001227983 */ /* 0x000f280000100800 */
[----:B------:R-:W4:Y:S04]  /*3340*/  LDL R32, [R1+0x1c] ;  /* 0x00001c0001207983 */ /* 0x000f280000100800 */
[----:B------:R1:W4:Y:S01]  /*3350*/  @!P0 LDG.E R27, [R2.64] ;  /* 0x00000006021b8981 */ /* 0x000322000c1e1900 */
[----:B------:R-:W-:-:S05]  /*3360*/  SHF.R.S32.HI R0, RZ, 0x1f, R12 ;  /* 0x0000001fff007819 */ /* 0x000fca000001140c */
[----:B------:R-:W-:-:S04]  /*3370*/  IMAD R0, R0, c[0x0][0x178], RZ ;  /* 0x00005e0000007a24 */ /* 0x000fc800078e02ff */
[----:B------:R-:W-:Y:S02]  /*3380*/  IMAD R0, R12, c[0x0][0x17c], R0 ;  /* 0x00005f000c007a24 */ /* 0x000fe400078e0200 */
[----:B-1----:R-:W-:-:S04]  /*3390*/  IMAD.IADD R4, R107, 0x1, R14 ;  /* 0x000000016b047824 */ /* 0x002fc800078e020e */
[----:B------:R-:W-:-:S04]  /*33a0*/  @P4 IMAD.HI.U32 R6, R4, c[0x0][0x2c8], RZ ;  /* 0x0000b20004064a27 */ /* 0x000fc800078e00ff */
[----:B------:R-:W-:-:S04]  /*33b0*/  IMAD.WIDE.U32 R2, R12, c[0x0][0x178], RZ ;  /* 0x00005e000c027a25 */ /* 0x000fc800078e00ff */
[----:B------:R-:W-:-:S04]  /*33c0*/  IMAD.IADD R3, R3, 0x1, R0 ;  /* 0x0000000103037824 */ /* 0x000fc800078e0200 */
[----:B------:R-:W-:-:S04]  /*33d0*/  IMAD.WIDE.U32 R2, R22, c[0x0][0x1b8], R2 ;  /* 0x00006e0016027a25 */ /* 0x000fc800078e0002 */
[----:B------:R-:W-:Y:S01]  /*33e0*/  IMAD.MOV.U32 R0, RZ, RZ, R4 ;  /* 0x000000ffff007224 */ /* 0x000fe200078e0004 */
[----:B------:R-:W-:Y:S01]  /*33f0*/  @P4 SHF.R.U32.HI R0, RZ, c[0x0][0x2cc], R6 ;  /* 0x0000b300ff004a19 */ /* 0x000fe20000011606 */
[----:B------:R-:W-:Y:S01]  /*3400*/  IMAD R3, R22, c[0x0][0x1bc], R3 ;  /* 0x00006f0016037a24 */ /* 0x000fe200078e0203 */
[----:B------:R-:W1:Y:S01]  /*3410*/  S2R R8, SR_TID.X ;  /* 0x0000000000087919 */ /* 0x000e620000002100 */
[C---:B------:R-:W-:Y:S02]  /*3420*/  IMAD R6, R7.reuse, c[0x0][0x1c4], R5 ;  /* 0x0000710007067a24 */ /* 0x040fe400078e0205 */
[----:B------:R-:W-:Y:S01]  /*3430*/  IMAD.WIDE.U32 R2, R7, c[0x0][0x1c0], R2 ;  /* 0x0000700007027a25 */ /* 0x000fe200078e0002 */
[----:B------:R-:W-:-:S03]  /*3440*/  SHF.R.S32.HI R7, RZ, 0x1f, R0 ;  /* 0x0000001fff077819 */ /* 0x000fc60000011400 */
        /* <DEDUP_REMOVED lines=10> */
[----:B------:R-:W-:Y:S01]  /*34f0*/  IMAD.WIDE.U32 R2, R4, c[0x0][0x1a8], R2 ;  /* 0x00006a0004027a25 */ /* 0x000fe200078e0002 */
[----:B-1----:R-:W-:-:S03]  /*3500*/  SHF.R.S32.HI R24, RZ, 0x1f, R8 ;  /* 0x0000001fff187819 */ /* 0x002fc60000011408 */
[----:B------:R-:W-:Y:S01]  /*3510*/  IMAD.IADD R0, R3, 0x1, R0 ;  /* 0x0000000103007824 */ /* 0x000fe200078e0200 */
[----:B------:R-:W-:Y:S02]  /*3520*/  LEA R17, P0, R2, c[0x0][0x160], 0x1 ;  /* 0x0000580002117a11 */ /* 0x000fe400078008ff */
[----:B------:R-:W-:Y:S02]  /*3530*/  LEA.HI R24, R24, R8, RZ, 0x3 ;  /* 0x0000000818187211 */ /* 0x000fe400078f18ff */
[----:B------:R-:W-:Y:S01]  /*3540*/  LEA.HI.X R16, R2, c[0x0][0x164], R0, 0x1, P0 ;  /* 0x0000590002107a11 */ /* 0x000fe200000f0c00 */
[----:B------:R-:W2:Y:S01]  /*3550*/  SHFL.IDX PT, R3, R17, RZ, 0x181f ;  /* 0x00181fff11037589 */ /* 0x000ea200000e0000 */
[----:B------:R-:W-:Y:S01]  /*3560*/  SHF.R.S32.HI R24, RZ, 0x3, R24 ;  /* 0x00000003ff187819 */ /* 0x000fe20000011418 */
[----:B------:R-:W-:Y:S02]  /*3570*/  IMAD R19, R19, c[0x0][0x2c4], RZ ;  /* 0x0000b10013137a24 */ /* 0x000fe400078e02ff */
[----:B------:R-:W4:Y:S02]  /*3580*/  SHFL.IDX PT, R4, R16, RZ, 0x181f ;  /* 0x00181fff10047589 */ /* 0x000f2400000e0000 */
[----:B------:R-:W-:-:S05]  /*3590*/  IMAD.IADD R18, R24, 0x1, R14 ;  /* 0x0000000118127824 */ /* 0x000fca00078e020e */
[C---:B------:R-:W-:Y:S01]  /*35a0*/  ISETP.GE.AND P0, PT, R18.reuse, R19, PT ;  /* 0x000000131200720c */ /* 0x040fe20003f06270 */
[----:B------:R-:W1:Y:S01]  /*35b0*/  SHFL.IDX PT, R0, R17, 0x1, 0x181f ;  /* 0x00381f0011007f89 */ /* 0x000e6200000e0000 */
[----:B------:R-:W-:-:S03]  /*35c0*/  IADD3 R5, R18, 0x20, RZ ;  /* 0x0000002012057810 */ /* 0x000fc60007ffe0ff */
[----:B------:R-:W1:Y:S01]  /*35d0*/  SHFL.IDX PT, R2, R16, 0x1, 0x181f ;  /* 0x00381f0010027f89 */ /* 0x000e6200000e0000 */
[----:B------:R-:W-:-:S04]  /*35e0*/  IMAD.WIDE.U32 R30, R22, c[0x0][0x1e8], RZ ;  /* 0x00007a00161e7a25 */ /* 0x000fc800078e00ff */
[----:B------:R-:W-:-:S03]  /*35f0*/  IMAD R28, R22, c[0x0][0x1ec], R31 ;  /* 0x00007b00161c7a24 */ /* 0x000fc600078e021f */
[CC--:B--2---:R-:W-:Y:S02]  /*3600*/  @!P0 LEA R10, P2, R49.reuse, R3.reuse, 0x1 ;  /* 0x00000003310a8211 */ /* 0x0c4fe400078408ff */
[----:B------:R-:W-:Y:S02]  /*3610*/  ISETP.GE.AND P3, PT, R49, c[0x0][0x198], PT ;  /* 0x0000660031007a0c */ /* 0x000fe40003f66270 */
[CC--:B---3--:R-:W-:Y:S02]  /*3620*/  @!P0 LEA R12, P1, R25.reuse, R3.reuse, 0x1 ;  /* 0x00000003190c8211 */ /* 0x0c8fe400078208ff */
[----:B------:R-:W-:Y:S02]  /*3630*/  ISETP.GE.AND P4, PT, R25, c[0x0][0x198], PT ;  /* 0x0000660019007a0c */ /* 0x000fe40003f86270 */
[----:B----4-:R-:W-:Y:S02]  /*3640*/  @!P0 LEA.HI.X R11, R49, R4, R50, 0x1, P2 ;  /* 0x00000004310b8211 */ /* 0x010fe400010f0c32 */
[----:B------:R-:W-:-:S02]  /*3650*/  @!P0 LEA R8, P2, R35, R3, 0x1 ;  /* 0x0000000323088211 */ /* 0x000fc400078408ff */
[----:B------:R-:W-:Y:S02]  /*3660*/  ISETP.GE.AND P5, PT, R35, c[0x0][0x198], PT ;  /* 0x0000660023007a0c */ /* 0x000fe40003fa6270 */
[-C--:B------:R-:W-:Y:S02]  /*3670*/  @!P0 LEA.HI.X R13, R25, R4.reuse, R26, 0x1, P1 ;  /* 0x00000004190d8211 */ /* 0x080fe400008f0c1a */
[----:B------:R-:W-:Y:S02]  /*3680*/  ISETP.GE.AND P1, PT, R5, R19, PT ;  /* 0x000000130500720c */ /* 0x000fe40003f26270 */
[----:B------:R-:W-:Y:S02]  /*3690*/  ISETP.GE.AND P6, PT, R33, c[0x0][0x198], PT ;  /* 0x0000660021007a0c */ /* 0x000fe40003fc6270 */
[----:B------:R-:W-:Y:S02]  /*36a0*/  @!P0 LEA.HI.X R9, R35, R4, R48, 0x1, P2 ;  /* 0x0000000423098211 */ /* 0x000fe400010f0c30 */
[----:B------:R-:W-:-:S04]  /*36b0*/  @!P0 LEA R6, P2, R33, R3, 0x1 ;  /* 0x0000000321068211 */ /* 0x000fc800078408ff */
[----:B------:R-:W-:Y:S01]  /*36c0*/  @!P0 LEA.HI.X R7, R33, R4, R34, 0x1, P2 ;  /* 0x0000000421078211 */ /* 0x000fe200010f0c22 */
[----:B------:R2:W-:Y:S04]  /*36d0*/  @!P0 LDGSTS.E.BYPASS.LTC128B.128 [R32+0x4080], [R12.64], !P4 ;  /* 0x040800000c208fae */ /* 0x0005e8000e101d46 */
[----:B------:R3:W-:Y:S04]  /*36e0*/  @!P0 LDGSTS.E.BYPASS.LTC128B.128 [R32+0x8080], [R10.64], !P3 ;  /* 0x080800000a208fae */ /* 0x0007e8000d901d46 */
[----:B------:R4:W-:Y:S04]  /*36f0*/  @!P0 LDGSTS.E.BYPASS.LTC128B.128 [R32+0xc080], [R8.64], !P5 ;  /* 0x0c08000008208fae */ /* 0x0009e8000e901d46 */
[----:B------:R2:W-:Y:S01]  /*3700*/  @!P0 LDGSTS.E.BYPASS.LTC128B.128 [R32+0x10080], [R6.64], !P6 ;  /* 0x1008000006208fae */ /* 0x0005e2000f101d46 */
[----:B-1----:R-:W-:-:S04]  /*3710*/  @!P1 LEA R14, P2, R25, R0, 0x1 ;  /* 0x00000000190e9211 */ /* 0x002fc800078408ff */
[----:B------:R-:W-:Y:S02]  /*3720*/  @!P1 LEA.HI.X R15, R25, R2, R26, 0x1, P2 ;  /* 0x00000002190f9211 */ /* 0x000fe400010f0c1a */
[----:B------:R-:W-:-:S03]  /*3730*/  IADD3 R3, R18, 0x40, RZ ;  /* 0x0000004012037810 */ /* 0x000fc60007ffe0ff */
[----:B------:R1:W-:Y:S01]  /*3740*/  @!P1 LDGSTS.E.BYPASS.LTC128B.128 [R32+0x5080], [R14.64], !P4 ;  /* 0x050800000e209fae */ /* 0x0003e2000e101d46 */
[----:B----4-:R-:W-:-:S04]  /*3750*/  @!P1 LEA R8, P0, R49, R0, 0x1 ;  /* 0x0000000031089211 */ /* 0x010fc800078008ff */
[----:B------:R-:W-:Y:S02]  /*3760*/  @!P1 LEA.HI.X R9, R49, R2, R50, 0x1, P0 ;  /* 0x0000000231099211 */ /* 0x000fe400000f0c32 */
[----:B--2---:R-:W-:-:S03]  /*3770*/  @!P1 LEA R6, P0, R35, R0, 0x1 ;  /* 0x0000000023069211 */ /* 0x004fc600078008ff */
[----:B------:R2:W-:Y:S01]  /*3780*/  @!P1 LDGSTS.E.BYPASS.LTC128B.128 [R32+0x9080], [R8.64], !P3 ;  /* 0x0908000008209fae */ /* 0x0005e2000d901d46 */
[----:B------:R-:W-:Y:S02]  /*3790*/  @!P1 LEA.HI.X R7, R35, R2, R48, 0x1, P0 ;  /* 0x0000000223079211 */ /* 0x000fe400000f0c30 */
[C---:B------:R-:W-:Y:S02]  /*37a0*/  @!P1 LEA R4, P0, R33.reuse, R0, 0x1 ;  /* 0x0000000021049211 */ /* 0x040fe400078008ff */
[----:B------:R-:W2:Y:S02]  /*37b0*/  SHFL.IDX PT, R0, R17, 0x2, 0x181f ;  /* 0x00581f0011007f89 */ /* 0x000ea400000e0000 */
[----:B------:R-:W-:Y:S02]  /*37c0*/  @!P1 LEA.HI.X R5, R33, R2, R34, 0x1, P0 ;  /* 0x0000000221059211 */ /* 0x000fe400000f0c22 */
[----:B------:R-:W4:Y:S01]  /*37d0*/  SHFL.IDX PT, R2, R16, 0x2, 0x181f ;  /* 0x00581f0010027f89 */ /* 0x000f2200000e0000 */
[----:B------:R-:W-:-:S03]  /*37e0*/  ISETP.GE.AND P0, PT, R3, R19, PT ;  /* 0x000000130300720c */ /* 0x000fc60003f06270 */
[----:B------:R1:W-:Y:S04]  /*37f0*/  @!P1 LDGSTS.E.BYPASS.LTC128B.128 [R32+0xd080], [R6.64], !P5 ;  /* 0x0d08000006209fae */ /* 0x0003e8000e901d46 */
[----:B------:R1:W-:Y:S04]  /*3800*/  @!P1 LDGSTS.E.BYPASS.LTC128B.128 [R32+0x11080], [R4.64], !P6 ;  /* 0x1108000004209fae */ /* 0x0003e8000f101d46 */
[----:B---3--:R-:W3:Y:S02]  /*3810*/  SHFL.IDX PT, R10, R17, 0x3, 0x181f ;  /* 0x00781f00110a7f89 */ /* 0x008ee400000e0000 */
[----:B--2---:R-:W-:-:S04]  /*3820*/  @!P0 LEA R8, P1, R49, R0, 0x1 ;  /* 0x0000000031088211 */ /* 0x004fc800078208ff */
[----:B----4-:R-:W-:Y:S01]  /*3830*/  @!P0 LEA.HI.X R9, R49, R2, R50, 0x1, P1 ;  /* 0x0000000231098211 */ /* 0x010fe200008f0c32 */
[----:B------:R-:W2:Y:S01]  /*3840*/  SHFL.IDX PT, R11, R16, 0x3, 0x181f ;  /* 0x00781f00100b7f89 */ /* 0x000ea200000e0000 */
[-C--:B------:R-:W-:Y:S02]  /*3850*/  @!P0 LEA R12, P2, R25, R0.reuse, 0x1 ;  /* 0x00000000190c8211 */ /* 0x080fe400078408ff */
[----:B-1----:R-:W-:-:S04]  /*3860*/  @!P0 LEA R6, P1, R35, R0, 0x1 ;  /* 0x0000000023068211 */ /* 0x002fc800078208ff */
[----:B------:R-:W-:Y:S02]  /*3870*/  @!P0 LEA.HI.X R7, R35, R2, R48, 0x1, P1 ;  /* 0x0000000223078211 */ /* 0x000fe400008f0c30 */
[----:B------:R-:W-:Y:S02]  /*3880*/  @!P0 LEA R4, P1, R33, R0, 0x1 ;  /* 0x0000000021048211 */ /* 0x000fe400078208ff */
[----:B------:R-:W-:Y:S02]  /*3890*/  IADD3 R0, R18, 0x60, RZ ;  /* 0x0000006012007810 */ /* 0x000fe40007ffe0ff */
[-C--:B------:R-:W-:Y:S02]  /*38a0*/  @!P0 LEA.HI.X R13, R25, R2.reuse, R26, 0x1, P2 ;  /* 0x00000002190d8211 */ /* 0x080fe400010f0c1a */
[----:B------:R-:W-:Y:S01]  /*38b0*/  ISETP.GE.AND P2, PT, R0, R19, PT ;  /* 0x000000130000720c */ /* 0x000fe20003f46270 */
[----:B------:R-:W-:Y:S01]  /*38c0*/  IMAD.MOV R0, RZ, RZ, -R20 ;  /* 0x000000ffff007224 */ /* 0x000fe200078e0a14 */
[----:B------:R-:W-:Y:S01]  /*38d0*/  @!P0 LEA.HI.X R5, R33, R2, R34, 0x1, P1 ;  /* 0x0000000221058211 */ /* 0x000fe200008f0c22 */
[----:B------:R1:W-:Y:S02]  /*38e0*/  @!P0 LDGSTS.E.BYPASS.LTC128B.128 [R32+0x6080], [R12.64], !P4 ;  /* 0x060800000c208fae */ /* 0x0003e4000e101d46 */
[----:B------:R-:W-:-:S02]  /*38f0*/  IMAD R21, R0, c[0x0][0x2b8], R21 ;  /* 0x0000ae0000157a24 */ /* 0x000fc400078e0215 */
[----:B------:R4:W-:Y:S04]  /*3900*/  @!P0 LDGSTS.E.BYPASS.LTC128B.128 [R32+0xa080], [R8.64], !P3 ;  /* 0x0a08000008208fae */ /* 0x0009e8000d901d46 */
[----:B------:R1:W-:Y:S02]  /*3910*/  @!P0 LDGSTS.E.BYPASS.LTC128B.128 [R32+0xe080], [R6.64], !P5 ;  /* 0x0e08000006208fae */ /* 0x0003e4000e901d46 */
[C---:B---3--:R-:W-:Y:S02]  /*3920*/  @!P2 LEA R2, P1, R25.reuse, R10, 0x1 ;  /* 0x0000000a1902a211 */ /* 0x048fe400078208ff */
[----:B------:R3:W-:Y:S02]  /*3930*/  @!P0 LDGSTS.E.BYPASS.LTC128B.128 [R32+0x12080], [R4.64], !P6 ;  /* 0x1208000004208fae */ /* 0x0007e4000f101d46 */
[----:B--2---:R-:W-:-:S05]  /*3940*/  @!P2 LEA.HI.X R3, R25, R11, R26, 0x1, P1 ;  /* 0x0000000b1903a211 */ /* 0x004fca00008f0c1a */
[----:B------:R2:W-:Y:S01]  /*3950*/  @!P2 LDGSTS.E.BYPASS.LTC128B.128 [R32+0x7080], [R2.64], !P4 ;  /* 0x070800000220afae */ /* 0x0005e2000e101d46 */
[----:B------:R-:W-:Y:S02]  /*3960*/  SHF.R.S32.HI R14, RZ, 0x1f, R27 ;  /* 0x0000001fff0e7819 */ /* 0x000fe4000001141b */
[----:B-1----:R-:W-:-:S05]  /*3970*/  SHF.R.S32.HI R7, RZ, 0x1f, R21 ;  /* 0x0000001fff077819 */ /* 0x002fca0000011415 */
[----:B------:R-:W-:Y:S01]  /*3980*/  IMAD R0, R7, c[0x0][0x1e0], RZ ;  /* 0x0000780007007a24 */ /* 0x000fe200078e02ff */
[----:B---3--:R-:W-:-:S03]  /*3990*/  @!P2 LEA R4, P0, R49, R10, 0x1 ;  /* 0x0000000a3104a211 */ /* 0x008fc600078008ff */
[C---:B------:R-:W-:Y:S02]  /*39a0*/  IMAD R0, R21.reuse, c[0x0][0x1e4], R0 ;  /* 0x0000790015007a24 */ /* 0x040fe400078e0200 */
[----:B--2---:R-:W-:Y:S01]  /*39b0*/  IMAD.WIDE.U32 R2, R21, c[0x0][0x1e0], RZ ;  /* 0x0000780015027a25 */ /* 0x004fe200078e00ff */
[----:B------:R-:W-:-:S03]  /*39c0*/  @!P2 LEA.HI.X R5, R49, R11, R50, 0x1, P0 ;  /* 0x0000000b3105a211 */ /* 0x000fc600000f0c32 */
[----:B------:R-:W-:Y:S02]  /*39d0*/  IMAD.IADD R3, R3, 0x1, R0 ;  /* 0x0000000103037824 */ /* 0x000fe400078e0200 */
[----:B------:R-:W-:Y:S01]  /*39e0*/  IMAD R0, R14, c[0x0][0x1f0], RZ ;  /* 0x00007c000e007a24 */ /* 0x000fe200078e02ff */
[----:B------:R1:W-:Y:S01]  /*39f0*/  @!P2 LDGSTS.E.BYPASS.LTC128B.128 [R32+0xb080], [R4.64], !P3 ;  /* 0x0b0800000420afae */ /* 0x0003e2000d901d46 */
[----:B------:R-:W-:-:S04]  /*3a00*/  IMAD.WIDE.U32 R2, R27, c[0x0][0x1f0], R2 ;  /* 0x00007c001b027a25 */ /* 0x000fc800078e0002 */
[----:B------:R-:W-:-:S04]  /*3a10*/  IMAD R12, R110, -0x30, R23 ;  /* 0xffffffd06e0c7824 */ /* 0x000fc800078e0217 */
[----:B------:R-:W-:Y:S02]  /*3a20*/  IMAD.IADD R56, R111, 0x1, R12 ;  /* 0x000000016f387824 */ /* 0x000fe400078e020c */
[----:B-1----:R-:W-:Y:S01]  /*3a30*/  IMAD R4, R27, c[0x0][0x1f4], R0 ;  /* 0x00007d001b047a24 */ /* 0x002fe200078e0200 */
[----:B------:R-:W-:-:S04]  /*3a40*/  IADD3 R0, P0, R2, R30, RZ ;  /* 0x0000001e02007210 */ /* 0x000fc80007f1e0ff */
[----:B------:R-:W-:Y:S02]  /*3a50*/  IADD3.X R2, R28, R3, R4, P0, !PT ;  /* 0x000000031c027210 */ /* 0x000fe400007fe404 */
[----:B------:R-:W-:Y:S02]  /*3a60*/  LEA R6, P0, R0, c[0x0][0x1c8], 0x1 ;  /* 0x0000720000067a11 */ /* 0x000fe400078008ff */
[----:B------:R-:W-:Y:S02]  /*3a70*/  IMNMX R3, R56, 0x30, PT ;  /* 0x0000003038037817 */ /* 0x000fe40003800200 */
[----:B------:R-:W-:Y:S02]  /*3a80*/  LEA.HI.X R15, R0, c[0x0][0x1cc], R2, 0x1, P0 ;  /* 0x00007300000f7a11 */ /* 0x000fe400000f0c02 */
[----:B------:R-:W1:Y:S01]  /*3a90*/  SHFL.IDX PT, R0, R6, RZ, 0x181f ;  /* 0x00181fff06007589 */ /* 0x000e6200000e0000 */
[----:B------:R-:W-:Y:S01]  /*3aa0*/  @!P2 LEA R2, P0, R35, R10, 0x1 ;  /* 0x0000000a2302a211 */ /* 0x000fe200078008ff */
[----:B------:R-:W-:-:S02]  /*3ab0*/  IMAD.IADD R13, R3, 0x1, -R24 ;  /* 0x00000001030d7824 */ /* 0x000fc400078e0a18 */
[----:B----4-:R-:W2:Y:S01]  /*3ac0*/  SHFL.IDX PT, R8, R15, RZ, 0x181f ;  /* 0x00181fff0f087589 */ /* 0x010ea200000e0000 */
[----:B------:R-:W-:Y:S02]  /*3ad0*/  @!P2 LEA.HI.X R3, R35, R11, R48, 0x1, P0 ;  /* 0x0000000b2303a211 */ /* 0x000fe400000f0c30 */
[----:B------:R-:W-:-:S03]  /*3ae0*/  ISETP.GE.AND P1, PT, R13, 0x1, PT ;  /* 0x000000010d00780c */ /* 0x000fc60003f26270 */
[----:B------:R3:W-:Y:S02]  /*3af0*/  @!P2 LDGSTS.E.BYPASS.LTC128B.128 [R32+0xf080], [R2.64], !P5 ;  /* 0x0f0800000220afae */ /* 0x0007e4000e901d46 */
[----:B---3--:R-:W-:-:S04]  /*3b00*/  @!P2 LEA R2, P0, R33, R10, 0x1 ;  /* 0x0000000a2102a211 */ /* 0x008fc800078008ff */
[----:B------:R-:W-:-:S05]  /*3b10*/  @!P2 LEA.HI.X R3, R33, R11, R34, 0x1, P0 ;  /* 0x0000000b2103a211 */ /* 0x000fca00000f0c22 */
[----:B------:R1:W-:Y:S01]  /*3b20*/  @!P2 LDGSTS.E.BYPASS.LTC128B.128 [R32+0x13080], [R2.64], !P6 ;  /* 0x130800000220afae */ /* 0x0003e2000f101d46 */
[----:B------:R-:W-:Y:S02]  /*3b30*/  @P1 ISETP.GE.AND P2, PT, R25, c[0x0][0x1d4], PT ;  /* 0x0000750019001a0c */ /* 0x000fe40003f46270 */
[----:B------:R-:W-:Y:S01]  /*3b40*/  @P1 ISETP.GE.AND P3, PT, R49, c[0x0][0x1d4], PT ;  /* 0x0000750031001a0c */ /* 0x000fe20003f66270 */
[----:B------:R-:W0:Y:S01]  /*3b50*/  LDGDEPBAR ;  /* 0x00000000000079af */ /* 0x000e220000000000 */
[----:B------:R-:W-:Y:S01]  /*3b60*/  IMAD.WIDE.U32 R16, R22, c[0x0][0x210], RZ ;  /* 0x0000840016107a25 */ /* 0x000fe200078e00ff */
[----:B-1----:R-:W-:-:S04]  /*3b70*/  @P1 LEA R2, P0, R25, R0, 0x1 ;  /* 0x0000000019021211 */ /* 0x002fc800078008ff */
[----:B--2---:R-:W-:Y:S02]  /*3b80*/  @P1 LEA.HI.X R3, R25, R8, R26, 0x1, P0 ;  /* 0x0000000819031211 */ /* 0x004fe400000f0c1a */
[----:B------:R-:W-:-:S03]  /*3b90*/  @P1 LEA R4, P0, R49, R0, 0x1 ;  /* 0x0000000031041211 */ /* 0x000fc600078008ff */
[----:B------:R1:W-:Y:S01]  /*3ba0*/  @P1 LDGSTS.E.BYPASS.LTC128B.128 [R32+0x14080], [R2.64], !P2 ;  /* 0x1408000002201fae */ /* 0x0003e2000d101d46 */
[----:B------:R-:W-:Y:S02]  /*3bb0*/  @P1 ISETP.GE.AND P2, PT, R35, c[0x0][0x1d4], PT ;  /* 0x0000750023001a0c */ /* 0x000fe40003f46270 */
[----:B------:R-:W-:Y:S01]  /*3bc0*/  @P1 LEA.HI.X R5, R49, R8, R50, 0x1, P0 ;  /* 0x0000000831051211 */ /* 0x000fe200000f0c32 */
[----:B------:R-:W-:Y:S01]  /*3bd0*/  STL [R1+0x28], R27 ;  /* 0x0000281b01007387 */ /* 0x000fe20000100800 */
[----:B------:R-:W-:-:S03]  /*3be0*/  IMAD R11, R22, c[0x0][0x214], R17 ;  /* 0x00008500160b7a24 */ /* 0x000fc600078e0211 */
[----:B------:R2:W-:Y:S04]  /*3bf0*/  @P1 LDGSTS.E.BYPASS.LTC128B.128 [R32+0x15880], [R4.64], !P3 ;  /* 0x1588000004201fae */ /* 0x0005e8000d901d46 */
[----:B------:R-:W-:Y:S04]  /*3c00*/  STL [R1+0x38], R21 ;  /* 0x0000381501007387 */ /* 0x000fe80000100800 */
[----:B------:R-:W-:Y:S01]  /*3c10*/  STL.64 [R1+0x90], R30 ;  /* 0x0000901e01007387 */ /* 0x000fe20000100a00 */
[----:B-1----:R-:W-:-:S04]  /*3c20*/  @P1 LEA R2, P0, R35, R0, 0x1 ;  /* 0x0000000023021211 */ /* 0x002fc800078008ff */
[----:B------:R-:W-:Y:S01]  /*3c30*/  @P1 LEA.HI.X R3, R35, R8, R48, 0x1, P0 ;  /* 0x0000000823031211 */ /* 0x000fe200000f0c30 */
[----:B--2---:R-:W-:Y:S01]  /*3c40*/  IMAD R4, R7, c[0x0][0x208], RZ ;  /* 0x0000820007047a24 */ /* 0x004fe200078e02ff */
[----:B------:R-:W-:Y:S01]  /*3c50*/  STL [R1+0x88], R28 ;  /* 0x0000881c01007387 */ /* 0x000fe20000100800 */
[----:B------:R-:W-:Y:S02]  /*3c60*/  ISETP.GE.AND P0, PT, R13, 0x21, PT ;  /* 0x000000210d00780c */ /* 0x000fe40003f06270 */
[----:B------:R-:W-:Y:S01]  /*3c70*/  IMAD R5, R21, c[0x0][0x20c], R4 ;  /* 0x0000830015057a24 */ /* 0x000fe200078e0204 */
[----:B------:R1:W-:Y:S01]  /*3c80*/  @P1 LDGSTS.E.BYPASS.LTC128B.128 [R32+0x17080], [R2.64], !P2 ;  /* 0x1708000002201fae */ /* 0x0003e2000d101d46 */
[C---:B------:R-:W-:Y:S01]  /*3c90*/  @P1 LEA R4, P2, R33.reuse, R0, 0x1 ;  /* 0x0000000021041211 */ /* 0x040fe200078408ff */
[----:B------:R-:W-:Y:S02]  /*3ca0*/  IMAD R0, R14, c[0x0][0x218], RZ ;  /* 0x000086000e007a24 */ /* 0x000fe400078e02ff */
[----:B------:R-:W-:Y:S04]  /*3cb0*/  STL.64 [R1+0xa0], R16 ;  /* 0x0000a01001007387 */ /* 0x000fe80000100a00 */
[----:B------:R2:W-:Y:S04]  /*3cc0*/  SHFL.IDX PT, R10, R15, 0x1, 0x181f ;  /* 0x00381f000f0a7f89 */ /* 0x0005e800000e0000 */
[----:B------:R-:W-:Y:S04]  /*3cd0*/  STL [R1+0xa8], R11 ;  /* 0x0000a80b01007387 */ /* 0x000fe80000100800 */
[----:B------:R-:W3:Y:S04]  /*3ce0*/  LDL R14, [R1+0x14] ;  /* 0x00001400010e7983 */ /* 0x000ee80000100800 */
[----:B------:R-:W4:Y:S04]  /*3cf0*/  LDL R13, [R1+0x10] ;  /* 0x00001000010d7983 */ /* 0x000f280000100800 */
[----:B--2---:R-:W2:Y:S04]  /*3d00*/  LDL R15, [R1+0xc] ;  /* 0x00000c00010f7983 */ /* 0x004ea80000100800 */
[----:B------:R1:W1:Y:S01]  /*3d10*/  SHFL.IDX PT, R9, R6, 0x1, 0x181f ;  /* 0x00381f0006097f89 */ /* 0x00026200000e0000 */
[----:B------:R-:W-:Y:S01]  /*3d20*/  @P1 ISETP.GE.AND P3, PT, R33, c[0x0][0x1d4], PT ;  /* 0x0000750021001a0c */ /* 0x000fe20003f66270 */
[----:B-1----:R-:W-:-:S04]  /*3d30*/  IMAD.WIDE.U32 R6, R21, c[0x0][0x208], RZ ;  /* 0x0000820015067a25 */ /* 0x002fc800078e00ff */
[----:B------:R-:W-:Y:S01]  /*3d40*/  IMAD.IADD R3, R7, 0x1, R5 ;  /* 0x0000000107037824 */ /* 0x000fe200078e0205 */
[----:B------:R-:W-:Y:S01]  /*3d50*/  @P1 LEA.HI.X R5, R33, R8, R34, 0x1, P2 ;  /* 0x0000000821051211 */ /* 0x000fe200010f0c22 */
[----:B------:R-:W-:-:S06]  /*3d60*/  IMAD.MOV.U32 R2, RZ, RZ, R6 ;  /* 0x000000ffff027224 */ /* 0x000fcc00078e0006 */
[----:B------:R1:W-:Y:S01]  /*3d70*/  @P1 LDGSTS.E.BYPASS.LTC128B.128 [R32+0x18880], [R4.64], !P3 ;  /* 0x1888000004201fae */ /* 0x0003e2000d901d46 */
[----:B------:R-:W-:Y:S01]  /*3d80*/  IMAD.WIDE.U32 R2, R27, c[0x0][0x218], R2 ;  /* 0x000086001b027a25 */ /* 0x000fe200078e0002 */
[----:B------:R-:W-:Y:S02]  /*3d90*/  @P0 ISETP.GE.AND P3, PT, R25, c[0x0][0x1d4], PT ;  /* 0x0000750019000a0c */ /* 0x000fe40003f66270 */
[----:B------:R-:W-:Y:S01]  /*3da0*/  @P0 LEA R6, P2, R49, R9, 0x1 ;  /* 0x0000000931060211 */ /* 0x000fe200078408ff */
[----:B------:R-:W-:-:S03]  /*3db0*/  IMAD R8, R27, c[0x0][0x21c], R0 ;  /* 0x000087001b087a24 */ /* 0x000fc600078e0200 */
[C---:B------:R-:W-:Y:S02]  /*3dc0*/  @P0 LEA.HI.X R7, R49.reuse, R10, R50, 0x1, P2 ;  /* 0x0000000a31070211 */ /* 0x040fe400010f0c32 */
[----:B------:R-:W-:Y:S02]  /*3dd0*/  @P0 ISETP.GE.AND P2, PT, R49, c[0x0][0x1d4], PT ;  /* 0x0000750031000a0c */ /* 0x000fe40003f46270 */
[----:B-1----:R-:W-:-:S04]  /*3de0*/  @P0 LEA R4, P1, R25, R9, 0x1 ;  /* 0x0000000919040211 */ /* 0x002fc800078208ff */
[----:B------:R-:W-:Y:S02]  /*3df0*/  @P0 LEA.HI.X R5, R25, R10, R26, 0x1, P1 ;  /* 0x0000000a19050211 */ /* 0x000fe400008f0c1a */
[----:B------:R-:W-:-:S03]  /*3e00*/  IADD3 R0, P1, R2, R16, RZ ;  /* 0x0000001002007210 */ /* 0x000fc60007f3e0ff */
[----:B------:R1:W-:Y:S01]  /*3e10*/  @P0 LDGSTS.E.BYPASS.LTC128B.128 [R32+0x15080], [R4.64], !P3 ;  /* 0x1508000004200fae */ /* 0x0003e2000d901d46 */
[----:B------:R-:W-:Y:S02]  /*3e20*/  IADD3.X R2, R11, R3, R8, P1, !PT ;  /* 0x000000030b027210 */ /* 0x000fe40000ffe408 */
[C---:B------:R-:W-:Y:S01]  /*3e30*/  LEA R11, P1, R0.reuse, c[0x0][0x1f8], 0x1 ;  /* 0x00007e00000b7a11 */ /* 0x040fe200078208ff */
[----:B------:R-:W1:Y:S03]  /*3e40*/  S2R R17, SR_TID.X ;  /* 0x0000000000117919 */ /* 0x000e660000002100 */
[----:B------:R-:W-:Y:S01]  /*3e50*/  LEA.HI.X R8, R0, c[0x0][0x1fc], R2, 0x1, P1 ;  /* 0x00007f0000087a11 */ /* 0x000fe200008f0c02 */
[----:B------:R1:W-:Y:S01]  /*3e60*/  @P0 LDGSTS.E.BYPASS.LTC128B.128 [R32+0x16880], [R6.64], !P2 ;  /* 0x1688000006200fae */ /* 0x0003e2000d101d46 */
[----:B------:R-:W-:Y:S02]  /*3e70*/  @P0 ISETP.GE.AND P3, PT, R35, c[0x0][0x1d4], PT ;  /* 0x0000750023000a0c */ /* 0x000fe40003f66270 */
[----:B------:R-:W-:-:S02]  /*3e80*/  @P0 LEA R2, P2, R33, R9, 0x1 ;  /* 0x0000000921020211 */ /* 0x000fc400078408ff */
[----:B-1----:R-:W-:-:S04]  /*3e90*/  @P0 LEA R4, P1, R35, R9, 0x1 ;  /* 0x0000000923040211 */ /* 0x002fc800078208ff */
[-C--:B------:R-:W-:Y:S02]  /*3ea0*/  @P0 LEA.HI.X R5, R35, R10.reuse, R48, 0x1, P1 ;  /* 0x0000000a23050211 */ /* 0x080fe400008f0c30 */
[C---:B------:R-:W-:Y:S02]  /*3eb0*/  @P0 ISETP.GE.AND P1, PT, R33.reuse, c[0x0][0x1d4], PT ;  /* 0x0000750021000a0c */ /* 0x040fe40003f26270 */
[----:B------:R-:W-:Y:S01]  /*3ec0*/  @P0 LEA.HI.X R3, R33, R10, R34, 0x1, P2 ;  /* 0x0000000a21030211 */ /* 0x000fe200010f0c22 */
[----:B------:R1:W-:Y:S10]  /*3ed0*/  @P0 LDGSTS.E.BYPASS.LTC128B.128 [R32+0x18080], [R4.64], !P3 ;  /* 0x1808000004200fae */ /* 0x0003f4000d901d46 */
[----:B------:R1:W-:Y:S04]  /*3ee0*/  @P0 LDGSTS.E.BYPASS.LTC128B.128 [R32+0x19880], [R2.64], !P1 ;  /* 0x1988000002200fae */ /* 0x0003e8000c901d46 */
[----:B------:R-:W0:Y:S01]  /*3ef0*/  LDGDEPBAR ;  /* 0x00000000000079af */ /* 0x000e220000000000 */
[----:B------:R-:W-:-:S04]  /*3f00*/  SHF.R.S32.HI R16, RZ, 0x1f, R17 ;  /* 0x0000001fff107819 */ /* 0x000fc80000011411 */
[----:B------:R-:W-:-:S04]  /*3f10*/  LEA.HI R16, R16, R17, RZ, 0x3 ;  /* 0x0000001110107211 */ /* 0x000fc800078f18ff */
[----:B------:R-:W-:-:S05]  /*3f20*/  LOP3.LUT R16, R16, 0xfffffff8, RZ, 0xc0, !PT ;  /* 0xfffffff810107812 */ /* 0x000fca00078ec0ff */
[----:B------:R-:W-:Y:S01]  /*3f30*/  IMAD.IADD R16, R17, 0x1, -R16 ;  /* 0x0000000111107824 */ /* 0x000fe200078e0a10 */
[----:B------:R-:W-:-:S04]  /*3f40*/  DEPBAR.LE SB0, 0x1 ;  /* 0x000080400000791a */ /* 0x000fc80000000000 */
[----:B------:R-:W-:Y:S01]  /*3f50*/  BAR.SYNC.DEFER_BLOCKING 0x0 ;  /* 0x0000000000007b1d */ /* 0x000fe20000010000 */
[----:B------:R-:W-:Y:S02]  /*3f60*/  LOP3.LUT P1, RZ, R16, 0x2, RZ, 0xc0, !PT ;  /* 0x0000000210ff7812 */ /* 0x000fe4000782c0ff */
[----:B------:R-:W-:-:S04]  /*3f70*/  SHF.R.S32.HI R16, RZ, 0x1f, R17 ;  /* 0x0000001fff107819 */ /* 0x000fc80000011411 */
[----:B------:R-:W-:-:S04]  /*3f80*/  LEA.HI R16, R16, R17, RZ, 0x5 ;  /* 0x0000001110107211 */ /* 0x000fc800078f28ff */
[----:B------:R-:W-:-:S05]  /*3f90*/  SHF.R.S32.HI R16, RZ, 0x5, R16 ;  /* 0x00000005ff107819 */ /* 0x000fca0000011410 */
[----:B------:R-:W-:-:S05]  /*3fa0*/  IMAD R16, R16, 0x800, R239 ;  /* 0x0000080010107824 */ /* 0x000fca00078e02ef */
[----:B------:R-:W-:Y:S04]  /*3fb0*/  LDSM.16.M88.4 R160, [R16] ;  /* 0x0000000010a0783b */ /* 0x000fe80000000200 */
[----:B------:R-:W-:Y:S04]  /*3fc0*/  LDSM.16.M88.4 R188, [R16+0x4000] ;  /* 0x0040000010bc783b */ /* 0x000fe80000000200 */
[----:B------:R-:W-:Y:S04]  /*3fd0*/  LDSM.16.M88.4 R204, [R16+0x8000] ;  /* 0x0080000010cc783b */ /* 0x000fe80000000200 */
[----:B------:R-:W-:Y:S04]  /*3fe0*/  LDSM.16.M88.4 R220, [R16+0xc000] ;  /* 0x00c0000010dc783b */ /* 0x000fe80000000200 */
[----:B------:R-:W1:Y:S04]  /*3ff0*/  SHFL.IDX PT, R7, R11, RZ, 0x181f ;  /* 0x00181fff0b077589 */ /* 0x000e6800000e0000 */
[----:B------:R-:W1:Y:S01]  /*4000*/  SHFL.IDX PT, R6, R8, RZ, 0x181f ;  /* 0x00181fff08067589 */ /* 0x000e6200000e0000 */
[C---:B------:R-:W-:Y:S01]  /*4010*/  IMAD.SHL.U32 R0, R25.reuse, 0x2, RZ ;  /* 0x0000000219007824 */ /* 0x040fe200078e00ff */
[----:B-1----:R-:W-:-:S02]  /*4020*/  SHF.L.U64.HI R4, R25, 0x1, R26 ;  /* 0x0000000119047819 */ /* 0x002fc4000001021a */
[----:B------:R-:W-:Y:S02]  /*4030*/  ISETP.GE.AND P3, PT, R25, c[0x0][0x1d4], PT ;  /* 0x0000750019007a0c */ /* 0x000fe40003f66270 */
[----:B------:R1:W-:Y:S01]  /*4040*/  STL [R1+0xc4], R0 ;  /* 0x0000c40001007387 */ /* 0x0003e20000100800 */
[----:B------:R-:W-:Y:S02]  /*4050*/  IADD3 R243, R236, 0x20, RZ ;  /* 0x00000020ecf37810 */ /* 0x000fe40007ffe0ff */
[----:B------:R-:W-:-:S05]  /*4060*/  IADD3 R2, P0, R7, R0, RZ ;  /* 0x0000000007027210 */ /* 0x000fca0007f1e0ff */
[----:B------:R-:W-:Y:S02]  /*4070*/  IMAD.X R3, R6, 0x1, R4, P0 ;  /* 0x0000000106037824 */ /* 0x000fe400000e0604 */
[----:B-1----:R-:W-:-:S05]  /*4080*/  IMAD.IADD R0, R56, 0x1, -R24 ;  /* 0x0000000138007824 */ /* 0x002fca00078e0a18 */
[----:B------:R-:W-:Y:S01]  /*4090*/  ISETP.LT.OR P0, PT, R0, 0x1, P3 ;  /* 0x000000010000780c */ /* 0x000fe20001f01670 */
[----:B------:R1:W-:Y:S01]  /*40a0*/  STL [R1+0x44], R4 ;  /* 0x0000440401007387 */ /* 0x0003e20000100800 */
[C---:B------:R-:W-:Y:S02]  /*40b0*/  ISETP.GE.AND P4, PT, R49.reuse, c[0x0][0x1d4], PT ;  /* 0x0000750031007a0c */ /* 0x040fe40003f86270 */
[----:B------:R-:W-:Y:S01]  /*40c0*/  @P1 IADD3 R243, R236, -0x20, RZ ;  /* 0xffffffe0ecf31810 */ /* 0x000fe20007ffe0ff */
[----:B---3--:R-:W3:Y:S04]  /*40d0*/  LDSM.16.M88.4 R180, [R14] ;  /* 0x000000000eb4783b */ /* 0x008ee80000000200 */
[----:B----4-:R-:W4:Y:S04]  /*40e0*/  LDSM.16.M88.4 R184, [R13] ;  /* 0x000000000db8783b */ /* 0x010f280000000200 */
[----:B------:R-:W1:Y:S04]  /*40f0*/  LDSM.16.M88.4 R196, [R14+0x4000] ;  /* 0x004000000ec4783b */ /* 0x000e680000000200 */
[----:B------:R-:W3:Y:S04]  /*4100*/  LDSM.16.M88.4 R200, [R13+0x4000] ;  /* 0x004000000dc8783b */ /* 0x000ee80000000200 */
[----:B--2---:R-:W2:Y:S04]  /*4110*/  LDSM.16.M88.4 R164, [R15] ;  /* 0x000000000fa4783b */ /* 0x004ea80000000200 */
[----:B------:R-:W2:Y:S04]  /*4120*/  LDSM.16.M88.4 R192, [R15+0x4000] ;  /* 0x004000000fc0783b */ /* 0x000ea80000000200 */
[----:B------:R-:W2:Y:S04]  /*4130*/  LDSM.16.M88.4 R208, [R15+0x8000] ;  /* 0x008000000fd0783b */ /* 0x000ea80000000200 */
[----:B------:R-:W2:Y:S04]  /*4140*/  LDSM.16.M88.4 R212, [R14+0x8000] ;  /* 0x008000000ed4783b */ /* 0x000ea80000000200 */
[----:B------:R-:W2:Y:S04]  /*4150*/  LDSM.16.M88.4 R216, [R13+0x8000] ;  /* 0x008000000dd8783b */ /* 0x000ea80000000200 */
[----:B------:R-:W2:Y:S04]  /*4160*/  LDSM.16.M88.4 R224, [R15+0xc000] ;  /* 0x00c000000fe0783b */ /* 0x000ea80000000200 */
[----:B------:R-:W2:Y:S04]  /*4170*/  LDSM.16.M88.4 R228, [R14+0xc000] ;  /* 0x00c000000ee4783b */ /* 0x000ea80000000200 */
[----:B------:R-:W2:Y:S04]  /*4180*/  LDSM.16.M88.4 R232, [R13+0xc000] ;  /* 0x00c000000de8783b */ /* 0x000ea80000000200 */
[----:B------:R-:W-:Y:S01]  /*4190*/  BAR.SYNC.DEFER_BLOCKING 0x0 ;  /* 0x0000000000007b1d */ /* 0x000fe20000010000 */
[----:B-1----:R-:W-:-:S05]  /*41a0*/  IMAD.SHL.U32 R4, R49, 0x2, RZ ;  /* 0x0000000231047824 */ /* 0x002fca00078e00ff */
[----:B------:R-:W-:-:S04]  /*41b0*/  DEPBAR.LE SB0, 0x0 ;  /* 0x000080000000791a */ /* 0x000fc80000000000 */
[----:B------:R-:W-:Y:S01]  /*41c0*/  BAR.SYNC.DEFER_BLOCKING 0x0 ;  /* 0x0000000000007b1d */ /* 0x000fe20000010000 */
[----:B------:R-:W-:Y:S02]  /*41d0*/  ISETP.LT.OR P1, PT, R0, 0x1, P4 ;  /* 0x000000010000780c */ /* 0x000fe40002721670 */
[----:B------:R-:W-:-:S03]  /*41e0*/  SHF.L.U64.HI R5, R49, 0x1, R50 ;  /* 0x0000000131057819 */ /* 0x000fc60000010232 */
[----:B------:R1:W-:Y:S01]  /*41f0*/  STL [R1+0xd0], R4 ;  /* 0x0000d00401007387 */ /* 0x0003e20000100800 */
[----:B------:R-:W-:-:S03]  /*4200*/  SHF.L.U64.HI R9, R35, 0x1, R48 ;  /* 0x0000000123097819 */ /* 0x000fc60000010230 */
[----:B------:R-:W-:Y:S04]  /*4210*/  STL [R1+0x48], R5 ;  /* 0x0000480501007387 */ /* 0x000fe80000100800 */
[----:B------:R-:W1:Y:S04]  /*4220*/  LDSM.16.M88.4 R16, [R236] ;  /* 0x00000000ec10783b */ /* 0x000e680000000200 */
[----:B------:R-:W1:Y:S04]  /*4230*/  LDSM.16.M88.4 R28, [R236+0x800] ;  /* 0x00080000ec1c783b */ /* 0x000e680000000200 */
[----:B------:R-:W1:Y:S04]  /*4240*/  LDSM.16.M88.4 R40, [R236+0x1000] ;  /* 0x00100000ec28783b */ /* 0x000e680000000200 */
[----:B------:R-:W1:Y:S04]  /*4250*/  LDSM.16.M88.4 R24, [R243] ;  /* 0x00000000f318783b */ /* 0x000e680000000200 */
[----:B------:R-:W2:Y:S04]  /*4260*/  LDSM.16.M88.4 R36, [R243+0x800] ;  /* 0x00080000f324783b */ /* 0x000ea80000000200 */
[----:B------:R-:W2:Y:S04]  /*4270*/  LDSM.16.M88.4 R44, [R243+0x1000] ;  /* 0x00100000f32c783b */ /* 0x000ea80000000200 */
[----:B------:R-:W-:Y:S01]  /*4280*/  @!PT LDS RZ, [RZ] ;  /* 0x00000000fffff984 */ /* 0x000fe20000000800 */
[----:B------:R-:W-:Y:S01]  /*4290*/  @!PT LDS RZ, [RZ] ;  /* 0x00000000fffff984 */ /* 0x000fe20000000800 */
[----:B------:R-:W-:Y:S01]  /*42a0*/  @!PT LDS RZ, [RZ] ;  /* 0x00000000fffff984 */ /* 0x000fe20000000800 */
[----:B------:R3:W-:Y:S02]  /*42b0*/  LDGSTS.E.BYPASS.LTC128B.128 [R32+0x4080], [R2.64], !P0 ;  /* 0x0408000002207fae */ /* 0x0007e4000c101d46 */
[----:B---3--:R-:W-:Y:S01]  /*42c0*/  IADD3 R2, P0, R7, R4, RZ ;  /* 0x0000000407027210 */ /* 0x008fe20007f1e0ff */
[----:B-1----:R-:W-:-:S04]  /*42d0*/  IMAD.SHL.U32 R4, R35, 0x2, RZ ;  /* 0x0000000223047824 */ /* 0x002fc800078e00ff */
[----:B------:R-:W-:Y:S01]  /*42e0*/  IMAD.X R3, R6, 0x1, R5, P0 ;  /* 0x0000000106037824 */ /* 0x000fe200000e0605 */
[----:B------:R1:W-:Y:S04]  /*42f0*/  STL [R1+0xbc], R4 ;  /* 0x0000bc0401007387 */ /* 0x0003e80000100800 */
[----:B------:R3:W-:Y:S01]  /*4300*/  LDGSTS.E.BYPASS.LTC128B.128 [R32+0x5880], [R2.64], !P1 ;  /* 0x0588000002207fae */ /* 0x0007e2000c901d46 */
[----:B------:R-:W-:Y:S02]  /*4310*/  ISETP.GE.AND P1, PT, R35, c[0x0][0x1d4], PT ;  /* 0x0000750023007a0c */ /* 0x000fe40003f26270 */
[----:B-1----:R-:W-:-:S05]  /*4320*/  IADD3 R4, P0, R7, R4, RZ ;  /* 0x0000000407047210 */ /* 0x002fca0007f1e0ff */
[----:B------:R-:W-:Y:S01]  /*4330*/  IMAD.X R5, R6, 0x1, R9, P0 ;  /* 0x0000000106057824 */ /* 0x000fe200000e0609 */
[----:B------:R-:W-:Y:S01]  /*4340*/  ISETP.LT.OR P0, PT, R0, 0x1, P1 ;  /* 0x000000010000780c */ /* 0x000fe20000f01670 */
[C---:B---3--:R-:W-:Y:S01]  /*4350*/  IMAD.SHL.U32 R2, R33.reuse, 0x2, RZ ;  /* 0x0000000221027824 */ /* 0x048fe200078e00ff */
[----:B------:R1:W-:Y:S04]  /*4360*/  STL [R1+0x4c], R9 ;  /* 0x00004c0901007387 */ /* 0x0003e80000100800 */
[----:B------:R3:W-:Y:S07]  /*4370*/  STL [R1+0xb8], R2 ;  /* 0x0000b80201007387 */ /* 0x0007ee0000100800 */
[----:B------:R2:W-:Y:S01]  /*4380*/  LDGSTS.E.BYPASS.LTC128B.128 [R32+0x7080], [R4.64], !P0 ;  /* 0x0708000004207fae */ /* 0x0005e2000c101d46 */
[----:B------:R-:W-:-:S02]  /*4390*/  ISETP.GE.AND P2, PT, R33, c[0x0][0x1d4], PT ;  /* 0x0000750021007a0c */ /* 0x000fc40003f46270 */
[----:B-1----:R-:W-:Y:S02]  /*43a0*/  SHF.L.U64.HI R9, R33, 0x1, R34 ;  /* 0x0000000121097819 */ /* 0x002fe40000010222 */
[----:B---3--:R-:W-:-:S03]  /*43b0*/  IADD3 R2, P0, R7, R2, RZ ;  /* 0x0000000207027210 */ /* 0x008fc60007f1e0ff */
[----:B------:R1:W-:Y:S02]  /*43c0*/  STL [R1+0x50], R9 ;  /* 0x0000500901007387 */ /* 0x0003e40000100800 */
[----:B------:R-:W-:Y:S01]  /*43d0*/  IMAD.X R3, R6, 0x1, R9, P0 ;  /* 0x0000000106037824 */ /* 0x000fe200000e0609 */
[----:B------:R-:W-:Y:S02]  /*43e0*/  ISETP.LT.OR P0, PT, R0, 0x1, P2 ;  /* 0x000000010000780c */ /* 0x000fe40001701670 */
[----:B------:R-:W-:Y:S02]  /*43f0*/  ISETP.GT.AND P5, PT, R107, 0x2f, PT ;  /* 0x0000002f6b00780c */ /* 0x000fe40003fa4270 */
[----:B------:R-:W-:-:S09]  /*4400*/  LOP3.LUT R106, R106, 0xfffffbff, RZ, 0xc0, !PT ;  /* 0xfffffbff6a6a7812 */ /* 0x000fd200078ec0ff */
[----:B------:R3:W-:Y:S04]  /*4410*/  LDGSTS.E.BYPASS.LTC128B.128 [R32+0x8880], [R2.64], !P0 ;  /* 0x0888000002207fae */ /* 0x0007e8000c101d46 */
[----:B-1----:R-:W1:Y:S01]  /*4420*/  S2R R9, SR_TID.X ;  /* 0x0000000000097919 */ /* 0x002e620000002100 */
[----:B------:R-:W-:-:S04]  /*4430*/  LOP3.LUT R106, R106, 0xffffffbf, RZ, 0xc0, !PT ;  /* 0xffffffbf6a6a7812 */ /* 0x000fc800078ec0ff */
[----:B------:R-:W-:Y:S02]  /*4440*/  @P5 LOP3.LUT R106, R106, 0x40, RZ, 0xfc, !PT ;  /* 0x000000406a6a5812 */ /* 0x000fe400078efcff */
[----:B-1----:R-:W-:Y:S02]  /*4450*/  ISETP.GT.AND P0, PT, R9, 0x7f, PT ;  /* 0x0000007f0900780c */ /* 0x002fe40003f04270 */
[C---:B---3--:R-:W-:Y:S02]  /*4460*/  IADD3 R3, R243.reuse, 0x1000, RZ ;  /* 0x00001000f3037810 */ /* 0x048fe40007ffe0ff */
[----:B------:R-:W-:-:S03]  /*4470*/  IADD3 R2, R243, 0x800, RZ ;  /* 0x00000800f3027810 */ /* 0x000fc60007ffe0ff */
[----:B------:R1:W-:Y:S06]  /*4480*/  STL [R1+0x8], R3 ;  /* 0x0000080301007387 */ /* 0x0003ec0000100800 */
[----:B------:R-:W-:Y:S01]  /*4490*/  @P0 LOP3.LUT R106, R106, 0x400, RZ, 0xfc, !PT ;  /* 0x000004006a6a0812 */ /* 0x000fe200078efcff */
[----:B------:R1:W-:Y:S04]  /*44a0*/  STL [R1+0x4], R2 ;  /* 0x0000040201007387 */ /* 0x0003e80000100800 */
[----:B------:R1:W-:Y:S01]  /*44b0*/  STL [R1+0x18], R106 ;  /* 0x0000186a01007387 */ /* 0x0003e20000100800 */
[----:B------:R-:W-:Y:S01]  /*44c0*/  BSSY B0, `(.L_x_479) ;  /* 0x0000022000007945 */ /* 0x000fe20003800000 */
[----:B------:R-:W-:Y:S01]  /*44d0*/  IADD3 R58, R110, -0x1, RZ ;  /* 0xffffffff6e3a7810 */ /* 0x000fe20007ffe0ff */
[----:B------:R-:W-:Y:S05]  /*44e0*/  @P0 BRA `(.L_x_480) ;  /* 0x000001f000000947 */ /* 0x000fea0003800000 */
[----:B--2-4-:R-:W-:Y:S05]  /*44f0*/  BRA.DIV ~URZ, `(.L_x_481) ;  /* 0x00015c027f007947 */ /* 0x014fea000b800000 */
[----:B------:R2:W3:Y:S04]  /*4500*/  SHFL.IDX PT, R4, R8, 0x1, 0x181f ;  /* 0x00381f0008047f89 */ /* 0x0004e800000e0000 */
[----:B-1----:R2:W1:Y:S02]  /*4510*/  SHFL.IDX PT, R2, R11, 0x1, 0x181f ;  /* 0x00381f000b027f89 */ /* 0x00246400000e0000 */
.L_x_637:
[----:B------:R-:W4:Y:S04]  /*4520*/  LDL R6, [R1+0xc4] ;  /* 0x0000c40001067983 */ /* 0x000f280000100800 */
[----:B------:R-:W5:Y:S04]  /*4530*/  LDL R14, [R1+0x44] ;  /* 0x00004400010e7983 */ /* 0x000f680000100800 */
[----:B--2---:R-:W2:Y:S04]  /*4540*/  LDL R5, [R1+0x1c] ;  /* 0x00001c0001057983 */ /* 0x004ea80000100800 */
[----:B---3--:R-:W3:Y:S04]  /*4550*/  LDL R13, [R1+0xd0] ;  /* 0x0000d000010d7983 */ /* 0x008ee80000100800 */
[----:B------:R-:W2:Y:S04]  /*4560*/  LDL R11, [R1+0x48] ;  /* 0x00004800010b7983 */ /* 0x000ea80000100800 */
[----:B------:R-:W3:Y:S04]  /*4570*/  LDL R10, [R1+0xbc] ;  /* 0x0000bc00010a7983 */ /* 0x000ee80000100800 */
[----:B------:R-:W3:Y:S04]  /*4580*/  LDL R9, [R1+0x4c] ;  /* 0x00004c0001097983 */ /* 0x000ee80000100800 */
[----:B------:R-:W3:Y:S04]  /*4590*/  LDL R3, [R1+0xb8] ;  /* 0x0000b80001037983 */ /* 0x000ee80000100800 */
[----:B------:R-:W3:Y:S01]  /*45a0*/  LDL R8, [R1+0x50] ;  /* 0x0000500001087983 */ /* 0x000ee20000100800 */
[----:B------:R-:W-:-:S02]  /*45b0*/  ISETP.LT.OR P1, PT, R0, 0x21, P1 ;  /* 0x000000210000780c */ /* 0x000fc40000f21670 */
[----:B-1--4-:R-:W-:-:S05]  /*45c0*/  IADD3 R6, P0, R2, R6, RZ ;  /* 0x0000000602067210 */ /* 0x012fca0007f1e0ff */
[----:B-----5:R-:W-:Y:S01]  /*45d0*/  IMAD.X R7, R4, 0x1, R14, P0 ;  /* 0x0000000104077824 */ /* 0x020fe200000e060e */
[----:B------:R-:W-:-:S13]  /*45e0*/  ISETP.LT.OR P0, PT, R0, 0x21, P3 ;  /* 0x000000210000780c */ /* 0x000fda0001f01670 */
[----:B------:R-:W-:Y:S01]  /*45f0*/  @!PT LDS RZ, [RZ] ;  /* 0x00000000fffff984 */ /* 0x000fe20000000800 */
[----:B------:R-:W-:Y:S01]  /*4600*/  @!PT LDS RZ, [RZ] ;  /* 0x00000000fffff984 */ /* 0x000fe20000000800 */
[----:B------:R-:W-:Y:S01]  /*4610*/  @!PT LDS RZ, [RZ] ;  /* 0x00000000fffff984 */ /* 0x000fe20000000800 */
[----:B--2---:R3:W-:Y:S02]  /*4620*/  LDGSTS.E.BYPASS.LTC128B.128 [R5+0x5080], [R6.64], !P0 ;  /* 0x0508000006057fae */ /* 0x0047e4000c101d46 */
[----:B---3--:R-:W-:-:S05]  /*4630*/  IADD3 R6, P0, R2, R13, RZ ;  /* 0x0000000d02067210 */ /* 0x008fca0007f1e0ff */
[----:B------:R-:W-:Y:S01]  /*4640*/  IMAD.X R7, R4, 0x1, R11, P0 ;  /* 0x0000000104077824 */ /* 0x000fe200000e060b */
[----:B------:R-:W-:-:S13]  /*4650*/  ISETP.LT.OR P0, PT, R0, 0x21, P4 ;  /* 0x000000210000780c */ /* 0x000fda0002701670 */
[----:B------:R1:W-:Y:S02]  /*4660*/  LDGSTS.E.BYPASS.LTC128B.128 [R5+0x6880], [R6.64], !P0 ;  /* 0x0688000006057fae */ /* 0x0003e4000c101d46 */
[----:B-1----:R-:W-:-:S05]  /*4670*/  IADD3 R6, P0, R2, R10, RZ ;  /* 0x0000000a02067210 */ /* 0x002fca0007f1e0ff */
[----:B------:R-:W-:Y:S01]  /*4680*/  IMAD.X R7, R4, 0x1, R9, P0 ;  /* 0x0000000104077824 */ /* 0x000fe200000e0609 */
[----:B------:R-:W-:-:S04]  /*4690*/  IADD3 R2, P0, R2, R3, RZ ;  /* 0x0000000302027210 */ /* 0x000fc80007f1e0ff */
[----:B------:R1:W-:Y:S01]  /*46a0*/  LDGSTS.E.BYPASS.LTC128B.128 [R5+0x8080], [R6.64], !P1 ;  /* 0x0808000006057fae */ /* 0x0003e2000c901d46 */
[----:B------:R-:W-:Y:S01]  /*46b0*/  IMAD.X R3, R4, 0x1, R8, P0 ;  /* 0x0000000104037824 */ /* 0x000fe200000e0608 */
[----:B------:R-:W-:-:S13]  /*46c0*/  ISETP.LT.OR P0, PT, R0, 0x21, P2 ;  /* 0x000000210000780c */ /* 0x000fda0001701670 */
[----:B------:R1:W-:Y:S02]  /*46d0*/  LDGSTS.E.BYPASS.LTC128B.128 [R5+0x9880], [R2.64], !P0 ;  /* 0x0988000002057fae */ /* 0x0003e4000c101d46 */
.L_x_480:
[----:B--2-4-:R-:W-:Y:S05]  /*46e0*/  BSYNC B0 ;  /* 0x0000000000007941 */ /* 0x014fea0003800000 */
.L_x_479:
[----:B-1----:R-:W1:Y:S04]  /*46f0*/  S2R R2, SR_TID.X ;  /* 0x0000000000027919 */ /* 0x002e680000002100 */
[----:B------:R-:W0:Y:S01]  /*4700*/  LDGDEPBAR ;  /* 0x00000000000079af */ /* 0x000e220000000000 */
[----:B-1----:R-:W-:-:S04]  /*4710*/  SHF.R.S32.HI R0, RZ, 0x1f, R2 ;  /* 0x0000001fff007819 */ /* 0x002fc80000011402 */
[----:B------:R-:W-:-:S04]  /*4720*/  LEA.HI R0, R0, R2, RZ, 0x3 ;  /* 0x0000000200007211 */ /* 0x000fc800078f18ff */
[----:B------:R-:W-:-:S04]  /*4730*/  LOP3.LUT R0, R0, 0xfffffff8, RZ, 0xc0, !PT ;  /* 0xfffffff800007812 */ /* 0x000fc800078ec0ff */
[----:B------:R-:W-:Y:S01]  /*4740*/  IADD3 R0, -R0, R2, RZ ;  /* 0x0000000200007210 */ /* 0x000fe20007ffe1ff */
[----:B------:R-:W-:Y:S01]  /*4750*/  WARPSYNC 0xffffffff ;  /* 0xffffffff00007948 */ /* 0x000fe20003800000 */
[----:B------:R-:W2:Y:S02]  /*4760*/  LDL R2, [R1+0x70] ;  /* 0x0000700001027983 */ /* 0x000ea40000100800 */
[----:B------:R-:W-:Y:S02]  /*4770*/  LOP3.LUT P0, RZ, R0, 0x4, RZ, 0xc0, !PT ;  /* 0x0000000400ff7812 */ /* 0x000fe4000780c0ff */
[----:B------:R-:W-:Y:S01]  /*4780*/  MOV R0, 0x40 ;  /* 0x0000004000007802 */ /* 0x000fe20000000f00 */
[----:B------:R-:W-:Y:S03]  /*4790*/  HMMA.16816.F32 R4, R160, R16, RZ ;  /* 0x00000010a004723c */ /* 0x000fe600000018ff */
[----:B------:R-:W-:-:S04]  /*47a0*/  SEL R0, R0, 0xffffffc0, !P0 ;  /* 0xffffffc000007807 */ /* 0x000fc80004000000 */
[-C--:B------:R-:W-:Y:S01]  /*47b0*/  IADD3 R238, R236, R0.reuse, RZ ;  /* 0x00000000ecee7210 */ /* 0x080fe20007ffe0ff */
[----:B------:R-:W-:Y:S04]  /*47c0*/  HMMA.16816.F32 R8, R160, R18, RZ ;  /* 0x00000012a008723c */ /* 0x000fe800000018ff */
[----:B------:R-:W1:Y:S11]  /*47d0*/  LDSM.16.M88.4 R20, [R238] ;  /* 0x00000000ee14783b */ /* 0x000e760000000200 */
[----:B------:R-:W-:Y:S01]  /*47e0*/  @!UPT UIADD3 URZ, URZ, URZ, URZ ;  /* 0x0000003f3f3ff290 */ /* 0x000fe2000fffe03f */
[C---:B------:R-:W-:Y:S08]  /*47f0*/  HMMA.16816.F32 R4, R164.reuse, R24, R4 ;  /* 0x00000018a404723c */ /* 0x040ff00000001804 */
[----:B------:R-:W-:Y:S08]  /*4800*/  HMMA.16816.F32 R8, R164, R26, R8 ;  /* 0x0000001aa408723c */ /* 0x000ff00000001808 */
[----:B------:R-:W-:Y:S08]  /*4810*/  HMMA.16816.F32 R16, R160, R30, RZ ;  /* 0x0000001ea010723c */ /* 0x000ff000000018ff */
[----:B-1----:R-:W-:Y:S08]  /*4820*/  HMMA.16816.F32 R24, R180, R20, R4 ;  /* 0x00000014b418723c */ /* 0x002ff00000001804 */
[----:B------:R-:W-:Y:S08]  /*4830*/  HMMA.16816.F32 R4, R160, R28, RZ ;  /* 0x0000001ca004723c */ /* 0x000ff000000018ff */
[----:B------:R-:W-:Y:S01]  /*4840*/  HMMA.16816.F32 R32, R180, R22, R8 ;  /* 0x00000016b420723c */ /* 0x000fe20000001808 */
[----:B------:R-:W1:Y:S11]  /*4850*/  LDSM.16.M88.4 R20, [R238+0x800] ;  /* 0x00080000ee14783b */ /* 0x000e760000000200 */
[----:B------:R-:W-:Y:S04]  /*4860*/  @!UPT UIADD3 URZ, URZ, URZ, URZ ;  /* 0x0000003f3f3ff290 */ /* 0x000fe8000fffe03f */
[C---:B------:R-:W-:Y:S08]  /*4870*/  HMMA.16816.F32 R8, R164.reuse, R36, R4 ;  /* 0x00000024a408723c */ /* 0x040ff00000001804 */
[----:B------:R-:W-:Y:S08]  /*4880*/  HMMA.16816.F32 R4, R164, R38, R16 ;  /* 0x00000026a404723c */ /* 0x000ff00000001810 */
[----:B------:R-:W-:Y:S08]  /*4890*/  HMMA.16816.F32 R16, R160, R40, RZ ;  /* 0x00000028a010723c */ /* 0x000ff000000018ff */
[C---:B-1----:R-:W-:Y:S08]  /*48a0*/  HMMA.16816.F32 R48, R180.reuse, R20, R8 ;  /* 0x00000014b430723c */ /* 0x042ff00000001808 */
[----:B------:R-:W-:Y:S08]  /*48b0*/  HMMA.16816.F32 R36, R180, R22, R4 ;  /* 0x00000016b424723c */ /* 0x000ff00000001804 */
[----:B------:R-:W-:Y:S08]  /*48c0*/  HMMA.16816.F32 R4, R160, R42, RZ ;  /* 0x0000002aa004723c */ /* 0x000ff000000018ff */
[C---:B------:R-:W-:Y:S01]  /*48d0*/  HMMA.16816.F32 R8, R164.reuse, R44, R16 ;  /* 0x0000002ca408723c */ /* 0x040fe20000001810 */
[----:B------:R-:W1:Y:S11]  /*48e0*/  LDSM.16.M88.4 R16, [R238+0x1000] ;  /* 0x00100000ee10783b */ /* 0x000e760000000200 */
[----:B------:R-:W-:Y:S04]  /*48f0*/  @!UPT UIADD3 URZ, URZ, URZ, URZ ;  /* 0x0000003f3f3ff290 */ /* 0x000fe8000fffe03f */
[----:B------:R-:W-:Y:S01]  /*4900*/  HMMA.16816.F32 R4, R164, R46, R4 ;  /* 0x0000002ea404723c */ /* 0x000fe20000001804 */
[----:B------:R-:W-:-:S05]  /*4910*/  IADD3 R237, R243, R0, RZ ;  /* 0x00000000f3ed7210 */ /* 0x000fca0007ffe0ff */
[----:B------:R-:W3:Y:S02]  /*4920*/  LDSM.16.M88.4 R20, [R237] ;  /* 0x00000000ed14783b */ /* 0x000ee40000000200 */
[C---:B-1----:R-:W-:Y:S11]  /*4930*/  HMMA.16816.F32 R28, R180.reuse, R16, R8 ;  /* 0x00000010b41c723c */ /* 0x042ff60000001808 */
[----:B------:R-:W-:Y:S05]  /*4940*/  @!UPT UIADD3 URZ, URZ, URZ, URZ ;  /* 0x0000003f3f3ff290 */ /* 0x000fea000fffe03f */
[----:B------:R-:W-:Y:S01]  /*4950*/  HMMA.16816.F32 R8, R180, R18, R4 ;  /* 0x00000012b408723c */ /* 0x000fe20000001804 */
[----:B------:R-:W1:Y:S04]  /*4960*/  LDSM.16.M88.4 R4, [R237+0x800] ;  /* 0x00080000ed04783b */ /* 0x000e680000000200 */
[----:B------:R-:W4:Y:S03]  /*4970*/  LDSM.16.M88.4 R16, [R237+0x1000] ;  /* 0x00100000ed10783b */ /* 0x000f260000000200 */
[C---:B---3--:R-:W-:Y:S08]  /*4980*/  HMMA.16816.F32 R24, R184.reuse, R20, R24 ;  /* 0x00000014b818723c */ /* 0x048ff00000001818 */
[C---:B-1----:R-:W-:Y:S08]  /*4990*/  HMMA.16816.F32 R48, R184.reuse, R4, R48 ;  /* 0x00000004b830723c */ /* 0x042ff00000001830 */
[C---:B------:R-:W-:Y:S01]  /*49a0*/  HMMA.16816.F32 R36, R184.reuse, R6, R36 ;  /* 0x00000006b824723c */ /* 0x040fe20000001824 */
[----:B------:R-:W1:Y:S07]  /*49b0*/  LDSM.16.M88.4 R4, [R236+0x1800] ;  /* 0x00180000ec04783b */ /* 0x000e6e0000000200 */
[C---:B----4-:R-:W-:Y:S08]  /*49c0*/  HMMA.16816.F32 R40, R184.reuse, R16, R28 ;  /* 0x00000010b828723c */ /* 0x050ff0000000181c */
[C---:B------:R-:W-:Y:S01]  /*49d0*/  HMMA.16816.F32 R28, R184.reuse, R18, R8 ;  /* 0x00000012b81c723c */ /* 0x040fe20000001808 */
[----:B------:R-:W3:Y:S04]  /*49e0*/  LDSM.16.M88.4 R8, [R236+0x2000] ;  /* 0x00200000ec08783b */ /* 0x000ee80000000200 */
[----:B------:R-:W4:Y:S03]  /*49f0*/  LDSM.16.M88.4 R16, [R236+0x2800] ;  /* 0x00280000ec10783b */ /* 0x000f260000000200 */
[----:B------:R-:W-:Y:S08]  /*4a00*/  HMMA.16816.F32 R20, R184, R22, R32 ;  /* 0x00000016b814723c */ /* 0x000ff00000001820 */
[C---:B-1----:R-:W-:Y:S08]  /*4a10*/  HMMA.16816.F32 R32, R188.reuse, R4, R24 ;  /* 0x00000004bc20723c */ /* 0x042ff00000001818 */
[C---:B---3--:R-:W-:Y:S08]  /*4a20*/  HMMA.16816.F32 R48, R188.reuse, R8, R48 ;  /* 0x00000008bc30723c */ /* 0x048ff00000001830 */
[C---:B------:R-:W-:Y:S01]  /*4a30*/  HMMA.16816.F32 R24, R188.reuse, R10, R36 ;  /* 0x0000000abc18723c */ /* 0x040fe20000001824 */
[----:B------:R-:W1:Y:S07]  /*4a40*/  LDSM.16.M88.4 R8, [R243+0x1800] ;  /* 0x00180000f308783b */ /* 0x000e6e0000000200 */
[C---:B------:R-:W-:Y:S01]  /*4a50*/  HMMA.16816.F32 R4, R188.reuse, R6, R20 ;  /* 0x00000006bc04723c */ /* 0x040fe20000001814 */
[----:B------:R-:W-:Y:S07]  /*4a60*/  LDSM.16.M88.4 R20, [R243+0x2000] ;  /* 0x00200000f314783b */ /* 0x000fee0000000200 */
[C---:B----4-:R-:W-:Y:S08]  /*4a70*/  HMMA.16816.F32 R36, R188.reuse, R16, R40 ;  /* 0x00000010bc24723c */ /* 0x050ff00000001828 */
[----:B------:R-:W-:Y:S01]  /*4a80*/  HMMA.16816.F32 R28, R188, R18, R28 ;  /* 0x00000012bc1c723c */ /* 0x000fe2000000181c */
[----:B------:R-:W3:Y:S07]  /*4a90*/  LDSM.16.M88.4 R16, [R243+0x2800] ;  /* 0x00280000f310783b */ /* 0x000eee0000000200 */
[C---:B-1----:R-:W-:Y:S08]  /*4aa0*/  HMMA.16816.F32 R32, R192.reuse, R8, R32 ;  /* 0x00000008c020723c */ /* 0x042ff00000001820 */
[C---:B------:R-:W-:Y:S01]  /*4ab0*/  HMMA.16816.F32 R4, R192.reuse, R10, R4 ;  /* 0x0000000ac004723c */ /* 0x040fe20000001804 */
[----:B------:R-:W1:Y:S07]  /*4ac0*/  LDSM.16.M88.4 R8, [R238+0x1800] ;  /* 0x00180000ee08783b */ /* 0x000e6e0000000200 */
[C---:B---3--:R-:W-:Y:S08]  /*4ad0*/  HMMA.16816.F32 R36, R192.reuse, R16, R36 ;  /* 0x00000010c024723c */ /* 0x048ff00000001824 */
[----:B------:R-:W-:Y:S01]  /*4ae0*/  HMMA.16816.F32 R28, R192, R18, R28 ;  /* 0x00000012c01c723c */ /* 0x000fe2000000181c */
[----:B------:R-:W3:Y:S07]  /*4af0*/  LDSM.16.M88.4 R16, [R238+0x2800] ;  /* 0x00280000ee10783b */ /* 0x000eee0000000200 */
[C---:B-1----:R-:W-:Y:S08]  /*4b00*/  HMMA.16816.F32 R32, R196.reuse, R8, R32 ;  /* 0x00000008c420723c */ /* 0x042ff00000001820 */
[----:B------:R-:W-:Y:S01]  /*4b10*/  HMMA.16816.F32 R4, R196, R10, R4 ;  /* 0x0000000ac404723c */ /* 0x000fe20000001804 */
[----:B------:R-:W1:Y:S07]  /*4b20*/  LDSM.16.M88.4 R8, [R237+0x1800] ;  /* 0x00180000ed08783b */ /* 0x000e6e0000000200 */
[C---:B------:R-:W-:Y:S08]  /*4b30*/  HMMA.16816.F32 R48, R192.reuse, R20, R48 ;  /* 0x00000014c030723c */ /* 0x040ff00000001830 */
[----:B------:R-:W-:Y:S01]  /*4b40*/  HMMA.16816.F32 R24, R192, R22, R24 ;  /* 0x00000016c018723c */ /* 0x000fe20000001818 */
[----:B------:R-:W4:Y:S07]  /*4b50*/  LDSM.16.M88.4 R20, [R238+0x2000] ;  /* 0x00200000ee14783b */ /* 0x000f2e0000000200 */
[C---:B---3--:R-:W-:Y:S08]  /*4b60*/  HMMA.16816.F32 R36, R196.reuse, R16, R36 ;  /* 0x00000010c424723c */ /* 0x048ff00000001824 */
[----:B------:R-:W-:Y:S01]  /*4b70*/  HMMA.16816.F32 R28, R196, R18, R28 ;  /* 0x00000012c41c723c */ /* 0x000fe2000000181c */
[----:B------:R-:W3:Y:S07]  /*4b80*/  LDSM.16.M88.4 R16, [R237+0x2800] ;  /* 0x00280000ed10783b */ /* 0x000eee0000000200 */
[C---:B-1----:R-:W-:Y:S08]  /*4b90*/  HMMA.16816.F32 R32, R200.reuse, R8, R32 ;  /* 0x00000008c820723c */ /* 0x042ff00000001820 */
[----:B------:R-:W-:Y:S01]  /*4ba0*/  HMMA.16816.F32 R4, R200, R10, R4 ;  /* 0x0000000ac804723c */ /* 0x000fe20000001804 */
[----:B------:R-:W1:Y:S07]  /*4bb0*/  LDSM.16.M88.4 R8, [R236+0x3000] ;  /* 0x00300000ec08783b */ /* 0x000e6e0000000200 */
[C---:B----4-:R-:W-:Y:S08]  /*4bc0*/  HMMA.16816.F32 R48, R196.reuse, R20, R48 ;  /* 0x00000014c430723c */ /* 0x050ff00000001830 */
        /* <DEDUP_REMOVED lines=18> */
[----:B------:R-:W-:Y:S11]  /*4cf0*/  HMMA.16816.F32 R20, R204, R22, R24 ;  /* 0x00000016cc14723c */ /* 0x000ff60000001818 */
[----:B------:R-:W-:Y:S05]  /*4d00*/  @!UPT UIADD3 URZ, URZ, URZ, URZ ;  /* 0x0000003f3f3ff290 */ /* 0x000fea000fffe03f */
[C---:B---3--:R-:W-:Y:S08]  /*4d10*/  HMMA.16816.F32 R48, R208.reuse, R16, R48 ;  /* 0x00000010d030723c */ /* 0x048ff00000001830 */
[C---:B------:R-:W-:Y:S01]  /*4d20*/  HMMA.16816.F32 R20, R208.reuse, R18, R20 ;  /* 0x00000012d014723c */ /* 0x040fe20000001814 */
[----:B------:R-:W3:Y:S07]  /*4d30*/  LDSM.16.M88.4 R16, [R238+0x3000] ;  /* 0x00300000ee10783b */ /* 0x000eee0000000200 */
[C---:B-1----:R-:W-:Y:S08]  /*4d40*/  HMMA.16816.F32 R36, R208.reuse, R8, R36 ;  /* 0x00000008d024723c */ /* 0x042ff00000001824 */
[----:B------:R-:W-:Y:S01]  /*4d50*/  HMMA.16816.F32 R28, R208, R10, R28 ;  /* 0x0000000ad01c723c */ /* 0x000fe2000000181c */
[----:B------:R-:W1:Y:S07]  /*4d60*/  LDSM.16.M88.4 R8, [R238+0x3800] ;  /* 0x00380000ee08783b */ /* 0x000e6e0000000200 */
[C---:B---3--:R-:W-:Y:S01]  /*4d70*/  HMMA.16816.F32 R24, R212.reuse, R18, R4 ;  /* 0x00000012d418723c */ /* 0x048fe20000001804 */
[----:B------:R-:W3:Y:S07]  /*4d80*/  LDSM.16.M88.4 R4, [R238+0x4000] ;  /* 0x00400000ee04783b */ /* 0x000eee0000000200 */
[C---:B------:R-:W-:Y:S01]  /*4d90*/  HMMA.16816.F32 R32, R212.reuse, R16, R32 ;  /* 0x00000010d420723c */ /* 0x040fe20000001820 */
[----:B------:R-:W4:Y:S07]  /*4da0*/  LDSM.16.M88.4 R16, [R237+0x3000] ;  /* 0x00300000ed10783b */ /* 0x000f2e0000000200 */
[C---:B-1----:R-:W-:Y:S08]  /*4db0*/  HMMA.16816.F32 R48, R212.reuse, R8, R48 ;  /* 0x00000008d430723c */ /* 0x042ff00000001830 */
[C---:B------:R-:W-:Y:S01]  /*4dc0*/  HMMA.16816.F32 R20, R212.reuse, R10, R20 ;  /* 0x0000000ad414723c */ /* 0x040fe20000001814 */
[----:B------:R-:W1:Y:S07]  /*4dd0*/  LDSM.16.M88.4 R8, [R237+0x3800] ;  /* 0x00380000ed08783b */ /* 0x000e6e0000000200 */
[C---:B---3--:R-:W-:Y:S08]  /*4de0*/  HMMA.16816.F32 R44, R212.reuse, R4, R36 ;  /* 0x00000004d42c723c */ /* 0x048ff00000001824 */
[----:B------:R-:W-:Y:S01]  /*4df0*/  HMMA.16816.F32 R36, R212, R6, R28 ;  /* 0x00000006d424723c */ /* 0x000fe2000000181c */
[----:B------:R-:W3:Y:S07]  /*4e00*/  LDSM.16.M88.4 R4, [R237+0x4000] ;  /* 0x00400000ed04783b */ /* 0x000eee0000000200 */
[C---:B----4-:R-:W-:Y:S08]  /*4e10*/  HMMA.16816.F32 R40, R216.reuse, R16, R32 ;  /* 0x00000010d828723c */ /* 0x050ff00000001820 */
[C---:B------:R-:W-:Y:S01]  /*4e20*/  HMMA.16816.F32 R28, R216.reuse, R18, R24 ;  /* 0x00000012d81c723c */ /* 0x040fe20000001818 */
[----:B------:R-:W-:Y:S07]  /*4e30*/  LDSM.16.M88.4 R16, [R236+0x5000] ;  /* 0x00500000ec10783b */ /* 0x000fee0000000200 */
[C---:B-1----:R-:W-:Y:S08]  /*4e40*/  HMMA.16816.F32 R32, R216.reuse, R8, R48 ;  /* 0x00000008d820723c */ /* 0x042ff00000001830 */
[C---:B------:R-:W-:Y:S01]  /*4e50*/  HMMA.16816.F32 R24, R216.reuse, R10, R20 ;  /* 0x0000000ad818723c */ /* 0x040fe20000001814 */
[----:B------:R-:W1:Y:S07]  /*4e60*/  LDSM.16.M88.4 R8, [R236+0x4800] ;  /* 0x00480000ec08783b */ /* 0x000e6e0000000200 */
[----:B---3--:R-:W-:Y:S08]  /*4e70*/  HMMA.16816.F32 R20, R216, R4, R44 ;  /* 0x00000004d814723c */ /* 0x008ff0000000182c */
[C---:B-1----:R-:W-:Y:S08]  /*4e80*/  HMMA.16816.F32 R48, R220.reuse, R8, R40 ;  /* 0x00000008dc30723c */ /* 0x042ff00000001828 */
[C---:B------:R-:W-:Y:S01]  /*4e90*/  HMMA.16816.F32 R44, R220.reuse, R10, R28 ;  /* 0x0000000adc2c723c */ /* 0x040fe2000000181c */
[----:B------:R-:W1:Y:S07]  /*4ea0*/  LDSM.16.M88.4 R8, [R236+0x5800] ;  /* 0x00580000ec08783b */ /* 0x000e6e0000000200 */
[----:B------:R-:W-:Y:S01]  /*4eb0*/  HMMA.16816.F32 R40, R220, R16, R32 ;  /* 0x00000010dc28723c */ /* 0x000fe20000001820 */
[----:B------:R-:W3:Y:S07]  /*4ec0*/  LDSM.16.M88.4 R32, [R243+0x4800] ;  /* 0x00480000f320783b */ /* 0x000eee0000000200 */
[----:B------:R-:W-:Y:S08]  /*4ed0*/  HMMA.16816.F32 R4, R216, R6, R36 ;  /* 0x00000006d804723c */ /* 0x000ff00000001824 */
[C---:B------:R-:W-:Y:S01]  /*4ee0*/  HMMA.16816.F32 R36, R220.reuse, R18, R24 ;  /* 0x00000012dc24723c */ /* 0x040fe20000001818 */
[----:B------:R-:W-:Y:S04]  /*4ef0*/  LDSM.16.M88.4 R16, [R243+0x5800] ;  /* 0x00580000f310783b */ /* 0x000fe80000000200 */
[----:B------:R-:W-:Y:S03]  /*4f00*/  LDSM.16.M88.4 R24, [R238+0x4800] ;  /* 0x00480000ee18783b */ /* 0x000fe60000000200 */
[C---:B-1----:R-:W-:Y:S01]  /*4f10*/  HMMA.16816.F32 R28, R220.reuse, R8, R20 ;  /* 0x00000008dc1c723c */ /* 0x042fe20000001814 */
[----:B------:R-:W1:Y:S07]  /*4f20*/  LDSM.16.M88.4 R20, [R243+0x5000] ;  /* 0x00500000f314783b */ /* 0x000e6e0000000200 */
[----:B------:R-:W-:Y:S08]  /*4f30*/  HMMA.16816.F32 R8, R220, R10, R4 ;  /* 0x0000000adc08723c */ /* 0x000ff00000001804 */
[C---:B---3--:R-:W-:Y:S08]  /*4f40*/  HMMA.16816.F32 R4, R224.reuse, R32, R48 ;  /* 0x00000020e004723c */ /* 0x048ff00000001830 */
[C---:B------:R-:W-:Y:S08]  /*4f50*/  HMMA.16816.F32 R32, R224.reuse, R34, R44 ;  /* 0x00000022e020723c */ /* 0x040ff0000000182c */
[C---:B-1----:R-:W-:Y:S08]  /*4f60*/  HMMA.16816.F32 R52, R224.reuse, R20, R40 ;  /* 0x00000014e034723c */ /* 0x042ff00000001828 */
[C---:B------:R-:W-:Y:S01]  /*4f70*/  HMMA.16816.F32 R48, R224.reuse, R22, R36 ;  /* 0x00000016e030723c */ /* 0x040fe20000001824 */
[----:B------:R-:W1:Y:S04]  /*4f80*/  LDSM.16.M88.4 R20, [R237+0x4800] ;  /* 0x00480000ed14783b */ /* 0x000e680000000200 */
[----:B------:R-:W-:Y:S03]  /*4f90*/  LDSM.16.M88.4 R36, [R238+0x5800] ;  /* 0x00580000ee24783b */ /* 0x000fe60000000200 */
[C---:B------:R-:W-:Y:S08]  /*4fa0*/  HMMA.16816.F32 R40, R224.reuse, R16, R28 ;  /* 0x00000010e028723c */ /* 0x040ff0000000181c */
[----:B------:R-:W-:Y:S01]  /*4fb0*/  HMMA.16816.F32 R44, R224, R18, R8 ;  /* 0x00000012e02c723c */ /* 0x000fe20000001808 */
[----:B------:R-:W3:Y:S07]  /*4fc0*/  LDSM.16.M88.4 R16, [R238+0x5000] ;  /* 0x00500000ee10783b */ /* 0x000eee0000000200 */
[C---:B------:R-:W-:Y:S08]  /*4fd0*/  HMMA.16816.F32 R4, R228.reuse, R24, R4 ;  /* 0x00000018e404723c */ /* 0x040ff00000001804 */
[----:B------:R-:W-:Y:S01]  /*4fe0*/  HMMA.16816.F32 R28, R228, R26, R32 ;  /* 0x0000001ae41c723c */ /* 0x000fe20000001820 */
[----:B------:R-:W4:Y:S11]  /*4ff0*/  LDSM.16.M88.4 R32, [R237+0x5000] ;  /* 0x00500000ed20783b */ /* 0x000f360000000200 */
[----:B------:R-:W-:Y:S04]  /*5000*/  @!UPT UIADD3 URZ, URZ, URZ, URZ ;  /* 0x0000003f3f3ff290 */ /* 0x000fe8000fffe03f */
[----:B-1----:R-:W-:Y:S08]  /*5010*/  HMMA.16816.F32 R24, R232, R20, R4 ;  /* 0x00000014e818723c */ /* 0x002ff00000001804 */
[----:B---3--:R-:W-:Y:S08]  /*5020*/  HMMA.16816.F32 R8, R228, R16, R52 ;  /* 0x00000010e408723c */ /* 0x008ff00000001834 */
[----:B------:R-:W-:Y:S08]  /*5030*/  HMMA.16816.F32 R20, R232, R22, R28 ;  /* 0x00000016e814723c */ /* 0x000ff0000000181c */
[----:B------:R-:W-:Y:S01]  /*5040*/  FMUL.FTZ R0, R24, c[0x0][0x320] ;  /* 0x0000c80018007a20 */ /* 0x000fe20000410000 */
[C---:B------:R-:W-:Y:S08]  /*5050*/  HMMA.16816.F32 R40, R228.reuse, R36, R40 ;  /* 0x00000024e428723c */ /* 0x040ff00000001828 */
[C---:B------:R-:W-:Y:S01]  /*5060*/  HMMA.16816.F32 R36, R228.reuse, R38, R44 ;  /* 0x00000026e424723c */ /* 0x040fe2000000182c */
[----:B------:R1:W3:Y:S07]  /*5070*/  MUFU.TANH R45, R0 ;  /* 0x00000000002d7308 */ /* 0x0002ee0000002400 */
[----:B------:R-:W-:Y:S01]  /*5080*/  HMMA.16816.F32 R4, R228, R18, R48 ;  /* 0x00000012e404723c */ /* 0x000fe20000001830 */
[----:B-1----:R-:W-:-:S04]  /*5090*/  FMUL.FTZ R0, R25, c[0x0][0x320] ;  /* 0x0000c80019007a20 */ /* 0x002fc80000410000 */
[----:B------:R1:W1:Y:S03]  /*50a0*/  MUFU.TANH R15, R0 ;  /* 0x00000000000f7308 */ /* 0x0002660000002400 */
[----:B----4-:R-:W-:Y:S01]  /*50b0*/  HMMA.16816.F32 R16, R232, R32, R8 ;  /* 0x00000020e810723c */ /* 0x010fe20000001808 */
[----:B------:R-:W4:Y:S01]  /*50c0*/  LDSM.16.M88.4 R8, [R237+0x5800] ;  /* 0x00580000ed08783b */ /* 0x000f220000000200 */
[----:B--2---:R-:W-:Y:S01]  /*50d0*/  ISETP.GT.AND P0, PT, R58, R2, PT ;  /* 0x000000023a00720c */ /* 0x004fe20003f04270 */
[----:B------:R-:W-:-:S04]  /*50e0*/  DEPBAR.LE SB0, 0x0 ;  /* 0x000080000000791a */ /* 0x000fc80000000000 */
[----:B-1----:R-:W-:-:S04]  /*50f0*/  FMUL.FTZ R0, R26, c[0x0][0x320] ;  /* 0x0000c8001a007a20 */ /* 0x002fc80000410000 */
[----:B------:R1:W2:Y:S02]  /*5100*/  MUFU.TANH R46, R0 ;  /* 0x00000000002e7308 */ /* 0x0002a40000002400 */
[----:B-1----:R-:W-:-:S06]  /*5110*/  FMUL.FTZ R0, R27, c[0x0][0x320] ;  /* 0x0000c8001b007a20 */ /* 0x002fcc0000410000 */
[----:B------:R1:W1:Y:S01]  /*5120*/  MUFU.TANH R44, R0 ;  /* 0x00000000002c7308 */ /* 0x0002620000002400 */
[----:B------:R-:W-:Y:S01]  /*5130*/  HMMA.16816.F32 R4, R232, R34, R4 ;  /* 0x00000022e804723c */ /* 0x000fe20000001804 */
        /* <DEDUP_REMOVED lines=14> */
[----:B-1----:R-:W-:Y:S02]  /*5220*/  FMUL.FTZ R0, R19, c[0x0][0x320] ;  /* 0x0000c80013007a20 */ /* 0x002fe40000410000 */
[----:B----4-:R-:W-:Y:S04]  /*5230*/  HMMA.16816.F32 R16, R232, R8, R40 ;  /* 0x00000008e810723c */ /* 0x010fe80000001828 */
[----:B------:R1:W4:Y:S02]  /*5240*/  MUFU.TANH R32, R0 ;  /* 0x0000000000207308 */ /* 0x0003240000002400 */
[----:B-1----:R-:W-:-:S06]  /*5250*/  FMUL.FTZ R0, R4, c[0x0][0x320] ;  /* 0x0000c80004007a20 */ /* 0x002fcc0000410000 */
        /* <DEDUP_REMOVED lines=22> */
[----:B------:R-:W-:Y:S01]  /*53c0*/  BSSY B1, `(.L_x_482) ;  /* 0x0000085000017945 */ /* 0x000fe20003800000 */
[----:B-1----:R-:W-:-:S06]  /*53d0*/  FMUL.FTZ R0, R7, c[0x0][0x320] ;  /* 0x0000c80007007a20 */ /* 0x002fcc0000410000 */
[----:B------:R1:W1:Y:S01]  /*53e0*/  MUFU.TANH R25, R0 ;  /* 0x0000000000197308 */ /* 0x0002620000002400 */
[C---:B------:R-:W-:Y:S02]  /*53f0*/  IADD3 R252, R243.reuse, 0x4800, RZ ;  /* 0x00004800f3fc7810 */ /* 0x040fe40007ffe0ff */
[C---:B------:R-:W-:Y:S02]  /*5400*/  IADD3 R251, R243.reuse, 0x5800, RZ ;  /* 0x00005800f3fb7810 */ /* 0x040fe40007ffe0ff */
[C---:B------:R-:W-:Y:S02]  /*5410*/  IADD3 R250, R243.reuse, 0x5000, RZ ;  /* 0x00005000f3fa7810 */ /* 0x040fe40007ffe0ff */
[C---:B------:R-:W-:Y:S02]  /*5420*/  IADD3 R249, R243.reuse, 0x3000, RZ ;  /* 0x00003000f3f97810 */ /* 0x040fe40007ffe0ff */
[C---:B------:R-:W-:Y:S02]  /*5430*/  IADD3 R248, R243.reuse, 0x4000, RZ ;  /* 0x00004000f3f87810 */ /* 0x040fe40007ffe0ff */
[----:B------:R-:W-:-:S02]  /*5440*/  IADD3 R247, R243, 0x3800, RZ ;  /* 0x00003800f3f77810 */ /* 0x000fc40007ffe0ff */
[C---:B------:R-:W-:Y:S02]  /*5450*/  IADD3 R246, R243.reuse, 0x1800, RZ ;  /* 0x00001800f3f67810 */ /* 0x040fe40007ffe0ff */
[C---:B------:R-:W-:Y:S02]  /*5460*/  IADD3 R245, R243.reuse, 0x2800, RZ ;  /* 0x00002800f3f57810 */ /* 0x040fe40007ffe0ff */
[----:B------:R-:W-:Y:S01]  /*5470*/  IADD3 R244, R243, 0x2000, RZ ;  /* 0x00002000f3f47810 */ /* 0x000fe20007ffe0ff */
[----:B------:R-:W-:Y:S06]  /*5480*/  BAR.SYNC.DEFER_BLOCKING 0x0 ;  /* 0x0000000000007b1d */ /* 0x000fec0000010000 */
[----:B------:R-:W-:Y:S05]  /*5490*/  @!P0 BRA `(.L_x_483) ;  /* 0x0000077000008947 */ /* 0x000fea0003800000 */
[----:B-1234-:R-:W2:Y:S04]  /*54a0*/  LDL R2, [R1+0x84] ;  /* 0x0000840001027983 */ /* 0x01eea80000100800 */
[----:B------:R-:W2:Y:S04]  /*54b0*/  LDL R3, [R1+0x178] ;  /* 0x0001780001037983 */ /* 0x000ea80000100800 */
[----:B------:R-:W3:Y:S01]  /*54c0*/  LDL.64 R60, [R1+0x98] ;  /* 0x00009800013c7983 */ /* 0x000ee20000100a00 */
[----:B------:R-:W-:-:S03]  /*54d0*/  IMAD.MOV.U32 R62, RZ, RZ, c[0x0][0x2b8] ;  /* 0x0000ae00ff3e7624 */ /* 0x000fc600078e00ff */
[----:B------:R-:W4:Y:S02]  /*54e0*/  LDL R59, [R1+0xac] ;  /* 0x0000ac00013b7983 */ /* 0x000f240000100800 */
[----:B------:R-:W-:Y:S01]  /*54f0*/  ISETP.NE.AND P2, PT, R62, 0x1, PT ;  /* 0x000000013e00780c */ /* 0x000fe20003f45270 */
[----:B------:R-:W-:Y:S01]  /*5500*/  IMAD.MOV.U32 R16, RZ, RZ, RZ ;  /* 0x000000ffff107224 */ /* 0x000fe200078e00ff */
[----:B------:R-:W5:Y:S04]  /*5510*/  LDL.64 R8, [R1+0x90] ;  /* 0x0000900001087983 */ /* 0x000f680000100a00 */
[----:B------:R-:W3:Y:S01]  /*5520*/  LDL R7, [R1+0x88] ;  /* 0x0000880001077983 */ /* 0x000ee20000100800 */
[C---:B--2---:R-:W-:Y:S02]  /*5530*/  IADD3 R2, R3.reuse, R57, R2 ;  /* 0x0000003903027210 */ /* 0x044fe40007ffe002 */
[----:B------:R-:W-:-:S02]  /*5540*/  ISETP.GT.AND P1, PT, R3, 0x2f, PT ;  /* 0x0000002f0300780c */ /* 0x000fc40003f24270 */
        /* <DEDUP_REMOVED lines=9> */
[----:B------:R-:W-:-:S03]  /*55e0*/  IMAD.MOV R0, RZ, RZ, -R0 ;  /* 0x000000ffff007224 */ /* 0x000fc600078e0a00 */
[----:B------:R-:W1:Y:S01]  /*55f0*/  S2R R17, SR_TID.X ;  /* 0x0000000000117919 */ /* 0x000e620000002100 */
[----:B------:R-:W-:-:S05]  /*5600*/  IMAD R2, R0, c[0x0][0x2b8], R2 ;  /* 0x0000ae0000027a24 */ /* 0x000fca00078e0202 */
[----:B------:R-:W-:Y:S01]  /*5610*/  SHF.R.S32.HI R0, RZ, 0x1f, R2 ;  /* 0x0000001fff007819 */ /* 0x000fe20000011402 */
[----:B------:R3:W-:Y:S04]  /*5620*/  STL [R1+0x38], R2 ;  /* 0x0000380201007387 */ /* 0x0007e80000100800 */
[----:B------:R-:W-:-:S04]  /*5630*/  IMAD R0, R0, c[0x0][0x1e0], RZ ;  /* 0x0000780000007a24 */ /* 0x000fc800078e02ff */
[----:B------:R-:W-:Y:S01]  /*5640*/  IMAD R0, R2, c[0x0][0x1e4], R0 ;  /* 0x0000790002007a24 */ /* 0x000fe200078e0200 */
[----:B-1----:R-:W-:-:S04]  /*5650*/  SHF.R.S32.HI R6, RZ, 0x1f, R17 ;  /* 0x0000001fff067819 */ /* 0x002fc80000011411 */
[----:B------:R-:W-:Y:S01]  /*5660*/  LEA.HI R6, R6, R17, RZ, 0x3 ;  /* 0x0000001106067211 */ /* 0x000fe200078f18ff */
[----:B---3--:R-:W-:-:S03]  /*5670*/  IMAD.WIDE.U32 R2, R2, c[0x0][0x1e0], RZ ;  /* 0x0000780002027a25 */ /* 0x008fc600078e00ff */
[----:B------:R-:W-:Y:S01]  /*5680*/  SHF.R.S32.HI R6, RZ, 0x3, R6 ;  /* 0x00000003ff067819 */ /* 0x000fe20000011406 */
[----:B------:R-:W-:Y:S01]  /*5690*/  IMAD.IADD R3, R3, 0x1, R0 ;  /* 0x0000000103037824 */ /* 0x000fe200078e0200 */
[----:B--2---:R1:W-:Y:S01]  /*56a0*/  STL [R1+0x28], R16 ;  /* 0x0000281001007387 */ /* 0x0043e20000100800 */
[----:B------:R-:W-:Y:S02]  /*56b0*/  SHF.R.S32.HI R0, RZ, 0x1f, R16 ;  /* 0x0000001fff007819 */ /* 0x000fe40000011410 */
[----:B------:R-:W-:-:S04]  /*56c0*/  IMAD.WIDE.U32 R2, R16, c[0x0][0x1f0], R2 ;  /* 0x00007c0010027a25 */ /* 0x000fc800078e0002 */
[----:B------:R-:W-:-:S04]  /*56d0*/  IMAD R0, R0, c[0x0][0x1f0], RZ ;  /* 0x00007c0000007a24 */ /* 0x000fc800078e02ff */
[----:B------:R-:W-:Y:S01]  /*56e0*/  IMAD R4, R16, c[0x0][0x1f4], R0 ;  /* 0x00007d0010047a24 */ /* 0x000fe200078e0200 */
[----:B-----5:R-:W-:-:S04]  /*56f0*/  IADD3 R0, P0, R8, R2, RZ ;  /* 0x0000000208007210 */ /* 0x020fc80007f1e0ff */
[----:B------:R-:W-:Y:S02]  /*5700*/  IADD3.X R2, R7, R3, R4, P0, !PT ;  /* 0x0000000307027210 */ /* 0x000fe400007fe404 */
[----:B------:R-:W-:Y:S02]  /*5710*/  IADD3 R7, -R6, 0x30, RZ ;  /* 0x0000003006077810 */ /* 0x000fe40007ffe1ff */
[C---:B------:R-:W-:Y:S02]  /*5720*/  LEA R6, P0, R0.reuse, c[0x0][0x1c8], 0x1 ;  /* 0x0000720000067a11 */ /* 0x040fe400078008ff */
[----:B------:R-:W-:Y:S02]  /*5730*/  ISETP.GE.AND P1, PT, R7, 0x1, PT ;  /* 0x000000010700780c */ /* 0x000fe40003f26270 */
[----:B------:R-:W-:Y:S01]  /*5740*/  LEA.HI.X R5, R0, c[0x0][0x1cc], R2, 0x1, P0 ;  /* 0x0000730000057a11 */ /* 0x000fe200000f0c02 */
[----:B------:R-:W-:Y:S08]  /*5750*/  BRA.DIV ~URZ, `(.L_x_484) ;  /* 0x00014ab27f007947 */ /* 0x000ff0000b800000 */
[----:B------:R2:W3:Y:S02]  /*5760*/  SHFL.IDX PT, R4, R5, RZ, 0x181f ;  /* 0x00181fff05047589 */ /* 0x0004e400000e0000 */
.L_x_638:
[----:B------:R-:W-:Y:S05]  /*5770*/  BRA.DIV ~URZ, `(.L_x_485) ;  /* 0x00014b227f007947 */ /* 0x000fea000b800000 */
[----:B------:R4:W1:Y:S02]  /*5780*/  SHFL.IDX PT, R0, R6, RZ, 0x181f ;  /* 0x00181fff06007589 */ /* 0x00086400000e0000 */
.L_x_639:
[----:B------:R-:W-:Y:S01]  /*5790*/  BSSY B0, `(.L_x_486) ;  /* 0x0000022000007945 */ /* 0x000fe20003800000 */
[----:B------:R-:W-:Y:S05]  /*57a0*/  @!P1 BRA `(.L_x_487) ;  /* 0x0000020000009947 */ /* 0x000fea0003800000 */
[----:B------:R-:W5:Y:S04]  /*57b0*/  LDL R3, [R1+0x40] ;  /* 0x0000400001037983 */ /* 0x000f680000100800 */
[----:B--2---:R-:W2:Y:S04]  /*57c0*/  LDL R2, [R1+0xc4] ;  /* 0x0000c40001027983 */ /* 0x004ea80000100800 */
[----:B----4-:R-:W4:Y:S04]  /*57d0*/  LDL R40, [R1+0x44] ;  /* 0x0000440001287983 */ /* 0x010f280000100800 */
        /* <DEDUP_REMOVED lines=8> */
[----:B-1----:R-:W3:Y:S04]  /*5860*/  LDL R16, [R1+0xb8] ;  /* 0x0000b80001107983 */ /* 0x002ee80000100800 */
[----:B------:R-:W3:Y:S01]  /*5870*/  LDL R9, [R1+0x50] ;  /* 0x0000500001097983 */ /* 0x000ee20000100800 */
[----:B-----5:R-:W-:-:S02]  /*5880*/  ISETP.GE.AND P0, PT, R3, c[0x0][0x1d4], PT ;  /* 0x0000750003007a0c */ /* 0x020fc40003f06270 */
[----:B--2---:R-:W-:-:S05]  /*5890*/  IADD3 R2, P1, R0, R2, RZ ;  /* 0x0000000200027210 */ /* 0x004fca0007f3e0ff */
[----:B----4-:R-:W-:-:S06]  /*58a0*/  IMAD.X R3, R4, 0x1, R40, P1 ;  /* 0x0000000104037824 */ /* 0x010fcc00008e0628 */
[----:B------:R-:W-:Y:S01]  /*58b0*/  @!PT LDS RZ, [RZ] ;  /* 0x00000000fffff984 */ /* 0x000fe20000000800 */
[----:B------:R-:W-:Y:S01]  /*58c0*/  @!PT LDS RZ, [RZ] ;  /* 0x00000000fffff984 */ /* 0x000fe20000000800 */
[----:B------:R-:W-:Y:S01]  /*58d0*/  @!PT LDS RZ, [RZ] ;  /* 0x00000000fffff984 */ /* 0x000fe20000000800 */
[----:B---3--:R1:W-:Y:S01]  /*58e0*/  LDGSTS.E.BYPASS.LTC128B.128 [R8+0x14080], [R2.64], !P0 ;  /* 0x1408000002087fae */ /* 0x0083e2000c101d46 */
[----:B------:R-:W-:Y:S02]  /*58f0*/  ISETP.GE.AND P0, PT, R39, c[0x0][0x1d4], PT ;  /* 0x0000750027007a0c */ /* 0x000fe40003f06270 */
[----:B-1----:R-:W-:-:S05]  /*5900*/  IADD3 R2, P1, R0, R38, RZ ;  /* 0x0000002600027210 */ /* 0x002fca0007f3e0ff */
[----:B------:R-:W-:-:S06]  /*5910*/  IMAD.X R3, R4, 0x1, R37, P1 ;  /* 0x0000000104037824 */ /* 0x000fcc00008e0625 */
[----:B------:R1:W-:Y:S01]  /*5920*/  LDGSTS.E.BYPASS.LTC128B.128 [R8+0x15880], [R2.64], !P0 ;  /* 0x1588000002087fae */ /* 0x0003e2000c101d46 */
[----:B------:R-:W-:Y:S02]  /*5930*/  ISETP.GE.AND P0, PT, R36, c[0x0][0x1d4], PT ;  /* 0x0000750024007a0c */ /* 0x000fe40003f06270 */
[----:B-1----:R-:W-:-:S05]  /*5940*/  IADD3 R2, P1, R0, R19, RZ ;  /* 0x0000001300027210 */ /* 0x002fca0007f3e0ff */
[----:B------:R-:W-:-:S06]  /*5950*/  IMAD.X R3, R4, 0x1, R18, P1 ;  /* 0x0000000104037824 */ /* 0x000fcc00008e0612 */
[----:B------:R1:W-:Y:S01]  /*5960*/  LDGSTS.E.BYPASS.LTC128B.128 [R8+0x17080], [R2.64], !P0 ;  /* 0x1708000002087fae */ /* 0x0003e2000c101d46 */
[----:B------:R-:W-:Y:S02]  /*5970*/  ISETP.GE.AND P0, PT, R17, c[0x0][0x1d4], PT ;  /* 0x0000750011007a0c */ /* 0x000fe40003f06270 */
[----:B-1----:R-:W-:-:S05]  /*5980*/  IADD3 R2, P1, R0, R16, RZ ;  /* 0x0000001000027210 */ /* 0x002fca0007f3e0ff */
[----:B------:R-:W-:-:S06]  /*5990*/  IMAD.X R3, R4, 0x1, R9, P1 ;  /* 0x0000000104037824 */ /* 0x000fcc00008e0609 */
[----:B------:R1:W-:Y:S02]  /*59a0*/  LDGSTS.E.BYPASS.LTC128B.128 [R8+0x18880], [R2.64], !P0 ;  /* 0x1888000002087fae */ /* 0x0003e4000c101d46 */
.L_x_487:
[----:B------:R-:W-:Y:S05]  /*59b0*/  BSYNC B0 ;  /* 0x0000000000007941 */ /* 0x000fea0003800000 */
.L_x_486:
[----:B------:R-:W-:Y:S01]  /*59c0*/  ISETP.GE.AND P0, PT, R7, 0x21, PT ;  /* 0x000000210700780c */ /* 0x000fe20003f06270 */
[----:B------:R-:W-:Y:S06]  /*59d0*/  BRA.DIV ~URZ, `(.L_x_488) ;  /* 0x000149527f007947 */ /* 0x000fec000b800000 */
[----:B---3--:R3:W2:Y:S04]  /*59e0*/  SHFL.IDX PT, R4, R5, 0x1, 0x181f ;  /* 0x00381f0005047f89 */ /* 0x0086a800000e0000 */
[----:B-1----:R3:W1:Y:S02]  /*59f0*/  SHFL.IDX PT, R0, R6, 0x1, 0x181f ;  /* 0x00381f0006007f89 */ /* 0x00266400000e0000 */
.L_x_640:
[----:B------:R-:W-:Y:S05]  /*5a00*/  @!P0 BRA `(.L_x_483) ;  /* 0x0000020000008947 */ /* 0x000fea0003800000 */
        /* <DEDUP_REMOVED lines=14> */
[----:B-1-3--:R-:W-:-:S05]  /*5af0*/  IADD3 R2, P1, R0, R2, RZ ;  /* 0x0000000200027210 */ /* 0x00afca0007f3e0ff */
[----:B----4-:R-:W-:-:S06]  /*5b00*/  IMAD.X R3, R4, 0x1, R37, P1 ;  /* 0x0000000104037824 */ /* 0x010fcc00008e0625 */
[----:B------:R-:W-:Y:S01]  /*5b10*/  @!PT LDS RZ, [RZ] ;  /* 0x00000000fffff984 */ /* 0x000fe20000000800 */
[----:B------:R-:W-:Y:S01]  /*5b20*/  @!PT LDS RZ, [RZ] ;  /* 0x00000000fffff984 */ /* 0x000fe20000000800 */
[----:B------:R-:W-:Y:S01]  /*5b30*/  @!PT LDS RZ, [RZ] ;  /* 0x00000000fffff984 */ /* 0x000fe20000000800 */
[----:B--2---:R1:W-:Y:S01]  /*5b40*/  LDGSTS.E.BYPASS.LTC128B.128 [R5+0x15080], [R2.64], !P0 ;  /* 0x1508000002057fae */ /* 0x0043e2000c101d46 */
        /* <DEDUP_REMOVED lines=12> */
.L_x_483:
[----:B-1234-:R-:W-:Y:S05]  /*5c10*/  BSYNC B1 ;  /* 0x0000000000017941 */ /* 0x01efea0003800000 */
.L_x_482:
[----:B------:R-:W2:Y:S01]  /*5c20*/  LDL R2, [R1+0xb0] ;  /* 0x0000b00001027983 */ /* 0x000ea20000100800 */
[----:B------:R-:W-:-:S03]  /*5c30*/  IMAD.MOV.U32 R4, RZ, RZ, c[0x0][0x2c4] ;  /* 0x0000b100ff047624 */ /* 0x000fc600078e00ff */
[----:B------:R-:W2:Y:S04]  /*5c40*/  LDL R0, [R1+0xb4] ;  /* 0x0000b40001007983 */ /* 0x000ea80000100800 */
[----:B------:R-:W3:Y:S04]  /*5c50*/  LDL R3, [R1+0x7c] ;  /* 0x00007c0001037983 */ /* 0x000ee80000100800 */
[----:B------:R-:W4:Y:S01]  /*5c60*/  LDL R5, [R1+0x74] ;  /* 0x0000740001057983 */ /* 0x000f220000100800 */
[----:B------:R-:W-:Y:S01]  /*5c70*/  ISETP.NE.AND P0, PT, R4, 0x1, PT ;  /* 0x000000010400780c */ /* 0x000fe20003f05270 */
[----:B------:R-:W-:-:S02]  /*5c80*/  ULDC UR4, c[0x0][0x324] ;  /* 0x0000c90000047ab9 */ /* 0x000fc40000000800 */
[----:B------:R-:W-:Y:S01]  /*5c90*/  ULOP3.LUT UR4, URZ, UR4, URZ, 0x33, !UPT ;  /* 0x000000043f047292 */ /* 0x000fe2000f8e333f */
[----:B------:R-:W0:Y:S01]  /*5ca0*/  LDGDEPBAR ;  /* 0x00000000000079af */ /* 0x000e220000000000 */
[----:B--2---:R-:W-:-:S08]  /*5cb0*/  IMAD.IADD R0, R0, 0x1, R2 ;  /* 0x0000000100007824 */ /* 0x004fd000078e0202 */
[----:B------:R-:W-:-:S04]  /*5cc0*/  @P0 IMAD.HI.U32 R2, R0, c[0x0][0x2c8], RZ ;  /* 0x0000b20000020a27 */ /* 0x000fc800078e00ff */
[----:B------:R-:W-:Y:S01]  /*5cd0*/  IMAD.MOV.U32 R4, RZ, RZ, R0 ;  /* 0x000000ffff047224 */ /* 0x000fe200078e0000 */
[----:B---3--:R-:W-:-:S04]  /*5ce0*/  IADD3 R0, -R3, 0x1, R56 ;  /* 0x0000000103007810 */ /* 0x008fc80007ffe138 */
[----:B----4-:R-:W-:Y:S01]  /*5cf0*/  IADD3 R0, R0, -R5, RZ ;  /* 0x8000000500007210 */ /* 0x010fe20007ffe0ff */
[----:B------:R-:W-:-:S03]  /*5d00*/  IMAD.IADD R7, R56, 0x1, -R3 ;  /* 0x0000000138077824 */ /* 0x000fc600078e0a03 */
[C---:B------:R-:W-:Y:S02]  /*5d10*/  IADD3 R6, R0.reuse, UR4, RZ ;  /* 0x0000000400067c10 */ /* 0x040fe4000fffe0ff */
[----:B------:R-:W-:Y:S02]  /*5d20*/  @P0 SHF.R.U32.HI R4, RZ, c[0x0][0x2cc], R2 ;  /* 0x0000b300ff040a19 */ /* 0x000fe40000011602 */
[----:B------:R-:W-:Y:S02]  /*5d30*/  IADD3 R5, R0, c[0x0][0x328], RZ ;  /* 0x0000ca0000057a10 */ /* 0x000fe40007ffe0ff */
[----:B------:R-:W-:Y:S01]  /*5d40*/  IADD3 R8, -R3, R12, RZ ;  /* 0x0000000c03087210 */ /* 0x000fe20007ffe1ff */
[----:B------:R-:W-:Y:S05]  /*5d50*/  BRA.DIV ~URZ, `(.L_x_489) ;  /* 0x000146e27f007947 */ /* 0x000fea000b800000 */
[----:B------:R1:W2:Y:S02]  /*5d60*/  SHFL.IDX PT, R3, R4, RZ, 0x1c1f ;  /* 0x001c1fff04037589 */ /* 0x0002a400000e0000 */
.L_x_641:
[----:B------:R-:W-:Y:S01]  /*5d70*/  IMAD.MOV.U32 R0, RZ, RZ, c[0x0][0x32c] ;  /* 0x0000cb00ff007624 */ /* 0x000fe200078e00ff */
[----:B--2---:R-:W-:-:S04]  /*5d80*/  IADD3 R2, R5, R3, RZ ;  /* 0x0000000305027210 */ /* 0x004fc80007ffe0ff */
[----:B------:R-:W-:Y:S01]  /*5d90*/  ISETP.GE.AND P0, PT, R0, 0x1, PT ;  /* 0x000000010000780c */ /* 0x000fe20003f06270 */
[----:B------:R-:W-:Y:S01]  /*5da0*/  IMAD.IADD R0, R6, 0x1, R3 ;  /* 0x0000000106007824 */ /* 0x000fe200078e0203 */
[----:B------:R-:W-:-:S11]  /*5db0*/  IMNMX R2, R7, R2, PT ;  /* 0x0000000207027217 */ /* 0x000fd60003800200 */
[----:B------:R-:W-:Y:S05]  /*5dc0*/  @!P0 BRA `(.L_x_490) ;  /* 0x0000016000008947 */ /* 0x000fea0003800000 */
[----:B------:R-:W2:Y:S04]  /*5dd0*/  LDL R16, [R1+0x78] ;  /* 0x0000780001107983 */ /* 0x000ea80000100800 */
[----:B------:R-:W2:Y:S01]  /*5de0*/  LDL R9, [R1+0x74] ;  /* 0x0000740001097983 */ /* 0x000ea20000100800 */
[----:B------:R-:W-:Y:S01]  /*5df0*/  BSSY B0, `(.L_x_491) ;  /* 0x000000f000007945 */ /* 0x000fe20003800000 */
[----:B--2---:R-:W-:-:S04]  /*5e00*/  IADD3 R3, -R9, R16, R3 ;  /* 0x0000001009037210 */ /* 0x004fc80007ffe103 */
[----:B------:R-:W-:-:S13]  /*5e10*/  ISETP.GT.AND P0, PT, R3, -0x1, PT ;  /* 0xffffffff0300780c */ /* 0x000fda0003f04270 */
[----:B------:R-:W-:Y:S05]  /*5e20*/  @P0 BRA `(.L_x_492) ;  /* 0x0000007000000947 */ /* 0x000fea0003800000 */
[----:B------:R-:W-:Y:S01]  /*5e30*/  IMAD.MOV.U32 R9, RZ, RZ, 0x1 ;  /* 0x00000001ff097424 */ /* 0x000fe200078e00ff */
[----:B------:R-:W-:-:S04]  /*5e40*/  LOP3.LUT R3, RZ, R3, RZ, 0x33, !PT ;  /* 0x00000003ff037212 */ /* 0x000fc800078e33ff */
[----:B------:R-:W-:-:S13]  /*5e50*/  ISETP.NE.AND P0, PT, R9, c[0x0][0x32c], PT ;  /* 0x0000cb0009007a0c */ /* 0x000fda0003f05270 */
[----:B------:R-:W-:-:S05]  /*5e60*/  @P0 IMAD.HI.U32 R9, R3, c[0x0][0x330], RZ ;  /* 0x0000cc0003090a27 */ /* 0x000fca00078e00ff */
[----:B------:R-:W-:-:S04]  /*5e70*/  @P0 SHF.R.U32.HI R3, RZ, c[0x0][0x334], R9 ;  /* 0x0000cd00ff030a19 */ /* 0x000fc80000011609 */
[----:B------:R-:W-:Y:S01]  /*5e80*/  LOP3.LUT R3, RZ, R3, RZ, 0x33, !PT ;  /* 0x00000003ff037212 */ /* 0x000fe200078e33ff */
[----:B------:R-:W-:Y:S05]  /*5e90*/  BRA `(.L_x_493) ;  /* 0x0000004000007947 */ /* 0x000fea0003800000 */
.L_x_492:
[----:B------:R-:W-:-:S04]  /*5ea0*/  MOV R9, 0x1 ;  /* 0x0000000100097802 */ /* 0x000fc80000000f00 */
[----:B------:R-:W-:-:S13]  /*5eb0*/  ISETP.NE.AND P0, PT, R9, c[0x0][0x32c], PT ;  /* 0x0000cb0009007a0c */ /* 0x000fda0003f05270 */
[----:B------:R-:W-:-:S05]  /*5ec0*/  @P0 IMAD.HI.U32 R9, R3, c[0x0][0x330], RZ ;  /* 0x0000cc0003090a27 */ /* 0x000fca00078e00ff */
[----:B------:R-:W-:Y:S02]  /*5ed0*/  @P0 SHF.R.U32.HI R3, RZ, c[0x0][0x334], R9 ;  /* 0x0000cd00ff030a19 */ /* 0x000fe40000011609 */
.L_x_493:
[----:B------:R-:W-:Y:S05]  /*5ee0*/  BSYNC B0 ;  /* 0x0000000000007941 */ /* 0x000fea0003800000 */
.L_x_491:
[----:B------:R-:W-:-:S05]  /*5ef0*/  IMAD R3, R3, c[0x0][0x32c], R8 ;  /* 0x0000cb0003037a24 */ /* 0x000fca00078e0208 */
[----:B------:R-:W-:Y:S02]  /*5f00*/  IADD3 R9, R3, c[0x0][0x32c], RZ ;  /* 0x0000cb0003097a10 */ /* 0x000fe40007ffe0ff */
[----:B------:R-:W-:Y:S02]  /*5f10*/  IMNMX R0, R0, R3, !PT ;  /* 0x0000000300007217 */ /* 0x000fe40007800200 */
[----:B------:R-:W-:Y:S02]  /*5f20*/  IMNMX R2, R2, R9, PT ;  /* 0x0000000902027217 */ /* 0x000fe40003800200 */
.L_x_490:
[----:B------:R-:W2:Y:S01]  /*5f30*/  LDL.LU R3, [R1+0x18] ;  /* 0x0000180001037983 */ /* 0x000ea20000300800 */
[C---:B------:R-:W-:Y:S02]  /*5f40*/  ISETP.GE.AND P0, PT, R12.reuse, 0x2, PT ;  /* 0x000000020c00780c */ /* 0x040fe40003f06270 */
[C---:B------:R-:W-:Y:S02]  /*5f50*/  ISETP.GE.AND P1, PT, R12.reuse, 0x9, PT ;  /* 0x000000090c00780c */ /* 0x040fe40003f26270 */
[C---:B------:R-:W-:Y:S02]  /*5f60*/  ISETP.GE.AND P6, PT, R12.reuse, 0x12, PT ;  /* 0x000000120c00780c */ /* 0x040fe40003fc6270 */
[----:B------:R-:W-:-:S02]  /*5f70*/  ISETP.GE.AND P5, PT, R12, 0x19, PT ;  /* 0x000000190c00780c */ /* 0x000fc40003fa6270 */
[C---:B------:R-:W-:Y:S02]  /*5f80*/  ISETP.GE.AND P4, PT, R12.reuse, 0x1a, PT ;  /* 0x0000001a0c00780c */ /* 0x040fe40003f86270 */
[C---:B------:R-:W-:Y:S02]  /*5f90*/  ISETP.GE.AND P3, PT, R12.reuse, 0x21, PT ;  /* 0x000000210c00780c */ /* 0x040fe40003f66270 */
[----:B------:R-:W-:Y:S02]  /*5fa0*/  ISETP.GE.AND P2, PT, R12, 0x22, PT ;  /* 0x000000220c00780c */ /* 0x000fe40003f46270 */
[----:B--2---:R-:W-:-:S04]  /*5fb0*/  LOP3.LUT R3, R3, 0xfffffff7, RZ, 0xc0, !PT ;  /* 0xfffffff703037812 */ /* 0x004fc800078ec0ff */
[----:B------:R-:W-:Y:S02]  /*5fc0*/  @P0 LOP3.LUT R3, R3, 0x8, RZ, 0xfc, !PT ;  /* 0x0000000803030812 */ /* 0x000fe400078efcff */
[----:B------:R-:W-:Y:S02]  /*5fd0*/  ISETP.GT.AND P0, PT, R0, 0x1, !P0 ;  /* 0x000000010000780c */ /* 0x000fe40004704270 */
[----:B------:R-:W-:Y:S02]  /*5fe0*/  LOP3.LUT R3, R3, 0xfffffffb, RZ, 0xc0, !PT ;  /* 0xfffffffb03037812 */ /* 0x000fe400078ec0ff */
[----:B------:R-:W-:Y:S02]  /*5ff0*/  ISETP.LT.OR P0, PT, R2, 0x2, P0 ;  /* 0x000000020200780c */ /* 0x000fe40000701670 */
[----:B------:R-:W-:Y:S02]  /*6000*/  @P1 LOP3.LUT R3, R3, 0x4, RZ, 0xfc, !PT ;  /* 0x0000000403031812 */ /* 0x000fe400078efcff */
[----:B------:R-:W-:-:S02]  /*6010*/  FSEL R15, R15, -INF , !P0 ;  /* 0xff8000000f0f7808 */ /* 0x000fc40004000000 */
[----:B------:R-:W-:Y:S02]  /*6020*/  ISETP.GT.AND P0, PT, R0, 0x8, !P1 ;  /* 0x000000080000780c */ /* 0x000fe40004f04270 */
[----:B------:R-:W-:Y:S02]  /*6030*/  ISETP.GE.AND P1, PT, R12, 0xa, PT ;  /* 0x0000000a0c00780c */ /* 0x000fe40003f26270 */
[----:B------:R-:W-:Y:S02]  /*6040*/  ISETP.LT.OR P0, PT, R2, 0x9, P0 ;  /* 0x000000090200780c */ /* 0x000fe40000701670 */
[----:B------:R-:W-:Y:S02]  /*6050*/  LOP3.LUT R3, R3, 0xfffffffd, RZ, 0xc0, !PT ;  /* 0xfffffffd03037812 */ /* 0x000fe400078ec0ff */
[----:B------:R-:W-:Y:S02]  /*6060*/  FSEL R16, R31, -INF , !P0 ;  /* 0xff8000001f107808 */ /* 0x000fe40004000000 */
[----:B------:R-:W-:-:S04]  /*6070*/  ISETP.GT.AND P0, PT, R0, 0x9, !P1 ;  /* 0x000000090000780c */ /* 0x000fc80004f04270 */
[----:B------:R-:W-:Y:S02]  /*6080*/  ISETP.LT.OR P0, PT, R2, 0xa, P0 ;  /* 0x0000000a0200780c */ /* 0x000fe40000701670 */
[----:B------:R-:W-:Y:S02]  /*6090*/  @P1 LOP3.LUT R3, R3, 0x2, RZ, 0xfc, !PT ;  /* 0x0000000203031812 */ /* 0x000fe400078efcff */
[----:B------:R-:W-:Y:S02]  /*60a0*/  ISETP.GE.AND P1, PT, R12, 0x11, PT ;  /* 0x000000110c00780c */ /* 0x000fe40003f26270 */
[----:B------:R-:W-:Y:S02]  /*60b0*/  FSEL R17, R30, -INF , !P0 ;  /* 0xff8000001e117808 */ /* 0x000fe40004000000 */
[----:B------:R-:W-:Y:S02]  /*60c0*/  ISETP.GT.AND P0, PT, R0, 0x10, !P1 ;  /* 0x000000100000780c */ /* 0x000fe40004f04270 */
[----:B------:R-:W-:-:S02]  /*60d0*/  LOP3.LUT R3, R3, 0xfffffffe, RZ, 0xc0, !PT ;  /* 0xfffffffe03037812 */ /* 0x000fc400078ec0ff */
[----:B------:R-:W-:-:S04]  /*60e0*/  ISETP.LT.OR P0, PT, R2, 0x11, P0 ;  /* 0x000000110200780c */ /* 0x000fc80000701670 */
[----:B------:R-:W-:Y:S02]  /*60f0*/  FSEL R18, R28, -INF , !P0 ;  /* 0xff8000001c127808 */ /* 0x000fe40004000000 */
[----:B------:R-:W-:Y:S02]  /*6100*/  ISETP.GT.AND P0, PT, R0, 0x11, !P6 ;  /* 0x000000110000780c */ /* 0x000fe40007704270 */
[----:B------:R-:W-:Y:S02]  /*6110*/  @P1 LOP3.LUT R3, R3, 0x1, RZ, 0xfc, !PT ;  /* 0x0000000103031812 */ /* 0x000fe400078efcff */
[----:B------:R-:W-:Y:S02]  /*6120*/  ISETP.LT.OR P0, PT, R2, 0x12, P0 ;  /* 0x000000120200780c */ /* 0x000fe40000701670 */
[----:B------:R-:W-:Y:S02]  /*6130*/  ISETP.GE.AND P1, PT, R12, 0x29, PT ;  /* 0x000000290c00780c */ /* 0x000fe40003f26270 */
[----:B------:R-:W-:-:S02]  /*6140*/  FSEL R19, R27, -INF , !P0 ;  /* 0xff8000001b137808 */ /* 0x000fc40004000000 */
[----:B------:R-:W-:Y:S02]  /*6150*/  ISETP.GT.AND P0, PT, R0, 0x18, !P5 ;  /* 0x000000180000780c */ /* 0x000fe40006f04270 */
[----:B------:R-:W-:Y:S02]  /*6160*/  LOP3.LUT R3, R3, 0xffffffef, RZ, 0xc0, !PT ;  /* 0xffffffef03037812 */ /* 0x000fe400078ec0ff */
[----:B------:R-:W-:-:S04]  /*6170*/  ISETP.LT.OR P0, PT, R2, 0x19, P0 ;  /* 0x000000190200780c */ /* 0x000fc80000701670 */
[----:B------:R-:W-:Y:S02]  /*6180*/  FSEL R20, R20, -INF , !P0 ;  /* 0xff80000014147808 */ /* 0x000fe40004000000 */
[----:B------:R-:W-:Y:S02]  /*6190*/  ISETP.GT.AND P0, PT, R0, 0x19, !P4 ;  /* 0x000000190000780c */ /* 0x000fe40006704270 */
[----:B------:R-:W-:Y:S02]  /*61a0*/  @P1 LOP3.LUT R3, R3, 0x10, RZ, 0xfc, !PT ;  /* 0x0000001003031812 */ /* 0x000fe400078efcff */
[----:B------:R-:W-:Y:S02]  /*61b0*/  ISETP.LT.OR P0, PT, R2, 0x1a, P0 ;  /* 0x0000001a0200780c */ /* 0x000fe40000701670 */
[----:B------:R-:W-:Y:S02]  /*61c0*/  LOP3.LUT R3, R3, 0xffffffdf, RZ, 0xc0, !PT ;  /* 0xffffffdf03037812 */ /* 0x000fe400078ec0ff */
[----:B------:R-:W-:-:S02]  /*61d0*/  FSEL R21, R21, -INF , !P0 ;  /* 0xff80000015157808 */ /* 0x000fc40004000000 */
[----:B------:R-:W-:-:S04]  /*61e0*/  ISETP.GT.AND P0, PT, R0, 0x20, !P3 ;  /* 0x000000200000780c */ /* 0x000fc80005f04270 */
[----:B------:R-:W-:-:S04]  /*61f0*/  ISETP.LT.OR P0, PT, R2, 0x21, P0 ;  /* 0x000000210200780c */ /* 0x000fc80000701670 */
[----:B------:R-:W-:Y:S02]  /*6200*/  FSEL R75, R14, -INF , !P0 ;  /* 0xff8000000e4b7808 */ /* 0x000fe40004000000 */
[----:B------:R-:W-:-:S04]  /*6210*/  ISETP.GT.AND P0, PT, R0, 0x21, !P2 ;  /* 0x000000210000780c */ /* 0x000fc80005704270 */
[----:B------:R-:W-:-:S04]  /*6220*/  ISETP.LT.OR P0, PT, R2, 0x22, P0 ;  /* 0x000000220200780c */ /* 0x000fc80000701670 */
[----:B------:R-:W-:Y:S02]  /*6230*/  FSEL R74, R13, -INF , !P0 ;  /* 0xff8000000d4a7808 */ /* 0x000fe40004000000 */
[----:B------:R-:W-:Y:S02]  /*6240*/  ISETP.GT.AND P0, PT, R0, 0x28, !P1 ;  /* 0x000000280000780c */ /* 0x000fe40004f04270 */
[----:B------:R-:W-:Y:S02]  /*6250*/  ISETP.GE.AND P1, PT, R12, 0x1, PT ;  /* 0x000000010c00780c */ /* 0x000fe40003f26270 */
[----:B------:R-:W-:-:S04]  /*6260*/  ISETP.LT.OR P0, PT, R2, 0x29, P0 ;  /* 0x000000290200780c */ /* 0x000fc80000701670 */
[----:B------:R-:W-:Y:S02]  /*6270*/  FSEL R73, R11, -INF , !P0 ;  /* 0xff8000000b497808 */ /* 0x000fe40004000000 */
[----:B------:R-:W-:-:S04]  /*6280*/  ISETP.GT.AND P0, PT, R0, RZ, !P1 ;  /* 0x000000ff0000720c */ /* 0x000fc80004f04270 */
[----:B------:R-:W-:-:S04]  /*6290*/  ISETP.LT.OR P0, PT, R2, 0x1, P0 ;  /* 0x000000010200780c */ /* 0x000fc80000701670 */
[----:B------:R-:W-:Y:S02]  /*62a0*/  FSEL R11, R45, -INF , !P0 ;  /* 0xff8000002d0b7808 */ /* 0x000fe40004000000 */
[----:B------:R-:W-:-:S13]  /*62b0*/  ISETP.GE.AND P0, PT, R12, 0x2a, PT ;  /* 0x0000002a0c00780c */ /* 0x000fda0003f06270 */
[----:B------:R-:W-:Y:S02]  /*62c0*/  @P0 LOP3.LUT R3, R3, 0x20, RZ, 0xfc, !PT ;  /* 0x0000002003030812 */ /* 0x000fe400078efcff */
[----:B------:R-:W-:-:S03]  /*62d0*/  ISETP.GT.AND P0, PT, R0, 0x29, !P0 ;  /* 0x000000290000780c */ /* 0x000fc60004704270 */
[----:B------:R2:W-:Y:S01]  /*62e0*/  STL [R1+0x18], R3 ;  /* 0x0000180301007387 */ /* 0x0005e20000100800 */
[----:B------:R-:W-:-:S04]  /*62f0*/  ISETP.LT.OR P0, PT, R2, 0x2a, P0 ;  /* 0x0000002a0200780c */ /* 0x000fc80000701670 */
[----:B------:R-:W-:Y:S01]  /*6300*/  FSEL R72, R10, -INF , !P0 ;  /* 0xff8000000a487808 */ /* 0x000fe20004000000 */
[----:B------:R-:W-:Y:S06]  /*6310*/  BRA.DIV ~URZ, `(.L_x_494) ;  /* 0x000141b27f007947 */ /* 0x000fec000b800000 */
[----:B--2---:R2:W3:Y:S02]  /*6320*/  SHFL.IDX PT, R3, R4, 0x1, 0x1c1f ;  /* 0x003c1f0004037f89 */ /* 0x0044e400000e0000 */
.L_x_642:
[----:B------:R-:W-:Y:S01]  /*6330*/  IMAD.MOV.U32 R0, RZ, RZ, c[0x0][0x32c] ;  /* 0x0000cb00ff007624 */ /* 0x000fe200078e00ff */
[----:B---3--:R-:W-:-:S04]  /*6340*/  IADD3 R2, R5, R3, RZ ;  /* 0x0000000305027210 */ /* 0x008fc80007ffe0ff */
[----:B------:R-:W-:Y:S01]  /*6350*/  ISETP.GE.AND P0, PT, R0, 0x1, PT ;  /* 0x000000010000780c */ /* 0x000fe20003f06270 */
[----:B------:R-:W-:Y:S01]  /*6360*/  IMAD.IADD R0, R6, 0x1, R3 ;  /* 0x0000000106007824 */ /* 0x000fe200078e0203 */
[----:B------:R-:W-:-:S11]  /*6370*/  IMNMX R2, R7, R2, PT ;  /* 0x0000000207027217 */ /* 0x000fd60003800200 */
[----:B------:R-:W-:Y:S05]  /*6380*/  @!P0 BRA `(.L_x_495) ;  /* 0x0000016000008947 */ /* 0x000fea0003800000 */
[----:B------:R-:W3:Y:S04]  /*6390*/  LDL R9, [R1+0x78] ;  /* 0x0000780001097983 */ /* 0x000ee80000100800 */
[----:B-12---:R-:W3:Y:S01]  /*63a0*/  LDL R4, [R1+0x74] ;  /* 0x0000740001047983 */ /* 0x006ee20000100800 */
[----:B------:R-:W-:Y:S01]  /*63b0*/  BSSY B0, `(.L_x_496) ;  /* 0x000000f000007945 */ /* 0x000fe20003800000 */
[----:B---3--:R-:W-:-:S04]  /*63c0*/  IADD3 R3, -R4, R9, R3 ;  /* 0x0000000904037210 */ /* 0x008fc80007ffe103 */
        /* <DEDUP_REMOVED lines=9> */
.L_x_497:
[----:B------:R-:W-:-:S04]  /*6460*/  MOV R4, 0x1 ;  /* 0x0000000100047802 */ /* 0x000fc80000000f00 */
[----:B------:R-:W-:-:S13]  /*6470*/  ISETP.NE.AND P0, PT, R4, c[0x0][0x32c], PT ;  /* 0x0000cb0004007a0c */ /* 0x000fda0003f05270 */
[----:B------:R-:W-:-:S05]  /*6480*/  @P0 IMAD.HI.U32 R4, R3, c[0x0][0x330], RZ ;  /* 0x0000cc0003040a27 */ /* 0x000fca00078e00ff */
[----:B------:R-:W-:Y:S02]  /*6490*/  @P0 SHF.R.U32.HI R3, RZ, c[0x0][0x334], R4 ;  /* 0x0000cd00ff030a19 */ /* 0x000fe40000011604 */
.L_x_498:
[----:B------:R-:W-:Y:S05]  /*64a0*/  BSYNC B0 ;  /* 0x0000000000007941 */ /* 0x000fea0003800000 */
.L_x_496:
[----:B------:R-:W-:-:S05]  /*64b0*/  IMAD R3, R3, c[0x0][0x32c], R8 ;  /* 0x0000cb0003037a24 */ /* 0x000fca00078e0208 */
[----:B------:R-:W-:Y:S02]  /*64c0*/  IADD3 R4, R3, c[0x0][0x32c], RZ ;  /* 0x0000cb0003047a10 */ /* 0x000fe40007ffe0ff */
[----:B------:R-:W-:Y:S02]  /*64d0*/  IMNMX R0, R0, R3, !PT ;  /* 0x0000000300007217 */ /* 0x000fe40007800200 */
[----:B------:R-:W-:Y:S02]  /*64e0*/  IMNMX R2, R2, R4, PT ;  /* 0x0000000402027217 */ /* 0x000fe40003800200 */
.L_x_495:
[----:B------:R-:W3:Y:S02]  /*64f0*/  LDL R3, [R1+0x18] ;  /* 0x0000180001037983 */ /* 0x000ee40000100800 */
[----:B---3--:R-:W-:-:S04]  /*6500*/  LOP3.LUT P0, RZ, R3, 0x8, RZ, 0xc0, !PT ;  /* 0x0000000803ff7812 */ /* 0x008fc8000780c0ff */
[----:B------:R-:W-:-:S04]  /*6510*/  ISETP.GT.AND P0, PT, R0, 0x1, !P0 ;  /* 0x000000010000780c */ /* 0x000fc80004704270 */
[----:B------:R-:W-:-:S04]  /*6520*/  ISETP.LT.OR P0, PT, R2, 0x2, P0 ;  /* 0x000000020200780c */ /* 0x000fc80000701670 */
[----:B------:R-:W-:Y:S02]  /*6530*/  FSEL R6, R44, -INF , !P0 ;  /* 0xff8000002c067808 */ /* 0x000fe40004000000 */
[----:B------:R-:W-:-:S04]  /*6540*/  LOP3.LUT P0, RZ, R3, 0x4, RZ, 0xc0, !PT ;  /* 0x0000000403ff7812 */ /* 0x000fc8000780c0ff */
        /* <DEDUP_REMOVED lines=11> */
[----:B------:R-:W-:Y:S02]  /*6600*/  ISETP.GT.AND P0, PT, R0, 0x11, !P6 ;  /* 0x000000110000780c */ /* 0x000fe40007704270 */
[----:B------:R-:W-:Y:S02]  /*6610*/  LOP3.LUT P6, RZ, R3, 0x20, RZ, 0xc0, !PT ;  /* 0x0000002003ff7812 */ /* 0x000fe400078cc0ff */
[----:B------:R-:W-:-:S04]  /*6620*/  ISETP.LT.OR P0, PT, R2, 0x12, P0 ;  /* 0x000000120200780c */ /* 0x000fc80000701670 */
[----:B------:R-:W-:Y:S02]  /*6630*/  FSEL R14, R32, -INF , !P0 ;  /* 0xff800000200e7808 */ /* 0x000fe40004000000 */
[----:B------:R-:W-:Y:S02]  /*6640*/  ISETP.GT.AND P0, PT, R0, 0x18, !P5 ;  /* 0x000000180000780c */ /* 0x000fe40006f04270 */
[----:B------:R-:W-:Y:S02]  /*6650*/  LOP3.LUT P5, RZ, R3, 0x10, RZ, 0xc0, !PT ;  /* 0x0000001003ff7812 */ /* 0x000fe400078ac0ff */
[----:B------:R-:W-:-:S04]  /*6660*/  ISETP.LT.OR P0, PT, R2, 0x19, P0 ;  /* 0x000000190200780c */ /* 0x000fc80000701670 */
[----:B------:R-:W-:Y:S02]  /*6670*/  FSEL R13, R29, -INF , !P0 ;  /* 0xff8000001d0d7808 */ /* 0x000fe40004000000 */
[----:B------:R-:W-:-:S04]  /*6680*/  ISETP.GT.AND P0, PT, R0, 0x19, !P4 ;  /* 0x000000190000780c */ /* 0x000fc80006704270 */
        /* <DEDUP_REMOVED lines=8> */
[C---:B------:R-:W-:Y:S02]  /*6710*/  ISETP.GT.AND P0, PT, R0.reuse, RZ, !P1 ;  /* 0x000000ff0000720c */ /* 0x040fe40004f04270 */
[----:B------:R-:W-:Y:S02]  /*6720*/  ISETP.GT.AND P1, PT, R0, 0x28, !P5 ;  /* 0x000000280000780c */ /* 0x000fe40006f24270 */
[C---:B------:R-:W-:Y:S02]  /*6730*/  ISETP.LT.OR P0, PT, R2.reuse, 0x1, P0 ;  /* 0x000000010200780c */ /* 0x040fe40000701670 */
[----:B------:R-:W-:Y:S02]  /*6740*/  ISETP.LT.OR P1, PT, R2, 0x29, P1 ;  /* 0x000000290200780c */ /* 0x000fe40000f21670 */
[----:B------:R-:W-:-:S02]  /*6750*/  FSEL R7, R46, -INF , !P0 ;  /* 0xff8000002e077808 */ /* 0x000fc40004000000 */
[----:B------:R-:W-:Y:S02]  /*6760*/  ISETP.GT.AND P0, PT, R0, 0x29, !P6 ;  /* 0x000000290000780c */ /* 0x000fe40007704270 */
[----:B------:R-:W-:Y:S02]  /*6770*/  FMNMX.FTZ R0, R11, R15, !PT ;  /* 0x0000000f0b007209 */ /* 0x000fe40007810000 */
[----:B------:R-:W-:Y:S02]  /*6780*/  ISETP.LT.OR P0, PT, R2, 0x2a, P0 ;  /* 0x0000002a0200780c */ /* 0x000fe40000701670 */
[----:B------:R-:W-:Y:S02]  /*6790*/  FMNMX.FTZ R2, R7, R6, !PT ;  /* 0x0000000607027209 */ /* 0x000fe40007810000 */
[----:B------:R-:W-:Y:S02]  /*67a0*/  FMNMX.FTZ R0, R16, R0, !PT ;  /* 0x0000000010007209 */ /* 0x000fe40007810000 */
[----:B------:R-:W-:-:S02]  /*67b0*/  FMNMX.FTZ R2, R10, R2, !PT ;  /* 0x000000020a027209 */ /* 0x000fc40007810000 */
[----:B------:R-:W-:Y:S02]  /*67c0*/  FMNMX.FTZ R0, R17, R0, !PT ;  /* 0x0000000011007209 */ /* 0x000fe40007810000 */
[----:B------:R-:W-:Y:S02]  /*67d0*/  FMNMX.FTZ R2, R9, R2, !PT ;  /* 0x0000000209027209 */ /* 0x000fe40007810000 */
[----:B------:R-:W-:Y:S02]  /*67e0*/  FMNMX.FTZ R0, R18, R0, !PT ;  /* 0x0000000012007209 */ /* 0x000fe40007810000 */
        /* <DEDUP_REMOVED lines=9> */
[----:B------:R-:W-:Y:S02]  /*6880*/  FSEL R69, R26, -INF , !P1 ;  /* 0xff8000001a457808 */ /* 0x000fe40004800000 */
[----:B------:R-:W-:Y:S02]  /*6890*/  FMNMX.FTZ R0, R74, R0, !PT ;  /* 0x000000004a007209 */ /* 0x000fe40007810000 */
[----:B------:R-:W-:Y:S02]  /*68a0*/  FMNMX.FTZ R2, R70, R2, !PT ;  /* 0x0000000246027209 */ /* 0x000fe40007810000 */
[----:B------:R-:W-:Y:S02]  /*68b0*/  FSEL R68, R25, -INF , !P0 ;  /* 0xff80000019447808 */ /* 0x000fe40004000000 */
[----:B------:R-:W-:Y:S02]  /*68c0*/  FMNMX.FTZ R0, R73, R0, !PT ;  /* 0x0000000049007209 */ /* 0x000fe40007810000 */
[----:B------:R-:W-:-:S02]  /*68d0*/  FMNMX.FTZ R2, R69, R2, !PT ;  /* 0x0000000245027209 */ /* 0x000fc40007810000 */
[----:B-12---:R-:W-:Y:S02]  /*68e0*/  FMNMX.FTZ R4, R72, R0, !PT ;  /* 0x0000000048047209 */ /* 0x006fe40007810000 */
[----:B------:R-:W-:Y:S01]  /*68f0*/  FMNMX.FTZ R5, R68, R2, !PT ;  /* 0x0000000244057209 */ /* 0x000fe20007810000 */
[----:B------:R-:W-:Y:S05]  /*6900*/  BRA.DIV ~URZ, `(.L_x_499) ;  /* 0x00013c527f007947 */ /* 0x000fea000b800000 */
[----:B------:R1:W2:Y:S02]  /*6910*/  SHFL.BFLY PT, R0, R4, 0x2, 0x1f ;  /* 0x0c401f0004007f89 */ /* 0x0002a400000e0000 */
.L_x_643:
[----:B-12---:R-:W-:Y:S01]  /*6920*/  FMNMX.FTZ R4, R4, R0, !PT ;  /* 0x0000000004047209 */ /* 0x006fe20007810000 */
[----:B------:R-:W-:Y:S05]  /*6930*/  BRA.DIV ~URZ, `(.L_x_500) ;  /* 0x00013c627f007947 */ /* 0x000fea000b800000 */
[----:B------:R-:W1:Y:S02]  /*6940*/  SHFL.BFLY PT, R0, R5, 0x2, 0x1f ;  /* 0x0c401f0005007f89 */ /* 0x000e6400000e0000 */
[----:B-1----:R-:W-:Y:S02]  /*6950*/  FMNMX.FTZ R5, R5, R0, !PT ;  /* 0x0000000005057209 */ /* 0x002fe40007810000 */
[----:B------:R-:W1:Y:S04]  /*6960*/  SHFL.BFLY PT, R0, R4, 0x1, 0x1f ;  /* 0x0c201f0004007f89 */ /* 0x000e6800000e0000 */
[----:B------:R2:W3:Y:S01]  /*6970*/  SHFL.BFLY PT, R3, R5, 0x1, 0x1f ;  /* 0x0c201f0005037f89 */ /* 0x0004e200000e0000 */
[----:B-1----:R-:W-:-:S04]  /*6980*/  FMNMX.FTZ R133, R4, R0, !PT ;  /* 0x0000000004857209 */ /* 0x002fc80007810000 */
.L_x_644:
[----:B------:R-:W4:Y:S01]  /*6990*/  LDL R40, [R1] ;  /* 0x0000000001287983 */ /* 0x000f220000100800 */
[C---:B------:R-:W-:Y:S01]  /*69a0*/  FMUL.FTZ R2, R133.reuse, c[0x0][0x2d0] ;  /* 0x0000b40085027a20 */ /* 0x040fe20000410000 */
[----:B------:R-:W-:Y:S01]  /*69b0*/  FSETP.NEU.FTZ.AND P0, PT, R133, -INF , PT ;  /* 0xff8000008500780b */ /* 0x000fe20003f1d000 */
[----:B------:R-:W-:Y:S01]  /*69c0*/  WARPSYNC 0xffffffff ;  /* 0xffffffff00007948 */ /* 0x000fe20003800000 */
[----:B---3--:R-:W-:Y:S01]  /*69d0*/  FMNMX.FTZ R132, R3, R5, !PT ;  /* 0x0000000503847209 */ /* 0x008fe20007810000 */
[----:B------:R-:W-:Y:S01]  /*69e0*/  LDSM.16.MT88.4 R32, [R241+0x800] ;  /* 0x00080000f120783b */ /* 0x000fe20000004200 */
[----:B------:R-:W-:-:S02]  /*69f0*/  FSEL R2, R2, RZ, P0 ;  /* 0x000000ff02027208 */ /* 0x000fc40000000000 */
[----:B------:R-:W-:Y:S01]  /*6a00*/  FSETP.NEU.FTZ.AND P0, PT, R132, -INF , PT ;  /* 0xff8000008400780b */ /* 0x000fe20003f1d000 */
[----:B------:R-:W-:Y:S02]  /*6a10*/  LDSM.16.MT88.4 R36, [R239+0x800] ;  /* 0x00080000ef24783b */ /* 0x000fe40000004200 */
[--C-:B------:R-:W-:Y:S02]  /*6a20*/  FFMA.FTZ R0, R11, c[0x0][0x2d0], -R2.reuse ;  /* 0x0000b4000b007a23 */ /* 0x100fe40000010802 */
[--C-:B------:R-:W-:Y:S01]  /*6a30*/  FFMA.FTZ R3, R19, c[0x0][0x2d0], -R2.reuse ;  /* 0x0000b40013037a23 */ /* 0x100fe20000010802 */
[----:B------:R-:W-:Y:S01]  /*6a40*/  LDSM.16.MT88.4 R24, [R240] ;  /* 0x00000000f018783b */ /* 0x000fe20000004200 */
[----:B------:R1:W-:Y:S03]  /*6a50*/  MUFU.EX2 R101, R0 ;  /* 0x0000000000657308 */ /* 0x0003e60000000800 */
[----:B------:R-:W-:Y:S04]  /*6a60*/  LDSM.16.MT88.4 R60, [R239+0x1800] ;  /* 0x00180000ef3c783b */ /* 0x000fe80000004200 */
[----:B------:R-:W-:Y:S01]  /*6a70*/  LDSM.16.MT88.4 R48, [R240+0x800] ;  /* 0x00080000f030783b */ /* 0x000fe20000004200 */
[----:B------:R3:W-:Y:S03]  /*6a80*/  MUFU.EX2 R126, R3 ;  /* 0x00000003007e7308 */ /* 0x0007e60000000800 */
[----:B------:R-:W-:Y:S04]  /*6a90*/  LDSM.16.MT88.4 R56, [R241+0x1800] ;  /* 0x00180000f138783b */ /* 0x000fe80000004200 */
[----:B------:R-:W-:Y:S01]  /*6aa0*/  LDSM.16.MT88.4 R64, [R241+0x2000] ;  /* 0x00200000f140783b */ /* 0x000fe20000004200 */
[----:B-1----:R-:W-:-:S03]  /*6ab0*/  FFMA.FTZ R0, R15, c[0x0][0x2d0], -R2 ;  /* 0x0000b4000f007a23 */ /* 0x002fc60000010802 */
[----:B------:R-:W-:Y:S01]  /*6ac0*/  LDSM.16.MT88.4 R52, [R242+0x1800] ;  /* 0x00180000f234783b */ /* 0x000fe20000004200 */
[----:B------:R1:W-:Y:S01]  /*6ad0*/  MUFU.EX2 R100, R0 ;  /* 0x0000000000647308 */ /* 0x0003e20000000800 */
[----:B---3--:R-:W-:-:S07]  /*6ae0*/  FFMA.FTZ R3, R20, c[0x0][0x2d0], -R2 ;  /* 0x0000b40014037a23 */ /* 0x008fce0000010802 */
[----:B------:R-:W-:Y:S01]  /*6af0*/  MUFU.EX2 R127, R3 ;  /* 0x00000003007f7308 */ /* 0x000fe20000000800 */
[----:B-1----:R-:W-:-:S07]  /*6b00*/  FFMA.FTZ R0, R16, c[0x0][0x2d0], -R2 ;  /* 0x0000b40010007a23 */ /* 0x002fce0000010802 */
[----:B------:R1:W-:Y:S02]  /*6b10*/  MUFU.EX2 R116, R0 ;  /* 0x0000000000747308 */ /* 0x0003e40000000800 */
[----:B-1----:R-:W-:-:S06]  /*6b20*/  FFMA.FTZ R0, R17, c[0x0][0x2d0], -R2 ;  /* 0x0000b40011007a23 */ /* 0x002fcc0000010802 */
[----:B------:R1:W3:Y:S02]  /*6b30*/  MUFU.EX2 R111, R0 ;  /* 0x00000000006f7308 */ /* 0x0002e40000000800 */
[----:B-1----:R-:W-:Y:S02]  /*6b40*/  FFMA.FTZ R0, R18, c[0x0][0x2d0], -R2 ;  /* 0x0000b40012007a23 */ /* 0x002fe40000010802 */
[----:B------:R-:W1:Y:S04]  /*6b50*/  LDSM.16.MT88.4 R16, [R239] ;  /* 0x00000000ef10783b */ /* 0x000e680000004200 */
[----:B------:R5:W-:Y:S02]  /*6b60*/  MUFU.EX2 R117, R0 ;  /* 0x0000000000757308 */ /* 0x000be40000000800 */
[----:B-----5:R-:W-:-:S05]  /*6b70*/  FMUL.FTZ R0, R132, c[0x0][0x2d0] ;  /* 0x0000b40084007a20 */ /* 0x020fca0000410000 */
[----:B------:R-:W-:-:S05]  /*6b80*/  FSEL R0, R0, RZ, P0 ;  /* 0x000000ff00007208 */ /* 0x000fca0000000000 */
[----:B------:R-:W-:-:S04]  /*6b90*/  FFMA.FTZ R3, R7, c[0x0][0x2d0], -R0 ;  /* 0x0000b40007037a23 */ /* 0x000fc80000010800 */
[----:B------:R5:W-:Y:S02]  /*6ba0*/  MUFU.EX2 R109, R3 ;  /* 0x00000003006d7308 */ /* 0x000be40000000800 */
[--C-:B-----5:R-:W-:Y:S02]  /*6bb0*/  FFMA.FTZ R3, R6, c[0x0][0x2d0], -R0.reuse ;  /* 0x0000b40006037a23 */ /* 0x120fe40000010800 */
[----:B--2---:R-:W2:Y:S04]  /*6bc0*/  LDSM.16.MT88.4 R4, [R241] ;  /* 0x00000000f104783b */ /* 0x004ea80000004200 */
[----:B------:R5:W1:Y:S02]  /*6bd0*/  MUFU.EX2 R108, R3 ;  /* 0x00000003006c7308 */ /* 0x000a640000000800 */
[----:B-----5:R-:W-:Y:S01]  /*6be0*/  FFMA.FTZ R3, R10, c[0x0][0x2d0], -R0 ;  /* 0x0000b4000a037a23 */ /* 0x020fe20000010800 */
[----:B---3--:R-:W-:-:S05]  /*6bf0*/  F2FP.PACK_AB R10, R111, R116 ;  /* 0x000000746f0a723e */ /* 0x008fca00000000ff */
[----:B------:R3:W-:Y:S02]  /*6c00*/  MUFU.EX2 R110, R3 ;  /* 0x00000003006e7308 */ /* 0x0007e40000000800 */
[----:B---3--:R-:W-:Y:S01]  /*6c10*/  FFMA.FTZ R3, R9, c[0x0][0x2d0], -R0 ;  /* 0x0000b40009037a23 */ /* 0x008fe20000010800 */
[----:B-1----:R-:W-:-:S05]  /*6c20*/  F2FP.PACK_AB R9, R108, R109 ;  /* 0x0000006d6c09723e */ /* 0x002fca00000000ff */
[----:B------:R1:W3:Y:S02]  /*6c30*/  MUFU.EX2 R118, R3 ;  /* 0x0000000300767308 */ /* 0x0002e40000000800 */
[----:B-1----:R-:W-:Y:S01]  /*6c40*/  FFMA.FTZ R3, R21, c[0x0][0x2d0], -R2 ;  /* 0x0000b40015037a23 */ /* 0x002fe20000010802 */
[----:B---3--:R-:W-:-:S05]  /*6c50*/  F2FP.PACK_AB R11, R118, R110 ;  /* 0x0000006e760b723e */ /* 0x008fca00000000ff */
[----:B------:R1:W-:Y:S02]  /*6c60*/  MUFU.EX2 R125, R3 ;  /* 0x00000003007d7308 */ /* 0x0003e40000000800 */
[----:B-1----:R-:W-:Y:S01]  /*6c70*/  FFMA.FTZ R3, R8, c[0x0][0x2d0], -R0 ;  /* 0x0000b40008037a23 */ /* 0x002fe20000010800 */
[----:B------:R-:W-:-:S05]  /*6c80*/  F2FP.PACK_AB R8, R100, R101 ;  /* 0x000000656408723e */ /* 0x000fca00000000ff */
[----:B------:R1:W-:Y:S02]  /*6c90*/  MUFU.EX2 R119, R3 ;  /* 0x0000000300777308 */ /* 0x0003e40000000800 */
[C---:B------:R-:W-:Y:S08]  /*6ca0*/  HMMA.16816.F32 R28, R8.reuse, R16, RZ ;  /* 0x00000010081c723c */ /* 0x040ff000000018ff */
[----:B------:R-:W-:Y:S01]  /*6cb0*/  HMMA.16816.F32 R20, R8, R18, RZ ;  /* 0x000000120814723c */ /* 0x000fe200000018ff */
[----:B-1----:R-:W-:-:S04]  /*6cc0*/  FFMA.FTZ R3, R14, c[0x0][0x2d0], -R0 ;  /* 0x0000b4000e037a23 */ /* 0x002fc80000010800 */
[----:B------:R1:W3:Y:S03]  /*6cd0*/  MUFU.EX2 R124, R3 ;  /* 0x00000003007c7308 */ /* 0x0002e60000000800 */
[----:B--2---:R-:W-:Y:S07]  /*6ce0*/  HMMA.16816.F32 R16, R8, R4, RZ ;  /* 0x000000040810723c */ /* 0x004fee00000018ff */
[----:B------:R-:W-:Y:S01]  /*6cf0*/  F2FP.PACK_AB R4, R126, R117 ;  /* 0x000000757e04723e */ /* 0x000fe200000000ff */
[----:B-1----:R-:W-:Y:S01]  /*6d00*/  FFMA.FTZ R3, R13, c[0x0][0x2d0], -R0 ;  /* 0x0000b4000d037a23 */ /* 0x002fe20000010800 */
[----:B---3--:R-:W-:-:S03]  /*6d10*/  F2FP.PACK_AB R5, R124, R119 ;  /* 0x000000777c05723e */ /* 0x008fc600000000ff */
[----:B------:R1:W-:Y:S02]  /*6d20*/  MUFU.EX2 R129, R3 ;  /* 0x0000000300817308 */ /* 0x0003e40000000800 */
[----:B-1----:R-:W-:Y:S02]  /*6d30*/  FFMA.FTZ R3, R12, c[0x0][0x2d0], -R0 ;  /* 0x0000b4000c037a23 */ /* 0x002fe40000010800 */
[----:B------:R-:W-:Y:S04]  /*6d40*/  HMMA.16816.F32 R12, R8, R6, RZ ;  /* 0x00000006080c723c */ /* 0x000fe800000018ff */
[----:B------:R-:W1:Y:S03]  /*6d50*/  MUFU.EX2 R128, R3 ;  /* 0x0000000300807308 */ /* 0x000e660000000800 */
[----:B------:R-:W-:Y:S01]  /*6d60*/  F2FP.PACK_AB R6, R125, R127 ;  /* 0x0000007f7d06723e */ /* 0x000fe200000000ff */
[----:B----4-:R2:W3:Y:S01]  /*6d70*/  LDSM.16.MT88.4 R44, [R40] ;  /* 0x00000000282c783b */ /* 0x0104e20000004200 */
[----:B-1----:R-:W-:-:S07]  /*6d80*/  F2FP.PACK_AB R7, R128, R129 ;  /* 0x000000818007723e */ /* 0x002fce00000000ff */
[C---:B------:R-:W-:Y:S08]  /*6d90*/  HMMA.16816.F32 R156, R4.reuse, R36, R28 ;  /* 0x00000024049c723c */ /* 0x040ff0000000181c */
[C---:B------:R-:W-:Y:S01]  /*6da0*/  HMMA.16816.F32 R136, R4.reuse, R38, R20 ;  /* 0x000000260488723c */ /* 0x040fe20000001814 */
[----:B------:R-:W1:Y:S07]  /*6db0*/  LDSM.16.MT88.4 R36, [R242+0x800] ;  /* 0x00080000f224783b */ /* 0x000e6e0000004200 */
[----:B--2---:R-:W-:Y:S08]  /*6dc0*/  HMMA.16816.F32 R40, R4, R34, R12 ;  /* 0x000000220428723c */ /* 0x004ff0000000180c */
[C---:B------:R-:W-:Y:S08]  /*6dd0*/  HMMA.16816.F32 R28, R8.reuse, R26, RZ ;  /* 0x0000001a081c723c */ /* 0x040ff000000018ff */
[----:B---3--:R-:W-:Y:S08]  /*6de0*/  HMMA.16816.F32 R20, R8, R46, RZ ;  /* 0x0000002e0814723c */ /* 0x008ff000000018ff */
[----:B------:R-:W-:Y:S01]  /*6df0*/  MOV R155, R40 ;  /* 0x00000028009b7202 */ /* 0x000fe20000000f00 */
[----:B------:R-:W-:Y:S01]  /*6e00*/  IMAD.MOV.U32 R153, RZ, RZ, R42 ;  /* 0x000000ffff997224 */ /* 0x000fe200078e002a */
[----:B------:R-:W-:Y:S01]  /*6e10*/  MOV R154, R41 ;  /* 0x00000029009a7202 */ /* 0x000fe20000000f00 */
[----:B------:R-:W-:Y:S01]  /*6e20*/  HMMA.16816.F32 R148, R4, R32, R16 ;  /* 0x000000200494723c */ /* 0x000fe20000001810 */
[----:B------:R-:W-:Y:S01]  /*6e30*/  MOV R152, R43 ;  /* 0x0000002b00987202 */ /* 0x000fe20000000f00 */
[----:B------:R-:W2:Y:S06]  /*6e40*/  LDSM.16.MT88.4 R32, [R239+0x2000] ;  /* 0x00200000ef20783b */ /* 0x000eac0000004200 */
[C---:B------:R-:W-:Y:S08]  /*6e50*/  HMMA.16816.F32 R40, R8.reuse, R24, RZ ;  /* 0x000000180828723c */ /* 0x040ff000000018ff */
[C---:B------:R-:W-:Y:S01]  /*6e60*/  HMMA.16816.F32 R24, R8.reuse, R44, RZ ;  /* 0x0000002c0818723c */ /* 0x040fe200000018ff */
[----:B------:R-:W3:Y:S07]  /*6e70*/  LDSM.16.MT88.4 R44, [R240+0x1800] ;  /* 0x00180000f02c783b */ /* 0x000eee0000004200 */
[C---:B------:R-:W-:Y:S08]  /*6e80*/  HMMA.16816.F32 R16, R8.reuse, R60, RZ ;  /* 0x0000003c0810723c */ /* 0x040ff000000018ff */
[----:B------:R-:W-:Y:S01]  /*6e90*/  HMMA.16816.F32 R12, R8, R62, RZ ;  /* 0x0000003e080c723c */ /* 0x000fe200000018ff */
[----:B------:R-:W4:Y:S07]  /*6ea0*/  LDSM.16.MT88.4 R60, [R240+0x2000] ;  /* 0x00200000f03c783b */ /* 0x000f2e0000004200 */
[C---:B------:R-:W-:Y:S08]  /*6eb0*/  HMMA.16816.F32 R76, R4.reuse, R50, R28 ;  /* 0x00000032044c723c */ /* 0x040ff0000000181c */
[C---:B-1----:R-:W-:Y:S08]  /*6ec0*/  HMMA.16816.F32 R24, R4.reuse, R36, R24 ;  /* 0x000000240418723c */ /* 0x042ff00000001818 */
[----:B------:R-:W-:Y:S01]  /*6ed0*/  HMMA.16816.F32 R20, R4, R38, R20 ;  /* 0x000000260414723c */ /* 0x000fe20000001814 */
[----:B------:R-:W1:Y:S07]  /*6ee0*/  LDSM.16.MT88.4 R36, [R239+0x3000] ;  /* 0x00300000ef24783b */ /* 0x000e6e0000004200 */
[----:B------:R-:W-:Y:S01]  /*6ef0*/  HMMA.16816.F32 R28, R8, R58, RZ ;  /* 0x0000003a081c723c */ /* 0x000fe200000018ff */
[----:B------:R-:W-:Y:S01]  /*6f00*/  MOV R147, R76 ;  /* 0x0000004c00937202 */ /* 0x000fe20000000f00 */
[----:B------:R-:W-:Y:S01]  /*6f10*/  IMAD.MOV.U32 R146, RZ, RZ, R77 ;  /* 0x000000ffff927224 */ /* 0x000fe200078e004d */
[----:B------:R-:W-:-:S02]  /*6f20*/  MOV R145, R78 ;  /* 0x0000004e00917202 */ /* 0x000fc40000000f00 */
[----:B------:R-:W-:-:S03]  /*6f30*/  MOV R144, R79 ;  /* 0x0000004f00907202 */ /* 0x000fc60000000f00 */
[----:B------:R-:W-:Y:S01]  /*6f40*/  HMMA.16816.F32 R140, R4, R48, R40 ;  /* 0x00000030048c723c */ /* 0x000fe20000001828 */
[----:B------:R-:W-:Y:S01]  /*6f50*/  IMAD.MOV.U32 R79, RZ, RZ, R25 ;  /* 0x000000ffff4f7224 */ /* 0x000fe200078e0019 */
[----:B------:R-:W-:Y:S01]  /*6f60*/  MOV R78, R26 ;  /* 0x0000001a004e7202 */ /* 0x000fe20000000f00 */
[----:B------:R-:W-:Y:S01]  /*6f70*/  IMAD.MOV.U32 R76, RZ, RZ, R24 ;  /* 0x000000ffff4c7224 */ /* 0x000fe200078e0018 */
[----:B------:R-:W-:Y:S01]  /*6f80*/  MOV R77, R27 ;  /* 0x0000001b004d7202 */ /* 0x000fe20000000f00 */
[----:B------:R-:W-:Y:S03]  /*6f90*/  LDSM.16.MT88.4 R48, [R242+0x2000] ;  /* 0x00200000f230783b */ /* 0x000fe60000004200 */
[----:B------:R-:W-:Y:S01]  /*6fa0*/  HMMA.16816.F32 R40, R8, R56, RZ ;  /* 0x000000380828723c */ /* 0x000fe200000018ff */
[----:B------:R-:W-:Y:S01]  /*6fb0*/  MOV R97, R22 ;  /* 0x0000001600617202 */ /* 0x000fe20000000f00 */
[----:B------:R-:W-:Y:S01]  /*6fc0*/  IMAD.MOV.U32 R102, RZ, RZ, R21 ;  /* 0x000000ffff667224 */ /* 0x000fe200078e0015 */
[----:B------:R-:W-:-:S02]  /*6fd0*/  MOV R96, R23 ;  /* 0x0000001700607202 */ /* 0x000fc40000000f00 */
[----:B------:R-:W-:-:S03]  /*6fe0*/  MOV R95, R20 ;  /* 0x00000014005f7202 */ /* 0x000fc60000000f00 */
[C---:B--2---:R-:W-:Y:S08]  /*6ff0*/  HMMA.16816.F32 R16, R4.reuse, R32, R16 ;  /* 0x000000200410723c */ /* 0x044ff00000001810 */
[----:B------:R-:W-:Y:S08]  /*7000*/  HMMA.16816.F32 R12, R4, R34, R12 ;  /* 0x00000022040c723c */ /* 0x000ff0000000180c */
[C---:B---3--:R-:W-:Y:S08]  /*7010*/  HMMA.16816.F32 R24, R8.reuse, R44, RZ ;  /* 0x0000002c0818723c */ /* 0x048ff000000018ff */
[----:B------:R-:W-:Y:S01]  /*7020*/  HMMA.16816.F32 R20, R8, R46, RZ ;  /* 0x0000002e0814723c */ /* 0x000fe200000018ff */
[----:B------:R-:W2:Y:S01]  /*7030*/  LDSM.16.MT88.4 R44, [R241+0x3000] ;  /* 0x00300000f12c783b */ /* 0x000ea20000004200 */
[----:B------:R-:W-:Y:S01]  /*7040*/  MOV R135, R16 ;  /* 0x0000001000877202 */ /* 0x000fe20000000f00 */
[----:B------:R-:W-:Y:S01]  /*7050*/  IMAD.MOV.U32 R134, RZ, RZ, R17 ;  /* 0x000000ffff867224 */ /* 0x000fe200078e0011 */
[----:B------:R-:W-:-:S02]  /*7060*/  MOV R131, R18 ;  /* 0x0000001200837202 */ /* 0x000fc40000000f00 */
[----:B------:R-:W-:Y:S02]  /*7070*/  MOV R130, R19 ;  /* 0x0000001300827202 */ /* 0x000fe40000000f00 */
[----:B------:R-:W-:Y:S01]  /*7080*/  HMMA.16816.F32 R32, R4, R66, R28 ;  /* 0x000000420420723c */ /* 0x000fe2000000181c */
[----:B------:R-:W-:Y:S01]  /*7090*/  IMAD.MOV.U32 R94, RZ, RZ, R13 ;  /* 0x000000ffff5e7224 */ /* 0x000fe200078e000d */
[----:B------:R-:W-:Y:S01]  /*70a0*/  MOV R87, R14 ;  /* 0x0000000e00577202 */ /* 0x000fe20000000f00 */
[----:B------:R-:W-:Y:S01]  /*70b0*/  IMAD.MOV.U32 R85, RZ, RZ, R12 ;  /* 0x000000ffff557224 */ /* 0x000fe200078e000c */
[----:B------:R-:W-:-:S04]  /*70c0*/  MOV R86, R15 ;  /* 0x0000000f00567202 */ /* 0x000fc80000000f00 */
[----:B------:R-:W-:Y:S01]  /*70d0*/  HMMA.16816.F32 R56, R4, R64, R40 ;  /* 0x000000400438723c */ /* 0x000fe20000001828 */
[----:B------:R-:W3:Y:S07]  /*70e0*/  LDSM.16.MT88.4 R40, [R239+0x3800] ;  /* 0x00380000ef28783b */ /* 0x000eee0000004200 */
[C---:B------:R-:W-:Y:S08]  /*70f0*/  HMMA.16816.F32 R16, R8.reuse, R52, RZ ;  /* 0x000000340810723c */ /* 0x040ff000000018ff */
[----:B------:R-:W-:Y:S01]  /*7100*/  HMMA.16816.F32 R12, R8, R54, RZ ;  /* 0x00000036080c723c */ /* 0x000fe200000018ff */
[----:B------:R-:W5:Y:S01]  /*7110*/  LDSM.16.MT88.4 R52, [R240+0x3000] ;  /* 0x00300000f034783b */ /* 0x000f620000004200 */
[----:B------:R-:W-:Y:S01]  /*7120*/  MOV R84, R33 ;  /* 0x0000002100547202 */ /* 0x000fe20000000f00 */
[----:B------:R-:W-:Y:S01]  /*7130*/  IMAD.MOV.U32 R92, RZ, RZ, R35 ;  /* 0x000000ffff5c7224 */ /* 0x000fe200078e0023 */
[----:B------:R-:W-:-:S02]  /*7140*/  MOV R93, R34 ;  /* 0x00000022005d7202 */ /* 0x000fc40000000f00 */
[----:B------:R-:W-:Y:S02]  /*7150*/  MOV R3, R32 ;  /* 0x0000002000037202 */ /* 0x000fe40000000f00 */
[----:B------:R-:W3:Y:S01]  /*7160*/  LDSM.16.MT88.4 R32, [R241+0x3800] ;  /* 0x00380000f120783b */ /* 0x000ee20000004200 */
[----:B----4-:R-:W-:Y:S08]  /*7170*/  HMMA.16816.F32 R64, R4, R60, R24 ;  /* 0x0000003c0440723c */ /* 0x010ff00000001818 */
[C---:B-1----:R-:W-:Y:S08]  /*7180*/  HMMA.16816.F32 R28, R8.reuse, R36, RZ ;  /* 0x00000024081c723c */ /* 0x042ff000000018ff */
[----:B------:R-:W-:Y:S01]  /*7190*/  HMMA.16816.F32 R24, R8, R38, RZ ;  /* 0x000000260818723c */ /* 0x000fe200000018ff */
[----:B------:R-:W-:Y:S07]  /*71a0*/  LDSM.16.MT88.4 R36, [R242+0x3000] ;  /* 0x00300000f224783b */ /* 0x000fee0000004200 */
[----:B------:R-:W-:Y:S08]  /*71b0*/  HMMA.16816.F32 R176, R4, R62, R20 ;  /* 0x0000003e04b0723c */ /* 0x000ff00000001814 */
[----:B--2---:R-:W-:Y:S07]  /*71c0*/  HMMA.16816.F32 R20, R8, R44, RZ ;  /* 0x0000002c0814723c */ /* 0x004fee00000018ff */
[----:B------:R-:W-:Y:S01]  /*71d0*/  MOV R44, R85 ;  /* 0x00000055002c7202 */ /* 0x000fe20000000f00 */
[----:B------:R-:W-:Y:S01]  /*71e0*/  HMMA.16816.F32 R60, R4, R48, R16 ;  /* 0x00000030043c723c */ /* 0x000fe20000001810 */
[----:B------:R-:W-:-:S07]  /*71f0*/  MOV R45, R94 ;  /* 0x0000005e002d7202 */ /* 0x000fce0000000f00 */
[----:B------:R-:W-:Y:S01]  /*7200*/  HMMA.16816.F32 R172, R4, R50, R12 ;  /* 0x0000003204ac723c */ /* 0x000fe2000000180c */
[----:B------:R-:W1:Y:S07]  /*7210*/  LDSM.16.MT88.4 R48, [R240+0x3800] ;  /* 0x00380000f030783b */ /* 0x000e6e0000004200 */
[----:B------:R-:W-:Y:S07]  /*7220*/  HMMA.16816.F32 R16, R8, R46, RZ ;  /* 0x0000002e0810723c */ /* 0x000fee00000018ff */
[----:B------:R-:W-:Y:S01]  /*7230*/  MOV R46, R87 ;  /* 0x00000057002e7202 */ /* 0x000fe20000000f00 */
[----:B---3--:R-:W-:Y:S01]  /*7240*/  HMMA.16816.F32 R88, R4, R42, R24 ;  /* 0x0000002a0458723c */ /* 0x008fe20000001818 */
[----:B------:R-:W2:Y:S01]  /*7250*/  LDSM.16.MT88.4 R24, [R242+0x3800] ;  /* 0x00380000f218783b */ /* 0x000ea20000004200 */
[----:B------:R-:W-:-:S05]  /*7260*/  IMAD.MOV.U32 R47, RZ, RZ, R86 ;  /* 0x000000ffff2f7224 */ /* 0x000fca00078e0056 */
[----:B------:R-:W-:Y:S01]  /*7270*/  IMAD.MOV.U32 R42, RZ, RZ, R78 ;  /* 0x000000ffff2a7224 */ /* 0x000fe200078e004e */
[----:B-----5:R-:W-:Y:S01]  /*7280*/  HMMA.16816.F32 R12, R8, R52, RZ ;  /* 0x00000034080c723c */ /* 0x020fe200000018ff */
[----:B------:R-:W-:-:S06]  /*7290*/  MOV R43, R77 ;  /* 0x0000004d002b7202 */ /* 0x000fcc0000000f00 */
[----:B------:R-:W-:Y:S01]  /*72a0*/  MOV R53, R84 ;  /* 0x0000005400357202 */ /* 0x000fe20000000f00 */
[----:B------:R-:W-:Y:S01]  /*72b0*/  HMMA.16816.F32 R80, R4, R40, R28 ;  /* 0x000000280450723c */ /* 0x000fe2000000181c */
[----:B------:R-:W3:Y:S01]  /*72c0*/  LDSM.16.MT88.4 R28, [R239+0x4800] ;  /* 0x00480000ef1c783b */ /* 0x000ee20000004200 */
[----:B------:R-:W-:Y:S01]  /*72d0*/  MOV R52, R3 ;  /* 0x0000000300347202 */ /* 0x000fe20000000f00 */
[----:B------:R-:W-:-:S04]  /*72e0*/  FADD.FTZ R3, R101, R100 ;  /* 0x0000006465037221 */ /* 0x000fc80000010000 */
[----:B------:R-:W-:Y:S01]  /*72f0*/  MOV R41, R79 ;  /* 0x0000004f00297202 */ /* 0x000fe20000000f00 */
[----:B------:R-:W-:Y:S01]  /*7300*/  FADD.FTZ R3, R116, R3 ;  /* 0x0000000374037221 */ /* 0x000fe20000010000 */
[----:B------:R-:W-:Y:S02]  /*7310*/  MOV R40, R76 ;  /* 0x0000004c00287202 */ /* 0x000fe40000000f00 */
[----:B------:R-:W-:Y:S01]  /*7320*/  HMMA.16816.F32 R76, R4, R32, R20 ;  /* 0x00000020044c723c */ /* 0x000fe20000001814 */
[----:B------:R-:W-:-:S06]  /*7330*/  FADD.FTZ R3, R111, R3 ;  /* 0x000000036f037221 */ /* 0x000fcc0000010000 */
[----:B------:R-:W-:Y:S01]  /*7340*/  IMAD.MOV.U32 R32, RZ, RZ, R97 ;  /* 0x000000ffff207224 */ /* 0x000fe200078e0061 */
[----:B------:R-:W-:Y:S01]  /*7350*/  MOV R33, R96 ;  /* 0x0000006000217202 */ /* 0x000fe20000000f00 */
[C---:B-1----:R-:W-:Y:S07]  /*7360*/  HMMA.16816.F32 R84, R4.reuse, R48, R12 ;  /* 0x000000300454723c */ /* 0x042fee000000180c */
[----:B------:R-:W-:Y:S01]  /*7370*/  IMAD.MOV.U32 R48, RZ, RZ, R93 ;  /* 0x000000ffff307224 */ /* 0x000fe200078e005d */
[----:B------:R-:W-:Y:S01]  /*7380*/  HMMA.16816.F32 R96, R4, R34, R16 ;  /* 0x000000220460723c */ /* 0x000fe20000001810 */
[----:B------:R-:W-:-:S06]  /*7390*/  MOV R49, R92 ;  /* 0x0000005c00317202 */ /* 0x000fcc0000000f00 */
[----:B------:R-:W-:Y:S01]  /*73a0*/  IMAD.MOV.U32 R34, RZ, RZ, R95 ;  /* 0x000000ffff227224 */ /* 0x000fe200078e005f */
[----:B------:R-:W-:Y:S01]  /*73b0*/  HMMA.16816.F32 R16, R8, R36, RZ ;  /* 0x000000240810723c */ /* 0x000fe200000018ff */
[----:B------:R-:W-:-:S06]  /*73c0*/  MOV R35, R102 ;  /* 0x0000006600237202 */ /* 0x000fcc0000000f00 */
[----:B------:R-:W-:Y:S01]  /*73d0*/  MOV R36, R135 ;  /* 0x0000008700247202 */ /* 0x000fe20000000f00 */
[----:B------:R-:W-:Y:S01]  /*73e0*/  HMMA.16816.F32 R12, R8, R38, RZ ;  /* 0x00000026080c723c */ /* 0x000fe200000018ff */
[----:B------:R-:W-:-:S06]  /*73f0*/  MOV R37, R134 ;  /* 0x0000008600257202 */ /* 0x000fcc0000000f00 */
[----:B------:R-:W-:Y:S01]  /*7400*/  IMAD.MOV.U32 R39, RZ, RZ, R130 ;  /* 0x000000ffff277224 */ /* 0x000fe200078e0082 */
[----:B------:R-:W-:Y:S01]  /*7410*/  HMMA.16816.F32 R20, R8, R54, RZ ;  /* 0x000000360814723c */ /* 0x000fe200000018ff */
[----:B------:R-:W-:-:S06]  /*7420*/  MOV R38, R131 ;  /* 0x0000008300267202 */ /* 0x000fcc0000000f00 */
[----:B------:R-:W-:Y:S01]  /*7430*/  MOV R54, R48 ;  /* 0x0000003000367202 */ /* 0x000fe20000000f00 */
[C---:B--2---:R-:W-:Y:S01]  /*7440*/  HMMA.16816.F32 R92, R4.reuse, R24, R16 ;  /* 0x00000018045c723c */ /* 0x044fe20000001810 */
[----:B------:R-:W1:Y:S01]  /*7450*/  LDSM.16.MT88.4 R16, [R239+0x5000] ;  /* 0x00500000ef10783b */ /* 0x000e620000004200 */
[----:B------:R-:W-:Y:S01]  /*7460*/  IMAD.MOV.U32 R55, RZ, RZ, R49 ;  /* 0x000000ffff377224 */ /* 0x000fe200078e0031 */
[----:B------:R-:W-:Y:S02]  /*7470*/  MOV R48, R34 ;  /* 0x0000002200307202 */ /* 0x000fe40000000f00 */
[----:B------:R-:W-:Y:S01]  /*7480*/  MOV R49, R35 ;  /* 0x0000002300317202 */ /* 0x000fe20000000f00 */
[----:B------:R-:W-:Y:S01]  /*7490*/  IMAD.MOV.U32 R35, RZ, RZ, R152 ;  /* 0x000000ffff237224 */ /* 0x000fe200078e0098 */
[----:B------:R-:W-:Y:S01]  /*74a0*/  MOV R34, R153 ;  /* 0x0000009900227202 */ /* 0x000fe20000000f00 */
[----:B------:R-:W-:Y:S01]  /*74b0*/  HMMA.16816.F32 R112, R4, R26, R12 ;  /* 0x0000001a0470723c */ /* 0x000fe2000000180c */
[----:B------:R-:W-:-:S06]  /*74c0*/  FADD.FTZ R25, R117, R3 ;  /* 0x0000000375197221 */ /* 0x000fcc0000010000 */
        /* <DEDUP_REMOVED lines=8> */
[----:B------:R-:W-:Y:S02]  /*7550*/  FFMA.FTZ R29, R70, c[0x0][0x2d0], -R0 ;  /* 0x0000b400461d7a23 */ /* 0x000fe40000010800 */
[----:B------:R-:W-:-:S03]  /*7560*/  IMAD.MOV.U32 R75, RZ, RZ, R144 ;  /* 0x000000ffff4b7224 */ /* 0x000fc600078e0090 */
[----:B------:R-:W-:Y:S01]  /*7570*/  MOV R50, R32 ;  /* 0x0000002000327202 */ /* 0x000fe20000000f00 */
[----:B------:R-:W-:Y:S01]  /*7580*/  IMAD.MOV.U32 R51, RZ, RZ, R33 ;  /* 0x000000ffff337224 */ /* 0x000fe200078e0021 */
[----:B------:R-:W-:Y:S02]  /*7590*/  MOV R32, R155 ;  /* 0x0000009b00207202 */ /* 0x000fe40000000f00 */
[----:B------:R-:W-:Y:S02]  /*75a0*/  MOV R33, R154 ;  /* 0x0000009a00217202 */ /* 0x000fe40000000f00 */
[----:B------:R-:W-:Y:S03]  /*75b0*/  LDSM.16.MT88.4 R152, [R239+0x1000] ;  /* 0x00100000ef98783b */ /* 0x000fe60000004200 */
[----:B-1----:R-:W-:Y:S07]  /*75c0*/  HMMA.16816.F32 R100, R4, R16, R12 ;  /* 0x000000100464723c */ /* 0x002fee000000180c */
[----:B------:R-:W-:Y:S01]  /*75d0*/  FADD.FTZ R16, R109, R108 ;  /* 0x0000006c6d107221 */ /* 0x000fe20000010000 */
[----:B------:R-:W-:Y:S03]  /*75e0*/  HMMA.16816.F32 R12, R8, R30, RZ ;  /* 0x0000001e080c723c */ /* 0x000fe600000018ff */
[----:B------:R-:W-:-:S04]  /*75f0*/  FADD.FTZ R24, R110, R16 ;  /* 0x000000106e187221 */ /* 0x000fc80000010000 */
[----:B------:R-:W-:Y:S02]  /*7600*/  FADD.FTZ R3, R118, R24 ;  /* 0x0000001876037221 */ /* 0x000fe40000010000 */
[----:B------:R-:W-:Y:S01]  /*7610*/  FFMA.FTZ R24, R72, c[0x0][0x2d0], -R2 ;  /* 0x0000b40048187a23 */ /* 0x000fe20000010802 */
[----:B------:R-:W-:Y:S01]  /*7620*/  MOV R72, R147 ;  /* 0x0000009300487202 */ /* 0x000fe20000000f00 */
[----:B------:R-:W-:Y:S01]  /*7630*/  FADD.FTZ R3, R119, R3 ;  /* 0x0000000377037221 */ /* 0x000fe20000010000 */
[----:B------:R-:W-:Y:S01]  /*7640*/  LDSM.16.MT88.4 R144, [R241+0x1000] ;  /* 0x00100000f190783b */ /* 0x000fe20000004200 */
[----:B------:R-:W-:Y:S02]  /*7650*/  FADD.FTZ R2, R126, R25 ;  /* 0x000000197e027221 */ /* 0x000fe40000010000 */
[----:B------:R-:W-:Y:S02]  /*7660*/  FFMA.FTZ R30, R71, c[0x0][0x2d0], -R0 ;  /* 0x0000b400471e7a23 */ /* 0x000fe40000010800 */
[----:B------:R-:W-:-:S02]  /*7670*/  FADD.FTZ R2, R127, R2 ;  /* 0x000000027f027221 */ /* 0x000fc40000010000 */
[--C-:B------:R-:W-:Y:S02]  /*7680*/  FFMA.FTZ R25, R69, c[0x0][0x2d0], -R0.reuse ;  /* 0x0000b40045197a23 */ /* 0x100fe40000010800 */
[----:B------:R-:W-:Y:S02]  /*7690*/  FFMA.FTZ R31, R68, c[0x0][0x2d0], -R0 ;  /* 0x0000b400441f7a23 */ /* 0x000fe40000010800 */
[----:B------:R-:W-:Y:S01]  /*76a0*/  FADD.FTZ R3, R124, R3 ;  /* 0x000000037c037221 */ /* 0x000fe20000010000 */
[----:B------:R-:W-:Y:S01]  /*76b0*/  HMMA.16816.F32 R120, R4, R18, R12 ;  /* 0x000000120478723c */ /* 0x000fe2000000180c */
[----:B------:R-:W1:Y:S01]  /*76c0*/  LDSM.16.MT88.4 R16, [R241+0x5000] ;  /* 0x00500000f110783b */ /* 0x000e620000004200 */
[----:B------:R-:W-:Y:S02]  /*76d0*/  FADD.FTZ R0, R125, R2 ;  /* 0x000000027d007221 */ /* 0x000fe40000010000 */
[----:B------:R-:W-:Y:S02]  /*76e0*/  FADD.FTZ R2, R129, R3 ;  /* 0x0000000381027221 */ /* 0x000fe40000010000 */
[----:B------:R-:W-:Y:S02]  /*76f0*/  MUFU.EX2 R3, R31 ;  /* 0x0000001f00037308 */ /* 0x000fe40000000800 */
[----:B--2---:R-:W-:Y:S01]  /*7700*/  HMMA.16816.F32 R12, R8, R20, RZ ;  /* 0x00000014080c723c */ /* 0x004fe200000018ff */
[----:B------:R-:W-:Y:S11]  /*7710*/  FADD.FTZ R2, R128, R2 ;  /* 0x0000000280027221 */ /* 0x000ff60000010000 */
[----:B------:R-:W-:Y:S11]  /*7720*/  @!UPT UIADD3 URZ, URZ, URZ, URZ ;  /* 0x0000003f3f3ff290 */ /* 0x000ff6000fffe03f */
[----:B------:R-:W-:Y:S01]  /*7730*/  @!UPT UIADD3 URZ, URZ, URZ, URZ ;  /* 0x0000003f3f3ff290 */ /* 0x000fe2000fffe03f */
        /* <DEDUP_REMOVED lines=16> */
[----:B------:R-:W2:Y:S01]  /*7840*/  MUFU.EX2 R17, R26 ;  /* 0x0000001a00117308 */ /* 0x000ea20000000800 */
[C---:B-1----:R-:W-:Y:S01]  /*7850*/  FADD.FTZ R0, R16.reuse, R0 ;  /* 0x0000000010007221 */ /* 0x042fe20000010000 */
[----:B------:R-:W-:-:S06]  /*7860*/  F2FP.PACK_AB R128, R16, R20 ;  /* 0x000000141080723e */ /* 0x000fcc00000000ff */
[----:B------:R-:W-:Y:S01]  /*7870*/  MUFU.EX2 R22, R30 ;  /* 0x0000001e00167308 */ /* 0x000fe20000000800 */
[----:B--2---:R-:W-:-:S07]  /*7880*/  FADD.FTZ R0, R17, R0 ;  /* 0x0000000011007221 */ /* 0x004fce0000010000 */
[----:B------:R-:W1:Y:S07]  /*7890*/  MUFU.EX2 R20, R29 ;  /* 0x0000001d00147308 */ /* 0x000e6e0000000800 */
[----:B------:R-:W-:Y:S01]  /*78a0*/  HMMA.16816.F32 R124, R4, R18, R12 ;  /* 0x00000012047c723c */ /* 0x000fe2000000180c */
[----:B------:R-:W2:Y:S01]  /*78b0*/  MUFU.EX2 R12, R24 ;  /* 0x00000018000c7308 */ /* 0x000ea20000000800 */
[----:B-1----:R-:W-:Y:S01]  /*78c0*/  F2FP.PACK_AB R129, R20, R22 ;  /* 0x000000161481723e */ /* 0x002fe200000000ff */
[C---:B--2---:R-:W-:Y:S01]  /*78d0*/  FADD.FTZ R0, R12.reuse, R0 ;  /* 0x000000000c007221 */ /* 0x044fe20000010000 */
[----:B------:R-:W-:-:S02]  /*78e0*/  F2FP.PACK_AB R130, R12, R17 ;  /* 0x000000110c82723e */ /* 0x000fc400000000ff */
        /* <DEDUP_REMOVED lines=13> */
[----:B------:R1:W-:Y:S01]  /*79c0*/  STL [R1+0x5c], R0 ;  /* 0x00005c0001007387 */ /* 0x0003e20000100800 */
[----:B------:R-:W-:Y:S03]  /*79d0*/  HMMA.16816.F32 R12, R8, R14, RZ ;  /* 0x0000000e080c723c */ /* 0x000fe600000018ff */
[----:B------:R-:W4:Y:S05]  /*79e0*/  LDSM.16.MT88.4 R8, [R242+0x5000] ;  /* 0x00500000f208783b */ /* 0x000f2a0000004200 */
[C---:B---3--:R-:W-:Y:S08]  /*79f0*/  HMMA.16816.F32 R140, R128.reuse, R136, R140 ;  /* 0x00000088808c723c */ /* 0x048ff0000000188c */
[C---:B------:R-:W-:Y:S01]  /*7a00*/  HMMA.16816.F32 R136, R128.reuse, R138, R72 ;  /* 0x0000008a8088723c */ /* 0x040fe20000001848 */
[----:B------:R-:W3:Y:S04]  /*7a10*/  LDSM.16.MT88.4 R72, [R239+0x4000] ;  /* 0x00400000ef48783b */ /* 0x000ee80000004200 */
[----:B-1----:R-:W5:Y:S03]  /*7a20*/  LDL R0, [R1+0xb0] ;  /* 0x0000b00001007983 */ /* 0x002f660000100800 */
[C---:B--2---:R-:W-:Y:S01]  /*7a30*/  HMMA.16816.F32 R28, R128.reuse, R32, R40 ;  /* 0x00000020801c723c */ /* 0x044fe20000001828 */
[----:B------:R-:W1:Y:S07]  /*7a40*/  LDSM.16.MT88.4 R40, [R239+0x2800] ;  /* 0x00280000ef28783b */ /* 0x000e6e0000004200 */
[----:B------:R-:W-:Y:S01]  /*7a50*/  HMMA.16816.F32 R32, R128, R34, R48 ;  /* 0x000000228020723c */ /* 0x000fe20000001830 */
[----:B------:R-:W2:Y:S07]  /*7a60*/  LDSM.16.MT88.4 R48, [R241+0x2800] ;  /* 0x00280000f130783b */ /* 0x000eae0000004200 */
[C---:B----4-:R-:W-:Y:S01]  /*7a70*/  HMMA.16816.F32 R16, R4.reuse, R8, R16 ;  /* 0x000000080410723c */ /* 0x050fe20000001810 */
[----:B------:R-:W4:Y:S04]  /*7a80*/  LDL.LU R8, [R1+0x24] ;  /* 0x0000240001087983 */ /* 0x000f280000300800 */
[----:B------:R-:W4:Y:S03]  /*7a90*/  LDL.LU R3, [R1+0x20] ;  /* 0x0000200001037983 */ /* 0x000f260000300800 */
[----:B------:R-:W-:Y:S01]  /*7aa0*/  HMMA.16816.F32 R12, R4, R10, R12 ;  /* 0x0000000a040c723c */ /* 0x000fe2000000180c */
[----:B------:R-:W-:Y:S07]  /*7ab0*/  LDSM.16.MT88.4 R4, [R242+0x5800] ;  /* 0x00580000f204783b */ /* 0x000fee0000004200 */
[C---:B---3--:R-:W-:Y:S01]  /*7ac0*/  HMMA.16816.F32 R68, R128.reuse, R72, R80 ;  /* 0x000000488044723c */ /* 0x048fe20000001850 */
[----:B------:R-:W-:Y:S07]  /*7ad0*/  LDSM.16.MT88.4 R80, [R241+0x4000] ;  /* 0x00400000f150783b */ /* 0x000fee0000004200 */
[C---:B------:R-:W-:Y:S01]  /*7ae0*/  HMMA.16816.F32 R72, R128.reuse, R74, R88 ;  /* 0x0000004a8048723c */ /* 0x040fe20000001858 */
[----:B------:R-:W3:Y:S07]  /*7af0*/  LDSM.16.MT88.4 R88, [R240+0x4000] ;  /* 0x00400000f058783b */ /* 0x000eee0000004200 */
[C---:B-1----:R-:W-:Y:S08]  /*7b00*/  HMMA.16816.F32 R36, R128.reuse, R40, R36 ;  /* 0x000000288024723c */ /* 0x042ff00000001824 */
[C---:B------:R-:W-:Y:S08]  /*7b10*/  HMMA.16816.F32 R40, R128.reuse, R42, R44 ;  /* 0x0000002a8028723c */ /* 0x040ff0000000182c */
[C---:B--2---:R-:W-:Y:S01]  /*7b20*/  HMMA.16816.F32 R44, R128.reuse, R48, R56 ;  /* 0x00000030802c723c */ /* 0x044fe20000001838 */
[----:B------:R-:W-:Y:S07]  /*7b30*/  LDSM.16.MT88.4 R56, [R240+0x2800] ;  /* 0x00280000f038783b */ /* 0x000fee0000004200 */
[C---:B------:R-:W-:Y:S08]  /*7b40*/  HMMA.16816.F32 R48, R128.reuse, R50, R52 ;  /* 0x000000328030723c */ /* 0x040ff00000001834 */
[C---:B---3--:R-:W-:Y:S08]  /*7b50*/  HMMA.16816.F32 R84, R128.reuse, R88, R84 ;  /* 0x000000588054723c */ /* 0x048ff00000001854 */
[C---:B------:R-:W-:Y:S01]  /*7b60*/  HMMA.16816.F32 R88, R128.reuse, R90, R104 ;  /* 0x0000005a8058723c */ /* 0x040fe20000001868 */
[----:B------:R-:W1:Y:S07]  /*7b70*/  LDSM.16.MT88.4 R104, [R239+0x5800] ;  /* 0x00580000ef68783b */ /* 0x000e6e0000004200 */
[C---:B------:R-:W-:Y:S08]  /*7b80*/  HMMA.16816.F32 R76, R128.reuse, R80, R76 ;  /* 0x00000050804c723c */ /* 0x040ff0000000184c */
        /* <DEDUP_REMOVED lines=8> */
[----:B------:R-:W-:Y:S01]  /*7c10*/  HMMA.16816.F32 R96, R128, R98, R112 ;  /* 0x000000628060723c */ /* 0x000fe20000001870 */
[----:B------:R-:W3:Y:S01]  /*7c20*/  LDSM.16.MT88.4 R112, [R241+0x5800] ;  /* 0x00580000f170783b */ /* 0x000ee20000004200 */
[----:B------:R-:W-:-:S04]  /*7c30*/  MOV R2, c[0x0][0x2c4] ;  /* 0x0000b10000027a02 */ /* 0x000fc80000000f00 */
[----:B------:R-:W-:Y:S02]  /*7c40*/  ISETP.NE.AND P1, PT, R2, 0x1, PT ;  /* 0x000000010200780c */ /* 0x000fe40003f25270 */
[----:B------:R-:W-:Y:S01]  /*7c50*/  MOV R9, c[0x0][0x32c] ;  /* 0x0000cb0000097a02 */ /* 0x000fe20000000f00 */
[C---:B-1----:R-:W-:Y:S08]  /*7c60*/  HMMA.16816.F32 R116, R128.reuse, R120, R116 ;  /* 0x000000788074723c */ /* 0x042ff00000001874 */
[C---:B------:R-:W-:Y:S08]  /*7c70*/  HMMA.16816.F32 R120, R128.reuse, R122, R124 ;  /* 0x0000007a8078723c */ /* 0x040ff0000000187c */
[C---:B------:R-:W-:Y:S08]  /*7c80*/  HMMA.16816.F32 R124, R128.reuse, R4, R16 ;  /* 0x00000004807c723c */ /* 0x040ff00000001810 */
[C---:B--2---:R-:W-:Y:S08]  /*7c90*/  HMMA.16816.F32 R60, R128.reuse, R64, R60 ;  /* 0x00000040803c723c */ /* 0x044ff0000000183c */
[C---:B---3--:R-:W-:Y:S08]  /*7ca0*/  HMMA.16816.F32 R108, R128.reuse, R112, R108 ;  /* 0x00000070806c723c */ /* 0x048ff0000000186c */
[C---:B------:R-:W-:Y:S08]  /*7cb0*/  HMMA.16816.F32 R56, R128.reuse, R58, R176 ;  /* 0x0000003a8038723c */ /* 0x040ff000000018b0 */
[C---:B------:R-:W-:Y:S08]  /*7cc0*/  HMMA.16816.F32 R64, R128.reuse, R66, R172 ;  /* 0x000000428040723c */ /* 0x040ff000000018ac */
[C---:B------:R-:W-:Y:S08]  /*7cd0*/  HMMA.16816.F32 R112, R128.reuse, R114, R168 ;  /* 0x000000728070723c */ /* 0x040ff000000018a8 */
[----:B------:R-:W-:Y:S01]  /*7ce0*/  HMMA.16816.F32 R128, R128, R6, R12 ;  /* 0x000000068080723c */ /* 0x000fe2000000180c */
[----:B-----5:R-:W-:-:S05]  /*7cf0*/  @P1 IMAD.HI.U32 R2, R0, c[0x0][0x2c8], RZ ;  /* 0x0000b20000021a27 */ /* 0x020fca00078e00ff */
[----:B------:R-:W-:Y:S02]  /*7d00*/  @P1 SHF.R.U32.HI R0, RZ, c[0x0][0x2cc], R2 ;  /* 0x0000b300ff001a19 */ /* 0x000fe40000011602 */
[----:B------:R-:W-:Y:S02]  /*7d10*/  ISETP.GE.AND P1, PT, R9, 0x1, PT ;  /* 0x000000010900780c */ /* 0x000fe40003f26270 */
[----:B----4-:R-:W-:-:S05]  /*7d20*/  IADD3 R4, R3, -0x2, RZ ;  /* 0xfffffffe03047810 */ /* 0x010fca0007ffe0ff */
[----:B------:R1:W-:Y:S01]  /*7d30*/  STL [R1+0x3c], R4 ;  /* 0x00003c0401007387 */ /* 0x0003e20000100800 */
[----:B------:R-:W-:-:S04]  /*7d40*/  IADD3 R0, R8, R0, RZ ;  /* 0x0000000008007210 */ /* 0x000fc80007ffe0ff */
[----:B------:R-:W-:Y:S01]  /*7d50*/  IADD3 R3, R0, c[0x0][0x328], RZ ;  /* 0x0000ca0000037a10 */ /* 0x000fe20007ffe0ff */
[----:B------:R-:W-:Y:S05]  /*7d60*/  @!P1 BRA `(.L_x_501) ;  /* 0x0000013000009947 */ /* 0x000fea0003800000 */
[C---:B------:R-:W-:Y:S01]  /*7d70*/  ISETP.GT.AND P0, PT, R0.reuse, RZ, PT ;  /* 0x000000ff0000720c */ /* 0x040fe20003f04270 */
[----:B------:R-:W-:Y:S01]  /*7d80*/  BSSY B0, `(.L_x_502) ;  /* 0x000000e000007945 */ /* 0x000fe20003800000 */
[----:B------:R-:W-:-:S11]  /*7d90*/  IADD3 R2, R0, -0x1, RZ ;  /* 0xffffffff00027810 */ /* 0x000fd60007ffe0ff */
[----:B------:R-:W-:Y:S05]  /*7da0*/  @P0 BRA `(.L_x_503) ;  /* 0x0000007000000947 */ /* 0x000fea0003800000 */
[----:B------:R-:W-:Y:S02]  /*7db0*/  IMAD.MOV.U32 R2, RZ, RZ, 0x1 ;  /* 0x00000001ff027424 */ /* 0x000fe400078e00ff */
[----:B------:R-:W-:-:S03]  /*7dc0*/  IMAD.MOV R0, RZ, RZ, -R0 ;  /* 0x000000ffff007224 */ /* 0x000fc600078e0a00 */
[----:B------:R-:W-:-:S13]  /*7dd0*/  ISETP.NE.AND P0, PT, R2, c[0x0][0x32c], PT ;  /* 0x0000cb0002007a0c */ /* 0x000fda0003f05270 */
[----:B------:R-:W-:-:S05]  /*7de0*/  @P0 IMAD.HI.U32 R2, R0, c[0x0][0x330], RZ ;  /* 0x0000cc0000020a27 */ /* 0x000fca00078e00ff */
[----:B------:R-:W-:-:S04]  /*7df0*/  @P0 SHF.R.U32.HI R0, RZ, c[0x0][0x334], R2 ;  /* 0x0000cd00ff000a19 */ /* 0x000fc80000011602 */
[----:B------:R-:W-:Y:S01]  /*7e00*/  LOP3.LUT R2, RZ, R0, RZ, 0x33, !PT ;  /* 0x00000000ff027212 */ /* 0x000fe200078e33ff */
[----:B------:R-:W-:Y:S05]  /*7e10*/  BRA `(.L_x_504) ;  /* 0x0000004000007947 */ /* 0x000fea0003800000 */
.L_x_503:
[----:B------:R-:W-:-:S04]  /*7e20*/  MOV R0, 0x1 ;  /* 0x0000000100007802 */ /* 0x000fc80000000f00 */
[----:B------:R-:W-:-:S13]  /*7e30*/  ISETP.NE.AND P0, PT, R0, c[0x0][0x32c], PT ;  /* 0x0000cb0000007a0c */ /* 0x000fda0003f05270 */
[----:B------:R-:W-:-:S05]  /*7e40*/  @P0 IMAD.HI.U32 R0, R2, c[0x0][0x330], RZ ;  /* 0x0000cc0002000a27 */ /* 0x000fca00078e00ff */
[----:B------:R-:W-:Y:S02]  /*7e50*/  @P0 SHF.R.U32.HI R2, RZ, c[0x0][0x334], R0 ;  /* 0x0000cd00ff020a19 */ /* 0x000fe40000011600 */
.L_x_504:
[----:B------:R-:W-:Y:S05]  /*7e60*/  BSYNC B0 ;  /* 0x0000000000007941 */ /* 0x000fea0003800000 */
.L_x_502:
[----:B------:R-:W-:-:S05]  /*7e70*/  MOV R0, c[0x0][0x32c] ;  /* 0x0000cb0000007a02 */ /* 0x000fca0000000f00 */
[----:B------:R-:W-:-:S05]  /*7e80*/  IMAD R2, R2, R0, c[0x0][0x32c] ;  /* 0x0000cb0002027624 */ /* 0x000fca00078e0200 */
[----:B------:R-:W-:-:S04]  /*7e90*/  IMNMX R3, R3, R2, PT ;  /* 0x0000000203037217 */ /* 0x000fc80003800200 */
.L_x_501:
[----:B------:R-:W2:Y:S01]  /*7ea0*/  LDL R2, [R1+0x70] ;  /* 0x0000700001027983 */ /* 0x000ea20000100800 */
[----:B------:R-:W-:-:S05]  /*7eb0*/  IMAD.HI R3, R3, 0x2aaaaaab, RZ ;  /* 0x2aaaaaab03037827 */ /* 0x000fca00078e02ff */
[----:B------:R-:W-:-:S04]  /*7ec0*/  SHF.R.U32.HI R0, RZ, 0x1f, R3 ;  /* 0x0000001fff007819 */ /* 0x000fc80000011603 */
[----:B------:R-:W-:-:S04]  /*7ed0*/  LEA.HI.SX32 R3, R3, R0, 0x1d ;  /* 0x0000000003037211 */ /* 0x000fc800078feaff */
[----:B--2---:R-:W-:-:S04]  /*7ee0*/  IMNMX R2, R2, R3, !PT ;  /* 0x0000000302027217 */ /* 0x004fc80007800200 */
[----:B------:R-:W-:Y:S01]  /*7ef0*/  ISETP.GE.AND P0, PT, R4, R2, PT ;  /* 0x000000020400720c */ /* 0x000fe20003f06270 */
[----:B------:R2:W-:-:S12]  /*7f00*/  STL [R1+0x80], R2 ;  /* 0x0000800201007387 */ /* 0x0005d80000100800 */
[----:B------:R-:W-:Y:S05]  /*7f10*/  @!P0 BRA `(.L_x_505) ;  /* 0x0000429000008947 */ /* 0x000fea0003800000 */
[----:B------:R-:W-:Y:S02]  /*7f20*/  MOV R0, R4 ;  /* 0x0000000400007202 */ /* 0x000fe40000000f00 */
[----:B------:R-:W-:Y:S02]  /*7f30*/  MOV R135, R132 ;  /* 0x0000008400877202 */ /* 0x000fe40000000f00 */
[----:B------:R-:W-:Y:S01]  /*7f40*/  MOV R134, R133 ;  /* 0x0000008500867202 */ /* 0x000fe20000000f00 */
[----:B------:R3:W-:Y:S04]  /*7f50*/  STL [R1+0x3c], R0 ;  /* 0x00003c0001007387 */ /* 0x0007e80000100800 */
.L_x_528:
[----:B-1----:R-:W4:Y:S01]  /*7f60*/  LDL R4, [R1+0x4] ;  /* 0x0000040001047983 */ /* 0x002f220000100800 */
[----:B------:R-:W-:Y:S04]  /*7f70*/  DEPBAR.LE SB0, 0x0 ;  /* 0x000080000000791a */ /* 0x000fe80000000000 */
[----:B--2---:R-:W2:Y:S01]  /*7f80*/  LDL R2, [R1+0x3c] ;  /* 0x00003c0001027983 */ /* 0x004ea20000100800 */
[----:B------:R-:W-:Y:S01]  /*7f90*/  WARPSYNC 0xffffffff ;  /* 0xffffffff00007948 */ /* 0x000fe20003800000 */
[----:B------:R-:W-:Y:S02]  /*7fa0*/  BSSY B0, `(.L_x_506) ;  /* 0x0000060000007945 */ /* 0x000fe40003800000 */
[----:B------:R-:W5:Y:S04]  /*7fb0*/  LDL R3, [R1+0x8] ;  /* 0x0000080001037983 */ /* 0x000f680000100800 */
[----:B---3--:R-:W2:Y:S04]  /*7fc0*/  LDL R0, [R1+0x70] ;  /* 0x0000700001007983 */ /* 0x008ea80000100800 */
[----:B------:R-:W-:Y:S06]  /*7fd0*/  BAR.SYNC.DEFER_BLOCKING 0x0 ;  /* 0x0000000000007b1d */ /* 0x000fec0000010000 */
[----:B------:R1:W3:Y:S04]  /*7fe0*/  LDSM.16.M88.4 R8, [R236] ;  /* 0x00000000ec08783b */ /* 0x0002e80000000200 */
[----:B------:R1:W1:Y:S04]  /*7ff0*/  LDSM.16.M88.4 R16, [R236+0x800] ;  /* 0x00080000ec10783b */ /* 0x0002680000000200 */
[----:B------:R1:W1:Y:S04]  /*8000*/  LDSM.16.M88.4 R24, [R236+0x1000] ;  /* 0x00100000ec18783b */ /* 0x0002680000000200 */
[----:B------:R1:W1:Y:S04]  /*8010*/  LDSM.16.M88.4 R168, [R243] ;  /* 0x00000000f3a8783b */ /* 0x0002680000000200 */
[----:B----4-:R4:W1:Y:S04]  /*8020*/  LDSM.16.M88.4 R172, [R4] ;  /* 0x0000000004ac783b */ /* 0x0108680000000200 */
[----:B-----5:R4:W1:Y:S01]  /*8030*/  LDSM.16.M88.4 R176, [R3] ;  /* 0x0000000003b0783b */ /* 0x0208620000000200 */
[----:B--2---:R-:W-:Y:S11]  /*8040*/  ISETP.GT.AND P0, PT, R0, R2, PT ;  /* 0x000000020000720c */ /* 0x004ff60003f04270 */
[----:B------:R-:W-:Y:S02]  /*8050*/  @!UPT UIADD3 URZ, URZ, URZ, URZ ;  /* 0x0000003f3f3ff290 */ /* 0x000fe4000fffe03f */
[----:B------:R-:W-:-:S05]  /*8060*/  @P0 BRA `(.L_x_507) ;  /* 0x0000053000000947 */ /* 0x000fca0003800000 */
[----:B---34-:R-:W2:Y:S04]  /*8070*/  LDL R4, [R1+0x38] ;  /* 0x0000380001047983 */ /* 0x018ea80000100800 */
[----:B------:R-:W3:Y:S04]  /*8080*/  LDL R12, [R1+0x28] ;  /* 0x00002800010c7983 */ /* 0x000ee80000100800 */
[----:B------:R-:W4:Y:S04]  /*8090*/  LDL.64 R6, [R1+0xa0] ;  /* 0x0000a00001067983 */ /* 0x000f280000100a00 */
[----:B------:R-:W5:Y:S01]  /*80a0*/  LDL R5, [R1+0xa8] ;  /* 0x0000a80001057983 */ /* 0x000f620000100800 */
[----:B--2---:R-:W-:Y:S01]  /*80b0*/  IMAD.WIDE.U32 R2, R4, c[0x0][0x208], RZ ;  /* 0x0000820004027a25 */ /* 0x004fe200078e00ff */
[----:B------:R-:W-:Y:S05]  /*80c0*/  SHF.R.S32.HI R0, RZ, 0x1f, R4 ;  /* 0x0000001fff007819 */ /* 0x000fea0000011404 */
[----:B------:R-:W-:Y:S04]  /*80d0*/  IMAD R0, R0, c[0x0][0x208], RZ ;  /* 0x0000820000007a24 */ /* 0x000fe800078e02ff */
[----:B------:R-:W-:Y:S05]  /*80e0*/  IMAD R0, R4, c[0x0][0x20c], R0 ;  /* 0x0000830004007a24 */ /* 0x000fea00078e0200 */
[----:B------:R-:W-:Y:S02]  /*80f0*/  IADD3 R3, R3, R0, RZ ;  /* 0x0000000003037210 */ /* 0x000fe40007ffe0ff */
[----:B---3--:R-:W-:Y:S03]  /*8100*/  SHF.R.S32.HI R0, RZ, 0x1f, R12 ;  /* 0x0000001fff007819 */ /* 0x008fe6000001140c */
[----:B------:R-:W-:Y:S04]  /*8110*/  IMAD.WIDE.U32 R2, R12, c[0x0][0x218], R2 ;  /* 0x000086000c027a25 */ /* 0x000fe800078e0002 */
[----:B------:R-:W-:Y:S01]  /*8120*/  IMAD R4, R0, c[0x0][0x218], RZ ;  /* 0x0000860000047a24 */ /* 0x000fe200078e02ff */
[----:B----4-:R-:W-:Y:S03]  /*8130*/  IADD3 R0, P0, R6, R2, RZ ;  /* 0x0000000206007210 */ /* 0x010fe60007f1e0ff */
[----:B------:R-:W-:Y:S05]  /*8140*/  IMAD R4, R12, c[0x0][0x21c], R4 ;  /* 0x000087000c047a24 */ /* 0x000fea00078e0204 */
[----:B-----5:R-:W-:Y:S02]  /*8150*/  IADD3.X R2, R5, R3, R4, P0, !PT ;  /* 0x0000000305027210 */ /* 0x020fe400007fe404 */
[C---:B------:R-:W-:Y:S04]  /*8160*/  LEA R12, P0, R0.reuse, c[0x0][0x1f8], 0x1 ;  /* 0x00007e00000c7a11 */ /* 0x040fe800078008ff */
[----:B------:R-:W-:Y:S01]  /*8170*/  LEA.HI.X R5, R0, c[0x0][0x1fc], R2, 0x1, P0 ;  /* 0x00007f0000057a11 */ /* 0x000fe200000f0c02 */
[----:B------:R-:W-:-:S06]  /*8180*/  BRA.DIV ~URZ, `(.L_x_508) ;  /* 0x000125027f007947 */ /* 0x000fcc000b800000 */
[----:B------:R2:W3:Y:S02]  /*8190*/  SHFL.IDX PT, R4, R5, RZ, 0x181f ;  /* 0x00181fff05047589 */ /* 0x0004e400000e0000 */
.L_x_645:
[----:B------:R-:W-:-:S05]  /*81a0*/  BRA.DIV ~URZ, `(.L_x_509) ;  /* 0x000125727f007947 */ /* 0x000fca000b800000 */
[----:B------:R4:W2:Y:S02]  /*81b0*/  SHFL.IDX PT, R0, R12, RZ, 0x181f ;  /* 0x00181fff0c007589 */ /* 0x0008a400000e0000 */
.L_x_646:
[----:B------:R-:W5:Y:S04]  /*81c0*/  LDL R7, [R1+0x40] ;  /* 0x0000400001077983 */ /* 0x000f680000100800 */
[----:B----4-:R-:W4:Y:S04]  /*81d0*/  LDL R6, [R1+0xc4] ;  /* 0x0000c40001067983 */ /* 0x010f280000100800 */
[----:B---3--:R-:W3:Y:S04]  /*81e0*/  LDL R132, [R1+0x68] ;  /* 0x0000680001847983 */ /* 0x008ee80000100800 */
        /* <DEDUP_REMOVED lines=10> */
[----:B-----5:R-:W-:Y:S02]  /*8290*/  ISETP.GE.AND P4, PT, R7, c[0x0][0x1d4], PT ;  /* 0x0000750007007a0c */ /* 0x020fe40003f86270 */
[----:B----4-:R-:W-:Y:S02]  /*82a0*/  IADD3 R6, P0, R0, R6, RZ ;  /* 0x0000000600067210 */ /* 0x010fe40007f1e0ff */
[----:B---3--:R-:W-:Y:S03]  /*82b0*/  ISETP.GE.AND P3, PT, R132, c[0x0][0x1d4], PT ;  /* 0x0000750084007a0c */ /* 0x008fe60003f66270 */
[----:B--2---:R-:W-:Y:S01]  /*82c0*/  IMAD.X R7, R4, 0x1, R3, P0 ;  /* 0x0000000104077824 */ /* 0x004fe200000e0603 */
[----:B------:R-:W-:Y:S05]  /*82d0*/  IADD3 R2, P0, R0, R2, RZ ;  /* 0x0000000200027210 */ /* 0x000fea0007f1e0ff */
[----:B------:R-:W-:Y:S01]  /*82e0*/  IMAD.X R3, R4, 0x1, R133, P0 ;  /* 0x0000000104037824 */ /* 0x000fe200000e0685 */
[----:B------:R-:W-:Y:S01]  /*82f0*/  @!PT LDS RZ, [RZ] ;  /* 0x00000000fffff984 */ /* 0x000fe20000000800 */
[----:B------:R-:W-:Y:S01]  /*8300*/  @!PT LDS RZ, [RZ] ;  /* 0x00000000fffff984 */ /* 0x000fe20000000800 */
[----:B------:R-:W-:Y:S01]  /*8310*/  @!PT LDS RZ, [RZ] ;  /* 0x00000000fffff984 */ /* 0x000fe20000000800 */
[----:B------:R2:W-:Y:S04]  /*8320*/  LDGSTS.E.BYPASS.LTC128B.128 [R13+0x4080], [R6.64], !P4 ;  /* 0x04080000060d7fae */ /* 0x0005e8000e101d46 */
[----:B------:R3:W-:Y:S01]  /*8330*/  LDGSTS.E.BYPASS.LTC128B.128 [R13+0x5880], [R2.64], !P3 ;  /* 0x05880000020d7fae */ /* 0x0007e2000d901d46 */
[----:B------:R-:W-:Y:S02]  /*8340*/  ISETP.GE.AND P2, PT, R22, c[0x0][0x1d4], PT ;  /* 0x0000750016007a0c */ /* 0x000fe40003f46270 */
[----:B------:R-:W-:Y:S02]  /*8350*/  ISETP.GE.AND P1, PT, R14, c[0x0][0x1d4], PT ;  /* 0x000075000e007a0c */ /* 0x000fe40003f26270 */
[----:B---3--:R-:W-:Y:S05]  /*8360*/  IADD3 R2, P0, R0, R23, RZ ;  /* 0x0000001700027210 */ /* 0x008fea0007f1e0ff */
[----:B------:R-:W-:Y:S02]  /*8370*/  IMAD.X R3, R4, 0x1, R20, P0 ;  /* 0x0000000104037824 */ /* 0x000fe400000e0614 */
[----:B------:R-:W3:Y:S04]  /*8380*/  S2R R20, SR_TID.X ;  /* 0x0000000000147919 */ /* 0x000ee80000002100 */
[----:B------:R4:W-:Y:S01]  /*8390*/  LDGSTS.E.BYPASS.LTC128B.128 [R13+0x7080], [R2.64], !P2 ;  /* 0x07080000020d7fae */ /* 0x0009e2000d101d46 */
[----:B---3--:R-:W-:Y:S02]  /*83a0*/  ISETP.GT.AND P5, PT, R20, 0x7f, PT ;  /* 0x0000007f1400780c */ /* 0x008fe40003fa4270 */
[----:B----4-:R-:W-:Y:S05]  /*83b0*/  IADD3 R2, P0, R0, R21, RZ ;  /* 0x0000001500027210 */ /* 0x010fea0007f1e0ff */
[----:B------:R-:W-:Y:S05]  /*83c0*/  IMAD.X R3, R4, 0x1, R15, P0 ;  /* 0x0000000104037824 */ /* 0x000fea00000e060f */
[----:B------:R2:W-:Y:S01]  /*83d0*/  LDGSTS.E.BYPASS.LTC128B.128 [R13+0x8880], [R2.64], !P1 ;  /* 0x08880000020d7fae */ /* 0x0005e2000c901d46 */
[----:B------:R-:W-:-:S05]  /*83e0*/  @P5 BRA `(.L_x_507) ;  /* 0x000001b000005947 */ /* 0x000fca0003800000 */
[----:B------:R-:W-:-:S05]  /*83f0*/  BRA.DIV ~URZ, `(.L_x_510) ;  /* 0x000123b27f007947 */ /* 0x000fca000b800000 */
[----:B------:R3:W4:Y:S04]  /*8400*/  SHFL.IDX PT, R4, R5, 0x1, 0x181f ;  /* 0x00381f0005047f89 */ /* 0x00072800000e0000 */
[----:B------:R3:W2:Y:S02]  /*8410*/  SHFL.IDX PT, R0, R12, 0x1, 0x181f ;  /* 0x00381f000c007f89 */ /* 0x0006a400000e0000 */
.L_x_647:
[----:B--2---:R-:W2:Y:S04]  /*8420*/  LDL R6, [R1+0xc4] ;  /* 0x0000c40001067983 */ /* 0x004ea80000100800 */
[----:B------:R-:W5:Y:S04]  /*8430*/  LDL R3, [R1+0x44] ;  /* 0x0000440001037983 */ /* 0x000f680000100800 */
[----:B---3--:R-:W3:Y:S04]  /*8440*/  LDL R2, [R1+0xd0] ;  /* 0x0000d00001027983 */ /* 0x008ee80000100800 */
[----:B----4-:R-:W4:Y:S04]  /*8450*/  LDL R20, [R1+0x48] ;  /* 0x0000480001147983 */ /* 0x010f280000100800 */
[----:B------:R-:W4:Y:S04]  /*8460*/  LDL R5, [R1+0x1c] ;  /* 0x00001c0001057983 */ /* 0x000f280000100800 */
[----:B------:R-:W4:Y:S04]  /*8470*/  LDL R15, [R1+0xbc] ;  /* 0x0000bc00010f7983 */ /* 0x000f280000100800 */
[----:B------:R-:W4:Y:S04]  /*8480*/  LDL R14, [R1+0x4c] ;  /* 0x00004c00010e7983 */ /* 0x000f280000100800 */
[----:B------:R-:W4:Y:S04]  /*8490*/  LDL R13, [R1+0xb8] ;  /* 0x0000b800010d7983 */ /* 0x000f280000100800 */
[----:B------:R-:W4:Y:S01]  /*84a0*/  LDL R12, [R1+0x50] ;  /* 0x00005000010c7983 */ /* 0x000f220000100800 */
[----:B--2---:R-:W-:Y:S05]  /*84b0*/  IADD3 R6, P0, R0, R6, RZ ;  /* 0x0000000600067210 */ /* 0x004fea0007f1e0ff */
[----:B-----5:R-:W-:Y:S01]  /*84c0*/  IMAD.X R7, R4, 0x1, R3, P0 ;  /* 0x0000000104077824 */ /* 0x020fe200000e0603 */
[----:B---3--:R-:W-:Y:S05]  /*84d0*/  IADD3 R2, P0, R0, R2, RZ ;  /* 0x0000000200027210 */ /* 0x008fea0007f1e0ff */
[----:B----4-:R-:W-:Y:S01]  /*84e0*/  IMAD.X R3, R4, 0x1, R20, P0 ;  /* 0x0000000104037824 */ /* 0x010fe200000e0614 */
[----:B------:R-:W-:Y:S01]  /*84f0*/  @!PT LDS RZ, [RZ] ;  /* 0x00000000fffff984 */ /* 0x000fe20000000800 */
[----:B------:R-:W-:Y:S01]  /*8500*/  @!PT LDS RZ, [RZ] ;  /* 0x00000000fffff984 */ /* 0x000fe20000000800 */
[----:B------:R-:W-:Y:S01]  /*8510*/  @!PT LDS RZ, [RZ] ;  /* 0x00000000fffff984 */ /* 0x000fe20000000800 */
[----:B------:R2:W-:Y:S04]  /*8520*/  LDGSTS.E.BYPASS.LTC128B.128 [R5+0x5080], [R6.64], !P4 ;  /* 0x0508000006057fae */ /* 0x0005e8000e101d46 */
[----:B------:R3:W-:Y:S02]  /*8530*/  LDGSTS.E.BYPASS.LTC128B.128 [R5+0x6880], [R2.64], !P3 ;  /* 0x0688000002057fae */ /* 0x0007e4000d901d46 */
[----:B---3--:R-:W-:Y:S05]  /*8540*/  IADD3 R2, P0, R0, R15, RZ ;  /* 0x0000000f00027210 */ /* 0x008fea0007f1e0ff */
[----:B------:R-:W-:Y:S05]  /*8550*/  IMAD.X R3, R4, 0x1, R14, P0 ;  /* 0x0000000104037824 */ /* 0x000fea00000e060e */
[----:B------:R3:W-:Y:S02]  /*8560*/  LDGSTS.E.BYPASS.LTC128B.128 [R5+0x8080], [R2.64], !P2 ;  /* 0x0808000002057fae */ /* 0x0007e4000d101d46 */
[----:B---3--:R-:W-:Y:S05]  /*8570*/  IADD3 R2, P0, R0, R13, RZ ;  /* 0x0000000d00027210 */ /* 0x008fea0007f1e0ff */
[----:B------:R-:W-:Y:S05]  /*8580*/  IMAD.X R3, R4, 0x1, R12, P0 ;  /* 0x0000000104037824 */ /* 0x000fea00000e060c */
[----:B------:R2:W-:Y:S03]  /*8590*/  LDGSTS.E.BYPASS.LTC128B.128 [R5+0x9880], [R2.64], !P1 ;  /* 0x0988000002057fae */ /* 0x0005e6000c901d46 */
.L_x_507:
[----:B---3--:R-:W-:Y:S05]  /*85a0*/  BSYNC B0 ;  /* 0x0000000000007941 */ /* 0x008fea0003800000 */
.L_x_506:
[----:B------:R-:W0:Y:S01]  /*85b0*/  LDGDEPBAR ;  /* 0x00000000000079af */ /* 0x000e220000000000 */
[----:B------:R-:W-:Y:S01]  /*85c0*/  WARPSYNC 0xffffffff ;  /* 0xffffffff00007948 */ /* 0x000fe20003800000 */
[C---:B--2-4-:R-:W-:Y:S01]  /*85d0*/  HMMA.16816.F32 R4, R160.reuse, R8, RZ ;  /* 0x00000008a004723c */ /* 0x054fe200000018ff */
[----:B------:R-:W-:Y:S07]  /*85e0*/  BSSY B0, `(.L_x_511) ;  /* 0x0000141000007945 */ /* 0x000fee0003800000 */
[C---:B------:R-:W-:Y:S08]  /*85f0*/  HMMA.16816.F32 R8, R160.reuse, R10, RZ ;  /* 0x0000000aa008723c */ /* 0x040ff000000018ff */
[C---:B-1----:R-:W-:Y:S08]  /*8600*/  HMMA.16816.F32 R12, R160.reuse, R16, RZ ;  /* 0x00000010a00c723c */ /* 0x042ff000000018ff */
[C---:B------:R-:W-:Y:S08]  /*8610*/  HMMA.16816.F32 R16, R160.reuse, R18, RZ ;  /* 0x00000012a010723c */ /* 0x040ff000000018ff */
[C---:B------:R-:W-:Y:S08]  /*8620*/  HMMA.16816.F32 R20, R160.reuse, R24, RZ ;  /* 0x00000018a014723c */ /* 0x040ff000000018ff */
[----:B------:R-:W-:Y:S08]  /*8630*/  HMMA.16816.F32 R24, R160, R26, RZ ;  /* 0x0000001aa018723c */ /* 0x000ff000000018ff */
[C---:B------:R-:W-:Y:S08]  /*8640*/  HMMA.16816.F32 R4, R164.reuse, R168, R4 ;  /* 0x000000a8a404723c */ /* 0x040ff00000001804 */
[C---:B------:R-:W-:Y:S01]  /*8650*/  HMMA.16816.F32 R8, R164.reuse, R170, R8 ;  /* 0x000000aaa408723c */ /* 0x040fe20000001808 */
[----:B------:R-:W1:Y:S07]  /*8660*/  LDSM.16.M88.4 R168, [R238] ;  /* 0x00000000eea8783b */ /* 0x000e6e0000000200 */
[C---:B------:R-:W-:Y:S08]  /*8670*/  HMMA.16816.F32 R12, R164.reuse, R172, R12 ;  /* 0x000000aca40c723c */ /* 0x040ff0000000180c */
[C---:B------:R-:W-:Y:S01]  /*8680*/  HMMA.16816.F32 R16, R164.reuse, R174, R16 ;  /* 0x000000aea410723c */ /* 0x040fe20000001810 */
[----:B------:R-:W2:Y:S07]  /*8690*/  LDSM.16.M88.4 R172, [R238+0x800] ;  /* 0x00080000eeac783b */ /* 0x000eae0000000200 */
[C---:B------:R-:W-:Y:S08]  /*86a0*/  HMMA.16816.F32 R20, R164.reuse, R176, R20 ;  /* 0x000000b0a414723c */ /* 0x040ff00000001814 */
[----:B------:R-:W-:Y:S01]  /*86b0*/  HMMA.16816.F32 R24, R164, R178, R24 ;  /* 0x000000b2a418723c */ /* 0x000fe20000001818 */
[----:B------:R-:W3:Y:S07]  /*86c0*/  LDSM.16.M88.4 R176, [R238+0x1000] ;  /* 0x00100000eeb0783b */ /* 0x000eee0000000200 */
[C---:B-1----:R-:W-:Y:S08]  /*86d0*/  HMMA.16816.F32 R4, R180.reuse, R168, R4 ;  /* 0x000000a8b404723c */ /* 0x042ff00000001804 */
[C---:B------:R-:W-:Y:S01]  /*86e0*/  HMMA.16816.F32 R8, R180.reuse, R170, R8 ;  /* 0x000000aab408723c */ /* 0x040fe20000001808 */
[----:B------:R-:W1:Y:S07]  /*86f0*/  LDSM.16.M88.4 R168, [R237] ;  /* 0x00000000eda8783b */ /* 0x000e6e0000000200 */
[C---:B--2---:R-:W-:Y:S08]  /*8700*/  HMMA.16816.F32 R12, R180.reuse, R172, R12 ;  /* 0x000000acb40c723c */ /* 0x044ff0000000180c */
[C---:B------:R-:W-:Y:S01]  /*8710*/  HMMA.16816.F32 R16, R180.reuse, R174, R16 ;  /* 0x000000aeb410723c */ /* 0x040fe20000001810 */
[----:B------:R-:W2:Y:S07]  /*8720*/  LDSM.16.M88.4 R172, [R237+0x800] ;  /* 0x00080000edac783b */ /* 0x000eae0000000200 */
[C---:B---3--:R-:W-:Y:S08]  /*8730*/  HMMA.16816.F32 R20, R180.reuse, R176, R20 ;  /* 0x000000b0b414723c */ /* 0x048ff00000001814 */
[----:B------:R-:W-:Y:S01]  /*8740*/  HMMA.16816.F32 R24, R180, R178, R24 ;  /* 0x000000b2b418723c */ /* 0x000fe20000001818 */
[----:B------:R-:W3:Y:S07]  /*8750*/  LDSM.16.M88.4 R176, [R237+0x1000] ;  /* 0x00100000edb0783b */ /* 0x000eee0000000200 */
[C---:B-1----:R-:W-:Y:S08]  /*8760*/  HMMA.16816.F32 R4, R184.reuse, R168, R4 ;  /* 0x000000a8b804723c */ /* 0x042ff00000001804 */
[C---:B------:R-:W-:Y:S01]  /*8770*/  HMMA.16816.F32 R8, R184.reuse, R170, R8 ;  /* 0x000000aab808723c */ /* 0x040fe20000001808 */
[----:B------:R-:W1:Y:S07]  /*8780*/  LDSM.16.M88.4 R168, [R236+0x1800] ;  /* 0x00180000eca8783b */ /* 0x000e6e0000000200 */
        /* <DEDUP_REMOVED lines=8> */
[----:B------:R-:W1:Y:S07]  /*8810*/  LDSM.16.M88.4 R168, [R246] ;  /* 0x00000000f6a8783b */ /* 0x000e6e0000000200 */
[C---:B--2---:R-:W-:Y:S08]  /*8820*/  HMMA.16816.F32 R12, R188.reuse, R172, R12 ;  /* 0x000000acbc0c723c */ /* 0x044ff0000000180c */
[C---:B------:R-:W-:Y:S01]  /*8830*/  HMMA.16816.F32 R16, R188.reuse, R174, R16 ;  /* 0x000000aebc10723c */ /* 0x040fe20000001810 */
[----:B------:R-:W2:Y:S07]  /*8840*/  LDSM.16.M88.4 R172, [R244] ;  /* 0x00000000f4ac783b */ /* 0x000eae0000000200 */
[C---:B---3--:R-:W-:Y:S08]  /*8850*/  HMMA.16816.F32 R20, R188.reuse, R176, R20 ;  /* 0x000000b0bc14723c */ /* 0x048ff00000001814 */
[----:B------:R-:W-:Y:S01]  /*8860*/  HMMA.16816.F32 R24, R188, R178, R24 ;  /* 0x000000b2bc18723c */ /* 0x000fe20000001818 */
[----:B------:R-:W3:Y:S07]  /*8870*/  LDSM.16.M88.4 R176, [R245] ;  /* 0x00000000f5b0783b */ /* 0x000eee0000000200 */
        /* <DEDUP_REMOVED lines=44> */
[----:B------:R-:W-:Y:S07]  /*8b40*/  LDSM.16.M88.4 R176, [R237+0x3000] ;  /* 0x00300000edb0783b */ /* 0x000fee0000000200 */
[C---:B-1----:R-:W-:Y:S08]  /*8b50*/  HMMA.16816.F32 R4, R212.reuse, R168, R4 ;  /* 0x000000a8d404723c */ /* 0x042ff00000001804 */
[C---:B------:R-:W-:Y:S01]  /*8b60*/  HMMA.16816.F32 R8, R212.reuse, R170, R8 ;  /* 0x000000aad408723c */ /* 0x040fe20000001808 */
[----:B------:R-:W1:Y:S07]  /*8b70*/  LDSM.16.M88.4 R168, [R238+0x4000] ;  /* 0x00400000eea8783b */ /* 0x000e6e0000000200 */
[C---:B--2---:R-:W-:Y:S08]  /*8b80*/  HMMA.16816.F32 R12, R212.reuse, R172, R12 ;  /* 0x000000acd40c723c */ /* 0x044ff0000000180c */
[C---:B------:R-:W-:Y:S01]  /*8b90*/  HMMA.16816.F32 R16, R212.reuse, R174, R16 ;  /* 0x000000aed410723c */ /* 0x040fe20000001810 */
[----:B------:R-:W-:Y:S07]  /*8ba0*/  LDSM.16.M88.4 R172, [R237+0x4000] ;  /* 0x00400000edac783b */ /* 0x000fee0000000200 */
[C---:B-1----:R-:W-:Y:S08]  /*8bb0*/  HMMA.16816.F32 R20, R212.reuse, R168, R20 ;  /* 0x000000a8d414723c */ /* 0x042ff00000001814 */
[----:B------:R-:W-:Y:S01]  /*8bc0*/  HMMA.16816.F32 R24, R212, R170, R24 ;  /* 0x000000aad418723c */ /* 0x000fe20000001818 */
[----:B------:R-:W1:Y:S07]  /*8bd0*/  LDSM.16.M88.4 R168, [R237+0x3800] ;  /* 0x00380000eda8783b */ /* 0x000e6e0000000200 */
[C---:B------:R-:W-:Y:S08]  /*8be0*/  HMMA.16816.F32 R4, R216.reuse, R176, R4 ;  /* 0x000000b0d804723c */ /* 0x040ff00000001804 */
[C---:B------:R-:W-:Y:S01]  /*8bf0*/  HMMA.16816.F32 R8, R216.reuse, R178, R8 ;  /* 0x000000b2d808723c */ /* 0x040fe20000001808 */
[----:B------:R-:W-:Y:S07]  /*8c00*/  LDSM.16.M88.4 R176, [R236+0x5000] ;  /* 0x00500000ecb0783b */ /* 0x000fee0000000200 */
[C---:B-1----:R-:W-:Y:S08]  /*8c10*/  HMMA.16816.F32 R12, R216.reuse, R168, R12 ;  /* 0x000000a8d80c723c */ /* 0x042ff0000000180c */
[C---:B------:R-:W-:Y:S01]  /*8c20*/  HMMA.16816.F32 R16, R216.reuse, R170, R16 ;  /* 0x000000aad810723c */ /* 0x040fe20000001810 */
[----:B------:R-:W1:Y:S07]  /*8c30*/  LDSM.16.M88.4 R168, [R236+0x4800] ;  /* 0x00480000eca8783b */ /* 0x000e6e0000000200 */
[C---:B------:R-:W-:Y:S08]  /*8c40*/  HMMA.16816.F32 R20, R216.reuse, R172, R20 ;  /* 0x000000acd814723c */ /* 0x040ff00000001814 */
[----:B------:R-:W-:Y:S01]  /*8c50*/  HMMA.16816.F32 R24, R216, R174, R24 ;  /* 0x000000aed818723c */ /* 0x000fe20000001818 */
[----:B------:R-:W-:Y:S07]  /*8c60*/  LDSM.16.M88.4 R172, [R252] ;  /* 0x00000000fcac783b */ /* 0x000fee0000000200 */
[C---:B-1----:R-:W-:Y:S08]  /*8c70*/  HMMA.16816.F32 R4, R220.reuse, R168, R4 ;  /* 0x000000a8dc04723c */ /* 0x042ff00000001804 */
[C---:B------:R-:W-:Y:S01]  /*8c80*/  HMMA.16816.F32 R8, R220.reuse, R170, R8 ;  /* 0x000000aadc08723c */ /* 0x040fe20000001808 */
[----:B------:R-:W1:Y:S07]  /*8c90*/  LDSM.16.M88.4 R168, [R236+0x5800] ;  /* 0x00580000eca8783b */ /* 0x000e6e0000000200 */
[C---:B------:R-:W-:Y:S08]  /*8ca0*/  HMMA.16816.F32 R12, R220.reuse, R176, R12 ;  /* 0x000000b0dc0c723c */ /* 0x040ff0000000180c */
[C---:B------:R-:W-:Y:S01]  /*8cb0*/  HMMA.16816.F32 R16, R220.reuse, R178, R16 ;  /* 0x000000b2dc10723c */ /* 0x040fe20000001810 */
[----:B------:R-:W-:Y:S07]  /*8cc0*/  LDSM.16.M88.4 R176, [R251] ;  /* 0x00000000fbb0783b */ /* 0x000fee0000000200 */
[C---:B-1----:R-:W-:Y:S08]  /*8cd0*/  HMMA.16816.F32 R20, R220.reuse, R168, R20 ;  /* 0x000000a8dc14723c */ /* 0x042ff00000001814 */
[----:B------:R-:W-:Y:S01]  /*8ce0*/  HMMA.16816.F32 R24, R220, R170, R24 ;  /* 0x000000aadc18723c */ /* 0x000fe20000001818 */
[----:B------:R-:W1:Y:S07]  /*8cf0*/  LDSM.16.M88.4 R168, [R250] ;  /* 0x00000000faa8783b */ /* 0x000e6e0000000200 */
        /* <DEDUP_REMOVED lines=14> */
[C---:B-1----:R-:W-:Y:S08]  /*8de0*/  HMMA.16816.F32 R20, R228.reuse, R168, R20 ;  /* 0x000000a8e414723c */ /* 0x042ff00000001814 */
[----:B------:R-:W-:Y:S01]  /*8df0*/  HMMA.16816.F32 R24, R228, R170, R24 ;  /* 0x000000aae418723c */ /* 0x000fe20000001818 */
[----:B------:R-:W1:Y:S07]  /*8e00*/  LDSM.16.M88.4 R168, [R237+0x5000] ;  /* 0x00500000eda8783b */ /* 0x000e6e0000000200 */
[C---:B------:R-:W-:Y:S08]  /*8e10*/  HMMA.16816.F32 R4, R232.reuse, R176, R4 ;  /* 0x000000b0e804723c */ /* 0x040ff00000001804 */
[C---:B------:R-:W-:Y:S11]  /*8e20*/  HMMA.16816.F32 R8, R232.reuse, R178, R8 ;  /* 0x000000b2e808723c */ /* 0x040ff60000001808 */
[----:B------:R-:W-:Y:S05]  /*8e30*/  @!UPT UIADD3 URZ, URZ, URZ, URZ ;  /* 0x0000003f3f3ff290 */ /* 0x000fea000fffe03f */
[----:B------:R-:W-:Y:S04]  /*8e40*/  FMUL.FTZ R0, R4, c[0x0][0x320] ;  /* 0x0000c80004007a20 */ /* 0x000fe80000410000 */
[----:B------:R2:W-:Y:S04]  /*8e50*/  MUFU.TANH R176, R0 ;  /* 0x0000000000b07308 */ /* 0x0005e80000002400 */
[----:B------:R-:W-:Y:S01]  /*8e60*/  FMUL.FTZ R10, R10, c[0x0][0x320] ;  /* 0x0000c8000a0a7a20 */ /* 0x000fe20000410000 */
[C---:B-1----:R-:W-:Y:S08]  /*8e70*/  HMMA.16816.F32 R12, R232.reuse, R168, R12 ;  /* 0x000000a8e80c723c */ /* 0x042ff0000000180c */
[C---:B------:R-:W-:Y:S04]  /*8e80*/  HMMA.16816.F32 R16, R232.reuse, R170, R16 ;  /* 0x000000aae810723c */ /* 0x040fe80000001810 */
[----:B--2---:R-:W-:Y:S04]  /*8e90*/  FMUL.FTZ R0, R5, c[0x0][0x320] ;  /* 0x0000c80005007a20 */ /* 0x004fe80000410000 */
[----:B------:R1:W-:Y:S04]  /*8ea0*/  MUFU.TANH R175, R0 ;  /* 0x0000000000af7308 */ /* 0x0003e80000002400 */
[----:B-1----:R-:W-:Y:S06]  /*8eb0*/  FMUL.FTZ R0, R6, c[0x0][0x320] ;  /* 0x0000c80006007a20 */ /* 0x002fec0000410000 */
[----:B------:R1:W2:Y:S02]  /*8ec0*/  MUFU.TANH R3, R0 ;  /* 0x0000000000037308 */ /* 0x0002a40000002400 */
[----:B-1----:R-:W-:Y:S01]  /*8ed0*/  FMUL.FTZ R0, R7, c[0x0][0x320] ;  /* 0x0000c80007007a20 */ /* 0x002fe20000410000 */
[----:B--2---:R1:W-:Y:S07]  /*8ee0*/  STL [R1+0x34], R3 ;  /* 0x0000340301007387 */ /* 0x0043ee0000100800 */
[----:B------:R2:W3:Y:S01]  /*8ef0*/  MUFU.TANH R2, R0 ;  /* 0x0000000000027308 */ /* 0x0004e20000002400 */
[----:B------:R-:W4:Y:S01]  /*8f00*/  LDSM.16.M88.4 R4, [R237+0x5800] ;  /* 0x00580000ed04783b */ /* 0x000f220000000200 */
[----:B------:R-:W-:Y:S07]  /*8f10*/  DEPBAR.LE SB0, 0x0 ;  /* 0x000080000000791a */ /* 0x000fee0000000000 */
[----:B------:R-:W-:Y:S01]  /*8f20*/  BAR.SYNC.DEFER_BLOCKING 0x0 ;  /* 0x0000000000007b1d */ /* 0x000fe20000010000 */
[----:B-1----:R-:W-:Y:S02]  /*8f30*/  FMUL.FTZ R3, R11, c[0x0][0x320] ;  /* 0x0000c8000b037a20 */ /* 0x002fe40000410000 */
[----:B--2---:R-:W-:Y:S05]  /*8f40*/  FMUL.FTZ R0, R8, c[0x0][0x320] ;  /* 0x0000c80008007a20 */ /* 0x004fea0000410000 */
[----:B---3--:R1:W-:Y:S01]  /*8f50*/  STL [R1+0x30], R2 ;  /* 0x0000300201007387 */ /* 0x0083e20000100800 */
[----:B------:R2:W-:Y:S01]  /*8f60*/  MUFU.TANH R132, R0 ;  /* 0x0000000000847308 */ /* 0x0005e20000002400 */
[C---:B----4-:R-:W-:Y:S08]  /*8f70*/  HMMA.16816.F32 R20, R232.reuse, R4, R20 ;  /* 0x00000004e814723c */ /* 0x050ff00000001814 */
[----:B------:R-:W-:Y:S01]  /*8f80*/  HMMA.16816.F32 R24, R232, R6, R24 ;  /* 0x00000006e818723c */ /* 0x000fe20000001818 */
[----:B-1----:R-:W1:Y:S03]  /*8f90*/  MUFU.TANH R2, R10 ;  /* 0x0000000a00027308 */ /* 0x002e660000002400 */
[----:B--2---:R-:W-:Y:S07]  /*8fa0*/  FMUL.FTZ R0, R9, c[0x0][0x320] ;  /* 0x0000c80009007a20 */ /* 0x004fee0000410000 */
[----:B------:R-:W-:Y:S10]  /*8fb0*/  MUFU.TANH R172, R0 ;  /* 0x0000000000ac7308 */ /* 0x000ff40000002400 */
[----:B------:R2:W3:Y:S01]  /*8fc0*/  MUFU.TANH R0, R3 ;  /* 0x0000000300007308 */ /* 0x0004e20000002400 */
[----:B-1----:R1:W-:Y:S04]  /*8fd0*/  STL [R1+0x2c], R2 ;  /* 0x00002c0201007387 */ /* 0x0023e80000100800 */
[----:B------:R-:W4:Y:S04]  /*8fe0*/  LDL R8, [R1+0x70] ;  /* 0x0000700001087983 */ /* 0x000f280000100800 */
[----:B--2---:R-:W4:Y:S04]  /*8ff0*/  LDL R3, [R1+0x3c] ;  /* 0x00003c0001037983 */ /* 0x004f280000100800 */
[----:B---3--:R2:W-:Y:S01]  /*9000*/  STL [R1+0x24], R0 ;  /* 0x0000240001007387 */ /* 0x0085e20000100800 */
[----:B-1----:R-:W-:Y:S04]  /*9010*/  FMUL.FTZ R2, R13, c[0x0][0x320] ;  /* 0x0000c8000d027a20 */ /* 0x002fe80000410000 */
[----:B------:R-:W-:Y:S01]  /*9020*/  MUFU.TANH R133, R2 ;  /* 0x0000000200857308 */ /* 0x000fe20000002400 */
[----:B--2---:R-:W-:Y:S09]  /*9030*/  FMUL.FTZ R0, R12, c[0x0][0x320] ;  /* 0x0000c8000c007a20 */ /* 0x004ff20000410000 */
[----:B------:R1:W-:Y:S02]  /*9040*/  MUFU.TANH R169, R0 ;  /* 0x0000000000a97308 */ /* 0x0003e40000002400 */
[----:B-1----:R-:W-:Y:S08]  /*9050*/  FMUL.FTZ R0, R14, c[0x0][0x320] ;  /* 0x0000c8000e007a20 */ /* 0x002ff00000410000 */
        /* <DEDUP_REMOVED lines=16> */
[----:B------:R1:W-:Y:S01]  /*9160*/  MUFU.TANH R171, R0 ;  /* 0x0000000000ab7308 */ /* 0x0003e20000002400 */
[----:B----4-:R-:W-:Y:S01]  /*9170*/  ISETP.GT.AND P0, PT, R3, R8, PT ;  /* 0x000000080300720c */ /* 0x010fe20003f04270 */
        /* <DEDUP_REMOVED lines=9> */
[----:B------:R-:W1:Y:S02]  /*9210*/  MUFU.TANH R0, R0 ;  /* 0x0000000000007308 */ /* 0x000e640000002400 */
[----:B-1----:R1:W-:Y:S01]  /*9220*/  STL [R1+0x20], R0 ;  /* 0x0000200001007387 */ /* 0x0023e20000100800 */
[----:B------:R-:W-:-:S05]  /*9230*/  @!P0 BRA `(.L_x_512) ;  /* 0x000007b000008947 */ /* 0x000fca0003800000 */
[----:B------:R-:W2:Y:S01]  /*9240*/  LDL R2, [R1+0x84] ;  /* 0x0000840001027983 */ /* 0x000ea20000100800 */
[----:B------:R-:W-:Y:S03]  /*9250*/  IMAD.MOV.U32 R4, RZ, RZ, c[0x0][0x2b8] ;  /* 0x0000ae00ff047624 */ /* 0x000fe600078e00ff */
[----:B------:R-:W3:Y:S02]  /*9260*/  LDL R5, [R1+0x178] ;  /* 0x0001780001057983 */ /* 0x000ee40000100800 */
[----:B------:R-:W-:Y:S02]  /*9270*/  ISETP.NE.AND P2, PT, R4, 0x1, PT ;  /* 0x000000010400780c */ /* 0x000fe40003f45270 */
[----:B------:R-:W4:Y:S04]  /*9280*/  LDL.64 R16, [R1+0x98] ;  /* 0x0000980001107983 */ /* 0x000f280000100a00 */
[----:B------:R-:W5:Y:S04]  /*9290*/  LDL R168, [R1+0xac] ;  /* 0x0000ac0001a87983 */ /* 0x000f680000100800 */
[----:B------:R-:W4:Y:S04]  /*92a0*/  LDL.64 R8, [R1+0x90] ;  /* 0x0000900001087983 */ /* 0x000f280000100a00 */
[----:B------:R-:W4:Y:S04]  /*92b0*/  LDL R6, [R1+0x88] ;  /* 0x0000880001067983 */ /* 0x000f280000100800 */
[----:B------:R-:W1:Y:S01]  /*92c0*/  S2R R7, SR_TID.X ;  /* 0x0000000000077919 */ /* 0x000e620000002100 */
[----:B---3--:R-:W-:Y:S01]  /*92d0*/  ISETP.GT.AND P1, PT, R5, 0x2f, PT ;  /* 0x0000002f0500780c */ /* 0x008fe20003f24270 */
[----:B--2---:R-:W-:Y:S05]  /*92e0*/  IMAD R2, R3, 0x30, R2 ;  /* 0x0000003003027824 */ /* 0x004fea00078e0202 */
[----:B------:R-:W-:Y:S01]  /*92f0*/  IADD3 R2, R2, -0x30, R5 ;  /* 0xffffffd002027810 */ /* 0x000fe20007ffe005 */
[----:B------:R-:W-:Y:S04]  /*9300*/  IMAD.MOV.U32 R5, RZ, RZ, RZ ;  /* 0x000000ffff057224 */ /* 0x000fe800078e00ff */
[----:B------:R-:W-:Y:S04]  /*9310*/  @P2 IMAD.HI.U32 R3, R2, c[0x0][0x2bc], RZ ;  /* 0x0000af0002032a27 */ /* 0x000fe800078e00ff */
[----:B-1----:R-:W-:Y:S01]  /*9320*/  IMAD.MOV.U32 R0, RZ, RZ, R2 ;  /* 0x000000ffff007224 */ /* 0x002fe200078e0002 */
[----:B------:R-:W-:Y:S04]  /*9330*/  @P2 SHF.R.U32.HI R0, RZ, c[0x0][0x2c0], R3 ;  /* 0x0000b000ff002a19 */ /* 0x000fe80000011603 */
[C---:B----4-:R-:W-:Y:S01]  /*9340*/  @!P1 IADD3 R3, P0, R0.reuse, R16, RZ ;  /* 0x0000001000039210 */ /* 0x050fe20007f1e0ff */
[----:B------:R-:W-:Y:S03]  /*9350*/  IMAD.MOV R4, RZ, RZ, -R0 ;  /* 0x000000ffff047224 */ /* 0x000fe600078e0a00 */
[----:B-----5:R-:W-:Y:S01]  /*9360*/  @!P1 LEA.HI.X.SX32 R0, R0, R168, 0x1, P0 ;  /* 0x000000a800009211 */ /* 0x020fe200000f0eff */
[----:B------:R-:W-:Y:S01]  /*9370*/  IMAD R4, R4, c[0x0][0x2b8], R2 ;  /* 0x0000ae0004047a24 */ /* 0x000fe200078e0202 */
[C---:B------:R-:W-:Y:S04]  /*9380*/  @!P1 LEA R2, P0, R3.reuse, c[0x0][0x2a0], 0x2 ;  /* 0x0000a80003029a11 */ /* 0x040fe800078010ff */
[----:B------:R-:W-:Y:S01]  /*9390*/  @!P1 LEA.HI.X R3, R3, c[0x0][0x2a4], R0, 0x2, P0 ;  /* 0x0000a90003039a11 */ /* 0x000fe200000f1400 */
[----:B------:R1:W-:Y:S01]  /*93a0*/  STL [R1+0x38], R4 ;  /* 0x0000380401007387 */ /* 0x0003e20000100800 */
[----:B------:R-:W-:Y:S03]  /*93b0*/  SHF.R.S32.HI R0, RZ, 0x1f, R4 ;  /* 0x0000001fff007819 */ /* 0x000fe60000011404 */
[----:B------:R2:W3:Y:S02]  /*93c0*/  @!P1 LDG.E R5, [R2.64] ;  /* 0x0000000602059981 */ /* 0x0004e4000c1e1900 */
[----:B------:R-:W-:Y:S04]  /*93d0*/  IMAD R0, R0, c[0x0][0x1e0], RZ ;  /* 0x0000780000007a24 */ /* 0x000fe800078e02ff */
[C---:B------:R-:W-:Y:S02]  /*93e0*/  IMAD R0, R4.reuse, c[0x0][0x1e4], R0 ;  /* 0x0000790004007a24 */ /* 0x040fe400078e0200 */
[----:B--2---:R-:W-:Y:S04]  /*93f0*/  IMAD.WIDE.U32 R2, R4, c[0x0][0x1e0], RZ ;  /* 0x0000780004027a25 */ /* 0x004fe800078e00ff */
[----:B------:R-:W-:Y:S01]  /*9400*/  IMAD.IADD R3, R3, 0x1, R0 ;  /* 0x0000000103037824 */ /* 0x000fe200078e0200 */
[----:B---3--:R-:W-:Y:S01]  /*9410*/  SHF.R.S32.HI R0, RZ, 0x1f, R5 ;  /* 0x0000001fff007819 */ /* 0x008fe20000011405 */
[----:B------:R2:W-:Y:S02]  /*9420*/  STL [R1+0x28], R5 ;  /* 0x0000280501007387 */ /* 0x0005e40000100800 */
[C---:B------:R-:W-:Y:S04]  /*9430*/  IMAD.WIDE.U32 R2, R5.reuse, c[0x0][0x1f0], R2 ;  /* 0x00007c0005027a25 */ /* 0x040fe800078e0002 */
[----:B-1----:R-:W-:Y:S01]  /*9440*/  IMAD R4, R0, c[0x0][0x1f0], RZ ;  /* 0x00007c0000047a24 */ /* 0x002fe200078e02ff */
[----:B------:R-:W-:Y:S03]  /*9450*/  IADD3 R0, P0, R8, R2, RZ ;  /* 0x0000000208007210 */ /* 0x000fe60007f1e0ff */
[----:B------:R-:W-:Y:S05]  /*9460*/  IMAD R4, R5, c[0x0][0x1f4], R4 ;  /* 0x00007d0005047a24 */ /* 0x000fea00078e0204 */
[----:B------:R-:W-:Y:S02]  /*9470*/  IADD3.X R2, R6, R3, R4, P0, !PT ;  /* 0x0000000306027210 */ /* 0x000fe400007fe404 */
[C---:B------:R-:W-:Y:S04]  /*9480*/  LEA R9, P0, R0.reuse, c[0x0][0x1c8], 0x1 ;  /* 0x0000720000097a11 */ /* 0x040fe800078008ff */
[----:B------:R-:W-:Y:S02]  /*9490*/  LEA.HI.X R8, R0, c[0x0][0x1cc], R2, 0x1, P0 ;  /* 0x0000730000087a11 */ /* 0x000fe400000f0c02 */
[----:B--2---:R-:W-:Y:S04]  /*94a0*/  SHF.R.S32.HI R5, RZ, 0x1f, R7 ;  /* 0x0000001fff057819 */ /* 0x004fe80000011407 */
[----:B------:R-:W-:Y:S04]  /*94b0*/  LEA.HI R5, R5, R7, RZ, 0x3 ;  /* 0x0000000705057211 */ /* 0x000fe800078f18ff */
[----:B------:R-:W-:Y:S04]  /*94c0*/  SHF.R.S32.HI R5, RZ, 0x3, R5 ;  /* 0x00000003ff057819 */ /* 0x000fe80000011405 */
[----:B------:R-:W-:Y:S04]  /*94d0*/  IADD3 R5, -R5, 0x30, RZ ;  /* 0x0000003005057810 */ /* 0x000fe80007ffe1ff */
[----:B------:R-:W-:Y:S01]  /*94e0*/  ISETP.GE.AND P0, PT, R5, 0x1, PT ;  /* 0x000000010500780c */ /* 0x000fe20003f06270 */
[----:B------:R-:W-:-:S10]  /*94f0*/  BRA.DIV ~URZ, `(.L_x_513) ;  /* 0x000113c27f007947 */ /* 0x000fd4000b800000 */
[----:B------:R1:W2:Y:S02]  /*9500*/  SHFL.IDX PT, R4, R8, RZ, 0x181f ;  /* 0x00181fff08047589 */ /* 0x0002a400000e0000 */
.L_x_648:
[----:B------:R-:W-:-:S05]  /*9510*/  BRA.DIV ~URZ, `(.L_x_514) ;  /* 0x000114327f007947 */ /* 0x000fca000b800000 */
[----:B------:R3:W4:Y:S02]  /*9520*/  SHFL.IDX PT, R0, R9, RZ, 0x181f ;  /* 0x00181fff09007589 */ /* 0x00072400000e0000 */
.L_x_649:
        /* <DEDUP_REMOVED lines=13> */
[----:B-----5:R-:W-:Y:S05]  /*9600*/  @P0 IADD3 R6, P1, R0, R6, RZ ;  /* 0x0000000600060210 */ /* 0x020fea0007f3e0ff */
[----:B---3--:R-:W-:Y:S01]  /*9610*/  @P0 IMAD.X R7, R4, 0x1, R25, P1 ;  /* 0x0000000104070824 */ /* 0x008fe200008e0619 */
[----:B----4-:R-:W-:Y:S11]  /*9620*/  @P0 ISETP.GE.AND P1, PT, R3, c[0x0][0x1d4], PT ;  /* 0x0000750003000a0c */ /* 0x010ff60003f26270 */
[----:B------:R-:W-:Y:S02]  /*9630*/  @!UPT UIADD3 URZ, URZ, URZ, URZ ;  /* 0x0000003f3f3ff290 */ /* 0x000fe4000fffe03f */
[----:B------:R-:W-:Y:S01]  /*9640*/  @!PT LDS RZ, [RZ] ;  /* 0x00000000fffff984 */ /* 0x000fe20000000800 */
[----:B------:R-:W-:Y:S01]  /*9650*/  @!PT LDS RZ, [RZ] ;  /* 0x00000000fffff984 */ /* 0x000fe20000000800 */
[----:B------:R-:W-:Y:S01]  /*9660*/  @!PT LDS RZ, [RZ] ;  /* 0x00000000fffff984 */ /* 0x000fe20000000800 */
[----:B--2---:R2:W-:Y:S01]  /*9670*/  @P0 LDGSTS.E.BYPASS.LTC128B.128 [R16+0x14080], [R6.64], !P1 ;  /* 0x1408000006100fae */ /* 0x0045e2000c901d46 */
[----:B------:R-:W-:Y:S05]  /*9680*/  @P0 IADD3 R2, P1, R0, R2, RZ ;  /* 0x0000000200020210 */ /* 0x000fea0007f3e0ff */
[----:B------:R-:W-:Y:S01]  /*9690*/  @P0 IMAD.X R3, R4, 0x1, R24, P1 ;  /* 0x0000000104030824 */ /* 0x000fe200008e0618 */
[----:B------:R-:W-:Y:S11]  /*96a0*/  @P0 ISETP.GE.AND P1, PT, R23, c[0x0][0x1d4], PT ;  /* 0x0000750017000a0c */ /* 0x000ff60003f26270 */
[----:B------:R-:W-:Y:S02]  /*96b0*/  @!UPT UIADD3 URZ, URZ, URZ, URZ ;  /* 0x0000003f3f3ff290 */ /* 0x000fe4000fffe03f */
[----:B------:R3:W-:Y:S02]  /*96c0*/  @P0 LDGSTS.E.BYPASS.LTC128B.128 [R16+0x15880], [R2.64], !P1 ;  /* 0x1588000002100fae */ /* 0x0007e4000c901d46 */
[----:B---3--:R-:W-:Y:S05]  /*96d0*/  @P0 IADD3 R2, P1, R0, R22, RZ ;  /* 0x0000001600020210 */ /* 0x008fea0007f3e0ff */
        /* <DEDUP_REMOVED lines=8> */
[----:B------:R2:W-:Y:S01]  /*9760*/  @P0 LDGSTS.E.BYPASS.LTC128B.128 [R16+0x18880], [R2.64], !P1 ;  /* 0x1888000002100fae */ /* 0x0005e2000c901d46 */
[----:B------:R-:W-:Y:S01]  /*9770*/  ISETP.GE.AND P0, PT, R5, 0x21, PT ;  /* 0x000000210500780c */ /* 0x000fe20003f06270 */
[----:B------:R-:W-:-:S06]  /*9780*/  BRA.DIV ~URZ, `(.L_x_515) ;  /* 0x000112527f007947 */ /* 0x000fcc000b800000 */
[----:B------:R3:W4:Y:S04]  /*9790*/  SHFL.IDX PT, R4, R8, 0x1, 0x181f ;  /* 0x00381f0008047f89 */ /* 0x00072800000e0000 */
[----:B------:R3:W1:Y:S02]  /*97a0*/  SHFL.IDX PT, R0, R9, 0x1, 0x181f ;  /* 0x00381f0009007f89 */ /* 0x00066400000e0000 */
.L_x_650:
        /* <DEDUP_REMOVED lines=8> */
[----:B------:R-:W4:Y:S04]  /*9830*/  LDL R18, [R1+0x4c] ;  /* 0x00004c0001127983 */ /* 0x000f280000100800 */
[----:B------:R-:W4:Y:S04]  /*9840*/  LDL R17, [R1+0x64] ;  /* 0x0000640001117983 */ /* 0x000f280000100800 */
[----:B------:R-:W4:Y:S04]  /*9850*/  LDL R16, [R1+0xb8] ;  /* 0x0000b80001107983 */ /* 0x000f280000100800 */
[----:B------:R-:W4:Y:S04]  /*9860*/  LDL R9, [R1+0x50] ;  /* 0x0000500001097983 */ /* 0x000f280000100800 */
[----:B-1----:R-:W4:Y:S01]  /*9870*/  LDL R8, [R1+0x6c] ;  /* 0x00006c0001087983 */ /* 0x002f220000100800 */
[----:B--2---:R-:W-:Y:S05]  /*9880*/  @P0 IADD3 R6, P1, R0, R6, RZ ;  /* 0x0000000600060210 */ /* 0x004fea0007f3e0ff */
[----:B-----5:R-:W-:Y:S01]  /*9890*/  @P0 IMAD.X R7, R4, 0x1, R22, P1 ;  /* 0x0000000104070824 */ /* 0x020fe200008e0616 */
[----:B---3--:R-:W-:Y:S11]  /*98a0*/  @P0 ISETP.GE.AND P1, PT, R3, c[0x0][0x1d4], PT ;  /* 0x0000750003000a0c */ /* 0x008ff60003f26270 */
[----:B------:R-:W-:Y:S02]  /*98b0*/  @!UPT UIADD3 URZ, URZ, URZ, URZ ;  /* 0x0000003f3f3ff290 */ /* 0x000fe4000fffe03f */
[----:B------:R-:W-:Y:S01]  /*98c0*/  @!PT LDS RZ, [RZ] ;  /* 0x00000000fffff984 */ /* 0x000fe20000000800 */
[----:B------:R-:W-:Y:S01]  /*98d0*/  @!PT LDS RZ, [RZ] ;  /* 0x00000000fffff984 */ /* 0x000fe20000000800 */
[----:B------:R-:W-:Y:S01]  /*98e0*/  @!PT LDS RZ, [RZ] ;  /* 0x00000000fffff984 */ /* 0x000fe20000000800 */
[----:B----4-:R1:W-:Y:S01]  /*98f0*/  @P0 LDGSTS.E.BYPASS.LTC128B.128 [R5+0x15080], [R6.64], !P1 ;  /* 0x1508000006050fae */ /* 0x0103e2000c901d46 */
[----:B------:R-:W-:Y:S05]  /*9900*/  @P0 IADD3 R2, P1, R0, R2, RZ ;  /* 0x0000000200020210 */ /* 0x000fea0007f3e0ff */
[----:B------:R-:W-:Y:S01]  /*9910*/  @P0 IMAD.X R3, R4, 0x1, R21, P1 ;  /* 0x0000000104030824 */ /* 0x000fe200008e0615 */
[----:B------:R-:W-:Y:S11]  /*9920*/  @P0 ISETP.GE.AND P1, PT, R20, c[0x0][0x1d4], PT ;  /* 0x0000750014000a0c */ /* 0x000ff60003f26270 */
[----:B------:R-:W-:Y:S02]  /*9930*/  @!UPT UIADD3 URZ, URZ, URZ, URZ ;  /* 0x0000003f3f3ff290 */ /* 0x000fe4000fffe03f */
[----:B------:R2:W-:Y:S02]  /*9940*/  @P0 LDGSTS.E.BYPASS.LTC128B.128 [R5+0x16880], [R2.64], !P1 ;  /* 0x1688000002050fae */ /* 0x0005e4000c901d46 */
[----:B--2---:R-:W-:Y:S05]  /*9950*/  @P0 IADD3 R2, P1, R0, R19, RZ ;  /* 0x0000001300020210 */ /* 0x004fea0007f3e0ff */
        /* <DEDUP_REMOVED lines=9> */
.L_x_512:
[----:B------:R-:W-:Y:S05]  /*99f0*/  BSYNC B0 ;  /* 0x0000000000007941 */ /* 0x000fea0003800000 */
.L_x_511:
[----:B-1----:R-:W2:Y:S01]  /*9a00*/  LDL R5, [R1+0xb0] ;  /* 0x0000b00001057983 */ /* 0x002ea20000100800 */
[----:B------:R-:W-:Y:S01]  /*9a10*/  IMAD.MOV.U32 R7, RZ, RZ, c[0x0][0x2c4] ;  /* 0x0000b100ff077624 */ /* 0x000fe200078e00ff */
[----:B------:R-:W-:Y:S02]  /*9a20*/  LOP3.LUT R8, RZ, c[0x0][0x324], RZ, 0x33, !PT ;  /* 0x0000c900ff087a12 */ /* 0x000fe400078e33ff */
[----:B------:R-:W2:Y:S02]  /*9a30*/  LDL R2, [R1+0xb4] ;  /* 0x0000b40001027983 */ /* 0x000ea40000100800 */
[----:B------:R-:W-:Y:S02]  /*9a40*/  ISETP.NE.AND P0, PT, R7, 0x1, PT ;  /* 0x000000010700780c */ /* 0x000fe40003f05270 */
[----:B------:R-:W3:Y:S04]  /*9a50*/  LDL R0, [R1+0x3c] ;  /* 0x00003c0001007983 */ /* 0x000ee80000100800 */
[----:B------:R-:W4:Y:S04]  /*9a60*/  LDL R6, [R1+0x7c] ;  /* 0x00007c0001067983 */ /* 0x000f280000100800 */
[----:B------:R-:W5:Y:S04]  /*9a70*/  LDL R4, [R1+0x78] ;  /* 0x0000780001047983 */ /* 0x000f680000100800 */
[----:B------:R-:W5:Y:S04]  /*9a80*/  LDL R3, [R1+0x74] ;  /* 0x0000740001037983 */ /* 0x000f680000100800 */
[----:B------:R-:W0:Y:S01]  /*9a90*/  LDGDEPBAR ;  /* 0x00000000000079af */ /* 0x000e220000000000 */
[----:B--2---:R-:W-:Y:S02]  /*9aa0*/  IMAD.IADD R5, R2, 0x1, R5 ;  /* 0x0000000102057824 */ /* 0x004fe400078e0205 */
[----:B---3--:R-:W-:Y:S02]  /*9ab0*/  IMAD R0, R0, -0x30, RZ ;  /* 0xffffffd000007824 */ /* 0x008fe400078e02ff */
[----:B------:R-:W-:Y:S05]  /*9ac0*/  @P0 IMAD.HI.U32 R2, R5, c[0x0][0x2c8], RZ ;  /* 0x0000b20005020a27 */ /* 0x000fea00078e00ff */
[----:B------:R-:W-:Y:S02]  /*9ad0*/  @P0 SHF.R.U32.HI R5, RZ, c[0x0][0x2cc], R2 ;  /* 0x0000b300ff050a19 */ /* 0x000fe40000011602 */
[----:B----4-:R-:W-:Y:S04]  /*9ae0*/  IADD3 R2, -R6, 0x1, R0 ;  /* 0x0000000106027810 */ /* 0x010fe80007ffe100 */
[----:B-----5:R-:W-:Y:S04]  /*9af0*/  IADD3 R6, -R3, R2, R4 ;  /* 0x0000000203067210 */ /* 0x020fe80007ffe104 */
[----:B------:R-:W-:Y:S01]  /*9b00*/  IADD3 R7, R6, c[0x0][0x328], RZ ;  /* 0x0000ca0006077a10 */ /* 0x000fe20007ffe0ff */
[----:B------:R-:W-:-:S05]  /*9b10*/  BRA.DIV ~URZ, `(.L_x_516) ;  /* 0x00010fd27f007947 */ /* 0x000fca000b800000 */
[----:B------:R1:W2:Y:S02]  /*9b20*/  SHFL.IDX PT, R4, R5, RZ, 0x1c1f ;  /* 0x001c1fff05047589 */ /* 0x0002a400000e0000 */
.L_x_651:
[-C--:B--2---:R-:W-:Y:S01]  /*9b30*/  IADD3 R3, R7, R4.reuse, RZ ;  /* 0x0000000407037210 */ /* 0x084fe20007ffe0ff */
[----:B------:R-:W-:Y:S02]  /*9b40*/  IMAD.MOV.U32 R2, RZ, RZ, c[0x0][0x32c] ;  /* 0x0000cb00ff027624 */ /* 0x000fe400078e00ff */
[----:B------:R-:W-:Y:S03]  /*9b50*/  IMAD.IADD R6, R8, 0x1, R6 ;  /* 0x0000000108067824 */ /* 0x000fe600078e0206 */
[----:B------:R-:W-:Y:S02]  /*9b60*/  ISETP.GE.AND P0, PT, R2, 0x1, PT ;  /* 0x000000010200780c */ /* 0x000fe40003f06270 */
[----:B------:R-:W-:Y:S11]  /*9b70*/  IADD3 R2, R6, R4, RZ ;  /* 0x0000000406027210 */ /* 0x000ff60007ffe0ff */
[----:B------:R-:W-:-:S05]  /*9b80*/  @!P0 BRA `(.L_x_517) ;  /* 0x000001b000008947 */ /* 0x000fca0003800000 */
[----:B------:R-:W2:Y:S01]  /*9b90*/  LDL R16, [R1+0x78] ;  /* 0x0000780001107983 */ /* 0x000ea20000100800 */
[----:B------:R-:W-:Y:S03]  /*9ba0*/  BSSY B0, `(.L_x_518) ;  /* 0x0000013000007945 */ /* 0x000fe60003800000 */
[----:B------:R-:W2:Y:S02]  /*9bb0*/  LDL R9, [R1+0x74] ;  /* 0x0000740001097983 */ /* 0x000ea40000100800 */
[----:B--2---:R-:W-:Y:S04]  /*9bc0*/  IADD3 R4, -R9, R16, R4 ;  /* 0x0000001009047210 */ /* 0x004fe80007ffe104 */
        /* <DEDUP_REMOVED lines=11> */
.L_x_519:
[----:B------:R-:W-:Y:S04]  /*9c80*/  MOV R8, 0x1 ;  /* 0x0000000100087802 */ /* 0x000fe80000000f00 */
[----:B------:R-:W-:Y:S11]  /*9c90*/  ISETP.NE.AND P0, PT, R8, c[0x0][0x32c], PT ;  /* 0x0000cb0008007a0c */ /* 0x000ff60003f05270 */
[----:B------:R-:W-:Y:S02]  /*9ca0*/  @!UPT UIADD3 URZ, URZ, URZ, URZ ;  /* 0x0000003f3f3ff290 */ /* 0x000fe4000fffe03f */
[----:B------:R-:W-:Y:S05]  /*9cb0*/  @P0 IMAD.HI.U32 R8, R4, c[0x0][0x330], RZ ;  /* 0x0000cc0004080a27 */ /* 0x000fea00078e00ff */
[----:B------:R-:W-:Y:S02]  /*9cc0*/  @P0 SHF.R.U32.HI R4, RZ, c[0x0][0x334], R8 ;  /* 0x0000cd00ff040a19 */ /* 0x000fe40000011608 */
.L_x_520:
[----:B------:R-:W-:Y:S05]  /*9cd0*/  BSYNC B0 ;  /* 0x0000000000007941 */ /* 0x000fea0003800000 */
.L_x_518:
[----:B------:R-:W2:Y:S02]  /*9ce0*/  LDL R8, [R1+0x7c] ;  /* 0x00007c0001087983 */ /* 0x000ea40000100800 */
[----:B--2---:R-:W-:Y:S04]  /*9cf0*/  IMAD.IADD R8, R0, 0x1, -R8 ;  /* 0x0000000100087824 */ /* 0x004fe800078e0a08 */
[----:B------:R-:W-:Y:S05]  /*9d00*/  IMAD R4, R4, c[0x0][0x32c], R8 ;  /* 0x0000cb0004047a24 */ /* 0x000fea00078e0208 */
[----:B------:R-:W-:Y:S02]  /*9d10*/  IMNMX R2, R2, R4, !PT ;  /* 0x0000000402027217 */ /* 0x000fe40007800200 */
[----:B------:R-:W-:Y:S04]  /*9d20*/  IADD3 R4, R4, c[0x0][0x32c], RZ ;  /* 0x0000cb0004047a10 */ /* 0x000fe80007ffe0ff */
[----:B------:R-:W-:Y:S02]  /*9d30*/  IMNMX R3, R3, R4, PT ;  /* 0x0000000403037217 */ /* 0x000fe40003800200 */
.L_x_517:
[C---:B------:R-:W-:Y:S01]  /*9d40*/  ISETP.GE.AND P0, PT, R0.reuse, 0x1, PT ;  /* 0x000000010000780c */ /* 0x040fe20003f06270 */
[----:B------:R-:W2:Y:S01]  /*9d50*/  LDL.LU R4, [R1+0x18] ;  /* 0x0000180001047983 */ /* 0x000ea20000300800 */
[C---:B------:R-:W-:Y:S02]  /*9d60*/  ISETP.GE.AND P1, PT, R0.reuse, 0x2, PT ;  /* 0x000000020000780c */ /* 0x040fe40003f26270 */
[C---:B------:R-:W-:Y:S02]  /*9d70*/  ISETP.GE.AND P6, PT, R0.reuse, 0x12, PT ;  /* 0x000000120000780c */ /* 0x040fe40003fc6270 */
[C---:B------:R-:W-:Y:S02]  /*9d80*/  ISETP.GE.AND P5, PT, R0.reuse, 0x19, PT ;  /* 0x000000190000780c */ /* 0x040fe40003fa6270 */
[C---:B------:R-:W-:Y:S02]  /*9d90*/  ISETP.GE.AND P4, PT, R0.reuse, 0x1a, PT ;  /* 0x0000001a0000780c */ /* 0x040fe40003f86270 */
[C---:B------:R-:W-:Y:S02]  /*9da0*/  ISETP.GE.AND P3, PT, R0.reuse, 0x21, PT ;  /* 0x000000210000780c */ /* 0x040fe40003f66270 */
[----:B------:R-:W-:Y:S02]  /*9db0*/  ISETP.GE.AND P2, PT, R0, 0x22, PT ;  /* 0x000000220000780c */ /* 0x000fe40003f46270 */
[----:B--2---:R-:W-:Y:S04]  /*9dc0*/  LOP3.LUT R4, R4, 0xffffffef, RZ, 0xc0, !PT ;  /* 0xffffffef04047812 */ /* 0x004fe800078ec0ff */
[----:B------:R-:W-:Y:S02]  /*9dd0*/  @P0 LOP3.LUT R4, R4, 0x10, RZ, 0xfc, !PT ;  /* 0x0000001004040812 */ /* 0x000fe400078efcff */
[----:B------:R-:W-:Y:S02]  /*9de0*/  ISETP.GT.AND P0, PT, R2, RZ, !P0 ;  /* 0x000000ff0200720c */ /* 0x000fe40004704270 */
[----:B------:R-:W-:Y:S02]  /*9df0*/  LOP3.LUT R4, R4, 0xfffffff7, RZ, 0xc0, !PT ;  /* 0xfffffff704047812 */ /* 0x000fe400078ec0ff */
[C---:B------:R-:W-:Y:S02]  /*9e00*/  ISETP.LT.OR P0, PT, R3.reuse, 0x1, P0 ;  /* 0x000000010300780c */ /* 0x040fe40000701670 */
[----:B------:R-:W-:Y:S02]  /*9e10*/  @P1 LOP3.LUT R4, R4, 0x8, RZ, 0xfc, !PT ;  /* 0x0000000804041812 */ /* 0x000fe400078efcff */
[----:B------:R-:W-:Y:S02]  /*9e20*/  FSEL R18, R176, -INF , !P0 ;  /* 0xff800000b0127808 */ /* 0x000fe40004000000 */
[----:B------:R-:W-:Y:S02]  /*9e30*/  ISETP.GT.AND P0, PT, R2, 0x1, !P1 ;  /* 0x000000010200780c */ /* 0x000fe40004f04270 */
[----:B------:R-:W-:Y:S02]  /*9e40*/  ISETP.GE.AND P1, PT, R0, 0x9, PT ;  /* 0x000000090000780c */ /* 0x000fe40003f26270 */
[----:B------:R-:W-:Y:S02]  /*9e50*/  ISETP.LT.OR P0, PT, R3, 0x2, P0 ;  /* 0x000000020300780c */ /* 0x000fe40000701670 */
[----:B------:R-:W-:Y:S02]  /*9e60*/  LOP3.LUT R4, R4, 0xfffffffb, RZ, 0xc0, !PT ;  /* 0xfffffffb04047812 */ /* 0x000fe400078ec0ff */
[----:B------:R-:W-:Y:S02]  /*9e70*/  FSEL R168, R175, -INF , !P0 ;  /* 0xff800000afa87808 */ /* 0x000fe40004000000 */
[----:B------:R-:W-:Y:S04]  /*9e80*/  ISETP.GT.AND P0, PT, R2, 0x8, !P1 ;  /* 0x000000080200780c */ /* 0x000fe80004f04270 */
[C---:B------:R-:W-:Y:S02]  /*9e90*/  ISETP.LT.OR P0, PT, R3.reuse, 0x9, P0 ;  /* 0x000000090300780c */ /* 0x040fe40000701670 */
[----:B------:R-:W-:Y:S02]  /*9ea0*/  @P1 LOP3.LUT R4, R4, 0x4, RZ, 0xfc, !PT ;  /* 0x0000000404041812 */ /* 0x000fe400078efcff */
[----:B------:R-:W-:Y:S02]  /*9eb0*/  ISETP.GE.AND P1, PT, R0, 0xa, PT ;  /* 0x0000000a0000780c */ /* 0x000fe40003f26270 */
[----:B------:R-:W-:Y:S02]  /*9ec0*/  FSEL R132, R132, -INF , !P0 ;  /* 0xff80000084847808 */ /* 0x000fe40004000000 */
[----:B------:R-:W-:Y:S02]  /*9ed0*/  LOP3.LUT R4, R4, 0xfffffffd, RZ, 0xc0, !PT ;  /* 0xfffffffd04047812 */ /* 0x000fe400078ec0ff */
[----:B------:R-:W-:Y:S04]  /*9ee0*/  ISETP.GT.AND P0, PT, R2, 0x9, !P1 ;  /* 0x000000090200780c */ /* 0x000fe80004f04270 */
[C---:B------:R-:W-:Y:S03]  /*9ef0*/  ISETP.LT.OR P0, PT, R3.reuse, 0xa, P0 ;  /* 0x0000000a0300780c */ /* 0x040fe60000701670 */
[----:B------:R-:W-:Y:S02]  /*9f00*/  @P1 LOP3.LUT R4, R4, 0x2, RZ, 0xfc, !PT ;  /* 0x0000000204041812 */ /* 0x000fe400078efcff */
[----:B------:R-:W-:Y:S02]  /*9f10*/  ISETP.GE.AND P1, PT, R0, 0x11, PT ;  /* 0x000000110000780c */ /* 0x000fe40003f26270 */
[----:B------:R-:W-:Y:S02]  /*9f20*/  FSEL R27, R172, -INF , !P0 ;  /* 0xff800000ac1b7808 */ /* 0x000fe40004000000 */
[----:B------:R-:W-:Y:S02]  /*9f30*/  ISETP.GT.AND P0, PT, R2, 0x10, !P1 ;  /* 0x000000100200780c */ /* 0x000fe40004f04270 */
[----:B------:R-:W-:Y:S02]  /*9f40*/  LOP3.LUT R4, R4, 0xfffffffe, RZ, 0xc0, !PT ;  /* 0xfffffffe04047812 */ /* 0x000fe400078ec0ff */
[----:B------:R-:W-:Y:S04]  /*9f50*/  ISETP.LT.OR P0, PT, R3, 0x11, P0 ;  /* 0x000000110300780c */ /* 0x000fe80000701670 */
[----:B------:R-:W-:Y:S02]  /*9f60*/  FSEL R26, R169, -INF , !P0 ;  /* 0xff800000a91a7808 */ /* 0x000fe40004000000 */
[----:B------:R-:W-:Y:S02]  /*9f70*/  ISETP.GT.AND P0, PT, R2, 0x11, !P6 ;  /* 0x000000110200780c */ /* 0x000fe40007704270 */
[----:B------:R-:W-:Y:S02]  /*9f80*/  @P1 LOP3.LUT R4, R4, 0x1, RZ, 0xfc, !PT ;  /* 0x0000000104041812 */ /* 0x000fe400078efcff */
[----:B------:R-:W-:Y:S02]  /*9f90*/  ISETP.LT.OR P0, PT, R3, 0x12, P0 ;  /* 0x000000120300780c */ /* 0x000fe40000701670 */
[----:B------:R-:W-:Y:S02]  /*9fa0*/  ISETP.GE.AND P1, PT, R0, 0x29, PT ;  /* 0x000000290000780c */ /* 0x000fe40003f26270 */
[----:B------:R-:W-:Y:S02]  /*9fb0*/  FSEL R25, R133, -INF , !P0 ;  /* 0xff80000085197808 */ /* 0x000fe40004000000 */
[----:B------:R-:W-:Y:S02]  /*9fc0*/  ISETP.GT.AND P0, PT, R2, 0x18, !P5 ;  /* 0x000000180200780c */ /* 0x000fe40006f04270 */
[----:B------:R-:W-:Y:S02]  /*9fd0*/  LOP3.LUT R4, R4, 0xffffffdf, RZ, 0xc0, !PT ;  /* 0xffffffdf04047812 */ /* 0x000fe400078ec0ff */
[----:B------:R-:W-:Y:S04]  /*9fe0*/  ISETP.LT.OR P0, PT, R3, 0x19, P0 ;  /* 0x000000190300780c */ /* 0x000fe80000701670 */
[----:B------:R-:W-:Y:S02]  /*9ff0*/  FSEL R24, R15, -INF , !P0 ;  /* 0xff8000000f187808 */ /* 0x000fe40004000000 */
[----:B------:R-:W-:Y:S04]  /*a000*/  ISETP.GT.AND P0, PT, R2, 0x19, !P4 ;  /* 0x000000190200780c */ /* 0x000fe80006704270 */
[C---:B------:R-:W-:Y:S04]  /*a010*/  ISETP.LT.OR P0, PT, R3.reuse, 0x1a, P0 ;  /* 0x0000001a0300780c */ /* 0x040fe80000701670 */
[----:B------:R-:W-:Y:S02]  /*a020*/  FSEL R23, R14, -INF , !P0 ;  /* 0xff8000000e177808 */ /* 0x000fe40004000000 */
[C---:B------:R-:W-:Y:S04]  /*a030*/  ISETP.GT.AND P0, PT, R2.reuse, 0x20, !P3 ;  /* 0x000000200200780c */ /* 0x040fe80005f04270 */
[----:B------:R-:W-:Y:S04]  /*a040*/  ISETP.LT.OR P0, PT, R3, 0x21, P0 ;  /* 0x000000210300780c */ /* 0x000fe80000701670 */
[----:B------:R-:W-:Y:S02]  /*a050*/  FSEL R22, R13, -INF , !P0 ;  /* 0xff8000000d167808 */ /* 0x000fe40004000000 */
[----:B------:R-:W-:Y:S04]  /*a060*/  ISETP.GT.AND P0, PT, R2, 0x21, !P2 ;  /* 0x000000210200780c */ /* 0x000fe80005704270 */
[C---:B------:R-:W-:Y:S04]  /*a070*/  ISETP.LT.OR P0, PT, R3.reuse, 0x22, P0 ;  /* 0x000000220300780c */ /* 0x040fe80000701670 */
[----:B------:R-:W-:Y:S02]  /*a080*/  FSEL R21, R12, -INF , !P0 ;  /* 0xff8000000c157808 */ /* 0x000fe40004000000 */
[----:B------:R-:W-:Y:S04]  /*a090*/  ISETP.GT.AND P0, PT, R2, 0x28, !P1 ;  /* 0x000000280200780c */ /* 0x000fe80004f04270 */
[----:B------:R-:W-:Y:S04]  /*a0a0*/  ISETP.LT.OR P0, PT, R3, 0x29, P0 ;  /* 0x000000290300780c */ /* 0x000fe80000701670 */
[----:B------:R-:W-:Y:S02]  /*a0b0*/  FSEL R20, R11, -INF , !P0 ;  /* 0xff8000000b147808 */ /* 0x000fe40004000000 */
[----:B------:R-:W-:Y:S11]  /*a0c0*/  ISETP.GE.AND P0, PT, R0, 0x2a, PT ;  /* 0x0000002a0000780c */ /* 0x000ff60003f06270 */
[----:B------:R-:W-:Y:S02]  /*a0d0*/  @!UPT UIADD3 URZ, URZ, URZ, URZ ;  /* 0x0000003f3f3ff290 */ /* 0x000fe4000fffe03f */
[----:B------:R-:W-:Y:S02]  /*a0e0*/  @P0 LOP3.LUT R4, R4, 0x20, RZ, 0xfc, !PT ;  /* 0x0000002004040812 */ /* 0x000fe400078efcff */
[----:B------:R-:W-:Y:S03]  /*a0f0*/  ISETP.GT.AND P0, PT, R2, 0x29, !P0 ;  /* 0x000000290200780c */ /* 0x000fe60004704270 */
[----:B------:R2:W-:Y:S01]  /*a100*/  STL [R1+0x18], R4 ;  /* 0x0000180401007387 */ /* 0x0005e20000100800 */
[----:B------:R-:W-:Y:S04]  /*a110*/  ISETP.LT.OR P0, PT, R3, 0x2a, P0 ;  /* 0x0000002a0300780c */ /* 0x000fe80000701670 */
[----:B------:R-:W-:Y:S01]  /*a120*/  FSEL R19, R10, -INF , !P0 ;  /* 0xff8000000a137808 */ /* 0x000fe20004000000 */
[----:B------:R-:W-:-:S06]  /*a130*/  BRA.DIV ~URZ, `(.L_x_521) ;  /* 0x00010a427f007947 */ /* 0x000fcc000b800000 */
[----:B--2---:R2:W3:Y:S02]  /*a140*/  SHFL.IDX PT, R4, R5, 0x1, 0x1c1f ;  /* 0x003c1f0005047f89 */ /* 0x0044e400000e0000 */
.L_x_652:
[----:B---3--:R-:W-:Y:S01]  /*a150*/  IADD3 R3, R7, R4, RZ ;  /* 0x0000000407037210 */ /* 0x008fe20007ffe0ff */
[----:B------:R-:W-:Y:S05]  /*a160*/  IMAD.MOV.U32 R2, RZ, RZ, c[0x0][0x32c] ;  /* 0x0000cb00ff027624 */ /* 0x000fea00078e00ff */
[----:B------:R-:W-:Y:S01]  /*a170*/  ISETP.GE.AND P0, PT, R2, 0x1, PT ;  /* 0x000000010200780c */ /* 0x000fe20003f06270 */
[----:B------:R-:W-:Y:S11]  /*a180*/  IMAD.IADD R2, R6, 0x1, R4 ;  /* 0x0000000106027824 */ /* 0x000ff600078e0204 */
[----:B------:R-:W-:Y:S01]  /*a190*/  @!UPT UIADD3 URZ, URZ, URZ, URZ ;  /* 0x0000003f3f3ff290 */ /* 0x000fe2000fffe03f */
[----:B------:R-:W-:-:S05]  /*a1a0*/  @!P0 BRA `(.L_x_522) ;  /* 0x000001b000008947 */ /* 0x000fca0003800000 */
[----:B------:R-:W3:Y:S01]  /*a1b0*/  LDL R8, [R1+0x78] ;  /* 0x0000780001087983 */ /* 0x000ee20000100800 */
[----:B------:R-:W-:Y:S03]  /*a1c0*/  BSSY B0, `(.L_x_523) ;  /* 0x0000013000007945 */ /* 0x000fe60003800000 */
[----:B-12---:R-:W3:Y:S02]  /*a1d0*/  LDL R5, [R1+0x74] ;  /* 0x0000740001057983 */ /* 0x006ee40000100800 */
[----:B---3--:R-:W-:Y:S04]  /*a1e0*/  IADD3 R4, -R5, R8, R4 ;  /* 0x0000000805047210 */ /* 0x008fe80007ffe104 */
        /* <DEDUP_REMOVED lines=11> */
.L_x_524:
[----:B------:R-:W-:Y:S04]  /*a2a0*/  MOV R5, 0x1 ;  /* 0x0000000100057802 */ /* 0x000fe80000000f00 */
[----:B------:R-:W-:Y:S11]  /*a2b0*/  ISETP.NE.AND P0, PT, R5, c[0x0][0x32c], PT ;  /* 0x0000cb0005007a0c */ /* 0x000ff60003f05270 */
[----:B------:R-:W-:Y:S02]  /*a2c0*/  @!UPT UIADD3 URZ, URZ, URZ, URZ ;  /* 0x0000003f3f3ff290 */ /* 0x000fe4000fffe03f */
[----:B------:R-:W-:Y:S05]  /*a2d0*/  @P0 IMAD.HI.U32 R5, R4, c[0x0][0x330], RZ ;  /* 0x0000cc0004050a27 */ /* 0x000fea00078e00ff */
[----:B------:R-:W-:Y:S02]  /*a2e0*/  @P0 SHF.R.U32.HI R4, RZ, c[0x0][0x334], R5 ;  /* 0x0000cd00ff040a19 */ /* 0x000fe40000011605 */
.L_x_525:
[----:B------:R-:W-:Y:S05]  /*a2f0*/  BSYNC B0 ;  /* 0x0000000000007941 */ /* 0x000fea0003800000 */
.L_x_523:
[----:B------:R-:W2:Y:S02]  /*a300*/  LDL R5, [R1+0x7c] ;  /* 0x00007c0001057983 */ /* 0x000ea40000100800 */
[----:B--2---:R-:W-:Y:S04]  /*a310*/  IMAD.IADD R0, R0, 0x1, -R5 ;  /* 0x0000000100007824 */ /* 0x004fe800078e0a05 */
[----:B------:R-:W-:Y:S05]  /*a320*/  IMAD R0, R4, c[0x0][0x32c], R0 ;  /* 0x0000cb0004007a24 */ /* 0x000fea00078e0200 */
[----:B------:R-:W-:Y:S02]  /*a330*/  IMNMX R2, R2, R0, !PT ;  /* 0x0000000002027217 */ /* 0x000fe40007800200 */
[----:B------:R-:W-:Y:S04]  /*a340*/  IADD3 R0, R0, c[0x0][0x32c], RZ ;  /* 0x0000cb0000007a10 */ /* 0x000fe80007ffe0ff */
[----:B------:R-:W-:Y:S02]  /*a350*/  IMNMX R3, R3, R0, PT ;  /* 0x0000000003037217 */ /* 0x000fe40003800200 */
.L_x_522:
[----:B------:R-:W-:Y:S01]  /*a360*/  ISETP.GT.AND P1, PT, R2, 0x28, !P1 ;  /* 0x000000280200780c */ /* 0x000fe20004f24270 */
[----:B------:R-:W3:Y:S03]  /*a370*/  LDL.LU R6, [R1+0x34] ;  /* 0x0000340001067983 */ /* 0x000ee60000300800 */
[----:B------:R-:W-:Y:S01]  /*a380*/  ISETP.LT.OR P1, PT, R3, 0x29, P1 ;  /* 0x000000290300780c */ /* 0x000fe20000f21670 */
[----:B------:R-:W4:Y:S03]  /*a390*/  LDL.LU R7, [R1+0x30] ;  /* 0x0000300001077983 */ /* 0x000f260000300800 */
[----:B------:R-:W-:Y:S01]  /*a3a0*/  FSEL R8, R177, -INF , !P1 ;  /* 0xff800000b1087808 */ /* 0x000fe20004800000 */
[----:B-12---:R-:W2:Y:S04]  /*a3b0*/  LDL.LU R5, [R1+0x2c] ;  /* 0x00002c0001057983 */ /* 0x006ea80000300800 */
[----:B------:R-:W5:Y:S04]  /*a3c0*/  LDL.LU R4, [R1+0x24] ;  /* 0x0000240001047983 */ /* 0x000f680000300800 */
[----:B------:R-:W2:Y:S02]  /*a3d0*/  LDL R0, [R1+0x18] ;  /* 0x0000180001007983 */ /* 0x000ea40000100800 */
[----:B--2---:R-:W-:Y:S04]  /*a3e0*/  LOP3.LUT P0, RZ, R0, 0x10, RZ, 0xc0, !PT ;  /* 0x0000001000ff7812 */ /* 0x004fe8000780c0ff */
[----:B------:R-:W-:Y:S04]  /*a3f0*/  ISETP.GT.AND P0, PT, R2, RZ, !P0 ;  /* 0x000000ff0200720c */ /* 0x000fe80004704270 */
[C---:B------:R-:W-:Y:S04]  /*a400*/  ISETP.LT.OR P0, PT, R3.reuse, 0x1, P0 ;  /* 0x000000010300780c */ /* 0x040fe80000701670 */
[----:B---3--:R-:W-:Y:S02]  /*a410*/  FSEL R6, R6, -INF , !P0 ;  /* 0xff80000006067808 */ /* 0x008fe40004000000 */
[----:B------:R-:W-:Y:S04]  /*a420*/  LOP3.LUT P0, RZ, R0, 0x8, RZ, 0xc0, !PT ;  /* 0x0000000800ff7812 */ /* 0x000fe8000780c0ff */
[----:B------:R-:W-:Y:S04]  /*a430*/  ISETP.GT.AND P0, PT, R2, 0x1, !P0 ;  /* 0x000000010200780c */ /* 0x000fe80004704270 */
[----:B------:R-:W-:Y:S04]  /*a440*/  ISETP.LT.OR P0, PT, R3, 0x2, P0 ;  /* 0x000000020300780c */ /* 0x000fe80000701670 */
[----:B----4-:R-:W-:Y:S02]  /*a450*/  FSEL R17, R7, -INF , !P0 ;  /* 0xff80000007117808 */ /* 0x010fe40004000000 */
[----:B------:R-:W-:Y:S04]  /*a460*/  LOP3.LUT P0, RZ, R0, 0x4, RZ, 0xc0, !PT ;  /* 0x0000000400ff7812 */ /* 0x000fe8000780c0ff */
[----:B------:R-:W-:Y:S04]  /*a470*/  ISETP.GT.AND P0, PT, R2, 0x8, !P0 ;  /* 0x000000080200780c */ /* 0x000fe80004704270 */
[----:B------:R-:W-:Y:S04]  /*a480*/  ISETP.LT.OR P0, PT, R3, 0x9, P0 ;  /* 0x000000090300780c */ /* 0x000fe80000701670 */
[----:B------:R-:W-:Y:S02]  /*a490*/  FSEL R16, R5, -INF , !P0 ;  /* 0xff80000005107808 */ /* 0x000fe40004000000 */
[----:B------:R-:W-:Y:S04]  /*a4a0*/  LOP3.LUT P0, RZ, R0, 0x2, RZ, 0xc0, !PT ;  /* 0x0000000200ff7812 */ /* 0x000fe8000780c0ff */
[----:B------:R-:W-:Y:S04]  /*a4b0*/  ISETP.GT.AND P0, PT, R2, 0x9, !P0 ;  /* 0x000000090200780c */ /* 0x000fe80004704270 */
[C---:B------:R-:W-:Y:S04]  /*a4c0*/  ISETP.LT.OR P0, PT, R3.reuse, 0xa, P0 ;  /* 0x0000000a0300780c */ /* 0x040fe80000701670 */
[----:B-----5:R-:W-:Y:S02]  /*a4d0*/  FSEL R15, R4, -INF , !P0 ;  /* 0xff800000040f7808 */ /* 0x020fe40004000000 */
[----:B------:R-:W-:Y:S01]  /*a4e0*/  LOP3.LUT P0, RZ, R0, 0x1, RZ, 0xc0, !PT ;  /* 0x0000000100ff7812 */ /* 0x000fe2000780c0ff */
[----:B------:R-:W2:Y:S03]  /*a4f0*/  LDL.LU R4, [R1+0x20] ;  /* 0x0000200001047983 */ /* 0x000ea60000300800 */
[C---:B------:R-:W-:Y:S04]  /*a500*/  ISETP.GT.AND P0, PT, R2.reuse, 0x10, !P0 ;  /* 0x000000100200780c */ /* 0x040fe80004704270 */
[----:B------:R-:W-:Y:S04]  /*a510*/  ISETP.LT.OR P0, PT, R3, 0x11, P0 ;  /* 0x000000110300780c */ /* 0x000fe80000701670 */
[----:B------:R-:W-:Y:S02]  /*a520*/  FSEL R14, R179, -INF , !P0 ;  /* 0xff800000b30e7808 */ /* 0x000fe40004000000 */
[----:B------:R-:W-:Y:S02]  /*a530*/  ISETP.GT.AND P0, PT, R2, 0x11, !P6 ;  /* 0x000000110200780c */ /* 0x000fe40007704270 */
[----:B------:R-:W-:Y:S02]  /*a540*/  LOP3.LUT P6, RZ, R0, 0x20, RZ, 0xc0, !PT ;  /* 0x0000002000ff7812 */ /* 0x000fe400078cc0ff */
[C---:B------:R-:W-:Y:S02]  /*a550*/  ISETP.LT.OR P0, PT, R3.reuse, 0x12, P0 ;  /* 0x000000120300780c */ /* 0x040fe40000701670 */
[----:B------:R-:W-:Y:S02]  /*a560*/  FMNMX.FTZ R0, R18, R134, !PT ;  /* 0x0000008612007209 */ /* 0x000fe40007810000 */
[----:B------:R-:W-:Y:S02]  /*a570*/  FSEL R13, R178, -INF , !P0 ;  /* 0xff800000b20d7808 */ /* 0x000fe40004000000 */
[----:B------:R-:W-:Y:S02]  /*a580*/  ISETP.GT.AND P0, PT, R2, 0x18, !P5 ;  /* 0x000000180200780c */ /* 0x000fe40006f04270 */
[----:B------:R-:W-:Y:S02]  /*a590*/  FMNMX.FTZ R0, R168, R0, !PT ;  /* 0x00000000a8007209 */ /* 0x000fe40007810000 */
[----:B------:R-:W-:Y:S02]  /*a5a0*/  ISETP.LT.OR P0, PT, R3, 0x19, P0 ;  /* 0x000000190300780c */ /* 0x000fe40000701670 */
        /* <DEDUP_REMOVED lines=12> */
[----:B------:R-:W-:Y:S04]  /*a670*/  ISETP.GT.AND P0, PT, R2, 0x21, !P2 ;  /* 0x000000210200780c */ /* 0x000fe80005704270 */
[----:B------:R-:W-:Y:S04]  /*a680*/  ISETP.LT.OR P0, PT, R3, 0x22, P0 ;  /* 0x000000220300780c */ /* 0x000fe80000701670 */
[----:B------:R-:W-:Y:S02]  /*a690*/  FSEL R9, R170, -INF , !P0 ;  /* 0xff800000aa097808 */ /* 0x000fe40004000000 */
[----:B------:R-:W-:Y:S02]  /*a6a0*/  ISETP.GT.AND P0, PT, R2, 0x29, !P6 ;  /* 0x000000290200780c */ /* 0x000fe40007704270 */
[----:B------:R-:W-:Y:S02]  /*a6b0*/  FMNMX.FTZ R2, R23, R0, !PT ;  /* 0x0000000017027209 */ /* 0x000fe40007810000 */
[----:B------:R-:W-:Y:S02]  /*a6c0*/  ISETP.LT.OR P0, PT, R3, 0x2a, P0 ;  /* 0x0000002a0300780c */ /* 0x000fe40000701670 */
[----:B------:R-:W-:Y:S02]  /*a6d0*/  FMNMX.FTZ R3, R6, R135, !PT ;  /* 0x0000008706037209 */ /* 0x000fe40007810000 */
[----:B------:R-:W-:Y:S02]  /*a6e0*/  FMNMX.FTZ R2, R22, R2, !PT ;  /* 0x0000000216027209 */ /* 0x000fe40007810000 */
[----:B------:R-:W-:Y:S02]  /*a6f0*/  FMNMX.FTZ R3, R17, R3, !PT ;  /* 0x0000000311037209 */ /* 0x000fe40007810000 */
[----:B------:R-:W-:Y:S02]  /*a700*/  FMNMX.FTZ R2, R21, R2, !PT ;  /* 0x0000000215027209 */ /* 0x000fe40007810000 */
[----:B------:R-:W-:Y:S02]  /*a710*/  FMNMX.FTZ R3, R16, R3, !PT ;  /* 0x0000000310037209 */ /* 0x000fe40007810000 */
[----:B------:R-:W-:Y:S02]  /*a720*/  FMNMX.FTZ R2, R20, R2, !PT ;  /* 0x0000000214027209 */ /* 0x000fe40007810000 */
[----:B------:R-:W-:Y:S04]  /*a730*/  FMNMX.FTZ R3, R15, R3, !PT ;  /* 0x000000030f037209 */ /* 0x000fe80007810000 */
[----:B------:R-:W-:Y:S04]  /*a740*/  FMNMX.FTZ R3, R14, R3, !PT ;  /* 0x000000030e037209 */ /* 0x000fe80007810000 */
[----:B------:R-:W-:Y:S04]  /*a750*/  FMNMX.FTZ R3, R13, R3, !PT ;  /* 0x000000030d037209 */ /* 0x000fe80007810000 */
[----:B------:R-:W-:Y:S04]  /*a760*/  FMNMX.FTZ R3, R12, R3, !PT ;  /* 0x000000030c037209 */ /* 0x000fe80007810000 */
[----:B------:R-:W-:Y:S04]  /*a770*/  FMNMX.FTZ R0, R11, R3, !PT ;  /* 0x000000030b007209 */ /* 0x000fe80007810000 */
[----:B------:R-:W-:Y:S04]  /*a780*/  FMNMX.FTZ R0, R10, R0, !PT ;  /* 0x000000000a007209 */ /* 0x000fe80007810000 */
[----:B------:R-:W-:Y:S04]  /*a790*/  FMNMX.FTZ R0, R9, R0, !PT ;  /* 0x0000000009007209 */ /* 0x000fe80007810000 */
[----:B------:R-:W-:Y:S02]  /*a7a0*/  FMNMX.FTZ R0, R8, R0, !PT ;  /* 0x0000000008007209 */ /* 0x000fe40007810000 */
[----:B--2---:R-:W-:Y:S02]  /*a7b0*/  FSEL R7, R4, -INF , !P0 ;  /* 0xff80000004077808 */ /* 0x004fe40004000000 */
[----:B------:R-:W-:Y:S02]  /*a7c0*/  FMNMX.FTZ R4, R19, R2, !PT ;  /* 0x0000000213047209 */ /* 0x000fe40007810000 */
[----:B------:R-:W-:Y:S01]  /*a7d0*/  FMNMX.FTZ R5, R7, R0, !PT ;  /* 0x0000000007057209 */ /* 0x000fe20007810000 */
[----:B------:R-:W-:-:S05]  /*a7e0*/  BRA.DIV ~URZ, `(.L_x_526) ;  /* 0x000104227f007947 */ /* 0x000fca000b800000 */
[----:B------:R1:W2:Y:S02]  /*a7f0*/  SHFL.BFLY PT, R0, R4, 0x2, 0x1f ;  /* 0x0c401f0004007f89 */ /* 0x0002a400000e0000 */
.L_x_653:
[----:B-12---:R-:W-:Y:S01]  /*a800*/  FMNMX.FTZ R4, R4, R0, !PT ;  /* 0x0000000004047209 */ /* 0x006fe20007810000 */
[----:B------:R-:W-:-:S05]  /*a810*/  BRA.DIV ~URZ, `(.L_x_527) ;  /* 0x000104327f007947 */ /* 0x000fca000b800000 */
[----:B------:R-:W1:Y:S02]  /*a820*/  SHFL.BFLY PT, R0, R4, 0x1, 0x1f ;  /* 0x0c201f0004007f89 */ /* 0x000e6400000e0000 */
[----:B-1----:R-:W-:Y:S02]  /*a830*/  FMNMX.FTZ R133, R4, R0, !PT ;  /* 0x0000000004857209 */ /* 0x002fe40007810000 */
[----:B------:R-:W1:Y:S02]  /*a840*/  SHFL.BFLY PT, R0, R5, 0x2, 0x1f ;  /* 0x0c401f0005007f89 */ /* 0x000e6400000e0000 */
[----:B-1----:R-:W-:Y:S05]  /*a850*/  FMNMX.FTZ R4, R5, R0, !PT ;  /* 0x0000000005047209 */ /* 0x002fea0007810000 */
[----:B------:R1:W2:Y:S02]  /*a860*/  SHFL.BFLY PT, R0, R4, 0x1, 0x1f ;  /* 0x0c201f0004007f89 */ /* 0x0002a400000e0000 */
.L_x_654:
[----:B------:R-:W3:Y:S01]  /*a870*/  LDL.LU R172, [R1+0x60] ;  /* 0x0000600001ac7983 */ /* 0x000ee20000300800 */
[C---:B------:R-:W-:Y:S01]  /*a880*/  FSETP.NEU.FTZ.AND P0, PT, R133.reuse, -INF , PT ;  /* 0xff8000008500780b */ /* 0x040fe20003f1d000 */
[C---:B------:R-:W-:Y:S01]  /*a890*/  FMUL.FTZ R2, R133.reuse, c[0x0][0x2d0] ;  /* 0x0000b40085027a20 */ /* 0x040fe20000410000 */
[----:B--2---:R-:W-:Y:S01]  /*a8a0*/  FMNMX.FTZ R3, R0, R4, !PT ;  /* 0x0000000400037209 */ /* 0x004fe20007810000 */
[----:B------:R-:W-:Y:S01]  /*a8b0*/  WARPSYNC 0xffffffff ;  /* 0xffffffff00007948 */ /* 0x000fe20003800000 */
[----:B------:R-:W-:Y:S02]  /*a8c0*/  FSEL R0, R133, RZ, P0 ;  /* 0x000000ff85007208 */ /* 0x000fe40000000000 */
[----:B------:R-:W-:Y:S02]  /*a8d0*/  FSEL R2, R2, RZ, P0 ;  /* 0x000000ff02027208 */ /* 0x000fe40000000000 */
[----:B------:R-:W-:Y:S01]  /*a8e0*/  FSETP.NEU.FTZ.AND P0, PT, R3, -INF , PT ;  /* 0xff8000000300780b */ /* 0x000fe20003f1d000 */
[----:B------:R-:W-:Y:S02]  /*a8f0*/  FADD.FTZ R0, -R0, R134 ;  /* 0x0000008600007221 */ /* 0x000fe40000010100 */
[--C-:B------:R-:W-:Y:S02]  /*a900*/  FFMA.FTZ R178, R24, c[0x0][0x2d0], -R2.reuse ;  /* 0x0000b40018b27a23 */ /* 0x100fe40000010802 */
[----:B------:R-:W-:Y:S02]  /*a910*/  FMUL.FTZ R0, R0, c[0x0][0x2d0] ;  /* 0x0000b40000007a20 */ /* 0x000fe40000410000 */
[--C-:B-1----:R-:W-:Y:S02]  /*a920*/  FFMA.FTZ R4, R18, c[0x0][0x2d0], -R2.reuse ;  /* 0x0000b40012047a23 */ /* 0x102fe40000010802 */
        /* <DEDUP_REMOVED lines=8> */
[--C-:B------:R-:W-:Y:S02]  /*a9b0*/  FFMA.FTZ R171, R20, c[0x0][0x2d0], -R2.reuse ;  /* 0x0000b40014ab7a23 */ /* 0x100fe40000010802 */
[--C-:B------:R-:W-:Y:S02]  /*a9c0*/  FFMA.FTZ R18, R132, c[0x0][0x2d0], -R2.reuse ;  /* 0x0000b40084127a23 */ /* 0x100fe40000010802 */
[--C-:B------:R-:W-:Y:S02]  /*a9d0*/  FFMA.FTZ R27, R27, c[0x0][0x2d0], -R2.reuse ;  /* 0x0000b4001b1b7a23 */ /* 0x100fe40000010802 */
[----:B------:R-:W-:Y:S03]  /*a9e0*/  FFMA.FTZ R177, R23, c[0x0][0x2d0], -R2 ;  /* 0x0000b40017b17a23 */ /* 0x000fe60000010802 */
[----:B------:R-:W1:Y:S10]  /*a9f0*/  MUFU.EX2 R4, R5 ;  /* 0x0000000500047308 */ /* 0x000e740000000800 */
[----:B------:R2:W-:Y:S01]  /*aa00*/  MUFU.EX2 R20, R18 ;  /* 0x0000001200147308 */ /* 0x0005e20000000800 */
[----:B---3--:R-:W-:Y:S01]  /*aa10*/  FFMA.FTZ R2, R0, R172, R19 ;  /* 0x000000ac00027223 */ /* 0x008fe20000010013 */
[----:B-1----:R-:W-:Y:S01]  /*aa20*/  F2FP.PACK_AB R168, R4, R19 ;  /* 0x0000001304a8723e */ /* 0x002fe200000000ff */
[----:B------:R-:W-:Y:S07]  /*aa30*/  FMUL.FTZ R24, R0, R136 ;  /* 0x0000008800187220 */ /* 0x000fee0000410000 */
[----:B------:R1:W3:Y:S01]  /*aa40*/  MUFU.EX2 R19, R27 ;  /* 0x0000001b00137308 */ /* 0x0002e20000000800 */
[----:B------:R-:W4:Y:S01]  /*aa50*/  LDL.LU R136, [R1+0x5c] ;  /* 0x00005c0001887983 */ /* 0x000f220000300800 */
[----:B------:R-:W-:Y:S01]  /*aa60*/  FADD.FTZ R5, R4, R2 ;  /* 0x0000000204057221 */ /* 0x000fe20000010000 */
[C---:B------:R-:W-:Y:S01]  /*aa70*/  FSEL R2, R3.reuse, RZ, P0 ;  /* 0x000000ff03027208 */ /* 0x040fe20000000000 */
[----:B------:R-:W-:Y:S02]  /*aa80*/  FMUL.FTZ R4, R3, c[0x0][0x2d0] ;  /* 0x0000b40003047a20 */ /* 0x000fe40000410000 */
[----:B------:R-:W-:Y:S02]  /*aa90*/  FMUL.FTZ R25, R0, R137 ;  /* 0x0000008900197220 */ /* 0x000fe40000410000 */
[----:B------:R-:W-:Y:S01]  /*aaa0*/  FADD.FTZ R2, -R2, R135 ;  /* 0x0000008702027221 */ /* 0x000fe20000010100 */
[----:B------:R-:W-:Y:S01]  /*aab0*/  FSEL R4, R4, RZ, P0 ;  /* 0x000000ff04047208 */ /* 0x000fe20000000000 */
[----:B------:R-:W-:Y:S01]  /*aac0*/  FMUL.FTZ R21, R0, R141 ;  /* 0x0000008d00157220 */ /* 0x000fe20000410000 */
[----:B------:R-:W-:Y:S01]  /*aad0*/  MOV R141, R26 ;  /* 0x0000001a008d7202 */ /* 0x000fe20000000f00 */
[----:B------:R-:W-:Y:S02]  /*aae0*/  FMUL.FTZ R2, R2, c[0x0][0x2d0] ;  /* 0x0000b40002027a20 */ /* 0x000fe40000410000 */
[--C-:B------:R-:W-:Y:S02]  /*aaf0*/  FFMA.FTZ R7, R7, c[0x0][0x2d0], -R4.reuse ;  /* 0x0000b40007077a23 */ /* 0x100fe40000010804 */
[--C-:B--2---:R-:W-:Y:S02]  /*ab00*/  FFMA.FTZ R18, R17, c[0x0][0x2d0], -R4.reuse ;  /* 0x0000b40011127a23 */ /* 0x104fe40000010804 */
[----:B------:R-:W2:Y:S01]  /*ab10*/  MUFU.EX2 R2, R2 ;  /* 0x0000000200027308 */ /* 0x000ea20000000800 */
[--C-:B------:R-:W-:Y:S02]  /*ab20*/  FFMA.FTZ R172, R13, c[0x0][0x2d0], -R4.reuse ;  /* 0x0000b4000dac7a23 */ /* 0x100fe40000010804 */
[--C-:B------:R-:W-:Y:S02]  /*ab30*/  FFMA.FTZ R175, R12, c[0x0][0x2d0], -R4.reuse ;  /* 0x0000b4000caf7a23 */ /* 0x100fe40000010804 */
[--C-:B------:R-:W-:Y:S02]  /*ab40*/  FFMA.FTZ R23, R9, c[0x0][0x2d0], -R4.reuse ;  /* 0x0000b40009177a23 */ /* 0x100fe40000010804 */
[--C-:B-1----:R-:W-:Y:S02]  /*ab50*/  FFMA.FTZ R27, R8, c[0x0][0x2d0], -R4.reuse ;  /* 0x0000b400081b7a23 */ /* 0x102fe40000010804 */
[--C-:B------:R-:W-:Y:S02]  /*ab60*/  FFMA.FTZ R6, R6, c[0x0][0x2d0], -R4.reuse ;  /* 0x0000b40006067a23 */ /* 0x100fe40000010804 */
[--C-:B------:R-:W-:Y:S02]  /*ab70*/  FFMA.FTZ R132, R16, c[0x0][0x2d0], -R4.reuse ;  /* 0x0000b40010847a23 */ /* 0x100fe40000010804 */
[--C-:B------:R-:W-:Y:S01]  /*ab80*/  FFMA.FTZ R134, R15, c[0x0][0x2d0], -R4.reuse ;  /* 0x0000b4000f867a23 */ /* 0x100fe20000010804 */
[----:B------:R1:W-:Y:S01]  /*ab90*/  MUFU.EX2 R135, R6 ;  /* 0x0000000600877308 */ /* 0x0003e20000000800 */
[--C-:B------:R-:W-:Y:S01]  /*aba0*/  FFMA.FTZ R174, R14, c[0x0][0x2d0], -R4.reuse ;  /* 0x0000b4000eae7a23 */ /* 0x100fe20000010804 */
[----:B------:R-:W-:Y:S01]  /*abb0*/  MOV R15, R170 ;  /* 0x000000aa000f7202 */ /* 0x000fe20000000f00 */
[--C-:B------:R-:W-:Y:S01]  /*abc0*/  FFMA.FTZ R176, R11, c[0x0][0x2d0], -R4.reuse ;  /* 0x0000b4000bb07a23 */ /* 0x100fe20000010804 */
[C---:B---3--:R-:W-:Y:S01]  /*abd0*/  F2FP.PACK_AB R170, R19.reuse, R20 ;  /* 0x0000001413aa723e */ /* 0x048fe200000000ff */
[----:B------:R-:W-:Y:S02]  /*abe0*/  FFMA.FTZ R10, R10, c[0x0][0x2d0], -R4 ;  /* 0x0000b4000a0a7a23 */ /* 0x000fe40000010804 */
[----:B------:R-:W-:Y:S02]  /*abf0*/  FADD.FTZ R4, R20, R5 ;  /* 0x0000000514047221 */ /* 0x000fe40000010000 */
[----:B------:R-:W-:Y:S01]  /*ac00*/  FMUL.FTZ R5, R0, R157 ;  /* 0x0000009d00057220 */ /* 0x000fe20000410000 */
[----:B------:R-:W-:Y:S01]  /*ac10*/  MOV R157, R7 ;  /* 0x00000007009d7202 */ /* 0x000fe20000000f00 */
[C---:B--2---:R-:W-:Y:S01]  /*ac20*/  FMUL.FTZ R7, R2.reuse, R159 ;  /* 0x0000009f02077220 */ /* 0x044fe20000410000 */
[----:B------:R-:W-:Y:S01]  /*ac30*/  MUFU.EX2 R176, R176 ;  /* 0x000000b000b07308 */ /* 0x000fe20000000800 */
[----:B------:R-:W2:Y:S01]  /*ac40*/  LDL R159, [R1] ;  /* 0x00000000019f7983 */ /* 0x000ea20000100800 */
[----:B------:R-:W-:Y:S02]  /*ac50*/  FMUL.FTZ R26, R2, R138 ;  /* 0x0000008a021a7220 */ /* 0x000fe40000410000 */
[----:B------:R-:W-:Y:S01]  /*ac60*/  FMUL.FTZ R8, R0, R152 ;  /* 0x0000009800087220 */ /* 0x000fe20000410000 */
[----:B------:R-:W-:Y:S01]  /*ac70*/  MOV R152, R27 ;  /* 0x0000001b00987202 */ /* 0x000fe20000000f00 */
[----:B------:R-:W-:Y:S02]  /*ac80*/  FMUL.FTZ R27, R2, R139 ;  /* 0x0000008b021b7220 */ /* 0x000fe40000410000 */
[C---:B------:R-:W-:Y:S02]  /*ac90*/  FMUL.FTZ R12, R0.reuse, R148 ;  /* 0x00000094000c7220 */ /* 0x040fe40000410000 */
[----:B------:R-:W-:Y:S02]  /*aca0*/  FADD.FTZ R173, R19, R4 ;  /* 0x0000000413ad7221 */ /* 0x000fe40000010000 */
[C---:B------:R-:W-:Y:S02]  /*acb0*/  FMUL.FTZ R4, R0.reuse, R156 ;  /* 0x0000009c00047220 */ /* 0x040fe40000410000 */
[----:B------:R-:W-:Y:S01]  /*acc0*/  FMUL.FTZ R13, R0, R149 ;  /* 0x00000095000d7220 */ /* 0x000fe20000410000 */
[----:B------:R-:W3:Y:S01]  /*acd0*/  MUFU.EX2 R156, R18 ;  /* 0x00000012009c7308 */ /* 0x000ee20000000800 */
[----:B------:R-:W-:Y:S02]  /*ace0*/  FMUL.FTZ R14, R2, R150 ;  /* 0x00000096020e7220 */ /* 0x000fe40000410000 */
[C---:B------:R-:W-:Y:S01]  /*acf0*/  FMUL.FTZ R17, R0.reuse, R145 ;  /* 0x0000009100117220 */ /* 0x040fe20000410000 */
[----:B------:R-:W-:Y:S01]  /*ad00*/  MOV R145, R169 ;  /* 0x000000a900917202 */ /* 0x000fe20000000f00 */
[----:B------:R-:W-:Y:S01]  /*ad10*/  FMUL.FTZ R20, R0, R140 ;  /* 0x0000008c00147220 */ /* 0x000fe20000410000 */
[----:B------:R-:W-:Y:S01]  /*ad20*/  MOV R140, R171 ;  /* 0x000000ab008c7202 */ /* 0x000fe20000000f00 */
[----:B-1----:R-:W-:Y:S01]  /*ad30*/  FMUL.FTZ R6, R2, R158 ;  /* 0x0000009e02067220 */ /* 0x002fe20000410000 */
[----:B------:R-:W-:Y:S01]  /*ad40*/  MOV R158, R15 ;  /* 0x0000000f009e7202 */ /* 0x000fe20000000f00 */
[C---:B------:R-:W-:Y:S01]  /*ad50*/  FMUL.FTZ R9, R0.reuse, R153 ;  /* 0x0000009900097220 */ /* 0x040fe20000410000 */
[----:B------:R-:W-:Y:S01]  /*ad60*/  MUFU.EX2 R149, R132 ;  /* 0x0000008400957308 */ /* 0x000fe20000000800 */
[C---:B------:R-:W-:Y:S01]  /*ad70*/  FMUL.FTZ R16, R0.reuse, R144 ;  /* 0x0000009000107220 */ /* 0x040fe20000410000 */
[----:B------:R-:W-:Y:S01]  /*ad80*/  MOV R153, R23 ;  /* 0x0000001700997202 */ /* 0x000fe20000000f00 */
[C---:B------:R-:W-:Y:S01]  /*ad90*/  FMUL.FTZ R28, R0.reuse, R28 ;  /* 0x0000001c001c7220 */ /* 0x040fe20000410000 */
[----:B------:R-:W-:Y:S01]  /*ada0*/  MOV R144, R22 ;  /* 0x0000001600907202 */ /* 0x000fe20000000f00 */
[C---:B------:R-:W-:Y:S02]  /*adb0*/  FMUL.FTZ R29, R0.reuse, R29 ;  /* 0x0000001d001d7220 */ /* 0x040fe40000410000 */
[C---:B------:R-:W-:Y:S02]  /*adc0*/  FMUL.FTZ R32, R0.reuse, R32 ;  /* 0x0000002000207220 */ /* 0x040fe40000410000 */
[C---:B------:R-:W-:Y:S01]  /*add0*/  FMUL.FTZ R33, R0.reuse, R33 ;  /* 0x0000002100217220 */ /* 0x040fe20000410000 */
[----:B------:R-:W1:Y:S01]  /*ade0*/  MUFU.EX2 R150, R134 ;  /* 0x0000008600967308 */ /* 0x000e620000000800 */
[C---:B------:R-:W-:Y:S02]  /*adf0*/  FMUL.FTZ R36, R0.reuse, R36 ;  /* 0x0000002400247220 */ /* 0x040fe40000410000 */
[----:B------:R-:W-:Y:S01]  /*ae00*/  FMUL.FTZ R37, R0, R37 ;  /* 0x0000002500257220 */ /* 0x000fe20000410000 */
[----:B---3--:R-:W-:Y:S01]  /*ae10*/  F2FP.PACK_AB R169, R156, R135 ;  /* 0x000000879ca9723e */ /* 0x008fe200000000ff */
[C---:B------:R-:W-:Y:S02]  /*ae20*/  FMUL.FTZ R40, R0.reuse, R40 ;  /* 0x0000002800287220 */ /* 0x040fe40000410000 */
[C---:B------:R-:W-:Y:S02]  /*ae30*/  FMUL.FTZ R41, R0.reuse, R41 ;  /* 0x0000002900297220 */ /* 0x040fe40000410000 */
[C---:B------:R-:W-:Y:S01]  /*ae40*/  FMUL.FTZ R44, R0.reuse, R44 ;  /* 0x0000002c002c7220 */ /* 0x040fe20000410000 */
[----:B------:R3:W5:Y:S01]  /*ae50*/  MUFU.EX2 R132, R158 ;  /* 0x0000009e00847308 */ /* 0x0007620000000800 */
[C---:B------:R-:W-:Y:S02]  /*ae60*/  FMUL.FTZ R45, R0.reuse, R45 ;  /* 0x0000002d002d7220 */ /* 0x040fe40000410000 */
[C---:B------:R-:W-:Y:S02]  /*ae70*/  FMUL.FTZ R48, R0.reuse, R48 ;  /* 0x0000003000307220 */ /* 0x040fe40000410000 */
[C---:B------:R-:W-:Y:S02]  /*ae80*/  FMUL.FTZ R49, R0.reuse, R49 ;  /* 0x0000003100317220 */ /* 0x040fe40000410000 */
[C---:B------:R-:W-:Y:S02]  /*ae90*/  FMUL.FTZ R52, R0.reuse, R52 ;  /* 0x0000003400347220 */ /* 0x040fe40000410000 */
[C---:B------:R-:W-:Y:S01]  /*aea0*/  FMUL.FTZ R53, R0.reuse, R53 ;  /* 0x0000003500357220 */ /* 0x040fe20000410000 */
[----:B------:R-:W-:Y:S01]  /*aeb0*/  MUFU.EX2 R134, R177 ;  /* 0x000000b100867308 */ /* 0x000fe20000000800 */
[C---:B------:R-:W-:Y:S02]  /*aec0*/  FMUL.FTZ R56, R0.reuse, R56 ;  /* 0x0000003800387220 */ /* 0x040fe40000410000 */
[----:B------:R-:W-:Y:S01]  /*aed0*/  FMUL.FTZ R57, R0, R57 ;  /* 0x0000003900397220 */ /* 0x000fe20000410000 */
[----:B-1----:R-:W-:Y:S01]  /*aee0*/  F2FP.PACK_AB R171, R150, R149 ;  /* 0x0000009596ab723e */ /* 0x002fe200000000ff */
        /* <DEDUP_REMOVED lines=34> */
[----:B------:R-:W-:Y:S01]  /*b110*/  FMUL.FTZ R11, R2, R155 ;  /* 0x0000009b020b7220 */ /* 0x000fe20000410000 */
[----:B------:R-:W-:Y:S01]  /*b120*/  MOV R155, R145 ;  /* 0x00000091009b7202 */ /* 0x000fe20000000f00 */
[C---:B------:R-:W-:Y:S02]  /*b130*/  FMUL.FTZ R124, R0.reuse, R124 ;  /* 0x0000007c007c7220 */ /* 0x040fe40000410000 */
[C---:B------:R-:W-:Y:S02]  /*b140*/  FMUL.FTZ R125, R0.reuse, R125 ;  /* 0x0000007d007d7220 */ /* 0x040fe40000410000 */
[C---:B------:R-:W-:Y:S02]  /*b150*/  FMUL.FTZ R128, R0.reuse, R128 ;  /* 0x0000008000807220 */ /* 0x040fe40000410000 */
[----:B------:R-:W-:Y:S01]  /*b160*/  FMUL.FTZ R129, R0, R129 ;  /* 0x0000008100817220 */ /* 0x000fe20000410000 */
[----:B------:R-:W-:Y:S01]  /*b170*/  MOV R0, R10 ;  /* 0x0000000a00007202 */ /* 0x000fe20000000f00 */
[C---:B------:R-:W-:Y:S01]  /*b180*/  FMUL.FTZ R10, R2.reuse, R154 ;  /* 0x0000009a020a7220 */ /* 0x040fe20000410000 */
[----:B------:R-:W-:Y:S01]  /*b190*/  MOV R154, R140 ;  /* 0x0000008c009a7202 */ /* 0x000fe20000000f00 */
[C---:B------:R-:W-:Y:S01]  /*b1a0*/  FMUL.FTZ R15, R2.reuse, R151 ;  /* 0x00000097020f7220 */ /* 0x040fe20000410000 */
[----:B------:R-:W-:Y:S01]  /*b1b0*/  MOV R151, R144 ;  /* 0x0000009000977202 */ /* 0x000fe20000000f00 */
[C---:B------:R-:W-:Y:S01]  /*b1c0*/  FMUL.FTZ R18, R2.reuse, R146 ;  /* 0x0000009202127220 */ /* 0x040fe20000410000 */
[----:B---3--:R-:W-:Y:S01]  /*b1d0*/  MOV R158, R0 ;  /* 0x00000000009e7202 */ /* 0x008fe20000000f00 */
[C---:B------:R-:W-:Y:S02]  /*b1e0*/  FMUL.FTZ R19, R2.reuse, R147 ;  /* 0x0000009302137220 */ /* 0x040fe40000410000 */
[C---:B------:R-:W-:Y:S01]  /*b1f0*/  FMUL.FTZ R22, R2.reuse, R142 ;  /* 0x0000008e02167220 */ /* 0x040fe20000410000 */
[----:B------:R-:W-:Y:S01]  /*b200*/  LDSM.16.MT88.4 R144, [R241+0x800] ;  /* 0x00080000f190783b */ /* 0x000fe20000004200 */
        /* <DEDUP_REMOVED lines=49> */
[----:B-----5:R-:W-:Y:S02]  /*b520*/  FADD.FTZ R0, R132, R173 ;  /* 0x000000ad84007221 */ /* 0x020fe40000010000 */
[----:B------:R-:W-:Y:S01]  /*b530*/  MUFU.EX2 R173, R157 ;  /* 0x0000009d00ad7308 */ /* 0x000fe20000000800 */
[C---:B------:R-:W-:Y:S02]  /*b540*/  FMUL.FTZ R126, R2.reuse, R126 ;  /* 0x0000007e027e7220 */ /* 0x040fe40000410000 */
[C---:B------:R-:W-:Y:S02]  /*b550*/  FMUL.FTZ R127, R2.reuse, R127 ;  /* 0x0000007f027f7220 */ /* 0x040fe40000410000 */
[C---:B------:R-:W-:Y:S02]  /*b560*/  FMUL.FTZ R130, R2.reuse, R130 ;  /* 0x0000008202827220 */ /* 0x040fe40000410000 */
[C---:B------:R-:W-:Y:S02]  /*b570*/  FMUL.FTZ R131, R2.reuse, R131 ;  /* 0x0000008302837220 */ /* 0x040fe40000410000 */
[----:B----4-:R-:W-:Y:S02]  /*b580*/  FFMA.FTZ R148, R2, R136, R135 ;  /* 0x0000008802947223 */ /* 0x010fe40000010087 */
[----:B------:R-:W1:Y:S01]  /*b590*/  LDSM.16.MT88.4 R136, [R239] ;  /* 0x00000000ef88783b */ /* 0x000e620000004200 */
[----:B------:R-:W3:Y:S10]  /*b5a0*/  MUFU.EX2 R2, R179 ;  /* 0x000000b300027308 */ /* 0x000ef40000000800 */
[----:B------:R-:W4:Y:S10]  /*b5b0*/  MUFU.EX2 R135, R178 ;  /* 0x000000b200877308 */ /* 0x000f340000000800 */
[----:B------:R-:W-:Y:S01]  /*b5c0*/  MUFU.EX2 R179, R174 ;  /* 0x000000ae00b37308 */ /* 0x000fe20000000800 */
[----:B---3--:R-:W-:Y:S09]  /*b5d0*/  FADD.FTZ R0, R2, R0 ;  /* 0x0000000002007221 */ /* 0x008ff20000010000 */
[----:B------:R-:W3:Y:S01]  /*b5e0*/  MUFU.EX2 R178, R172 ;  /* 0x000000ac00b27308 */ /* 0x000ee20000000800 */
[----:B----4-:R-:W-:Y:S04]  /*b5f0*/  FADD.FTZ R0, R135, R0 ;  /* 0x0000000087007221 */ /* 0x010fe80000010000 */
[----:B------:R-:W-:Y:S01]  /*b600*/  FADD.FTZ R0, R134, R0 ;  /* 0x0000000086007221 */ /* 0x000fe20000010000 */
[C---:B-1----:R-:W-:Y:S04]  /*b610*/  HMMA.16816.F32 R4, R168.reuse, R136, R4 ;  /* 0x00000088a804723c */ /* 0x042fe80000001804 */
[----:B------:R-:W-:Y:S04]  /*b620*/  MUFU.EX2 R172, R152 ;  /* 0x0000009800ac7308 */ /* 0x000fe80000000800 */
[C---:B------:R-:W-:Y:S01]  /*b630*/  HMMA.16816.F32 R8, R168.reuse, R138, R8 ;  /* 0x0000008aa808723c */ /* 0x040fe20000001808 */
[----:B------:R-:W1:Y:S05]  /*b640*/  LDSM.16.MT88.4 R136, [R241] ;  /* 0x00000000f188783b */ /* 0x000e6a0000004200 */
[----:B------:R-:W4:Y:S02]  /*b650*/  MUFU.EX2 R174, R158 ;  /* 0x0000009e00ae7308 */ /* 0x000f240000000800 */
[C---:B-1----:R-:W-:Y:S08]  /*b660*/  HMMA.16816.F32 R12, R168.reuse, R136, R12 ;  /* 0x00000088a80c723c */ /* 0x042ff0000000180c */
[C---:B------:R-:W-:Y:S01]  /*b670*/  HMMA.16816.F32 R16, R168.reuse, R138, R16 ;  /* 0x0000008aa810723c */ /* 0x040fe20000001810 */
[----:B------:R-:W1:Y:S07]  /*b680*/  LDSM.16.MT88.4 R136, [R240] ;  /* 0x00000000f088783b */ /* 0x000e6e0000004200 */
[C---:B-1----:R-:W-:Y:S08]  /*b690*/  HMMA.16816.F32 R20, R168.reuse, R136, R20 ;  /* 0x00000088a814723c */ /* 0x042ff00000001814 */
[C---:B------:R-:W-:Y:S01]  /*b6a0*/  HMMA.16816.F32 R24, R168.reuse, R138, R24 ;  /* 0x0000008aa818723c */ /* 0x040fe20000001818 */
[----:B--2---:R1:W2:Y:S03]  /*b6b0*/  LDSM.16.MT88.4 R136, [R159] ;  /* 0x000000009f88783b */ /* 0x0042a60000004200 */
[----:B-1----:R-:W-:Y:S05]  /*b6c0*/  MOV R159, R141 ;  /* 0x0000008d009f7202 */ /* 0x002fea0000000f00 */
[----:B------:R-:W-:Y:S01]  /*b6d0*/  LDSM.16.MT88.4 R140, [R239+0x800] ;  /* 0x00080000ef8c783b */ /* 0x000fe20000004200 */
[C---:B--2---:R-:W-:Y:S08]  /*b6e0*/  HMMA.16816.F32 R28, R168.reuse, R136, R28 ;  /* 0x00000088a81c723c */ /* 0x044ff0000000181c */
        /* <DEDUP_REMOVED lines=39> */
[----:B---3--:R-:W-:Y:S03]  /*b960*/  F2FP.PACK_AB R137, R178, R179 ;  /* 0x000000b3b289723e */ /* 0x008fe600000000ff */
[----:B------:R-:W-:Y:S02]  /*b970*/  F2FP.PACK_AB R138, R134, R135 ;  /* 0x00000087868a723e */ /* 0x000fe400000000ff */
[----:B------:R-:W-:Y:S02]  /*b980*/  F2FP.PACK_AB R139, R176, R177 ;  /* 0x000000b1b08b723e */ /* 0x000fe400000000ff */
[----:B------:R-:W2:Y:S01]  /*b990*/  MUFU.EX2 R2, R155 ;  /* 0x0000009b00027308 */ /* 0x000ea20000000800 */
[----:B----4-:R-:W-:Y:S02]  /*b9a0*/  F2FP.PACK_AB R169, R175, R174 ;  /* 0x000000aeafa9723e */ /* 0x010fe400000000ff */
[----:B------:R-:W-:Y:S02]  /*b9b0*/  F2FP.PACK_AB R171, R173, R172 ;  /* 0x000000acadab723e */ /* 0x000fe400000000ff */
[C---:B------:R-:W-:Y:S05]  /*b9c0*/  HMMA.16816.F32 R4, R136.reuse, R140, R4 ;  /* 0x0000008c8804723c */ /* 0x040fea0000001804 */
[----:B------:R-:W3:Y:S03]  /*b9d0*/  MUFU.EX2 R135, R154 ;  /* 0x0000009a00877308 */ /* 0x000ee60000000800 */
[C---:B------:R-:W-:Y:S01]  /*b9e0*/  HMMA.16816.F32 R8, R136.reuse, R142, R8 ;  /* 0x0000008e8808723c */ /* 0x040fe20000001808 */
[----:B------:R-:W4:Y:S03]  /*b9f0*/  LDSM.16.MT88.4 R140, [R240+0x800] ;  /* 0x00080000f08c783b */ /* 0x000f260000004200 */
[----:B-1----:R-:W-:Y:S03]  /*ba00*/  FADD.FTZ R0, R132, R0 ;  /* 0x0000000084007221 */ /* 0x002fe60000010000 */
[----:B------:R-:W1:Y:S01]  /*ba10*/  MUFU.EX2 R134, R159 ;  /* 0x0000009f00867308 */ /* 0x000e620000000800 */
[C---:B------:R-:W-:Y:S04]  /*ba20*/  HMMA.16816.F32 R12, R136.reuse, R144, R12 ;  /* 0x00000090880c723c */ /* 0x040fe8000000180c */
[C---:B--2---:R-:W-:Y:S01]  /*ba30*/  F2FP.PACK_AB R168, R2.reuse, R132 ;  /* 0x0000008402a8723e */ /* 0x044fe200000000ff */
[----:B------:R-:W-:Y:S01]  /*ba40*/  FADD.FTZ R0, R2, R0 ;  /* 0x0000000002007221 */ /* 0x000fe20000010000 */
[----:B------:R-:W2:Y:S01]  /*ba50*/  LDL.LU R132, [R1+0x3c] ;  /* 0x00003c0001847983 */ /* 0x000ea20000300800 */
[----:B------:R-:W-:Y:S01]  /*ba60*/  FADD.FTZ R2, R156, R148 ;  /* 0x000000949c027221 */ /* 0x000fe20000010000 */
[C---:B------:R-:W-:Y:S02]  /*ba70*/  HMMA.16816.F32 R16, R136.reuse, R146, R16 ;  /* 0x000000928810723c */ /* 0x040fe40000001810 */
[----:B------:R-:W5:Y:S02]  /*ba80*/  LDSM.16.MT88.4 R144, [R242+0x800] ;  /* 0x00080000f290783b */ /* 0x000f640000004200 */
[----:B---3--:R-:W-:Y:S06]  /*ba90*/  FADD.FTZ R0, R135, R0 ;  /* 0x0000000087007221 */ /* 0x008fec0000010000 */
[----:B------:R-:W-:Y:S02]  /*baa0*/  LDSM.16.MT88.4 R152, [R239+0x1000] ;  /* 0x00100000ef98783b */ /* 0x000fe40000004200 */
[C---:B-1----:R-:W-:Y:S01]  /*bab0*/  FADD.FTZ R0, R134.reuse, R0 ;  /* 0x0000000086007221 */ /* 0x042fe20000010000 */
[----:B------:R-:W-:Y:S02]  /*bac0*/  F2FP.PACK_AB R170, R134, R135 ;  /* 0x0000008786aa723e */ /* 0x000fe400000000ff */
[----:B------:R-:W-:Y:S03]  /*bad0*/  MOV R135, R150 ;  /* 0x0000009600877202 */ /* 0x000fe60000000f00 */
[----:B------:R1:W-:Y:S04]  /*bae0*/  STL [R1+0x60], R0 ;  /* 0x0000600001007387 */ /* 0x0003e80000100800 */
[----:B------:R-:W3:Y:S01]  /*baf0*/  LDL R134, [R1+0x80] ;  /* 0x0000800001867983 */ /* 0x000ee20000100800 */
[C---:B----4-:R-:W-:Y:S08]  /*bb00*/  HMMA.16816.F32 R20, R136.reuse, R140, R20 ;  /* 0x0000008c8814723c */ /* 0x050ff00000001814 */
[C---:B------:R-:W-:Y:S01]  /*bb10*/  HMMA.16816.F32 R24, R136.reuse, R142, R24 ;  /* 0x0000008e8818723c */ /* 0x040fe20000001818 */
[----:B------:R-:W4:Y:S07]  /*bb20*/  LDSM.16.MT88.4 R140, [R239+0x2000] ;  /* 0x00200000ef8c783b */ /* 0x000f2e0000004200 */
[C---:B-----5:R-:W-:Y:S04]  /*bb30*/  HMMA.16816.F32 R28, R136.reuse, R144, R28 ;  /* 0x00000090881c723c */ /* 0x060fe8000000181c */
[----:B-1----:R-:W-:Y:S04]  /*bb40*/  FADD.FTZ R0, R149, R2 ;  /* 0x0000000295007221 */ /* 0x002fe80000010000 */
[----:B------:R-:W-:Y:S01]  /*bb50*/  FADD.FTZ R0, R135, R0 ;  /* 0x0000000087007221 */ /* 0x000fe20000010000 */
[C---:B------:R-:W-:Y:S01]  /*bb60*/  HMMA.16816.F32 R32, R136.reuse, R146, R32 ;  /* 0x000000928820723c */ /* 0x040fe20000001820 */
[----:B------:R-:W1:Y:S02]  /*bb70*/  LDSM.16.MT88.4 R144, [R241+0x2000] ;  /* 0x00200000f190783b */ /* 0x000e640000004200 */
[----:B------:R-:W-:Y:S01]  /*bb80*/  FADD.FTZ R0, R179, R0 ;  /* 0x00000000b3007221 */ /* 0x000fe20000010000 */
[-C--:B------:R-:W-:Y:S03]  /*bb90*/  MOV R135, R3.reuse ;  /* 0x0000000300877202 */ /* 0x080fe60000000f00 */
[----:B------:R-:W-:Y:S05]  /*bba0*/  FADD.FTZ R0, R178, R0 ;  /* 0x00000000b2007221 */ /* 0x000fea0000010000 */
[----:B------:R-:W-:Y:S04]  /*bbb0*/  FADD.FTZ R0, R177, R0 ;  /* 0x00000000b1007221 */ /* 0x000fe80000010000 */
[----:B------:R-:W-:Y:S04]  /*bbc0*/  FADD.FTZ R0, R176, R0 ;  /* 0x00000000b0007221 */ /* 0x000fe80000010000 */
[----:B------:R-:W-:Y:S01]  /*bbd0*/  FADD.FTZ R0, R174, R0 ;  /* 0x00000000ae007221 */ /* 0x000fe20000010000 */
[C---:B----4-:R-:W-:Y:S03]  /*bbe0*/  HMMA.16816.F32 R36, R136.reuse, R140, R36 ;  /* 0x0000008c8824723c */ /* 0x050fe60000001824 */
[----:B------:R-:W-:Y:S04]  /*bbf0*/  FADD.FTZ R0, R175, R0 ;  /* 0x00000000af007221 */ /* 0x000fe80000010000 */
[----:B------:R-:W-:Y:S01]  /*bc00*/  FADD.FTZ R0, R172, R0 ;  /* 0x00000000ac007221 */ /* 0x000fe20000010000 */
[C---:B------:R-:W-:Y:S01]  /*bc10*/  HMMA.16816.F32 R40, R136.reuse, R142, R40 ;  /* 0x0000008e8828723c */ /* 0x040fe20000001828 */
[----:B------:R-:W4:Y:S03]  /*bc20*/  LDSM.16.MT88.4 R140, [R240+0x2000] ;  /* 0x00200000f08c783b */ /* 0x000f260000004200 */
[----:B------:R-:W-:Y:S04]  /*bc30*/  FADD.FTZ R0, R173, R0 ;  /* 0x00000000ad007221 */ /* 0x000fe80000010000 */
[C---:B-1----:R-:W-:Y:S08]  /*bc40*/  HMMA.16816.F32 R44, R136.reuse, R144, R44 ;  /* 0x00000090882c723c */ /* 0x042ff0000000182c */
[C---:B------:R-:W-:Y:S01]  /*bc50*/  HMMA.16816.F32 R48, R136.reuse, R146, R48 ;  /* 0x000000928830723c */ /* 0x040fe20000001830 */
[----:B------:R-:W1:Y:S07]  /*bc60*/  LDSM.16.MT88.4 R144, [R242+0x2000] ;  /* 0x00200000f290783b */ /* 0x000e6e0000004200 */
[C---:B----4-:R-:W-:Y:S08]  /*bc70*/  HMMA.16816.F32 R52, R136.reuse, R140, R52 ;  /* 0x0000008c8834723c */ /* 0x050ff00000001834 */
[C---:B------:R-:W-:Y:S01]  /*bc80*/  HMMA.16816.F32 R56, R136.reuse, R142, R56 ;  /* 0x0000008e8838723c */ /* 0x040fe20000001838 */
[----:B------:R-:W4:Y:S07]  /*bc90*/  LDSM.16.MT88.4 R140, [R239+0x3800] ;  /* 0x00380000ef8c783b */ /* 0x000f2e0000004200 */
        /* <DEDUP_REMOVED lines=20> */
[----:B------:R-:W1:Y:S03]  /*bde0*/  LDSM.16.MT88.4 R144, [R242+0x5000] ;  /* 0x00500000f290783b */ /* 0x000e660000004200 */
[C---:B--2---:R-:W-:Y:S05]  /*bdf0*/  IADD3 R2, R132.reuse, -0x1, RZ ;  /* 0xffffffff84027810 */ /* 0x044fea0007ffe0ff */
[----:B------:R-:W-:Y:S04]  /*be00*/  STL [R1+0x3c], R2 ;  /* 0x00003c0201007387 */ /* 0x000fe80000100800 */
[----:B------:R2:W-:Y:S01]  /*be10*/  STL [R1+0x5c], R0 ;  /* 0x00005c0001007387 */ /* 0x0005e20000100800 */
[C---:B----4-:R-:W-:Y:S03]  /*be20*/  HMMA.16816.F32 R116, R136.reuse, R140, R116 ;  /* 0x0000008c8874723c */ /* 0x050fe60000001874 */
[----:B---3--:R-:W-:Y:S02]  /*be30*/  ISETP.GT.AND P0, PT, R132, R134, PT ;  /* 0x000000868400720c */ /* 0x008fe40003f04270 */
[----:B------:R-:W-:Y:S03]  /*be40*/  MOV R132, R3 ;  /* 0x0000000300847202 */ /* 0x000fe60000000f00 */
[C---:B------:R-:W-:Y:S04]  /*be50*/  HMMA.16816.F32 R120, R136.reuse, R142, R120 ;  /* 0x0000008e8878723c */ /* 0x040fe80000001878 */
[----:B------:R-:W-:Y:S02]  /*be60*/  MOV R134, R133 ;  /* 0x0000008500867202 */ /* 0x000fe40000000f00 */
[----:B--2---:R-:W-:Y:S02]  /*be70*/  MOV R0, R2 ;  /* 0x0000000200007202 */ /* 0x004fe40000000f00 */
[C---:B-1----:R-:W-:Y:S03]  /*be80*/  HMMA.16816.F32 R124, R136.reuse, R144, R124 ;  /* 0x00000090887c723c */ /* 0x042fe6000000187c */
[----:B------:R-:W-:Y:S05]  /*be90*/  STL [R1+0x3c], R0 ;  /* 0x00003c0001007387 */ /* 0x000fea0000100800 */
[----:B------:R-:W-:Y:S01]  /*bea0*/  HMMA.16816.F32 R128, R136, R146, R128 ;  /* 0x000000928880723c */ /* 0x000fe20000001880 */
[----:B------:R-:W1:Y:S07]  /*beb0*/  LDSM.16.MT88.4 R144, [R241+0x1000] ;  /* 0x00100000f190783b */ /* 0x000e6e0000004200 */
[C---:B------:R-:W-:Y:S01]  /*bec0*/  HMMA.16816.F32 R156, R168.reuse, R152, R4 ;  /* 0x00000098a89c723c */ /* 0x040fe20000001804 */
[----:B------:R-:W2:Y:S07]  /*bed0*/  LDSM.16.MT88.4 R136, [R240+0x1000] ;  /* 0x00100000f088783b */ /* 0x000eae0000004200 */
[C---:B------:R-:W-:Y:S01]  /*bee0*/  HMMA.16816.F32 R152, R168.reuse, R154, R8 ;  /* 0x0000009aa898723c */ /* 0x040fe20000001808 */
[----:B------:R-:W3:Y:S08]  /*bef0*/  LDSM.16.MT88.4 R4, [R242+0x1000] ;  /* 0x00100000f204783b */ /* 0x000ef00000004200 */
[----:B------:R-:W4:Y:S01]  /*bf00*/  LDSM.16.MT88.4 R8, [R239+0x2800] ;  /* 0x00280000ef08783b */ /* 0x000f220000004200 */
[C---:B-1----:R-:W-:Y:S07]  /*bf10*/  HMMA.16816.F32 R148, R168.reuse, R144, R12 ;  /* 0x00000090a894723c */ /* 0x042fee000000180c */
[----:B------:R-:W1:Y:S01]  /*bf20*/  LDSM.16.MT88.4 R12, [R241+0x2800] ;  /* 0x00280000f10c783b */ /* 0x000e620000004200 */
[C---:B------:R-:W-:Y:S08]  /*bf30*/  HMMA.16816.F32 R144, R168.reuse, R146, R16 ;  /* 0x00000092a890723c */ /* 0x040ff00000001810 */
[C---:B--2---:R-:W-:Y:S08]  /*bf40*/  HMMA.16816.F32 R140, R168.reuse, R136, R20 ;  /* 0x00000088a88c723c */ /* 0x044ff00000001814 */
[C---:B------:R-:W-:Y:S08]  /*bf50*/  HMMA.16816.F32 R136, R168.reuse, R138, R24 ;  /* 0x0000008aa888723c */ /* 0x040ff00000001818 */
[C---:B---3--:R-:W-:Y:S08]  /*bf60*/  HMMA.16816.F32 R28, R168.reuse, R4, R28 ;  /* 0x00000004a81c723c */ /* 0x048ff0000000181c */
[C---:B------:R-:W-:Y:S01]  /*bf70*/  HMMA.16816.F32 R32, R168.reuse, R6, R32 ;  /* 0x00000006a820723c */ /* 0x040fe20000001820 */
[----:B------:R-:W2:Y:S07]  /*bf80*/  LDSM.16.MT88.4 R4, [R240+0x2800] ;  /* 0x00280000f004783b */ /* 0x000eae0000004200 */
[C---:B----4-:R-:W-:Y:S08]  /*bf90*/  HMMA.16816.F32 R36, R168.reuse, R8, R36 ;  /* 0x00000008a824723c */ /* 0x050ff00000001824 */
        /* <DEDUP_REMOVED lines=27> */
[C---:B------:R-:W-:Y:S08]  /*c150*/  HMMA.16816.F32 R112, R168.reuse, R10, R112 ;  /* 0x0000000aa870723c */ /* 0x040ff00000001870 */
[C---:B-1----:R-:W-:Y:S08]  /*c160*/  HMMA.16816.F32 R116, R168.reuse, R12, R116 ;  /* 0x0000000ca874723c */ /* 0x042ff00000001874 */
[C---:B------:R-:W-:Y:S08]  /*c170*/  HMMA.16816.F32 R120, R168.reuse, R14, R120 ;  /* 0x0000000ea878723c */ /* 0x040ff00000001878 */
[C---:B--2---:R-:W-:Y:S08]  /*c180*/  HMMA.16816.F32 R124, R168.reuse, R4, R124 ;  /* 0x00000004a87c723c */ /* 0x044ff0000000187c */
[----:B------:R-:W-:Y:S01]  /*c190*/  HMMA.16816.F32 R128, R168, R6, R128 ;  /* 0x00000006a880723c */ /* 0x000fe20000001880 */
[----:B------:R-:W-:-:S07]  /*c1a0*/  @P0 BRA `(.L_x_528) ;  /* 0xffffbdb000000947 */ /* 0x000fce000383ffff */
.L_x_505:
[----:B------:R-:W3:Y:S01]  /*c1b0*/  LDL R0, [R1+0xb0] ;  /* 0x0000b00001007983 */ /* 0x000ee20000100800 */
[----:B--2---:R-:W-:-:S03]  /*c1c0*/  IMAD.MOV.U32 R2, RZ, RZ, c[0x0][0x2c4] ;  /* 0x0000b100ff027624 */ /* 0x004fc600078e00ff */
[----:B-1----:R-:W2:Y:S04]  /*c1d0*/  LDL R4, [R1+0x74] ;  /* 0x0000740001047983 */ /* 0x002ea80000100800 */
[----:B------:R-:W2:Y:S01]  /*c1e0*/  LDL R3, [R1+0x78] ;  /* 0x0000780001037983 */ /* 0x000ea20000100800 */
[----:B------:R-:W-:Y:S01]  /*c1f0*/  ISETP.NE.AND P0, PT, R2, 0x1, PT ;  /* 0x000000010200780c */ /* 0x000fe20003f05270 */
[----:B------:R-:W-:Y:S01]  /*c200*/  IMAD.MOV.U32 R5, RZ, RZ, c[0x0][0x32c] ;  /* 0x0000cb00ff057624 */ /* 0x000fe200078e00ff */
[----:B---3--:R-:W-:-:S11]  /*c210*/  IADD3 R0, R0, 0x7f, RZ ;  /* 0x0000007f00007810 */ /* 0x008fd60007ffe0ff */
[----:B------:R-:W-:-:S05]  /*c220*/  @P0 IMAD.HI.U32 R2, R0, c[0x0][0x2c8], RZ ;  /* 0x0000b20000020a27 */ /* 0x000fca00078e00ff */
[----:B------:R-:W-:Y:S02]  /*c230*/  @P0 SHF.R.U32.HI R0, RZ, c[0x0][0x2cc], R2 ;  /* 0x0000b300ff000a19 */ /* 0x000fe40000011602 */
[----:B------:R-:W-:Y:S02]  /*c240*/  ISETP.GE.AND P0, PT, R5, 0x1, PT ;  /* 0x000000010500780c */ /* 0x000fe40003f06270 */
[----:B--2---:R-:W-:-:S05]  /*c250*/  IADD3 R2, R3, 0x1, -R4 ;  /* 0x0000000103027810 */ /* 0x004fca0007ffe804 */
[----:B------:R-:W-:-:S05]  /*c260*/  IMAD.IADD R0, R2, 0x1, R0 ;  /* 0x0000000102007824 */ /* 0x000fca00078e0200 */
[----:B------:R-:W-:Y:S01]  /*c270*/  IADD3 R2, R0, -c[0x0][0x324], RZ ;  /* 0x8000c90000027a10 */ /* 0x000fe20007ffe0ff */
[----:B------:R-:W-:Y:S05]  /*c280*/  @!P0 BRA `(.L_x_529) ;  /* 0x0000011000008947 */ /* 0x000fea0003800000 */
[----:B------:R-:W-:Y:S01]  /*c290*/  ISETP.GT.AND P0, PT, R0, -0x1, PT ;  /* 0xffffffff0000780c */ /* 0x000fe20003f04270 */
[----:B------:R-:W-:-:S12]  /*c2a0*/  BSSY B0, `(.L_x_530) ;  /* 0x000000d000007945 */ /* 0x000fd80003800000 */
        /* <DEDUP_REMOVED lines=8> */
.L_x_531:
[----:B------:R-:W-:-:S04]  /*c330*/  MOV R3, 0x1 ;  /* 0x0000000100037802 */ /* 0x000fc80000000f00 */
[----:B------:R-:W-:-:S13]  /*c340*/  ISETP.NE.AND P0, PT, R3, c[0x0][0x32c], PT ;  /* 0x0000cb0003007a0c */ /* 0x000fda0003f05270 */
[----:B------:R-:W-:-:S05]  /*c350*/  @P0 IMAD.HI.U32 R3, R0, c[0x0][0x330], RZ ;  /* 0x0000cc0000030a27 */ /* 0x000fca00078e00ff */
[----:B------:R-:W-:Y:S02]  /*c360*/  @P0 SHF.R.U32.HI R0, RZ, c[0x0][0x334], R3 ;  /* 0x0000cd00ff000a19 */ /* 0x000fe40000011603 */
.L_x_532:
[----:B------:R-:W-:Y:S05]  /*c370*/  BSYNC B0 ;  /* 0x0000000000007941 */ /* 0x000fea0003800000 */
.L_x_530:
[----:B------:R-:W-:-:S05]  /*c380*/  IMAD R0, R0, c[0x0][0x32c], RZ ;  /* 0x0000cb0000007a24 */ /* 0x000fca00078e02ff */
[----:B------:R-:W-:Y:S02]  /*c390*/  IMNMX R2, R2, R0, !PT ;  /* 0x0000000002027217 */ /* 0x000fe40007800200 */
.L_x_529:
[----:B------:R-:W2:Y:S04]  /*c3a0*/  LDL R0, [R1+0x3c] ;  /* 0x00003c0001007983 */ /* 0x000ea80000100800 */
[----:B------:R-:W3:Y:S01]  /*c3b0*/  LDL R4, [R1+0x70] ;  /* 0x0000700001047983 */ /* 0x000ee20000100800 */
[----:B------:R-:W-:-:S05]  /*c3c0*/  IADD3 R2, R2, 0x2f, RZ ;  /* 0x0000002f02027810 */ /* 0x000fca0007ffe0ff */
[----:B------:R-:W-:-:S04]  /*c3d0*/  IMAD.HI R2, R2, 0x2aaaaaab, RZ ;  /* 0x2aaaaaab02027827 */ /* 0x000fc800078e02ff */
[----:B--2---:R-:W-:Y:S01]  /*c3e0*/  IMAD.MOV.U32 R3, RZ, RZ, R0 ;  /* 0x000000ffff037224 */ /* 0x004fe200078e0000 */
[----:B------:R-:W-:-:S04]  /*c3f0*/  SHF.R.U32.HI R0, RZ, 0x1f, R2 ;  /* 0x0000001fff007819 */ /* 0x000fc80000011602 */
[----:B------:R-:W-:-:S04]  /*c400*/  LEA.HI.SX32 R0, R2, R0, 0x1d ;  /* 0x0000000002007211 */ /* 0x000fc800078feaff */
[----:B---3--:R-:W-:-:S04]  /*c410*/  IMNMX R4, R4, R0, !PT ;  /* 0x0000000004047217 */ /* 0x008fc80007800200 */
[----:B------:R-:W-:Y:S01]  /*c420*/  ISETP.GE.AND P0, PT, R3, R4, PT ;  /* 0x000000040300720c */ /* 0x000fe20003f06270 */
[----:B------:R1:W-:-:S12]  /*c430*/  STL [R1+0x80], R4 ;  /* 0x0000800401007387 */ /* 0x0003d80000100800 */
[----:B------:R-:W-:Y:S05]  /*c440*/  @!P0 BRA `(.L_x_533) ;  /* 0x0000359000008947 */ /* 0x000fea0003800000 */
.L_x_546:
[----:B-1----:R-:W2:Y:S01]  /*c450*/  LDL R4, [R1+0x4] ;  /* 0x0000040001047983 */ /* 0x002ea20000100800 */
[----:B------:R-:W-:Y:S04]  /*c460*/  DEPBAR.LE SB0, 0x0 ;  /* 0x000080000000791a */ /* 0x000fe80000000000 */
[----:B------:R-:W3:Y:S01]  /*c470*/  LDL R2, [R1+0x3c] ;  /* 0x00003c0001027983 */ /* 0x000ee20000100800 */
[----:B------:R-:W-:Y:S01]  /*c480*/  WARPSYNC 0xffffffff ;  /* 0xffffffff00007948 */ /* 0x000fe20003800000 */
[----:B------:R-:W-:Y:S01]  /*c490*/  BSSY B0, `(.L_x_534) ;  /* 0x0000061000007945 */ /* 0x000fe20003800000 */
[----:B------:R-:W-:Y:S01]  /*c4a0*/  MOV R134, R133 ;  /* 0x0000008500867202 */ /* 0x000fe20000000f00 */
[----:B------:R-:W4:Y:S04]  /*c4b0*/  LDL R3, [R1+0x8] ;  /* 0x0000080001037983 */ /* 0x000f280000100800 */
[----:B------:R-:W3:Y:S04]  /*c4c0*/  LDL R0, [R1+0x70] ;  /* 0x0000700001007983 */ /* 0x000ee80000100800 */
[----:B------:R-:W-:Y:S06]  /*c4d0*/  BAR.SYNC.DEFER_BLOCKING 0x0 ;  /* 0x0000000000007b1d */ /* 0x000fec0000010000 */
[----:B------:R1:W1:Y:S04]  /*c4e0*/  LDSM.16.M88.4 R8, [R236] ;  /* 0x00000000ec08783b */ /* 0x0002680000000200 */
[----:B------:R1:W1:Y:S04]  /*c4f0*/  LDSM.16.M88.4 R16, [R236+0x800] ;  /* 0x00080000ec10783b */ /* 0x0002680000000200 */
[----:B------:R1:W1:Y:S04]  /*c500*/  LDSM.16.M88.4 R24, [R236+0x1000] ;  /* 0x00100000ec18783b */ /* 0x0002680000000200 */
[----:B------:R1:W1:Y:S04]  /*c510*/  LDSM.16.M88.4 R168, [R243] ;  /* 0x00000000f3a8783b */ /* 0x0002680000000200 */
[----:B--2---:R2:W1:Y:S04]  /*c520*/  LDSM.16.M88.4 R172, [R4] ;  /* 0x0000000004ac783b */ /* 0x0044680000000200 */
[----:B----4-:R2:W4:Y:S01]  /*c530*/  LDSM.16.M88.4 R176, [R3] ;  /* 0x0000000003b0783b */ /* 0x0105220000000200 */
[----:B---3--:R-:W-:Y:S11]  /*c540*/  ISETP.GT.AND P0, PT, R0, R2, PT ;  /* 0x000000020000720c */ /* 0x008ff60003f04270 */
[----:B------:R-:W-:Y:S02]  /*c550*/  @!UPT UIADD3 URZ, URZ, URZ, URZ ;  /* 0x0000003f3f3ff290 */ /* 0x000fe4000fffe03f */
[----:B------:R-:W-:-:S05]  /*c560*/  @P0 BRA `(.L_x_535) ;  /* 0x0000053000000947 */ /* 0x000fca0003800000 */
[----:B--2---:R-:W2:Y:S04]  /*c570*/  LDL R4, [R1+0x38] ;  /* 0x0000380001047983 */ /* 0x004ea80000100800 */
[----:B------:R-:W3:Y:S04]  /*c580*/  LDL R12, [R1+0x28] ;  /* 0x00002800010c7983 */ /* 0x000ee80000100800 */
[----:B------:R-:W5:Y:S04]  /*c590*/  LDL.64 R6, [R1+0xa0] ;  /* 0x0000a00001067983 */ /* 0x000f680000100a00 */
[----:B----4-:R-:W4:Y:S01]  /*c5a0*/  LDL R5, [R1+0xa8] ;  /* 0x0000a80001057983 */ /* 0x010f220000100800 */
        /* <DEDUP_REMOVED lines=8> */
[----:B-----5:R-:W-:Y:S03]  /*c630*/  IADD3 R0, P0, R6, R2, RZ ;  /* 0x0000000206007210 */ /* 0x020fe60007f1e0ff */
[----:B------:R-:W-:Y:S05]  /*c640*/  IMAD R4, R12, c[0x0][0x21c], R4 ;  /* 0x000087000c047a24 */ /* 0x000fea00078e0204 */
[----:B----4-:R-:W-:Y:S02]  /*c650*/  IADD3.X R2, R5, R3, R4, P0, !PT ;  /* 0x0000000305027210 */ /* 0x010fe400007fe404 */
[C---:B------:R-:W-:Y:S04]  /*c660*/  LEA R12, P0, R0.reuse, c[0x0][0x1f8], 0x1 ;  /* 0x00007e00000c7a11 */ /* 0x040fe800078008ff */
[----:B------:R-:W-:Y:S01]  /*c670*/  LEA.HI.X R5, R0, c[0x0][0x1fc], R2, 0x1, P0 ;  /* 0x00007f0000057a11 */ /* 0x000fe200000f0c02 */
[----:B------:R-:W-:-:S06]  /*c680*/  BRA.DIV ~URZ, `(.L_x_536) ;  /* 0x0000e6927f007947 */ /* 0x000fcc000b800000 */
[----:B------:R2:W3:Y:S02]  /*c690*/  SHFL.IDX PT, R4, R5, RZ, 0x181f ;  /* 0x00181fff05047589 */ /* 0x0004e400000e0000 */
.L_x_655:
[----:B------:R-:W-:-:S05]  /*c6a0*/  BRA.DIV ~URZ, `(.L_x_537) ;  /* 0x0000e7027f007947 */ /* 0x000fca000b800000 */
[----:B------:R4:W2:Y:S02]  /*c6b0*/  SHFL.IDX PT, R0, R12, RZ, 0x181f ;  /* 0x00181fff0c007589 */ /* 0x0008a400000e0000 */
.L_x_656:
        /* <DEDUP_REMOVED lines=13> */
[----:B----4-:R-:W-:Y:S05]  /*c790*/  IADD3 R6, P0, R0, R6, RZ ;  /* 0x0000000600067210 */ /* 0x010fea0007f1e0ff */
[----:B---3--:R-:W-:Y:S06]  /*c7a0*/  IMAD.X R7, R4, 0x1, R3, P0 ;  /* 0x0000000104077824 */ /* 0x008fec00000e0603 */
[----:B------:R-:W-:Y:S01]  /*c7b0*/  @!PT LDS RZ, [RZ] ;  /* 0x00000000fffff984 */ /* 0x000fe20000000800 */
[----:B------:R-:W-:Y:S01]  /*c7c0*/  @!PT LDS RZ, [RZ] ;  /* 0x00000000fffff984 */ /* 0x000fe20000000800 */
[----:B------:R-:W-:Y:S01]  /*c7d0*/  @!PT LDS RZ, [RZ] ;  /* 0x00000000fffff984 */ /* 0x000fe20000000800 */
[----:B--2---:R2:W-:Y:S01]  /*c7e0*/  LDGSTS.E.BYPASS.LTC128B.128 [R13+0x4080], [R6.64], !P4 ;  /* 0x04080000060d7fae */ /* 0x0045e2000e101d46 */
[----:B------:R-:W-:Y:S02]  /*c7f0*/  ISETP.GE.AND P3, PT, R135, c[0x0][0x1d4], PT ;  /* 0x0000750087007a0c */ /* 0x000fe40003f66270 */
[----:B------:R-:W-:Y:S02]  /*c800*/  IADD3 R2, P0, R0, R2, RZ ;  /* 0x0000000200027210 */ /* 0x000fe40007f1e0ff */
[----:B------:R-:W-:Y:S02]  /*c810*/  ISETP.GE.AND P2, PT, R22, c[0x0][0x1d4], PT ;  /* 0x0000750016007a0c */ /* 0x000fe40003f46270 */
[----:B------:R-:W-:Y:S01]  /*c820*/  ISETP.GE.AND P1, PT, R14, c[0x0][0x1d4], PT ;  /* 0x000075000e007a0c */ /* 0x000fe20003f26270 */
[----:B--2---:R-:W2:Y:S02]  /*c830*/  LDL R7, [R1+0x48] ;  /* 0x0000480001077983 */ /* 0x004ea40000100800 */
[----:B--2---:R-:W-:Y:S05]  /*c840*/  IMAD.X R3, R4, 0x1, R7, P0 ;  /* 0x0000000104037824 */ /* 0x004fea00000e0607 */
[----:B------:R2:W-:Y:S02]  /*c850*/  LDGSTS.E.BYPASS.LTC128B.128 [R13+0x5880], [R2.64], !P3 ;  /* 0x05880000020d7fae */ /* 0x0005e4000d901d46 */
[----:B--2---:R-:W-:Y:S05]  /*c860*/  IADD3 R2, P0, R0, R23, RZ ;  /* 0x0000001700027210 */ /* 0x004fea0007f1e0ff */
[----:B------:R-:W-:Y:S02]  /*c870*/  IMAD.X R3, R4, 0x1, R20, P0 ;  /* 0x0000000104037824 */ /* 0x000fe400000e0614 */
[----:B------:R-:W2:Y:S04]  /*c880*/  S2R R20, SR_TID.X ;  /* 0x0000000000147919 */ /* 0x000ea80000002100 */
[----:B------:R3:W-:Y:S01]  /*c890*/  LDGSTS.E.BYPASS.LTC128B.128 [R13+0x7080], [R2.64], !P2 ;  /* 0x07080000020d7fae */ /* 0x0007e2000d101d46 */
[----:B--2---:R-:W-:Y:S02]  /*c8a0*/  ISETP.GT.AND P5, PT, R20, 0x7f, PT ;  /* 0x0000007f1400780c */ /* 0x004fe40003fa4270 */
[----:B---3--:R-:W-:Y:S05]  /*c8b0*/  IADD3 R2, P0, R0, R21, RZ ;  /* 0x0000001500027210 */ /* 0x008fea0007f1e0ff */
[----:B------:R-:W-:Y:S05]  /*c8c0*/  IMAD.X R3, R4, 0x1, R15, P0 ;  /* 0x0000000104037824 */ /* 0x000fea00000e060f */
[----:B------:R2:W-:Y:S01]  /*c8d0*/  LDGSTS.E.BYPASS.LTC128B.128 [R13+0x8880], [R2.64], !P1 ;  /* 0x08880000020d7fae */ /* 0x0005e2000c901d46 */
[----:B------:R-:W-:-:S05]  /*c8e0*/  @P5 BRA `(.L_x_535) ;  /* 0x000001b000005947 */ /* 0x000fca0003800000 */
[----:B------:R-:W-:-:S05]  /*c8f0*/  BRA.DIV ~URZ, `(.L_x_538) ;  /* 0x0000e5427f007947 */ /* 0x000fca000b800000 */
[----:B------:R3:W4:Y:S04]  /*c900*/  SHFL.IDX PT, R4, R5, 0x1, 0x181f ;  /* 0x00381f0005047f89 */ /* 0x00072800000e0000 */
[----:B------:R3:W2:Y:S02]  /*c910*/  SHFL.IDX PT, R0, R12, 0x1, 0x181f ;  /* 0x00381f000c007f89 */ /* 0x0006a400000e0000 */
.L_x_657:
[----:B------:R-:W5:Y:S04]  /*c920*/  LDL R6, [R1+0xc4] ;  /* 0x0000c40001067983 */ /* 0x000f680000100800 */
[----:B--2---:R-:W2:Y:S04]  /*c930*/  LDL R3, [R1+0x44] ;  /* 0x0000440001037983 */ /* 0x004ea80000100800 */
[----:B---3--:R-:W3:Y:S04]  /*c940*/  LDL R2, [R1+0xd0] ;  /* 0x0000d00001027983 */ /* 0x008ee80000100800 */
[----:B----4-:R-:W4:Y:S04]  /*c950*/  LDL R20, [R1+0x48] ;  /* 0x0000480001147983 */ /* 0x010f280000100800 */
[----:B------:R-:W4:Y:S04]  /*c960*/  LDL R5, [R1+0x1c] ;  /* 0x00001c0001057983 */ /* 0x000f280000100800 */
[----:B------:R-:W4:Y:S04]  /*c970*/  LDL R15, [R1+0xbc] ;  /* 0x0000bc00010f7983 */ /* 0x000f280000100800 */
[----:B------:R-:W4:Y:S04]  /*c980*/  LDL R14, [R1+0x4c] ;  /* 0x00004c00010e7983 */ /* 0x000f280000100800 */
[----:B------:R-:W4:Y:S04]  /*c990*/  LDL R13, [R1+0xb8] ;  /* 0x0000b800010d7983 */ /* 0x000f280000100800 */
[----:B------:R-:W4:Y:S01]  /*c9a0*/  LDL R12, [R1+0x50] ;  /* 0x00005000010c7983 */ /* 0x000f220000100800 */
[----:B-----5:R-:W-:Y:S05]  /*c9b0*/  IADD3 R6, P0, R0, R6, RZ ;  /* 0x0000000600067210 */ /* 0x020fea0007f1e0ff */
[----:B--2---:R-:W-:Y:S01]  /*c9c0*/  IMAD.X R7, R4, 0x1, R3, P0 ;  /* 0x0000000104077824 */ /* 0x004fe200000e0603 */
        /* <DEDUP_REMOVED lines=13> */
.L_x_535:
[----:B------:R-:W-:Y:S05]  /*caa0*/  BSYNC B0 ;  /* 0x0000000000007941 */ /* 0x000fea0003800000 */
.L_x_534:
[----:B------:R-:W0:Y:S01]  /*cab0*/  LDGDEPBAR ;  /* 0x00000000000079af */ /* 0x000e220000000000 */
[----:B------:R-:W-:Y:S01]  /*cac0*/  WARPSYNC 0xffffffff ;  /* 0xffffffff00007948 */ /* 0x000fe20003800000 */
[C---:B-12---:R-:W-:Y:S01]  /*cad0*/  HMMA.16816.F32 R4, R160.reuse, R8, RZ ;  /* 0x00000008a004723c */ /* 0x046fe200000018ff */
[----:B------:R-:W-:Y:S07]  /*cae0*/  BSSY B0, `(.L_x_539) ;  /* 0x000013e000007945 */ /* 0x000fee0003800000 */
[C---:B------:R-:W-:Y:S08]  /*caf0*/  HMMA.16816.F32 R8, R160.reuse, R10, RZ ;  /* 0x0000000aa008723c */ /* 0x040ff000000018ff */
[C---:B------:R-:W-:Y:S08]  /*cb00*/  HMMA.16816.F32 R12, R160.reuse, R16, RZ ;  /* 0x00000010a00c723c */ /* 0x040ff000000018ff */
        /* <DEDUP_REMOVED lines=9> */
[C---:B----4-:R-:W-:Y:S08]  /*cba0*/  HMMA.16816.F32 R20, R164.reuse, R176, R20 ;  /* 0x000000b0a414723c */ /* 0x050ff00000001814 */
        /* <DEDUP_REMOVED lines=122> */
[----:B------:R-:W2:Y:S04]  /*d350*/  MUFU.TANH R2, R0 ;  /* 0x0000000000027308 */ /* 0x000ea80000002400 */
[----:B------:R-:W-:Y:S01]  /*d360*/  FMUL.FTZ R3, R11, c[0x0][0x320] ;  /* 0x0000c8000b037a20 */ /* 0x000fe20000410000 */
[C---:B-1----:R-:W-:Y:S03]  /*d370*/  HMMA.16816.F32 R12, R232.reuse, R168, R12 ;  /* 0x000000a8e80c723c */ /* 0x042fe6000000180c */
[----:B------:R-:W-:Y:S02]  /*d380*/  FMUL.FTZ R10, R10, c[0x0][0x320] ;  /* 0x0000c8000a0a7a20 */ /* 0x000fe40000410000 */
[----:B------:R-:W-:Y:S03]  /*d390*/  MUFU.TANH R175, R3 ;  /* 0x0000000300af7308 */ /* 0x000fe60000002400 */
[C---:B------:R-:W-:Y:S07]  /*d3a0*/  HMMA.16816.F32 R16, R232.reuse, R170, R16 ;  /* 0x000000aae810723c */ /* 0x040fee0000001810 */
[----:B------:R-:W-:Y:S01]  /*d3b0*/  MUFU.TANH R177, R10 ;  /* 0x0000000a00b17308 */ /* 0x000fe20000002400 */
[----:B--2---:R1:W-:Y:S01]  /*d3c0*/  STL [R1+0x20], R2 ;  /* 0x0000200201007387 */ /* 0x0043e20000100800 */
[----:B------:R-:W-:Y:S08]  /*d3d0*/  FMUL.FTZ R0, R5, c[0x0][0x320] ;  /* 0x0000c80005007a20 */ /* 0x000ff00000410000 */
[----:B------:R2:W-:Y:S02]  /*d3e0*/  MUFU.TANH R179, R0 ;  /* 0x0000000000b37308 */ /* 0x0005e40000002400 */
[----:B--2---:R-:W-:Y:S08]  /*d3f0*/  FMUL.FTZ R0, R6, c[0x0][0x320] ;  /* 0x0000c80006007a20 */ /* 0x004ff00000410000 */
[----:B------:R2:W-:Y:S02]  /*d400*/  MUFU.TANH R178, R0 ;  /* 0x0000000000b27308 */ /* 0x0005e40000002400 */
[----:B--2---:R-:W-:Y:S02]  /*d410*/  FMUL.FTZ R0, R7, c[0x0][0x320] ;  /* 0x0000c80007007a20 */ /* 0x004fe40000410000 */
[----:B------:R-:W2:Y:S01]  /*d420*/  LDSM.16.M88.4 R4, [R237+0x5800] ;  /* 0x00580000ed04783b */ /* 0x000ea20000000200 */
[----:B------:R-:W-:Y:S05]  /*d430*/  DEPBAR.LE SB0, 0x0 ;  /* 0x000080000000791a */ /* 0x000fea0000000000 */
[----:B-1----:R1:W3:Y:S02]  /*d440*/  MUFU.TANH R2, R0 ;  /* 0x0000000000027308 */ /* 0x0022e40000002400 */
[----:B------:R-:W-:Y:S01]  /*d450*/  BAR.SYNC.DEFER_BLOCKING 0x0 ;  /* 0x0000000000007b1d */ /* 0x000fe20000010000 */
[----:B-1----:R-:W-:Y:S07]  /*d460*/  FMUL.FTZ R0, R8, c[0x0][0x320] ;  /* 0x0000c80008007a20 */ /* 0x002fee0000410000 */
[----:B------:R1:W4:Y:S01]  /*d470*/  MUFU.TANH R176, R0 ;  /* 0x0000000000b07308 */ /* 0x0003220000002400 */
[----:B------:R-:W5:Y:S04]  /*d480*/  LDL R8, [R1+0x3c] ;  /* 0x00003c0001087983 */ /* 0x000f680000100800 */
[----:B---3--:R3:W-:Y:S01]  /*d490*/  STL [R1+0x24], R2 ;  /* 0x0000240201007387 */ /* 0x0087e20000100800 */
[C---:B--2---:R-:W-:Y:S08]  /*d4a0*/  HMMA.16816.F32 R20, R232.reuse, R4, R20 ;  /* 0x00000004e814723c */ /* 0x044ff00000001814 */
[----:B------:R-:W-:Y:S04]  /*d4b0*/  HMMA.16816.F32 R24, R232, R6, R24 ;  /* 0x00000006e818723c */ /* 0x000fe80000001818 */
[----:B-1----:R-:W-:Y:S02]  /*d4c0*/  FMUL.FTZ R0, R9, c[0x0][0x320] ;  /* 0x0000c80009007a20 */ /* 0x002fe40000410000 */
[----:B------:R-:W5:Y:S02]  /*d4d0*/  LDL R9, [R1+0x70] ;  /* 0x0000700001097983 */ /* 0x000f640000100800 */
[----:B------:R1:W2:Y:S01]  /*d4e0*/  MUFU.TANH R174, R0 ;  /* 0x0000000000ae7308 */ /* 0x0002a20000002400 */
[----:B---3--:R-:W-:Y:S09]  /*d4f0*/  FMUL.FTZ R2, R13, c[0x0][0x320] ;  /* 0x0000c8000d027a20 */ /* 0x008ff20000410000 */
[----:B------:R-:W3:Y:S01]  /*d500*/  MUFU.TANH R170, R2 ;  /* 0x0000000200aa7308 */ /* 0x000ee20000002400 */
[----:B-1----:R-:W-:Y:S09]  /*d510*/  FMUL.FTZ R0, R12, c[0x0][0x320] ;  /* 0x0000c8000c007a20 */ /* 0x002ff20000410000 */
        /* <DEDUP_REMOVED lines=19> */
[----:B-----5:R-:W-:Y:S01]  /*d650*/  ISETP.GT.AND P0, PT, R8, R9, PT ;  /* 0x000000090800720c */ /* 0x020fe20003f04270 */
        /* <DEDUP_REMOVED lines=11> */
[----:B--234-:R-:W2:Y:S01]  /*d710*/  LDL R9, [R1+0x84] ;  /* 0x0000840001097983 */ /* 0x01cea20000100800 */
[----:B------:R-:W-:Y:S03]  /*d720*/  IMAD.MOV.U32 R3, RZ, RZ, c[0x0][0x2b8] ;  /* 0x0000ae00ff037624 */ /* 0x000fe600078e00ff */
[----:B------:R-:W3:Y:S02]  /*d730*/  LDL R4, [R1+0x178] ;  /* 0x0001780001047983 */ /* 0x000ee40000100800 */
[----:B------:R-:W-:Y:S02]  /*d740*/  ISETP.NE.AND P2, PT, R3, 0x1, PT ;  /* 0x000000010300780c */ /* 0x000fe40003f45270 */
[----:B------:R-:W4:Y:S04]  /*d750*/  LDL.64 R20, [R1+0x98] ;  /* 0x0000980001147983 */ /* 0x000f280000100a00 */
[----:B------:R-:W5:Y:S04]  /*d760*/  LDL R5, [R1+0xac] ;  /* 0x0000ac0001057983 */ /* 0x000f680000100800 */
[----:B------:R-:W4:Y:S04]  /*d770*/  LDL R6, [R1+0x88] ;  /* 0x0000880001067983 */ /* 0x000f280000100800 */
[----:B------:R-:W1:Y:S01]  /*d780*/  S2R R7, SR_TID.X ;  /* 0x0000000000077919 */ /* 0x000e620000002100 */
[----:B---3--:R-:W-:Y:S01]  /*d790*/  ISETP.GT.AND P1, PT, R4, 0x2f, PT ;  /* 0x0000002f0400780c */ /* 0x008fe20003f24270 */
[----:B--2---:R-:W-:Y:S02]  /*d7a0*/  IMAD R2, R8, 0x30, R9 ;  /* 0x0000003008027824 */ /* 0x004fe400078e0209 */
[----:B------:R-:W2:Y:S03]  /*d7b0*/  LDL.64 R8, [R1+0x90] ;  /* 0x0000900001087983 */ /* 0x000ea60000100a00 */
[----:B------:R-:W-:Y:S05]  /*d7c0*/  IADD3 R2, R2, -0x30, R4 ;  /* 0xffffffd002027810 */ /* 0x000fea0007ffe004 */
[----:B------:R-:W-:Y:S04]  /*d7d0*/  @P2 IMAD.HI.U32 R3, R2, c[0x0][0x2bc], RZ ;  /* 0x0000af0002032a27 */ /* 0x000fe800078e00ff */
[----:B-1----:R-:W-:Y:S01]  /*d7e0*/  IMAD.MOV.U32 R0, RZ, RZ, R2 ;  /* 0x000000ffff007224 */ /* 0x002fe200078e0002 */
[----:B------:R-:W-:Y:S04]  /*d7f0*/  @P2 SHF.R.U32.HI R0, RZ, c[0x0][0x2c0], R3 ;  /* 0x0000b000ff002a19 */ /* 0x000fe80000011603 */
[C---:B----4-:R-:W-:Y:S01]  /*d800*/  @!P1 IADD3 R3, P0, R0.reuse, R20, RZ ;  /* 0x0000001400039210 */ /* 0x050fe20007f1e0ff */
[----:B------:R-:W-:Y:S03]  /*d810*/  IMAD.MOV R4, RZ, RZ, -R0 ;  /* 0x000000ffff047224 */ /* 0x000fe600078e0a00 */
[----:B-----5:R-:W-:Y:S01]  /*d820*/  @!P1 LEA.HI.X.SX32 R0, R0, R5, 0x1, P0 ;  /* 0x0000000500009211 */ /* 0x020fe200000f0eff */
[----:B------:R-:W-:Y:S01]  /*d830*/  IMAD R4, R4, c[0x0][0x2b8], R2 ;  /* 0x0000ae0004047a24 */ /* 0x000fe200078e0202 */
[C---:B------:R-:W-:Y:S01]  /*d840*/  @!P1 LEA R2, P0, R3.reuse, c[0x0][0x2a0], 0x2 ;  /* 0x0000a80003029a11 */ /* 0x040fe200078010ff */
[----:B------:R-:W-:Y:S03]  /*d850*/  IMAD.MOV.U32 R5, RZ, RZ, RZ ;  /* 0x000000ffff057224 */ /* 0x000fe600078e00ff */
[----:B------:R-:W-:Y:S01]  /*d860*/  @!P1 LEA.HI.X R3, R3, c[0x0][0x2a4], R0, 0x2, P0 ;  /* 0x0000a90003039a11 */ /* 0x000fe200000f1400 */
[----:B------:R1:W-:Y:S01]  /*d870*/  STL [R1+0x38], R4 ;  /* 0x0000380401007387 */ /* 0x0003e20000100800 */
[----:B------:R-:W-:Y:S03]  /*d880*/  SHF.R.S32.HI R0, RZ, 0x1f, R4 ;  /* 0x0000001fff007819 */ /* 0x000fe60000011404 */
[----:B------:R3:W4:Y:S02]  /*d890*/  @!P1 LDG.E R5, [R2.64] ;  /* 0x0000000602059981 */ /* 0x000724000c1e1900 */
[----:B------:R-:W-:Y:S04]  /*d8a0*/  IMAD R0, R0, c[0x0][0x1e0], RZ ;  /* 0x0000780000007a24 */ /* 0x000fe800078e02ff */
[C---:B------:R-:W-:Y:S02]  /*d8b0*/  IMAD R0, R4.reuse, c[0x0][0x1e4], R0 ;  /* 0x0000790004007a24 */ /* 0x040fe400078e0200 */
[----:B---3--:R-:W-:Y:S04]  /*d8c0*/  IMAD.WIDE.U32 R2, R4, c[0x0][0x1e0], RZ ;  /* 0x0000780004027a25 */ /* 0x008fe800078e00ff */
[----:B------:R-:W-:Y:S01]  /*d8d0*/  IMAD.IADD R3, R3, 0x1, R0 ;  /* 0x0000000103037824 */ /* 0x000fe200078e0200 */
[----:B----4-:R-:W-:Y:S01]  /*d8e0*/  SHF.R.S32.HI R0, RZ, 0x1f, R5 ;  /* 0x0000001fff007819 */ /* 0x010fe20000011405 */
[----:B------:R3:W-:Y:S02]  /*d8f0*/  STL [R1+0x28], R5 ;  /* 0x0000280501007387 */ /* 0x0007e40000100800 */
[C---:B------:R-:W-:Y:S04]  /*d900*/  IMAD.WIDE.U32 R2, R5.reuse, c[0x0][0x1f0], R2 ;  /* 0x00007c0005027a25 */ /* 0x040fe800078e0002 */
[----:B-1----:R-:W-:Y:S01]  /*d910*/  IMAD R4, R0, c[0x0][0x1f0], RZ ;  /* 0x00007c0000047a24 */ /* 0x002fe200078e02ff */
[----:B--2---:R-:W-:Y:S03]  /*d920*/  IADD3 R0, P0, R8, R2, RZ ;  /* 0x0000000208007210 */ /* 0x004fe60007f1e0ff */
[----:B------:R-:W-:Y:S05]  /*d930*/  IMAD R4, R5, c[0x0][0x1f4], R4 ;  /* 0x00007d0005047a24 */ /* 0x000fea00078e0204 */
[----:B------:R-:W-:Y:S02]  /*d940*/  IADD3.X R2, R6, R3, R4, P0, !PT ;  /* 0x0000000306027210 */ /* 0x000fe400007fe404 */
[C---:B------:R-:W-:Y:S04]  /*d950*/  LEA R9, P0, R0.reuse, c[0x0][0x1c8], 0x1 ;  /* 0x0000720000097a11 */ /* 0x040fe800078008ff */
[----:B------:R-:W-:Y:S02]  /*d960*/  LEA.HI.X R8, R0, c[0x0][0x1cc], R2, 0x1, P0 ;  /* 0x0000730000087a11 */ /* 0x000fe400000f0c02 */
[----:B---3--:R-:W-:Y:S04]  /*d970*/  SHF.R.S32.HI R5, RZ, 0x1f, R7 ;  /* 0x0000001fff057819 */ /* 0x008fe80000011407 */
[----:B------:R-:W-:Y:S04]  /*d980*/  LEA.HI R5, R5, R7, RZ, 0x3 ;  /* 0x0000000705057211 */ /* 0x000fe800078f18ff */
[----:B------:R-:W-:Y:S04]  /*d990*/  SHF.R.S32.HI R5, RZ, 0x3, R5 ;  /* 0x00000003ff057819 */ /* 0x000fe80000011405 */
[----:B------:R-:W-:Y:S04]  /*d9a0*/  IADD3 R5, -R5, 0x30, RZ ;  /* 0x0000003005057810 */ /* 0x000fe80007ffe1ff */
[----:B------:R-:W-:Y:S01]  /*d9b0*/  ISETP.GE.AND P0, PT, R5, 0x1, PT ;  /* 0x000000010500780c */ /* 0x000fe20003f06270 */
[----:B------:R-:W-:-:S10]  /*d9c0*/  BRA.DIV ~URZ, `(.L_x_541) ;  /* 0x0000d5827f007947 */ /* 0x000fd4000b800000 */
[----:B------:R1:W2:Y:S02]  /*d9d0*/  SHFL.IDX PT, R4, R8, RZ, 0x181f ;  /* 0x00181fff08047589 */ /* 0x0002a400000e0000 */
.L_x_658:
[----:B------:R-:W-:-:S05]  /*d9e0*/  BRA.DIV ~URZ, `(.L_x_542) ;  /* 0x0000d5f27f007947 */ /* 0x000fca000b800000 */
[----:B------:R3:W4:Y:S02]  /*d9f0*/  SHFL.IDX PT, R0, R9, RZ, 0x181f ;  /* 0x00181fff09007589 */ /* 0x00072400000e0000 */
.L_x_659:
        /* <DEDUP_REMOVED lines=14> */
[----:B----4-:R-:W-:Y:S01]  /*dae0*/  @P0 IMAD.X R7, R4, 0x1, R7, P1 ;  /* 0x0000000104070824 */ /* 0x010fe200008e0607 */
[----:B---3--:R-:W-:Y:S11]  /*daf0*/  @P0 ISETP.GE.AND P1, PT, R3, c[0x0][0x1d4], PT ;  /* 0x0000750003000a0c */ /* 0x008ff60003f26270 */
        /* <DEDUP_REMOVED lines=24> */
.L_x_660:
        /* <DEDUP_REMOVED lines=36> */
.L_x_540:
[----:B--234-:R-:W-:Y:S05]  /*dec0*/  BSYNC B0 ;  /* 0x0000000000007941 */ /* 0x01cfea0003800000 */
.L_x_539:
[----:B-1----:R-:W2:Y:S04]  /*ded0*/  LDL R0, [R1+0x20] ;  /* 0x0000200001007983 */ /* 0x002ea80000100800 */
[----:B------:R-:W3:Y:S04]  /*dee0*/  LDL R3, [R1+0x24] ;  /* 0x0000240001037983 */ /* 0x000ee80000100800 */
[----:B------:R-:W0:Y:S01]  /*def0*/  LDGDEPBAR ;  /* 0x00000000000079af */ /* 0x000e220000000000 */
[----:B--2---:R-:W-:Y:S02]  /*df00*/  FMNMX.FTZ R2, R0, R133, !PT ;  /* 0x0000008500027209 */ /* 0x004fe40007810000 */
[----:B------:R-:W-:Y:S02]  /*df10*/  FMNMX.FTZ R0, R178, R132, !PT ;  /* 0x00000084b2007209 */ /* 0x000fe40007810000 */
[----:B------:R-:W-:Y:S02]  /*df20*/  FMNMX.FTZ R2, R179, R2, !PT ;  /* 0x00000002b3027209 */ /* 0x000fe40007810000 */
[----:B---3--:R-:W-:Y:S02]  /*df30*/  FMNMX.FTZ R0, R3, R0, !PT ;  /* 0x0000000003007209 */ /* 0x008fe40007810000 */
        /* <DEDUP_REMOVED lines=22> */
.L_x_661:
[----:B-12---:R-:W-:Y:S01]  /*e0a0*/  FMNMX.FTZ R4, R4, R0, !PT ;  /* 0x0000000004047209 */ /* 0x006fe20007810000 */
[----:B------:R-:W-:-:S05]  /*e0b0*/  BRA.DIV ~URZ, `(.L_x_545) ;  /* 0x0000d1027f007947 */ /* 0x000fca000b800000 */
[----:B------:R-:W1:Y:S02]  /*e0c0*/  SHFL.BFLY PT, R0, R4, 0x1, 0x1f ;  /* 0x0c201f0004007f89 */ /* 0x000e6400000e0000 */
[----:B-1----:R-:W-:Y:S02]  /*e0d0*/  FMNMX.FTZ R133, R4, R0, !PT ;  /* 0x0000000004857209 */ /* 0x002fe40007810000 */
[----:B------:R-:W1:Y:S02]  /*e0e0*/  SHFL.BFLY PT, R0, R5, 0x2, 0x1f ;  /* 0x0c401f0005007f89 */ /* 0x000e6400000e0000 */
[----:B-1----:R-:W-:Y:S05]  /*e0f0*/  FMNMX.FTZ R4, R5, R0, !PT ;  /* 0x0000000005047209 */ /* 0x002fea0007810000 */
[----:B------:R1:W2:Y:S02]  /*e100*/  SHFL.BFLY PT, R0, R4, 0x1, 0x1f ;  /* 0x0c201f0004007f89 */ /* 0x0002a400000e0000 */
.L_x_662:
[----:B------:R-:W3:Y:S01]  /*e110*/  LDL.LU R2, [R1+0x20] ;  /* 0x0000200001027983 */ /* 0x000ee20000300800 */
[----:B--2---:R-:W-:Y:S01]  /*e120*/  FMNMX.FTZ R3, R0, R4, !PT ;  /* 0x0000000400037209 */ /* 0x004fe20007810000 */
[C---:B------:R-:W-:Y:S01]  /*e130*/  FADD.FTZ R0, -R133.reuse, R134 ;  /* 0x0000008685007221 */ /* 0x040fe20000010100 */
[----:B------:R-:W-:Y:S01]  /*e140*/  WARPSYNC 0xffffffff ;  /* 0xffffffff00007948 */ /* 0x000fe20003800000 */
[----:B------:R-:W2:Y:S01]  /*e150*/  LDL.LU R20, [R1+0x60] ;  /* 0x0000600001147983 */ /* 0x000ea20000300800 */
[----:B-1----:R-:W-:Y:S02]  /*e160*/  FMUL.FTZ R4, R133, c[0x0][0x2d0] ;  /* 0x0000b40085047a20 */ /* 0x002fe40000410000 */
[----:B------:R-:W-:Y:S01]  /*e170*/  FMUL.FTZ R0, R0, c[0x0][0x2d0] ;  /* 0x0000b40000007a20 */ /* 0x000fe20000410000 */
[----:B------:R-:W4:Y:S01]  /*e180*/  LDL.LU R19, [R1+0x24] ;  /* 0x0000240001137983 */ /* 0x000f220000300800 */
        /* <DEDUP_REMOVED lines=10> */
[--C-:B------:R-:W-:Y:S01]  /*e230*/  FFMA.FTZ R176, R135, c[0x0][0x2d0], -R4.reuse ;  /* 0x0000b40087b07a23 */ /* 0x100fe20000010804 */
[----:B------:R-:W-:Y:S10]  /*e240*/  MUFU.EX2 R7, R7 ;  /* 0x0000000700077308 */ /* 0x000ff40000000800 */
[----:B------:R-:W-:Y:S01]  /*e250*/  MUFU.EX2 R9, R6 ;  /* 0x0000000600097308 */ /* 0x000fe20000000800 */
[----:B---3--:R-:W-:Y:S09]  /*e260*/  FFMA.FTZ R8, R2, c[0x0][0x2d0], -R4 ;  /* 0x0000b40002087a23 */ /* 0x008ff20000010804 */
[----:B------:R-:W1:Y:S10]  /*e270*/  MUFU.EX2 R2, R0 ;  /* 0x0000000000027308 */ /* 0x000e740000000800 */
[----:B------:R-:W3:Y:S10]  /*e280*/  MUFU.EX2 R4, R8 ;  /* 0x0000000800047308 */ /* 0x000ef40000000800 */
[----:B------:R-:W4:Y:S01]  /*e290*/  MUFU.EX2 R8, R5 ;  /* 0x0000000500087308 */ /* 0x000f220000000800 */
[C---:B-1----:R-:W-:Y:S02]  /*e2a0*/  FMUL.FTZ R24, R2.reuse, R136 ;  /* 0x0000008802187220 */ /* 0x042fe40000410000 */
[----:B------:R-:W5:Y:S01]  /*e2b0*/  LDL.LU R136, [R1+0x5c] ;  /* 0x00005c0001887983 */ /* 0x000f620000300800 */
[C---:B------:R-:W-:Y:S02]  /*e2c0*/  FMUL.FTZ R25, R2.reuse, R137 ;  /* 0x0000008902197220 */ /* 0x040fe40000410000 */
[C---:B------:R-:W-:Y:S02]  /*e2d0*/  FMUL.FTZ R21, R2.reuse, R141 ;  /* 0x0000008d02157220 */ /* 0x040fe40000410000 */
[C---:B------:R-:W-:Y:S02]  /*e2e0*/  FMUL.FTZ R28, R2.reuse, R28 ;  /* 0x0000001c021c7220 */ /* 0x040fe40000410000 */
[C---:B------:R-:W-:Y:S01]  /*e2f0*/  FMUL.FTZ R29, R2.reuse, R29 ;  /* 0x0000001d021d7220 */ /* 0x040fe20000410000 */
[----:B---3--:R-:W-:Y:S01]  /*e300*/  F2FP.PACK_AB R168, R7, R4 ;  /* 0x0000000407a8723e */ /* 0x008fe200000000ff */
[----:B--2---:R-:W-:Y:S02]  /*e310*/  FFMA.FTZ R0, R2, R20, R4 ;  /* 0x0000001402007223 */ /* 0x004fe40000010004 */
[----:B------:R-:W-:Y:S02]  /*e320*/  FMUL.FTZ R4, R3, c[0x0][0x2d0] ;  /* 0x0000b40003047a20 */ /* 0x000fe40000410000 */
[----:B------:R-:W-:Y:S02]  /*e330*/  FADD.FTZ R6, R7, R0 ;  /* 0x0000000007067221 */ /* 0x000fe40000010000 */
[----:B------:R-:W-:Y:S02]  /*e340*/  FADD.FTZ R0, -R3, R132 ;  /* 0x0000008403007221 */ /* 0x000fe40000010100 */
[--C-:B----4-:R-:W-:Y:S01]  /*e350*/  FFMA.FTZ R7, R19, c[0x0][0x2d0], -R4.reuse ;  /* 0x0000b40013077a23 */ /* 0x110fe20000010804 */
[----:B------:R-:W-:Y:S01]  /*e360*/  F2FP.PACK_AB R170, R8, R9 ;  /* 0x0000000908aa723e */ /* 0x000fe200000000ff */
[----:B------:R-:W-:Y:S02]  /*e370*/  FMUL.FTZ R0, R0, c[0x0][0x2d0] ;  /* 0x0000b40000007a20 */ /* 0x000fe40000410000 */
[--C-:B------:R-:W-:Y:S02]  /*e380*/  FFMA.FTZ R132, R177, c[0x0][0x2d0], -R4.reuse ;  /* 0x0000b400b1847a23 */ /* 0x100fe40000010804 */
        /* <DEDUP_REMOVED lines=8> */
[----:B------:R-:W-:Y:S01]  /*e410*/  MOV R141, R23 ;  /* 0x00000017008d7202 */ /* 0x000fe20000000f00 */
[--C-:B------:R-:W-:Y:S01]  /*e420*/  FFMA.FTZ R175, R18, c[0x0][0x2d0], -R4.reuse ;  /* 0x0000b40012af7a23 */ /* 0x100fe20000010804 */
[----:B------:R1:W-:Y:S01]  /*e430*/  MUFU.EX2 R135, R5 ;  /* 0x0000000500877308 */ /* 0x0003e20000000800 */
[--C-:B------:R-:W-:Y:S02]  /*e440*/  FFMA.FTZ R173, R173, c[0x0][0x2d0], -R4.reuse ;  /* 0x0000b400adad7a23 */ /* 0x100fe40000010804 */
[----:B------:R-:W-:Y:S02]  /*e450*/  FFMA.FTZ R178, R16, c[0x0][0x2d0], -R4 ;  /* 0x0000b40010b27a23 */ /* 0x000fe40000010804 */
[C---:B------:R-:W-:Y:S02]  /*e460*/  FMUL.FTZ R4, R2.reuse, R156 ;  /* 0x0000009c02047220 */ /* 0x040fe40000410000 */
[----:B------:R-:W-:Y:S02]  /*e470*/  FADD.FTZ R6, R9, R6 ;  /* 0x0000000609067221 */ /* 0x000fe40000010000 */
[----:B------:R-:W-:Y:S01]  /*e480*/  FMUL.FTZ R9, R2, R153 ;  /* 0x0000009902097220 */ /* 0x000fe20000410000 */
[----:B------:R-:W2:Y:S01]  /*e490*/  MUFU.EX2 R156, R7 ;  /* 0x00000007009c7308 */ /* 0x000ea20000000800 */
[----:B------:R-:W-:Y:S01]  /*e4a0*/  FADD.FTZ R177, R8, R6 ;  /* 0x0000000608b17221 */ /* 0x000fe20000010000 */
[----:B------:R-:W-:Y:S01]  /*e4b0*/  MOV R153, R19 ;  /* 0x0000001300997202 */ /* 0x000fe20000000f00 */
[C---:B------:R-:W-:Y:S01]  /*e4c0*/  FMUL.FTZ R8, R2.reuse, R152 ;  /* 0x0000009802087220 */ /* 0x040fe20000410000 */
[----:B------:R-:W-:Y:S01]  /*e4d0*/  MOV R152, R22 ;  /* 0x0000001600987202 */ /* 0x000fe20000000f00 */
[C---:B------:R-:W-:Y:S02]  /*e4e0*/  FMUL.FTZ R12, R2.reuse, R148 ;  /* 0x00000094020c7220 */ /* 0x040fe40000410000 */
[C---:B------:R-:W-:Y:S02]  /*e4f0*/  FMUL.FTZ R13, R2.reuse, R149 ;  /* 0x00000095020d7220 */ /* 0x040fe40000410000 */
[C---:B------:R-:W-:Y:S01]  /*e500*/  FMUL.FTZ R16, R2.reuse, R144 ;  /* 0x0000009002107220 */ /* 0x040fe20000410000 */
[----:B------:R-:W-:Y:S01]  /*e510*/  MOV R144, R14 ;  /* 0x0000000e00907202 */ /* 0x000fe20000000f00 */
[C---:B------:R-:W-:Y:S01]  /*e520*/  FMUL.FTZ R17, R2.reuse, R145 ;  /* 0x0000009102117220 */ /* 0x040fe20000410000 */
[----:B------:R-:W-:Y:S01]  /*e530*/  MUFU.EX2 R149, R132 ;  /* 0x0000008400957308 */ /* 0x000fe20000000800 */
[C---:B------:R-:W-:Y:S01]  /*e540*/  FMUL.FTZ R20, R2.reuse, R140 ;  /* 0x0000008c02147220 */ /* 0x040fe20000410000 */
[----:B------:R-:W-:Y:S01]  /*e550*/  MOV R140, R10 ;  /* 0x0000000a008c7202 */ /* 0x000fe20000000f00 */
[C---:B-1----:R-:W-:Y:S01]  /*e560*/  FMUL.FTZ R5, R2.reuse, R157 ;  /* 0x0000009d02057220 */ /* 0x042fe20000410000 */
[----:B------:R-:W-:Y:S01]  /*e570*/  MOV R145, R11 ;  /* 0x0000000b00917202 */ /* 0x000fe20000000f00 */
[C---:B------:R-:W-:Y:S01]  /*e580*/  FMUL.FTZ R32, R2.reuse, R32 ;  /* 0x0000002002207220 */ /* 0x040fe20000410000 */
[----:B------:R-:W-:Y:S01]  /*e590*/  MOV R157, R15 ;  /* 0x0000000f009d7202 */ /* 0x000fe20000000f00 */
[C---:B------:R-:W-:Y:S02]  /*e5a0*/  FMUL.FTZ R33, R2.reuse, R33 ;  /* 0x0000002102217220 */ /* 0x040fe40000410000 */
[C---:B------:R-:W-:Y:S02]  /*e5b0*/  FMUL.FTZ R36, R2.reuse, R36 ;  /* 0x0000002402247220 */ /* 0x040fe40000410000 */
[----:B------:R-:W-:Y:S01]  /*e5c0*/  FMUL.FTZ R37, R2, R37 ;  /* 0x0000002502257220 */ /* 0x000fe20000410000 */
[----:B--2---:R-:W-:Y:S01]  /*e5d0*/  F2FP.PACK_AB R169, R156, R135 ;  /* 0x000000879ca9723e */ /* 0x004fe200000000ff */
[----:B------:R-:W-:Y:S02]  /*e5e0*/  FMUL.FTZ R7, R0, R159 ;  /* 0x0000009f00077220 */ /* 0x000fe40000410000 */
[----:B------:R-:W2:Y:S01]  /*e5f0*/  LDL R159, [R1] ;  /* 0x00000000019f7983 */ /* 0x000ea20000100800 */
        /* <DEDUP_REMOVED lines=42> */
[C---:B------:R-:W-:Y:S01]  /*e8a0*/  FMUL.FTZ R6, R0.reuse, R158 ;  /* 0x0000009e00067220 */ /* 0x040fe20000410000 */
[----:B------:R-:W-:Y:S01]  /*e8b0*/  MOV R158, R27 ;  /* 0x0000001b009e7202 */ /* 0x000fe20000000f00 */
[----:B------:R-:W-:Y:S02]  /*e8c0*/  FMUL.FTZ R27, R0, R139 ;  /* 0x0000008b001b7220 */ /* 0x000fe40000410000 */
[C---:B------:R-:W-:Y:S01]  /*e8d0*/  FMUL.FTZ R124, R2.reuse, R124 ;  /* 0x0000007c027c7220 */ /* 0x040fe20000410000 */
[----:B------:R1:W-:Y:S01]  /*e8e0*/  MUFU.EX2 R132, R158 ;  /* 0x0000009e00847308 */ /* 0x0003e20000000800 */
[C---:B------:R-:W-:Y:S02]  /*e8f0*/  FMUL.FTZ R125, R2.reuse, R125 ;  /* 0x0000007d027d7220 */ /* 0x040fe40000410000 */
[C---:B------:R-:W-:Y:S02]  /*e900*/  FMUL.FTZ R128, R2.reuse, R128 ;  /* 0x0000008002807220 */ /* 0x040fe40000410000 */
[----:B------:R-:W-:Y:S01]  /*e910*/  FMUL.FTZ R129, R2, R129 ;  /* 0x0000008102817220 */ /* 0x000fe20000410000 */
[----:B------:R-:W-:Y:S01]  /*e920*/  MOV R2, R26 ;  /* 0x0000001a00027202 */ /* 0x000fe20000000f00 */
[C---:B------:R-:W-:Y:S02]  /*e930*/  FMUL.FTZ R26, R0.reuse, R138 ;  /* 0x0000008a001a7220 */ /* 0x040fe40000410000 */
[C---:B------:R-:W-:Y:S02]  /*e940*/  FMUL.FTZ R14, R0.reuse, R150 ;  /* 0x00000096000e7220 */ /* 0x040fe40000410000 */
[----:B------:R-:W3:Y:S01]  /*e950*/  MUFU.EX2 R150, R134 ;  /* 0x0000008600967308 */ /* 0x000ee20000000800 */
[C---:B------:R-:W-:Y:S01]  /*e960*/  FMUL.FTZ R10, R0.reuse, R154 ;  /* 0x0000009a000a7220 */ /* 0x040fe20000410000 */
[----:B------:R-:W-:Y:S01]  /*e970*/  MOV R154, R145 ;  /* 0x00000091009a7202 */ /* 0x000fe20000000f00 */
[C---:B------:R-:W-:Y:S01]  /*e980*/  FMUL.FTZ R11, R0.reuse, R155 ;  /* 0x0000009b000b7220 */ /* 0x040fe20000410000 */
[----:B------:R-:W-:Y:S01]  /*e990*/  MOV R155, R144 ;  /* 0x00000090009b7202 */ /* 0x000fe20000000f00 */
[C---:B------:R-:W-:Y:S02]  /*e9a0*/  FMUL.FTZ R15, R0.reuse, R151 ;  /* 0x00000097000f7220 */ /* 0x040fe40000410000 */
[C---:B------:R-:W-:Y:S02]  /*e9b0*/  FMUL.FTZ R18, R0.reuse, R146 ;  /* 0x0000009200127220 */ /* 0x040fe40000410000 */
[C---:B------:R-:W-:Y:S01]  /*e9c0*/  FMUL.FTZ R19, R0.reuse, R147 ;  /* 0x0000009300137220 */ /* 0x040fe20000410000 */
[----:B------:R4:W-:Y:S01]  /*e9d0*/  MUFU.EX2 R151, R173 ;  /* 0x000000ad00977308 */ /* 0x0009e20000000800 */
[C---:B------:R-:W-:Y:S01]  /*e9e0*/  FMUL.FTZ R22, R0.reuse, R142 ;  /* 0x0000008e00167220 */ /* 0x040fe20000410000 */
[----:B------:R-:W-:Y:S01]  /*e9f0*/  LDSM.16.MT88.4 R144, [R241+0x800] ;  /* 0x00080000f190783b */ /* 0x000fe20000004200 */
[C---:B------:R-:W-:Y:S01]  /*ea00*/  FMUL.FTZ R23, R0.reuse, R143 ;  /* 0x0000008f00177220 */ /* 0x040fe20000410000 */
[----:B-1----:R-:W-:Y:S01]  /*ea10*/  MOV R158, R141 ;  /* 0x0000008d009e7202 */ /* 0x002fe20000000f00 */
[C---:B------:R-:W-:Y:S02]  /*ea20*/  FMUL.FTZ R30, R0.reuse, R30 ;  /* 0x0000001e001e7220 */ /* 0x040fe40000410000 */
[C---:B------:R-:W-:Y:S02]  /*ea30*/  FMUL.FTZ R31, R0.reuse, R31 ;  /* 0x0000001f001f7220 */ /* 0x040fe40000410000 */
[C---:B------:R-:W-:Y:S01]  /*ea40*/  FMUL.FTZ R34, R0.reuse, R34 ;  /* 0x0000002200227220 */ /* 0x040fe20000410000 */
[----:B------:R-:W-:Y:S01]  /*ea50*/  MUFU.EX2 R2, R2 ;  /* 0x0000000200027308 */ /* 0x000fe20000000800 */
[C---:B------:R-:W-:Y:S02]  /*ea60*/  FMUL.FTZ R35, R0.reuse, R35 ;  /* 0x0000002300237220 */ /* 0x040fe40000410000 */
[----:B------:R-:W-:Y:S01]  /*ea70*/  FMUL.FTZ R38, R0, R38 ;  /* 0x0000002600267220 */ /* 0x000fe20000410000 */
[----:B---3--:R-:W-:Y:S01]  /*ea80*/  F2FP.PACK_AB R171, R150, R149 ;  /* 0x0000009596ab723e */ /* 0x008fe200000000ff */
[C---:B------:R-:W-:Y:S02]  /*ea90*/  FMUL.FTZ R39, R0.reuse, R39 ;  /* 0x0000002700277220 */ /* 0x040fe40000410000 */
[C---:B------:R-:W-:Y:S02]  /*eaa0*/  FMUL.FTZ R42, R0.reuse, R42 ;  /* 0x0000002a002a7220 */ /* 0x040fe40000410000 */
[C---:B------:R-:W-:Y:S01]  /*eab0*/  FMUL.FTZ R43, R0.reuse, R43 ;  /* 0x0000002b002b7220 */ /* 0x040fe20000410000 */
[----:B------:R-:W-:Y:S01]  /*eac0*/  MUFU.EX2 R134, R176 ;  /* 0x000000b000867308 */ /* 0x000fe20000000800 */
[C---:B------:R-:W-:Y:S02]  /*ead0*/  FMUL.FTZ R46, R0.reuse, R46 ;  /* 0x0000002e002e7220 */ /* 0x040fe40000410000 */
[C---:B------:R-:W-:Y:S01]  /*eae0*/  FMUL.FTZ R47, R0.reuse, R47 ;  /* 0x0000002f002f7220 */ /* 0x040fe20000410000 */
[----:B----4-:R-:W-:Y:S01]  /*eaf0*/  MOV R173, R157 ;  /* 0x0000009d00ad7202 */ /* 0x010fe20000000f00 */
        /* <DEDUP_REMOVED lines=34> */
[----:B-1----:R-:W-:Y:S01]  /*ed20*/  MOV R178, R157 ;  /* 0x0000009d00b27202 */ /* 0x002fe20000000f00 */
        /* <DEDUP_REMOVED lines=12> */
[----:B-----5:R-:W-:Y:S02]  /*edf0*/  FFMA.FTZ R148, R0, R136, R135 ;  /* 0x0000008800947223 */ /* 0x020fe40000010087 */
[----:B------:R-:W1:Y:S01]  /*ee00*/  LDSM.16.MT88.4 R136, [R239] ;  /* 0x00000000ef88783b */ /* 0x000e620000004200 */
[----:B------:R-:W-:Y:S01]  /*ee10*/  FADD.FTZ R0, R132, R177 ;  /* 0x000000b184007221 */ /* 0x000fe20000010000 */
[----:B------:R-:W3:Y:S03]  /*ee20*/  MUFU.EX2 R135, R179 ;  /* 0x000000b300877308 */ /* 0x000ee60000000800 */
[----:B------:R-:W-:Y:S03]  /*ee30*/  FADD.FTZ R0, R2, R0 ;  /* 0x0000000002007221 */ /* 0x000fe60000010000 */
[----:B------:R-:W4:Y:S04]  /*ee40*/  LDL R177, [R1+0x80] ;  /* 0x0000800001b17983 */ /* 0x000f280000100800 */
[----:B------:R-:W5:Y:S10]  /*ee50*/  MUFU.EX2 R179, R174 ;  /* 0x000000ae00b37308 */ /* 0x000f740000000800 */
[----:B------:R-:W2:Y:S01]  /*ee60*/  MUFU.EX2 R174, R153 ;  /* 0x0000009900ae7308 */ /* 0x000ea20000000800 */
[----:B---3--:R-:W-:Y:S04]  /*ee70*/  FADD.FTZ R0, R135, R0 ;  /* 0x0000000087007221 */ /* 0x008fe80000010000 */
[----:B------:R-:W-:Y:S01]  /*ee80*/  FADD.FTZ R0, R134, R0 ;  /* 0x0000000086007221 */ /* 0x000fe20000010000 */
        /* <DEDUP_REMOVED lines=51> */
[----:B------:R-:W-:Y:S03]  /*f1c0*/  F2FP.PACK_AB R137, R157, R151 ;  /* 0x000000979d89723e */ /* 0x000fe600000000ff */
[----:B------:R-:W-:Y:S02]  /*f1d0*/  F2FP.PACK_AB R138, R134, R135 ;  /* 0x00000087868a723e */ /* 0x000fe400000000ff */
[----:B-----5:R-:W-:Y:S02]  /*f1e0*/  F2FP.PACK_AB R139, R176, R179 ;  /* 0x000000b3b08b723e */ /* 0x020fe400000000ff */
[----:B------:R-:W2:Y:S01]  /*f1f0*/  MUFU.EX2 R2, R155 ;  /* 0x0000009b00027308 */ /* 0x000ea20000000800 */
[----:B------:R-:W-:Y:S04]  /*f200*/  F2FP.PACK_AB R169, R175, R174 ;  /* 0x000000aeafa9723e */ /* 0x000fe800000000ff */
[C---:B------:R-:W-:Y:S05]  /*f210*/  HMMA.16816.F32 R4, R136.reuse, R140, R4 ;  /* 0x0000008c8804723c */ /* 0x040fea0000001804 */
[----:B------:R-:W3:Y:S03]  /*f220*/  MUFU.EX2 R135, R154 ;  /* 0x0000009a00877308 */ /* 0x000ee60000000800 */
[C---:B------:R-:W-:Y:S01]  /*f230*/  HMMA.16816.F32 R8, R136.reuse, R142, R8 ;  /* 0x0000008e8808723c */ /* 0x040fe20000001808 */
[----:B------:R-:W5:Y:S03]  /*f240*/  LDSM.16.MT88.4 R140, [R240+0x800] ;  /* 0x00080000f08c783b */ /* 0x000f660000004200 */
[----:B-1----:R-:W-:Y:S03]  /*f250*/  FADD.FTZ R0, R132, R0 ;  /* 0x0000000084007221 */ /* 0x002fe60000010000 */
[----:B------:R-:W1:Y:S01]  /*f260*/  MUFU.EX2 R134, R159 ;  /* 0x0000009f00867308 */ /* 0x000e620000000800 */
[C---:B------:R-:W-:Y:S04]  /*f270*/  HMMA.16816.F32 R12, R136.reuse, R144, R12 ;  /* 0x00000090880c723c */ /* 0x040fe8000000180c */
[C---:B--2---:R-:W-:Y:S01]  /*f280*/  F2FP.PACK_AB R168, R2.reuse, R132 ;  /* 0x0000008402a8723e */ /* 0x044fe200000000ff */
[----:B------:R-:W-:Y:S02]  /*f290*/  FADD.FTZ R0, R2, R0 ;  /* 0x0000000002007221 */ /* 0x000fe40000010000 */
[----:B------:R-:W-:Y:S01]  /*f2a0*/  FADD.FTZ R2, R156, R148 ;  /* 0x000000949c027221 */ /* 0x000fe20000010000 */
[C---:B------:R-:W-:Y:S01]  /*f2b0*/  HMMA.16816.F32 R16, R136.reuse, R146, R16 ;  /* 0x000000928810723c */ /* 0x040fe20000001810 */
[----:B------:R-:W2:Y:S01]  /*f2c0*/  LDSM.16.MT88.4 R144, [R242+0x800] ;  /* 0x00080000f290783b */ /* 0x000ea20000004200 */
[----:B------:R-:W4:Y:S02]  /*f2d0*/  MUFU.EX2 R173, R158 ;  /* 0x0000009e00ad7308 */ /* 0x000f240000000800 */
[----:B---3--:R-:W-:Y:S05]  /*f2e0*/  FADD.FTZ R0, R135, R0 ;  /* 0x0000000087007221 */ /* 0x008fea0000010000 */
[----:B------:R-:W-:Y:S03]  /*f2f0*/  LDSM.16.MT88.4 R152, [R239+0x1000] ;  /* 0x00100000ef98783b */ /* 0x000fe60000004200 */
[C---:B-1----:R-:W-:Y:S01]  /*f300*/  FADD.FTZ R0, R134.reuse, R0 ;  /* 0x0000000086007221 */ /* 0x042fe20000010000 */
[----:B------:R-:W-:Y:S02]  /*f310*/  F2FP.PACK_AB R170, R134, R135 ;  /* 0x0000008786aa723e */ /* 0x000fe400000000ff */
[----:B------:R-:W-:Y:S02]  /*f320*/  MOV R134, R151 ;  /* 0x0000009700867202 */ /* 0x000fe40000000f00 */
[----:B------:R1:W-:Y:S01]  /*f330*/  STL [R1+0x60], R0 ;  /* 0x0000600001007387 */ /* 0x0003e20000100800 */
[----:B------:R-:W-:Y:S03]  /*f340*/  MOV R135, R150 ;  /* 0x0000009600877202 */ /* 0x000fe60000000f00 */
[----:B------:R-:W3:Y:S01]  /*f350*/  LDL.LU R132, [R1+0x3c] ;  /* 0x00003c0001847983 */ /* 0x000ee20000300800 */
[C---:B-----5:R-:W-:Y:S03]  /*f360*/  HMMA.16816.F32 R20, R136.reuse, R140, R20 ;  /* 0x0000008c8814723c */ /* 0x060fe60000001814 */
[----:B----4-:R-:W-:Y:S05]  /*f370*/  F2FP.PACK_AB R171, R173, R172 ;  /* 0x000000acadab723e */ /* 0x010fea00000000ff */
[C---:B------:R-:W-:Y:S01]  /*f380*/  HMMA.16816.F32 R24, R136.reuse, R142, R24 ;  /* 0x0000008e8818723c */ /* 0x040fe20000001818 */
[----:B------:R-:W4:Y:S07]  /*f390*/  LDSM.16.MT88.4 R140, [R239+0x2000] ;  /* 0x00200000ef8c783b */ /* 0x000f2e0000004200 */
[C---:B--2---:R-:W-:Y:S04]  /*f3a0*/  HMMA.16816.F32 R28, R136.reuse, R144, R28 ;  /* 0x00000090881c723c */ /* 0x044fe8000000181c */
[----:B-1----:R-:W-:Y:S04]  /*f3b0*/  FADD.FTZ R0, R149, R2 ;  /* 0x0000000295007221 */ /* 0x002fe80000010000 */
[C---:B------:R-:W-:Y:S01]  /*f3c0*/  HMMA.16816.F32 R32, R136.reuse, R146, R32 ;  /* 0x000000928820723c */ /* 0x040fe20000001820 */
[----:B------:R-:W1:Y:S03]  /*f3d0*/  LDSM.16.MT88.4 R144, [R241+0x2000] ;  /* 0x00200000f190783b */ /* 0x000e660000004200 */
[----:B------:R-:W-:Y:S04]  /*f3e0*/  FADD.FTZ R0, R135, R0 ;  /* 0x0000000087007221 */ /* 0x000fe80000010000 */
[----:B------:R-:W-:Y:S04]  /*f3f0*/  FADD.FTZ R0, R134, R0 ;  /* 0x0000000086007221 */ /* 0x000fe80000010000 */
[----:B------:R-:W-:Y:S04]  /*f400*/  FADD.FTZ R0, R178, R0 ;  /* 0x00000000b2007221 */ /* 0x000fe80000010000 */
[----:B------:R-:W-:Y:S04]  /*f410*/  FADD.FTZ R0, R179, R0 ;  /* 0x00000000b3007221 */ /* 0x000fe80000010000 */
[----:B------:R-:W-:Y:S04]  /*f420*/  FADD.FTZ R0, R176, R0 ;  /* 0x00000000b0007221 */ /* 0x000fe80000010000 */
[----:B------:R-:W-:Y:S01]  /*f430*/  FADD.FTZ R0, R174, R0 ;  /* 0x00000000ae007221 */ /* 0x000fe20000010000 */
[C---:B----4-:R-:W-:Y:S03]  /*f440*/  HMMA.16816.F32 R36, R136.reuse, R140, R36 ;  /* 0x0000008c8824723c */ /* 0x050fe60000001824 */
[----:B------:R-:W-:Y:S04]  /*f450*/  FADD.FTZ R0, R175, R0 ;  /* 0x00000000af007221 */ /* 0x000fe80000010000 */
[----:B------:R-:W-:Y:S01]  /*f460*/  FADD.FTZ R2, R172, R0 ;  /* 0x00000000ac027221 */ /* 0x000fe20000010000 */
[C---:B------:R-:W-:Y:S01]  /*f470*/  HMMA.16816.F32 R40, R136.reuse, R142, R40 ;  /* 0x0000008e8828723c */ /* 0x040fe20000001828 */
[----:B------:R-:W2:Y:S03]  /*f480*/  LDSM.16.MT88.4 R140, [R240+0x2000] ;  /* 0x00200000f08c783b */ /* 0x000ea60000004200 */
[----:B------:R-:W-:Y:S04]  /*f490*/  FADD.FTZ R2, R173, R2 ;  /* 0x00000002ad027221 */ /* 0x000fe80000010000 */
        /* <DEDUP_REMOVED lines=27> */
[C---:B--2---:R-:W-:Y:S04]  /*f650*/  HMMA.16816.F32 R116, R136.reuse, R140, R116 ;  /* 0x0000008c8874723c */ /* 0x044fe80000001874 */
[C---:B---3--:R-:W-:Y:S02]  /*f660*/  IADD3 R0, R132.reuse, -0x1, RZ ;  /* 0xffffffff84007810 */ /* 0x048fe40007ffe0ff */
[----:B------:R-:W-:Y:S02]  /*f670*/  ISETP.GT.AND P0, PT, R132, R177, PT ;  /* 0x000000b18400720c */ /* 0x000fe40003f04270 */
[C---:B------:R-:W-:Y:S01]  /*f680*/  HMMA.16816.F32 R120, R136.reuse, R142, R120 ;  /* 0x0000008e8878723c */ /* 0x040fe20000001878 */
[----:B------:R-:W-:Y:S03]  /*f690*/  STL [R1+0x3c], R0 ;  /* 0x00003c0001007387 */ /* 0x000fe60000100800 */
[----:B------:R-:W-:Y:S01]  /*f6a0*/  MOV R132, R3 ;  /* 0x0000000300847202 */ /* 0x000fe20000000f00 */
[----:B------:R-:W-:Y:S03]  /*f6b0*/  STL [R1+0x5c], R2 ;  /* 0x00005c0201007387 */ /* 0x000fe60000100800 */
[C---:B-1----:R-:W-:Y:S08]  /*f6c0*/  HMMA.16816.F32 R124, R136.reuse, R144, R124 ;  /* 0x00000090887c723c */ /* 0x042ff0000000187c */
        /* <DEDUP_REMOVED lines=49> */
.L_x_533:
[----:B------:R-:W2:Y:S04]  /*f9e0*/  LDL R2, [R1+0x70] ;  /* 0x0000700001027983 */ /* 0x000ea80000100800 */
[----:B------:R-:W2:Y:S02]  /*f9f0*/  LDL R0, [R1+0x3c] ;  /* 0x00003c0001007983 */ /* 0x000ea40000100800 */
[----:B--2---:R-:W-:-:S13]  /*fa00*/  ISETP.GE.AND P0, PT, R0, R2, PT ;  /* 0x000000020000720c */ /* 0x004fda0003f06270 */
[----:B------:R-:W-:Y:S05]  /*fa10*/  @!P0 BRA `(.L_x_547) ;  /* 0x0000407000008947 */ /* 0x000fea0003800000 */
[----:B------:R-:W-:Y:S02]  /*fa20*/  MOV R135, R132 ;  /* 0x0000008400877202 */ /* 0x000fe40000000f00 */
[----:B------:R-:W-:Y:S02]  /*fa30*/  MOV R134, R133 ;  /* 0x0000008500867202 */ /* 0x000fe40000000f00 */
.L_x_569:
[----:B-1----:R-:W2:Y:S01]  /*fa40*/  LDL R4, [R1+0x38] ;  /* 0x0000380001047983 */ /* 0x002ea20000100800 */
[----:B------:R-:W-:Y:S04]  /*fa50*/  DEPBAR.LE SB0, 0x0 ;  /* 0x000080000000791a */ /* 0x000fe80000000000 */
[----:B------:R-:W3:Y:S01]  /*fa60*/  LDL R6, [R1+0xa8] ;  /* 0x0000a80001067983 */ /* 0x000ee20000100800 */
[----:B------:R-:W-:Y:S03]  /*fa70*/  WARPSYNC 0xffffffff ;  /* 0xffffffff00007948 */ /* 0x000fe60003800000 */
[----:B------:R-:W4:Y:S04]  /*fa80*/  LDL R7, [R1+0x28] ;  /* 0x0000280001077983 */ /* 0x000f280000100800 */
[----:B------:R-:W5:Y:S04]  /*fa90*/  LDL.64 R8, [R1+0xa0] ;  /* 0x0000a00001087983 */ /* 0x000f680000100a00 */
[----:B------:R-:W3:Y:S04]  /*faa0*/  LDL R12, [R1+0x4] ;  /* 0x00000400010c7983 */ /* 0x000ee80000100800 */
[----:B------:R-:W5:Y:S04]  /*fab0*/  LDL R5, [R1+0x8] ;  /* 0x0000080001057983 */ /* 0x000f680000100800 */
[----:B------:R-:W-:Y:S06]  /*fac0*/  BAR.SYNC.DEFER_BLOCKING 0x0 ;  /* 0x0000000000007b1d */ /* 0x000fec0000010000 */
[----:B------:R1:W1:Y:S04]  /*fad0*/  LDSM.16.M88.4 R16, [R236+0x800] ;  /* 0x00080000ec10783b */ /* 0x0002680000000200 */
[----:B------:R1:W1:Y:S04]  /*fae0*/  LDSM.16.M88.4 R24, [R236+0x1000] ;  /* 0x00100000ec18783b */ /* 0x0002680000000200 */
[----:B------:R1:W1:Y:S01]  /*faf0*/  LDSM.16.M88.4 R168, [R243] ;  /* 0x00000000f3a8783b */ /* 0x0002620000000200 */
[----:B--2---:R-:W-:Y:S01]  /*fb00*/  IMAD.WIDE.U32 R2, R4, c[0x0][0x208], RZ ;  /* 0x0000820004027a25 */ /* 0x004fe200078e00ff */
[----:B------:R-:W-:Y:S05]  /*fb10*/  SHF.R.S32.HI R0, RZ, 0x1f, R4 ;  /* 0x0000001fff007819 */ /* 0x000fea0000011404 */
[----:B------:R-:W-:Y:S04]  /*fb20*/  IMAD R0, R0, c[0x0][0x208], RZ ;  /* 0x0000820000007a24 */ /* 0x000fe800078e02ff */
[----:B------:R-:W-:Y:S01]  /*fb30*/  IMAD R0, R4, c[0x0][0x20c], R0 ;  /* 0x0000830004007a24 */ /* 0x000fe200078e0200 */
[----:B----4-:R-:W-:Y:S04]  /*fb40*/  SHF.R.S32.HI R4, RZ, 0x1f, R7 ;  /* 0x0000001fff047819 */ /* 0x010fe80000011407 */
[----:B------:R-:W-:Y:S01]  /*fb50*/  IADD3 R3, R3, R0, RZ ;  /* 0x0000000003037210 */ /* 0x000fe20007ffe0ff */
[----:B------:R-:W-:Y:S01]  /*fb60*/  IMAD R4, R4, c[0x0][0x218], RZ ;  /* 0x0000860004047a24 */ /* 0x000fe200078e02ff */
[----:B---3--:R2:W3:Y:S03]  /*fb70*/  LDSM.16.M88.4 R172, [R12] ;  /* 0x000000000cac783b */ /* 0x0084e60000000200 */
[C---:B------:R-:W-:Y:S01]  /*fb80*/  IMAD.WIDE.U32 R2, R7.reuse, c[0x0][0x218], R2 ;  /* 0x0000860007027a25 */ /* 0x040fe200078e0002 */
[----:B-----5:R2:W4:Y:S03]  /*fb90*/  LDSM.16.M88.4 R176, [R5] ;  /* 0x0000000005b0783b */ /* 0x0205260000000200 */
[----:B------:R-:W-:Y:S01]  /*fba0*/  IMAD R4, R7, c[0x0][0x21c], R4 ;  /* 0x0000870007047a24 */ /* 0x000fe200078e0204 */
[----:B------:R-:W-:Y:S02]  /*fbb0*/  IADD3 R0, P0, R8, R2, RZ ;  /* 0x0000000208007210 */ /* 0x000fe40007f1e0ff */
[----:B------:R2:W1:Y:S02]  /*fbc0*/  LDSM.16.M88.4 R8, [R236] ;  /* 0x00000000ec08783b */ /* 0x0004640000000200 */
[----:B------:R-:W-:Y:S02]  /*fbd0*/  IADD3.X R2, R6, R3, R4, P0, !PT ;  /* 0x0000000306027210 */ /* 0x000fe400007fe404 */
[C---:B------:R-:W-:Y:S04]  /*fbe0*/  LEA R7, P0, R0.reuse, c[0x0][0x1f8], 0x1 ;  /* 0x00007e0000077a11 */ /* 0x040fe800078008ff */
[----:B------:R-:W-:Y:S01]  /*fbf0*/  LEA.HI.X R6, R0, c[0x0][0x1fc], R2, 0x1, P0 ;  /* 0x00007f0000067a11 */ /* 0x000fe200000f0c02 */
[----:B------:R-:W-:-:S06]  /*fc00*/  BRA.DIV ~URZ, `(.L_x_548) ;  /* 0x0000b6827f007947 */ /* 0x000fcc000b800000 */
[----:B------:R2:W4:Y:S02]  /*fc10*/  SHFL.IDX PT, R0, R6, RZ, 0x181f ;  /* 0x00181fff06007589 */ /* 0x00052400000e0000 */
.L_x_663:
[----:B--2---:R-:W2:Y:S01]  /*fc20*/  LDL R5, [R1+0x40] ;  /* 0x0000400001057983 */ /* 0x004ea20000100800 */
[----:B------:R-:W-:Y:S03]  /*fc30*/  BSSY B0, `(.L_x_549) ;  /* 0x000003e000007945 */ /* 0x000fe60003800000 */
[----:B------:R-:W5:Y:S04]  /*fc40*/  LDL R4, [R1+0xc4] ;  /* 0x0000c40001047983 */ /* 0x000f680000100800 */
        /* <DEDUP_REMOVED lines=11> */
[----:B------:R-:W5:Y:S01]  /*fd00*/  SHFL.IDX PT, R2, R7, RZ, 0x181f ;  /* 0x00181fff07027589 */ /* 0x000f6200000e0000 */
[----:B--2---:R-:W-:Y:S02]  /*fd10*/  ISETP.GE.AND P5, PT, R5, c[0x0][0x1d4], PT ;  /* 0x0000750005007a0c */ /* 0x004fe40003fa6270 */
[----:B-----5:R-:W-:Y:S05]  /*fd20*/  IADD3 R4, P0, R2, R4, RZ ;  /* 0x0000000402047210 */ /* 0x020fea0007f1e0ff */
[----:B----4-:R-:W-:Y:S06]  /*fd30*/  IMAD.X R5, R0, 0x1, R133, P0 ;  /* 0x0000000100057824 */ /* 0x010fec00000e0685 */
[----:B------:R-:W-:Y:S01]  /*fd40*/  @!PT LDS RZ, [RZ] ;  /* 0x00000000fffff984 */ /* 0x000fe20000000800 */
[----:B------:R-:W-:Y:S01]  /*fd50*/  @!PT LDS RZ, [RZ] ;  /* 0x00000000fffff984 */ /* 0x000fe20000000800 */
[----:B---3--:R2:W-:Y:S01]  /*fd60*/  LDGSTS.E.BYPASS.LTC128B.128 [R12+0x4080], [R4.64], !P5 ;  /* 0x04080000040c7fae */ /* 0x0085e2000e901d46 */
[----:B------:R-:W-:Y:S02]  /*fd70*/  ISETP.GE.AND P4, PT, R22, c[0x0][0x1d4], PT ;  /* 0x0000750016007a0c */ /* 0x000fe40003f86270 */
[----:B------:R-:W-:Y:S02]  /*fd80*/  ISETP.GE.AND P3, PT, R14, c[0x0][0x1d4], PT ;  /* 0x000075000e007a0c */ /* 0x000fe40003f66270 */
[----:B------:R-:W3:Y:S01]  /*fd90*/  S2R R14, SR_TID.X ;  /* 0x00000000000e7919 */ /* 0x000ee20000002100 */
[----:B------:R-:W-:Y:S02]  /*fda0*/  ISETP.GE.AND P2, PT, R13, c[0x0][0x1d4], PT ;  /* 0x000075000d007a0c */ /* 0x000fe40003f46270 */
[----:B--2---:R-:W-:Y:S05]  /*fdb0*/  IADD3 R4, P0, R2, R132, RZ ;  /* 0x0000008402047210 */ /* 0x004fea0007f1e0ff */
[----:B------:R-:W-:Y:S05]  /*fdc0*/  IMAD.X R5, R0, 0x1, R23, P0 ;  /* 0x0000000100057824 */ /* 0x000fea00000e0617 */
[----:B------:R2:W-:Y:S01]  /*fdd0*/  LDGSTS.E.BYPASS.LTC128B.128 [R12+0x5880], [R4.64], !P4 ;  /* 0x05880000040c7fae */ /* 0x0005e2000e101d46 */
[----:B---3--:R-:W-:Y:S02]  /*fde0*/  ISETP.GT.AND P1, PT, R14, 0x7f, PT ;  /* 0x0000007f0e00780c */ /* 0x008fe40003f24270 */
[----:B--2---:R-:W-:Y:S05]  /*fdf0*/  IADD3 R4, P0, R2, R21, RZ ;  /* 0x0000001502047210 */ /* 0x004fea0007f1e0ff */
[----:B------:R-:W-:Y:S01]  /*fe00*/  IMAD.X R5, R0, 0x1, R20, P0 ;  /* 0x0000000100057824 */ /* 0x000fe200000e0614 */
[----:B------:R-:W-:Y:S04]  /*fe10*/  IADD3 R2, P0, R2, R3, RZ ;  /* 0x0000000302027210 */ /* 0x000fe80007f1e0ff */
[----:B------:R2:W-:Y:S01]  /*fe20*/  LDGSTS.E.BYPASS.LTC128B.128 [R12+0x7080], [R4.64], !P3 ;  /* 0x07080000040c7fae */ /* 0x0005e2000d901d46 */
[----:B------:R-:W-:Y:S05]  /*fe30*/  IMAD.X R3, R0, 0x1, R15, P0 ;  /* 0x0000000100037824 */ /* 0x000fea00000e060f */
[----:B------:R2:W-:Y:S01]  /*fe40*/  LDGSTS.E.BYPASS.LTC128B.128 [R12+0x8880], [R2.64], !P2 ;  /* 0x08880000020c7fae */ /* 0x0005e2000d101d46 */
[----:B------:R-:W-:-:S05]  /*fe50*/  @P1 BRA `(.L_x_550) ;  /* 0x000001b000001947 */ /* 0x000fca0003800000 */
[----:B------:R-:W-:-:S05]  /*fe60*/  BRA.DIV ~URZ, `(.L_x_551) ;  /* 0x0000b4b27f007947 */ /* 0x000fca000b800000 */
[----:B--2---:R2:W3:Y:S04]  /*fe70*/  SHFL.IDX PT, R4, R6, 0x1, 0x181f ;  /* 0x00381f0006047f89 */ /* 0x0044e800000e0000 */
[----:B------:R2:W4:Y:S02]  /*fe80*/  SHFL.IDX PT, R0, R7, 0x1, 0x181f ;  /* 0x00381f0007007f89 */ /* 0x00052400000e0000 */
.L_x_664:
[----:B--2---:R-:W2:Y:S04]  /*fe90*/  LDL R6, [R1+0xc4] ;  /* 0x0000c40001067983 */ /* 0x004ea80000100800 */
[----:B------:R-:W5:Y:S04]  /*fea0*/  LDL R3, [R1+0x44] ;  /* 0x0000440001037983 */ /* 0x000f680000100800 */
[----:B----4-:R-:W4:Y:S04]  /*feb0*/  LDL R2, [R1+0xd0] ;  /* 0x0000d00001027983 */ /* 0x010f280000100800 */
[----:B---3--:R-:W3:Y:S04]  /*fec0*/  LDL R20, [R1+0x48] ;  /* 0x0000480001147983 */ /* 0x008ee80000100800 */
[----:B------:R-:W3:Y:S04]  /*fed0*/  LDL R5, [R1+0x1c] ;  /* 0x00001c0001057983 */ /* 0x000ee80000100800 */
[----:B------:R-:W3:Y:S04]  /*fee0*/  LDL R15, [R1+0xbc] ;  /* 0x0000bc00010f7983 */ /* 0x000ee80000100800 */
[----:B------:R-:W3:Y:S04]  /*fef0*/  LDL R14, [R1+0x4c] ;  /* 0x00004c00010e7983 */ /* 0x000ee80000100800 */
[----:B------:R-:W3:Y:S04]  /*ff00*/  LDL R13, [R1+0xb8] ;  /* 0x0000b800010d7983 */ /* 0x000ee80000100800 */
[----:B------:R-:W3:Y:S01]  /*ff10*/  LDL R12, [R1+0x50] ;  /* 0x00005000010c7983 */ /* 0x000ee20000100800 */
[----:B--2---:R-:W-:Y:S05]  /*ff20*/  IADD3 R6, P0, R0, R6, RZ ;  /* 0x0000000600067210 */ /* 0x004fea0007f1e0ff */
[----:B-----5:R-:W-:Y:S01]  /*ff30*/  IMAD.X R7, R4, 0x1, R3, P0 ;  /* 0x0000000104077824 */ /* 0x020fe200000e0603 */
[----:B----4-:R-:W-:Y:S05]  /*ff40*/  IADD3 R2, P0, R0, R2, RZ ;  /* 0x0000000200027210 */ /* 0x010fea0007f1e0ff */
[----:B---3--:R-:W-:Y:S01]  /*ff50*/  IMAD.X R3, R4, 0x1, R20, P0 ;  /* 0x0000000104037824 */ /* 0x008fe200000e0614 */
        /* <DEDUP_REMOVED lines=11> */
.L_x_550:
[----:B------:R-:W-:Y:S05]  /*10010*/  BSYNC B0 ;  /* 0x0000000000007941 */ /* 0x000fea0003800000 */
.L_x_549:
        /* <DEDUP_REMOVED lines=161> */
[----:B------:R-:W2:Y:S01]  /*10a30*/  MUFU.TANH R0, R3 ;  /* 0x0000000300007308 */ /* 0x000ea20000002400 */
[----:B-1----:R1:W-:Y:S04]  /*10a40*/  STL [R1+0x2c], R2 ;  /* 0x00002c0201007387 */ /* 0x0023e80000100800 */
[----:B------:R-:W3:Y:S04]  /*10a50*/  LDL R8, [R1+0x70] ;  /* 0x0000700001087983 */ /* 0x000ee80000100800 */
[----:B------:R-:W3:Y:S04]  /*10a60*/  LDL R168, [R1+0x3c] ;  /* 0x00003c0001a87983 */ /* 0x000ee80000100800 */
[----:B--2---:R2:W-:Y:S01]  /*10a70*/  STL [R1+0x24], R0 ;  /* 0x0000240001007387 */ /* 0x0045e20000100800 */
        /* <DEDUP_REMOVED lines=22> */
[----:B---3--:R-:W-:Y:S01]  /*10be0*/  ISETP.GT.AND P0, PT, R168, R8, PT ;  /* 0x00000008a800720c */ /* 0x008fe20003f04270 */
        /* <DEDUP_REMOVED lines=13> */
[----:B------:R-:W-:Y:S02]  /*10cc0*/  IMAD.MOV.U32 R2, RZ, RZ, c[0x0][0x2b8] ;  /* 0x0000ae00ff027624 */ /* 0x000fe400078e00ff */
[----:B------:R-:W-:Y:S01]  /*10cd0*/  IMAD.MOV.U32 R6, RZ, RZ, RZ ;  /* 0x000000ffff067224 */ /* 0x000fe200078e00ff */
[----:B------:R-:W3:Y:S02]  /*10ce0*/  LDL R9, [R1+0x178] ;  /* 0x0001780001097983 */ /* 0x000ee40000100800 */
[----:B------:R-:W-:Y:S02]  /*10cf0*/  ISETP.NE.AND P6, PT, R2, 0x1, PT ;  /* 0x000000010200780c */ /* 0x000fe40003fc5270 */
[----:B------:R-:W4:Y:S04]  /*10d00*/  LDL.64 R4, [R1+0x98] ;  /* 0x0000980001047983 */ /* 0x000f280000100a00 */
[----:B------:R-:W5:Y:S04]  /*10d10*/  LDL R8, [R1+0xac] ;  /* 0x0000ac0001087983 */ /* 0x000f680000100800 */
[----:B------:R-:W4:Y:S04]  /*10d20*/  LDL.64 R16, [R1+0x90] ;  /* 0x0000900001107983 */ /* 0x000f280000100a00 */
[----:B------:R-:W4:Y:S01]  /*10d30*/  LDL R7, [R1+0x88] ;  /* 0x0000880001077983 */ /* 0x000f220000100800 */
[----:B---3--:R-:W-:Y:S01]  /*10d40*/  ISETP.GT.AND P1, PT, R9, 0x2f, PT ;  /* 0x0000002f0900780c */ /* 0x008fe20003f24270 */
[----:B--2---:R-:W-:Y:S05]  /*10d50*/  IMAD R2, R168, 0x30, R3 ;  /* 0x00000030a8027824 */ /* 0x004fea00078e0203 */
[----:B------:R-:W-:Y:S05]  /*10d60*/  IADD3 R2, R2, -0x30, R9 ;  /* 0xffffffd002027810 */ /* 0x000fea0007ffe009 */
[----:B------:R-:W-:Y:S04]  /*10d70*/  @P6 IMAD.HI.U32 R3, R2, c[0x0][0x2bc], RZ ;  /* 0x0000af0002036a27 */ /* 0x000fe800078e00ff */
[----:B-1----:R-:W-:Y:S01]  /*10d80*/  IMAD.MOV.U32 R0, RZ, RZ, R2 ;  /* 0x000000ffff007224 */ /* 0x002fe200078e0002 */
[----:B------:R-:W-:Y:S04]  /*10d90*/  @P6 SHF.R.U32.HI R0, RZ, c[0x0][0x2c0], R3 ;  /* 0x0000b000ff006a19 */ /* 0x000fe80000011603 */
[C---:B----4-:R-:W-:Y:S04]  /*10da0*/  @!P1 IADD3 R3, P0, R0.reuse, R4, RZ ;  /* 0x0000000400039210 */ /* 0x050fe80007f1e0ff */
[----:B-----5:R-:W-:Y:S01]  /*10db0*/  @!P1 LEA.HI.X.SX32 R5, R0, R8, 0x1, P0 ;  /* 0x0000000800059211 */ /* 0x020fe200000f0eff */
[----:B------:R-:W-:Y:S01]  /*10dc0*/  IMAD.MOV R0, RZ, RZ, -R0 ;  /* 0x000000ffff007224 */ /* 0x000fe200078e0a00 */
[C---:B------:R-:W-:Y:S03]  /*10dd0*/  @!P1 LEA R4, P0, R3.reuse, c[0x0][0x2a0], 0x2 ;  /* 0x0000a80003049a11 */ /* 0x040fe600078010ff */
[----:B------:R-:W-:Y:S01]  /*10de0*/  IMAD R8, R0, c[0x0][0x2b8], R2 ;  /* 0x0000ae0000087a24 */ /* 0x000fe200078e0202 */
[----:B------:R-:W-:Y:S03]  /*10df0*/  @!P1 LEA.HI.X R5, R3, c[0x0][0x2a4], R5, 0x2, P0 ;  /* 0x0000a90003059a11 */ /* 0x000fe600000f1405 */
[----:B------:R-:W-:Y:S01]  /*10e00*/  IMAD.WIDE.U32 R2, R8, c[0x0][0x1e0], RZ ;  /* 0x0000780008027a25 */ /* 0x000fe200078e00ff */
[----:B------:R-:W-:Y:S01]  /*10e10*/  SHF.R.S32.HI R0, RZ, 0x1f, R8 ;  /* 0x0000001fff007819 */ /* 0x000fe20000011408 */
[----:B------:R-:W2:Y:S04]  /*10e20*/  @!P1 LDG.E R6, [R4.64] ;  /* 0x0000000604069981 */ /* 0x000ea8000c1e1900 */
[----:B------:R1:W-:Y:S01]  /*10e30*/  STL [R1+0x38], R8 ;  /* 0x0000380801007387 */ /* 0x0003e20000100800 */
[----:B------:R-:W-:Y:S04]  /*10e40*/  IMAD R0, R0, c[0x0][0x1e0], RZ ;  /* 0x0000780000007a24 */ /* 0x000fe800078e02ff */
[----:B------:R-:W-:Y:S04]  /*10e50*/  IMAD R0, R8, c[0x0][0x1e4], R0 ;  /* 0x0000790008007a24 */ /* 0x000fe800078e0200 */
[----:B------:R-:W-:Y:S01]  /*10e60*/  IMAD.IADD R3, R3, 0x1, R0 ;  /* 0x0000000103037824 */ /* 0x000fe200078e0200 */
[----:B-1----:R-:W1:Y:S01]  /*10e70*/  S2R R8, SR_TID.X ;  /* 0x0000000000087919 */ /* 0x002e620000002100 */
[----:B--2---:R-:W-:Y:S03]  /*10e80*/  SHF.R.S32.HI R0, RZ, 0x1f, R6 ;  /* 0x0000001fff007819 */ /* 0x004fe60000011406 */
[----:B------:R1:W-:Y:S01]  /*10e90*/  STL [R1+0x28], R6 ;  /* 0x0000280601007387 */ /* 0x0003e20000100800 */
[----:B------:R-:W-:Y:S04]  /*10ea0*/  IMAD.WIDE.U32 R2, R6, c[0x0][0x1f0], R2 ;  /* 0x00007c0006027a25 */ /* 0x000fe800078e0002 */
[----:B------:R-:W-:Y:S01]  /*10eb0*/  IMAD R4, R0, c[0x0][0x1f0], RZ ;  /* 0x00007c0000047a24 */ /* 0x000fe200078e02ff */
[----:B------:R-:W-:Y:S03]  /*10ec0*/  IADD3 R0, P0, R16, R2, RZ ;  /* 0x0000000210007210 */ /* 0x000fe60007f1e0ff */
[----:B------:R-:W-:Y:S05]  /*10ed0*/  IMAD R4, R6, c[0x0][0x1f4], R4 ;  /* 0x00007d0006047a24 */ /* 0x000fea00078e0204 */
[----:B------:R-:W-:Y:S02]  /*10ee0*/  IADD3.X R2, R7, R3, R4, P0, !PT ;  /* 0x0000000307027210 */ /* 0x000fe400007fe404 */
[----:B------:R-:W-:Y:S02]  /*10ef0*/  LEA R9, P0, R0, c[0x0][0x1c8], 0x1 ;  /* 0x0000720000097a11 */ /* 0x000fe400078008ff */
[----:B-1----:R-:W-:Y:S04]  /*10f00*/  SHF.R.S32.HI R6, RZ, 0x1f, R8 ;  /* 0x0000001fff067819 */ /* 0x002fe80000011408 */
[----:B------:R-:W-:Y:S02]  /*10f10*/  LEA.HI R6, R6, R8, RZ, 0x3 ;  /* 0x0000000806067211 */ /* 0x000fe400078f18ff */
[----:B------:R-:W-:Y:S02]  /*10f20*/  LEA.HI.X R8, R0, c[0x0][0x1cc], R2, 0x1, P0 ;  /* 0x0000730000087a11 */ /* 0x000fe400000f0c02 */
[----:B------:R-:W-:Y:S04]  /*10f30*/  SHF.R.S32.HI R6, RZ, 0x3, R6 ;  /* 0x00000003ff067819 */ /* 0x000fe80000011406 */
[----:B------:R-:W-:Y:S04]  /*10f40*/  IADD3 R5, -R6, 0x30, RZ ;  /* 0x0000003006057810 */ /* 0x000fe80007ffe1ff */
[----:B------:R-:W-:Y:S01]  /*10f50*/  ISETP.GE.AND P0, PT, R5, 0x1, PT ;  /* 0x000000010500780c */ /* 0x000fe20003f06270 */
[----:B------:R-:W-:-:S10]  /*10f60*/  BRA.DIV ~URZ, `(.L_x_554) ;  /* 0x0000a4c27f007947 */ /* 0x000fd4000b800000 */
[----:B------:R1:W2:Y:S02]  /*10f70*/  SHFL.IDX PT, R4, R8, RZ, 0x181f ;  /* 0x00181fff08047589 */ /* 0x0002a400000e0000 */
.L_x_665:
[----:B------:R-:W-:-:S05]  /*10f80*/  BRA.DIV ~URZ, `(.L_x_555) ;  /* 0x0000a5327f007947 */ /* 0x000fca000b800000 */
[----:B------:R3:W4:Y:S02]  /*10f90*/  SHFL.IDX PT, R0, R9, RZ, 0x181f ;  /* 0x00181fff09007589 */ /* 0x00072400000e0000 */
.L_x_666:
        /* <DEDUP_REMOVED lines=8> */
[----:B------:R-:W2:Y:S01]  /*11020*/  LDL R17, [R1+0x50] ;  /* 0x0000500001117983 */ /* 0x000ea20000100800 */
[----:B-----5:R-:W-:Y:S05]  /*11030*/  @P0 IADD3 R6, P1, R0, R6, RZ ;  /* 0x0000000600060210 */ /* 0x020fea0007f3e0ff */
[----:B---3--:R-:W-:Y:S01]  /*11040*/  @P0 IMAD.X R7, R4, 0x1, R3, P1 ;  /* 0x0000000104070824 */ /* 0x008fe200008e0603 */
[----:B----4-:R-:W-:Y:S05]  /*11050*/  @P0 IADD3 R2, P1, R0, R2, RZ ;  /* 0x0000000200020210 */ /* 0x010fea0007f3e0ff */
[----:B--2---:R-:W-:Y:S01]  /*11060*/  @P0 IMAD.X R3, R4, 0x1, R21, P1 ;  /* 0x0000000104030824 */ /* 0x004fe200008e0615 */
[----:B------:R-:W-:Y:S01]  /*11070*/  @!PT LDS RZ, [RZ] ;  /* 0x00000000fffff984 */ /* 0x000fe20000000800 */
[----:B------:R-:W-:Y:S01]  /*11080*/  @!PT LDS RZ, [RZ] ;  /* 0x00000000fffff984 */ /* 0x000fe20000000800 */
[----:B------:R-:W-:Y:S01]  /*11090*/  @!PT LDS RZ, [RZ] ;  /* 0x00000000fffff984 */ /* 0x000fe20000000800 */
[----:B------:R2:W-:Y:S04]  /*110a0*/  @P0 LDGSTS.E.BYPASS.LTC128B.128 [R16+0x14080], [R6.64], !P5 ;  /* 0x1408000006100fae */ /* 0x0005e8000e901d46 */
[----:B------:R3:W-:Y:S02]  /*110b0*/  @P0 LDGSTS.E.BYPASS.LTC128B.128 [R16+0x15880], [R2.64], !P4 ;  /* 0x1588000002100fae */ /* 0x0007e4000e101d46 */
[----:B---3--:R-:W-:Y:S05]  /*110c0*/  @P0 IADD3 R2, P1, R0, R20, RZ ;  /* 0x0000001400020210 */ /* 0x008fea0007f3e0ff */
[----:B------:R-:W-:Y:S05]  /*110d0*/  @P0 IMAD.X R3, R4, 0x1, R19, P1 ;  /* 0x0000000104030824 */ /* 0x000fea00008e0613 */
[----:B------:R3:W-:Y:S02]  /*110e0*/  @P0 LDGSTS.E.BYPASS.LTC128B.128 [R16+0x17080], [R2.64], !P3 ;  /* 0x1708000002100fae */ /* 0x0007e4000d901d46 */
[----:B---3--:R-:W-:Y:S05]  /*110f0*/  @P0 IADD3 R2, P1, R0, R18, RZ ;  /* 0x0000001200020210 */ /* 0x008fea0007f3e0ff */
[----:B------:R-:W-:Y:S05]  /*11100*/  @P0 IMAD.X R3, R4, 0x1, R17, P1 ;  /* 0x0000000104030824 */ /* 0x000fea00008e0611 */
[----:B------:R2:W-:Y:S01]  /*11110*/  @P0 LDGSTS.E.BYPASS.LTC128B.128 [R16+0x18880], [R2.64], !P2 ;  /* 0x1888000002100fae */ /* 0x0005e2000d101d46 */
[----:B------:R-:W-:Y:S01]  /*11120*/  ISETP.GE.AND P0, PT, R5, 0x21, PT ;  /* 0x000000210500780c */ /* 0x000fe20003f06270 */
[----:B------:R-:W-:-:S06]  /*11130*/  BRA.DIV ~URZ, `(.L_x_556) ;  /* 0x0000a4127f007947 */ /* 0x000fcc000b800000 */
[----:B------:R3:W4:Y:S04]  /*11140*/  SHFL.IDX PT, R4, R8, 0x1, 0x181f ;  /* 0x00381f0008047f89 */ /* 0x00072800000e0000 */
[----:B------:R3:W1:Y:S02]  /*11150*/  SHFL.IDX PT, R0, R9, 0x1, 0x181f ;  /* 0x00381f0009007f89 */ /* 0x00066400000e0000 */
.L_x_667:
        /* <DEDUP_REMOVED lines=8> */
[----:B-1----:R-:W4:Y:S01]  /*111e0*/  LDL R8, [R1+0x50] ;  /* 0x0000500001087983 */ /* 0x002f220000100800 */
[----:B--2---:R-:W-:Y:S05]  /*111f0*/  @P0 IADD3 R6, P1, R0, R6, RZ ;  /* 0x0000000600060210 */ /* 0x004fea0007f3e0ff */
[----:B-----5:R-:W-:Y:S01]  /*11200*/  @P0 IMAD.X R7, R4, 0x1, R3, P1 ;  /* 0x0000000104070824 */ /* 0x020fe200008e0603 */
[----:B---3--:R-:W-:Y:S05]  /*11210*/  @P0 IADD3 R2, P1, R0, R2, RZ ;  /* 0x0000000200020210 */ /* 0x008fea0007f3e0ff */
[----:B----4-:R-:W-:Y:S01]  /*11220*/  @P0 IMAD.X R3, R4, 0x1, R18, P1 ;  /* 0x0000000104030824 */ /* 0x010fe200008e0612 */
[----:B------:R-:W-:Y:S01]  /*11230*/  @!PT LDS RZ, [RZ] ;  /* 0x00000000fffff984 */ /* 0x000fe20000000800 */
[----:B------:R-:W-:Y:S01]  /*11240*/  @!PT LDS RZ, [RZ] ;  /* 0x00000000fffff984 */ /* 0x000fe20000000800 */
[----:B------:R-:W-:Y:S01]  /*11250*/  @!PT LDS RZ, [RZ] ;  /* 0x00000000fffff984 */ /* 0x000fe20000000800 */
[----:B------:R1:W-:Y:S04]  /*11260*/  @P0 LDGSTS.E.BYPASS.LTC128B.128 [R5+0x15080], [R6.64], !P5 ;  /* 0x1508000006050fae */ /* 0x0003e8000e901d46 */
[----:B------:R2:W-:Y:S02]  /*11270*/  @P0 LDGSTS.E.BYPASS.LTC128B.128 [R5+0x16880], [R2.64], !P4 ;  /* 0x1688000002050fae */ /* 0x0005e4000e101d46 */
[----:B--2---:R-:W-:Y:S05]  /*11280*/  @P0 IADD3 R2, P1, R0, R17, RZ ;  /* 0x0000001100020210 */ /* 0x004fea0007f3e0ff */
[----:B------:R-:W-:Y:S05]  /*11290*/  @P0 IMAD.X R3, R4, 0x1, R16, P1 ;  /* 0x0000000104030824 */ /* 0x000fea00008e0610 */
[----:B------:R2:W-:Y:S02]  /*112a0*/  @P0 LDGSTS.E.BYPASS.LTC128B.128 [R5+0x18080], [R2.64], !P3 ;  /* 0x1808000002050fae */ /* 0x0005e4000d901d46 */
[----:B--2---:R-:W-:Y:S05]  /*112b0*/  @P0 IADD3 R2, P1, R0, R9, RZ ;  /* 0x0000000900020210 */ /* 0x004fea0007f3e0ff */
[----:B------:R-:W-:Y:S05]  /*112c0*/  @P0 IMAD.X R3, R4, 0x1, R8, P1 ;  /* 0x0000000104030824 */ /* 0x000fea00008e0608 */
[----:B------:R1:W-:Y:S03]  /*112d0*/  @P0 LDGSTS.E.BYPASS.LTC128B.128 [R5+0x19880], [R2.64], !P2 ;  /* 0x1988000002050fae */ /* 0x0003e6000d101d46 */
.L_x_553:
[----:B------:R-:W-:Y:S05]  /*112e0*/  BSYNC B0 ;  /* 0x0000000000007941 */ /* 0x000fea0003800000 */
.L_x_552:
        /* <DEDUP_REMOVED lines=19> */
.L_x_668:
        /* <DEDUP_REMOVED lines=21> */
.L_x_560:
[----:B------:R-:W-:Y:S04]  /*11570*/  MOV R8, 0x1 ;  /* 0x0000000100087802 */ /* 0x000fe80000000f00 */
[----:B------:R-:W-:Y:S11]  /*11580*/  ISETP.NE.AND P0, PT, R8, c[0x0][0x32c], PT ;  /* 0x0000cb0008007a0c */ /* 0x000ff60003f05270 */
[----:B------:R-:W-:Y:S02]  /*11590*/  @!UPT UIADD3 URZ, URZ, URZ, URZ ;  /* 0x0000003f3f3ff290 */ /* 0x000fe4000fffe03f */
[----:B------:R-:W-:Y:S05]  /*115a0*/  @P0 IMAD.HI.U32 R8, R4, c[0x0][0x330], RZ ;  /* 0x0000cc0004080a27 */ /* 0x000fea00078e00ff */
[----:B------:R-:W-:Y:S02]  /*115b0*/  @P0 SHF.R.U32.HI R4, RZ, c[0x0][0x334], R8 ;  /* 0x0000cd00ff040a19 */ /* 0x000fe40000011608 */
.L_x_561:
[----:B------:R-:W-:Y:S05]  /*115c0*/  BSYNC B0 ;  /* 0x0000000000007941 */ /* 0x000fea0003800000 */
.L_x_559:
[----:B------:R-:W2:Y:S02]  /*115d0*/  LDL R8, [R1+0x7c] ;  /* 0x00007c0001087983 */ /* 0x000ea40000100800 */
[----:B--2---:R-:W-:Y:S04]  /*115e0*/  IMAD.IADD R8, R0, 0x1, -R8 ;  /* 0x0000000100087824 */ /* 0x004fe800078e0a08 */
[----:B------:R-:W-:Y:S05]  /*115f0*/  IMAD R4, R4, c[0x0][0x32c], R8 ;  /* 0x0000cb0004047a24 */ /* 0x000fea00078e0208 */
[----:B------:R-:W-:Y:S02]  /*11600*/  IMNMX R2, R2, R4, !PT ;  /* 0x0000000402027217 */ /* 0x000fe40007800200 */
[----:B------:R-:W-:Y:S04]  /*11610*/  IADD3 R4, R4, c[0x0][0x32c], RZ ;  /* 0x0000cb0004047a10 */ /* 0x000fe80007ffe0ff */
[----:B------:R-:W-:Y:S02]  /*11620*/  IMNMX R3, R3, R4, PT ;  /* 0x0000000403037217 */ /* 0x000fe40003800200 */
.L_x_558:
        /* <DEDUP_REMOVED lines=65> */
.L_x_669:
        /* <DEDUP_REMOVED lines=21> */
.L_x_565:
[----:B------:R-:W-:Y:S04]  /*11b90*/  MOV R5, 0x1 ;  /* 0x0000000100057802 */ /* 0x000fe80000000f00 */
[----:B------:R-:W-:Y:S11]  /*11ba0*/  ISETP.NE.AND P0, PT, R5, c[0x0][0x32c], PT ;  /* 0x0000cb0005007a0c */ /* 0x000ff60003f05270 */
[----:B------:R-:W-:Y:S02]  /*11bb0*/  @!UPT UIADD3 URZ, URZ, URZ, URZ ;  /* 0x0000003f3f3ff290 */ /* 0x000fe4000fffe03f */
[----:B------:R-:W-:Y:S05]  /*11bc0*/  @P0 IMAD.HI.U32 R5, R4, c[0x0][0x330], RZ ;  /* 0x0000cc0004050a27 */ /* 0x000fea00078e00ff */
[----:B------:R-:W-:Y:S02]  /*11bd0*/  @P0 SHF.R.U32.HI R4, RZ, c[0x0][0x334], R5 ;  /* 0x0000cd00ff040a19 */ /* 0x000fe40000011605 */
.L_x_566:
[----:B------:R-:W-:Y:S05]  /*11be0*/  BSYNC B0 ;  /* 0x0000000000007941 */ /* 0x000fea0003800000 */
.L_x_564:
[----:B------:R-:W2:Y:S02]  /*11bf0*/  LDL R5, [R1+0x7c] ;  /* 0x00007c0001057983 */ /* 0x000ea40000100800 */
[----:B--2---:R-:W-:Y:S04]  /*11c00*/  IMAD.IADD R0, R0, 0x1, -R5 ;  /* 0x0000000100007824 */ /* 0x004fe800078e0a05 */
[----:B------:R-:W-:Y:S05]  /*11c10*/  IMAD R0, R4, c[0x0][0x32c], R0 ;  /* 0x0000cb0004007a24 */ /* 0x000fea00078e0200 */
[----:B------:R-:W-:Y:S02]  /*11c20*/  IMNMX R2, R2, R0, !PT ;  /* 0x0000000002027217 */ /* 0x000fe40007800200 */
[----:B------:R-:W-:Y:S04]  /*11c30*/  IADD3 R0, R0, c[0x0][0x32c], RZ ;  /* 0x0000cb0000007a10 */ /* 0x000fe80007ffe0ff */
[----:B------:R-:W-:Y:S02]  /*11c40*/  IMNMX R3, R3, R0, PT ;  /* 0x0000000003037217 */ /* 0x000fe40003800200 */
.L_x_563:
        /* <DEDUP_REMOVED lines=74> */
.L_x_670:
[----:B-12---:R-:W-:Y:S01]  /*120f0*/  FMNMX.FTZ R4, R4, R0, !PT ;  /* 0x0000000004047209 */ /* 0x006fe20007810000 */
[----:B------:R-:W-:-:S05]  /*12100*/  BRA.DIV ~URZ, `(.L_x_568) ;  /* 0x000096b27f007947 */ /* 0x000fca000b800000 */
[----:B------:R-:W1:Y:S02]  /*12110*/  SHFL.BFLY PT, R0, R4, 0x1, 0x1f ;  /* 0x0c201f0004007f89 */ /* 0x000e6400000e0000 */
[----:B-1----:R-:W-:Y:S02]  /*12120*/  FMNMX.FTZ R133, R4, R0, !PT ;  /* 0x0000000004857209 */ /* 0x002fe40007810000 */
[----:B------:R-:W1:Y:S02]  /*12130*/  SHFL.BFLY PT, R0, R5, 0x2, 0x1f ;  /* 0x0c401f0005007f89 */ /* 0x000e6400000e0000 */
[----:B-1----:R-:W-:Y:S05]  /*12140*/  FMNMX.FTZ R4, R5, R0, !PT ;  /* 0x0000000005047209 */ /* 0x002fea0007810000 */
[----:B------:R1:W2:Y:S02]  /*12150*/  SHFL.BFLY PT, R0, R4, 0x1, 0x1f ;  /* 0x0c201f0004007f89 */ /* 0x0002a400000e0000 */
.L_x_671:
        /* <DEDUP_REMOVED lines=346> */
[----:B------:R-:W-:Y:S01]  /*13700*/  STL [R1+0x5c], R2 ;  /* 0x00005c0201007387 */ /* 0x000fe20000100800 */
[C---:B----4-:R-:W-:Y:S03]  /*13710*/  HMMA.16816.F32 R116, R136.reuse, R140, R116 ;  /* 0x0000008c8874723c */ /* 0x050fe60000001874 */
[----:B---3--:R-:W-:Y:S02]  /*13720*/  ISETP.GT.AND P0, PT, R132, R134, PT ;  /* 0x000000868400720c */ /* 0x008fe40003f04270 */
[----:B------:R-:W-:Y:S03]  /*13730*/  MOV R132, R3 ;  /* 0x0000000300847202 */ /* 0x000fe60000000f00 */
[C---:B------:R-:W-:Y:S04]  /*13740*/  HMMA.16816.F32 R120, R136.reuse, R142, R120 ;  /* 0x0000008e8878723c */ /* 0x040fe80000001878 */
[----:B------:R-:W-:Y:S04]  /*13750*/  MOV R134, R133 ;  /* 0x0000008500867202 */ /* 0x000fe80000000f00 */
        /* <DEDUP_REMOVED lines=49> */
[----:B------:R-:W-:Y:S07]  /*13a70*/  @!UPT UIADD3 URZ, URZ, URZ, URZ ;  /* 0x0000003f3f3ff290 */ /* 0x000fee000fffe03f */
[----:B------:R-:W-:-:S11]  /*13a80*/  @P0 BRA `(.L_x_569) ;  /* 0xffffbfb000000947 */ /* 0x000fd6000383ffff */
.L_x_547:
[----:B------:R-:W-:Y:S05]  /*13a90*/  BRA.DIV ~URZ, `(.L_x_570) ;  /* 0x00007df27f007947 */ /* 0x000fea000b800000 */
[----:B------:R-:W2:Y:S04]  /*13aa0*/  LDL R2, [R1+0x60] ;  /* 0x0000600001027983 */ /* 0x000ea80000100800 */
[----:B--2---:R2:W3:Y:S02]  /*13ab0*/  SHFL.BFLY PT, R0, R2, 0x2, 0x1f ;  /* 0x0c401f0002007f89 */ /* 0x0044e400000e0000 */
.L_x_672:
[----:B--2---:R-:W2:Y:S02]  /*13ac0*/  LDL.LU R2, [R1+0x60] ;  /* 0x0000600001027983 */ /* 0x004ea40000300800 */
[----:B--23--:R-:W-:Y:S01]  /*13ad0*/  FADD.FTZ R5, R0, R2 ;  /* 0x0000000200057221 */ /* 0x00cfe20000010000 */
[----:B------:R-:W-:Y:S05]  /*13ae0*/  BRA.DIV ~URZ, `(.L_x_571) ;  /* 0x00007df27f007947 */ /* 0x000fea000b800000 */
[----:B------:R-:W2:Y:S04]  /*13af0*/  LDL.LU R2, [R1+0x5c] ;  /* 0x00005c0001027983 */ /* 0x000ea80000300800 */
[----:B--2---:R-:W2:Y:S02]  /*13b00*/  SHFL.BFLY PT, R0, R2, 0x2, 0x1f ;  /* 0x0c401f0002007f89 */ /* 0x004ea400000e0000 */
[----:B-12---:R-:W-:-:S02]  /*13b10*/  FADD.FTZ R4, R0, R2 ;  /* 0x0000000200047221 */ /* 0x006fc40000010000 */
[----:B------:R-:W1:Y:S04]  /*13b20*/  SHFL.BFLY PT, R0, R5, 0x1, 0x1f ;  /* 0x0c201f0005007f89 */ /* 0x000e6800000e0000 */
[----:B------:R2:W3:Y:S01]  /*13b30*/  SHFL.BFLY PT, R3, R4, 0x1, 0x1f ;  /* 0x0c201f0004037f89 */ /* 0x0004e200000e0000 */
[----:B-1----:R-:W-:-:S05]  /*13b40*/  FADD.FTZ R5, R5, R0 ;  /* 0x0000000005057221 */ /* 0x002fca0000010000 */
.L_x_673:
        /* <DEDUP_REMOVED lines=148> */
.L_x_478:
[----:B---3--:R3:W5:Y:S04]  /*14490*/  LDL R6, [R1+0xc0] ;  /* 0x0000c00001067983 */ /* 0x0087680000100800 */
[----:B------:R-:W4:Y:S01]  /*144a0*/  S2R R2, SR_TID.X ;  /* 0x0000000000027919 */ /* 0x000f220000002100 */
[----:B------:R-:W-:Y:S01]  /*144b0*/  BSSY B0, `(.L_x_572) ;  /* 0x0000011000007945 */ /* 0x000fe20003800000 */
[----:B----4-:R-:W-:-:S13]  /*144c0*/  LOP3.LUT P0, RZ, R2, 0xff, RZ, 0xc0, !PT ;  /* 0x000000ff02ff7812 */ /* 0x010fda000780c0ff */
[----:B------:R-:W-:Y:S05]  /*144d0*/  @P0 BRA `(.L_x_573) ;  /* 0x000000e000000947 */ /* 0x000fea0003800000 */
[----:B---3--:R-:W3:Y:S01]  /*144e0*/  S2R R2, SR_LANEID ;  /* 0x0000000000027919 */ /* 0x008ee20000000000 */
[----:B------:R-:W-:Y:S01]  /*144f0*/  VOTEU.ANY UR4, UPT, PT ;  /* 0x0000000000047886 */ /* 0x000fe200038e0100 */
[----:B------:R-:W-:Y:S01]  /*14500*/  IMAD.MOV.U32 R4, RZ, RZ, c[0x0][0x560] ;  /* 0x00015800ff047624 */ /* 0x000fe200078e00ff */
[----:B------:R-:W3:Y:S01]  /*14510*/  FLO.U32 R3, UR4 ;  /* 0x0000000400037d00 */ /* 0x000ee200080e0000 */
[----:B------:R-:W-:Y:S01]  /*14520*/  IMAD.MOV.U32 R5, RZ, RZ, c[0x0][0x564] ;  /* 0x00015900ff057624 */ /* 0x000fe200078e00ff */
[----:B---3--:R-:W-:-:S06]  /*14530*/  ISETP.EQ.U32.AND P0, PT, R3, R2, PT ;  /* 0x000000020300720c */ /* 0x008fcc0003f02070 */
[----:B------:R-:W3:Y:S07]  /*14540*/  POPC R2, UR4 ;  /* 0x0000000400027d09 */ /* 0x000eee0008000000 */
[----:B---3--:R3:W4:Y:S04]  /*14550*/  @P0 ATOMG.E.ADD.STRONG.GPU PT, R2, [R4.64], R2 ;  /* 0x00000002040209a8 */ /* 0x00872800081ee1c6 */
[----:B---3--:R-:W3:Y:S04]  /*14560*/  S2R R4, SR_LTMASK ;  /* 0x0000000000047919 */ /* 0x008ee80000003900 */
[----:B----4-:R3:W4:Y:S02]  /*14570*/  SHFL.IDX PT, R3, R2, R3, 0x1f ;  /* 0x00001f0302037589 */ /* 0x01072400000e0000 */
[----:B---3--:R-:W-:-:S06]  /*14580*/  LOP3.LUT R2, R4, UR4, RZ, 0xc0, !PT ;  /* 0x0000000404027c12 */ /* 0x008fcc000f8ec0ff */
[----:B------:R-:W4:Y:S02]  /*14590*/  POPC R2, R2 ;  /* 0x0000000200027309 */ /* 0x000f240000000000 */
[----:B----45:R-:W-:-:S05]  /*145a0*/  IADD3 R6, R3, c[0x0][0xc], R2 ;  /* 0x0000030003067a10 */ /* 0x030fca0007ffe002 */
[----:B------:R3:W-:Y:S02]  /*145b0*/  STL [R1+0xc0], R6 ;  /* 0x0000c00601007387 */ /* 0x0007e40000100800 */
.L_x_573:
[----:B---3--:R-:W-:Y:S05]  /*145c0*/  BSYNC B0 ;  /* 0x0000000000007941 */ /* 0x008fea0003800000 */
.L_x_572:
[----:B------:R-:W-:Y:S01]  /*145d0*/  PRMT R0, R0, 0x9910, RZ ;  /* 0x0000991000007816 */ /* 0x000fe200000000ff */
[----:B------:R-:W-:Y:S01]  /*145e0*/  BSSY B1, `(.L_x_574) ;  /* 0x000045a000017945 */ /* 0x000fe20003800000 */
[----:B-1---5:R-:W-:Y:S02]  /*145f0*/  IMAD.MOV.U32 R106, RZ, RZ, R6 ;  /* 0x000000ffff6a7224 */ /* 0x022fe400078e0006 */
[----:B------:R-:W-:-:S13]  /*14600*/  ISETP.NE.AND P0, PT, R0, RZ, PT ;  /* 0x000000ff0000720c */ /* 0x000fda0003f05270 */
[----:B------:R-:W-:Y:S05]  /*14610*/  @!P0 BRA `(.L_x_575) ;  /* 0x000035e000008947 */ /* 0x000fea0003800000 */
[----:B------:R-:W3:Y:S04]  /*14620*/  LDL R10, [R1+0xd4] ;  /* 0x0000d400010a7983 */ /* 0x000ee80000100800 */
[----:B------:R-:W4:Y:S04]  /*14630*/  LDL R8, [R1+0xd8] ;  /* 0x0000d80001087983 */ /* 0x000f280000100800 */
[----:B--2---:R-:W2:Y:S04]  /*14640*/  LDL R6, [R1+0xe0] ;  /* 0x0000e00001067983 */ /* 0x004ea80000100800 */
[----:B------:R-:W2:Y:S04]  /*14650*/  LDL R9, [R1+0xdc] ;  /* 0x0000dc0001097983 */ /* 0x000ea80000100800 */
[----:B------:R-:W2:Y:S04]  /*14660*/  LDL R7, [R1+0xf0] ;  /* 0x0000f00001077983 */ /* 0x000ea80000100800 */
[----:B------:R-:W2:Y:S04]  /*14670*/  LDL R5, [R1+0xe8] ;  /* 0x0000e80001057983 */ /* 0x000ea80000100800 */
[----:B------:R-:W2:Y:S04]  /*14680*/  LDL R4, [R1+0xec] ;  /* 0x0000ec0001047983 */ /* 0x000ea80000100800 */
[----:B------:R-:W2:Y:S01]  /*14690*/  LDL R3, [R1+0xe4] ;  /* 0x0000e40001037983 */ /* 0x000ea20000100800 */
[----:B------:R-:W-:Y:S01]  /*146a0*/  WARPSYNC 0xffffffff ;  /* 0xffffffff00007948 */ /* 0x000fe20003800000 */
[----:B------:R-:W-:-:S02]  /*146b0*/  F2FP.PACK_AB R2, R23, R22 ;  /* 0x000000161702723e */ /* 0x000fc400000000ff */
[----:B------:R-:W-:Y:S01]  /*146c0*/  BAR.SYNC.DEFER_BLOCKING 0x1, 0x100 ;  /* 0x0044000000007b1d */ /* 0x000fe20000010000 */
[----:B------:R-:W-:-:S05]  /*146d0*/  F2FP.PACK_AB R0, R117, R116 ;  /* 0x000000747500723e */ /* 0x000fca00000000ff */
[----:B---3--:R1:W-:Y:S04]  /*146e0*/  STS [R10], R2 ;  /* 0x000000020a007388 */ /* 0x0083e80000000800 */
[----:B------:R3:W-:Y:S01]  /*146f0*/  STS [R10+0x400], R0 ;  /* 0x000400000a007388 */ /* 0x0007e20000000800 */
[----:B-1----:R-:W-:Y:S02]  /*14700*/  F2FP.PACK_AB R2, R25, R24 ;  /* 0x000000181902723e */ /* 0x002fe400000000ff */
[----:B---3--:R-:W-:-:S03]  /*14710*/  F2FP.PACK_AB R0, R155, R154 ;  /* 0x0000009a9b00723e */ /* 0x008fc600000000ff */
[----:B----4-:R1:W-:Y:S04]  /*14720*/  STS [R8], R2 ;  /* 0x0000000208007388 */ /* 0x0103e80000000800 */
[----:B------:R3:W-:Y:S01]  /*14730*/  STS [R8+0x400], R0 ;  /* 0x0004000008007388 */ /* 0x0007e20000000800 */
[----:B-1----:R-:W-:Y:S02]  /*14740*/  F2FP.PACK_AB R2, R27, R26 ;  /* 0x0000001a1b02723e */ /* 0x002fe400000000ff */
[----:B---3--:R-:W-:-:S03]  /*14750*/  F2FP.PACK_AB R0, R125, R124 ;  /* 0x0000007c7d00723e */ /* 0x008fc600000000ff */
[----:B--2---:R1:W-:Y:S04]  /*14760*/  STS [R6], R2 ;  /* 0x0000000206007388 */ /* 0x0043e80000000800 */
        /* <DEDUP_REMOVED lines=93> */
[----:B-1----:R-:W2:Y:S01]  /*14d40*/  LDL R8, [R1+0xcc] ;  /* 0x0000cc0001087983 */ /* 0x002ea20000100800 */
        /* <DEDUP_REMOVED lines=8> */
[----:B------:R-:W-:Y:S02]  /*14dd0*/  ISETP.NE.U32.AND P0, PT, RZ, c[0x0][0x508], PT ;  /* 0x00014200ff007a0c */ /* 0x000fe40003f05070 */
[----:B------:R-:W-:Y:S01]  /*14de0*/  ISETP.NE.U32.AND P2, PT, RZ, c[0x0][0x500], PT ;  /* 0x00014000ff007a0c */ /* 0x000fe20003f45070 */
[----:B------:R-:W-:Y:S01]  /*14df0*/  IMAD.MOV.U32 R14, RZ, RZ, c[0x0][0x388] ;  /* 0x0000e200ff0e7624 */ /* 0x000fe200078e00ff */
[----:B------:R-:W4:Y:S01]  /*14e00*/  LDL.LU R6, [R1+0xf4] ;  /* 0x0000f40001067983 */ /* 0x000f220000300800 */
[----:B------:R-:W-:-:S02]  /*14e10*/  ISETP.NE.AND.EX P1, PT, RZ, c[0x0][0x50c], PT, P0 ;  /* 0x00014300ff007a0c */ /* 0x000fc40003f25300 */
        /* <DEDUP_REMOVED lines=15> */
[----:B------:R-:W-:Y:S01]  /*14f10*/  STS [R3+0xc000], R2 ;  /* 0x00c0000203007388 */ /* 0x000fe20000000800 */
[----:B------:R-:W-:-:S03]  /*14f20*/  IMAD.MOV.U32 R4, RZ, RZ, 0x4 ;  /* 0x00000004ff047424 */ /* 0x000fc600078e00ff */
[----:B------:R2:W-:Y:S02]  /*14f30*/  STS [R3+0xc400], R0 ;  /* 0x00c4000003007388 */ /* 0x0005e40000000800 */
[CC--:B--2---:R-:W-:Y:S02]  /*14f40*/  @P1 IMAD.WIDE R2, R8.reuse, R4.reuse, c[0x0][0x508] ;  /* 0x0001420008021625 */ /* 0x0c4fe400078e0204 */
[----:B------:R-:W-:Y:S02]  /*14f50*/  BAR.SYNC.DEFER_BLOCKING 0x1, 0x100 ;  /* 0x0044000000007b1d */ /* 0x000fe40000010000 */
[----:B------:R-:W-:-:S04]  /*14f60*/  IMAD.WIDE R4, R8, R4, c[0x0][0x500] ;  /* 0x0001400008047625 */ /* 0x000fc800078e0204 */
[----:B------:R1:W5:Y:S02]  /*14f70*/  @P1 LDG.E R14, [R2.64] ;  /* 0x00000006020e1981 */ /* 0x000364000c1e1900 */
[----:B-1----:R-:W-:-:S06]  /*14f80*/  IMAD.MOV.U32 R2, RZ, RZ, RZ ;  /* 0x000000ffff027224 */ /* 0x002fcc00078e00ff */
        /* <DEDUP_REMOVED lines=8> */
.L_x_576:
[----:B-1----:R-:W2:Y:S04]  /*15010*/  LDL.LU R4, [R1+0xc8] ;  /* 0x0000c80001047983 */ /* 0x002ea80000300800 */
[----:B------:R-:W3:Y:S04]  /*15020*/  LDL R110, [R1+0x100] ;  /* 0x00010000016e7983 */ /* 0x000ee80000100800 */
[----:B------:R-:W4:Y:S04]  /*15030*/  LDL R107, [R1+0xb4] ;  /* 0x0000b400016b7983 */ /* 0x000f280000100800 */
[----:B------:R-:W4:Y:S01]  /*15040*/  LDL R19, [R1+0xb0] ;  /* 0x0000b00001137983 */ /* 0x000f220000100800 */
[----:B------:R-:W-:Y:S01]  /*15050*/  IMAD.MOV.U32 R13, RZ, RZ, 0x368 ;  /* 0x00000368ff0d7424 */ /* 0x000fe200078e00ff */
[----:B------:R-:W-:-:S02]  /*15060*/  ISETP.GT.AND P2, PT, R3, 0x1, PT ;  /* 0x000000010300780c */ /* 0x000fc40003f44270 */
[----:B------:R-:W-:Y:S02]  /*15070*/  ISETP.NE.U32.AND P0, PT, RZ, c[0x0][0x500], PT ;  /* 0x00014000ff007a0c */ /* 0x000fe40003f05070 */
[----:B------:R-:W-:Y:S02]  /*15080*/  SEL R13, R13, 0x328, P2 ;  /* 0x000003280d0d7807 */ /* 0x000fe40001000000 */
[----:B------:R-:W-:Y:S02]  /*15090*/  ISETP.NE.AND.EX P0, PT, RZ, c[0x0][0x504], PT, P0 ;  /* 0x00014100ff007a0c */ /* 0x000fe40003f05300 */
[----:B------:R-:W1:Y:S01]  /*150a0*/  LDC.64 R6, c[0x0][R13+0x170] ;  /* 0x00005c000d067b82 */ /* 0x000e620000000a00 */
[----:B------:R-:W-:Y:S02]  /*150b0*/  SHF.R.S32.HI R3, RZ, 0x1f, R8 ;  /* 0x0000001fff037819 */ /* 0x000fe40000011408 */
[----:B------:R-:W-:-:S05]  /*150c0*/  SEL R0, R8, RZ, !P0 ;  /* 0x000000ff08007207 */ /* 0x000fca0004000000 */
[----:B------:R-:W1:Y:S08]  /*150d0*/  LDC.64 R10, c[0x0][R13+0x168] ;  /* 0x00005a000d0a7b82 */ /* 0x000e700000000a00 */
[----:B------:R-:W1:Y:S01]  /*150e0*/  LDC.64 R16, c[0x0][R13+0x178] ;  /* 0x00005e000d107b82 */ /* 0x000e620000000a00 */
[----:B--2---:R-:W-:Y:S02]  /*150f0*/  LOP3.LUT R8, R4, 0xffff, RZ, 0xc0, !PT ;  /* 0x0000ffff04087812 */ /* 0x004fe400078ec0ff */
[----:B------:R-:W-:Y:S01]  /*15100*/  SEL R4, R3, RZ, !P0 ;  /* 0x000000ff03047207 */ /* 0x000fe20004000000 */
[----:B-1----:R-:W-:-:S04]  /*15110*/  IMAD R3, R7, R0, RZ ;  /* 0x0000000007037224 */ /* 0x002fc800078e02ff */
[C---:B------:R-:W-:Y:S02]  /*15120*/  IMAD R9, R6.reuse, R4, R3 ;  /* 0x0000000406097224 */ /* 0x040fe400078e0203 */
[----:B------:R-:W-:-:S04]  /*15130*/  IMAD.WIDE.U32 R4, R6, R0, RZ ;  /* 0x0000000006047225 */ /* 0x000fc800078e00ff */
[----:B------:R-:W-:-:S04]  /*15140*/  IMAD.WIDE.U32 R6, R10, R8, RZ ;  /* 0x000000080a067225 */ /* 0x000fc800078e00ff */
[----:B------:R-:W-:Y:S01]  /*15150*/  IMAD R3, R11, R8, RZ ;  /* 0x000000080b037224 */ /* 0x000fe200078e02ff */
[--C-:B-----5:R-:W-:Y:S01]  /*15160*/  IADD3 R12, P1, P0, R4, R6, R2.reuse ;  /* 0x00000006040c7210 */ /* 0x120fe2000783e002 */
[----:B------:R-:W-:Y:S01]  /*15170*/  IMAD.IADD R9, R5, 0x1, R9 ;  /* 0x0000000105097824 */ /* 0x000fe200078e0209 */
[----:B------:R-:W-:Y:S01]  /*15180*/  SHF.R.S32.HI R11, RZ, 0x1f, R2 ;  /* 0x0000001fff0b7819 */ /* 0x000fe20000011402 */
[----:B------:R-:W-:Y:S02]  /*15190*/  IMAD.IADD R6, R7, 0x1, R3 ;  /* 0x0000000107067824 */ /* 0x000fe400078e0203 */
[----:B------:R-:W-:-:S03]  /*151a0*/  IMAD.MOV.U32 R3, RZ, RZ, c[0x0][0x4e8] ;  /* 0x00013a00ff037624 */ /* 0x000fc600078e00ff */
[----:B------:R-:W-:Y:S01]  /*151b0*/  IADD3.X R10, R9, R6, R11, P1, P0 ;  /* 0x00000006090a7210 */ /* 0x000fe20000fe040b */
[----:B----4-:R-:W-:Y:S01]  /*151c0*/  IMAD.IADD R9, R107, 0x1, R19 ;  /* 0x000000016b097824 */ /* 0x010fe200078e0213 */
[----:B------:R-:W-:Y:S02]  /*151d0*/  ISETP.NE.AND P3, PT, R3, 0x1, PT ;  /* 0x000000010300780c */ /* 0x000fe40003f65270 */
[----:B---3--:R-:W-:-:S05]  /*151e0*/  SEL R3, R110, RZ, P2 ;  /* 0x000000ff6e037207 */ /* 0x008fca0001000000 */
[-C--:B------:R-:W-:Y:S02]  /*151f0*/  IMAD.WIDE.U32 R4, R16, R3.reuse, RZ ;  /* 0x0000000310047225 */ /* 0x080fe400078e00ff */
[----:B------:R-:W2:Y:S02]  /*15200*/  LDL R16, [R1+0x1fc] ;  /* 0x0001fc0001107983 */ /* 0x000ea40000100800 */
[----:B------:R-:W-:Y:S02]  /*15210*/  IMAD R7, R17, R3, RZ ;  /* 0x0000000311077224 */ /* 0x000fe400078e02ff */
[----:B------:R-:W-:-:S04]  /*15220*/  @P3 IMAD.HI.U32 R6, R9, c[0x0][0x4ec], RZ ;  /* 0x00013b0009063a27 */ /* 0x000fc800078e00ff */
[----:B------:R-:W-:Y:S01]  /*15230*/  IMAD.MOV.U32 R3, RZ, RZ, R9 ;  /* 0x000000ffff037224 */ /* 0x000fe200078e0009 */
[----:B------:R-:W-:-:S04]  /*15240*/  @P3 SHF.R.U32.HI R3, RZ, c[0x0][0x4f0], R6 ;  /* 0x00013c00ff033a19 */ /* 0x000fc80000011606 */
[----:B------:R-:W-:Y:S02]  /*15250*/  IADD3 R4, P1, P0, R3, R12, R4 ;  /* 0x0000000c03047210 */ /* 0x000fe4000783e004 */
[----:B------:R-:W1:Y:S01]  /*15260*/  LDC.64 R12, c[0x0][R13+0x160] ;  /* 0x000058000d0c7b82 */ /* 0x000e620000000a00 */
[----:B------:R-:W3:Y:S01]  /*15270*/  S2R R110, SR_TID.X ;  /* 0x00000000006e7919 */ /* 0x000ee20000002100 */
[----:B------:R-:W-:Y:S01]  /*15280*/  IMAD.IADD R7, R5, 0x1, R7 ;  /* 0x0000000105077824 */ /* 0x000fe200078e0207 */
[--C-:B------:R-:W-:Y:S01]  /*15290*/  SHF.R.S32.HI R5, RZ, 0x1f, R3.reuse ;  /* 0x0000001fff057819 */ /* 0x100fe20000011403 */
[----:B------:R-:W-:-:S03]  /*152a0*/  IMAD.MOV R3, RZ, RZ, -R3 ;  /* 0x000000ffff037224 */ /* 0x000fc600078e0a03 */
[----:B------:R-:W-:Y:S01]  /*152b0*/  IADD3.X R5, R5, R10, R7, P1, P0 ;  /* 0x0000000a05057210 */ /* 0x000fe20000fe0407 */
[----:B------:R-:W-:-:S05]  /*152c0*/  IMAD R3, R3, c[0x0][0x4e8], R9 ;  /* 0x00013a0003037a24 */ /* 0x000fca00078e0209 */
[----:B------:R-:W-:Y:S02]  /*152d0*/  SHF.R.S32.HI R7, RZ, 0x1f, R3 ;  /* 0x0000001fff077819 */ /* 0x000fe40000011403 */
[----:B---3--:R-:W-:-:S04]  /*152e0*/  SHF.R.S32.HI R107, RZ, 0x1f, R110 ;  /* 0x0000001fff6b7819 */ /* 0x008fc8000001146e */
[----:B------:R-:W-:Y:S01]  /*152f0*/  LEA.HI R107, R107, R110, RZ, 0x5 ;  /* 0x0000006e6b6b7211 */ /* 0x000fe200078f28ff */
[-C--:B-1----:R-:W-:Y:S02]  /*15300*/  IMAD R6, R13, R3.reuse, RZ ;  /* 0x000000030d067224 */ /* 0x082fe400078e02ff */
[----:B------:R-:W-:-:S04]  /*15310*/  IMAD.WIDE.U32 R4, R12, R3, R4 ;  /* 0x000000030c047225 */ /* 0x000fc800078e0004 */
[----:B------:R-:W-:Y:S02]  /*15320*/  IMAD.MOV.U32 R3, RZ, RZ, c[0x0][0x4a8] ;  /* 0x00012a00ff037624 */ /* 0x000fe400078e00ff */
[----:B------:R-:W-:Y:S02]  /*15330*/  IMAD R6, R12, R7, R6 ;  /* 0x000000070c067224 */ /* 0x000fe400078e0206 */
[----:B------:R-:W-:Y:S01]  /*15340*/  IMAD.MOV.U32 R7, RZ, RZ, c[0x0][0x4ac] ;  /* 0x00012b00ff077624 */ /* 0x000fe200078e00ff */
[----:B------:R-:W-:Y:S01]  /*15350*/  SEL R3, R3, c[0x0][0x450], P2 ;  /* 0x0001140003037a07 */ /* 0x000fe20001000000 */
[----:B------:R-:W-:-:S03]  /*15360*/  IMAD.IADD R5, R5, 0x1, R6 ;  /* 0x0000000105057824 */ /* 0x000fc600078e0206 */
[----:B------:R-:W-:Y:S02]  /*15370*/  SEL R7, R7, c[0x0][0x454], P2 ;  /* 0x0001150007077a07 */ /* 0x000fe40001000000 */
[C---:B------:R-:W-:Y:S02]  /*15380*/  LEA R3, P0, R4.reuse, R3, 0x2 ;  /* 0x0000000304037211 */ /* 0x040fe400078010ff */
[----:B------:R-:W-:Y:S02]  /*15390*/  LOP3.LUT R107, R107, 0xffffffe0, RZ, 0xc0, !PT ;  /* 0xffffffe06b6b7812 */ /* 0x000fe400078ec0ff */
[----:B------:R-:W-:Y:S01]  /*153a0*/  LEA.HI.X R5, R4, R7, R5, 0x2, P0 ;  /* 0x0000000704057211 */ /* 0x000fe200000f1405 */
[----:B------:R-:W-:Y:S02]  /*153b0*/  SHFL.IDX PT, R6, R3, RZ, 0x1c1f ;  /* 0x001c1fff03067589 */ /* 0x000fe400000e0000 */
[----:B------:R-:W-:Y:S02]  /*153c0*/  IMAD.IADD R107, R110, 0x1, -R107 ;  /* 0x000000016e6b7824 */ /* 0x000fe400078e0a6b */
[----:B------:R-:W1:Y:S01]  /*153d0*/  SHFL.IDX PT, R7, R5, RZ, 0x1c1f ;  /* 0x001c1fff05077589 */ /* 0x000e6200000e0000 */
[----:B------:R-:W-:-:S03]  /*153e0*/  IMAD R13, R14, c[0x0][0x4e8], RZ ;  /* 0x00013a000e0d7a24 */ /* 0x000fc600078e02ff */
[----:B------:R2:W-:Y:S01]  /*153f0*/  SHFL.IDX PT, R4, R3, 0x1, 0x1c1f ;  /* 0x003c1f0003047f89 */ /* 0x0005e200000e0000 */
[----:B------:R-:W-:-:S03]  /*15400*/  LOP3.LUT P0, RZ, R107, 0x3, RZ, 0xc0, !PT ;  /* 0x000000036bff7812 */ /* 0x000fc6000780c0ff */
[----:B------:R-:W3:Y:S01]  /*15410*/  SHFL.IDX PT, R5, R5, 0x1, 0x1c1f ;  /* 0x003c1f0005057f89 */ /* 0x000ee200000e0000 */
[----:B--2---:R-:W-:-:S05]  /*15420*/  IMAD.IADD R3, R16, 0x1, R19 ;  /* 0x0000000110037824 */ /* 0x004fca00078e0213 */
[C---:B------:R-:W-:Y:S02]  /*15430*/  IADD3 R10, R3.reuse, 0x8, RZ ;  /* 0x00000008030a7810 */ /* 0x040fe40007ffe0ff */
[-C--:B------:R-:W-:Y:S02]  /*15440*/  ISETP.GE.OR P1, PT, R3, R13.reuse, P0 ;  /* 0x0000000d0300720c */ /* 0x080fe40000726670 */
[----:B------:R-:W-:-:S11]  /*15450*/  ISETP.GE.OR P0, PT, R10, R13, P0 ;  /* 0x0000000d0a00720c */ /* 0x000fd60000706670 */
[----:B-1----:R1:W-:Y:S01]  /*15460*/  @!P1 ST.E [R6.64], R15 ;  /* 0x0000000f06009985 */ /* 0x0023e2000c101906 */
[----:B------:R-:W-:-:S03]  /*15470*/  ISETP.GE.AND P1, PT, R10, R13, PT ;  /* 0x0000000d0a00720c */ /* 0x000fc60003f26270 */
[----:B---3--:R1:W-:Y:S01]  /*15480*/  @!P0 ST.E [R4.64], R18 ;  /* 0x0000001204008985 */ /* 0x0083e2000c101906 */
[----:B------:R-:W-:Y:S02]  /*15490*/  ISETP.GE.AND P0, PT, R3, R13, PT ;  /* 0x0000000d0300720c */ /* 0x000fe40003f06270 */
[----:B------:R-:W-:Y:S01]  /*154a0*/  P2R R14, PR, RZ, 0x2 ;  /* 0x00000002ff0e7803 */ /* 0x000fe20000000000 */
[----:B------:R-:W-:Y:S05]  /*154b0*/  @P2 BRA `(.L_x_577) ;  /* 0x00000b7000002947 */ /* 0x000fea0003800000 */
[----:B------:R-:W2:Y:S04]  /*154c0*/  LDL R16, [R1+0x178] ;  /* 0x0001780001107983 */ /* 0x000ea80000100800 */
[----:B------:R-:W3:Y:S01]  /*154d0*/  LDL R107, [R1+0x1c] ;  /* 0x00001c00016b7983 */ /* 0x000ee20000100800 */
[----:B------:R-:W-:Y:S01]  /*154e0*/  IMAD R11, R11, c[0x0][0x3a0], RZ ;  /* 0x0000e8000b0b7a24 */ /* 0x000fe200078e02ff */
[----:B-1----:R-:W-:Y:S01]  /*154f0*/  SHF.R.S32.HI R7, RZ, 0x1f, R0 ;  /* 0x0000001fff077819 */ /* 0x002fe20000011400 */
[----:B------:R-:W-:-:S04]  /*15500*/  IMAD.WIDE.U32 R4, R2, c[0x0][0x3a0], RZ ;  /* 0x0000e80002047a25 */ /* 0x000fc800078e00ff */
[----:B------:R-:W-:-:S05]  /*15510*/  IMAD R2, R2, c[0x0][0x3a4], R11 ;  /* 0x0000e90002027a24 */ /* 0x000fca00078e020b */
[----:B------:R-:W-:Y:S02]  /*15520*/  IADD3 R3, R5, R2, RZ ;  /* 0x0000000205037210 */ /* 0x000fe40007ffe0ff */
[----:B------:R-:W-:-:S05]  /*15530*/  MOV R2, R4 ;  /* 0x0000000400027202 */ /* 0x000fca0000000f00 */
[----:B------:R-:W-:-:S04]  /*15540*/  IMAD.WIDE.U32 R4, R8, c[0x0][0x3e8], R2 ;  /* 0x0000fa0008047a25 */ /* 0x000fc800078e0002 */
[----:B------:R-:W-:Y:S02]  /*15550*/  IMAD R3, R7, c[0x0][0x3f0], RZ ;  /* 0x0000fc0007037a24 */ /* 0x000fe400078e02ff */
[----:B------:R-:W-:-:S04]  /*15560*/  IMAD R5, R8, c[0x0][0x3ec], R5 ;  /* 0x0000fb0008057a24 */ /* 0x000fc800078e0205 */
[----:B------:R-:W-:Y:S01]  /*15570*/  IMAD.WIDE.U32 R4, R0, c[0x0][0x3f0], R4 ;  /* 0x0000fc0000047a25 */ /* 0x000fe200078e0004 */
[----:B--2---:R-:W-:Y:S01]  /*15580*/  IADD3 R6, R16, R19, RZ ;  /* 0x0000001310067210 */ /* 0x004fe20007ffe0ff */
[----:B---3--:R1:W2:Y:S04]  /*15590*/  LDS.128 R28, [R107+0x80] ;  /* 0x000080006b1c7984 */ /* 0x0082a80000000c00 */
[----:B------:R-:W-:Y:S01]  /*155a0*/  @P3 IMAD.HI.U32 R7, R6, c[0x0][0x4ec], RZ ;  /* 0x00013b0006073a27 */ /* 0x000fe200078e00ff */
[----:B------:R-:W-:Y:S01]  /*155b0*/  MOV R2, R6 ;  /* 0x0000000600027202 */ /* 0x000fe20000000f00 */
[----:B------:R1:W3:Y:S03]  /*155c0*/  LDS.128 R44, [R107+0x1080] ;  /* 0x001080006b2c7984 */ /* 0x0002e60000000c00 */
[----:B------:R-:W-:Y:S01]  /*155d0*/  @P3 SHF.R.U32.HI R2, RZ, c[0x0][0x4f0], R7 ;  /* 0x00013c00ff023a19 */ /* 0x000fe20000011607 */
[----:B------:R-:W-:Y:S01]  /*155e0*/  IMAD R7, R0, c[0x0][0x3f4], R3 ;  /* 0x0000fd0000077a24 */ /* 0x000fe200078e0203 */
[----:B------:R1:W4:Y:S02]  /*155f0*/  LDS.128 R60, [R107+0x2080] ;  /* 0x002080006b3c7984 */ /* 0x0003240000000c00 */
[----:B------:R-:W-:-:S02]  /*15600*/  SHF.R.S32.HI R3, RZ, 0x1f, R2 ;  /* 0x0000001fff037819 */ /* 0x000fc40000011402 */
[----:B------:R1:W1:Y:S01]  /*15610*/  LDS.128 R72, [R107+0x3080] ;  /* 0x003080006b487984 */ /* 0x0002620000000c00 */
[----:B------:R-:W-:Y:S02]  /*15620*/  IADD3 R0, -R2, RZ, RZ ;  /* 0x000000ff02007210 */ /* 0x000fe40007ffe1ff */
[----:B------:R-:W-:Y:S01]  /*15630*/  IADD3 R5, R5, R7, RZ ;  /* 0x0000000705057210 */ /* 0x000fe20007ffe0ff */
[----:B------:R1:W1:Y:S01]  /*15640*/  LDS.128 R24, [R107+0x4080] ;  /* 0x004080006b187984 */ /* 0x0002620000000c00 */
[----:B------:R-:W-:Y:S02]  /*15650*/  IMAD R3, R3, c[0x0][0x3e0], RZ ;  /* 0x0000f80003037a24 */ /* 0x000fe400078e02ff */
[----:B------:R-:W-:Y:S01]  /*15660*/  IMAD R0, R0, c[0x0][0x4e8], R6 ;  /* 0x00013a0000007a24 */ /* 0x000fe200078e0206 */
[----:B------:R1:W1:Y:S01]  /*15670*/  LDS.128 R40, [R107+0x5080] ;  /* 0x005080006b287984 */ /* 0x0002620000000c00 */
[C---:B------:R-:W-:Y:S02]  /*15680*/  IMAD R6, R2.reuse, c[0x0][0x3e4], R3 ;  /* 0x0000f90002067a24 */ /* 0x040fe400078e0203 */
[----:B------:R-:W-:Y:S01]  /*15690*/  IMAD.WIDE.U32 R2, R2, c[0x0][0x3e0], R4 ;  /* 0x0000f80002027a25 */ /* 0x000fe200078e0004 */
[----:B------:R1:W1:Y:S01]  /*156a0*/  LDS.128 R56, [R107+0x6080] ;  /* 0x006080006b387984 */ /* 0x0002620000000c00 */
[----:B------:R-:W-:-:S03]  /*156b0*/  SHF.R.S32.HI R4, RZ, 0x1f, R0 ;  /* 0x0000001fff047819 */ /* 0x000fc60000011400 */
[----:B------:R1:W1:Y:S01]  /*156c0*/  LDS.128 R68, [R107+0x7080] ;  /* 0x007080006b447984 */ /* 0x0002620000000c00 */
[----:B------:R-:W-:Y:S01]  /*156d0*/  IADD3 R3, R3, R6, RZ ;  /* 0x0000000603037210 */ /* 0x000fe20007ffe0ff */
[----:B------:R-:W-:Y:S02]  /*156e0*/  IMAD R4, R4, c[0x0][0x3d8], RZ ;  /* 0x0000f60004047a24 */ /* 0x000fe400078e02ff */
[----:B------:R1:W1:Y:S02]  /*156f0*/  LDS.128 R20, [R107+0x8080] ;  /* 0x008080006b147984 */ /* 0x0002640000000c00 */
[C---:B------:R-:W-:Y:S02]  /*15700*/  IMAD.WIDE.U32 R2, R0.reuse, c[0x0][0x3d8], R2 ;  /* 0x0000f60000027a25 */ /* 0x040fe400078e0002 */
[----:B------:R1:W1:Y:S02]  /*15710*/  LDS.128 R36, [R107+0x9080] ;  /* 0x009080006b247984 */ /* 0x0002640000000c00 */
[----:B------:R-:W-:Y:S01]  /*15720*/  IMAD R0, R0, c[0x0][0x3dc], R4 ;  /* 0x0000f70000007a24 */ /* 0x000fe200078e0204 */
[C---:B------:R-:W-:Y:S01]  /*15730*/  LEA R14, P0, R2.reuse, c[0x0][0x380], 0x1 ;  /* 0x0000e000020e7a11 */ /* 0x040fe200078008ff */
[----:B------:R1:W1:Y:S03]  /*15740*/  LDS.128 R52, [R107+0xa080] ;  /* 0x00a080006b347984 */ /* 0x0002660000000c00 */
[----:B------:R-:W-:Y:S01]  /*15750*/  IADD3 R0, R3, R0, RZ ;  /* 0x0000000003007210 */ /* 0x000fe20007ffe0ff */
[----:B------:R1:W1:Y:S03]  /*15760*/  LDS.128 R64, [R107+0xb080] ;  /* 0x00b080006b407984 */ /* 0x0002660000000c00 */
[----:B------:R-:W-:Y:S01]  /*15770*/  LEA.HI.X R5, R2, c[0x0][0x384], R0, 0x1, P0 ;  /* 0x0000e10002057a11 */ /* 0x000fe200000f0c00 */
[----:B------:R1:W1:Y:S04]  /*15780*/  LDS.128 R16, [R107+0xc080] ;  /* 0x00c080006b107984 */ /* 0x0002680000000c00 */
[----:B------:R1:W1:Y:S04]  /*15790*/  LDS.128 R32, [R107+0xd080] ;  /* 0x00d080006b207984 */ /* 0x0002680000000c00 */
[----:B------:R1:W1:Y:S04]  /*157a0*/  LDS.128 R48, [R107+0xe080] ;  /* 0x00e080006b307984 */ /* 0x0002680000000c00 */
[----:B------:R1:W1:Y:S01]  /*157b0*/  LDS.128 R76, [R107+0xf080] ;  /* 0x00f080006b4c7984 */ /* 0x0002620000000c00 */
[----:B------:R-:W-:Y:S05]  /*157c0*/  BRA.DIV ~URZ, `(.L_x_578) ;  /* 0x000062127f007947 */ /* 0x000fea000b800000 */
[----:B--234-:R2:W3:Y:S02]  /*157d0*/  SHFL.IDX PT, R4, R5, RZ, 0x181f ;  /* 0x00181fff05047589 */ /* 0x01c4e400000e0000 */
.L_x_674:
[----:B------:R-:W-:Y:S05]  /*157e0*/  BRA.DIV ~URZ, `(.L_x_579) ;  /* 0x000062827f007947 */ /* 0x000fea000b800000 */
[----:B------:R4:W2:Y:S02]  /*157f0*/  SHFL.IDX PT, R0, R14, RZ, 0x181f ;  /* 0x00181fff0e007589 */ /* 0x0008a400000e0000 */
.L_x_675:
[----:B------:R-:W5:Y:S04]  /*15800*/  LDL.LU R3, [R1+0xb0] ;  /* 0x0000b00001037983 */ /* 0x000f680000300800 */
[----:B------:R-:W4:Y:S02]  /*15810*/  S2R R6, SR_TID.X ;  /* 0x0000000000067919 */ /* 0x000f240000002100 */
[----:B----4-:R-:W-:-:S04]  /*15820*/  SHF.R.S32.HI R2, RZ, 0x1f, R6 ;  /* 0x0000001fff027819 */ /* 0x010fc80000011406 */
[----:B------:R-:W-:-:S04]  /*15830*/  LEA.HI R2, R2, R6, RZ, 0x3 ;  /* 0x0000000602027211 */ /* 0x000fc800078f18ff */
[----:B------:R-:W-:Y:S01]  /*15840*/  SHF.R.S32.HI R2, RZ, 0x3, R2 ;  /* 0x00000003ff027819 */ /* 0x000fe20000011402 */
[----:B------:R-:W-:Y:S04]  /*15850*/  BSSY B0, `(.L_x_580) ;  /* 0x000001c000007945 */ /* 0x000fe80003800000 */
[----:B-----5:R-:W-:-:S05]  /*15860*/  IMAD.IADD R12, R2, 0x1, R3 ;  /* 0x00000001020c7824 */ /* 0x020fca00078e0203 */
[----:B------:R-:W-:-:S13]  /*15870*/  ISETP.GE.AND P0, PT, R12, R13, PT ;  /* 0x0000000d0c00720c */ /* 0x000fda0003f06270 */
[----:B------:R-:W-:Y:S05]  /*15880*/  @P0 BRA `(.L_x_581) ;  /* 0x0000018000000947 */ /* 0x000fea0003800000 */
[----:B------:R-:W4:Y:S04]  /*15890*/  LDL R2, [R1+0x40] ;  /* 0x0000400001027983 */ /* 0x000f280000100800 */
[----:B------:R-:W5:Y:S04]  /*158a0*/  LDL R83, [R1+0x68] ;  /* 0x0000680001537983 */ /* 0x000f680000100800 */
[----:B---3--:R-:W3:Y:S04]  /*158b0*/  LDL R81, [R1+0x64] ;  /* 0x0000640001517983 */ /* 0x008ee80000100800 */
[----:B--2---:R-:W2:Y:S04]  /*158c0*/  LDL R15, [R1+0x6c] ;  /* 0x00006c00010f7983 */ /* 0x004ea80000100800 */
[----:B------:R-:W2:Y:S04]  /*158d0*/  LDL R3, [R1+0x20c] ;  /* 0x00020c0001037983 */ /* 0x000ea80000100800 */
[----:B------:R-:W2:Y:S04]  /*158e0*/  LDL R84, [R1+0x208] ;  /* 0x0002080001547983 */ /* 0x000ea80000100800 */
[----:B------:R-:W2:Y:S04]  /*158f0*/  LDL R82, [R1+0x204] ;  /* 0x0002040001527983 */ /* 0x000ea80000100800 */
[----:B------:R-:W2:Y:S01]  /*15900*/  LDL R80, [R1+0x200] ;  /* 0x0002000001507983 */ /* 0x000ea20000100800 */
[----:B----4-:R-:W-:-:S02]  /*15910*/  ISETP.GE.AND P3, PT, R2, c[0x0][0x3c8], PT ;  /* 0x0000f20002007a0c */ /* 0x010fc40003f66270 */
[----:B-----5:R-:W-:Y:S02]  /*15920*/  ISETP.GE.AND P2, PT, R83, c[0x0][0x3c8], PT ;  /* 0x0000f20053007a0c */ /* 0x020fe40003f46270 */
[----:B---3--:R-:W-:Y:S02]  /*15930*/  ISETP.GE.AND P1, PT, R81, c[0x0][0x3c8], PT ;  /* 0x0000f20051007a0c */ /* 0x008fe40003f26270 */
[----:B--2---:R-:W-:-:S07]  /*15940*/  ISETP.GE.AND P0, PT, R15, c[0x0][0x3c8], PT ;  /* 0x0000f2000f007a0c */ /* 0x004fce0003f06270 */
[CC--:B------:R-:W-:Y:S02]  /*15950*/  @!P3 LEA R10, P4, R2.reuse, R0.reuse, 0x1 ;  /* 0x00000000020ab211 */ /* 0x0c0fe400078808ff */
[----:B------:R-:W-:Y:S02]  /*15960*/  @!P2 LEA R8, P6, R83, R0, 0x1 ;  /* 0x000000005308a211 */ /* 0x000fe400078c08ff */
[----:B------:R-:W-:Y:S02]  /*15970*/  @!P3 LEA.HI.X R11, R2, R4, R3, 0x1, P4 ;  /* 0x00000004020bb211 */ /* 0x000fe400020f0c03 */
[----:B------:R-:W-:Y:S02]  /*15980*/  @!P1 LEA R6, P5, R81, R0, 0x1 ;  /* 0x0000000051069211 */ /* 0x000fe400078a08ff */
[----:B------:R-:W-:Y:S02]  /*15990*/  @!P2 LEA.HI.X R9, R83, R4, R84, 0x1, P6 ;  /* 0x000000045309a211 */ /* 0x000fe400030f0c54 */
[----:B------:R-:W-:-:S02]  /*159a0*/  @!P0 LEA R2, P4, R15, R0, 0x1 ;  /* 0x000000000f028211 */ /* 0x000fc400078808ff */
[-C--:B------:R-:W-:Y:S02]  /*159b0*/  @!P1 LEA.HI.X R7, R81, R4.reuse, R82, 0x1, P5 ;  /* 0x0000000451079211 */ /* 0x080fe400028f0c52 */
[----:B------:R-:W-:Y:S01]  /*159c0*/  @!P0 LEA.HI.X R3, R15, R4, R80, 0x1, P4 ;  /* 0x000000040f038211 */ /* 0x000fe200020f0c50 */
[----:B------:R2:W-:Y:S04]  /*159d0*/  @!P3 ST.E.128 [R10.64], R28 ;  /* 0x0000001c0a00b985 */ /* 0x0005e8000c101d06 */
[----:B-1----:R2:W-:Y:S04]  /*159e0*/  @!P2 ST.E.128 [R8.64], R24 ;  /* 0x000000180800a985 */ /* 0x0025e8000c101d06 */
[----:B------:R2:W-:Y:S04]  /*159f0*/  @!P1 ST.E.128 [R6.64], R20 ;  /* 0x0000001406009985 */ /* 0x0005e8000c101d06 */
[----:B------:R2:W-:Y:S02]  /*15a00*/  @!P0 ST.E.128 [R2.64], R16 ;  /* 0x0000001002008985 */ /* 0x0005e4000c101d06 */
.L_x_581:
[----:B------:R-:W-:Y:S05]  /*15a10*/  BSYNC B0 ;  /* 0x0000000000007941 */ /* 0x000fea0003800000 */
.L_x_580:
[----:B------:R-:W-:Y:S05]  /*15a20*/  BRA.DIV ~URZ, `(.L_x_582) ;  /* 0x000060d27f007947 */ /* 0x000fea000b800000 */
[----:B---3--:R3:W4:Y:S04]  /*15a30*/  SHFL.IDX PT, R4, R5, 0x1, 0x181f ;  /* 0x00381f0005047f89 */ /* 0x00872800000e0000 */
[----:B--2---:R3:W2:Y:S02]  /*15a40*/  SHFL.IDX PT, R0, R14, 0x1, 0x181f ;  /* 0x00381f000e007f89 */ /* 0x0046a400000e0000 */
.L_x_676:
[----:B------:R-:W-:Y:S01]  /*15a50*/  IADD3 R2, R12, 0x20, RZ ;  /* 0x000000200c027810 */ /* 0x000fe20007ffe0ff */
[----:B------:R-:W-:Y:S03]  /*15a60*/  BSSY B0, `(.L_x_583) ;  /* 0x000001b000007945 */ /* 0x000fe60003800000 */
[----:B------:R-:W-:-:S13]  /*15a70*/  ISETP.GE.AND P0, PT, R2, R13, PT ;  /* 0x0000000d0200720c */ /* 0x000fda0003f06270 */
[----:B------:R-:W-:Y:S05]  /*15a80*/  @P0 BRA `(.L_x_584) ;  /* 0x0000018000000947 */ /* 0x000fea0003800000 */
[----:B------:R-:W5:Y:S04]  /*15a90*/  LDL R3, [R1+0x40] ;  /* 0x0000400001037983 */ /* 0x000f680000100800 */
[----:B-1-3--:R-:W3:Y:S04]  /*15aa0*/  LDL R19, [R1+0x68] ;  /* 0x0000680001137983 */ /* 0x00aee80000100800 */
[----:B----4-:R-:W4:Y:S04]  /*15ab0*/  LDL R17, [R1+0x64] ;  /* 0x0000640001117983 */ /* 0x010f280000100800 */
[----:B--2---:R-:W2:Y:S04]  /*15ac0*/  LDL R15, [R1+0x6c] ;  /* 0x00006c00010f7983 */ /* 0x004ea80000100800 */
[----:B------:R-:W2:Y:S04]  /*15ad0*/  LDL R21, [R1+0x20c] ;  /* 0x00020c0001157983 */ /* 0x000ea80000100800 */
[----:B------:R-:W2:Y:S04]  /*15ae0*/  LDL R20, [R1+0x208] ;  /* 0x0002080001147983 */ /* 0x000ea80000100800 */
[----:B------:R-:W2:Y:S04]  /*15af0*/  LDL R18, [R1+0x204] ;  /* 0x0002040001127983 */ /* 0x000ea80000100800 */
[----:B------:R-:W2:Y:S01]  /*15b00*/  LDL R16, [R1+0x200] ;  /* 0x0002000001107983 */ /* 0x000ea20000100800 */
[----:B-----5:R-:W-:-:S02]  /*15b10*/  ISETP.GE.AND P3, PT, R3, c[0x0][0x3c8], PT ;  /* 0x0000f20003007a0c */ /* 0x020fc40003f66270 */
[----:B---3--:R-:W-:Y:S02]  /*15b20*/  ISETP.GE.AND P2, PT, R19, c[0x0][0x3c8], PT ;  /* 0x0000f20013007a0c */ /* 0x008fe40003f46270 */
[----:B----4-:R-:W-:Y:S02]  /*15b30*/  ISETP.GE.AND P1, PT, R17, c[0x0][0x3c8], PT ;  /* 0x0000f20011007a0c */ /* 0x010fe40003f26270 */
[----:B--2---:R-:W-:-:S07]  /*15b40*/  ISETP.GE.AND P0, PT, R15, c[0x0][0x3c8], PT ;  /* 0x0000f2000f007a0c */ /* 0x004fce0003f06270 */
[-C--:B------:R-:W-:Y:S02]  /*15b50*/  @!P3 LEA R10, P4, R3, R0.reuse, 0x1 ;  /* 0x00000000030ab211 */ /* 0x080fe400078808ff */
        /* <DEDUP_REMOVED lines=8> */
[----:B------:R1:W-:Y:S04]  /*15be0*/  @!P2 ST.E.128 [R8.64], R40 ;  /* 0x000000280800a985 */ /* 0x0003e8000c101d06 */
[----:B------:R1:W-:Y:S04]  /*15bf0*/  @!P1 ST.E.128 [R6.64], R36 ;  /* 0x0000002406009985 */ /* 0x0003e8000c101d06 */
[----:B------:R1:W-:Y:S02]  /*15c00*/  @!P0 ST.E.128 [R2.64], R32 ;  /* 0x0000002002008985 */ /* 0x0003e4000c101d06 */
.L_x_584:
[----:B------:R-:W-:Y:S05]  /*15c10*/  BSYNC B0 ;  /* 0x0000000000007941 */ /* 0x000fea0003800000 */
.L_x_583:
[----:B------:R-:W-:Y:S05]  /*15c20*/  BRA.DIV ~URZ, `(.L_x_585) ;  /* 0x00005fe27f007947 */ /* 0x000fea000b800000 */
[----:B----4-:R4:W3:Y:S02]  /*15c30*/  SHFL.IDX PT, R4, R5, 0x2, 0x181f ;  /* 0x00581f0005047f89 */ /* 0x0108e400000e0000 */
.L_x_677:
[----:B------:R-:W-:Y:S05]  /*15c40*/  BRA.DIV ~URZ, `(.L_x_586) ;  /* 0x000060527f007947 */ /* 0x000fea000b800000 */
[----:B--2---:R2:W4:Y:S02]  /*15c50*/  SHFL.IDX PT, R0, R14, 0x2, 0x181f ;  /* 0x00581f000e007f89 */ /* 0x00452400000e0000 */
.L_x_678:
[----:B-1----:R-:W-:Y:S01]  /*15c60*/  IADD3 R2, R12, 0x40, RZ ;  /* 0x000000400c027810 */ /* 0x002fe20007ffe0ff */
[----:B------:R-:W-:Y:S03]  /*15c70*/  BSSY B0, `(.L_x_587) ;  /* 0x000001b000007945 */ /* 0x000fe60003800000 */
[----:B------:R-:W-:-:S13]  /*15c80*/  ISETP.GE.AND P0, PT, R2, R13, PT ;  /* 0x0000000d0200720c */ /* 0x000fda0003f06270 */
[----:B------:R-:W-:Y:S05]  /*15c90*/  @P0 BRA `(.L_x_588) ;  /* 0x0000018000000947 */ /* 0x000fea0003800000 */
[----:B------:R-:W5:Y:S04]  /*15ca0*/  LDL R3, [R1+0x40] ;  /* 0x0000400001037983 */ /* 0x000f680000100800 */
[----:B--2---:R-:W2:Y:S04]  /*15cb0*/  LDL R19, [R1+0x68] ;  /* 0x0000680001137983 */ /* 0x004ea80000100800 */
[----:B----4-:R-:W4:Y:S04]  /*15cc0*/  LDL R17, [R1+0x64] ;  /* 0x0000640001117983 */ /* 0x010f280000100800 */
[----:B---3--:R-:W3:Y:S04]  /*15cd0*/  LDL R15, [R1+0x6c] ;  /* 0x00006c00010f7983 */ /* 0x008ee80000100800 */
[----:B------:R-:W3:Y:S04]  /*15ce0*/  LDL R21, [R1+0x20c] ;  /* 0x00020c0001157983 */ /* 0x000ee80000100800 */
[----:B------:R-:W3:Y:S04]  /*15cf0*/  LDL R20, [R1+0x208] ;  /* 0x0002080001147983 */ /* 0x000ee80000100800 */
[----:B------:R-:W3:Y:S04]  /*15d00*/  LDL R18, [R1+0x204] ;  /* 0x0002040001127983 */ /* 0x000ee80000100800 */
[----:B------:R-:W3:Y:S01]  /*15d10*/  LDL R16, [R1+0x200] ;  /* 0x0002000001107983 */ /* 0x000ee20000100800 */
[----:B-----5:R-:W-:-:S02]  /*15d20*/  ISETP.GE.AND P3, PT, R3, c[0x0][0x3c8], PT ;  /* 0x0000f20003007a0c */ /* 0x020fc40003f66270 */
[----:B--2---:R-:W-:Y:S02]  /*15d30*/  ISETP.GE.AND P2, PT, R19, c[0x0][0x3c8], PT ;  /* 0x0000f20013007a0c */ /* 0x004fe40003f46270 */
[----:B----4-:R-:W-:Y:S02]  /*15d40*/  ISETP.GE.AND P1, PT, R17, c[0x0][0x3c8], PT ;  /* 0x0000f20011007a0c */ /* 0x010fe40003f26270 */
[----:B---3--:R-:W-:-:S07]  /*15d50*/  ISETP.GE.AND P0, PT, R15, c[0x0][0x3c8], PT ;  /* 0x0000f2000f007a0c */ /* 0x008fce0003f06270 */
        /* <DEDUP_REMOVED lines=12> */
.L_x_588:
[----:B------:R-:W-:Y:S05]  /*15e20*/  BSYNC B0 ;  /* 0x0000000000007941 */ /* 0x000fea0003800000 */
.L_x_587:
[----:B------:R-:W-:Y:S05]  /*15e30*/  BRA.DIV ~URZ, `(.L_x_589) ;  /* 0x00005ef27f007947 */ /* 0x000fea000b800000 */
[----:B---3--:R3:W1:Y:S04]  /*15e40*/  SHFL.IDX PT, R4, R5, 0x3, 0x181f ;  /* 0x00781f0005047f89 */ /* 0x00866800000e0000 */
[----:B----4-:R3:W4:Y:S02]  /*15e50*/  SHFL.IDX PT, R0, R14, 0x3, 0x181f ;  /* 0x00781f000e007f89 */ /* 0x01072400000e0000 */
.L_x_679:
[----:B-1----:R-:W-:-:S04]  /*15e60*/  IADD3 R2, R12, 0x60, RZ ;  /* 0x000000600c027810 */ /* 0x002fc80007ffe0ff */
[----:B------:R-:W-:-:S13]  /*15e70*/  ISETP.GE.AND P0, PT, R2, R13, PT ;  /* 0x0000000d0200720c */ /* 0x000fda0003f06270 */
[----:B------:R-:W-:Y:S05]  /*15e80*/  @P0 BRA `(.L_x_590) ;  /* 0x00002cf000000947 */ /* 0x000fea0003800000 */
[----:B------:R-:W5:Y:S04]  /*15e90*/  LDL R16, [R1+0x40] ;  /* 0x0000400001107983 */ /* 0x000f680000100800 */
[----:B--23--:R-:W2:Y:S04]  /*15ea0*/  LDL R14, [R1+0x68] ;  /* 0x00006800010e7983 */ /* 0x00cea80000100800 */
[----:B------:R-:W3:Y:S04]  /*15eb0*/  LDL R10, [R1+0x64] ;  /* 0x00006400010a7983 */ /* 0x000ee80000100800 */
[----:B----4-:R-:W4:Y:S04]  /*15ec0*/  LDL R17, [R1+0x20c] ;  /* 0x00020c0001117983 */ /* 0x010f280000100800 */
[----:B------:R-:W4:Y:S04]  /*15ed0*/  LDL R15, [R1+0x208] ;  /* 0x00020800010f7983 */ /* 0x000f280000100800 */
[----:B------:R-:W4:Y:S04]  /*15ee0*/  LDL R11, [R1+0x204] ;  /* 0x00020400010b7983 */ /* 0x000f280000100800 */
[----:B------:R-:W4:Y:S01]  /*15ef0*/  LDL R5, [R1+0x6c] ;  /* 0x00006c0001057983 */ /* 0x000f220000100800 */
[----:B-----5:R-:W-:-:S02]  /*15f00*/  ISETP.GE.AND P2, PT, R16, c[0x0][0x3c8], PT ;  /* 0x0000f20010007a0c */ /* 0x020fc40003f46270 */
[----:B--2---:R-:W-:Y:S02]  /*15f10*/  ISETP.GE.AND P1, PT, R14, c[0x0][0x3c8], PT ;  /* 0x0000f2000e007a0c */ /* 0x004fe40003f26270 */
[----:B---3--:R-:W-:-:S09]  /*15f20*/  ISETP.GE.AND P0, PT, R10, c[0x0][0x3c8], PT ;  /* 0x0000f2000a007a0c */ /* 0x008fd20003f06270 */
[-C--:B------:R-:W-:Y:S02]  /*15f30*/  @!P2 LEA R8, P5, R16, R0.reuse, 0x1 ;  /* 0x000000001008a211 */ /* 0x080fe400078a08ff */
[----:B------:R-:W-:Y:S02]  /*15f40*/  @!P1 LEA R6, P4, R14, R0, 0x1 ;  /* 0x000000000e069211 */ /* 0x000fe400078808ff */
[----:B----4-:R-:W-:Y:S02]  /*15f50*/  @!P2 LEA.HI.X R9, R16, R4, R17, 0x1, P5 ;  /* 0x000000041009a211 */ /* 0x010fe400028f0c11 */
[----:B------:R-:W-:Y:S02]  /*15f60*/  @!P0 LEA R2, P3, R10, R0, 0x1 ;  /* 0x000000000a028211 */ /* 0x000fe400078608ff */
[-C--:B------:R-:W-:Y:S02]  /*15f70*/  @!P1 LEA.HI.X R7, R14, R4.reuse, R15, 0x1, P4 ;  /* 0x000000040e079211 */ /* 0x080fe400020f0c0f */
[----:B------:R-:W-:Y:S01]  /*15f80*/  @!P0 LEA.HI.X R3, R10, R4, R11, 0x1, P3 ;  /* 0x000000040a038211 */ /* 0x000fe200018f0c0b */
[----:B------:R1:W-:Y:S04]  /*15f90*/  @!P2 ST.E.128 [R8.64], R72 ;  /* 0x000000480800a985 */ /* 0x0003e8000c101d06 */
[----:B------:R1:W-:Y:S04]  /*15fa0*/  @!P1 ST.E.128 [R6.64], R68 ;  /* 0x0000004406009985 */ /* 0x0003e8000c101d06 */
[----:B------:R1:W-:Y:S01]  /*15fb0*/  @!P0 ST.E.128 [R2.64], R64 ;  /* 0x0000004002008985 */ /* 0x0003e2000c101d06 */
[----:B------:R-:W-:-:S13]  /*15fc0*/  ISETP.GE.AND P0, PT, R5, c[0x0][0x3c8], PT ;  /* 0x0000f20005007a0c */ /* 0x000fda0003f06270 */
[----:B------:R-:W-:Y:S05]  /*15fd0*/  @P0 BRA `(.L_x_590) ;  /* 0x00002ba000000947 */ /* 0x000fea0003800000 */
[----:B------:R-:W2:Y:S01]  /*15fe0*/  LDL R10, [R1+0x200] ;  /* 0x00020000010a7983 */ /* 0x000ea20000100800 */
[----:B-1----:R-:W-:-:S04]  /*15ff0*/  LEA R2, P0, R5, R0, 0x1 ;  /* 0x0000000005027211 */ /* 0x002fc800078008ff */
[----:B--2---:R-:W-:-:S05]  /*16000*/  LEA.HI.X R3, R5, R4, R10, 0x1, P0 ;  /* 0x0000000405037211 */ /* 0x004fca00000f0c0a */
[----:B------:R1:W-:Y:S01]  /*16010*/  ST.E.128 [R2.64], R76 ;  /* 0x0000004c02007985 */ /* 0x0003e2000c101d06 */
[----:B------:R-:W-:Y:S05]  /*16020*/  BRA `(.L_x_590) ;  /* 0x00002b5000007947 */ /* 0x000fea0003800000 */
.L_x_577:
[----:B-1----:R-:W2:Y:S01]  /*16030*/  LDL.LU R5, [R1+0x100] ;  /* 0x0001000001057983 */ /* 0x002ea20000300800 */
[----:B------:R-:W-:Y:S01]  /*16040*/  IMAD R11, R11, c[0x0][0x408], RZ ;  /* 0x000102000b0b7a24 */ /* 0x000fe200078e02ff */
[----:B------:R-:W-:-:S03]  /*16050*/  SHF.R.S32.HI R4, RZ, 0x1f, R0 ;  /* 0x0000001fff047819 */ /* 0x000fc60000011400 */
[C---:B------:R-:W-:Y:S02]  /*16060*/  IMAD R11, R2.reuse, c[0x0][0x40c], R11 ;  /* 0x00010300020b7a24 */ /* 0x040fe400078e020b */
[----:B------:R-:W-:-:S04]  /*16070*/  IMAD.WIDE.U32 R2, R2, c[0x0][0x408], RZ ;  /* 0x0001020002027a25 */ /* 0x000fc800078e00ff */
[----:B------:R-:W-:Y:S01]  /*16080*/  IMAD R4, R4, c[0x0][0x440], RZ ;  /* 0x0001100004047a24 */ /* 0x000fe200078e02ff */
[----:B------:R-:W-:-:S03]  /*16090*/  IADD3 R3, R3, R11, RZ ;  /* 0x0000000b03037210 */ /* 0x000fc60007ffe0ff */
[----:B------:R-:W-:Y:S02]  /*160a0*/  IMAD R4, R0, c[0x0][0x444], R4 ;  /* 0x0001110000047a24 */ /* 0x000fe400078e0204 */
[----:B------:R-:W-:-:S04]  /*160b0*/  IMAD.WIDE.U32 R2, R8, c[0x0][0x438], R2 ;  /* 0x00010e0008027a25 */ /* 0x000fc800078e0002 */
[----:B------:R-:W-:-:S04]  /*160c0*/  IMAD R3, R8, c[0x0][0x43c], R3 ;  /* 0x00010f0008037a24 */ /* 0x000fc800078e0203 */
[----:B------:R-:W-:Y:S01]  /*160d0*/  IMAD.WIDE.U32 R2, R0, c[0x0][0x440], R2 ;  /* 0x0001100000027a25 */ /* 0x000fe200078e0002 */
[----:B------:R-:W-:-:S04]  /*160e0*/  MOV R0, R9 ;  /* 0x0000000900007202 */ /* 0x000fc80000000f00 */
[----:B------:R-:W-:Y:S01]  /*160f0*/  IADD3 R3, R3, R4, RZ ;  /* 0x0000000403037210 */ /* 0x000fe20007ffe0ff */
[----:B------:R-:W-:-:S05]  /*16100*/  @P3 IMAD.HI.U32 R4, R9, c[0x0][0x4ec], RZ ;  /* 0x00013b0009043a27 */ /* 0x000fca00078e00ff */
        /* <DEDUP_REMOVED lines=19> */
.L_x_680:
[----:B------:R-:W-:Y:S05]  /*16240*/  BRA.DIV ~URZ, `(.L_x_592) ;  /* 0x00005c827f007947 */ /* 0x000fea000b800000 */
[----:B------:R3:W4:Y:S02]  /*16250*/  SHFL.IDX PT, R0, R12, RZ, 0x1c1f ;  /* 0x001c1fff0c007589 */ /* 0x00072400000e0000 */
.L_x_681:
        /* <DEDUP_REMOVED lines=8> */
[----:B------:R-:W4:Y:S04]  /*162e0*/  LDL R13, [R1+0x1f0] ;  /* 0x0001f000010d7983 */ /* 0x000f280000100800 */
[----:B------:R-:W4:Y:S04]  /*162f0*/  LDL R17, [R1+0xf8] ;  /* 0x0000f80001117983 */ /* 0x000f280000100800 */
[----:B------:R-:W4:Y:S04]  /*16300*/  LDL R7, [R1+0x1ec] ;  /* 0x0001ec0001077983 */ /* 0x000f280000100800 */
[----:B------:R-:W4:Y:S04]  /*16310*/  LDL R107, [R1+0x1e8] ;  /* 0x0001e800016b7983 */ /* 0x000f280000100800 */
[----:B------:R-:W4:Y:S04]  /*16320*/  LDL R16, [R1+0x164] ;  /* 0x0001640001107983 */ /* 0x000f280000100800 */
[----:B------:R-:W4:Y:S04]  /*16330*/  LDL R19, [R1+0x1e4] ;  /* 0x0001e40001137983 */ /* 0x000f280000100800 */
[----:B------:R-:W4:Y:S04]  /*16340*/  LDL R8, [R1+0x168] ;  /* 0x0001680001087983 */ /* 0x000f280000100800 */
[----:B------:R-:W4:Y:S01]  /*16350*/  LDL R15, [R1+0x160] ;  /* 0x00016000010f7983 */ /* 0x000f220000100800 */
[----:B-----5:R-:W-:-:S02]  /*16360*/  ISETP.GE.AND P0, PT, R9, c[0x0][0x3c8], PT ;  /* 0x0000f20009007a0c */ /* 0x020fc40003f06270 */
[----:B---3--:R-:W-:-:S11]  /*16370*/  ISETP.GE.AND P1, PT, R18, c[0x0][0x3c8], PT ;  /* 0x0000f20012007a0c */ /* 0x008fd60003f26270 */
[----:B------:R-:W-:Y:S02]  /*16380*/  @!P0 IMAD.MOV.U32 R2, RZ, RZ, R0 ;  /* 0x000000ffff028224 */ /* 0x000fe400078e0000 */
[----:B------:R-:W-:-:S04]  /*16390*/  @!P0 IMAD.MOV.U32 R3, RZ, RZ, R4 ;  /* 0x000000ffff038224 */ /* 0x000fc800078e0004 */
[----:B------:R-:W-:Y:S01]  /*163a0*/  @!P0 IMAD.WIDE R2, R9, 0x4, R2 ;  /* 0x0000000409028825 */ /* 0x000fe200078e0202 */
[----:B--2---:R-:W-:Y:S01]  /*163b0*/  ISETP.GE.AND P2, PT, R11, c[0x0][0x3c8], PT ;  /* 0x0000f2000b007a0c */ /* 0x004fe20003f46270 */
[----:B------:R-:W2:Y:S04]  /*163c0*/  LDL R9, [R1+0x15c] ;  /* 0x00015c0001097983 */ /* 0x000ea80000100800 */
[----:B------:R3:W-:Y:S02]  /*163d0*/  @!P0 ST.E.64 [R2.64], R22 ;  /* 0x0000001602008985 */ /* 0x0007e4000c101b06 */
[C---:B---3--:R-:W-:Y:S02]  /*163e0*/  @!P1 LEA R2, P0, R18.reuse, R0, 0x2 ;  /* 0x0000000012029211 */ /* 0x048fe400078010ff */
[----:B------:R-:W3:Y:S02]  /*163f0*/  LDL R23, [R1+0x1e0] ;  /* 0x0001e00001177983 */ /* 0x000ee40000100800 */
[----:B----4-:R-:W-:-:S02]  /*16400*/  @!P1 LEA.HI.X R3, R18, R4, R110, 0x2, P0 ;  /* 0x0000000412039211 */ /* 0x010fc400000f146e */
[----:B------:R-:W4:Y:S04]  /*16410*/  LDL R22, [R1+0x158] ;  /* 0x0001580001167983 */ /* 0x000f280000100800 */
[----:B------:R-:W5:Y:S04]  /*16420*/  LDL R18, [R1+0x1dc] ;  /* 0x0001dc0001127983 */ /* 0x000f680000100800 */
[----:B------:R1:W-:Y:S04]  /*16430*/  @!P1 ST.E.64 [R2.64], R24 ;  /* 0x0000001802009985 */ /* 0x0003e8000c101b06 */
[----:B-1----:R-:W4:Y:S01]  /*16440*/  LDL R25, [R1+0x1d8] ;  /* 0x0001d80001197983 */ /* 0x002f220000100800 */
[----:B------:R-:W-:-:S02]  /*16450*/  ISETP.GE.AND P1, PT, R6, c[0x0][0x3c8], PT ;  /* 0x0000f20006007a0c */ /* 0x000fc40003f26270 */
[C---:B------:R-:W-:Y:S01]  /*16460*/  @!P2 LEA R2, P0, R11.reuse, R0, 0x2 ;  /* 0x000000000b02a211 */ /* 0x040fe200078010ff */
[----:B------:R-:W4:Y:S01]  /*16470*/  LDL R24, [R1+0x1d0] ;  /* 0x0001d00001187983 */ /* 0x000f220000100800 */
[----:B------:R-:W-:Y:S02]  /*16480*/  ISETP.GE.AND P3, PT, R10, c[0x0][0x3c8], PT ;  /* 0x0000f2000a007a0c */ /* 0x000fe40003f66270 */
[----:B------:R-:W-:Y:S02]  /*16490*/  @!P2 LEA.HI.X R3, R11, R4, R13, 0x2, P0 ;  /* 0x000000040b03a211 */ /* 0x000fe400000f140d */
[----:B------:R-:W4:Y:S04]  /*164a0*/  LDL R11, [R1+0x154] ;  /* 0x00015400010b7983 */ /* 0x000f280000100800 */
[----:B------:R1:W-:Y:S01]  /*164b0*/  @!P2 ST.E.64 [R2.64], R26 ;  /* 0x0000001a0200a985 */ /* 0x0003e2000c101b06 */
[----:B------:R-:W-:-:S03]  /*164c0*/  ISETP.GE.AND P2, PT, R17, c[0x0][0x3c8], PT ;  /* 0x0000f20011007a0c */ /* 0x000fc60003f46270 */
[----:B------:R-:W4:Y:S01]  /*164d0*/  LDL R13, [R1+0x1d4] ;  /* 0x0001d400010d7983 */ /* 0x000f220000100800 */
[----:B------:R-:W-:Y:S02]  /*164e0*/  ISETP.GE.AND P4, PT, R8, c[0x0][0x3c8], PT ;  /* 0x0000f20008007a0c */ /* 0x000fe40003f86270 */
[C---:B-1----:R-:W-:Y:S01]  /*164f0*/  @!P1 LEA R2, P0, R6.reuse, R0, 0x2 ;  /* 0x0000000006029211 */ /* 0x042fe200078010ff */
[----:B------:R-:W4:Y:S03]  /*16500*/  LDL R26, [R1+0x150] ;  /* 0x00015000011a7983 */ /* 0x000f260000100800 */
[----:B------:R-:W-:Y:S01]  /*16510*/  @!P1 LEA.HI.X R3, R6, R4, R7, 0x2, P0 ;  /* 0x0000000406039211 */ /* 0x000fe200000f1407 */
[----:B------:R-:W4:Y:S01]  /*16520*/  LDL R27, [R1+0x1c8] ;  /* 0x0001c800011b7983 */ /* 0x000f220000100800 */
[----:B------:R-:W-:-:S03]  /*16530*/  @!P3 LEA R6, P5, R10, R0, 0x2 ;  /* 0x000000000a06b211 */ /* 0x000fc600078a10ff */
[----:B------:R1:W-:Y:S01]  /*16540*/  @!P1 ST.E.64 [R2.64], R132 ;  /* 0x0000008402009985 */ /* 0x0003e2000c101b06 */
[----:B------:R-:W-:Y:S02]  /*16550*/  ISETP.GE.AND P1, PT, R16, c[0x0][0x3c8], PT ;  /* 0x0000f20010007a0c */ /* 0x000fe40003f26270 */
[----:B------:R-:W-:Y:S02]  /*16560*/  @!P3 LEA.HI.X R7, R10, R4, R107, 0x2, P5 ;  /* 0x000000040a07b211 */ /* 0x000fe400028f146b */
[----:B------:R-:W4:Y:S04]  /*16570*/  LDL R10, [R1+0x14c] ;  /* 0x00014c00010a7983 */ /* 0x000f280000100800 */
[----:B------:R1:W-:Y:S02]  /*16580*/  @!P3 ST.E.64 [R6.64], R134 ;  /* 0x000000860600b985 */ /* 0x0003e4000c101b06 */
[----:B-1----:R-:W-:-:S04]  /*16590*/  @!P2 LEA R2, P0, R17, R0, 0x2 ;  /* 0x000000001102a211 */ /* 0x002fc800078010ff */
[----:B------:R-:W-:Y:S02]  /*165a0*/  @!P2 LEA.HI.X R3, R17, R4, R19, 0x2, P0 ;  /* 0x000000041103a211 */ /* 0x000fe400000f1413 */
[----:B------:R-:W4:Y:S04]  /*165b0*/  LDL R17, [R1+0x1cc] ;  /* 0x0001cc0001117983 */ /* 0x000f280000100800 */
[----:B------:R1:W-:Y:S01]  /*165c0*/  @!P2 ST.E.64 [R2.64], R136 ;  /* 0x000000880200a985 */ /* 0x0003e2000c101b06 */
[-C--:B------:R-:W-:Y:S02]  /*165d0*/  @!P4 LEA R6, P5, R8, R0.reuse, 0x2 ;  /* 0x000000000806c211 */ /* 0x080fe400078a10ff */
[----:B------:R-:W-:Y:S01]  /*165e0*/  ISETP.GE.AND P3, PT, R15, c[0x0][0x3c8], PT ;  /* 0x0000f2000f007a0c */ /* 0x000fe20003f66270 */
[----:B------:R-:W4:Y:S01]  /*165f0*/  LDL R19, [R1+0x148] ;  /* 0x0001480001137983 */ /* 0x000f220000100800 */
[----:B-1----:R-:W-:-:S04]  /*16600*/  @!P1 LEA R2, P0, R16, R0, 0x2 ;  /* 0x0000000010029211 */ /* 0x002fc800078010ff */
[-C--:B-----5:R-:W-:Y:S02]  /*16610*/  @!P1 LEA.HI.X R3, R16, R4.reuse, R18, 0x2, P0 ;  /* 0x0000000410039211 */ /* 0x0a0fe400000f1412 */
[----:B------:R-:W5:Y:S01]  /*16620*/  LDL R16, [R1+0x1c4] ;  /* 0x0001c40001107983 */ /* 0x000f620000100800 */
[----:B---3--:R-:W-:-:S03]  /*16630*/  @!P4 LEA.HI.X R7, R8, R4, R23, 0x2, P5 ;  /* 0x000000040807c211 */ /* 0x008fc600028f1417 */
[----:B------:R-:W3:Y:S04]  /*16640*/  LDL R8, [R1+0x144] ;  /* 0x0001440001087983 */ /* 0x000ee80000100800 */
[----:B------:R1:W-:Y:S01]  /*16650*/  @!P4 ST.E.64 [R6.64], R28 ;  /* 0x0000001c0600c985 */ /* 0x0003e2000c101b06 */
[----:B--2---:R-:W-:-:S03]  /*16660*/  ISETP.GE.AND P2, PT, R9, c[0x0][0x3c8], PT ;  /* 0x0000f20009007a0c */ /* 0x004fc60003f46270 */
[----:B------:R-:W2:Y:S04]  /*16670*/  LDL R23, [R1+0x140] ;  /* 0x0001400001177983 */ /* 0x000ea80000100800 */
[----:B------:R-:W2:Y:S01]  /*16680*/  LDL R18, [R1+0x13c] ;  /* 0x00013c0001127983 */ /* 0x000ea20000100800 */
[----:B-1----:R-:W-:-:S03]  /*16690*/  @!P3 LEA R6, P5, R15, R0, 0x2 ;  /* 0x000000000f06b211 */ /* 0x002fc600078a10ff */
[----:B------:R-:W2:Y:S01]  /*166a0*/  LDL R28, [R1+0x120] ;  /* 0x00012000011c7983 */ /* 0x000ea20000100800 */
[----:B----4-:R-:W-:-:S03]  /*166b0*/  @!P3 LEA.HI.X R7, R15, R4, R25, 0x2, P5 ;  /* 0x000000040f07b211 */ /* 0x010fc600028f1419 */
[----:B------:R-:W4:Y:S04]  /*166c0*/  LDL R29, [R1+0x198] ;  /* 0x00019800011d7983 */ /* 0x000f280000100800 */
[----:B------:R-:W2:Y:S04]  /*166d0*/  LDL R15, [R1+0x1bc] ;  /* 0x0001bc00010f7983 */ /* 0x000ea80000100800 */
[----:B------:R-:W4:Y:S01]  /*166e0*/  LDL R25, [R1+0x1c0] ;  /* 0x0001c00001197983 */ /* 0x000f220000100800 */
[----:B------:R-:W-:-:S03]  /*166f0*/  ISETP.GE.AND P4, PT, R22, c[0x0][0x3c8], PT ;  /* 0x0000f20016007a0c */ /* 0x000fc60003f86270 */
[----:B------:R1:W-:Y:S01]  /*16700*/  @!P1 ST.E.64 [R2.64], R32 ;  /* 0x0000002002009985 */ /* 0x0003e2000c101b06 */
[----:B------:R-:W-:-:S03]  /*16710*/  ISETP.GE.AND P1, PT, R11, c[0x0][0x3c8], PT ;  /* 0x0000f2000b007a0c */ /* 0x000fc60003f26270 */
[----:B------:R1:W-:Y:S02]  /*16720*/  @!P3 ST.E.64 [R6.64], R36 ;  /* 0x000000240600b985 */ /* 0x0003e4000c101b06 */
[C---:B-1----:R-:W-:Y:S02]  /*16730*/  @!P2 LEA R2, P0, R9.reuse, R0, 0x2 ;  /* 0x000000000902a211 */ /* 0x042fe400078010ff */
[----:B------:R-:W4:Y:S02]  /*16740*/  LDL R32, [R1+0x128] ;  /* 0x0001280001207983 */ /* 0x000f240000100800 */
[----:B------:R-:W-:Y:S02]  /*16750*/  @!P2 LEA.HI.X R3, R9, R4, R13, 0x2, P0 ;  /* 0x000000040903a211 */ /* 0x000fe400000f140d */
[----:B------:R-:W4:Y:S01]  /*16760*/  LDL R33, [R1+0x1a0] ;  /* 0x0001a00001217983 */ /* 0x000f220000100800 */
[----:B------:R-:W-:-:S03]  /*16770*/  @!P4 LEA R6, P5, R22, R0, 0x2 ;  /* 0x000000001606c211 */ /* 0x000fc600078a10ff */
[----:B------:R1:W-:Y:S01]  /*16780*/  @!P2 ST.E.64 [R2.64], R40 ;  /* 0x000000280200a985 */ /* 0x0003e2000c101b06 */
[----:B------:R-:W-:-:S03]  /*16790*/  ISETP.GE.AND P2, PT, R10, c[0x0][0x3c8], PT ;  /* 0x0000f2000a007a0c */ /* 0x000fc60003f46270 */
[----:B------:R-:W4:Y:S01]  /*167a0*/  LDL R9, [R1+0x138] ;  /* 0x0001380001097983 */ /* 0x000f220000100800 */
[----:B------:R-:W-:-:S03]  /*167b0*/  @!P4 LEA.HI.X R7, R22, R4, R24, 0x2, P5 ;  /* 0x000000041607c211 */ /* 0x000fc600028f1418 */
[----:B------:R-:W4:Y:S04]  /*167c0*/  LDL R24, [R1+0x1b8] ;  /* 0x0001b80001187983 */ /* 0x000f280000100800 */
[----:B------:R1:W-:Y:S01]  /*167d0*/  @!P4 ST.E.64 [R6.64], R44 ;  /* 0x0000002c0600c985 */ /* 0x0003e2000c101b06 */
[----:B------:R-:W-:-:S03]  /*167e0*/  ISETP.GE.AND P3, PT, R26, c[0x0][0x3c8], PT ;  /* 0x0000f2001a007a0c */ /* 0x000fc60003f66270 */
[----:B------:R-:W4:Y:S04]  /*167f0*/  LDL R13, [R1+0x134] ;  /* 0x00013400010d7983 */ /* 0x000f280000100800 */
[----:B------:R-:W4:Y:S01]  /*16800*/  LDL R22, [R1+0x1b4] ;  /* 0x0001b40001167983 */ /* 0x000f220000100800 */
[----:B-1----:R-:W-:-:S04]  /*16810*/  @!P1 LEA R2, P0, R11, R0, 0x2 ;  /* 0x000000000b029211 */ /* 0x002fc800078010ff */
[----:B------:R-:W-:Y:S02]  /*16820*/  @!P1 LEA.HI.X R3, R11, R4, R17, 0x2, P0 ;  /* 0x000000040b039211 */ /* 0x000fe400000f1411 */
[----:B------:R-:W4:Y:S04]  /*16830*/  LDL R11, [R1+0x12c] ;  /* 0x00012c00010b7983 */ /* 0x000f280000100800 */
[----:B------:R1:W-:Y:S01]  /*16840*/  @!P1 ST.E.64 [R2.64], R48 ;  /* 0x0000003002009985 */ /* 0x0003e2000c101b06 */
[C---:B------:R-:W-:Y:S02]  /*16850*/  @!P3 LEA R6, P5, R26.reuse, R0, 0x2 ;  /* 0x000000001a06b211 */ /* 0x040fe400078a10ff */
[----:B------:R-:W-:Y:S01]  /*16860*/  ISETP.GE.AND P4, PT, R19, c[0x0][0x3c8], PT ;  /* 0x0000f20013007a0c */ /* 0x000fe20003f86270 */
[----:B------:R-:W4:Y:S01]  /*16870*/  LDL R17, [R1+0x130] ;  /* 0x0001300001117983 */ /* 0x000f220000100800 */
[----:B------:R-:W-:-:S03]  /*16880*/  @!P3 LEA.HI.X R7, R26, R4, R27, 0x2, P5 ;  /* 0x000000041a07b211 */ /* 0x000fc600028f141b */
[----:B------:R-:W4:Y:S01]  /*16890*/  LDL R26, [R1+0x11c] ;  /* 0x00011c00011a7983 */ /* 0x000f220000100800 */
[----:B-1----:R-:W-:-:S03]  /*168a0*/  @!P2 LEA R2, P0, R10, R0, 0x2 ;  /* 0x000000000a02a211 */ /* 0x002fc600078010ff */
[----:B------:R1:W-:Y:S04]  /*168b0*/  @!P3 ST.E.64 [R6.64], R52 ;  /* 0x000000340600b985 */ /* 0x0003e8000c101b06 */
[----:B------:R-:W4:Y:S01]  /*168c0*/  LDL R27, [R1+0x194] ;  /* 0x00019400011b7983 */ /* 0x000f220000100800 */
[----:B-1----:R-:W-:Y:S02]  /*168d0*/  @!P4 LEA R6, P5, R19, R0, 0x2 ;  /* 0x000000001306c211 */ /* 0x002fe400078a10ff */
[----:B-----5:R-:W-:Y:S02]  /*168e0*/  @!P2 LEA.HI.X R3, R10, R4, R16, 0x2, P0 ;  /* 0x000000040a03a211 */ /* 0x020fe400000f1410 */
[----:B------:R-:W5:Y:S01]  /*168f0*/  LDL R10, [R1+0x1b0] ;  /* 0x0001b000010a7983 */ /* 0x000f620000100800 */
[----:B---3--:R-:W-:-:S03]  /*16900*/  ISETP.GE.AND P1, PT, R8, c[0x0][0x3c8], PT ;  /* 0x0000f20008007a0c */ /* 0x008fc60003f26270 */
[----:B------:R-:W3:Y:S04]  /*16910*/  LDL R16, [R1+0x1ac] ;  /* 0x0001ac0001107983 */ /* 0x000ee80000100800 */
[----:B------:R1:W-:Y:S06]  /*16920*/  @!P2 ST.E.64 [R2.64], R56 ;  /* 0x000000380200a985 */ /* 0x0003ec000c101b06 */
[----:B-1----:R-:W-:-:S04]  /*16930*/  @!P1 LEA R2, P0, R8, R0, 0x2 ;  /* 0x0000000008029211 */ /* 0x002fc800078010ff */
[-C--:B--2---:R-:W-:Y:S02]  /*16940*/  @!P1 LEA.HI.X R3, R8, R4.reuse, R15, 0x2, P0 ;  /* 0x0000000408039211 */ /* 0x084fe400000f140f */
[----:B------:R-:W2:Y:S01]  /*16950*/  LDL R15, [R1+0x1a4] ;  /* 0x0001a400010f7983 */ /* 0x000ea20000100800 */
[----:B----4-:R-:W-:-:S03]  /*16960*/  @!P4 LEA.HI.X R7, R19, R4, R25, 0x2, P5 ;  /* 0x000000041307c211 */ /* 0x010fc600028f1419 */
[----:B------:R-:W4:Y:S01]  /*16970*/  LDL R19, [R1+0x1a8] ;  /* 0x0001a80001137983 */ /* 0x000f220000100800 */
[----:B------:R-:W-:-:S03]  /*16980*/  ISETP.GE.AND P3, PT, R23, c[0x0][0x3c8], PT ;  /* 0x0000f20017007a0c */ /* 0x000fc60003f66270 */
[----:B------:R1:W-:Y:S01]  /*16990*/  @!P4 ST.E.64 [R6.64], R60 ;  /* 0x0000003c0600c985 */ /* 0x0003e2000c101b06 */
[----:B------:R-:W-:-:S03]  /*169a0*/  ISETP.GE.AND P2, PT, R18, c[0x0][0x3c8], PT ;  /* 0x0000f20012007a0c */ /* 0x000fc60003f46270 */
[----:B------:R-:W4:Y:S04]  /*169b0*/  LDL R8, [R1+0x124] ;  /* 0x0001240001087983 */ /* 0x000f280000100800 */
[----:B------:R1:W-:Y:S04]  /*169c0*/  @!P1 ST.E.64 [R2.64], R64 ;  /* 0x0000004002009985 */ /* 0x0003e8000c101b06 */
[----:B------:R-:W4:Y:S01]  /*169d0*/  LDL R25, [R1+0x190] ;  /* 0x0001900001197983 */ /* 0x000f220000100800 */
[----:B-1----:R-:W-:Y:S02]  /*169e0*/  @!P3 LEA R6, P5, R23, R0, 0x2 ;  /* 0x000000001706b211 */ /* 0x002fe400078a10ff */
[----:B------:R-:W-:-:S02]  /*169f0*/  ISETP.GE.AND P4, PT, R9, c[0x0][0x3c8], PT ;  /* 0x0000f20009007a0c */ /* 0x000fc40003f86270 */
[----:B------:R-:W-:Y:S02]  /*16a00*/  @!P3 LEA.HI.X R7, R23, R4, R24, 0x2, P5 ;  /* 0x000000041707b211 */ /* 0x000fe400028f1418 */
[----:B------:R-:W-:Y:S01]  /*16a10*/  @!P2 LEA R2, P0, R18, R0, 0x2 ;  /* 0x000000001202a211 */ /* 0x000fe200078010ff */
[----:B------:R-:W4:Y:S04]  /*16a20*/  LDL R24, [R1+0x118] ;  /* 0x0001180001187983 */ /* 0x000f280000100800 */
[----:B------:R1:W-:Y:S01]  /*16a30*/  @!P3 ST.E.64 [R6.64], R68 ;  /* 0x000000440600b985 */ /* 0x0003e2000c101b06 */
[----:B------:R-:W-:-:S03]  /*16a40*/  ISETP.GE.AND P1, PT, R13, c[0x0][0x3c8], PT ;  /* 0x0000f2000d007a0c */ /* 0x000fc60003f26270 */
[----:B------:R-:W4:Y:S01]  /*16a50*/  LDL R23, [R1+0x188] ;  /* 0x0001880001177983 */ /* 0x000f220000100800 */
[----:B------:R-:W-:-:S03]  /*16a60*/  @!P2 LEA.HI.X R3, R18, R4, R22, 0x2, P0 ;  /* 0x000000041203a211 */ /* 0x000fc600000f1416 */
[----:B------:R-:W4:Y:S04]  /*16a70*/  LDL R18, [R1+0x10c] ;  /* 0x00010c0001127983 */ /* 0x000f280000100800 */
[----:B------:R1:W-:Y:S04]  /*16a80*/  @!P2 ST.E.64 [R2.64], R72 ;  /* 0x000000480200a985 */ /* 0x0003e8000c101b06 */
[----:B------:R-:W4:Y:S01]  /*16a90*/  LDL R22, [R1+0x110] ;  /* 0x0001100001167983 */ /* 0x000f220000100800 */
[----:B-1----:R-:W-:Y:S02]  /*16aa0*/  @!P4 LEA R6, P5, R9, R0, 0x2 ;  /* 0x000000000906c211 */ /* 0x002fe400078a10ff */
[----:B------:R-:W-:-:S02]  /*16ab0*/  ISETP.GE.AND P2, PT, R11, c[0x0][0x3c8], PT ;  /* 0x0000f2000b007a0c */ /* 0x000fc40003f46270 */
[----:B------:R-:W-:Y:S02]  /*16ac0*/  ISETP.GE.AND P3, PT, R17, c[0x0][0x3c8], PT ;  /* 0x0000f20011007a0c */ /* 0x000fe40003f66270 */
[----:B------:R-:W-:Y:S02]  /*16ad0*/  @!P1 LEA R2, P0, R13, R0, 0x2 ;  /* 0x000000000d029211 */ /* 0x000fe400078010ff */
[-C--:B-----5:R-:W-:Y:S02]  /*16ae0*/  @!P4 LEA.HI.X R7, R9, R4.reuse, R10, 0x2, P5 ;  /* 0x000000040907c211 */ /* 0x0a0fe400028f140a */
[----:B------:R-:W5:Y:S04]  /*16af0*/  LDL R9, [R1+0x19c] ;  /* 0x00019c0001097983 */ /* 0x000f680000100800 */
[----:B------:R-:W5:Y:S01]  /*16b00*/  LDL R10, [R1+0x114] ;  /* 0x00011400010a7983 */ /* 0x000f620000100800 */
[----:B---3--:R-:W-:-:S03]  /*16b10*/  @!P1 LEA.HI.X R3, R13, R4, R16, 0x2, P0 ;  /* 0x000000040d039211 */ /* 0x008fc600000f1410 */
[----:B------:R-:W3:Y:S04]  /*16b20*/  LDL R16, [R1+0x108] ;  /* 0x0001080001107983 */ /* 0x000ee80000100800 */
[----:B------:R1:W-:Y:S04]  /*16b30*/  @!P4 ST.E.64 [R6.64], R76 ;  /* 0x0000004c0600c985 */ /* 0x0003e8000c101b06 */
[----:B------:R-:W3:Y:S04]  /*16b40*/  LDL R13, [R1+0x104] ;  /* 0x00010400010d7983 */ /* 0x000ee80000100800 */
[----:B------:R2:W-:Y:S01]  /*16b50*/  @!P1 ST.E.64 [R2.64], R80 ;  /* 0x0000005002009985 */ /* 0x0005e2000c101b06 */
[----:B-1----:R-:W-:-:S02]  /*16b60*/  @!P3 LEA R6, P5, R17, R0, 0x2 ;  /* 0x000000001106b211 */ /* 0x002fc400078a10ff */
[----:B--2---:R-:W-:-:S04]  /*16b70*/  @!P2 LEA R2, P0, R11, R0, 0x2 ;  /* 0x000000000b02a211 */ /* 0x004fc800078010ff */
[-C--:B------:R-:W-:Y:S02]  /*16b80*/  @!P2 LEA.HI.X R3, R11, R4.reuse, R15, 0x2, P0 ;  /* 0x000000040b03a211 */ /* 0x080fe400000f140f */
[----:B------:R-:W2:Y:S01]  /*16b90*/  LDL R11, [R1+0x18c] ;  /* 0x00018c00010b7983 */ /* 0x000ea20000100800 */
[----:B----4-:R-:W-:-:S03]  /*16ba0*/  @!P3 LEA.HI.X R7, R17, R4, R19, 0x2, P5 ;  /* 0x000000041107b211 */ /* 0x010fc600028f1413 */
[----:B------:R-:W4:Y:S04]  /*16bb0*/  LDL R19, [R1+0x184] ;  /* 0x0001840001137983 */ /* 0x000f280000100800 */
[----:B------:R-:W2:Y:S04]  /*16bc0*/  LDL R17, [R1+0x180] ;  /* 0x0001800001117983 */ /* 0x000ea80000100800 */
[----:B------:R-:W2:Y:S01]  /*16bd0*/  LDL R15, [R1+0x17c] ;  /* 0x00017c00010f7983 */ /* 0x000ea20000100800 */
[----:B------:R-:W-:Y:S02]  /*16be0*/  ISETP.GE.AND P4, PT, R32, c[0x0][0x3c8], PT ;  /* 0x0000f20020007a0c */ /* 0x000fe40003f86270 */
[----:B------:R-:W-:Y:S01]  /*16bf0*/  ISETP.GE.AND P1, PT, R8, c[0x0][0x3c8], PT ;  /* 0x0000f20008007a0c */ /* 0x000fe20003f26270 */
[----:B------:R1:W-:Y:S01]  /*16c00*/  @!P3 ST.E.64 [R6.64], R84 ;  /* 0x000000540600b985 */ /* 0x0003e2000c101b06 */
[----:B------:R-:W-:-:S03]  /*16c10*/  ISETP.GE.AND P3, PT, R28, c[0x0][0x3c8], PT ;  /* 0x0000f2001c007a0c */ /* 0x000fc60003f66270 */
[----:B------:R1:W-:Y:S01]  /*16c20*/  @!P2 ST.E.64 [R2.64], R88 ;  /* 0x000000580200a985 */ /* 0x0003e2000c101b06 */
[----:B------:R-:W-:-:S05]  /*16c30*/  ISETP.GE.AND P2, PT, R26, c[0x0][0x3c8], PT ;  /* 0x0000f2001a007a0c */ /* 0x000fca0003f46270 */
[-C--:B-1----:R-:W-:Y:S02]  /*16c40*/  @!P4 LEA R6, P5, R32, R0.reuse, 0x2 ;  /* 0x000000002006c211 */ /* 0x082fe400078a10ff */
[----:B------:R-:W-:Y:S02]  /*16c50*/  @!P1 LEA R2, P0, R8, R0, 0x2 ;  /* 0x0000000008029211 */ /* 0x000fe400078010ff */
[----:B------:R-:W-:Y:S02]  /*16c60*/  @!P4 LEA.HI.X R7, R32, R4, R33, 0x2, P5 ;  /* 0x000000042007c211 */ /* 0x000fe400028f1421 */
[----:B------:R-:W-:-:S03]  /*16c70*/  ISETP.GE.AND P6, PT, R24, c[0x0][0x3c8], PT ;  /* 0x0000f20018007a0c */ /* 0x000fc60003fc6270 */
[----:B------:R1:W-:Y:S01]  /*16c80*/  @!P4 ST.E.64 [R6.64], R92 ;  /* 0x0000005c0600c985 */ /* 0x0003e2000c101b06 */
[----:B------:R-:W-:Y:S02]  /*16c90*/  ISETP.GE.AND P4, PT, R22, c[0x0][0x3c8], PT ;  /* 0x0000f20016007a0c */ /* 0x000fe40003f86270 */
[----:B-----5:R-:W-:Y:S02]  /*16ca0*/  @!P1 LEA.HI.X R3, R8, R4, R9, 0x2, P0 ;  /* 0x0000000408039211 */ /* 0x020fe400000f1409 */
[----:B------:R-:W-:-:S03]  /*16cb0*/  @!P3 LEA R8, P0, R28, R0, 0x2 ;  /* 0x000000001c08b211 */ /* 0x000fc600078010ff */
[----:B------:R5:W-:Y:S01]  /*16cc0*/  @!P1 ST.E.64 [R2.64], R96 ;  /* 0x0000006002009985 */ /* 0x000be2000c101b06 */
[----:B------:R-:W-:Y:S02]  /*16cd0*/  @!P3 LEA.HI.X R9, R28, R4, R29, 0x2, P0 ;  /* 0x000000041c09b211 */ /* 0x000fe400000f141d */
[----:B------:R-:W-:-:S03]  /*16ce0*/  ISETP.GE.AND P5, PT, R10, c[0x0][0x3c8], PT ;  /* 0x0000f2000a007a0c */ /* 0x000fc60003fa6270 */
[----:B------:R-:W-:Y:S01]  /*16cf0*/  @!P3 ST.E.64 [R8.64], R140 ;  /* 0x0000008c0800b985 */ /* 0x000fe2000c101b06 */
[----:B-1----:R-:W-:-:S04]  /*16d00*/  @!P6 LEA R6, P0, R24, R0, 0x2 ;  /* 0x000000001806e211 */ /* 0x002fc800078010ff */
[----:B------:R-:W-:Y:S02]  /*16d10*/  @!P6 LEA.HI.X R7, R24, R4, R25, 0x2, P0 ;  /* 0x000000041807e211 */ /* 0x000fe400000f1419 */
[----:B---3--:R-:W-:Y:S02]  /*16d20*/  ISETP.GE.AND P0, PT, R13, c[0x0][0x3c8], PT ;  /* 0x0000f2000d007a0c */ /* 0x008fe40003f06270 */
[----:B-----5:R-:W-:-:S04]  /*16d30*/  @!P2 LEA R2, P1, R26, R0, 0x2 ;  /* 0x000000001a02a211 */ /* 0x020fc800078210ff */
[----:B------:R-:W-:-:S05]  /*16d40*/  @!P2 LEA.HI.X R3, R26, R4, R27, 0x2, P1 ;  /* 0x000000041a03a211 */ /* 0x000fca00008f141b */
[----:B------:R1:W-:Y:S01]  /*16d50*/  @!P2 ST.E.64 [R2.64], R100 ;  /* 0x000000640200a985 */ /* 0x0003e2000c101b06 */
[----:B------:R-:W-:Y:S02]  /*16d60*/  ISETP.GE.AND P2, PT, R18, c[0x0][0x3c8], PT ;  /* 0x0000f20012007a0c */ /* 0x000fe40003f46270 */
[----:B------:R-:W-:Y:S01]  /*16d70*/  ISETP.GE.AND P1, PT, R16, c[0x0][0x3c8], PT ;  /* 0x0000f20010007a0c */ /* 0x000fe20003f26270 */
[----:B------:R3:W-:Y:S01]  /*16d80*/  @!P6 ST.E.64 [R6.64], R104 ;  /* 0x000000680600e985 */ /* 0x0007e2000c101b06 */
[----:B-1----:R-:W-:-:S04]  /*16d90*/  @!P5 LEA R2, P3, R10, R0, 0x2 ;  /* 0x000000000a02d211 */ /* 0x002fc800078610ff */
[----:B--2---:R-:W-:-:S05]  /*16da0*/  @!P5 LEA.HI.X R3, R10, R4, R11, 0x2, P3 ;  /* 0x000000040a03d211 */ /* 0x004fca00018f140b */
[-C--:B------:R-:W-:Y:S02]  /*16db0*/  @!P2 LEA R8, P3, R18, R0.reuse, 0x2 ;  /* 0x000000001208a211 */ /* 0x080fe400078610ff */
[-C--:B------:R-:W-:Y:S01]  /*16dc0*/  @!P4 LEA R10, P6, R22, R0.reuse, 0x2 ;  /* 0x00000000160ac211 */ /* 0x080fe200078c10ff */
[----:B------:R1:W-:Y:S01]  /*16dd0*/  @!P5 ST.E.64 [R2.64], R108 ;  /* 0x0000006c0200d985 */ /* 0x0003e2000c101b06 */
[----:B---3--:R-:W-:Y:S02]  /*16de0*/  @!P1 LEA R6, P5, R16, R0, 0x2 ;  /* 0x0000000010069211 */ /* 0x008fe400078a10ff */
[-C--:B----4-:R-:W-:Y:S02]  /*16df0*/  @!P2 LEA.HI.X R9, R18, R4.reuse, R19, 0x2, P3 ;  /* 0x000000041209a211 */ /* 0x090fe400018f1413 */
[-C--:B------:R-:W-:Y:S02]  /*16e00*/  @!P4 LEA.HI.X R11, R22, R4.reuse, R23, 0x2, P6 ;  /* 0x00000004160bc211 */ /* 0x080fe400030f1417 */
[----:B------:R-:W-:-:S03]  /*16e10*/  @!P1 LEA.HI.X R7, R16, R4, R17, 0x2, P5 ;  /* 0x0000000410079211 */ /* 0x000fc600028f1411 */
[----:B------:R2:W-:Y:S04]  /*16e20*/  @!P4 ST.E.64 [R10.64], R148 ;  /* 0x000000940a00c985 */ /* 0x0005e8000c101b06 */
[----:B------:R2:W-:Y:S04]  /*16e30*/  @!P2 ST.E.64 [R8.64], R144 ;  /* 0x000000900800a985 */ /* 0x0005e8000c101b06 */
[----:B------:R2:W-:Y:S01]  /*16e40*/  @!P1 ST.E.64 [R6.64], R112 ;  /* 0x0000007006009985 */ /* 0x0005e2000c101b06 */
[----:B-1----:R-:W-:-:S04]  /*16e50*/  @!P0 LEA R2, P3, R13, R0, 0x2 ;  /* 0x000000000d028211 */ /* 0x002fc800078610ff */
[----:B------:R-:W-:-:S05]  /*16e60*/  @!P0 LEA.HI.X R3, R13, R4, R15, 0x2, P3 ;  /* 0x000000040d038211 */ /* 0x000fca00018f140f */
[----:B------:R2:W-:Y:S04]  /*16e70*/  @!P0 ST.E.64 [R2.64], R20 ;  /* 0x0000001402008985 */ /* 0x0005e8000c101b06 */
.L_x_594:
[----:B------:R-:W-:Y:S05]  /*16e80*/  BSYNC B0 ;  /* 0x0000000000007941 */ /* 0x000fea0003800000 */
.L_x_593:
[----:B------:R-:W-:Y:S05]  /*16e90*/  BRA.DIV ~URZ, `(.L_x_595) ;  /* 0x000050c27f007947 */ /* 0x000fea000b800000 */
[----:B--2---:R2:W1:Y:S04]  /*16ea0*/  SHFL.IDX PT, R4, R5, 0x1, 0x1c1f ;  /* 0x003c1f0005047f89 */ /* 0x00446800000e0000 */
[----:B----4-:R2:W4:Y:S02]  /*16eb0*/  SHFL.IDX PT, R0, R12, 0x1, 0x1c1f ;  /* 0x003c1f000c007f89 */ /* 0x01052400000e0000 */
.L_x_682:
[----:B------:R-:W-:-:S13]  /*16ec0*/  ISETP.NE.AND P0, PT, R14, RZ, PT ;  /* 0x000000ff0e00720c */ /* 0x000fda0003f05270 */
[----:B------:R-:W-:Y:S05]  /*16ed0*/  @P0 BRA `(.L_x_590) ;  /* 0x00001ca000000947 */ /* 0x000fea0003800000 */
        /* <DEDUP_REMOVED lines=10> */
[----:B-1----:R-:W4:Y:S04]  /*16f80*/  LDL R5, [R1+0x1e8] ;  /* 0x0001e80001057983 */ /* 0x002f280000100800 */
        /* <DEDUP_REMOVED lines=9> */
[----:B--2---:R-:W-:Y:S02]  /*17020*/  ISETP.GE.AND P2, PT, R11, c[0x0][0x3c8], PT ;  /* 0x0000f2000b007a0c */ /* 0x004fe40003f46270 */
[----:B---3--:R-:W-:-:S09]  /*17030*/  ISETP.GE.AND P1, PT, R21, c[0x0][0x3c8], PT ;  /* 0x0000f20015007a0c */ /* 0x008fd20003f26270 */
[----:B------:R-:W-:Y:S02]  /*17040*/  @!P3 IMAD.MOV.U32 R2, RZ, RZ, R0 ;  /* 0x000000ffff02b224 */ /* 0x000fe400078e0000 */
[----:B------:R-:W-:Y:S01]  /*17050*/  @!P3 IMAD.MOV.U32 R3, RZ, RZ, R4 ;  /* 0x000000ffff03b224 */ /* 0x000fe200078e0004 */
[----:B----4-:R-:W-:-:S03]  /*17060*/  ISETP.GE.AND P0, PT, R13, c[0x0][0x3c8], PT ;  /* 0x0000f2000d007a0c */ /* 0x010fc60003f06270 */
[----:B------:R-:W-:Y:S01]  /*17070*/  @!P3 IMAD.WIDE R2, R6, 0x4, R2 ;  /* 0x000000040602b825 */ /* 0x000fe200078e0202 */
[----:B------:R-:W-:-:S04]  /*17080*/  @!P1 LEA R6, P4, R21, R0, 0x2 ;  /* 0x0000000015069211 */ /* 0x000fc800078810ff */
[----:B------:R1:W-:Y:S01]  /*17090*/  @!P3 ST.E.64 [R2.64], R116 ;  /* 0x000000740200b985 */ /* 0x0003e2000c101b06 */
[----:B------:R-:W-:Y:S02]  /*170a0*/  @!P2 LEA R8, P3, R11, R0, 0x2 ;  /* 0x000000000b08a211 */ /* 0x000fe400078610ff */
[-C--:B------:R-:W-:Y:S02]  /*170b0*/  @!P1 LEA.HI.X R7, R21, R4.reuse, R22, 0x2, P4 ;  /* 0x0000000415079211 */ /* 0x080fe400020f1416 */
[----:B------:R-:W-:Y:S01]  /*170c0*/  @!P2 LEA.HI.X R9, R11, R4, R18, 0x2, P3 ;  /* 0x000000040b09a211 */ /* 0x000fe200018f1412 */
[----:B------:R-:W2:Y:S01]  /*170d0*/  LDL R21, [R1+0x1d8] ;  /* 0x0001d80001157983 */ /* 0x000ea20000100800 */
[----:B------:R-:W-:-:S03]  /*170e0*/  ISETP.GE.AND P4, PT, R17, c[0x0][0x3c8], PT ;  /* 0x0000f20011007a0c */ /* 0x000fc60003f86270 */
[----:B------:R-:W3:Y:S01]  /*170f0*/  LDL R18, [R1+0x154] ;  /* 0x0001540001127983 */ /* 0x000ee20000100800 */
[----:B------:R-:W-:-:S03]  /*17100*/  ISETP.GE.AND P6, PT, R12, c[0x0][0x3c8], PT ;  /* 0x0000f2000c007a0c */ /* 0x000fc60003fc6270 */
[----:B------:R-:W4:Y:S04]  /*17110*/  LDL R11, [R1+0x158] ;  /* 0x00015800010b7983 */ /* 0x000f280000100800 */
[----:B------:R5:W-:Y:S04]  /*17120*/  @!P2 ST.E.64 [R8.64], R154 ;  /* 0x0000009a0800a985 */ /* 0x000be8000c101b06 */
[----:B------:R-:W4:Y:S01]  /*17130*/  LDL R22, [R1+0x14c] ;  /* 0x00014c0001167983 */ /* 0x000f220000100800 */
[----:B-1----:R-:W-:-:S04]  /*17140*/  @!P0 LEA R2, P3, R13, R0, 0x2 ;  /* 0x000000000d028211 */ /* 0x002fc800078610ff */
[----:B------:R-:W-:Y:S02]  /*17150*/  @!P0 LEA.HI.X R3, R13, R4, R19, 0x2, P3 ;  /* 0x000000040d038211 */ /* 0x000fe400018f1413 */
[----:B------:R-:W4:Y:S01]  /*17160*/  LDL R19, [R1+0x1d4] ;  /* 0x0001d40001137983 */ /* 0x000f220000100800 */
[----:B------:R-:W-:-:S03]  /*17170*/  ISETP.GE.AND P3, PT, R20, c[0x0][0x3c8], PT ;  /* 0x0000f20014007a0c */ /* 0x000fc60003f66270 */
[----:B------:R1:W-:Y:S04]  /*17180*/  @!P1 ST.E.64 [R6.64], R124 ;  /* 0x0000007c06009985 */ /* 0x0003e8000c101b06 */
[----:B------:R1:W-:Y:S01]  /*17190*/  @!P0 ST.E.64 [R2.64], R120 ;  /* 0x0000007802008985 */ /* 0x0003e2000c101b06 */
[----:B-----5:R-:W-:-:S03]  /*171a0*/  @!P4 LEA R8, P0, R17, R0, 0x2 ;  /* 0x000000001108c211 */ /* 0x020fc600078010ff */
[----:B------:R-:W5:Y:S01]  /*171b0*/  LDL R13, [R1+0x150] ;  /* 0x00015000010d7983 */ /* 0x000f620000100800 */
[----:B------:R-:W-:Y:S02]  /*171c0*/  @!P4 LEA.HI.X R9, R17, R4, R5, 0x2, P0 ;  /* 0x000000041109c211 */ /* 0x000fe400000f1405 */
[C---:B------:R-:W-:Y:S01]  /*171d0*/  ISETP.GE.AND P0, PT, R20.reuse, c[0x0][0x3c8], PT ;  /* 0x0000f20014007a0c */ /* 0x040fe20003f06270 */
[----:B------:R-:W5:Y:S01]  /*171e0*/  LDL R5, [R1+0x148] ;  /* 0x0001480001057983 */ /* 0x000f620000100800 */
[-C--:B-1----:R-:W-:Y:S02]  /*171f0*/  @!P3 LEA R6, P1, R20, R0.reuse, 0x2 ;  /* 0x000000001406b211 */ /* 0x082fe400078210ff */
[----:B------:R-:W-:-:S04]  /*17200*/  @!P6 LEA R2, P2, R12, R0, 0x2 ;  /* 0x000000000c02e211 */ /* 0x000fc800078410ff */
[-C--:B------:R-:W-:Y:S02]  /*17210*/  @!P6 LEA.HI.X R3, R12, R4.reuse, R14, 0x2, P2 ;  /* 0x000000040c03e211 */ /* 0x080fe400010f140e */
[----:B------:R-:W5:Y:S05]  /*17220*/  LDL R12, [R1+0x1d0] ;  /* 0x0001d000010c7983 */ /* 0x000f6a0000100800 */
[----:B------:R-:W-:Y:S01]  /*17230*/  @!P0 LEA.HI.X R7, R20, R4, R24, 0x2, P1 ;  /* 0x0000000414078211 */ /* 0x000fe200008f1418 */
[----:B------:R-:W5:Y:S04]  /*17240*/  LDL R14, [R1+0x1c8] ;  /* 0x0001c800010e7983 */ /* 0x000f680000100800 */
[----:B------:R-:W5:Y:S01]  /*17250*/  LDL R20, [R1+0x1cc] ;  /* 0x0001cc0001147983 */ /* 0x000f620000100800 */
[----:B------:R-:W-:-:S02]  /*17260*/  ISETP.GE.AND P1, PT, R17, c[0x0][0x3c8], PT ;  /* 0x0000f20011007a0c */ /* 0x000fc40003f26270 */
[----:B------:R-:W-:Y:S01]  /*17270*/  ISETP.GE.AND P4, PT, R16, c[0x0][0x3c8], PT ;  /* 0x0000f20010007a0c */ /* 0x000fe20003f86270 */
[----:B------:R-:W5:Y:S01]  /*17280*/  LDL R17, [R1+0x144] ;  /* 0x0001440001117983 */ /* 0x000f620000100800 */
[----:B------:R-:W-:Y:S02]  /*17290*/  ISETP.GE.AND P5, PT, R15, c[0x0][0x3c8], PT ;  /* 0x0000f2000f007a0c */ /* 0x000fe40003fa6270 */
[----:B------:R-:W-:Y:S01]  /*172a0*/  ISETP.GE.AND P3, PT, R10, c[0x0][0x3c8], PT ;  /* 0x0000f2000a007a0c */ /* 0x000fe20003f66270 */
[----:B------:R-:W5:Y:S06]  /*172b0*/  LDL R24, [R1+0x124] ;  /* 0x0001240001187983 */ /* 0x000f6c0000100800 */
[----:B------:R-:W-:Y:S04]  /*172c0*/  @!P1 ST.E.64 [R8.64], R142 ;  /* 0x0000008e08009985 */ /* 0x000fe8000c101b06 */
[----:B------:R1:W-:Y:S04]  /*172d0*/  @!P0 ST.E.64 [R6.64], R128 ;  /* 0x0000008006008985 */ /* 0x0003e8000c101b06 */
[----:B------:R1:W-:Y:S02]  /*172e0*/  @!P6 ST.E.64 [R2.64], R30 ;  /* 0x0000001e0200e985 */ /* 0x0003e4000c101b06 */
[----:B-1----:R-:W-:-:S02]  /*172f0*/  @!P4 LEA R6, P6, R16, R0, 0x2 ;  /* 0x000000001006c211 */ /* 0x002fc400078c10ff */
[----:B------:R-:W-:-:S04]  /*17300*/  @!P5 LEA R8, P0, R15, R0, 0x2 ;  /* 0x000000000f08d211 */ /* 0x000fc800078010ff */
[----:B------:R-:W-:Y:S02]  /*17310*/  @!P5 LEA.HI.X R9, R15, R4, R23, 0x2, P0 ;  /* 0x000000040f09d211 */ /* 0x000fe400000f1417 */
[----:B------:R-:W5:Y:S05]  /*17320*/  LDL R15, [R1+0x140] ;  /* 0x00014000010f7983 */ /* 0x000f6a0000100800 */
[----:B------:R-:W-:Y:S01]  /*17330*/  P2R R2, PR, RZ, 0x40 ;  /* 0x00000040ff027803 */ /* 0x000fe20000000000 */
[----:B------:R-:W5:Y:S03]  /*17340*/  LDL R23, [R1+0x1c4] ;  /* 0x0001c40001177983 */ /* 0x000f660000100800 */
[----:B------:R-:W-:-:S02]  /*17350*/  ISETP.NE.AND P0, PT, R2, RZ, PT ;  /* 0x000000ff0200720c */ /* 0x000fc40003f05270 */
[----:B------:R-:W-:Y:S01]  /*17360*/  @!P3 LEA R2, P6, R10, R0, 0x2 ;  /* 0x000000000a02b211 */ /* 0x000fe200078c10ff */
[----:B------:R-:W-:Y:S01]  /*17370*/  @!P5 ST.E.64 [R8.64], R146 ;  /* 0x000000920800d985 */ /* 0x000fe2000c101b06 */
[----:B--2---:R-:W-:-:S03]  /*17380*/  @!P4 LEA.HI.X R7, R16, R4, R21, 0x2, P0 ;  /* 0x000000041007c211 */ /* 0x004fc600000f1415 */
[----:B------:R-:W2:Y:S01]  /*17390*/  LDL R21, [R1+0x1c0] ;  /* 0x0001c00001157983 */ /* 0x000ea20000100800 */
[----:B---3--:R-:W-:-:S03]  /*173a0*/  ISETP.GE.AND P1, PT, R18, c[0x0][0x3c8], PT ;  /* 0x0000f20012007a0c */ /* 0x008fc60003f26270 */
[----:B------:R1:W-:Y:S01]  /*173b0*/  @!P4 ST.E.64 [R6.64], R138 ;  /* 0x0000008a0600c985 */ /* 0x0003e2000c101b06 */
[----:B----4-:R-:W-:-:S03]  /*173c0*/  ISETP.GE.AND P2, PT, R11, c[0x0][0x3c8], PT ;  /* 0x0000f2000b007a0c */ /* 0x010fc60003f46270 */
[----:B------:R-:W3:Y:S01]  /*173d0*/  LDL R16, [R1+0x13c] ;  /* 0x00013c0001107983 */ /* 0x000ee20000100800 */
[----:B------:R-:W-:-:S03]  /*173e0*/  @!P3 LEA.HI.X R3, R10, R4, R19, 0x2, P6 ;  /* 0x000000040a03b211 */ /* 0x000fc600030f1413 */
[----:B------:R-:W4:Y:S02]  /*173f0*/  LDL R19, [R1+0x1bc] ;  /* 0x0001bc0001137983 */ /* 0x000f240000100800 */
[-C--:B-1----:R-:W-:Y:S02]  /*17400*/  @!P1 LEA R6, P6, R18, R0.reuse, 0x2 ;  /* 0x0000000012069211 */ /* 0x082fe400078c10ff */
[----:B------:R1:W-:Y:S02]  /*17410*/  @!P3 ST.E.64 [R2.64], R34 ;  /* 0x000000220200b985 */ /* 0x0003e4000c101b06 */
[----:B------:R-:W-:Y:S02]  /*17420*/  @!P2 LEA R8, P3, R11, R0, 0x2 ;  /* 0x000000000b08a211 */ /* 0x000fe400078610ff */
[----:B------:R-:W4:Y:S07]  /*17430*/  LDL R10, [R1+0x138] ;  /* 0x00013800010a7983 */ /* 0x000f2e0000100800 */
[----:B-1----:R-:W-:-:S02]  /*17440*/  P2R R2, PR, RZ, 0x40 ;  /* 0x00000040ff027803 */ /* 0x002fc40000000000 */
[-C--:B-----5:R-:W-:Y:S02]  /*17450*/  @!P2 LEA.HI.X R9, R11, R4.reuse, R12, 0x2, P3 ;  /* 0x000000040b09a211 */ /* 0x0a0fe400018f140c */
[----:B------:R-:W-:Y:S01]  /*17460*/  ISETP.NE.AND P3, PT, R2, RZ, PT ;  /* 0x000000ff0200720c */ /* 0x000fe20003f65270 */
[----:B------:R-:W5:Y:S01]  /*17470*/  LDL R11, [R1+0x130] ;  /* 0x00013000010b7983 */ /* 0x000f620000100800 */
[----:B------:R-:W-:Y:S02]  /*17480*/  ISETP.GE.AND P0, PT, R13, c[0x0][0x3c8], PT ;  /* 0x0000f2000d007a0c */ /* 0x000fe40003f06270 */
[----:B------:R-:W-:Y:S01]  /*17490*/  ISETP.GE.AND P4, PT, R5, c[0x0][0x3c8], PT ;  /* 0x0000f20005007a0c */ /* 0x000fe20003f86270 */
[----:B------:R-:W5:Y:S01]  /*174a0*/  LDL R12, [R1+0x134] ;  /* 0x00013400010c7983 */ /* 0x000f620000100800 */
[----:B------:R-:W-:-:S03]  /*174b0*/  @!P1 LEA.HI.X R7, R18, R4, R20, 0x2, P3 ;  /* 0x0000000412079211 */ /* 0x000fc600018f1414 */
[----:B------:R-:W5:Y:S01]  /*174c0*/  LDL R20, [R1+0x1b8] ;  /* 0x0001b80001147983 */ /* 0x000f620000100800 */
[----:B------:R-:W-:-:S03]  /*174d0*/  ISETP.GE.AND P3, PT, R17, c[0x0][0x3c8], PT ;  /* 0x0000f20011007a0c */ /* 0x000fc60003f66270 */
[----:B------:R-:W-:Y:S02]  /*174e0*/  @!P2 ST.E.64 [R8.64], R150 ;  /* 0x000000960800a985 */ /* 0x000fe4000c101b06 */
[C---:B------:R-:W-:Y:S02]  /*174f0*/  @!P0 LEA R2, P6, R13.reuse, R0, 0x2 ;  /* 0x000000000d028211 */ /* 0x040fe400078c10ff */
[----:B------:R-:W5:Y:S02]  /*17500*/  LDL R18, [R1+0x1b4] ;  /* 0x0001b40001127983 */ /* 0x000f640000100800 */
[----:B------:R-:W-:Y:S02]  /*17510*/  @!P0 LEA.HI.X R3, R13, R4, R14, 0x2, P6 ;  /* 0x000000040d038211 */ /* 0x000fe400030f140e */
[----:B------:R-:W-:Y:S04]  /*17520*/  @!P1 ST.E.64 [R6.64], R46 ;  /* 0x0000002e06009985 */ /* 0x000fe8000c101b06 */
[----:B------:R1:W-:Y:S04]  /*17530*/  @!P0 ST.E.64 [R2.64], R38 ;  /* 0x0000002602008985 */ /* 0x0003e8000c101b06 */
[----:B------:R-:W5:Y:S01]  /*17540*/  LDL R14, [R1+0x1b0] ;  /* 0x0001b000010e7983 */ /* 0x000f620000100800 */
[----:B------:R-:W-:-:S03]  /*17550*/  ISETP.GE.AND P5, PT, R22, c[0x0][0x3c8], PT ;  /* 0x0000f20016007a0c */ /* 0x000fc60003fa6270 */
[----:B------:R-:W5:Y:S01]  /*17560*/  LDL R13, [R1+0x12c] ;  /* 0x00012c00010d7983 */ /* 0x000f620000100800 */
[-C--:B-1----:R-:W-:Y:S02]  /*17570*/  @!P3 LEA R2, P1, R17, R0.reuse, 0x2 ;  /* 0x000000001102b211 */ /* 0x082fe400078210ff */
[----:B------:R-:W-:-:S11]  /*17580*/  @!P4 LEA R6, P6, R5, R0, 0x2 ;  /* 0x000000000506c211 */ /* 0x000fd600078c10ff */
[----:B------:R-:W-:Y:S02]  /*17590*/  P2R R3, PR, RZ, 0x2 ;  /* 0x00000002ff037803 */ /* 0x000fe40000000000 */
[----:B------:R-:W-:Y:S02]  /*175a0*/  ISETP.GE.AND P2, PT, R15, c[0x0][0x3c8], PT ;  /* 0x0000f2000f007a0c */ /* 0x000fe40003f46270 */
[----:B------:R-:W-:-:S04]  /*175b0*/  @!P5 LEA R8, P0, R22, R0, 0x2 ;  /* 0x000000001608d211 */ /* 0x000fc800078010ff */
[-C--:B------:R-:W-:Y:S02]  /*175c0*/  @!P5 LEA.HI.X R9, R22, R4.reuse, R23, 0x2, P0 ;  /* 0x000000041609d211 */ /* 0x080fe400000f1417 */
[----:B------:R-:W5:Y:S04]  /*175d0*/  LDL R22, [R1+0x120] ;  /* 0x0001200001167983 */ /* 0x000f680000100800 */
[----:B------:R1:W-:Y:S04]  /*175e0*/  @!P5 ST.E.64 [R8.64], R152 ;  /* 0x000000980800d985 */ /* 0x0003e8000c101b06 */
[----:B------:R-:W5:Y:S01]  /*175f0*/  LDL R23, [R1+0x198] ;  /* 0x0001980001177983 */ /* 0x000f620000100800 */
[----:B--2---:R-:W-:-:S02]  /*17600*/  @!P4 LEA.HI.X R7, R5, R4, R21, 0x2, P6 ;  /* 0x000000040507c211 */ /* 0x004fc400030f1415 */
[----:B------:R-:W-:Y:S01]  /*17610*/  ISETP.NE.AND P6, PT, R3, RZ, PT ;  /* 0x000000ff0300720c */ /* 0x000fe20003fc5270 */
[----:B------:R-:W2:Y:S04]  /*17620*/  LDL R5, [R1+0x128] ;  /* 0x0001280001057983 */ /* 0x000ea80000100800 */
[----:B------:R1:W-:Y:S01]  /*17630*/  @!P4 ST.E.64 [R6.64], R54 ;  /* 0x000000360600c985 */ /* 0x0003e2000c101b06 */
[----:B---3--:R-:W-:-:S03]  /*17640*/  ISETP.GE.AND P1, PT, R16, c[0x0][0x3c8], PT ;  /* 0x0000f20010007a0c */ /* 0x008fc60003f26270 */
[----:B------:R-:W3:Y:S01]  /*17650*/  LDL R21, [R1+0x194] ;  /* 0x0001940001157983 */ /* 0x000ee20000100800 */
[----:B----4-:R-:W-:-:S03]  /*17660*/  @!P3 LEA.HI.X R3, R17, R4, R19, 0x2, P6 ;  /* 0x000000041103b211 */ /* 0x010fc600030f1413 */
[----:B------:R-:W4:Y:S04]  /*17670*/  LDL R19, [R1+0x1ac] ;  /* 0x0001ac0001137983 */ /* 0x000f280000100800 */
[----:B------:R-:W3:Y:S04]  /*17680*/  LDL R17, [R1+0x1a8] ;  /* 0x0001a80001117983 */ /* 0x000ee80000100800 */
[----:B------:R5:W-:Y:S01]  /*17690*/  @!P3 ST.E.64 [R2.64], R42 ;  /* 0x0000002a0200b985 */ /* 0x000be2000c101b06 */
[----:B-1----:R-:W-:-:S04]  /*176a0*/  @!P2 LEA R8, P3, R15, R0, 0x2 ;  /* 0x000000000f08a211 */ /* 0x002fc800078610ff */
[----:B-----5:R-:W-:Y:S02]  /*176b0*/  @!P2 LEA.HI.X R9, R15, R4, R20, 0x2, P3 ;  /* 0x000000040f09a211 */ /* 0x020fe400018f1414 */
[----:B------:R-:W5:Y:S01]  /*176c0*/  LDL R15, [R1+0x1a4] ;  /* 0x0001a400010f7983 */ /* 0x000f620000100800 */
[----:B------:R-:W-:Y:S02]  /*176d0*/  @!P1 LEA R6, P6, R16, R0, 0x2 ;  /* 0x0000000010069211 */ /* 0x000fe400078c10ff */
[----:B------:R-:W-:Y:S01]  /*176e0*/  ISETP.GE.AND P0, PT, R10, c[0x0][0x3c8], PT ;  /* 0x0000f2000a007a0c */ /* 0x000fe20003f06270 */
[----:B------:R-:W5:Y:S01]  /*176f0*/  LDL R20, [R1+0x11c] ;  /* 0x00011c0001147983 */ /* 0x000f620000100800 */
[----:B------:R-:W-:-:S09]  /*17700*/  ISETP.GE.AND P4, PT, R11, c[0x0][0x3c8], PT ;  /* 0x0000f2000b007a0c */ /* 0x000fd20003f86270 */
[----:B------:R-:W-:-:S04]  /*17710*/  P2R R2, PR, RZ, 0x40 ;  /* 0x00000040ff027803 */ /* 0x000fc80000000000 */
[----:B------:R-:W-:Y:S02]  /*17720*/  ISETP.NE.AND P3, PT, R2, RZ, PT ;  /* 0x000000ff0200720c */ /* 0x000fe40003f65270 */
[----:B------:R-:W-:Y:S02]  /*17730*/  @!P0 LEA R2, P6, R10, R0, 0x2 ;  /* 0x000000000a028211 */ /* 0x000fe400078c10ff */
[-C--:B------:R-:W-:Y:S01]  /*17740*/  @!P1 LEA.HI.X R7, R16, R4.reuse, R18, 0x2, P3 ;  /* 0x0000000410079211 */ /* 0x080fe200018f1412 */
[----:B------:R-:W-:Y:S01]  /*17750*/  @!P2 ST.E.64 [R8.64], R156 ;  /* 0x0000009c0800a985 */ /* 0x000fe2000c101b06 */
[----:B------:R-:W-:Y:S02]  /*17760*/  ISETP.GE.AND P5, PT, R12, c[0x0][0x3c8], PT ;  /* 0x0000f2000c007a0c */ /* 0x000fe40003fa6270 */
[----:B------:R-:W-:Y:S01]  /*17770*/  @!P0 LEA.HI.X R3, R10, R4, R14, 0x2, P6 ;  /* 0x000000040a038211 */ /* 0x000fe200030f140e */
[----:B------:R1:W-:Y:S04]  /*17780*/  @!P1 ST.E.64 [R6.64], R62 ;  /* 0x0000003e06009985 */ /* 0x0003e8000c101b06 */
[----:B------:R-:W5:Y:S04]  /*17790*/  LDL R10, [R1+0x118] ;  /* 0x00011800010a7983 */ /* 0x000f680000100800 */
[----:B------:R-:W5:Y:S04]  /*177a0*/  LDL R18, [R1+0x114] ;  /* 0x0001140001127983 */ /* 0x000f680000100800 */
[----:B------:R1:W-:Y:S01]  /*177b0*/  @!P0 ST.E.64 [R2.64], R50 ;  /* 0x0000003202008985 */ /* 0x0003e2000c101b06 */
[----:B------:R-:W-:-:S03]  /*177c0*/  ISETP.GE.AND P3, PT, R13, c[0x0][0x3c8], PT ;  /* 0x0000f2000d007a0c */ /* 0x000fc60003f66270 */
[----:B------:R-:W5:Y:S04]  /*177d0*/  LDL R16, [R1+0x110] ;  /* 0x0001100001107983 */ /* 0x000f680000100800 */
[----:B------:R-:W5:Y:S01]  /*177e0*/  LDL R14, [R1+0x10c] ;  /* 0x00010c00010e7983 */ /* 0x000f620000100800 */
[-C--:B-1----:R-:W-:Y:S02]  /*177f0*/  @!P4 LEA R6, P6, R11, R0.reuse, 0x2 ;  /* 0x000000000b06c211 */ /* 0x082fe400078c10ff */
[----:B------:R-:W-:-:S11]  /*17800*/  @!P5 LEA R8, P0, R12, R0, 0x2 ;  /* 0x000000000c08d211 */ /* 0x000fd600078010ff */
[----:B------:R-:W-:Y:S02]  /*17810*/  P2R R2, PR, RZ, 0x40 ;  /* 0x00000040ff027803 */ /* 0x000fe40000000000 */
[----:B--2---:R-:W-:Y:S02]  /*17820*/  ISETP.GE.AND P2, PT, R5, c[0x0][0x3c8], PT ;  /* 0x0000f20005007a0c */ /* 0x004fe40003f46270 */
[-C--:B----4-:R-:W-:Y:S02]  /*17830*/  @!P5 LEA.HI.X R9, R12, R4.reuse, R19, 0x2, P0 ;  /* 0x000000040c09d211 */ /* 0x090fe400000f1413 */
[----:B------:R-:W-:Y:S01]  /*17840*/  ISETP.NE.AND P0, PT, R2, RZ, PT ;  /* 0x000000ff0200720c */ /* 0x000fe20003f05270 */
[----:B------:R-:W2:Y:S03]  /*17850*/  LDL R12, [R1+0x108] ;  /* 0x00010800010c7983 */ /* 0x000ea60000100800 */
[----:B---3--:R-:W-:Y:S01]  /*17860*/  @!P4 LEA.HI.X R7, R11, R4, R17, 0x2, P0 ;  /* 0x000000040b07c211 */ /* 0x008fe200000f1411 */
[----:B------:R-:W3:Y:S04]  /*17870*/  LDL R19, [R1+0x18c] ;  /* 0x00018c0001137983 */ /* 0x000ee80000100800 */
[----:B------:R-:W4:Y:S01]  /*17880*/  LDL R11, [R1+0x190] ;  /* 0x00019000010b7983 */ /* 0x000f220000100800 */
[----:B------:R-:W-:-:S03]  /*17890*/  @!P3 LEA R2, P6, R13, R0, 0x2 ;  /* 0x000000000d02b211 */ /* 0x000fc600078c10ff */
[----:B------:R-:W2:Y:S04]  /*178a0*/  LDL R17, [R1+0x188] ;  /* 0x0001880001117983 */ /* 0x000ea80000100800 */
[----:B------:R1:W-:Y:S04]  /*178b0*/  @!P5 ST.E.64 [R8.64], R158 ;  /* 0x0000009e0800d985 */ /* 0x0003e8000c101b06 */
[----:B------:R1:W-:Y:S01]  /*178c0*/  @!P4 ST.E.64 [R6.64], R74 ;  /* 0x0000004a0600c985 */ /* 0x0003e2000c101b06 */
[----:B-----5:R-:W-:-:S03]  /*178d0*/  @!P3 LEA.HI.X R3, R13, R4, R15, 0x2, P6 ;  /* 0x000000040d03b211 */ /* 0x020fc600030f140f */
[----:B------:R-:W5:Y:S04]  /*178e0*/  LDL R15, [R1+0x184] ;  /* 0x00018400010f7983 */ /* 0x000f680000100800 */
[----:B------:R-:W5:Y:S04]  /*178f0*/  LDL R13, [R1+0x180] ;  /* 0x00018000010d7983 */ /* 0x000f680000100800 */
[----:B------:R1:W-:Y:S02]  /*17900*/  @!P3 ST.E.64 [R2.64], R58 ;  /* 0x0000003a0200b985 */ /* 0x0003e4000c101b06 */
[----:B-1----:R-:W-:-:S04]  /*17910*/  @!P2 LEA R8, P3, R5, R0, 0x2 ;  /* 0x000000000508a211 */ /* 0x002fc800078610ff */
[----:B------:R-:W-:Y:S02]  /*17920*/  @!P2 LEA.HI.X R9, R5, R4, R26, 0x2, P3 ;  /* 0x000000040509a211 */ /* 0x000fe400018f141a */
[----:B------:R-:W5:Y:S01]  /*17930*/  LDL R5, [R1+0x104] ;  /* 0x0001040001057983 */ /* 0x000f620000100800 */
[----:B------:R-:W-:Y:S02]  /*17940*/  ISETP.GE.AND P1, PT, R24, c[0x0][0x3c8], PT ;  /* 0x0000f20018007a0c */ /* 0x000fe40003f26270 */
[----:B------:R-:W-:-:S11]  /*17950*/  ISETP.GE.AND P0, PT, R22, c[0x0][0x3c8], PT ;  /* 0x0000f20016007a0c */ /* 0x000fd60003f06270 */
[-C--:B------:R-:W-:Y:S02]  /*17960*/  @!P1 LEA R6, P4, R24, R0.reuse, 0x2 ;  /* 0x0000000018069211 */ /* 0x080fe400078810ff */
[----:B------:R-:W-:Y:S02]  /*17970*/  ISETP.GE.AND P5, PT, R20, c[0x0][0x3c8], PT ;  /* 0x0000f20014007a0c */ /* 0x000fe40003fa6270 */
[----:B------:R-:W-:-:S09]  /*17980*/  @!P0 LEA R2, P6, R22, R0, 0x2 ;  /* 0x0000000016028211 */ /* 0x000fd200078c10ff */
[----:B------:R-:W-:-:S04]  /*17990*/  P2R R3, PR, RZ, 0x10 ;  /* 0x00000010ff037803 */ /* 0x000fc80000000000 */
[----:B------:R-:W-:Y:S02]  /*179a0*/  ISETP.NE.AND P3, PT, R3, RZ, PT ;  /* 0x000000ff0300720c */ /* 0x000fe40003f65270 */
[----:B------:R-:W-:Y:S02]  /*179b0*/  ISETP.GE.AND P4, PT, R10, c[0x0][0x3c8], PT ;  /* 0x0000f2000a007a0c */ /* 0x000fe40003f86270 */
[-C--:B------:R-:W-:Y:S02]  /*179c0*/  @!P1 LEA.HI.X R7, R24, R4.reuse, R25, 0x2, P3 ;  /* 0x0000000418079211 */ /* 0x080fe400018f1419 */
[----:B------:R-:W-:Y:S01]  /*179d0*/  @!P0 LEA.HI.X R3, R22, R4, R23, 0x2, P6 ;  /* 0x0000000416038211 */ /* 0x000fe200030f1417 */
[----:B------:R-:W-:Y:S01]  /*179e0*/  @!P2 ST.E.64 [R8.64], R160 ;  /* 0x000000a00800a985 */ /* 0x000fe2000c101b06 */
[----:B------:R-:W-:-:S03]  /*179f0*/  ISETP.GE.AND P3, PT, R18, c[0x0][0x3c8], PT ;  /* 0x0000f20012007a0c */ /* 0x000fc60003f66270 */
[----:B------:R1:W-:Y:S04]  /*17a00*/  @!P1 ST.E.64 [R6.64], R82 ;  /* 0x0000005206009985 */ /* 0x0003e8000c101b06 */
[----:B------:R1:W-:Y:S01]  /*17a10*/  @!P0 ST.E.64 [R2.64], R66 ;  /* 0x0000004202008985 */ /* 0x0003e2000c101b06 */
[----:B------:R-:W-:Y:S02]  /*17a20*/  ISETP.GE.AND P2, PT, R16, c[0x0][0x3c8], PT ;  /* 0x0000f20010007a0c */ /* 0x000fe40003f46270 */
[----:B------:R-:W-:Y:S02]  /*17a30*/  ISETP.GE.AND P1, PT, R14, c[0x0][0x3c8], PT ;  /* 0x0000f2000e007a0c */ /* 0x000fe40003f26270 */
[----:B-1----:R-:W-:-:S04]  /*17a40*/  @!P5 LEA R6, P0, R20, R0, 0x2 ;  /* 0x000000001406d211 */ /* 0x002fc800078010ff */
[----:B------:R-:W-:Y:S02]  /*17a50*/  @!P5 LEA.HI.X R7, R20, R4, R21, 0x2, P0 ;  /* 0x000000041407d211 */ /* 0x000fe400000f1415 */
[----:B------:R-:W-:-:S03]  /*17a60*/  @!P4 LEA R2, P6, R10, R0, 0x2 ;  /* 0x000000000a02c211 */ /* 0x000fc600078c10ff */
[----:B------:R-:W-:Y:S01]  /*17a70*/  @!P5 ST.E.64 [R6.64], R86 ;  /* 0x000000560600d985 */ /* 0x000fe2000c101b06 */
[----:B----4-:R-:W-:Y:S02]  /*17a80*/  @!P4 LEA.HI.X R3, R10, R4, R11, 0x2, P6 ;  /* 0x000000040a03c211 */ /* 0x010fe400030f140b */
[-C--:B------:R-:W-:Y:S02]  /*17a90*/  @!P3 LEA R10, P5, R18, R0.reuse, 0x2 ;  /* 0x00000000120ab211 */ /* 0x080fe400078a10ff */
[----:B--2---:R-:W-:Y:S01]  /*17aa0*/  ISETP.GE.AND P0, PT, R12, c[0x0][0x3c8], PT ;  /* 0x0000f2000c007a0c */ /* 0x004fe20003f06270 */
[----:B------:R1:W-:Y:S01]  /*17ab0*/  @!P4 ST.E.64 [R2.64], R90 ;  /* 0x0000005a0200c985 */ /* 0x0003e2000c101b06 */
[----:B------:R-:W-:-:S04]  /*17ac0*/  @!P2 LEA R8, P6, R16, R0, 0x2 ;  /* 0x000000001008a211 */ /* 0x000fc800078c10ff */
[----:B------:R-:W-:-:S05]  /*17ad0*/  @!P2 LEA.HI.X R9, R16, R4, R17, 0x2, P6 ;  /* 0x000000041009a211 */ /* 0x000fca00030f1411 */
[----:B-1----:R-:W-:-:S04]  /*17ae0*/  P2R R2, PR, RZ, 0x20 ;  /* 0x00000020ff027803 */ /* 0x002fc80000000000 */
[----:B------:R-:W-:Y:S02]  /*17af0*/  ISETP.NE.AND P4, PT, R2, RZ, PT ;  /* 0x000000ff0200720c */ /* 0x000fe40003f85270 */
[----:B------:R-:W-:Y:S02]  /*17b00*/  @!P1 LEA R6, P5, R14, R0, 0x2 ;  /* 0x000000000e069211 */ /* 0x000fe400078a10ff */
[----:B---3--:R-:W-:Y:S02]  /*17b10*/  @!P3 LEA.HI.X R11, R18, R4, R19, 0x2, P4 ;  /* 0x00000004120bb211 */ /* 0x008fe400020f1413 */
[----:B------:R-:W-:Y:S02]  /*17b20*/  @!P0 LEA R2, P4, R12, R0, 0x2 ;  /* 0x000000000c028211 */ /* 0x000fe400078810ff */
[-C--:B-----5:R-:W-:Y:S02]  /*17b30*/  @!P1 LEA.HI.X R7, R14, R4.reuse, R15, 0x2, P5 ;  /* 0x000000040e079211 */ /* 0x0a0fe400028f140f */
[----:B------:R-:W-:Y:S01]  /*17b40*/  @!P0 LEA.HI.X R3, R12, R4, R13, 0x2, P4 ;  /* 0x000000040c038211 */ /* 0x000fe200020f140d */
[----:B------:R1:W-:Y:S04]  /*17b50*/  @!P3 ST.E.64 [R10.64], R102 ;  /* 0x000000660a00b985 */ /* 0x0003e8000c101b06 */
[----:B------:R1:W-:Y:S04]  /*17b60*/  @!P2 ST.E.64 [R8.64], R98 ;  /* 0x000000620800a985 */ /* 0x0003e8000c101b06 */
[----:B------:R1:W-:Y:S04]  /*17b70*/  @!P1 ST.E.64 [R6.64], R94 ;  /* 0x0000005e06009985 */ /* 0x0003e8000c101b06 */
        /* <DEDUP_REMOVED lines=8> */
.L_x_575:
[----:B------:R-:W3:Y:S04]  /*17c00*/  LDL.LU R0, [R1+0xf4] ;  /* 0x0000f40001007983 */ /* 0x000ee80000300800 */
[----:B--2---:R-:W2:Y:S01]  /*17c10*/  LDL R7, [R1+0xcc] ;  /* 0x0000cc0001077983 */ /* 0x004ea20000100800 */
[----:B------:R-:W-:Y:S01]  /*17c20*/  ISETP.NE.U32.AND P0, PT, RZ, c[0x0][0x508], PT ;  /* 0x00014200ff007a0c */ /* 0x000fe20003f05070 */
[----:B------:R-:W-:Y:S01]  /*17c30*/  IMAD.MOV.U32 R4, RZ, RZ, 0x4 ;  /* 0x00000004ff047424 */ /* 0x000fe200078e00ff */
[----:B------:R-:W-:Y:S01]  /*17c40*/  ISETP.NE.U32.AND P2, PT, RZ, c[0x0][0x500], PT ;  /* 0x00014000ff007a0c */ /* 0x000fe20003f45070 */
[----:B------:R-:W-:Y:S01]  /*17c50*/  IMAD.MOV.U32 R20, RZ, RZ, c[0x0][0x388] ;  /* 0x0000e200ff147624 */ /* 0x000fe200078e00ff */
[----:B------:R-:W-:Y:S01]  /*17c60*/  ISETP.NE.AND.EX P0, PT, RZ, c[0x0][0x50c], PT, P0 ;  /* 0x00014300ff007a0c */ /* 0x000fe20003f05300 */
[----:B------:R-:W-:Y:S01]  /*17c70*/  IMAD.MOV.U32 R6, RZ, RZ, RZ ;  /* 0x000000ffff067224 */ /* 0x000fe200078e00ff */
[----:B------:R-:W-:Y:S01]  /*17c80*/  ISETP.NE.AND.EX P2, PT, RZ, c[0x0][0x504], PT, P2 ;  /* 0x00014100ff007a0c */ /* 0x000fe20003f45320 */
[----:B--2---:R-:W-:-:S10]  /*17c90*/  IMAD.WIDE R2, R7, R4, c[0x0][0x500] ;  /* 0x0001400007027625 */ /* 0x004fd400078e0204 */
[----:B------:R-:W-:Y:S02]  /*17ca0*/  @P0 IMAD.WIDE R4, R7, R4, c[0x0][0x508] ;  /* 0x0001420007040625 */ /* 0x000fe400078e0204 */
[----:B------:R1:W5:Y:S04]  /*17cb0*/  @P2 LDG.E R6, [R2.64] ;  /* 0x0000000602062981 */ /* 0x000368000c1e1900 */
[----:B------:R1:W5:Y:S01]  /*17cc0*/  @P0 LDG.E R20, [R4.64] ;  /* 0x0000000604140981 */ /* 0x000362000c1e1900 */
[----:B---3--:R-:W-:-:S04]  /*17cd0*/  ISETP.NE.AND P1, PT, R0, RZ, PT ;  /* 0x000000ff0000720c */ /* 0x008fc80003f25270 */
[----:B------:R-:W-:Y:S01]  /*17ce0*/  SEL R19, R0, c[0x0][0x3d4], P1 ;  /* 0x0000f50000137a07 */ /* 0x000fe20000800000 */
[----:B------:R-:W-:Y:S05]  /*17cf0*/  @P0 BRA `(.L_x_596) ;  /* 0x0000004000000947 */ /* 0x000fea0003800000 */
[----:B------:R-:W-:Y:S05]  /*17d00*/  @!P2 BRA `(.L_x_596) ;  /* 0x000000300000a947 */ /* 0x000fea0003800000 */
[----:B------:R2:W3:Y:S04]  /*17d10*/  LDG.E R0, [R2.64] ;  /* 0x0000000602007981 */ /* 0x0004e8000c1e1900 */
[----:B-12---:R-:W3:Y:S02]  /*17d20*/  LDG.E R2, [R2.64+0x4] ;  /* 0x0000040602027981 */ /* 0x006ee4000c1e1900 */
[----:B---3-5:R-:W-:Y:S02]  /*17d30*/  IADD3 R20, -R0, R2, RZ ;  /* 0x0000000200147210 */ /* 0x028fe40007ffe1ff */
.L_x_596:
[----:B-1----:R-:W2:Y:S01]  /*17d40*/  LDL.LU R2, [R1+0xc8] ;  /* 0x0000c80001027983 */ /* 0x002ea20000300800 */
[----:B------:R-:W-:Y:S01]  /*17d50*/  SHF.R.S32.HI R0, RZ, 0x1f, R7 ;  /* 0x0000001fff007819 */ /* 0x000fe20000011407 */
[----:B------:R-:W-:Y:S01]  /*17d60*/  BSSY B0, `(.L_x_597) ;  /* 0x0000039000007945 */ /* 0x000fe20003800000 */
[----:B-----5:R-:W-:Y:S01]  /*17d70*/  SHF.R.S32.HI R18, RZ, 0x1f, R6 ;  /* 0x0000001fff127819 */ /* 0x020fe20000011406 */
[----:B------:R-:W1:Y:S01]  /*17d80*/  S2R R3, SR_TID.X ;  /* 0x0000000000037919 */ /* 0x000e620000002100 */
[----:B------:R-:W-:-:S02]  /*17d90*/  SEL R16, R7, RZ, !P2 ;  /* 0x000000ff07107207 */ /* 0x000fc40005000000 */
[----:B------:R-:W-:Y:S02]  /*17da0*/  SEL R21, R0, RZ, !P2 ;  /* 0x000000ff00157207 */ /* 0x000fe40005000000 */
[----:B-1----:R-:W-:Y:S02]  /*17db0*/  ISETP.GT.AND P0, PT, R3, 0x7f, PT ;  /* 0x0000007f0300780c */ /* 0x002fe40003f04270 */
[----:B--2---:R-:W-:-:S11]  /*17dc0*/  LOP3.LUT R15, R2, 0xffff, RZ, 0xc0, !PT ;  /* 0x0000ffff020f7812 */ /* 0x004fd600078ec0ff */
[----:B------:R-:W-:Y:S05]  /*17dd0*/  @P0 BRA `(.L_x_598) ;  /* 0x0000031000000947 */ /* 0x000fea0003800000 */
[----:B------:R-:W2:Y:S01]  /*17de0*/  LDL R2, [R1+0xb0] ;  /* 0x0000b00001027983 */ /* 0x000ea20000100800 */
[----:B------:R-:W-:Y:S01]  /*17df0*/  IMAD R0, R20, c[0x0][0x4e8], RZ ;  /* 0x00013a0014007a24 */ /* 0x000fe200078e02ff */
[----:B--2---:R-:W-:-:S04]  /*17e00*/  IADD3 R14, R2, R3, RZ ;  /* 0x00000003020e7210 */ /* 0x004fc80007ffe0ff */
        /* <DEDUP_REMOVED lines=23> */
[----:B------:R-:W-:Y:S01]  /*17f80*/  IMAD.MOV R2, RZ, RZ, -R0 ;  /* 0x000000ffff027224 */ /* 0x000fe200078e0a00 */
[----:B------:R-:W-:Y:S02]  /*17f90*/  IADD3.X R9, R3, R9, R18, P1, P0 ;  /* 0x0000000903097210 */ /* 0x000fe40000fe0412 */
[----:B------:R-:W-:Y:S01]  /*17fa0*/  SHF.R.S32.HI R3, RZ, 0x1f, R0 ;  /* 0x0000001fff037819 */ /* 0x000fe20000011400 */
[----:B------:R-:W-:Y:S01]  /*17fb0*/  IMAD R2, R2, c[0x0][0x4e8], R14 ;  /* 0x00013a0002027a24 */ /* 0x000fe200078e020e */
[----:B--2---:R-:W-:-:S05]  /*17fc0*/  SEL R7, R22, RZ, P2 ;  /* 0x000000ff16077207 */ /* 0x004fca0001000000 */
[-C--:B-----5:R-:W-:Y:S02]  /*17fd0*/  IMAD R8, R13, R7.reuse, RZ ;  /* 0x000000070d087224 */ /* 0x0a0fe400078e02ff */
[----:B------:R-:W-:Y:S01]  /*17fe0*/  IMAD.WIDE.U32 R4, R12, R7, RZ ;  /* 0x000000070c047225 */ /* 0x000fe200078e00ff */
[----:B------:R-:W-:-:S04]  /*17ff0*/  SHF.R.S32.HI R7, RZ, 0x1f, R2 ;  /* 0x0000001fff077819 */ /* 0x000fc80000011402 */
[----:B------:R-:W-:Y:S01]  /*18000*/  IADD3 R5, R5, R8, RZ ;  /* 0x0000000805057210 */ /* 0x000fe20007ffe0ff */
[----:B------:R-:W-:Y:S01]  /*18010*/  IMAD.MOV.U32 R8, RZ, RZ, c[0x0][0x4a8] ;  /* 0x00012a00ff087624 */ /* 0x000fe200078e00ff */
[----:B------:R-:W-:Y:S01]  /*18020*/  IADD3 R4, P1, P0, R0, R17, R4 ;  /* 0x0000001100047210 */ /* 0x000fe2000783e004 */
[----:B------:R-:W-:-:S03]  /*18030*/  IMAD R0, R11, R2, RZ ;  /* 0x000000020b007224 */ /* 0x000fc600078e02ff */
[----:B------:R-:W-:Y:S01]  /*18040*/  IADD3.X R5, R3, R9, R5, P1, P0 ;  /* 0x0000000903057210 */ /* 0x000fe20000fe0405 */
[----:B------:R-:W-:-:S04]  /*18050*/  IMAD R0, R10, R7, R0 ;  /* 0x000000070a007224 */ /* 0x000fc800078e0200 */
        /* <DEDUP_REMOVED lines=9> */
.L_x_598:
[----:B------:R-:W-:Y:S05]  /*180f0*/  BSYNC B0 ;  /* 0x0000000000007941 */ /* 0x000fea0003800000 */
.L_x_597:
[----:B------:R-:W-:-:S13]  /*18100*/  ISETP.GT.AND P0, PT, R19, 0x1, PT ;  /* 0x000000011300780c */ /* 0x000fda0003f04270 */
[----:B------:R-:W-:Y:S05]  /*18110*/  @P0 BRA `(.L_x_590) ;  /* 0x00000a6000000947 */ /* 0x000fea0003800000 */
[----:B-1----:R-:W2:Y:S04]  /*18120*/  LDL R5, [R1+0xb0] ;  /* 0x0000b00001057983 */ /* 0x002ea80000100800 */
[----:B------:R-:W2:Y:S01]  /*18130*/  LDL R4, [R1+0x178] ;  /* 0x0001780001047983 */ /* 0x000ea20000100800 */
[----:B------:R-:W-:Y:S01]  /*18140*/  MOV R2, c[0x0][0x4e8] ;  /* 0x00013a0000027a02 */ /* 0x000fe20000000f00 */
[----:B------:R-:W-:-:S03]  /*18150*/  IMAD R0, R18, c[0x0][0x3a0], RZ ;  /* 0x0000e80012007a24 */ /* 0x000fc600078e02ff */
[----:B------:R-:W-:Y:S01]  /*18160*/  ISETP.NE.AND P0, PT, R2, 0x1, PT ;  /* 0x000000010200780c */ /* 0x000fe20003f05270 */
[----:B------:R-:W-:-:S04]  /*18170*/  IMAD.WIDE.U32 R2, R6, c[0x0][0x3a0], RZ ;  /* 0x0000e80006027a25 */ /* 0x000fc800078e00ff */
[----:B------:R-:W-:-:S05]  /*18180*/  IMAD R6, R6, c[0x0][0x3a4], R0 ;  /* 0x0000e90006067a24 */ /* 0x000fca00078e0200 */
[----:B------:R-:W-:-:S05]  /*18190*/  IADD3 R3, R3, R6, RZ ;  /* 0x0000000603037210 */ /* 0x000fca0007ffe0ff */
[----:B------:R-:W-:-:S04]  /*181a0*/  IMAD.WIDE.U32 R2, R15, c[0x0][0x3e8], R2 ;  /* 0x0000fa000f027a25 */ /* 0x000fc800078e0002 */
[----:B------:R-:W-:-:S04]  /*181b0*/  IMAD R3, R15, c[0x0][0x3ec], R3 ;  /* 0x0000fb000f037a24 */ /* 0x000fc800078e0203 */
[----:B------:R-:W-:Y:S01]  /*181c0*/  IMAD.WIDE.U32 R2, R16, c[0x0][0x3f0], R2 ;  /* 0x0000fc0010027a25 */ /* 0x000fe200078e0002 */
[----:B--2---:R-:W-:-:S03]  /*181d0*/  IADD3 R4, R4, R5, RZ ;  /* 0x0000000504047210 */ /* 0x004fc60007ffe0ff */
[----:B------:R-:W-:Y:S01]  /*181e0*/  IMAD R5, R21, c[0x0][0x3f0], RZ ;  /* 0x0000fc0015057a24 */ /* 0x000fe200078e02ff */
[----:B------:R-:W-:Y:S01]  /*181f0*/  MOV R0, R4 ;  /* 0x0000000400007202 */ /* 0x000fe20000000f00 */
[----:B------:R-:W-:-:S04]  /*18200*/  @P0 IMAD.HI.U32 R6, R4, c[0x0][0x4ec], RZ ;  /* 0x00013b0004060a27 */ /* 0x000fc800078e00ff */
[----:B------:R-:W-:Y:S01]  /*18210*/  IMAD R7, R16, c[0x0][0x3f4], R5 ;  /* 0x0000fd0010077a24 */ /* 0x000fe200078e0205 */
[----:B------:R-:W-:-:S04]  /*18220*/  @P0 SHF.R.U32.HI R0, RZ, c[0x0][0x4f0], R6 ;  /* 0x00013c00ff000a19 */ /* 0x000fc80000011606 */
[----:B------:R-:W-:Y:S02]  /*18230*/  SHF.R.S32.HI R6, RZ, 0x1f, R0 ;  /* 0x0000001fff067819 */ /* 0x000fe40000011400 */
[----:B------:R-:W-:Y:S02]  /*18240*/  IADD3 R5, -R0, RZ, RZ ;  /* 0x000000ff00057210 */ /* 0x000fe40007ffe1ff */
[----:B------:R-:W-:Y:S01]  /*18250*/  IADD3 R3, R3, R7, RZ ;  /* 0x0000000703037210 */ /* 0x000fe20007ffe0ff */
[----:B------:R-:W-:Y:S02]  /*18260*/  IMAD R6, R6, c[0x0][0x3e0], RZ ;  /* 0x0000f80006067a24 */ /* 0x000fe400078e02ff */
        /* <DEDUP_REMOVED lines=13> */
.L_x_683:
[----:B------:R-:W-:Y:S05]  /*18340*/  BRA.DIV ~URZ, `(.L_x_600) ;  /* 0x00003db27f007947 */ /* 0x000fea000b800000 */
[----:B------:R3:W4:Y:S02]  /*18350*/  SHFL.IDX PT, R0, R14, RZ, 0x181f ;  /* 0x00181fff0e007589 */ /* 0x00072400000e0000 */
.L_x_684:
[----:B------:R-:W5:Y:S04]  /*18360*/  LDL.LU R3, [R1+0xb0] ;  /* 0x0000b00001037983 */ /* 0x000f680000300800 */
[----:B------:R-:W1:Y:S01]  /*18370*/  S2R R6, SR_TID.X ;  /* 0x0000000000067919 */ /* 0x000e620000002100 */
[----:B------:R-:W-:Y:S01]  /*18380*/  IMAD R13, R20, c[0x0][0x4e8], RZ ;  /* 0x00013a00140d7a24 */ /* 0x000fe200078e02ff */
[----:B-1----:R-:W-:-:S04]  /*18390*/  SHF.R.S32.HI R2, RZ, 0x1f, R6 ;  /* 0x0000001fff027819 */ /* 0x002fc80000011406 */
[----:B------:R-:W-:-:S04]  /*183a0*/  LEA.HI R2, R2, R6, RZ, 0x3 ;  /* 0x0000000602027211 */ /* 0x000fc800078f18ff */
[----:B------:R-:W-:Y:S01]  /*183b0*/  SHF.R.S32.HI R2, RZ, 0x3, R2 ;  /* 0x00000003ff027819 */ /* 0x000fe20000011402 */
[----:B------:R-:W-:Y:S04]  /*183c0*/  BSSY B0, `(.L_x_601) ;  /* 0x000001c000007945 */ /* 0x000fe80003800000 */
[----:B-----5:R-:W-:-:S05]  /*183d0*/  IMAD.IADD R12, R2, 0x1, R3 ;  /* 0x00000001020c7824 */ /* 0x020fca00078e0203 */
[----:B------:R-:W-:-:S13]  /*183e0*/  ISETP.GE.AND P0, PT, R12, R13, PT ;  /* 0x0000000d0c00720c */ /* 0x000fda0003f06270 */
        /* <DEDUP_REMOVED lines=21> */
[----:B------:R1:W-:Y:S04]  /*18540*/  @!P3 ST.E.128 [R10.64], RZ ;  /* 0x000000ff0a00b985 */ /* 0x0003e8000c101d06 */
[----:B------:R1:W-:Y:S04]  /*18550*/  @!P2 ST.E.128 [R8.64], RZ ;  /* 0x000000ff0800a985 */ /* 0x0003e8000c101d06 */
[----:B------:R1:W-:Y:S04]  /*18560*/  @!P1 ST.E.128 [R6.64], RZ ;  /* 0x000000ff06009985 */ /* 0x0003e8000c101d06 */
[----:B------:R1:W-:Y:S02]  /*18570*/  @!P0 ST.E.128 [R2.64], RZ ;  /* 0x000000ff02008985 */ /* 0x0003e4000c101d06 */
.L_x_602:
[----:B------:R-:W-:Y:S05]  /*18580*/  BSYNC B0 ;  /* 0x0000000000007941 */ /* 0x000fea0003800000 */
.L_x_601:
[----:B------:R-:W-:Y:S05]  /*18590*/  BRA.DIV ~URZ, `(.L_x_603) ;  /* 0x00003bf27f007947 */ /* 0x000fea000b800000 */
[----:B--2---:R2:W1:Y:S04]  /*185a0*/  SHFL.IDX PT, R4, R5, 0x1, 0x181f ;  /* 0x00381f0005047f89 */ /* 0x00446800000e0000 */
[----:B----4-:R2:W4:Y:S02]  /*185b0*/  SHFL.IDX PT, R0, R14, 0x1, 0x181f ;  /* 0x00381f000e007f89 */ /* 0x01052400000e0000 */
.L_x_685:
[----:B-1----:R-:W-:Y:S01]  /*185c0*/  IADD3 R2, R12, 0x20, RZ ;  /* 0x000000200c027810 */ /* 0x002fe20007ffe0ff */
[----:B------:R-:W-:Y:S03]  /*185d0*/  BSSY B0, `(.L_x_604) ;  /* 0x000001b000007945 */ /* 0x000fe60003800000 */
[----:B------:R-:W-:-:S13]  /*185e0*/  ISETP.GE.AND P0, PT, R2, R13, PT ;  /* 0x0000000d0200720c */ /* 0x000fda0003f06270 */
        /* <DEDUP_REMOVED lines=8> */
[----:B------:R-:W4:Y:S01]  /*18670*/  LDL R16, [R1+0x200] ;  /* 0x0002000001107983 */ /* 0x000f220000100800 */
[----:B-----5:R-:W-:-:S02]  /*18680*/  ISETP.GE.AND P3, PT, R3, c[0x0][0x3c8], PT ;  /* 0x0000f20003007a0c */ /* 0x020fc40003f66270 */
[----:B--2---:R-:W-:Y:S02]  /*18690*/  ISETP.GE.AND P2, PT, R19, c[0x0][0x3c8], PT ;  /* 0x0000f20013007a0c */ /* 0x004fe40003f46270 */
[----:B---3--:R-:W-:Y:S02]  /*186a0*/  ISETP.GE.AND P1, PT, R17, c[0x0][0x3c8], PT ;  /* 0x0000f20011007a0c */ /* 0x008fe40003f26270 */
[----:B----4-:R-:W-:-:S07]  /*186b0*/  ISETP.GE.AND P0, PT, R15, c[0x0][0x3c8], PT ;  /* 0x0000f2000f007a0c */ /* 0x010fce0003f06270 */
        /* <DEDUP_REMOVED lines=12> */
.L_x_605:
[----:B------:R-:W-:Y:S05]  /*18780*/  BSYNC B0 ;  /* 0x0000000000007941 */ /* 0x000fea0003800000 */
.L_x_604:
[----:B------:R-:W-:Y:S05]  /*18790*/  BRA.DIV ~URZ, `(.L_x_606) ;  /* 0x00003b027f007947 */ /* 0x000fea000b800000 */
[----:B------:R1:W2:Y:S02]  /*187a0*/  SHFL.IDX PT, R4, R5, 0x2, 0x181f ;  /* 0x00581f0005047f89 */ /* 0x0002a400000e0000 */
.L_x_686:
[----:B------:R-:W-:Y:S05]  /*187b0*/  BRA.DIV ~URZ, `(.L_x_607) ;  /* 0x00003b727f007947 */ /* 0x000fea000b800000 */
[----:B----4-:R4:W1:Y:S02]  /*187c0*/  SHFL.IDX PT, R0, R14, 0x2, 0x181f ;  /* 0x00581f000e007f89 */ /* 0x01086400000e0000 */
.L_x_687:
[----:B-1----:R-:W-:Y:S01]  /*187d0*/  IADD3 R2, R12, 0x40, RZ ;  /* 0x000000400c027810 */ /* 0x002fe20007ffe0ff */
[----:B------:R-:W-:Y:S03]  /*187e0*/  BSSY B0, `(.L_x_608) ;  /* 0x000001b000007945 */ /* 0x000fe60003800000 */
        /* <DEDUP_REMOVED lines=26> */
.L_x_609:
[----:B------:R-:W-:Y:S05]  /*18990*/  BSYNC B0 ;  /* 0x0000000000007941 */ /* 0x000fea0003800000 */
.L_x_608:
[----:B------:R-:W-:Y:S05]  /*189a0*/  BRA.DIV ~URZ, `(.L_x_610) ;  /* 0x00003a127f007947 */ /* 0x000fea000b800000 */
[----:B--2---:R2:W1:Y:S04]  /*189b0*/  SHFL.IDX PT, R4, R5, 0x3, 0x181f ;  /* 0x00781f0005047f89 */ /* 0x00446800000e0000 */
[----:B------:R2:W3:Y:S02]  /*189c0*/  SHFL.IDX PT, R0, R14, 0x3, 0x181f ;  /* 0x00781f000e007f89 */ /* 0x0004e400000e0000 */
.L_x_688:
[----:B-1----:R-:W-:-:S04]  /*189d0*/  IADD3 R2, R12, 0x60, RZ ;  /* 0x000000600c027810 */ /* 0x002fc80007ffe0ff */
        /* <DEDUP_REMOVED lines=26> */
.L_x_590:
[----:B------:R-:W-:Y:S05]  /*18b80*/  BSYNC B1 ;  /* 0x0000000000017941 */ /* 0x000fea0003800000 */
.L_x_574:
[----:B-1-34-:R-:W3:Y:S02]  /*18b90*/  LDL R0, [R1+0x1f8] ;  /* 0x0001f80001007983 */ /* 0x01aee40000100800 */
[----:B---3--:R-:W-:-:S13]  /*18ba0*/  ISETP.NE.AND P0, PT, R0, RZ, PT ;  /* 0x000000ff0000720c */ /* 0x008fda0003f05270 */
[----:B------:R-:W-:Y:S01]  /*18bb0*/  @P0 WARPSYNC 0xffffffff ;  /* 0xffffffff00000948 */ /* 0x000fe20003800000 */
[----:B------:R-:W-:Y:S06]  /*18bc0*/  @P0 BAR.SYNC.DEFER_BLOCKING 0x5, 0x100 ;  /* 0x0144000000000b1d */ /* 0x000fec0000010000 */
[----:B--2---:R-:W1:Y:S04]  /*18bd0*/  @P0 LDS.128 R4, [0x1a080] ;  /* 0x01a08000ff040984 */ /* 0x004e680000000c00 */
        /* <DEDUP_REMOVED lines=10> */
.L_x_689:
[----:B------:R-:W-:Y:S05]  /*18c80*/  BRA.DIV ~URZ, `(.L_x_613) ;  /* 0x000038d27f007947 */ /* 0x000fea000b800000 */
[----:B------:R3:W4:Y:S02]  /*18c90*/  SHFL.IDX PT, R8, R106, 0x1, 0x1f ;  /* 0x00201f006a087f89 */ /* 0x00072400000e0000 */
.L_x_690:
        /* <DEDUP_REMOVED lines=19> */
.L_x_691:
        /* <DEDUP_REMOVED lines=16> */
.L_x_692:
[----:B---3--:R-:W-:Y:S01]  /*18ed0*/  IMAD R0, R0, c[0x0][0x538], RZ ;  /* 0x00014e0000007a24 */ /* 0x008fe200078e02ff */
[----:B------:R-:W-:Y:S04]  /*18ee0*/  BSSY B1, `(.L_x_616) ;  /* 0x00000cf000017945 */ /* 0x000fe80003800000 */
[----:B----4-:R-:W-:-:S04]  /*18ef0*/  IADD3 R8, R0, R8, RZ ;  /* 0x0000000800087210 */ /* 0x010fc80007ffe0ff */
[----:B--2---:R-:W-:-:S13]  /*18f00*/  ISETP.GT.AND P0, PT, R8, R9, PT ;  /* 0x000000090800720c */ /* 0x004fda0003f04270 */
[----:B------:R-:W-:Y:S05]  /*18f10*/  @P0 BRA `(.L_x_617) ;  /* 0x0000025000000947 */ /* 0x000fea0003800000 */
.L_x_621:
        /* <DEDUP_REMOVED lines=17> */
.L_x_693:
        /* <DEDUP_REMOVED lines=16> */
.L_x_694:
[----:B--2---:R-:W-:-:S05]  /*19130*/  IMAD R0, R0, c[0x0][0x538], RZ ;  /* 0x00014e0000007a24 */ /* 0x004fca00078e02ff */
[----:B------:R-:W-:-:S04]  /*19140*/  IADD3 R8, R0, R8, RZ ;  /* 0x0000000800087210 */ /* 0x000fc80007ffe0ff */
[----:B------:R-:W-:-:S13]  /*19150*/  ISETP.GT.AND P0, PT, R8, R9, PT ;  /* 0x000000090800720c */ /* 0x000fda0003f04270 */
[----:B-1----:R-:W-:Y:S05]  /*19160*/  @!P0 BRA `(.L_x_621) ;  /* 0xfffffdb000008947 */ /* 0x002fea000383ffff */
.L_x_617:
[----:B------:R-:W-:-:S05]  /*19170*/  IADD3 R8, -R0, R8, RZ ;  /* 0x0000000800087210 */ /* 0x000fca0007ffe1ff */
[----:B------:R-:W-:-:S05]  /*19180*/  IMAD R0, R4, c[0x0][0x538], R8 ;  /* 0x00014e0004007a24 */ /* 0x000fca00078e0208 */
[----:B------:R-:W-:Y:S01]  /*19190*/  ISETP.GT.AND P0, PT, R0, R9, PT ;  /* 0x000000090000720c */ /* 0x000fe20003f04270 */
[----:B------:R-:W-:-:S12]  /*191a0*/  BRA.DIV ~URZ, `(.L_x_622) ;  /* 0x000038727f007947 */ /* 0x000fd8000b800000 */
[----:B------:R-:W-:-:S03]  /*191b0*/  VOTE.ANY R5, PT, !P0 ;  /* 0x0000000000057806 */ /* 0x000fc600040e0100 */
.L_x_695:
[----:B------:R-:W2:Y:S01]  /*191c0*/  LDL.LU R2, [R1+0xcc] ;  /* 0x0000cc0001027983 */ /* 0x000ea20000300800 */
[----:B------:R-:W2:Y:S02]  /*191d0*/  POPC R0, R5 ;  /* 0x0000000500007309 */ /* 0x000ea40000000000 */
[----:B--2---:R-:W-:-:S05]  /*191e0*/  IADD3 R2, R0, R2, RZ ;  /* 0x0000000200027210 */ /* 0x004fca0007ffe0ff */
[----:B------:R2:W-:Y:S01]  /*191f0*/  STL [R1+0xcc], R2 ;  /* 0x0000cc0201007387 */ /* 0x0005e20000100800 */
[----:B------:R-:W-:Y:S05]  /*19200*/  BRA.DIV ~URZ, `(.L_x_623) ;  /* 0x000038627f007947 */ /* 0x000fea000b800000 */
[----:B------:R3:W4:Y:S04]  /*19210*/  SHFL.IDX PT, R10, R6, R0, 0x1f ;  /* 0x00001f00060a7589 */ /* 0x00072800000e0000 */
[----:B------:R3:W1:Y:S02]  /*19220*/  SHFL.IDX PT, R7, R7, R0, 0x1f ;  /* 0x00001f0007077589 */ /* 0x00066400000e0000 */
.L_x_696:
[----:B------:R-:W-:Y:S01]  /*19230*/  ISETP.NE.AND P0, PT, R5, RZ, PT ;  /* 0x000000ff0500720c */ /* 0x000fe20003f05270 */
[----:B------:R-:W-:-:S12]  /*19240*/  BSSY B0, `(.L_x_624) ;  /* 0x0000005000007945 */ /* 0x000fd80003800000 */
[----:B------:R-:W-:Y:S05]  /*19250*/  @!P0 BRA `(.L_x_625) ;  /* 0x0000003000008947 */ /* 0x000fea0003800000 */
[----:B---3--:R-:W-:Y:S01]  /*19260*/  IADD3 R0, R0, -0x1, RZ ;  /* 0xffffffff00007810 */ /* 0x008fe20007ffe0ff */
[----:B------:R-:W-:Y:S05]  /*19270*/  BRA.DIV ~URZ, `(.L_x_626) ;  /* 0x000039027f007947 */ /* 0x000fea000b800000 */
[----:B------:R3:W2:Y:S02]  /*19280*/  SHFL.IDX PT, R11, R4, R0, 0x1f ;  /* 0x00001f00040b7589 */ /* 0x0006a400000e0000 */
.L_x_625:
[----:B------:R-:W-:Y:S05]  /*19290*/  BSYNC B0 ;  /* 0x0000000000007941 */ /* 0x000fea0003800000 */
.L_x_624:
[----:B--23--:R-:W-:Y:S01]  /*192a0*/  IMAD R0, R11, c[0x0][0x538], R8 ;  /* 0x00014e000b007a24 */ /* 0x00cfe200078e0208 */
[----:B-1----:R-:W-:Y:S01]  /*192b0*/  ISETP.NE.AND P0, PT, R7, 0x1, PT ;  /* 0x000000010700780c */ /* 0x002fe20003f05270 */
[----:B------:R-:W-:Y:S03]  /*192c0*/  BSSY B0, `(.L_x_627) ;  /* 0x0000087000007945 */ /* 0x000fe60003800000 */
[----:B------:R1:W-:Y:S01]  /*192d0*/  STL [R1+0xc0], R0 ;  /* 0x0000c00001007387 */ /* 0x0003e20000100800 */
[----:B------:R-:W-:-:S08]  /*192e0*/  IADD3 R8, -R0, R9, RZ ;  /* 0x0000000900087210 */ /* 0x000fd00007ffe1ff */
[----:B------:R-:W-:Y:S05]  /*192f0*/  @!P0 BRA `(.L_x_628) ;  /* 0x000003e000008947 */ /* 0x000fea0003800000 */
[-C--:B----4-:R-:W-:Y:S02]  /*19300*/  IABS R2, R10.reuse ;  /* 0x0000000a00027213 */ /* 0x090fe40000000000 */
[----:B------:R-:W-:Y:S02]  /*19310*/  IABS R9, R10 ;  /* 0x0000000a00097213 */ /* 0x000fe40000000000 */
[----:B-1----:R-:W1:Y:S08]  /*19320*/  I2F.RP R0, R2 ;  /* 0x0000000200007306 */ /* 0x002e700000209400 */
[----:B-1----:R-:W1:Y:S02]  /*19330*/  MUFU.RCP R0, R0 ;  /* 0x0000000000007308 */ /* 0x002e640000001000 */
[----:B-1----:R-:W-:-:S06]  /*19340*/  IADD3 R0, R0, 0xffffffe, RZ ;  /* 0x0ffffffe00007810 */ /* 0x002fcc0007ffe0ff */
[----:B------:R-:W1:Y:S02]  /*19350*/  F2I.FTZ.U32.TRUNC.NTZ R5, R0 ;  /* 0x0000000000057305 */ /* 0x000e64000021f000 */
[----:B-1----:R-:W-:Y:S01]  /*19360*/  IMAD.MOV R3, RZ, RZ, -R5 ;  /* 0x000000ffff037224 */ /* 0x002fe200078e0a05 */
[----:B------:R-:W-:-:S03]  /*19370*/  IABS R0, R7 ;  /* 0x0000000700007213 */ /* 0x000fc60000000000 */
[----:B------:R-:W-:Y:S01]  /*19380*/  IMAD.MOV.U32 R4, RZ, RZ, R3 ;  /* 0x000000ffff047224 */ /* 0x000fe200078e0003 */
[----:B------:R-:W-:Y:S01]  /*19390*/  IABS R3, R8 ;  /* 0x0000000800037213 */ /* 0x000fe20000000000 */
[----:B------:R-:W-:Y:S02]  /*193a0*/  IMAD.MOV.U32 R6, RZ, RZ, R0 ;  /* 0x000000ffff067224 */ /* 0x000fe400078e0000 */
[----:B------:R-:W-:Y:S02]  /*193b0*/  IMAD R0, R4, R2, RZ ;  /* 0x0000000204007224 */ /* 0x000fe400078e02ff */
[----:B------:R-:W-:Y:S01]  /*193c0*/  IMAD.MOV.U32 R4, RZ, RZ, RZ ;  /* 0x000000ffff047224 */ /* 0x000fe200078e00ff */
[----:B------:R-:W1:Y:S03]  /*193d0*/  I2F.RP R11, R6 ;  /* 0x00000006000b7306 */ /* 0x000e660000209400 */
[----:B------:R-:W-:-:S04]  /*193e0*/  IMAD.HI.U32 R5, R5, R0, R4 ;  /* 0x0000000005057227 */ /* 0x000fc800078e0004 */
[----:B------:R-:W-:-:S05]  /*193f0*/  IMAD.MOV R0, RZ, RZ, -R9 ;  /* 0x000000ffff007224 */ /* 0x000fca00078e0a09 */
[----:B------:R-:W-:Y:S01]  /*19400*/  MOV R4, R0 ;  /* 0x0000000000047202 */ /* 0x000fe20000000f00 */
[----:B------:R-:W-:-:S04]  /*19410*/  IMAD.HI.U32 R0, R5, R3, RZ ;  /* 0x0000000305007227 */ /* 0x000fc800078e00ff */
[----:B------:R-:W-:Y:S02]  /*19420*/  IMAD R3, R0, R4, R3 ;  /* 0x0000000400037224 */ /* 0x000fe400078e0203 */
[----:B-1----:R-:W1:Y:S03]  /*19430*/  MUFU.RCP R4, R11 ;  /* 0x0000000b00047308 */ /* 0x002e660000001000 */
[----:B------:R-:W-:-:S13]  /*19440*/  ISETP.GT.U32.AND P0, PT, R2, R3, PT ;  /* 0x000000030200720c */ /* 0x000fda0003f04070 */
[----:B------:R-:W-:Y:S01]  /*19450*/  @!P0 IMAD.IADD R3, R3, 0x1, -R2 ;  /* 0x0000000103038824 */ /* 0x000fe200078e0a02 */
[----:B-1----:R-:W-:Y:S02]  /*19460*/  IADD3 R4, R4, 0xffffffe, RZ ;  /* 0x0ffffffe04047810 */ /* 0x002fe40007ffe0ff */
[----:B------:R-:W-:Y:S02]  /*19470*/  @!P0 IADD3 R0, R0, 0x1, RZ ;  /* 0x0000000100008810 */ /* 0x000fe40007ffe0ff */
[----:B------:R-:W-:Y:S02]  /*19480*/  ISETP.GE.U32.AND P2, PT, R3, R2, PT ;  /* 0x000000020300720c */ /* 0x000fe40003f46070 */
[----:B------:R-:W1:Y:S01]  /*19490*/  F2I.FTZ.U32.TRUNC.NTZ R3, R4 ;  /* 0x0000000400037305 */ /* 0x000e62000021f000 */
[----:B------:R-:W-:Y:S02]  /*194a0*/  LOP3.LUT R2, R8, R10, RZ, 0x3c, !PT ;  /* 0x0000000a08027212 */ /* 0x000fe400078e3cff */
[----:B------:R-:W-:-:S02]  /*194b0*/  ISETP.NE.AND P0, PT, R10, RZ, PT ;  /* 0x000000ff0a00720c */ /* 0x000fc40003f05270 */
[----:B------:R-:W-:-:S06]  /*194c0*/  ISETP.GE.AND P1, PT, R2, RZ, PT ;  /* 0x000000ff0200720c */ /* 0x000fcc0003f26270 */
[----:B------:R-:W-:Y:S01]  /*194d0*/  @P2 IADD3 R0, R0, 0x1, RZ ;  /* 0x0000000100002810 */ /* 0x000fe20007ffe0ff */
[----:B-1----:R-:W-:-:S06]  /*194e0*/  IMAD.MOV R2, RZ, RZ, -R3 ;  /* 0x000000ffff027224 */ /* 0x002fcc00078e0a03 */
[----:B------:R-:W-:Y:S01]  /*194f0*/  @!P1 IMAD.MOV R0, RZ, RZ, -R0 ;  /* 0x000000ffff009224 */ /* 0x000fe200078e0a00 */
[----:B------:R-:W-:Y:S02]  /*19500*/  @!P0 LOP3.LUT R0, RZ, R10, RZ, 0x33, !PT ;  /* 0x0000000aff008212 */ /* 0x000fe400078e33ff */
[----:B------:R-:W-:Y:S02]  /*19510*/  MOV R4, R2 ;  /* 0x0000000200047202 */ /* 0x000fe40000000f00 */
[----:B------:R-:W-:Y:S02]  /*19520*/  IABS R2, R7 ;  /* 0x0000000700027213 */ /* 0x000fe40000000000 */
[----:B------:R-:W-:Y:S01]  /*19530*/  IABS R9, R0 ;  /* 0x0000000000097213 */ /* 0x000fe20000000000 */
[----:B------:R-:W-:Y:S02]  /*19540*/  IMAD R4, R4, R6, RZ ;  /* 0x0000000604047224 */ /* 0x000fe400078e02ff */
[----:B------:R-:W-:-:S02]  /*19550*/  IMAD.MOV R5, RZ, RZ, -R2 ;  /* 0x000000ffff057224 */ /* 0x000fc400078e0a02 */
[----:B------:R-:W-:-:S04]  /*19560*/  IMAD.MOV.U32 R2, RZ, RZ, RZ ;  /* 0x000000ffff027224 */ /* 0x000fc800078e00ff */
[----:B------:R-:W-:Y:S01]  /*19570*/  IMAD.HI.U32 R2, R3, R4, R2 ;  /* 0x0000000403027227 */ /* 0x000fe200078e0002 */
[----:B------:R-:W-:-:S03]  /*19580*/  MOV R4, R5 ;  /* 0x0000000500047202 */ /* 0x000fc60000000f00 */
[----:B------:R-:W-:-:S04]  /*19590*/  IMAD.MOV.U32 R3, RZ, RZ, R9 ;  /* 0x000000ffff037224 */ /* 0x000fc800078e0009 */
[----:B------:R-:W-:-:S04]  /*195a0*/  IMAD.HI.U32 R2, R2, R3, RZ ;  /* 0x0000000302027227 */ /* 0x000fc800078e00ff */
[----:B------:R-:W-:Y:S01]  /*195b0*/  IMAD R3, R2, R4, R3 ;  /* 0x0000000402037224 */ /* 0x000fe200078e0203 */
[----:B------:R-:W-:-:S04]  /*195c0*/  IADD3 R4, -R0, RZ, RZ ;  /* 0x000000ff00047210 */ /* 0x000fc80007ffe1ff */
        /* <DEDUP_REMOVED lines=9> */
[----:B------:R-:W-:-:S05]  /*19660*/  @!P0 LOP3.LUT R2, RZ, R7, RZ, 0x33, !PT ;  /* 0x00000007ff028212 */ /* 0x000fca00078e33ff */
[----:B------:R-:W-:-:S04]  /*19670*/  IMAD.MOV R3, RZ, RZ, -R2 ;  /* 0x000000ffff037224 */ /* 0x000fc800078e0a02 */
[C---:B------:R-:W-:Y:S02]  /*19680*/  IMAD R3, R7.reuse, R3, R0 ;  /* 0x0000000307037224 */ /* 0x040fe400078e0200 */
[----:B------:R-:W-:Y:S02]  /*19690*/  IMAD R0, R7, 0x1000000, R2 ;  /* 0x0100000007007824 */ /* 0x000fe400078e0202 */
[----:B------:R-:W-:Y:S02]  /*196a0*/  IMAD R2, R10, R4, R8 ;  /* 0x000000040a027224 */ /* 0x000fe400078e0208 */
[----:B------:R-:W-:-:S05]  /*196b0*/  IMAD R0, R3, 0x10000, R0 ;  /* 0x0001000003007824 */ /* 0x000fca00078e0200 */
[----:B------:R1:W-:Y:S01]  /*196c0*/  STL [R1+0xc8], R0 ;  /* 0x0000c80001007387 */ /* 0x0003e20000100800 */
[----:B------:R-:W-:Y:S05]  /*196d0*/  BRA `(.L_x_629) ;  /* 0x0000045000007947 */ /* 0x000fea0003800000 */
.L_x_628:
[----:B-1----:R-:W2:Y:S01]  /*196e0*/  LDL R0, [R1+0xcc] ;  /* 0x0000cc0001007983 */ /* 0x002ea20000100800 */
[----:B------:R-:W-:-:S04]  /*196f0*/  IMAD.MOV.U32 R2, RZ, RZ, 0x4 ;  /* 0x00000004ff027424 */ /* 0x000fc800078e00ff */
[----:B--2---:R-:W-:-:S05]  /*19700*/  IMAD.WIDE R2, R0, R2, c[0x0][0x590] ;  /* 0x0001640000027625 */ /* 0x004fca00078e0202 */
[----:B------:R-:W2:Y:S02]  /*19710*/  LDG.E R4, [R2.64] ;  /* 0x0000000602047981 */ /* 0x000ea4000c1e1900 */
[----:B--2-4-:R-:W-:-:S05]  /*19720*/  IMAD R11, R4, R10, RZ ;  /* 0x0000000a040b7224 */ /* 0x014fca00078e02ff */
[-C--:B------:R-:W-:Y:S02]  /*19730*/  IABS R0, R11.reuse ;  /* 0x0000000b00007213 */ /* 0x080fe40000000000 */
        /* <DEDUP_REMOVED lines=10> */
[----:B------:R-:W-:Y:S01]  /*197e0*/  MOV R2, RZ ;  /* 0x000000ff00027202 */ /* 0x000fe20000000f00 */
[----:B------:R-:W-:-:S04]  /*197f0*/  IMAD.MOV.U32 R6, RZ, RZ, R0 ;  /* 0x000000ffff067224 */ /* 0x000fc800078e0000 */
        /* <DEDUP_REMOVED lines=11> */
[----:B------:R-:W-:-:S05]  /*198b0*/  @P2 IADD3 R0, R0, 0x1, RZ ;  /* 0x0000000100002810 */ /* 0x000fca0007ffe0ff */
[----:B------:R-:W-:-:S05]  /*198c0*/  IMAD.MOV.U32 R2, RZ, RZ, R0 ;  /* 0x000000ffff027224 */ /* 0x000fca00078e0000 */
[----:B------:R-:W-:Y:S02]  /*198d0*/  @!P1 IADD3 R2, -R2, RZ, RZ ;  /* 0x000000ff02029210 */ /* 0x000fe40007ffe1ff */
[----:B------:R-:W-:-:S05]  /*198e0*/  @!P0 LOP3.LUT R2, RZ, R11, RZ, 0x33, !PT ;  /* 0x0000000bff028212 */ /* 0x000fca00078e33ff */
[----:B------:R-:W-:Y:S02]  /*198f0*/  IMAD R9, R4, R2, RZ ;  /* 0x0000000204097224 */ /* 0x000fe400078e02ff */
[----:B------:R-:W-:-:S03]  /*19900*/  IMAD.MOV R2, RZ, RZ, -R2 ;  /* 0x000000ffff027224 */ /* 0x000fc600078e0a02 */
[----:B------:R-:W-:Y:S01]  /*19910*/  IADD3 R0, -R9, c[0x0][0x538], RZ ;  /* 0x00014e0009007a10 */ /* 0x000fe20007ffe1ff */
[----:B------:R-:W-:-:S03]  /*19920*/  IMAD R5, R11, R2, R8 ;  /* 0x000000020b057224 */ /* 0x000fc600078e0208 */
[----:B------:R-:W-:Y:S02]  /*19930*/  IMNMX R0, R4, R0, PT ;  /* 0x0000000004007217 */ /* 0x000fe40003800200 */
[----:B------:R-:W-:Y:S02]  /*19940*/  IABS R2, R5 ;  /* 0x0000000500027213 */ /* 0x000fe40000000000 */
        /* <DEDUP_REMOVED lines=8> */
[----:B------:R-:W-:Y:S01]  /*199d0*/  IMAD R7, R6, R4, RZ ;  /* 0x0000000406077224 */ /* 0x000fe200078e02ff */
[----:B------:R-:W-:Y:S01]  /*199e0*/  MOV R6, R2 ;  /* 0x0000000200067202 */ /* 0x000fe20000000f00 */
[----:B------:R-:W-:-:S04]  /*199f0*/  IMAD.MOV.U32 R2, RZ, RZ, RZ ;  /* 0x000000ffff027224 */ /* 0x000fc800078e00ff */
[----:B------:R-:W-:-:S04]  /*19a00*/  IMAD.HI.U32 R7, R3, R7, R2 ;  /* 0x0000000703077227 */ /* 0x000fc800078e0002 */
[----:B------:R-:W-:-:S04]  /*19a10*/  IMAD.MOV R2, RZ, RZ, -R8 ;  /* 0x000000ffff027224 */ /* 0x000fc800078e0a08 */
[----:B------:R-:W-:Y:S02]  /*19a20*/  IMAD.MOV.U32 R3, RZ, RZ, R2 ;  /* 0x000000ffff037224 */ /* 0x000fe400078e0002 */
[----:B------:R-:W-:-:S04]  /*19a30*/  IMAD.HI.U32 R2, R7, R6, RZ ;  /* 0x0000000607027227 */ /* 0x000fc800078e00ff */
[----:B------:R-:W-:-:S05]  /*19a40*/  IMAD R3, R2, R3, R6 ;  /* 0x0000000302037224 */ /* 0x000fca00078e0206 */
[----:B------:R-:W-:-:S13]  /*19a50*/  ISETP.GT.U32.AND P0, PT, R4, R3, PT ;  /* 0x000000030400720c */ /* 0x000fda0003f04070 */
[-C--:B------:R-:W-:Y:S02]  /*19a60*/  @!P0 IADD3 R3, R3, -R4.reuse, RZ ;  /* 0x8000000403038210 */ /* 0x080fe40007ffe0ff */
[----:B------:R-:W-:Y:S02]  /*19a70*/  @!P0 IADD3 R2, R2, 0x1, RZ ;  /* 0x0000000102028810 */ /* 0x000fe40007ffe0ff */
[----:B------:R-:W-:Y:S02]  /*19a80*/  ISETP.GE.U32.AND P2, PT, R3, R4, PT ;  /* 0x000000040300720c */ /* 0x000fe40003f46070 */
[----:B------:R-:W-:Y:S02]  /*19a90*/  LOP3.LUT R3, R5, R0, RZ, 0x3c, !PT ;  /* 0x0000000005037212 */ /* 0x000fe400078e3cff */
[----:B------:R-:W-:Y:S02]  /*19aa0*/  ISETP.NE.AND P0, PT, R0, RZ, PT ;  /* 0x000000ff0000720c */ /* 0x000fe40003f05270 */
[----:B------:R-:W-:Y:S01]  /*19ab0*/  ISETP.GE.AND P1, PT, R3, RZ, PT ;  /* 0x000000ff0300720c */ /* 0x000fe20003f26270 */
[----:B------:R-:W-:Y:S01]  /*19ac0*/  IMAD.MOV R3, RZ, RZ, -R0 ;  /* 0x000000ffff037224 */ /* 0x000fe200078e0a00 */
[----:B------:R-:W-:-:S05]  /*19ad0*/  IADD3 R5, R9, 0x1000000, R5 ;  /* 0x0100000009057810 */ /* 0x000fca0007ffe005 */
[----:B------:R-:W-:-:S06]  /*19ae0*/  @P2 IADD3 R2, R2, 0x1, RZ ;  /* 0x0000000102022810 */ /* 0x000fcc0007ffe0ff */
[----:B------:R-:W-:Y:S01]  /*19af0*/  @!P1 IMAD.MOV R2, RZ, RZ, -R2 ;  /* 0x000000ffff029224 */ /* 0x000fe200078e0a02 */
[----:B------:R-:W-:-:S05]  /*19b00*/  @!P0 LOP3.LUT R2, RZ, R0, RZ, 0x33, !PT ;  /* 0x00000000ff028212 */ /* 0x000fca00078e33ff */
[----:B------:R-:W-:-:S05]  /*19b10*/  IMAD R0, R2, R3, R5 ;  /* 0x0000000302007224 */ /* 0x000fca00078e0205 */
[----:B------:R1:W-:Y:S02]  /*19b20*/  STL [R1+0xc8], R0 ;  /* 0x0000c80001007387 */ /* 0x0003e40000100800 */
.L_x_629:
[----:B------:R-:W-:Y:S05]  /*19b30*/  BSYNC B0 ;  /* 0x0000000000007941 */ /* 0x000fea0003800000 */
.L_x_627:
[----:B------:R-:W-:-:S04]  /*19b40*/  LOP3.LUT R2, RZ, R2, RZ, 0x33, !PT ;  /* 0x00000002ff027212 */ /* 0x000fc800078e33ff */
[----:B-1----:R-:W-:-:S05]  /*19b50*/  IADD3 R0, R2, R10, RZ ;  /* 0x0000000a02007210 */ /* 0x002fca0007ffe0ff */
[----:B------:R1:W-:Y:S01]  /*19b60*/  STL [R1+0xc4], R0 ;  /* 0x0000c40001007387 */ /* 0x0003e20000100800 */
[----:B------:R-:W-:Y:S05]  /*19b70*/  BRA `(.L_x_630) ;  /* 0x0000005000007947 */ /* 0x000fea0003800000 */
.L_x_618:
[----:B------:R-:W-:Y:S01]  /*19b80*/  MOV R0, c[0x0][0x53c] ;  /* 0x00014f0000007a02 */ /* 0x000fe20000000f00 */
[----:B------:R2:W-:Y:S04]  /*19b90*/  STL [R1+0xc0], R9 ;  /* 0x0000c00901007387 */ /* 0x0005e80000100800 */
[----:B------:R2:W-:Y:S04]  /*19ba0*/  STL [R1+0xc4], RZ ;  /* 0x0000c4ff01007387 */ /* 0x0005e80000100800 */
[----:B------:R2:W-:Y:S04]  /*19bb0*/  STL [R1+0xc8], RZ ;  /* 0x0000c8ff01007387 */ /* 0x0005e80000100800 */
[----:B------:R2:W-:Y:S02]  /*19bc0*/  STL [R1+0xcc], R0 ;  /* 0x0000cc0001007387 */ /* 0x0005e40000100800 */
.L_x_630:
[----:B------:R-:W-:Y:S05]  /*19bd0*/  BSYNC B1 ;  /* 0x0000000000017941 */ /* 0x000fea0003800000 */
.L_x_616:
        /* <DEDUP_REMOVED lines=9> */
.L_x_611:
[----:B--2---:R-:W2:Y:S02]  /*19c70*/  LDL R0, [R1+0xcc] ;  /* 0x0000cc0001007983 */ /* 0x004ea40000100800 */
[----:B--2---:R-:W-:-:S13]  /*19c80*/  ISETP.GE.AND P0, PT, R0, c[0x0][0x53c], PT ;  /* 0x00014f0000007a0c */ /* 0x004fda0003f06270 */
[----:B-1----:R-:W-:Y:S01]  /*19c90*/  @P0 CALL.REL.NOINC `(.L_x_631) ;  /* 0x0000001000000944 */ /* 0x002fe20003c00000 */
[----:B------:R-:W-:Y:S05]  /*19ca0*/  BRA `(.L_x_632) ;  /* 0xfffe84e000007947 */ /* 0x000fea000383ffff */
.L_x_631:
[----:B------:R-:W-:Y:S05]  /*19cb0*/  EXIT ;  /* 0x000000000000794d */ /* 0x000fea0003800000 */
.L_x_453:
[----:B------:R-:W-:Y:S01]  /*19cc0*/  IMAD.MOV.U32 R0, RZ, RZ, R5 ;  /* 0x000000ffff007224 */ /* 0x000fe200078e0005 */
[----:B------:R-:W-:Y:S02]  /*19cd0*/  MOV R3, 0x1 ;  /* 0x0000000100037802 */ /* 0x000fe40000000f00 */
[----:B------:R-:W-:Y:S02]  /*19ce0*/  MOV R2, 0x19d00 ;  /* 0x00019d0000027802 */ /* 0x000fe40000000f00 */
[----:B------:R-:W-:Y:S05]  /*19cf0*/  CALL.REL.NOINC `($__internal_11_$__cuda_sm70_shflsync_up_p) ;  /* 0x0000306000007944 */ /* 0x000fea0003c00000 */
[----:B------:R-:W-:Y:S01]  /*19d00*/  MOV R0, R4 ;  /* 0x0000000400007202 */ /* 0x000fe20000000f00 */
[----:B------:R-:W-:Y:S05]  /*19d10*/  BRA `(.L_x_633) ;  /* 0xfffe674000007947 */ /* 0x000fea000383ffff */
.L_x_454:
[----:B------:R-:W-:Y:S01]  /*19d20*/  IMAD.MOV.U32 R0, RZ, RZ, R5 ;  /* 0x000000ffff007224 */ /* 0x000fe200078e0005 */
[----:B------:R-:W-:Y:S02]  /*19d30*/  MOV R3, 0x2 ;  /* 0x0000000200037802 */ /* 0x000fe40000000f00 */
[----:B------:R-:W-:Y:S02]  /*19d40*/  MOV R2, 0x19d60 ;  /* 0x00019d6000027802 */ /* 0x000fe40000000f00 */
[----:B------:R-:W-:Y:S05]  /*19d50*/  CALL.REL.NOINC `($__internal_11_$__cuda_sm70_shflsync_up_p) ;  /* 0x0000300000007944 */ /* 0x000fea0003c00000 */
[----:B------:R-:W-:Y:S01]  /*19d60*/  SEL R4, R4, RZ, P4 ;  /* 0x000000ff04047207 */ /* 0x000fe20002000000 */
[----:B------:R-:W-:Y:S01]  /*19d70*/  IMAD.MOV.U32 R3, RZ, RZ, 0x4 ;  /* 0x00000004ff037424 */ /* 0x000fe200078e00ff */
[----:B------:R-:W-:-:S03]  /*19d80*/  MOV R2, 0x19db0 ;  /* 0x00019db000027802 */ /* 0x000fc60000000f00 */
[----:B------:R-:W-:Y:S02]  /*19d90*/  IMAD.IADD R0, R5, 0x1, R4 ;  /* 0x0000000105007824 */ /* 0x000fe400078e0204 */
        /* <DEDUP_REMOVED lines=14> */
[----:B------:R-:W-:Y:S01]  /*19e80*/  IMAD.IADD R4, R0, 0x1, R4 ;  /* 0x0000000100047824 */ /* 0x000fe200078e0204 */
[----:B------:R-:W-:Y:S01]  /*19e90*/  MOV R0, 0x19ee0 ;  /* 0x00019ee000007802 */ /* 0x000fe20000000f00 */
[----:B------:R1:W-:Y:S02]  /*19ea0*/  STL [R1+0x58], R5 ;  /* 0x0000580501007387 */ /* 0x0003e40000100800 */
[----:B------:R-:W-:Y:S02]  /*19eb0*/  IMAD.MOV.U32 R2, RZ, RZ, R4 ;  /* 0x000000ffff027224 */ /* 0x000fe400078e0004 */
[----:B------:R1:W-:Y:S04]  /*19ec0*/  STL [R1+0x54], R0 ;  /* 0x0000540001007387 */ /* 0x0003e80000100800 */
[----:B-1----:R-:W-:Y:S05]  /*19ed0*/  CALL.REL.NOINC `($__internal_10_$__cuda_sm70_shflsync_idx_p) ;  /* 0x00002db000007944 */ /* 0x002fea0003c00000 */
[----:B-----5:R1:W5:Y:S02]  /*19ee0*/  LDL.LU R0, [R1+0x58] ;  /* 0x0000580001007983 */ /* 0x0203640000300800 */
[----:B-1---5:R-:W-:Y:S05]  /*19ef0*/  BRA `(.L_x_634) ;  /* 0xfffe666000007947 */ /* 0x022fea000383ffff */
.L_x_456:
[----:B------:R-:W-:Y:S02]  /*19f00*/  SEL R0, RZ, 0x1, P0 ;  /* 0x00000001ff007807 */ /* 0x000fe40000000000 */
[----:B------:R-:W-:-:S02]  /*19f10*/  MOV R2, 0x19f30 ;  /* 0x00019f3000027802 */ /* 0x000fc40000000f00 */
[----:B------:R-:W-:Y:S05]  /*19f20*/  CALL.REL.NOINC `($__internal_12_$__cuda_sm70_votesync_ballot) ;  /* 0x00002e9000007944 */ /* 0x000fea0003c00000 */
[----:B------:R-:W-:Y:S01]  /*19f30*/  MOV R6, R0 ;  /* 0x0000000000067202 */ /* 0x000fe20000000f00 */
[----:B------:R-:W-:Y:S05]  /*19f40*/  BRA `(.L_x_635) ;  /* 0xfffe66a000007947 */ /* 0x000fea000383ffff */
.L_x_457:
[----:B------:R-:W-:Y:S01]  /*19f50*/  MOV R5, 0x19fc0 ;  /* 0x00019fc000057802 */ /* 0x000fe20000000f00 */
[----:B------:R-:W-:Y:S01]  /*19f60*/  IMAD.MOV.U32 R7, RZ, RZ, 0x1f ;  /* 0x0000001fff077424 */ /* 0x000fe200078e00ff */
[----:B------:R-:W-:Y:S01]  /*19f70*/  MOV R3, R0 ;  /* 0x0000000000037202 */ /* 0x000fe20000000f00 */
[----:B-1----:R-:W-:-:S02]  /*19f80*/  IMAD.MOV.U32 R2, RZ, RZ, R9 ;  /* 0x000000ffff027224 */ /* 0x002fc400078e0009 */
[----:B------:R1:W-:Y:S04]  /*19f90*/  STL [R1+0x54], R5 ;  /* 0x0000540501007387 */ /* 0x0003e80000100800 */
[----:B------:R1:W-:Y:S02]  /*19fa0*/  STL [R1+0x58], R7 ;  /* 0x0000580701007387 */ /* 0x0003e40000100800 */
[----:B-1----:R-:W-:Y:S05]  /*19fb0*/  CALL.REL.NOINC `($__internal_10_$__cuda_sm70_shflsync_idx_p) ;  /* 0x00002cd000007944 */ /* 0x002fea0003c00000 */
[----:B------:R-:W-:Y:S01]  /*19fc0*/  IMAD.MOV.U32 R2, RZ, RZ, R8 ;  /* 0x000000ffff027224 */ /* 0x000fe200078e0008 */
[----:B------:R-:W-:Y:S01]  /*19fd0*/  MOV R7, 0x1a050 ;  /* 0x0001a05000077802 */ /* 0x000fe20000000f00 */
[----:B------:R1:W5:Y:S01]  /*19fe0*/  LDL.LU R12, [R1+0x58] ;  /* 0x00005800010c7983 */ /* 0x0003620000300800 */
[----:B------:R-:W-:Y:S01]  /*19ff0*/  MOV R8, 0x1f ;  /* 0x0000001f00087802 */ /* 0x000fe20000000f00 */
[----:B------:R-:W-:Y:S01]  /*1a000*/  IMAD.MOV.U32 R5, RZ, RZ, RZ ;  /* 0x000000ffff057224 */ /* 0x000fe200078e00ff */
[----:B-----5:R-:W-:Y:S01]  /*1a010*/  MOV R3, R0 ;  /* 0x0000000000037202 */ /* 0x020fe20000000f00 */
[----:B------:R1:W-:Y:S04]  /*1a020*/  STL [R1+0x54], R7 ;  /* 0x0000540701007387 */ /* 0x0003e80000100800 */
[----:B------:R1:W-:Y:S02]  /*1a030*/  STL [R1+0x58], R8 ;  /* 0x0000580801007387 */ /* 0x0003e40000100800 */
[----:B-1----:R-:W-:Y:S05]  /*1a040*/  CALL.REL.NOINC `($__internal_10_$__cuda_sm70_shflsync_idx_p) ;  /* 0x00002c4000007944 */ /* 0x002fea0003c00000 */
[----:B------:R1:W5:Y:S02]  /*1a050*/  LDL.LU R9, [R1+0x58] ;  /* 0x0000580001097983 */ /* 0x0003640000300800 */
[----:B-1---5:R-:W-:Y:S05]  /*1a060*/  BRA `(.L_x_636) ;  /* 0xfffe65f000007947 */ /* 0x022fea000383ffff */
.L_x_460:
[----:B------:R-:W-:Y:S01]  /*1a070*/  MOV R3, R0 ;  /* 0x0000000000037202 */ /* 0x000fe20000000f00 */
[----:B-1----:R-:W-:Y:S01]  /*1a080*/  IMAD.MOV.U32 R2, RZ, RZ, R4 ;  /* 0x000000ffff027224 */ /* 0x002fe200078e0004 */
[----:B------:R-:W-:Y:S01]  /*1a090*/  MOV R0, 0x1a0e0 ;  /* 0x0001a0e000007802 */ /* 0x000fe20000000f00 */
[----:B------:R-:W-:-:S04]  /*1a0a0*/  IMAD.MOV.U32 R4, RZ, RZ, 0x1f ;  /* 0x0000001fff047424 */ /* 0x000fc800078e00ff */
[----:B------:R1:W-:Y:S04]  /*1a0b0*/  STL [R1+0x54], R0 ;  /* 0x0000540001007387 */ /* 0x0003e80000100800 */
[----:B------:R1:W-:Y:S02]  /*1a0c0*/  STL [R1+0x58], R4 ;  /* 0x0000580401007387 */ /* 0x0003e40000100800 */
[----:B-1-34-:R-:W-:Y:S05]  /*1a0d0*/  CALL.REL.NOINC `($__internal_10_$__cuda_sm70_shflsync_idx_p) ;  /* 0x00002bb000007944 */ /* 0x01afea0003c00000 */
[----:B------:R1:W5:Y:S02]  /*1a0e0*/  LDL.LU R5, [R1+0x58] ;  /* 0x0000580001057983 */ /* 0x0003640000300800 */
[----:B-1---5:R-:W-:Y:S05]  /*1a0f0*/  BRA `(.L_x_459) ;  /* 0xfffe65c000007947 */ /* 0x022fea000383ffff */
.L_x_481:
[----:B------:R-:W-:Y:S01]  /*1a100*/  MOV R4, 0x1a170 ;  /* 0x0001a17000047802 */ /* 0x000fe20000000f00 */
[----:B------:R-:W-:Y:S01]  /*1a110*/  IMAD.MOV.U32 R5, RZ, RZ, 0x181f ;  /* 0x0000181fff057424 */ /* 0x000fe200078e00ff */
[----:B-1----:R-:W-:Y:S01]  /*1a120*/  MOV R3, 0x1 ;  /* 0x0000000100037802 */ /* 0x002fe20000000f00 */
[----:B------:R-:W-:Y:S02]  /*1a130*/  IMAD.MOV.U32 R2, RZ, RZ, R8 ;  /* 0x000000ffff027224 */ /* 0x000fe400078e0008 */
[----:B------:R1:W-:Y:S04]  /*1a140*/  STL [R1+0x54], R4 ;  /* 0x0000540401007387 */ /* 0x0003e80000100800 */
[----:B------:R1:W-:Y:S02]  /*1a150*/  STL [R1+0x58], R5 ;  /* 0x0000580501007387 */ /* 0x0003e40000100800 */
[----:B-1----:R-:W-:Y:S05]  /*1a160*/  CALL.REL.NOINC `($__internal_10_$__cuda_sm70_shflsync_idx_p) ;  /* 0x00002b2000007944 */ /* 0x002fea0003c00000 */
[----:B------:R-:W-:Y:S01]  /*1a170*/  MOV R5, 0x1a1f0 ;  /* 0x0001a1f000057802 */ /* 0x000fe20000000f00 */
[----:B------:R-:W-:Y:S01]  /*1a180*/  IMAD.MOV.U32 R6, RZ, RZ, 0x181f ;  /* 0x0000181fff067424 */ /* 0x000fe200078e00ff */
[----:B-----5:R1:W5:Y:S01]  /*1a190*/  LDL.LU R4, [R1+0x58] ;  /* 0x0000580001047983 */ /* 0x0203620000300800 */
[----:B------:R-:W-:Y:S01]  /*1a1a0*/  IMAD.MOV.U32 R2, RZ, RZ, R11 ;  /* 0x000000ffff027224 */ /* 0x000fe200078e000b */
[----:B------:R-:W-:-:S02]  /*1a1b0*/  MOV R3, 0x1 ;  /* 0x0000000100037802 */ /* 0x000fc40000000f00 */
[----:B------:R1:W-:Y:S04]  /*1a1c0*/  STL [R1+0x54], R5 ;  /* 0x0000540501007387 */ /* 0x0003e80000100800 */
[----:B------:R1:W-:Y:S02]  /*1a1d0*/  STL [R1+0x58], R6 ;  /* 0x0000580601007387 */ /* 0x0003e40000100800 */
[----:B-1---5:R-:W-:Y:S05]  /*1a1e0*/  CALL.REL.NOINC `($__internal_10_$__cuda_sm70_shflsync_idx_p) ;  /* 0x00002aa000007944 */ /* 0x022fea0003c00000 */
[----:B------:R1:W5:Y:S02]  /*1a1f0*/  LDL.LU R2, [R1+0x58] ;  /* 0x0000580001027983 */ /* 0x0003640000300800 */
[----:B-1---5:R-:W-:Y:S05]  /*1a200*/  BRA `(.L_x_637) ;  /* 0xfffea31000007947 */ /* 0x022fea000383ffff */
.L_x_484:
[----:B------:R-:W-:Y:S01]  /*1a210*/  MOV R0, 0x1a280 ;  /* 0x0001a28000007802 */ /* 0x000fe20000000f00 */
[----:B------:R-:W-:Y:S01]  /*1a220*/  IMAD.MOV.U32 R4, RZ, RZ, 0x181f ;  /* 0x0000181fff047424 */ /* 0x000fe200078e00ff */
[----:B------:R-:W-:Y:S01]  /*1a230*/  MOV R3, RZ ;  /* 0x000000ff00037202 */ /* 0x000fe20000000f00 */
[----:B------:R-:W-:Y:S02]  /*1a240*/  IMAD.MOV.U32 R2, RZ, RZ, R5 ;  /* 0x000000ffff027224 */ /* 0x000fe400078e0005 */
[----:B------:R2:W-:Y:S04]  /*1a250*/  STL [R1+0x54], R0 ;  /* 0x0000540001007387 */ /* 0x0005e80000100800 */
[----:B------:R2:W-:Y:S02]  /*1a260*/  STL [R1+0x58], R4 ;  /* 0x0000580401007387 */ /* 0x0005e40000100800 */
[----:B-12---:R-:W-:Y:S05]  /*1a270*/  CALL.REL.NOINC `($__internal_10_$__cuda_sm70_shflsync_idx_p) ;  /* 0x00002a1000007944 */ /* 0x006fea0003c00000 */
[----:B-----5:R1:W5:Y:S02]  /*1a280*/  LDL.LU R4, [R1+0x58] ;  /* 0x0000580001047983 */ /* 0x0203640000300800 */
[----:B-1---5:R-:W-:Y:S05]  /*1a290*/  BRA `(.L_x_638) ;  /* 0xfffeb4d000007947 */ /* 0x022fea000383ffff */
.L_x_485:
[----:B------:R-:W-:Y:S01]  /*1a2a0*/  MOV R0, 0x1a310 ;  /* 0x0001a31000007802 */ /* 0x000fe20000000f00 */
[----:B------:R-:W-:Y:S01]  /*1a2b0*/  IMAD.MOV.U32 R8, RZ, RZ, 0x181f ;  /* 0x0000181fff087424 */ /* 0x000fe200078e00ff */
[----:B------:R-:W-:Y:S01]  /*1a2c0*/  MOV R3, RZ ;  /* 0x000000ff00037202 */ /* 0x000fe20000000f00 */
[----:B------:R-:W-:-:S02]  /*1a2d0*/  IMAD.MOV.U32 R2, RZ, RZ, R6 ;  /* 0x000000ffff027224 */ /* 0x000fc400078e0006 */
[----:B------:R4:W-:Y:S04]  /*1a2e0*/  STL [R1+0x54], R0 ;  /* 0x0000540001007387 */ /* 0x0009e80000100800 */
[----:B------:R4:W-:Y:S02]  /*1a2f0*/  STL [R1+0x58], R8 ;  /* 0x0000580801007387 */ /* 0x0009e40000100800 */
[----:B-1234-:R-:W-:Y:S05]  /*1a300*/  CALL.REL.NOINC `($__internal_10_$__cuda_sm70_shflsync_idx_p) ;  /* 0x0000298000007944 */ /* 0x01efea0003c00000 */
[----:B-----5:R1:W5:Y:S02]  /*1a310*/  LDL.LU R0, [R1+0x58] ;  /* 0x0000580001007983 */ /* 0x0203640000300800 */
[----:B-1---5:R-:W-:Y:S05]  /*1a320*/  BRA `(.L_x_639) ;  /* 0xfffeb46000007947 */ /* 0x022fea000383ffff */
.L_x_488:
[----:B-1----:R-:W-:Y:S01]  /*1a330*/  MOV R0, 0x1a3a0 ;  /* 0x0001a3a000007802 */ /* 0x002fe20000000f00 */
[----:B---3--:R-:W-:Y:S01]  /*1a340*/  IMAD.MOV.U32 R4, RZ, RZ, 0x181f ;  /* 0x0000181fff047424 */ /* 0x008fe200078e00ff */
[----:B------:R-:W-:Y:S01]  /*1a350*/  MOV R3, 0x1 ;  /* 0x0000000100037802 */ /* 0x000fe20000000f00 */
[----:B------:R-:W-:Y:S02]  /*1a360*/  IMAD.MOV.U32 R2, RZ, RZ, R5 ;  /* 0x000000ffff027224 */ /* 0x000fe400078e0005 */
[----:B------:R1:W-:Y:S04]  /*1a370*/  STL [R1+0x54], R0 ;  /* 0x0000540001007387 */ /* 0x0003e80000100800 */
[----:B------:R1:W-:Y:S02]  /*1a380*/  STL [R1+0x58], R4 ;  /* 0x0000580401007387 */ /* 0x0003e40000100800 */
[----:B-12-4-:R-:W-:Y:S05]  /*1a390*/  CALL.REL.NOINC `($__internal_10_$__cuda_sm70_shflsync_idx_p) ;  /* 0x000028f000007944 */ /* 0x016fea0003c00000 */
[----:B-----5:R-:W-:Y:S01]  /*1a3a0*/  MOV R0, 0x1a420 ;  /* 0x0001a42000007802 */ /* 0x020fe20000000f00 */
[----:B------:R-:W-:Y:S01]  /*1a3b0*/  IMAD.MOV.U32 R5, RZ, RZ, 0x181f ;  /* 0x0000181fff057424 */ /* 0x000fe200078e00ff */
[----:B------:R1:W5:Y:S01]  /*1a3c0*/  LDL.LU R4, [R1+0x58] ;  /* 0x0000580001047983 */ /* 0x0003620000300800 */
[----:B------:R-:W-:Y:S01]  /*1a3d0*/  IMAD.MOV.U32 R2, RZ, RZ, R6 ;  /* 0x000000ffff027224 */ /* 0x000fe200078e0006 */
[----:B------:R-:W-:-:S02]  /*1a3e0*/  MOV R3, 0x1 ;  /* 0x0000000100037802 */ /* 0x000fc40000000f00 */
[----:B------:R1:W-:Y:S04]  /*1a3f0*/  STL [R1+0x54], R0 ;  /* 0x0000540001007387 */ /* 0x0003e80000100800 */
[----:B------:R1:W-:Y:S02]  /*1a400*/  STL [R1+0x58], R5 ;  /* 0x0000580501007387 */ /* 0x0003e40000100800 */
[----:B-1---5:R-:W-:Y:S05]  /*1a410*/  CALL.REL.NOINC `($__internal_10_$__cuda_sm70_shflsync_idx_p) ;  /* 0x0000287000007944 */ /* 0x022fea0003c00000 */
[----:B-----5:R1:W5:Y:S02]  /*1a420*/  LDL.LU R0, [R1+0x58] ;  /* 0x0000580001007983 */ /* 0x0203640000300800 */
[----:B-1---5:R-:W-:Y:S05]  /*1a430*/  BRA `(.L_x_640) ;  /* 0xfffeb5c000007947 */ /* 0x022fea000383ffff */
.L_x_489:
[----:B------:R-:W-:Y:S01]  /*1a440*/  MOV R0, 0x1a4b0 ;  /* 0x0001a4b000007802 */ /* 0x000fe20000000f00 */
[----:B------:R-:W-:Y:S01]  /*1a450*/  IMAD.MOV.U32 R9, RZ, RZ, 0x1c1f ;  /* 0x00001c1fff097424 */ /* 0x000fe200078e00ff */
[----:B------:R-:W-:Y:S01]  /*1a460*/  MOV R3, RZ ;  /* 0x000000ff00037202 */ /* 0x000fe20000000f00 */
[----:B------:R-:W-:Y:S02]  /*1a470*/  IMAD.MOV.U32 R2, RZ, RZ, R4 ;  /* 0x000000ffff027224 */ /* 0x000fe400078e0004 */
[----:B------:R1:W-:Y:S04]  /*1a480*/  STL [R1+0x54], R0 ;  /* 0x0000540001007387 */ /* 0x0003e80000100800 */
[----:B------:R1:W-:Y:S02]  /*1a490*/  STL [R1+0x58], R9 ;  /* 0x0000580901007387 */ /* 0x0003e40000100800 */
[----:B-1----:R-:W-:Y:S05]  /*1a4a0*/  CALL.REL.NOINC `($__internal_10_$__cuda_sm70_shflsync_idx_p) ;  /* 0x000027e000007944 */ /* 0x002fea0003c00000 */
[----:B------:R1:W5:Y:S02]  /*1a4b0*/  LDL.LU R3, [R1+0x58] ;  /* 0x0000580001037983 */ /* 0x0003640000300800 */
[----:B-1---5:R-:W-:Y:S05]  /*1a4c0*/  BRA `(.L_x_641) ;  /* 0xfffeb8a000007947 */ /* 0x022fea000383ffff */
.L_x_494:
[----:B------:R-:W-:Y:S01]  /*1a4d0*/  IMAD.MOV.U32 R2, RZ, RZ, R4 ;  /* 0x000000ffff027224 */ /* 0x000fe200078e0004 */
[----:B------:R-:W-:Y:S01]  /*1a4e0*/  MOV R0, 0x1a540 ;  /* 0x0001a54000007802 */ /* 0x000fe20000000f00 */
[----:B-1----:R-:W-:Y:S01]  /*1a4f0*/  IMAD.MOV.U32 R4, RZ, RZ, 0x1c1f ;  /* 0x00001c1fff047424 */ /* 0x002fe200078e00ff */
[----:B--2---:R-:W-:-:S03]  /*1a500*/  MOV R3, 0x1 ;  /* 0x0000000100037802 */ /* 0x004fc60000000f00 */
[----:B------:R1:W-:Y:S04]  /*1a510*/  STL [R1+0x54], R0 ;  /* 0x0000540001007387 */ /* 0x0003e80000100800 */
[----:B------:R1:W-:Y:S02]  /*1a520*/  STL [R1+0x58], R4 ;  /* 0x0000580401007387 */ /* 0x0003e40000100800 */
[----:B-1----:R-:W-:Y:S05]  /*1a530*/  CALL.REL.NOINC `($__internal_10_$__cuda_sm70_shflsync_idx_p) ;  /* 0x0000275000007944 */ /* 0x002fea0003c00000 */
[----:B------:R1:W5:Y:S02]  /*1a540*/  LDL.LU R3, [R1+0x58] ;  /* 0x0000580001037983 */ /* 0x0003640000300800 */
[----:B-1---5:R-:W-:Y:S05]  /*1a550*/  BRA `(.L_x_642) ;  /* 0xfffebdd000007947 */ /* 0x022fea000383ffff */
.L_x_499:
[----:B------:R-:W-:Y:S02]  /*1a560*/  MOV R0, 0x2 ;  /* 0x0000000200007802 */ /* 0x000fe40000000f00 */
[----:B------:R-:W-:Y:S02]  /*1a570*/  MOV R2, 0x1a590 ;  /* 0x0001a59000027802 */ /* 0x000fe40000000f00 */
[----:B------:R-:W-:Y:S05]  /*1a580*/  CALL.REL.NOINC `($__internal_9_$__cuda_sm70_shflsync_bfly_p) ;  /* 0x0000268000007944 */ /* 0x000fea0003c00000 */
[----:B-1---5:R-:W-:Y:S05]  /*1a590*/  BRA `(.L_x_643) ;  /* 0xfffec38000007947 */ /* 0x022fea000383ffff */
.L_x_500:
[----:B------:R-:W-:Y:S02]  /*1a5a0*/  MOV R0, 0x1 ;  /* 0x0000000100007802 */ /* 0x000fe40000000f00 */
[----:B------:R-:W-:-:S02]  /*1a5b0*/  MOV R2, 0x1a5d0 ;  /* 0x0001a5d000027802 */ /* 0x000fc40000000f00 */
[----:B------:R-:W-:Y:S05]  /*1a5c0*/  CALL.REL.NOINC `($__internal_9_$__cuda_sm70_shflsync_bfly_p) ;  /* 0x0000264000007944 */ /* 0x000fea0003c00000 */
[----:B------:R-:W-:Y:S01]  /*1a5d0*/  FMNMX.FTZ R133, R4, R0, !PT ;  /* 0x0000000004857209 */ /* 0x000fe20007810000 */
[----:B-----5:R-:W-:Y:S01]  /*1a5e0*/  IMAD.MOV.U32 R4, RZ, RZ, R5 ;  /* 0x000000ffff047224 */ /* 0x020fe200078e0005 */
[----:B------:R-:W-:Y:S01]  /*1a5f0*/  MOV R2, 0x1a620 ;  /* 0x0001a62000027802 */ /* 0x000fe20000000f00 */
[----:B------:R-:W-:-:S02]  /*1a600*/  IMAD.MOV.U32 R0, RZ, RZ, 0x2 ;  /* 0x00000002ff007424 */ /* 0x000fc400078e00ff */
[----:B-1----:R-:W-:Y:S05]  /*1a610*/  CALL.REL.NOINC `($__internal_9_$__cuda_sm70_shflsync_bfly_p) ;  /* 0x000025f000007944 */ /* 0x002fea0003c00000 */
[----:B-----5:R-:W-:Y:S01]  /*1a620*/  FMNMX.FTZ R5, R5, R0, !PT ;  /* 0x0000000005057209 */ /* 0x020fe20007810000 */
[----:B------:R-:W-:Y:S01]  /*1a630*/  IMAD.MOV.U32 R0, RZ, RZ, 0x1 ;  /* 0x00000001ff007424 */ /* 0x000fe200078e00ff */
[----:B------:R-:W-:-:S03]  /*1a640*/  MOV R2, 0x1a670 ;  /* 0x0001a67000027802 */ /* 0x000fc60000000f00 */
[----:B------:R-:W-:Y:S02]  /*1a650*/  IMAD.MOV.U32 R4, RZ, RZ, R5 ;  /* 0x000000ffff047224 */ /* 0x000fe400078e0005 */
[----:B-1----:R-:W-:Y:S05]  /*1a660*/  CALL.REL.NOINC `($__internal_9_$__cuda_sm70_shflsync_bfly_p) ;  /* 0x000025a000007944 */ /* 0x002fea0003c00000 */
[----:B------:R-:W-:Y:S01]  /*1a670*/  MOV R3, R0 ;  /* 0x0000000000037202 */ /* 0x000fe20000000f00 */
[----:B-1---5:R-:W-:Y:S05]  /*1a680*/  BRA `(.L_x_644) ;  /* 0xfffec30000007947 */ /* 0x022fea000383ffff */
.L_x_508:
        /* <DEDUP_REMOVED lines=8> */
[----:B-1---5:R-:W-:-:S05]  /*1a710*/  BRA `(.L_x_645) ;  /* 0xfffeda8000007947 */ /* 0x022fca000383ffff */
.L_x_509:
[----:B------:R-:W-:Y:S01]  /*1a720*/  MOV R0, 0x1a790 ;  /* 0x0001a79000007802 */ /* 0x000fe20000000f00 */
[----:B------:R-:W-:Y:S01]  /*1a730*/  IMAD.MOV.U32 R6, RZ, RZ, 0x181f ;  /* 0x0000181fff067424 */ /* 0x000fe200078e00ff */
[----:B------:R-:W-:Y:S01]  /*1a740*/  MOV R3, RZ ;  /* 0x000000ff00037202 */ /* 0x000fe20000000f00 */
[----:B------:R-:W-:Y:S02]  /*1a750*/  IMAD.MOV.U32 R2, RZ, RZ, R12 ;  /* 0x000000ffff027224 */ /* 0x000fe400078e000c */
[----:B------:R4:W-:Y:S04]  /*1a760*/  STL [R1+0x54], R0 ;  /* 0x0000540001007387 */ /* 0x0009e80000100800 */
[----:B------:R4:W-:Y:S02]  /*1a770*/  STL [R1+0x58], R6 ;  /* 0x0000580601007387 */ /* 0x0009e40000100800 */
[----:B-1234-:R-:W-:Y:S05]  /*1a780*/  CALL.REL.NOINC `($__internal_10_$__cuda_sm70_shflsync_idx_p) ;  /* 0x0000250000007944 */ /* 0x01efea0003c00000 */
[----:B-----5:R1:W5:Y:S02]  /*1a790*/  LDL.LU R0, [R1+0x58] ;  /* 0x0000580001007983 */ /* 0x0203640000300800 */
[----:B-1---5:R-:W-:-:S05]  /*1a7a0*/  BRA `(.L_x_646) ;  /* 0xfffeda1000007947 */ /* 0x022fca000383ffff */
.L_x_510:
[----:B------:R-:W-:Y:S01]  /*1a7b0*/  MOV R0, 0x1a820 ;  /* 0x0001a82000007802 */ /* 0x000fe20000000f00 */
[----:B------:R-:W-:Y:S01]  /*1a7c0*/  IMAD.MOV.U32 R4, RZ, RZ, 0x181f ;  /* 0x0000181fff047424 */ /* 0x000fe200078e00ff */
[----:B--2---:R-:W-:Y:S01]  /*1a7d0*/  MOV R3, 0x1 ;  /* 0x0000000100037802 */ /* 0x004fe20000000f00 */
[----:B------:R-:W-:Y:S02]  /*1a7e0*/  IMAD.MOV.U32 R2, RZ, RZ, R5 ;  /* 0x000000ffff027224 */ /* 0x000fe400078e0005 */
[----:B------:R2:W-:Y:S04]  /*1a7f0*/  STL [R1+0x54], R0 ;  /* 0x0000540001007387 */ /* 0x0005e80000100800 */
[----:B------:R2:W-:Y:S02]  /*1a800*/  STL [R1+0x58], R4 ;  /* 0x0000580401007387 */ /* 0x0005e40000100800 */
[----:B-12---:R-:W-:Y:S05]  /*1a810*/  CALL.REL.NOINC `($__internal_10_$__cuda_sm70_shflsync_idx_p) ;  /* 0x0000247000007944 */ /* 0x006fea0003c00000 */
[----:B-----5:R1:W5:Y:S01]  /*1a820*/  LDL.LU R4, [R1+0x58] ;  /* 0x0000580001047983 */ /* 0x0203620000300800 */
[----:B------:R-:W-:Y:S01]  /*1a830*/  MOV R0, 0x1a8a0 ;  /* 0x0001a8a000007802 */ /* 0x000fe20000000f00 */
[----:B------:R-:W-:Y:S01]  /*1a840*/  IMAD.MOV.U32 R5, RZ, RZ, 0x181f ;  /* 0x0000181fff057424 */ /* 0x000fe200078e00ff */
[----:B------:R-:W-:Y:S01]  /*1a850*/  MOV R3, 0x1 ;  /* 0x0000000100037802 */ /* 0x000fe20000000f00 */
[----:B------:R-:W-:Y:S02]  /*1a860*/  IMAD.MOV.U32 R2, RZ, RZ, R12 ;  /* 0x000000ffff027224 */ /* 0x000fe400078e000c */
[----:B------:R1:W-:Y:S04]  /*1a870*/  STL [R1+0x54], R0 ;  /* 0x0000540001007387 */ /* 0x0003e80000100800 */
[----:B------:R1:W-:Y:S02]  /*1a880*/  STL [R1+0x58], R5 ;  /* 0x0000580501007387 */ /* 0x0003e40000100800 */
[----:B-1---5:R-:W-:Y:S05]  /*1a890*/  CALL.REL.NOINC `($__internal_10_$__cuda_sm70_shflsync_idx_p) ;  /* 0x000023f000007944 */ /* 0x022fea0003c00000 */
[----:B-----5:R1:W5:Y:S02]  /*1a8a0*/  LDL.LU R0, [R1+0x58] ;  /* 0x0000580001007983 */ /* 0x0203640000300800 */
[----:B-1---5:R-:W-:-:S05]  /*1a8b0*/  BRA `(.L_x_647) ;  /* 0xfffedb6000007947 */ /* 0x022fca000383ffff */
.L_x_513:
[----:B------:R-:W-:Y:S01]  /*1a8c0*/  MOV R0, 0x1a930 ;  /* 0x0001a93000007802 */ /* 0x000fe20000000f00 */
[----:B------:R-:W-:Y:S01]  /*1a8d0*/  IMAD.MOV.U32 R4, RZ, RZ, 0x181f ;  /* 0x0000181fff047424 */ /* 0x000fe200078e00ff */
[----:B------:R-:W-:Y:S01]  /*1a8e0*/  MOV R3, RZ ;  /* 0x000000ff00037202 */ /* 0x000fe20000000f00 */
[----:B------:R-:W-:Y:S02]  /*1a8f0*/  IMAD.MOV.U32 R2, RZ, RZ, R8 ;  /* 0x000000ffff027224 */ /* 0x000fe400078e0008 */
[----:B------:R1:W-:Y:S04]  /*1a900*/  STL [R1+0x54], R0 ;  /* 0x0000540001007387 */ /* 0x0003e80000100800 */
[----:B------:R1:W-:Y:S02]  /*1a910*/  STL [R1+0x58], R4 ;  /* 0x0000580401007387 */ /* 0x0003e40000100800 */
[----:B-1----:R-:W-:Y:S05]  /*1a920*/  CALL.REL.NOINC `($__internal_10_$__cuda_sm70_shflsync_idx_p) ;  /* 0x0000236000007944 */ /* 0x002fea0003c00000 */
[----:B-----5:R1:W5:Y:S02]  /*1a930*/  LDL.LU R4, [R1+0x58] ;  /* 0x0000580001047983 */ /* 0x0203640000300800 */
[----:B-1---5:R-:W-:-:S05]  /*1a940*/  BRA `(.L_x_648) ;  /* 0xfffeebc000007947 */ /* 0x022fca000383ffff */
.L_x_514:
[----:B------:R-:W-:Y:S01]  /*1a950*/  MOV R0, 0x1a9c0 ;  /* 0x0001a9c000007802 */ /* 0x000fe20000000f00 */
[----:B------:R-:W-:Y:S01]  /*1a960*/  IMAD.MOV.U32 R6, RZ, RZ, 0x181f ;  /* 0x0000181fff067424 */ /* 0x000fe200078e00ff */
[----:B------:R-:W-:Y:S01]  /*1a970*/  MOV R3, RZ ;  /* 0x000000ff00037202 */ /* 0x000fe20000000f00 */
[----:B------:R-:W-:Y:S02]  /*1a980*/  IMAD.MOV.U32 R2, RZ, RZ, R9 ;  /* 0x000000ffff027224 */ /* 0x000fe400078e0009 */
[----:B------:R3:W-:Y:S04]  /*1a990*/  STL [R1+0x54], R0 ;  /* 0x0000540001007387 */ /* 0x0007e80000100800 */
[----:B------:R3:W-:Y:S02]  /*1a9a0*/  STL [R1+0x58], R6 ;  /* 0x0000580601007387 */ /* 0x0007e40000100800 */
[----:B-123--:R-:W-:Y:S05]  /*1a9b0*/  CALL.REL.NOINC `($__internal_10_$__cuda_sm70_shflsync_idx_p) ;  /* 0x000022d000007944 */ /* 0x00efea0003c00000 */
[----:B-----5:R1:W5:Y:S02]  /*1a9c0*/  LDL.LU R0, [R1+0x58] ;  /* 0x0000580001007983 */ /* 0x0203640000300800 */
[----:B-1---5:R-:W-:-:S05]  /*1a9d0*/  BRA `(.L_x_649) ;  /* 0xfffeeb5000007947 */ /* 0x022fca000383ffff */
.L_x_515:
        /* <DEDUP_REMOVED lines=17> */
.L_x_516:
        /* <DEDUP_REMOVED lines=9> */
.L_x_521:
[----:B--2---:R-:W-:Y:S01]  /*1ab80*/  MOV R4, 0x1abf0 ;  /* 0x0001abf000047802 */ /* 0x004fe20000000f00 */
[----:B------:R-:W-:Y:S01]  /*1ab90*/  IMAD.MOV.U32 R2, RZ, RZ, R5 ;  /* 0x000000ffff027224 */ /* 0x000fe200078e0005 */
[----:B------:R-:W-:Y:S01]  /*1aba0*/  MOV R3, 0x1 ;  /* 0x0000000100037802 */ /* 0x000fe20000000f00 */
[----:B-1----:R-:W-:Y:S02]  /*1abb0*/  IMAD.MOV.U32 R5, RZ, RZ, 0x1c1f ;  /* 0x00001c1fff057424 */ /* 0x002fe400078e00ff */
[----:B------:R1:W-:Y:S04]  /*1abc0*/  STL [R1+0x54], R4 ;  /* 0x0000540401007387 */ /* 0x0003e80000100800 */
[----:B------:R1:W-:Y:S02]  /*1abd0*/  STL [R1+0x58], R5 ;  /* 0x0000580501007387 */ /* 0x0003e40000100800 */
[----:B-1----:R-:W-:Y:S05]  /*1abe0*/  CALL.REL.NOINC `($__internal_10_$__cuda_sm70_shflsync_idx_p) ;  /* 0x000020a000007944 */ /* 0x002fea0003c00000 */
[----:B-----5:R1:W5:Y:S02]  /*1abf0*/  LDL.LU R4, [R1+0x58] ;  /* 0x0000580001047983 */ /* 0x0203640000300800 */
[----:B-1---5:R-:W-:-:S05]  /*1ac00*/  BRA `(.L_x_652) ;  /* 0xfffef54000007947 */ /* 0x022fca000383ffff */
.L_x_526:
[----:B------:R-:W-:Y:S02]  /*1ac10*/  MOV R0, 0x2 ;  /* 0x0000000200007802 */ /* 0x000fe40000000f00 */
[----:B------:R-:W-:Y:S02]  /*1ac20*/  MOV R2, 0x1ac40 ;  /* 0x0001ac4000027802 */ /* 0x000fe40000000f00 */
[----:B------:R-:W-:Y:S05]  /*1ac30*/  CALL.REL.NOINC `($__internal_9_$__cuda_sm70_shflsync_bfly_p) ;  /* 0x00001fd000007944 */ /* 0x000fea0003c00000 */
[----:B-1---5:R-:W-:-:S05]  /*1ac40*/  BRA `(.L_x_653) ;  /* 0xfffefbb000007947 */ /* 0x022fca000383ffff */
.L_x_527:
[----:B------:R-:W-:Y:S02]  /*1ac50*/  MOV R0, 0x1 ;  /* 0x0000000100007802 */ /* 0x000fe40000000f00 */
[----:B------:R-:W-:Y:S02]  /*1ac60*/  MOV R2, 0x1ac80 ;  /* 0x0001ac8000027802 */ /* 0x000fe40000000f00 */
[----:B------:R-:W-:Y:S05]  /*1ac70*/  CALL.REL.NOINC `($__internal_9_$__cuda_sm70_shflsync_bfly_p) ;  /* 0x00001f9000007944 */ /* 0x000fea0003c00000 */
[----:B------:R-:W-:Y:S01]  /*1ac80*/  FMNMX.FTZ R133, R4, R0, !PT ;  /* 0x0000000004857209 */ /* 0x000fe20007810000 */
[----:B-----5:R-:W-:Y:S01]  /*1ac90*/  IMAD.MOV.U32 R4, RZ, RZ, R5 ;  /* 0x000000ffff047224 */ /* 0x020fe200078e0005 */
[----:B------:R-:W-:Y:S01]  /*1aca0*/  MOV R2, 0x1acd0 ;  /* 0x0001acd000027802 */ /* 0x000fe20000000f00 */
[----:B------:R-:W-:Y:S02]  /*1acb0*/  IMAD.MOV.U32 R0, RZ, RZ, 0x2 ;  /* 0x00000002ff007424 */ /* 0x000fe400078e00ff */
[----:B-1----:R-:W-:Y:S05]  /*1acc0*/  CALL.REL.NOINC `($__internal_9_$__cuda_sm70_shflsync_bfly_p) ;  /* 0x00001f4000007944 */ /* 0x002fea0003c00000 */
[----:B-----5:R-:W-:Y:S01]  /*1acd0*/  FMNMX.FTZ R4, R5, R0, !PT ;  /* 0x0000000005047209 */ /* 0x020fe20007810000 */
[----:B------:R-:W-:Y:S01]  /*1ace0*/  IMAD.MOV.U32 R0, RZ, RZ, 0x1 ;  /* 0x00000001ff007424 */ /* 0x000fe200078e00ff */
[----:B------:R-:W-:Y:S02]  /*1acf0*/  MOV R2, 0x1ad10 ;  /* 0x0001ad1000027802 */ /* 0x000fe40000000f00 */
[----:B-1----:R-:W-:Y:S05]  /*1ad00*/  CALL.REL.NOINC `($__internal_9_$__cuda_sm70_shflsync_bfly_p) ;  /* 0x00001f0000007944 */ /* 0x002fea0003c00000 */
[----:B-1---5:R-:W-:-:S05]  /*1ad10*/  BRA `(.L_x_654) ;  /* 0xfffefb5000007947 */ /* 0x022fca000383ffff */
.L_x_536:
        /* <DEDUP_REMOVED lines=9> */
.L_x_537:
        /* <DEDUP_REMOVED lines=9> */
.L_x_538:
        /* <DEDUP_REMOVED lines=17> */
.L_x_541:
        /* <DEDUP_REMOVED lines=9> */
.L_x_542:
        /* <DEDUP_REMOVED lines=9> */
.L_x_543:
        /* <DEDUP_REMOVED lines=17> */
.L_x_544:
[----:B------:R-:W-:Y:S02]  /*1b180*/  MOV R0, 0x2 ;  /* 0x0000000200007802 */ /* 0x000fe40000000f00 */
[----:B------:R-:W-:Y:S02]  /*1b190*/  MOV R2, 0x1b1b0 ;  /* 0x0001b1b000027802 */ /* 0x000fe40000000f00 */
[----:B------:R-:W-:Y:S05]  /*1b1a0*/  CALL.REL.NOINC `($__internal_9_$__cuda_sm70_shflsync_bfly_p) ;  /* 0x00001a6000007944 */ /* 0x000fea0003c00000 */
[----:B-1---5:R-:W-:-:S05]  /*1b1b0*/  BRA `(.L_x_661) ;  /* 0xffff2ee000007947 */ /* 0x022fca000383ffff */
.L_x_545:
        /* <DEDUP_REMOVED lines=13> */
.L_x_548:
        /* <DEDUP_REMOVED lines=9> */
.L_x_551:
[----:B------:R-:W-:Y:S01]  /*1b320*/  MOV R0, 0x1b390 ;  /* 0x0001b39000007802 */ /* 0x000fe20000000f00 */
[----:B--2---:R-:W-:Y:S01]  /*1b330*/  IMAD.MOV.U32 R4, RZ, RZ, 0x181f ;  /* 0x0000181fff047424 */ /* 0x004fe200078e00ff */
[----:B------:R-:W-:Y:S01]  /*1b340*/  MOV R3, 0x1 ;  /* 0x0000000100037802 */ /* 0x000fe20000000f00 */
        /* <DEDUP_REMOVED lines=14> */
.L_x_554:
        /* <DEDUP_REMOVED lines=9> */
.L_x_555:
        /* <DEDUP_REMOVED lines=9> */
.L_x_556:
        /* <DEDUP_REMOVED lines=17> */
.L_x_557:
        /* <DEDUP_REMOVED lines=9> */
.L_x_562:
        /* <DEDUP_REMOVED lines=9> */
.L_x_567:
[----:B------:R-:W-:Y:S02]  /*1b780*/  MOV R0, 0x2 ;  /* 0x0000000200007802 */ /* 0x000fe40000000f00 */
[----:B------:R-:W-:Y:S02]  /*1b790*/  MOV R2, 0x1b7b0 ;  /* 0x0001b7b000027802 */ /* 0x000fe40000000f00 */
[----:B------:R-:W-:Y:S05]  /*1b7a0*/  CALL.REL.NOINC `($__internal_9_$__cuda_sm70_shflsync_bfly_p) ;  /* 0x0000146000007944 */ /* 0x000fea0003c00000 */
[----:B-1---5:R-:W-:-:S05]  /*1b7b0*/  BRA `(.L_x_670) ;  /* 0xffff693000007947 */ /* 0x022fca000383ffff */
.L_x_568:
        /* <DEDUP_REMOVED lines=13> */
.L_x_570:
[----:B-1----:R1:W5:Y:S01]  /*1b890*/  LDL R4, [R1+0x60] ;  /* 0x0000600001047983 */ /* 0x0023620000100800 */
[----:B------:R-:W-:-:S02]  /*1b8a0*/  MOV R0, 0x2 ;  /* 0x0000000200007802 */ /* 0x000fc40000000f00 */
[----:B------:R-:W-:Y:S02]  /*1b8b0*/  MOV R2, 0x1b8d0 ;  /* 0x0001b8d000027802 */ /* 0x000fe40000000f00 */
[----:B-1---5:R-:W-:Y:S05]  /*1b8c0*/  CALL.REL.NOINC `($__internal_9_$__cuda_sm70_shflsync_bfly_p) ;  /* 0x0000134000007944 */ /* 0x022fea0003c00000 */
[----:B-1---5:R-:W-:Y:S05]  /*1b8d0*/  BRA `(.L_x_672) ;  /* 0xffff81e000007947 */ /* 0x022fea000383ffff */
.L_x_571:
[----:B-1----:R-:W-:Y:S01]  /*1b8e0*/  IMAD.MOV.U32 R4, RZ, RZ, R5 ;  /* 0x000000ffff047224 */ /* 0x002fe200078e0005 */
[----:B------:R-:W-:Y:S02]  /*1b8f0*/  MOV R0, 0x1 ;  /* 0x0000000100007802 */ /* 0x000fe40000000f00 */
[----:B------:R-:W-:Y:S02]  /*1b900*/  MOV R2, 0x1b920 ;  /* 0x0001b92000027802 */ /* 0x000fe40000000f00 */
[----:B------:R-:W-:Y:S05]  /*1b910*/  CALL.REL.NOINC `($__internal_9_$__cuda_sm70_shflsync_bfly_p) ;  /* 0x000012f000007944 */ /* 0x000fea0003c00000 */
[----:B------:R2:W5:Y:S02]  /*1b920*/  LDL R4, [R1+0x5c] ;  /* 0x00005c0001047983 */ /* 0x0005640000100800 */
[----:B-----5:R-:W-:Y:S01]  /*1b930*/  FADD.FTZ R5, R5, R0 ;  /* 0x0000000005057221 */ /* 0x020fe20000010000 */
[----:B------:R-:W-:Y:S02]  /*1b940*/  MOV R0, 0x2 ;  /* 0x0000000200007802 */ /* 0x000fe40000000f00 */
[----:B------:R-:W-:Y:S02]  /*1b950*/  MOV R2, 0x1b970 ;  /* 0x0001b97000027802 */ /* 0x000fe40000000f00 */
[----:B-12---:R-:W-:Y:S05]  /*1b960*/  CALL.REL.NOINC `($__internal_9_$__cuda_sm70_shflsync_bfly_p) ;  /* 0x000012a000007944 */ /* 0x006fea0003c00000 */
[----:B------:R-:W2:Y:S02]  /*1b970*/  LDL.LU R2, [R1+0x5c] ;  /* 0x00005c0001027983 */ /* 0x000ea40000300800 */
[----:B--2---:R-:W-:Y:S01]  /*1b980*/  FADD.FTZ R4, R2, R0 ;  /* 0x0000000002047221 */ /* 0x004fe20000010000 */
[----:B------:R-:W-:-:S02]  /*1b990*/  MOV R0, 0x1 ;  /* 0x0000000100007802 */ /* 0x000fc40000000f00 */
[----:B------:R-:W-:Y:S02]  /*1b9a0*/  MOV R2, 0x1b9c0 ;  /* 0x0001b9c000027802 */ /* 0x000fe40000000f00 */
[----:B-1---5:R-:W-:Y:S05]  /*1b9b0*/  CALL.REL.NOINC `($__internal_9_$__cuda_sm70_shflsync_bfly_p) ;  /* 0x0000125000007944 */ /* 0x022fea0003c00000 */
[----:B------:R-:W-:Y:S01]  /*1b9c0*/  MOV R3, R0 ;  /* 0x0000000000037202 */ /* 0x000fe20000000f00 */
[----:B-1---5:R-:W-:Y:S05]  /*1b9d0*/  BRA `(.L_x_673) ;  /* 0xffff817000007947 */ /* 0x022fea000383ffff */
.L_x_578:
[----:B--234-:R-:W-:Y:S01]  /*1b9e0*/  MOV R0, 0x1ba50 ;  /* 0x0001ba5000007802 */ /* 0x01cfe20000000f00 */
        /* <DEDUP_REMOVED lines=8> */
.L_x_579:
        /* <DEDUP_REMOVED lines=9> */
.L_x_582:
[----:B--2---:R-:W-:Y:S01]  /*1bb00*/  MOV R0, 0x1bb70 ;  /* 0x0001bb7000007802 */ /* 0x004fe20000000f00 */
[----:B---3--:R-:W-:Y:S01]  /*1bb10*/  IMAD.MOV.U32 R4, RZ, RZ, 0x181f ;  /* 0x0000181fff047424 */ /* 0x008fe200078e00ff */
[----:B------:R-:W-:Y:S01]  /*1bb20*/  MOV R3, 0x1 ;  /* 0x0000000100037802 */ /* 0x000fe20000000f00 */
[----:B------:R-:W-:Y:S02]  /*1bb30*/  IMAD.MOV.U32 R2, RZ, RZ, R5 ;  /* 0x000000ffff027224 */ /* 0x000fe400078e0005 */
[----:B------:R2:W-:Y:S04]  /*1bb40*/  STL [R1+0x54], R0 ;  /* 0x0000540001007387 */ /* 0x0005e80000100800 */
[----:B------:R2:W-:Y:S02]  /*1bb50*/  STL [R1+0x58], R4 ;  /* 0x0000580401007387 */ /* 0x0005e40000100800 */
[----:B-12---:R-:W-:Y:S05]  /*1bb60*/  CALL.REL.NOINC `($__internal_10_$__cuda_sm70_shflsync_idx_p) ;  /* 0x0000112000007944 */ /* 0x006fea0003c00000 */
        /* <DEDUP_REMOVED lines=10> */
.L_x_585:
[----:B--2---:R-:W-:Y:S01]  /*1bc10*/  MOV R0, 0x1bc80 ;  /* 0x0001bc8000007802 */ /* 0x004fe20000000f00 */
[----:B----4-:R-:W-:Y:S01]  /*1bc20*/  IMAD.MOV.U32 R4, RZ, RZ, 0x181f ;  /* 0x0000181fff047424 */ /* 0x010fe200078e00ff */
[----:B-1----:R-:W-:Y:S01]  /*1bc30*/  MOV R3, 0x2 ;  /* 0x0000000200037802 */ /* 0x002fe20000000f00 */
[----:B------:R-:W-:Y:S02]  /*1bc40*/  IMAD.MOV.U32 R2, RZ, RZ, R5 ;  /* 0x000000ffff027224 */ /* 0x000fe400078e0005 */
[----:B------:R1:W-:Y:S04]  /*1bc50*/  STL [R1+0x54], R0 ;  /* 0x0000540001007387 */ /* 0x0003e80000100800 */
[----:B------:R1:W-:Y:S02]  /*1bc60*/  STL [R1+0x58], R4 ;  /* 0x0000580401007387 */ /* 0x0003e40000100800 */
[----:B-1-3--:R-:W-:Y:S05]  /*1bc70*/  CALL.REL.NOINC `($__internal_10_$__cuda_sm70_shflsync_idx_p) ;  /* 0x0000101000007944 */ /* 0x00afea0003c00000 */
[----:B-----5:R1:W5:Y:S02]  /*1bc80*/  LDL.LU R4, [R1+0x58] ;  /* 0x0000580001047983 */ /* 0x0203640000300800 */
[----:B-1---5:R-:W-:Y:S05]  /*1bc90*/  BRA `(.L_x_677) ;  /* 0xffff9fa000007947 */ /* 0x022fea000383ffff */
.L_x_586:
[----:B--2---:R-:W-:Y:S01]  /*1bca0*/  MOV R0, 0x1bd10 ;  /* 0x0001bd1000007802 */ /* 0x004fe20000000f00 */
[----:B-1----:R-:W-:Y:S01]  /*1bcb0*/  IMAD.MOV.U32 R6, RZ, RZ, 0x181f ;  /* 0x0000181fff067424 */ /* 0x002fe200078e00ff */
[----:B------:R-:W-:Y:S01]  /*1bcc0*/  MOV R3, 0x2 ;  /* 0x0000000200037802 */ /* 0x000fe20000000f00 */
[----:B------:R-:W-:-:S02]  /*1bcd0*/  IMAD.MOV.U32 R2, RZ, RZ, R14 ;  /* 0x000000ffff027224 */ /* 0x000fc400078e000e */
[----:B------:R1:W-:Y:S04]  /*1bce0*/  STL [R1+0x54], R0 ;  /* 0x0000540001007387 */ /* 0x0003e80000100800 */
[----:B------:R1:W-:Y:S02]  /*1bcf0*/  STL [R1+0x58], R6 ;  /* 0x0000580601007387 */ /* 0x0003e40000100800 */
[----:B-1-34-:R-:W-:Y:S05]  /*1bd00*/  CALL.REL.NOINC `($__internal_10_$__cuda_sm70_shflsync_idx_p) ;  /* 0x00000f8000007944 */ /* 0x01afea0003c00000 */
[----:B-----5:R1:W5:Y:S02]  /*1bd10*/  LDL.LU R0, [R1+0x58] ;  /* 0x0000580001007983 */ /* 0x0203640000300800 */
[----:B-1---5:R-:W-:Y:S05]  /*1bd20*/  BRA `(.L_x_678) ;  /* 0xffff9f3000007947 */ /* 0x022fea000383ffff */
.L_x_589:
[----:B----4-:R-:W-:Y:S01]  /*1bd30*/  MOV R0, 0x1bda0 ;  /* 0x0001bda000007802 */ /* 0x010fe20000000f00 */
[----:B---3--:R-:W-:Y:S01]  /*1bd40*/  IMAD.MOV.U32 R4, RZ, RZ, 0x181f ;  /* 0x0000181fff047424 */ /* 0x008fe200078e00ff */
[----:B-1----:R-:W-:Y:S01]  /*1bd50*/  MOV R3, 0x3 ;  /* 0x0000000300037802 */ /* 0x002fe20000000f00 */
        /* <DEDUP_REMOVED lines=14> */
.L_x_591:
        /* <DEDUP_REMOVED lines=8> */
[----:B-1---5:R-:W-:Y:S05]  /*1bec0*/  BRA `(.L_x_680) ;  /* 0xffffa37000007947 */ /* 0x022fea000383ffff */
.L_x_592:
[----:B------:R-:W-:Y:S01]  /*1bed0*/  MOV R0, 0x1bf40 ;  /* 0x0001bf4000007802 */ /* 0x000fe20000000f00 */
[----:B------:R-:W-:Y:S01]  /*1bee0*/  IMAD.MOV.U32 R6, RZ, RZ, 0x1c1f ;  /* 0x00001c1fff067424 */ /* 0x000fe200078e00ff */
[----:B------:R-:W-:Y:S01]  /*1bef0*/  MOV R3, RZ ;  /* 0x000000ff00037202 */ /* 0x000fe20000000f00 */
[----:B------:R-:W-:-:S02]  /*1bf00*/  IMAD.MOV.U32 R2, RZ, RZ, R12 ;  /* 0x000000ffff027224 */ /* 0x000fc400078e000c */
[----:B------:R3:W-:Y:S04]  /*1bf10*/  STL [R1+0x54], R0 ;  /* 0x0000540001007387 */ /* 0x0007e80000100800 */
[----:B------:R3:W-:Y:S02]  /*1bf20*/  STL [R1+0x58], R6 ;  /* 0x0000580601007387 */ /* 0x0007e40000100800 */
[----:B-123--:R-:W-:Y:S05]  /*1bf30*/  CALL.REL.NOINC `($__internal_10_$__cuda_sm70_shflsync_idx_p) ;  /* 0x00000d5000007944 */ /* 0x00efea0003c00000 */
[----:B-----5:R1:W5:Y:S02]  /*1bf40*/  LDL.LU R0, [R1+0x58] ;  /* 0x0000580001007983 */ /* 0x0203640000300800 */
[----:B-1---5:R-:W-:Y:S05]  /*1bf50*/  BRA `(.L_x_681) ;  /* 0xffffa30000007947 */ /* 0x022fea000383ffff */
.L_x_595:
[----:B----4-:R-:W-:Y:S01]  /*1bf60*/  MOV R0, 0x1bfd0 ;  /* 0x0001bfd000007802 */ /* 0x010fe20000000f00 */
[----:B--2---:R-:W-:Y:S01]  /*1bf70*/  IMAD.MOV.U32 R4, RZ, RZ, 0x1c1f ;  /* 0x00001c1fff047424 */ /* 0x004fe200078e00ff */
[----:B------:R-:W-:Y:S01]  /*1bf80*/  MOV R3, 0x1 ;  /* 0x0000000100037802 */ /* 0x000fe20000000f00 */
[----:B------:R-:W-:Y:S02]  /*1bf90*/  IMAD.MOV.U32 R2, RZ, RZ, R5 ;  /* 0x000000ffff027224 */ /* 0x000fe400078e0005 */
[----:B------:R2:W-:Y:S04]  /*1bfa0*/  STL [R1+0x54], R0 ;  /* 0x0000540001007387 */ /* 0x0005e80000100800 */
[----:B------:R2:W-:Y:S02]  /*1bfb0*/  STL [R1+0x58], R4 ;  /* 0x0000580401007387 */ /* 0x0005e40000100800 */
[----:B-123--:R-:W-:Y:S05]  /*1bfc0*/  CALL.REL.NOINC `($__internal_10_$__cuda_sm70_shflsync_idx_p) ;  /* 0x00000cc000007944 */ /* 0x00efea0003c00000 */
        /* <DEDUP_REMOVED lines=10> */
.L_x_599:
        /* <DEDUP_REMOVED lines=9> */
.L_x_600:
        /* <DEDUP_REMOVED lines=9> */
.L_x_603:
[----:B----4-:R-:W-:Y:S01]  /*1c190*/  MOV R0, 0x1c200 ;  /* 0x0001c20000007802 */ /* 0x010fe20000000f00 */
[----:B--2---:R-:W-:Y:S01]  /*1c1a0*/  IMAD.MOV.U32 R4, RZ, RZ, 0x181f ;  /* 0x0000181fff047424 */ /* 0x004fe200078e00ff */
[----:B-1----:R-:W-:Y:S01]  /*1c1b0*/  MOV R3, 0x1 ;  /* 0x0000000100037802 */ /* 0x002fe20000000f00 */
[----:B------:R-:W-:Y:S02]  /*1c1c0*/  IMAD.MOV.U32 R2, RZ, RZ, R5 ;  /* 0x000000ffff027224 */ /* 0x000fe400078e0005 */
[----:B------:R1:W-:Y:S04]  /*1c1d0*/  STL [R1+0x54], R0 ;  /* 0x0000540001007387 */ /* 0x0003e80000100800 */
[----:B------:R1:W-:Y:S02]  /*1c1e0*/  STL [R1+0x58], R4 ;  /* 0x0000580401007387 */ /* 0x0003e40000100800 */
[----:B-1-3--:R-:W-:Y:S05]  /*1c1f0*/  CALL.REL.NOINC `($__internal_10_$__cuda_sm70_shflsync_idx_p) ;  /* 0x00000a9000007944 */ /* 0x00afea0003c00000 */
        /* <DEDUP_REMOVED lines=10> */
.L_x_606:
[----:B----4-:R-:W-:Y:S01]  /*1c2a0*/  MOV R0, 0x1c310 ;  /* 0x0001c31000007802 */ /* 0x010fe20000000f00 */
[----:B------:R-:W-:Y:S01]  /*1c2b0*/  IMAD.MOV.U32 R4, RZ, RZ, 0x181f ;  /* 0x0000181fff047424 */ /* 0x000fe200078e00ff */
[----:B-1----:R-:W-:Y:S01]  /*1c2c0*/  MOV R3, 0x2 ;  /* 0x0000000200037802 */ /* 0x002fe20000000f00 */
[----:B------:R-:W-:Y:S02]  /*1c2d0*/  IMAD.MOV.U32 R2, RZ, RZ, R5 ;  /* 0x000000ffff027224 */ /* 0x000fe400078e0005 */
[----:B------:R1:W-:Y:S04]  /*1c2e0*/  STL [R1+0x54], R0 ;  /* 0x0000540001007387 */ /* 0x0003e80000100800 */
[----:B------:R1:W-:Y:S02]  /*1c2f0*/  STL [R1+0x58], R4 ;  /* 0x0000580401007387 */ /* 0x0003e40000100800 */
[----:B-123--:R-:W-:Y:S05]  /*1c300*/  CALL.REL.NOINC `($__internal_10_$__cuda_sm70_shflsync_idx_p) ;  /* 0x0000098000007944 */ /* 0x00efea0003c00000 */
[----:B-----5:R1:W5:Y:S02]  /*1c310*/  LDL.LU R4, [R1+0x58] ;  /* 0x0000580001047983 */ /* 0x0203640000300800 */
[----:B-1---5:R-:W-:Y:S05]  /*1c320*/  BRA `(.L_x_686) ;  /* 0xffffc48000007947 */ /* 0x022fea000383ffff */
.L_x_607:
[----:B----4-:R-:W-:Y:S01]  /*1c330*/  MOV R0, 0x1c3a0 ;  /* 0x0001c3a000007802 */ /* 0x010fe20000000f00 */
[----:B-1----:R-:W-:Y:S01]  /*1c340*/  IMAD.MOV.U32 R6, RZ, RZ, 0x181f ;  /* 0x0000181fff067424 */ /* 0x002fe200078e00ff */
[----:B------:R-:W-:Y:S01]  /*1c350*/  MOV R3, 0x2 ;  /* 0x0000000200037802 */ /* 0x000fe20000000f00 */
[----:B------:R-:W-:-:S02]  /*1c360*/  IMAD.MOV.U32 R2, RZ, RZ, R14 ;  /* 0x000000ffff027224 */ /* 0x000fc400078e000e */
[----:B------:R1:W-:Y:S04]  /*1c370*/  STL [R1+0x54], R0 ;  /* 0x0000540001007387 */ /* 0x0003e80000100800 */
[----:B------:R1:W-:Y:S02]  /*1c380*/  STL [R1+0x58], R6 ;  /* 0x0000580601007387 */ /* 0x0003e40000100800 */
[----:B-123--:R-:W-:Y:S05]  /*1c390*/  CALL.REL.NOINC `($__internal_10_$__cuda_sm70_shflsync_idx_p) ;  /* 0x000008f000007944 */ /* 0x00efea0003c00000 */
[----:B-----5:R1:W5:Y:S02]  /*1c3a0*/  LDL.LU R0, [R1+0x58] ;  /* 0x0000580001007983 */ /* 0x0203640000300800 */
[----:B-1---5:R-:W-:Y:S05]  /*1c3b0*/  BRA `(.L_x_687) ;  /* 0xffffc41000007947 */ /* 0x022fea000383ffff */
.L_x_610:
[----:B------:R-:W-:Y:S01]  /*1c3c0*/  MOV R0, 0x1c430 ;  /* 0x0001c43000007802 */ /* 0x000fe20000000f00 */
[----:B--2---:R-:W-:Y:S01]  /*1c3d0*/  IMAD.MOV.U32 R4, RZ, RZ, 0x181f ;  /* 0x0000181fff047424 */ /* 0x004fe200078e00ff */
[----:B-1----:R-:W-:Y:S01]  /*1c3e0*/  MOV R3, 0x3 ;  /* 0x0000000300037802 */ /* 0x002fe20000000f00 */
        /* <DEDUP_REMOVED lines=14> */
.L_x_612:
        /* <DEDUP_REMOVED lines=9> */
.L_x_613:
[----:B------:R-:W-:Y:S01]  /*1c560*/  MOV R0, 0x1c5d0 ;  /* 0x0001c5d000007802 */ /* 0x000fe20000000f00 */
[----:B------:R-:W-:Y:S01]  /*1c570*/  IMAD.MOV.U32 R4, RZ, RZ, 0x1f ;  /* 0x0000001fff047424 */ /* 0x000fe200078e00ff */
[----:B------:R-:W-:Y:S01]  /*1c580*/  MOV R3, 0x1 ;  /* 0x0000000100037802 */ /* 0x000fe20000000f00 */
[----:B------:R-:W-:-:S02]  /*1c590*/  IMAD.MOV.U32 R2, RZ, RZ, R106 ;  /* 0x000000ffff027224 */ /* 0x000fc400078e006a */
[----:B------:R3:W-:Y:S04]  /*1c5a0*/  STL [R1+0x54], R0 ;  /* 0x0000540001007387 */ /* 0x0007e80000100800 */
[----:B------:R3:W-:Y:S02]  /*1c5b0*/  STL [R1+0x58], R4 ;  /* 0x0000580401007387 */ /* 0x0007e40000100800 */
[----:B-123--:R-:W-:Y:S05]  /*1c5c0*/  CALL.REL.NOINC `($__internal_10_$__cuda_sm70_shflsync_idx_p) ;  /* 0x000006c000007944 */ /* 0x00efea0003c00000 */
[----:B------:R1:W5:Y:S02]  /*1c5d0*/  LDL.LU R8, [R1+0x58] ;  /* 0x0000580001087983 */ /* 0x0003640000300800 */
[----:B-1---5:R-:W-:Y:S05]  /*1c5e0*/  BRA `(.L_x_690) ;  /* 0xffffc6b000007947 */ /* 0x022fea000383ffff */
.L_x_614:
[----:B------:R-:W-:Y:S02]  /*1c5f0*/  MOV R3, 0x1 ;  /* 0x0000000100037802 */ /* 0x000fe40000000f00 */
[----:B------:R-:W-:Y:S02]  /*1c600*/  MOV R2, 0x1c620 ;  /* 0x0001c62000027802 */ /* 0x000fe40000000f00 */
[----:B-1234-:R-:W-:Y:S05]  /*1c610*/  CALL.REL.NOINC `($__internal_11_$__cuda_sm70_shflsync_up_p) ;  /* 0x0000074000007944 */ /* 0x01efea0003c00000 */
[----:B------:R-:W-:Y:S05]  /*1c620*/  BRA `(.L_x_691) ;  /* 0xffffc7a000007947 */ /* 0x000fea000383ffff */
.L_x_615:
[----:B------:R-:W-:Y:S02]  /*1c630*/  MOV R3, 0x2 ;  /* 0x0000000200037802 */ /* 0x000fe40000000f00 */
[----:B------:R-:W-:-:S02]  /*1c640*/  MOV R2, 0x1c660 ;  /* 0x0001c66000027802 */ /* 0x000fc40000000f00 */
[----:B--2-4-:R-:W-:Y:S05]  /*1c650*/  CALL.REL.NOINC `($__internal_11_$__cuda_sm70_shflsync_up_p) ;  /* 0x0000070000007944 */ /* 0x014fea0003c00000 */
[----:B------:R-:W-:Y:S02]  /*1c660*/  SEL R3, R4, RZ, P1 ;  /* 0x000000ff04037207 */ /* 0x000fe40000800000 */
[----:B------:R-:W-:-:S03]  /*1c670*/  MOV R2, 0x1c6b0 ;  /* 0x0001c6b000027802 */ /* 0x000fc60000000f00 */
[----:B------:R-:W-:Y:S02]  /*1c680*/  IMAD.IADD R0, R0, 0x1, R3 ;  /* 0x0000000100007824 */ /* 0x000fe400078e0203 */
[----:B------:R-:W-:Y:S02]  /*1c690*/  IMAD.MOV.U32 R3, RZ, RZ, 0x4 ;  /* 0x00000004ff037424 */ /* 0x000fe400078e00ff */
        /* <DEDUP_REMOVED lines=22> */
.L_x_619:
[----:B------:R-:W-:Y:S02]  /*1c800*/  MOV R3, 0x1 ;  /* 0x0000000100037802 */ /* 0x000fe40000000f00 */
[----:B------:R-:W-:-:S02]  /*1c810*/  MOV R2, 0x1c830 ;  /* 0x0001c83000027802 */ /* 0x000fc40000000f00 */
[----:B------:R-:W-:Y:S05]  /*1c820*/  CALL.REL.NOINC `($__internal_11_$__cuda_sm70_shflsync_up_p) ;  /* 0x0000053000007944 */ /* 0x000fea0003c00000 */
[----:B------:R-:W-:Y:S01]  /*1c830*/  MOV R2, R4 ;  /* 0x0000000400027202 */ /* 0x000fe20000000f00 */
[----:B------:R-:W-:Y:S05]  /*1c840*/  BRA `(.L_x_693) ;  /* 0xffffc7e000007947 */ /* 0x000fea000383ffff */
.L_x_620:
[----:B------:R-:W-:Y:S02]  /*1c850*/  MOV R3, 0x2 ;  /* 0x0000000200037802 */ /* 0x000fe40000000f00 */
[----:B------:R-:W-:-:S02]  /*1c860*/  MOV R2, 0x1c880 ;  /* 0x0001c88000027802 */ /* 0x000fc40000000f00 */
        /* <DEDUP_REMOVED lines=27> */
.L_x_622:
[----:B------:R-:W-:Y:S02]  /*1ca20*/  SEL R0, RZ, 0x1, P0 ;  /* 0x00000001ff007807 */ /* 0x000fe40000000000 */
[----:B------:R-:W-:-:S02]  /*1ca30*/  MOV R2, 0x1ca50 ;  /* 0x0001ca5000027802 */ /* 0x000fc40000000f00 */
[----:B-1----:R-:W-:Y:S05]  /*1ca40*/  CALL.REL.NOINC `($__internal_12_$__cuda_sm70_votesync_ballot) ;  /* 0x0000037000007944 */ /* 0x002fea0003c00000 */
[----:B------:R-:W-:Y:S01]  /*1ca50*/  MOV R5, R0 ;  /* 0x0000000000057202 */ /* 0x000fe20000000f00 */
[----:B------:R-:W-:Y:S05]  /*1ca60*/  BRA `(.L_x_695) ;  /* 0xffffc75000007947 */ /* 0x000fea000383ffff */
.L_x_623:
[----:B--2---:R-:W-:Y:S01]  /*1ca70*/  IMAD.MOV.U32 R2, RZ, RZ, R6 ;  /* 0x000000ffff027224 */ /* 0x004fe200078e0006 */
[----:B------:R-:W-:Y:S01]  /*1ca80*/  MOV R6, 0x1cae0 ;  /* 0x0001cae000067802 */ /* 0x000fe20000000f00 */
[----:B------:R-:W-:Y:S01]  /*1ca90*/  IMAD.MOV.U32 R10, RZ, RZ, 0x1f ;  /* 0x0000001fff0a7424 */ /* 0x000fe200078e00ff */
[----:B------:R-:W-:-:S03]  /*1caa0*/  MOV R3, R0 ;  /* 0x0000000000037202 */ /* 0x000fc60000000f00 */
[----:B------:R2:W-:Y:S04]  /*1cab0*/  STL [R1+0x54], R6 ;  /* 0x0000540601007387 */ /* 0x0005e80000100800 */
[----:B------:R2:W-:Y:S02]  /*1cac0*/  STL [R1+0x58], R10 ;  /* 0x0000580a01007387 */ /* 0x0005e40000100800 */
[----:B-12---:R-:W-:Y:S05]  /*1cad0*/  CALL.REL.NOINC `($__internal_10_$__cuda_sm70_shflsync_idx_p) ;  /* 0x000001b000007944 */ /* 0x006fea0003c00000 */
[----:B------:R-:W-:Y:S01]  /*1cae0*/  IMAD.MOV.U32 R2, RZ, RZ, R7 ;  /* 0x000000ffff027224 */ /* 0x000fe200078e0007 */
[----:B------:R-:W-:Y:S01]  /*1caf0*/  MOV R6, 0x1cb60 ;  /* 0x0001cb6000067802 */ /* 0x000fe20000000f00 */
[----:B------:R-:W-:Y:S01]  /*1cb00*/  IMAD.MOV.U32 R7, RZ, RZ, 0x1f ;  /* 0x0000001fff077424 */ /* 0x000fe200078e00ff */
[----:B------:R1:W5:Y:S02]  /*1cb10*/  LDL.LU R10, [R1+0x58] ;  /* 0x00005800010a7983 */ /* 0x0003640000300800 */
[----:B-----5:R-:W-:Y:S02]  /*1cb20*/  MOV R3, R0 ;  /* 0x0000000000037202 */ /* 0x020fe40000000f00 */
[----:B------:R1:W-:Y:S04]  /*1cb30*/  STL [R1+0x54], R6 ;  /* 0x0000540601007387 */ /* 0x0003e80000100800 */
[----:B------:R1:W-:Y:S02]  /*1cb40*/  STL [R1+0x58], R7 ;  /* 0x0000580701007387 */ /* 0x0003e40000100800 */
[----:B-1----:R-:W-:Y:S05]  /*1cb50*/  CALL.REL.NOINC `($__internal_10_$__cuda_sm70_shflsync_idx_p) ;  /* 0x0000013000007944 */ /* 0x002fea0003c00000 */
[----:B------:R1:W5:Y:S02]  /*1cb60*/  LDL.LU R7, [R1+0x58] ;  /* 0x0000580001077983 */ /* 0x0003640000300800 */
[----:B-1---5:R-:W-:Y:S05]  /*1cb70*/  BRA `(.L_x_696) ;  /* 0xffffc6b000007947 */ /* 0x022fea000383ffff */
.L_x_626:
[----:B------:R-:W-:Y:S01]  /*1cb80*/  MOV R3, R0 ;  /* 0x0000000000037202 */ /* 0x000fe20000000f00 */
[----:B--2---:R-:W-:Y:S01]  /*1cb90*/  IMAD.MOV.U32 R2, RZ, RZ, R4 ;  /* 0x000000ffff027224 */ /* 0x004fe200078e0004 */
[----:B------:R-:W-:Y:S01]  /*1cba0*/  MOV R0, 0x1cbf0 ;  /* 0x0001cbf000007802 */ /* 0x000fe20000000f00 */
[----:B-1----:R-:W-:-:S04]  /*1cbb0*/  IMAD.MOV.U32 R4, RZ, RZ, 0x1f ;  /* 0x0000001fff047424 */ /* 0x002fc800078e00ff */
[----:B------:R1:W-:Y:S04]  /*1cbc0*/  STL [R1+0x54], R0 ;  /* 0x0000540001007387 */ /* 0x0003e80000100800 */
[----:B------:R1:W-:Y:S02]  /*1cbd0*/  STL [R1+0x58], R4 ;  /* 0x0000580401007387 */ /* 0x0003e40000100800 */
[----:B-1--4-:R-:W-:Y:S05]  /*1cbe0*/  CALL.REL.NOINC `($__internal_10_$__cuda_sm70_shflsync_idx_p) ;  /* 0x000000a000007944 */ /* 0x012fea0003c00000 */
[----:B------:R1:W5:Y:S02]  /*1cbf0*/  LDL.LU R11, [R1+0x58] ;  /* 0x00005800010b7983 */ /* 0x0003640000300800 */
[----:B-1---5:R-:W-:Y:S05]  /*1cc00*/  BRA `(.L_x_625) ;  /* 0xffffc68000007947 */ /* 0x022fea000383ffff */
        .weak           $__internal_9_$__cuda_sm70_shflsync_bfly_p
        .type           $__internal_9_$__cuda_sm70_shflsync_bfly_p,@function
        .size           $__internal_9_$__cuda_sm70_shflsync_bfly_p,($__internal_10_$__cuda_sm70_shflsync_idx_p - $__internal_9_$__cuda_sm70_shflsync_bfly_p)
$__internal_9_$__cuda_sm70_shflsync_bfly_p:
[----:B------:R1:W-:Y:S01]  /*1cc10*/  STL [R1+0x210], R5 ;  /* 0x0002100501007387 */ /* 0x0003e20000100800 */
[----:B------:R-:W-:Y:S02]  /*1cc20*/  MOV R3, 0x1f ;  /* 0x0000001f00037802 */ /* 0x000fe40000000f00 */
[----:B-1----:R-:W-:-:S04]  /*1cc30*/  MOV R5, 0xffffffff ;  /* 0xffffffff00057802 */ /* 0x002fc80000000f00 */
[----:B------:R-:W-:Y:S04]  /*1cc40*/  WARPSYNC R5 ;  /* 0x0000000500007348 */ /* 0x000fe80003800000 */
[----:B------:R1:W2:Y:S04]  /*1cc50*/  SHFL.BFLY PT, R0, R4, R0, R3 ;  /* 0x0c00000004007389 */ /* 0x0002a800000e0003 */
[----:B-1----:R1:W5:Y:S01]  /*1cc60*/  LDL.LU R5, [R1+0x210] ;  /* 0x0002100001057983 */ /* 0x0023620000300800 */
[----:B------:R-:W-:-:S04]  /*1cc70*/  MOV R3, 0x0 ;  /* 0x0000000000037802 */ /* 0x000fc80000000f00 */
[----:B--2---:R-:W-:Y:S05]  /*1cc80*/  RET.REL.NODEC R2 `(_ZN7cutlass13device_kernelIN5flash19enable_sm80_to_sm89INS1_16FlashAttnFwdSm80INS1_25CollectiveMainloopFwdSm80ILi8ELi1ELb1EN4cute5tupleIJNS5_1CILi128EEENS7_ILi48EEENS7_ILi256EEEEEELi256ENS_6half_tEfNS_4arch4Sm80ELb0ELb1ELb1ELb1ELb1ELb0ELb1ELb1EEENS1_21CollectiveEpilogueFwdINS6_IJS8_SA_S9_EEENS6_IJNS7_ILi1EEESI_SI_EEESC_SE_Li256ELb1ELb1ELb1ELb0EEENS1_36VarlenDynamicPersistentTileSchedulerILi128ELi48ELi256ELi256ELb1ELb1ELb0ELb1ELb0ELb1EEEEEEEEEvNT_6ParamsE) ;  /* 0xfffe337002007950 */ /* 0x004fea0003c3ffff */
        .weak           $__internal_10_$__cuda_sm70_shflsync_idx_p
        .type           $__internal_10_$__cuda_sm70_shflsync_idx_p,@function
        .size           $__internal_10_$__cuda_sm70_shflsync_idx_p,($__internal_11_$__cuda_sm70_shflsync_up_p - $__internal_10_$__cuda_sm70_shflsync_idx_p)
$__internal_10_$__cuda_sm70_shflsync_idx_p:
[----:B------:R1:W-:Y:S04]  /*1cc90*/  STL [R1+0x214], R4 ;  /* 0x0002140401007387 */ /* 0x0003e80000100800 */
[----:B------:R2:W-:Y:S01]  /*1cca0*/  STL [R1+0x210], R0 ;  /* 0x0002100001007387 */ /* 0x0005e20000100800 */
[----:B-1----:R-:W-:-:S03]  /*1ccb0*/  MOV R4, 0xffffffff ;  /* 0xffffffff00047802 */ /* 0x002fc60000000f00 */
[----:B--2---:R-:W2:Y:S01]  /*1ccc0*/  LDL.LU R0, [R1+0x58] ;  /* 0x0000580001007983 */ /* 0x004ea20000300800 */
[----:B------:R-:W-:Y:S04]  /*1ccd0*/  WARPSYNC R4 ;  /* 0x0000000400007348 */ /* 0x000fe80003800000 */
[----:B--2---:R1:W2:Y:S04]  /*1cce0*/  SHFL.IDX PT, R2, R2, R3, R0 ;  /* 0x0000000302027389 */ /* 0x0042a800000e0000 */
[----:B-1----:R1:W5:Y:S04]  /*1ccf0*/  LDL.LU R4, [R1+0x214] ;  /* 0x0002140001047983 */ /* 0x0023680000300800 */
[----:B------:R1:W5:Y:S04]  /*1cd00*/  LDL.LU R0, [R1+0x210] ;  /* 0x0002100001007983 */ /* 0x0003680000300800 */
[----:B------:R-:W3:Y:S04]  /*1cd10*/  LDL.LU R3, [R1+0x54] ;  /* 0x0000540001037983 */ /* 0x000ee80000300800 */
[----:B--2---:R3:W-:Y:S02]  /*1cd20*/  STL [R1+0x58], R2 ;  /* 0x0000580201007387 */ /* 0x0047e40000100800 */
[----:B---3--:R-:W-:-:S02]  /*1cd30*/  MOV R2, R3 ;  /* 0x0000000300027202 */ /* 0x008fc40000000f00 */
[----:B------:R-:W-:-:S04]  /*1cd40*/  MOV R3, 0x0 ;  /* 0x0000000000037802 */ /* 0x000fc80000000f00 */
[----:B-1----:R-:W-:Y:S05]  /*1cd50*/  RET.REL.NODEC R2 `(_ZN7cutlass13device_kernelIN5flash19enable_sm80_to_sm89INS1_16FlashAttnFwdSm80INS1_25CollectiveMainloopFwdSm80ILi8ELi1ELb1EN4cute5tupleIJNS5_1CILi128EEENS7_ILi48EEENS7_ILi256EEEEEELi256ENS_6half_tEfNS_4arch4Sm80ELb0ELb1ELb1ELb1ELb1ELb0ELb1ELb1EEENS1_21CollectiveEpilogueFwdINS6_IJS8_SA_S9_EEENS6_IJNS7_ILi1EEESI_SI_EEESC_SE_Li256ELb1ELb1ELb1ELb0EEENS1_36VarlenDynamicPersistentTileSchedulerILi128ELi48ELi256ELi256ELb1ELb1ELb0ELb1ELb0ELb1EEEEEEEEEvNT_6ParamsE) ;  /* 0xfffe32a002007950 */ /* 0x002fea0003c3ffff */
        .weak           $__internal_11_$__cuda_sm70_shflsync_up_p
        .type           $__internal_11_$__cuda_sm70_shflsync_up_p,@function
        .size           $__internal_11_$__cuda_sm70_shflsync_up_p,($__internal_12_$__cuda_sm70_votesync_ballot - $__internal_11_$__cuda_sm70_shflsync_up_p)
$__internal_11_$__cuda_sm70_shflsync_up_p:
[----:B------:R-:W-:Y:S02]  /*1cd60*/  MOV R4, RZ ;  /* 0x000000ff00047202 */ /* 0x000fe40000000f00 */
[----:B------:R-:W-:-:S04]  /*1cd70*/  MOV R10, 0xffffffff ;  /* 0xffffffff000a7802 */ /* 0x000fc80000000f00 */
[----:B------:R-:W-:Y:S04]  /*1cd80*/  WARPSYNC R10 ;  /* 0x0000000a00007348 */ /* 0x000fe80003800000 */
[----:B------:R1:W2:Y:S02]  /*1cd90*/  SHFL.UP PT, R4, R0, R3, R4 ;  /* 0x0400000300047389 */ /* 0x0002a400000e0004 */
[----:B-1----:R-:W-:-:S04]  /*1cda0*/  MOV R3, 0x0 ;  /* 0x0000000000037802 */ /* 0x002fc80000000f00 */
[----:B--2---:R-:W-:Y:S05]  /*1cdb0*/  RET.REL.NODEC R2 `(_ZN7cutlass13device_kernelIN5flash19enable_sm80_to_sm89INS1_16FlashAttnFwdSm80INS1_25CollectiveMainloopFwdSm80ILi8ELi1ELb1EN4cute5tupleIJNS5_1CILi128EEENS7_ILi48EEENS7_ILi256EEEEEELi256ENS_6half_tEfNS_4arch4Sm80ELb0ELb1ELb1ELb1ELb1ELb0ELb1ELb1EEENS1_21CollectiveEpilogueFwdINS6_IJS8_SA_S9_EEENS6_IJNS7_ILi1EEESI_SI_EEESC_SE_Li256ELb1ELb1ELb1ELb0EEENS1_36VarlenDynamicPersistentTileSchedulerILi128ELi48ELi256ELi256ELb1ELb1ELb0ELb1ELb0ELb1EEEEEEEEEvNT_6ParamsE) ;  /* 0xfffe324002007950 */ /* 0x004fea0003c3ffff */
        .weak           $__internal_12_$__cuda_sm70_votesync_ballot
        .type           $__internal_12_$__cuda_sm70_votesync_ballot,@function
        .size           $__internal_12_$__cuda_sm70_votesync_ballot,(.L_x_6469 - $__internal_12_$__cuda_sm70_votesync_ballot)
$__internal_12_$__cuda_sm70_votesync_ballot:
[----:B------:R-:W-:Y:S01]  /*1cdc0*/  ISETP.NE.U32.AND P0, PT, R0, 0x1, PT ;  /* 0x000000010000780c */ /* 0x000fe20003f05070 */
[----:B------:R-:W-:-:S04]  /*1cdd0*/  IMAD.MOV.U32 R3, RZ, RZ, -0x1 ;  /* 0xffffffffff037424 */ /* 0x000fc800078e00ff */
[----:B------:R-:W-:Y:S08]  /*1cde0*/  WARPSYNC R3 ;  /* 0x0000000300007348 */ /* 0x000ff00003800000 */
[----:B------:R-:W-:-:S04]  /*1cdf0*/  VOTE.ANY R0, PT, !P0 ;  /* 0x0000000000007806 */ /* 0x000fc800040e0100 */
[----:B------:R-:W-:Y:S01]  /*1ce00*/  LOP3.LUT R0, R0, R3, RZ, 0xc0, !PT ;  /* 0x0000000300007212 */ /* 0x000fe200078ec0ff */
[----:B------:R-:W-:-:S04]  /*1ce10*/  IMAD.MOV.U32 R3, RZ, RZ, 0x0 ;  /* 0x00000000ff037424 */ /* 0x000fc800078e00ff */
[----:B------:R-:W-:Y:S05]  /*1ce20*/  RET.REL.NODEC R2 `(_ZN7cutlass13device_kernelIN5flash19enable_sm80_to_sm89INS1_16FlashAttnFwdSm80INS1_25CollectiveMainloopFwdSm80ILi8ELi1ELb1EN4cute5tupleIJNS5_1CILi128EEENS7_ILi48EEENS7_ILi256EEEEEELi256ENS_6half_tEfNS_4arch4Sm80ELb0ELb1ELb1ELb1ELb1ELb0ELb1ELb1EEENS1_21CollectiveEpilogueFwdINS6_IJS8_SA_S9_EEENS6_IJNS7_ILi1EEESI_SI_EEESC_SE_Li256ELb1ELb1ELb1ELb0EEENS1_36VarlenDynamicPersistentTileSchedulerILi128ELi48ELi256ELi256ELb1ELb1ELb0ELb1ELb0ELb1EEEEEEEEEvNT_6ParamsE) ;  /* 0xfffe31d002007950 */ /* 0x000fea0003c3ffff */
.L_x_697:
        /* <DEDUP_REMOVED lines=13> */
.L_x_6469:


//--------------------- .text._ZN7cutlass13device_kernelIN5flash19enable_sm80_to_sm89INS1_16FlashAttnFwdSm80INS1_25CollectiveMainloopFwdSm80ILi8ELi1ELb0EN4cute5tupleIJNS5_1CILi128EEENS7_ILi32EEENS7_ILi256EEEEEELi256ENS_6half_tEfNS_4arch4Sm80ELb0ELb1ELb1ELb1ELb1ELb1ELb1ELb1EEENS1_21CollectiveEpilogueFwdINS6_IJS8_SA_S9_EEENS6_IJNS7_ILi1EEESI_SI_EEESC_SE_Li256ELb1ELb1ELb1ELb0EEENS1_36VarlenDynamicPersistentTileSchedulerILi128ELi32ELi256ELi256ELb1ELb1ELb0ELb1ELb0ELb1EEEEEEEEEvNT_6ParamsE --------------------------
	.section	.text._ZN7cutlass13device_kernelIN5flash19enable_sm80_to_sm89INS1_16FlashAttnFwdSm80INS1_25CollectiveMainloopFwdSm80ILi8ELi1ELb0EN4cute5tupleIJNS5_1CILi128EEENS7_ILi32EEENS7_ILi256EEEEEELi256ENS_6half_tEfNS_4arch4Sm80ELb0ELb1ELb1ELb1ELb1ELb1ELb1ELb1EEENS1_21CollectiveEpilogueFwdINS6_IJS8_SA_S9_EEENS6_IJNS7_ILi1EEESI_SI_EEESC_SE_Li256ELb1ELb1ELb1ELb0EEENS1_36VarlenDynamicPersistentTileSchedulerILi128ELi32ELi256ELi256ELb1ELb1ELb0ELb1ELb0ELb1EEEEEEEEEvNT_6ParamsE,"ax",@progbits
	.sectioninfo	@"SHI_REGISTERS=255"
	.align	128
.text._ZN7cutlass13device_kernelIN5flash19enable_sm80_to_sm89INS1_16FlashAttnFwdSm80INS1_25CollectiveMainloopFwdSm80ILi8ELi1ELb0EN4cute5tupleIJNS5_1CILi128EEENS7_ILi32EEENS7_ILi256EEEEEELi256ENS_6half_tEfNS_4arch4Sm80ELb0ELb1ELb1ELb1ELb1ELb1ELb1ELb1EEENS1_21CollectiveEpilogueFwdINS6_IJS8_SA_S9_EEENS6_IJNS7_ILi1EEESI_SI_EEESC_SE_Li256ELb1ELb1ELb1ELb0EEENS1_36VarlenDynamicPersistentTileSchedulerILi128ELi32ELi256ELi256ELb1ELb1ELb0ELb1ELb0ELb1EEEEEEEEEvNT_6ParamsE:
        .type           _ZN7cutlass13device_kernelIN5flash19enable_sm80_to_sm89INS1_16FlashAttnFwdSm80INS1_25CollectiveMainloopFwdSm80ILi8ELi1ELb0EN4cute5tupleIJNS5_1CILi128EEENS7_ILi32EEENS7_ILi256EEEEEELi256ENS_6half_tEfNS_4arch4Sm80ELb0ELb1ELb1ELb1ELb1ELb1ELb1ELb1EEENS1_21CollectiveEpilogueFwdINS6_IJS8_SA_S9_EEENS6_IJNS7_ILi1EEESI_SI_EEESC_SE_Li256ELb1ELb1ELb1ELb0EEENS1_36VarlenDynamicPersistentTileSchedulerILi128ELi32ELi256ELi256ELb1ELb1ELb0ELb1ELb0ELb1EEEEEEEEEvNT_6ParamsE,@function
        .size           _ZN7cutlass13device_kernelIN5flash19enable_sm80_to_sm89INS1_16FlashAttnFwdSm80INS1_25CollectiveMainloopFwdSm80ILi8ELi1ELb0EN4cute5tupleIJNS5_1CILi128EEENS7_ILi32EEENS7_ILi256EEEEEELi256ENS_6half_tEfNS_4arch4Sm80ELb0ELb1ELb1ELb1ELb1ELb1ELb1ELb1EEENS1_21CollectiveEpilogueFwdINS6_IJS8_SA_S9_EEENS6_IJNS7_ILi1EEESI_SI_EEESC_SE_Li256ELb1ELb1ELb1ELb0EEENS1_36VarlenDynamicPersistentTileSchedulerILi128ELi32ELi256ELi256ELb1ELb1ELb0ELb1ELb0ELb1EEEEEEEEEvNT_6ParamsE,(.L_x_6474 - _ZN7cutlass13device_kernelIN5flash19enable_sm80_to_sm89INS1_16FlashAttnFwdSm80INS1_25CollectiveMainloopFwdSm80ILi8ELi1ELb0EN4cute5tupleIJNS5_1CILi128EEENS7_ILi32EEENS7_ILi256EEEEEELi256ENS_6half_tEfNS_4arch4Sm80ELb0ELb1ELb1ELb1ELb1ELb1ELb1ELb1EEENS1_21CollectiveEpilogueFwdINS6_IJS8_SA_S9_EEENS6_IJNS7_ILi1EEESI_SI_EEESC_SE_Li256ELb1ELb1ELb1ELb0EEENS1_36VarlenDynamicPersistentTileSchedulerILi128ELi32ELi256ELi256ELb1ELb1ELb0ELb1ELb0ELb1EEEEEEEEEvNT_6ParamsE)
        .other          _ZN7cutlass13device_kernelIN5flash19enable_sm80_to_sm89INS1_16FlashAttnFwdSm80INS1_25CollectiveMainloopFwdSm80ILi8ELi1ELb0EN4cute5tupleIJNS5_1CILi128EEENS7_ILi32EEENS7_ILi256EEEEEELi256ENS_6half_tEfNS_4arch4Sm80ELb0ELb1ELb1ELb1ELb1ELb1ELb1ELb1EEENS1_21CollectiveEpilogueFwdINS6_IJS8_SA_S9_EEENS6_IJNS7_ILi1EEESI_SI_EEESC_SE_Li256ELb1ELb1ELb1ELb0EEENS1_36VarlenDynamicPersistentTileSchedulerILi128ELi32ELi256ELi256ELb1ELb1ELb0ELb1ELb0ELb1EEEEEEEEEvNT_6ParamsE,@"STO_CUDA_ENTRY STV_DEFAULT"
_ZN7cutlass13device_kernelIN5flash19enable_sm80_to_sm89INS1_16FlashAttnFwdSm80INS1_25CollectiveMainloopFwdSm80ILi8ELi1ELb0EN4cute5tupleIJNS5_1CILi128EEENS7_ILi32EEENS7_ILi256EEEEEELi256ENS_6half_tEfNS_4arch4Sm80ELb0ELb1ELb1ELb1ELb1ELb1ELb1ELb1EEENS1_21CollectiveEpilogueFwdINS6_IJS8_SA_S9_EEENS6_IJNS7_ILi1EEESI_SI_EEESC_SE_Li256ELb1ELb1ELb1ELb0EEENS1_36VarlenDynamicPersistentTileSchedulerILi128ELi32ELi256ELi256ELb1ELb1ELb0ELb1ELb0ELb1EEEEEEEEEvNT_6ParamsE:
        /* <DEDUP_REMOVED lines=13> */
[----:B------:R-:W-:-:S03]  /*00d0*/  CS2R R8, SRZ ;  /* 0x0000000000087805 */ /* 0x000fc6000001ff00 */
        /* <DEDUP_REMOVED lines=10> */
[C---:B------:R-:W-:Y:S01]  /*0180*/  ISETP.GE.U32.AND P4, PT, R13.reuse, 0x2, PT ;  /* 0x000000020d00780c */ /* 0x040fe20003f86070 */
[----:B------:R-:W-:Y:S01]  /*0190*/  IMAD.MOV.U32 R7, RZ, RZ, RZ ;  /* 0x000000ffff077224 */ /* 0x000fe200078e00ff */
        /* <DEDUP_REMOVED lines=26> */
.L_x_703:
        /* <DEDUP_REMOVED lines=11> */
[----:B------:R-:W3:Y:S04]  /*03f0*/  @!P0 LDG.E R9, [R4.64] ;  /* 0x0000000804098981 */ /* 0x000ee8000c1e1900 */
[----:B------:R-:W3:Y:S02]  /*0400*/  @!P0 LDG.E R8, [R2.64] ;  /* 0x0000000802088981 */ /* 0x000ee4000c1e1900 */
[----:B---3--:R-:W-:Y:S01]  /*0410*/  IMAD R5, R9, R8, RZ ;  /* 0x0000000809057224 */ /* 0x008fe200078e02ff */
[----:B------:R-:W-:Y:S05]  /*0420*/  BRA.DIV ~URZ, `(.L_x_701) ;  /* 0x000205f27f007947 */ /* 0x000fea000b800000 */
[----:B------:R1:W3:Y:S02]  /*0430*/  SHFL.UP PT, R0, R5, 0x1, RZ ;  /* 0x0420000005007989 */ /* 0x0002e400000e00ff */
.L_x_973:
        /* <DEDUP_REMOVED lines=16> */
.L_x_974:
[----:B---3--:R-:W-:-:S05]  /*0540*/  IMAD R0, R0, c[0x0][0x538], RZ ;  /* 0x00014e0000007a24 */ /* 0x008fca00078e02ff */
[----:B------:R-:W-:-:S04]  /*0550*/  IADD3 R6, R0, R6, RZ ;  /* 0x0000000600067210 */ /* 0x000fc80007ffe0ff */
[----:B------:R-:W-:-:S13]  /*0560*/  ISETP.GT.AND P0, PT, R6, UR4, PT ;  /* 0x0000000406007c0c */ /* 0x000fda000bf04270 */
[----:B-12---:R-:W-:Y:S05]  /*0570*/  @!P0 BRA `(.L_x_703) ;  /* 0xfffffdc000008947 */ /* 0x006fea000383ffff */
.L_x_699:
[----:B------:R-:W-:-:S05]  /*0580*/  IADD3 R11, -R0, R6, RZ ;  /* 0x00000006000b7210 */ /* 0x000fca0007ffe1ff */
[----:B------:R-:W-:-:S05]  /*0590*/  IMAD R0, R4, c[0x0][0x538], R11 ;  /* 0x00014e0004007a24 */ /* 0x000fca00078e020b */
[----:B------:R-:W-:Y:S01]  /*05a0*/  ISETP.GT.AND P0, PT, R0, UR4, PT ;  /* 0x0000000400007c0c */ /* 0x000fe2000bf04270 */
[----:B------:R-:W-:-:S12]  /*05b0*/  BRA.DIV ~URZ, `(.L_x_704) ;  /* 0x000206727f007947 */ /* 0x000fd8000b800000 */
[----:B------:R-:W-:-:S04]  /*05c0*/  VOTE.ANY R10, PT, !P0 ;  /* 0x00000000000a7806 */ /* 0x000fc800040e0100 */
.L_x_975:
[----:B------:R-:W1:Y:S02]  /*05d0*/  POPC R5, R10 ;  /* 0x0000000a00057309 */ /* 0x000e640000000000 */
[----:B-12---:R-:W-:Y:S01]  /*05e0*/  IADD3 R235, R5, R7, RZ ;  /* 0x0000000705eb7210 */ /* 0x006fe20007ffe0ff */
[----:B------:R-:W-:Y:S05]  /*05f0*/  BRA.DIV ~URZ, `(.L_x_705) ;  /* 0x000206827f007947 */ /* 0x000fea000b800000 */
[----:B------:R1:W2:Y:S01]  /*0600*/  SHFL.IDX PT, R12, R9, R5, 0x1f ;  /* 0x00001f05090c7589 */ /* 0x0002a200000e0000 */
[----:B------:R-:W-:-:S03]  /*0610*/  MOV R6, RZ ;  /* 0x000000ff00067202 */ /* 0x000fc60000000f00 */
[----:B------:R1:W3:Y:S04]  /*0620*/  SHFL.IDX PT, R9, R8, R5, 0x1f ;  /* 0x00001f0508097589 */ /* 0x0002e800000e0000 */
.L_x_976:
[----:B------:R-:W-:Y:S01]  /*0630*/  ISETP.NE.AND P0, PT, R10, RZ, PT ;  /* 0x000000ff0a00720c */ /* 0x000fe20003f05270 */
[----:B------:R-:W-:-:S12]  /*0640*/  BSSY B0, `(.L_x_706) ;  /* 0x0000005000007945 */ /* 0x000fd80003800000 */
[----:B------:R-:W-:Y:S05]  /*0650*/  @!P0 BRA `(.L_x_707) ;  /* 0x0000003000008947 */ /* 0x000fea0003800000 */
[----:B------:R-:W-:Y:S01]  /*0660*/  IADD3 R2, R5, -0x1, RZ ;  /* 0xffffffff05027810 */ /* 0x000fe20007ffe0ff */
[----:B------:R-:W-:Y:S05]  /*0670*/  BRA.DIV ~URZ, `(.L_x_708) ;  /* 0x000206e27f007947 */ /* 0x000fea000b800000 */
[----:B------:R4:W1:Y:S02]  /*0680*/  SHFL.IDX PT, R6, R4, R2, 0x1f ;  /* 0x00001f0204067589 */ /* 0x00086400000e0000 */
.L_x_707:
[----:B------:R-:W-:Y:S05]  /*0690*/  BSYNC B0 ;  /* 0x0000000000007941 */ /* 0x000fea0003800000 */
.L_x_706:
[----:B---3--:R-:W-:Y:S01]  /*06a0*/  ISETP.NE.AND P0, PT, R9, 0x1, PT ;  /* 0x000000010900780c */ /* 0x008fe20003f05270 */
[----:B-1----:R-:W-:Y:S01]  /*06b0*/  IMAD R232, R6, c[0x0][0x538], R11 ;  /* 0x00014e0006e87a24 */ /* 0x002fe200078e020b */
[----:B------:R-:W-:Y:S04]  /*06c0*/  BSSY B0, `(.L_x_709) ;  /* 0x0000085000007945 */ /* 0x000fe80003800000 */
[----:B------:R-:W-:-:S07]  /*06d0*/  IADD3 R11, -R232, UR4, RZ ;  /* 0x00000004e80b7c10 */ /* 0x000fce000fffe1ff */
[----:B------:R-:W-:Y:S05]  /*06e0*/  @!P0 BRA `(.L_x_710) ;  /* 0x000003e000008947 */ /* 0x000fea0003800000 */
[-C--:B--2---:R-:W-:Y:S02]  /*06f0*/  IABS R0, R12.reuse ;  /* 0x0000000c00007213 */ /* 0x084fe40000000000 */
[----:B------:R-:W-:-:S03]  /*0700*/  IABS R6, R12 ;  /* 0x0000000c00067213 */ /* 0x000fc60000000000 */
[----:B------:R-:W-:Y:S01]  /*0710*/  IMAD.MOV.U32 R5, RZ, RZ, R0 ;  /* 0x000000ffff057224 */ /* 0x000fe200078e0000 */
[----:B------:R-:W-:-:S03]  /*0720*/  IABS R0, R9 ;  /* 0x0000000900007213 */ /* 0x000fc60000000000 */
[----:B----4-:R-:W1:Y:S02]  /*0730*/  I2F.RP R2, R5 ;  /* 0x0000000500027306 */ /* 0x010e640000209400 */
        /* <DEDUP_REMOVED lines=55> */
[----:B------:R-:W-:Y:S01]  /*0ab0*/  IMAD R234, R3, 0x10000, R2 ;  /* 0x0001000003ea7824 */ /* 0x000fe200078e0202 */
[----:B------:R-:W-:Y:S05]  /*0ac0*/  BRA `(.L_x_711) ;  /* 0x0000044000007947 */ /* 0x000fea0003800000 */
.L_x_710:
[----:B----4-:R-:W-:-:S04]  /*0ad0*/  IMAD.MOV.U32 R2, RZ, RZ, 0x4 ;  /* 0x00000004ff027424 */ /* 0x010fc800078e00ff */
[----:B------:R-:W-:-:S05]  /*0ae0*/  IMAD.WIDE R2, R235, R2, c[0x0][0x590] ;  /* 0x00016400eb027625 */ /* 0x000fca00078e0202 */
[----:B------:R-:W3:Y:S02]  /*0af0*/  LDG.E R7, [R2.64] ;  /* 0x0000000802077981 */ /* 0x000ee4000c1e1900 */
[----:B--23--:R-:W-:-:S05]  /*0b00*/  IMAD R9, R7, R12, RZ ;  /* 0x0000000c07097224 */ /* 0x00cfca00078e02ff */
        /* <DEDUP_REMOVED lines=63> */
[----:B------:R-:W-:Y:S02]  /*0f00*/  IMAD R234, R0, R2, R3 ;  /* 0x0000000200ea7224 */ /* 0x000fe400078e0203 */
.L_x_711:
[----:B------:R-:W-:Y:S05]  /*0f10*/  BSYNC B0 ;  /* 0x0000000000007941 */ /* 0x000fea0003800000 */
.L_x_709:
[----:B------:R-:W-:-:S04]  /*0f20*/  LOP3.LUT R0, RZ, R0, RZ, 0x33, !PT ;  /* 0x00000000ff007212 */ /* 0x000fc800078e33ff */
[----:B------:R-:W-:Y:S01]  /*0f30*/  IADD3 R233, R0, R12, RZ ;  /* 0x0000000c00e97210 */ /* 0x000fe20007ffe0ff */
[----:B------:R-:W-:Y:S05]  /*0f40*/  BRA `(.L_x_712) ;  /* 0x0000004000007947 */ /* 0x000fea0003800000 */
.L_x_700:
[----:B--2---:R-:W-:Y:S01]  /*0f50*/  IMAD.MOV.U32 R233, RZ, RZ, RZ ;  /* 0x000000ffffe97224 */ /* 0x004fe200078e00ff */
[----:B------:R-:W-:Y:S01]  /*0f60*/  MOV R234, RZ ;  /* 0x000000ff00ea7202 */ /* 0x000fe20000000f00 */
[----:B------:R-:W-:Y:S01]  /*0f70*/  IMAD.U32 R232, RZ, RZ, UR4 ;  /* 0x00000004ffe87e24 */ /* 0x000fe2000f8e00ff */
[----:B------:R-:W-:Y:S02]  /*0f80*/  MOV R235, c[0x0][0x53c] ;  /* 0x00014f0000eb7a02 */ /* 0x000fe40000000f00 */
.L_x_712:
[----:B------:R-:W-:Y:S01]  /*0f90*/  ISETP.NE.AND P0, PT, R13, RZ, PT ;  /* 0x000000ff0d00720c */ /* 0x000fe20003f05270 */
[----:B------:R-:W-:-:S12]  /*0fa0*/  WARPSYNC 0xffffffff ;  /* 0xffffffff00007948 */ /* 0x000fd80003800000 */
[----:B------:R1:W-:Y:S04]  /*0fb0*/  @!P0 STS.128 [0x20080], R232 ;  /* 0x020080e8ff008388 */ /* 0x0003e80000000c00 */
[----:B------:R-:W-:Y:S06]  /*0fc0*/  BAR.ARV 0x5, 0x100 ;  /* 0x0144000000007b1d */ /* 0x000fec0000002000 */
.L_x_698:
[----:B-12---:R-:W-:-:S13]  /*0fd0*/  ISETP.GE.AND P0, PT, R235, c[0x0][0x53c], PT ;  /* 0x00014f00eb007a0c */ /* 0x006fda0003f06270 */
[----:B------:R-:W-:Y:S05]  /*0fe0*/  @P0 EXIT ;  /* 0x000000000000094d */ /* 0x000fea0003800000 */
[----:B------:R-:W1:Y:S01]  /*0ff0*/  S2R R14, SR_TID.X ;  /* 0x00000000000e7919 */ /* 0x000e620000002100 */
        /* <DEDUP_REMOVED lines=66> */
[C---:B------:R-:W-:Y:S01]  /*1420*/  IADD3 R16, R211.reuse, 0x20, RZ ;  /* 0x00000020d3107810 */ /* 0x040fe20007ffe0ff */
[----:B------:R-:W-:Y:S01]  /*1430*/  IMAD R212, R228, 0x20, R211 ;  /* 0x00000020e4d47824 */ /* 0x000fe200078e02d3 */
[----:B------:R-:W-:Y:S01]  /*1440*/  LOP3.LUT R230, R2, 0xfffffe00, RZ, 0xc0, !PT ;  /* 0xfffffe0002e67812 */ /* 0x000fe200078ec0ff */
[C---:B------:R-:W-:Y:S01]  /*1450*/  IMAD.IADD R231, R6.reuse, 0x1, -R8 ;  /* 0x0000000106e77824 */ /* 0x040fe200078e0a08 */
        /* <DEDUP_REMOVED lines=18> */
[----:B------:R-:W-:Y:S01]  /*1580*/  LOP3.LUT R29, R4, 0x1c0, RZ, 0xc0, !PT ;  /* 0x000001c0041d7812 */ /* 0x000fe200078ec0ff */
[----:B------:R-:W-:Y:S01]  /*1590*/  IMAD R231, R231, 0x8, R24 ;  /* 0x00000008e7e77824 */ /* 0x000fe200078e0218 */
[----:B------:R-:W-:-:S02]  /*15a0*/  SHF.R.S32.HI R6, RZ, 0x1f, R15 ;  /* 0x0000001fff067819 */ /* 0x000fc4000001140f */
[----:B------:R-:W-:Y:S01]  /*15b0*/  LEA.HI R4, R7, R14, RZ, 0x3 ;  /* 0x0000000e07047211 */ /* 0x000fe200078f18ff */
[----:B------:R-:W-:Y:S01]  /*15c0*/  IMAD.SHL.U32 R7, R13, 0x40, RZ ;  /* 0x000000400d077824 */ /* 0x000fe200078e00ff */
[----:B------:R-:W-:Y:S02]  /*15d0*/  LOP3.LUT R27, R2, 0x1c0, RZ, 0xc0, !PT ;  /* 0x000001c0021b7812 */ /* 0x000fe400078ec0ff */
[----:B------:R-:W-:Y:S01]  /*15e0*/  SHF.R.S32.HI R2, RZ, 0x1f, R137 ;  /* 0x0000001fff027819 */ /* 0x000fe20000011489 */
[----:B------:R-:W-:Y:S01]  /*15f0*/  IMAD.SHL.U32 R4, R4, 0x40, RZ ;  /* 0x0000004004047824 */ /* 0x000fe200078e00ff */
[----:B------:R-:W-:Y:S02]  /*1600*/  LEA.HI R6, R6, R15, RZ, 0x3 ;  /* 0x0000000f06067211 */ /* 0x000fe400078f18ff */
[----:B------:R-:W-:Y:S02]  /*1610*/  LOP3.LUT R22, R3, 0xfffffe00, RZ, 0xc0, !PT ;  /* 0xfffffe0003167812 */ /* 0x000fe400078ec0ff */
[-C--:B------:R-:W-:Y:S01]  /*1620*/  LEA.HI R3, R2, R137.reuse, RZ, 0x6 ;  /* 0x0000008902037211 */ /* 0x080fe200078f30ff */
[----:B------:R-:W-:Y:S01]  /*1630*/  IMAD.SHL.U32 R6, R6, 0x40, RZ ;  /* 0x0000004006067824 */ /* 0x000fe200078e00ff */
[----:B------:R-:W-:Y:S01]  /*1640*/  LEA.HI R5, R2, R137, RZ, 0x3 ;  /* 0x0000008902057211 */ /* 0x000fe200078f18ff */
[----:B------:R-:W-:Y:S01]  /*1650*/  STL [R1+0x18], R22 ;  /* 0x0000181601007387 */ /* 0x000fe20000100800 */
[----:B------:R-:W-:Y:S01]  /*1660*/  LOP3.LUT R18, R4, 0xfffffe00, RZ, 0xc0, !PT ;  /* 0xfffffe0004127812 */ /* 0x000fe200078ec0ff */
[----:B------:R-:W-:Y:S01]  /*1670*/  IMAD.SHL.U32 R2, R3, 0x80, RZ ;  /* 0x0000008003027824 */ /* 0x000fe200078e00ff */
[----:B------:R-:W-:-:S02]  /*1680*/  SHF.R.U32.HI R25, RZ, 0x3, R229 ;  /* 0x00000003ff197819 */ /* 0x000fc400000116e5 */
[----:B------:R-:W-:Y:S02]  /*1690*/  SHF.R.U32.HI R23, RZ, 0x3, R29 ;  /* 0x00000003ff177819 */ /* 0x000fe4000001161d */
[----:B------:R-:W-:Y:S02]  /*16a0*/  LOP3.LUT R9, R7, 0xfffffe00, RZ, 0xc0, !PT ;  /* 0xfffffe0007097812 */ /* 0x000fe400078ec0ff */
[--C-:B------:R-:W-:Y:S02]  /*16b0*/  LOP3.LUT R4, R229, 0x38, R5.reuse, 0xf8, !PT ;  /* 0x00000038e5047812 */ /* 0x100fe400078ef805 */
[----:B------:R-:W-:Y:S02]  /*16c0*/  LOP3.LUT R3, R29, 0x38, R5, 0xf8, !PT ;  /* 0x000000381d037812 */ /* 0x000fe400078ef805 */
[----:B------:R-:W-:Y:S02]  /*16d0*/  SHF.R.U32.HI R21, RZ, 0x3, R28 ;  /* 0x00000003ff157819 */ /* 0x000fe4000001161c */
[----:B------:R-:W-:-:S02]  /*16e0*/  SHF.R.U32.HI R19, RZ, 0x3, R27 ;  /* 0x00000003ff137819 */ /* 0x000fc4000001161b */
[--C-:B------:R-:W-:Y:S02]  /*16f0*/  LOP3.LUT R7, R28, 0x38, R5.reuse, 0xf8, !PT ;  /* 0x000000381c077812 */ /* 0x100fe400078ef805 */
[----:B------:R-:W-:Y:S02]  /*1700*/  LOP3.LUT R10, R27, 0x38, R5, 0xf8, !PT ;  /* 0x000000381b0a7812 */ /* 0x000fe400078ef805 */
[----:B------:R-:W-:Y:S02]  /*1710*/  LOP3.LUT R20, R6, 0xfffffe00, RZ, 0xc0, !PT ;  /* 0xfffffe0006147812 */ /* 0x000fe400078ec0ff */
[----:B------:R-:W-:Y:S02]  /*1720*/  LOP3.LUT R8, R4, R25, RZ, 0x3c, !PT ;  /* 0x0000001904087212 */ /* 0x000fe400078e3cff */
[----:B------:R-:W-:Y:S01]  /*1730*/  LOP3.LUT R6, R3, R23, RZ, 0x3c, !PT ;  /* 0x0000001703067212 */ /* 0x000fe200078e3cff */
[----:B------:R-:W-:Y:S01]  /*1740*/  STL [R1+0x14], R20 ;  /* 0x0000141401007387 */ /* 0x000fe20000100800 */
[----:B------:R-:W-:-:S02]  /*1750*/  LOP3.LUT R2, R2, 0xffffe000, RZ, 0xc0, !PT ;  /* 0xffffe00002027812 */ /* 0x000fc400078ec0ff */
[----:B------:R-:W-:Y:S01]  /*1760*/  LOP3.LUT R4, R7, R21, RZ, 0x3c, !PT ;  /* 0x0000001507047212 */ /* 0x000fe200078e3cff */
[----:B------:R-:W-:Y:S01]  /*1770*/  STL [R1+0x10], R18 ;  /* 0x0000101201007387 */ /* 0x000fe20000100800 */
[----:B------:R-:W-:Y:S02]  /*1780*/  LOP3.LUT R3, R10, R19, RZ, 0x3c, !PT ;  /* 0x000000130a037212 */ /* 0x000fe400078e3cff */
[-C--:B------:R-:W-:Y:S02]  /*1790*/  IADD3 R16, R8, R2.reuse, R230 ;  /* 0x0000000208107210 */ /* 0x080fe40007ffe0e6 */
[-C--:B------:R-:W-:Y:S02]  /*17a0*/  IADD3 R15, R6, R2.reuse, R22 ;  /* 0x00000002060f7210 */ /* 0x080fe40007ffe016 */
[-C--:B------:R-:W-:Y:S02]  /*17b0*/  IADD3 R14, R4, R2.reuse, R20 ;  /* 0x00000002040e7210 */ /* 0x080fe40007ffe014 */
[----:B------:R-:W-:-:S02]  /*17c0*/  IADD3 R13, R3, R2, R18 ;  /* 0x00000002030d7210 */ /* 0x000fc40007ffe012 */
[C---:B------:R-:W-:Y:S02]  /*17d0*/  IADD3 R2, R236.reuse, 0x80, RZ ;  /* 0x00000080ec027810 */ /* 0x040fe40007ffe0ff */
[----:B------:R-:W-:Y:S02]  /*17e0*/  IADD3 R237, R236, 0x70, RZ ;  /* 0x00000070eced7810 */ /* 0x000fe40007ffe0ff */
[----:B------:R-:W-:Y:S02]  /*17f0*/  @P0 IADD3 R237, R2, 0x10, RZ ;  /* 0x0000001002ed0810 */ /* 0x000fe40007ffe0ff */
[----:B------:R-:W-:Y:S02]  /*1800*/  LOP3.LUT R2, R229, 0x38, R132, 0xf8, !PT ;  /* 0x00000038e5027812 */ /* 0x000fe400078ef884 */
[----:B------:R-:W-:Y:S02]  /*1810*/  IADD3 R158, R138, 0x20, RZ ;  /* 0x000000208a9e7810 */ /* 0x000fe40007ffe0ff */
[----:B------:R-:W-:-:S02]  /*1820*/  SHF.R.S32.HI R6, RZ, 0x1f, R211 ;  /* 0x0000001fff067819 */ /* 0x000fc400000114d3 */
[----:B------:R-:W-:Y:S02]  /*1830*/  IADD3 R157, R138, 0x60, RZ ;  /* 0x000000608a9d7810 */ /* 0x000fe40007ffe0ff */
[----:B------:R-:W-:Y:S02]  /*1840*/  LOP3.LUT R6, R17, 0x7ffffffc, RZ, 0xc0, !PT ;  /* 0x7ffffffc11067812 */ /* 0x000fe400078ec0ff */
[----:B------:R-:W-:Y:S02]  /*1850*/  LOP3.LUT R25, R2, R25, RZ, 0x3c, !PT ;  /* 0x0000001902197212 */ /* 0x000fe400078e3cff */
[----:B------:R-:W-:Y:S02]  /*1860*/  SHF.R.S32.HI R17, RZ, 0x1f, R158 ;  /* 0x0000001fff117819 */ /* 0x000fe4000001149e */
[----:B------:R-:W-:Y:S01]  /*1870*/  SHF.R.S32.HI R7, RZ, 0x1f, R156 ;  /* 0x0000001fff077819 */ /* 0x000fe2000001149c */
[----:B------:R-:W-:Y:S01]  /*1880*/  STL [R1+0x3c], R25 ;  /* 0x00003c1901007387 */ /* 0x000fe20000100800 */
[----:B------:R-:W-:-:S02]  /*1890*/  SHF.R.S32.HI R2, RZ, 0x1f, R157 ;  /* 0x0000001fff027819 */ /* 0x000fc4000001149d */
[----:B------:R-:W-:Y:S01]  /*18a0*/  LOP3.LUT R10, R29, 0x38, R132, 0xf8, !PT ;  /* 0x000000381d0a7812 */ /* 0x000fe200078ef884 */
[----:B------:R-:W-:Y:S01]  /*18b0*/  STL [R1+0x8], R17 ;  /* 0x0000081101007387 */ /* 0x000fe20000100800 */
[CC--:B------:R-:W-:Y:S01]  /*18c0*/  IADD3 R3, R11.reuse, R9.reuse, R12 ;  /* 0x000000090b037210 */ /* 0x0c0fe20007ffe00c */
[----:B------:R-:W-:Y:S01]  /*18d0*/  IMAD.MOV.U32 R12, RZ, RZ, 0x40 ;  /* 0x00000040ff0c7424 */ /* 0x000fe200078e00ff */
[----:B------:R-:W-:Y:S01]  /*18e0*/  LOP3.LUT R4, R11, R9, RZ, 0xfc, !PT ;  /* 0x000000090b047212 */ /* 0x000fe200078efcff */
[----:B------:R1:W-:Y:S01]  /*18f0*/  STL [R1+0x4], R7 ;  /* 0x0000040701007387 */ /* 0x0003e20000100800 */
[----:B------:R-:W-:Y:S01]  /*1900*/  LOP3.LUT R10, R22, R10, R23, 0xf6, !PT ;  /* 0x0000000a160a7212 */ /* 0x000fe200078ef617 */
[----:B------:R-:W-:Y:S01]  /*1910*/  IMAD.MOV.U32 R11, RZ, RZ, 0x20 ;  /* 0x00000020ff0b7424 */ /* 0x000fe200078e00ff */
[--C-:B------:R-:W-:Y:S01]  /*1920*/  LOP3.LUT R9, R28, 0x38, R132.reuse, 0xf8, !PT ;  /* 0x000000381c097812 */ /* 0x100fe200078ef884 */
[----:B------:R2:W-:Y:S01]  /*1930*/  STL [R1], R2 ;  /* 0x0000000201007387 */ /* 0x0005e20000100800 */
[----:B------:R-:W-:-:S02]  /*1940*/  LOP3.LUT R8, R27, 0x38, R132, 0xf8, !PT ;  /* 0x000000381b087812 */ /* 0x000fc400078ef884 */
[----:B------:R-:W-:Y:S02]  /*1950*/  LEA R177, R0, 0xc080, 0x1 ;  /* 0x0000c08000b17811 */ /* 0x000fe400078e08ff */
[----:B------:R-:W-:Y:S02]  /*1960*/  SHF.R.S32.HI R0, RZ, 0x3, R5 ;  /* 0x00000003ff007819 */ /* 0x000fe40000011405 */
[----:B------:R-:W-:Y:S02]  /*1970*/  LOP3.LUT R201, R5, 0xfffffff8, RZ, 0xc0, !PT ;  /* 0xfffffff805c97812 */ /* 0x000fe400078ec0ff */
[----:B------:R-:W-:Y:S01]  /*1980*/  LEA R5, R10, 0x10080, 0x1 ;  /* 0x000100800a057811 */ /* 0x000fe200078e08ff */
[----:B------:R-:W-:Y:S01]  /*1990*/  STL [R1+0xc], R0 ;  /* 0x00000c0001007387 */ /* 0x000fe20000100800 */
[----:B------:R-:W-:Y:S02]  /*19a0*/  LOP3.LUT R9, R20, R9, R21, 0xf6, !PT ;  /* 0x0000000914097212 */ /* 0x000fe400078ef615 */
[----:B------:R-:W-:Y:S01]  /*19b0*/  LOP3.LUT R8, R18, R8, R19, 0xf6, !PT ;  /* 0x0000000812087212 */ /* 0x000fe200078ef613 */
[----:B------:R3:W-:Y:S01]  /*19c0*/  STL [R1+0x34], R5 ;  /* 0x0000340501007387 */ /* 0x0007e20000100800 */
[----:B------:R-:W-:-:S02]  /*19d0*/  LEA R9, R9, 0x10080, 0x1 ;  /* 0x0001008009097811 */ /* 0x000fc400078e08ff */
[----:B------:R-:W-:Y:S02]  /*19e0*/  LEA R8, R8, 0x10080, 0x1 ;  /* 0x0001008008087811 */ /* 0x000fe400078e08ff */
[----:B------:R-:W-:Y:S01]  /*19f0*/  LEA R182, R3, 0x10080, 0x1 ;  /* 0x0001008003b67811 */ /* 0x000fe200078e08ff */
[----:B------:R4:W-:Y:S01]  /*1a00*/  STL [R1+0x30], R9 ;  /* 0x0000300901007387 */ /* 0x0009e20000100800 */
[----:B------:R-:W-:Y:S02]  /*1a10*/  LEA R178, R4, 0x8080, 0x1 ;  /* 0x0000808004b27811 */ /* 0x000fe400078e08ff */
[----:B-1----:R-:W-:Y:S01]  /*1a20*/  SEL R7, R12, 0xffffffc0, !P2 ;  /* 0xffffffc00c077807 */ /* 0x002fe20005000000 */
[----:B------:R1:W-:Y:S01]  /*1a30*/  STL [R1+0x2c], R8 ;  /* 0x00002c0801007387 */ /* 0x0003e20000100800 */
[----:B--2---:R-:W-:Y:S01]  /*1a40*/  IMAD.IADD R2, R26, 0x1, -R6 ;  /* 0x000000011a027824 */ /* 0x004fe200078e0a06 */
[----:B------:R-:W-:Y:S02]  /*1a50*/  SEL R6, R11, 0xffffffe0, !P1 ;  /* 0xffffffe00b067807 */ /* 0x000fe40004800000 */
[----:B------:R-:W-:Y:S01]  /*1a60*/  LOP3.LUT R219, R25, R230, RZ, 0xfc, !PT ;  /* 0x000000e619db7212 */ /* 0x000fe200078efcff */
[----:B------:R-:W-:Y:S01]  /*1a70*/  IMAD.SHL.U32 R215, R2, 0x2, RZ ;  /* 0x0000000202d77824 */ /* 0x000fe200078e00ff */
[----:B------:R-:W-:Y:S01]  /*1a80*/  SEL R2, R11, 0xffffffe0, !P4 ;  /* 0xffffffe00b027807 */ /* 0x000fe20006000000 */
[----:B------:R-:W-:Y:S01]  /*1a90*/  IMAD.IADD R239, R236, 0x1, R6 ;  /* 0x00000001ecef7824 */ /* 0x000fe200078e0206 */
[----:B------:R-:W-:Y:S01]  /*1aa0*/  IADD3 R200, R132, 0x80, RZ ;  /* 0x0000008084c87810 */ /* 0x000fe20007ffe0ff */
[----:B------:R-:W-:Y:S01]  /*1ab0*/  IMAD.IADD R238, R6, 0x1, R237 ;  /* 0x0000000106ee7824 */ /* 0x000fe200078e02ed */
[C---:B------:R-:W-:Y:S01]  /*1ac0*/  IADD3 R250, R215.reuse, 0xe0, RZ ;  /* 0x000000e0d7fa7810 */ /* 0x040fe20007ffe0ff */
[----:B------:R-:W-:Y:S01]  /*1ad0*/  IMAD.IADD R183, R182, 0x1, R2 ;  /* 0x00000001b6b77824 */ /* 0x000fe200078e0202 */
[C---:B------:R-:W-:Y:S01]  /*1ae0*/  IADD3 R247, R215.reuse, 0xf8, RZ ;  /* 0x000000f8d7f77810 */ /* 0x040fe20007ffe0ff */
[----:B------:R-:W-:Y:S01]  /*1af0*/  IMAD.IADD R179, R2, 0x1, R178 ;  /* 0x0000000102b37824 */ /* 0x000fe200078e02b2 */
[----:B------:R-:W-:Y:S01]  /*1b00*/  IADD3 R252, R215, 0xd0, RZ ;  /* 0x000000d0d7fc7810 */ /* 0x000fe20007ffe0ff */
[----:B------:R-:W-:Y:S01]  /*1b10*/  IMAD.SHL.U32 R219, R219, 0x2, RZ ;  /* 0x00000002dbdb7824 */ /* 0x000fe200078e00ff */
[----:B---3--:R-:W-:Y:S01]  /*1b20*/  SHF.R.S32.HI R5, RZ, 0x1f, R215 ;  /* 0x0000001fff057819 */ /* 0x008fe200000114d7 */
[----:B------:R-:W-:Y:S01]  /*1b30*/  IMAD.IADD R243, R236, 0x1, R7 ;  /* 0x00000001ecf37824 */ /* 0x000fe200078e0207 */
[----:B------:R-:W-:Y:S01]  /*1b40*/  IADD3 R5, R215, 0xc8, RZ ;  /* 0x000000c8d7057810 */ /* 0x000fe20007ffe0ff */
[----:B------:R-:W-:Y:S01]  /*1b50*/  IMAD.IADD R242, R7, 0x1, R239 ;  /* 0x0000000107f27824 */ /* 0x000fe200078e02ef */
[----:B------:R-:W-:Y:S01]  /*1b60*/  IADD3 R251, R215, 0xd8, RZ ;  /* 0x000000d8d7fb7810 */ /* 0x000fe20007ffe0ff */
[----:B------:R-:W-:Y:S01]  /*1b70*/  IMAD.IADD R241, R7, 0x1, R237 ;  /* 0x0000000107f17824 */ /* 0x000fe200078e02ed */
[----:B----4-:R-:W-:Y:S01]  /*1b80*/  IADD3 R9, R215, 0xb8, RZ ;  /* 0x000000b8d7097810 */ /* 0x010fe20007ffe0ff */
[----:B------:R-:W-:Y:S01]  /*1b90*/  IMAD.IADD R240, R238, 0x1, R7 ;  /* 0x00000001eef07824 */ /* 0x000fe200078e0207 */
[----:B------:R-:W-:-:S02]  /*1ba0*/  SHF.R.S32.HI R5, RZ, 0x1f, R5 ;  /* 0x0000001fff057819 */ /* 0x000fc40000011405 */
[C---:B-1----:R-:W-:Y:S02]  /*1bb0*/  IADD3 R8, R215.reuse, 0xc0, RZ ;  /* 0x000000c0d7087810 */ /* 0x042fe40007ffe0ff */
[----:B------:R-:W-:Y:S02]  /*1bc0*/  SHF.R.S32.HI R5, RZ, 0x1f, R250 ;  /* 0x0000001fff057819 */ /* 0x000fe400000114fa */
[C---:B------:R-:W-:Y:S02]  /*1bd0*/  IADD3 R249, R215.reuse, 0xe8, RZ ;  /* 0x000000e8d7f97810 */ /* 0x040fe40007ffe0ff */
[----:B------:R-:W-:Y:S02]  /*1be0*/  SHF.R.S32.HI R5, RZ, 0x1f, R247 ;  /* 0x0000001fff057819 */ /* 0x000fe400000114f7 */
[----:B------:R-:W-:Y:S02]  /*1bf0*/  IADD3 R248, R215, 0xf0, RZ ;  /* 0x000000f0d7f87810 */ /* 0x000fe40007ffe0ff */
[----:B------:R-:W-:-:S02]  /*1c00*/  LEA R5, R16, 0x10080, 0x1 ;  /* 0x0001008010057811 */ /* 0x000fc400078e08ff */
[----:B------:R-:W-:Y:S02]  /*1c10*/  SHF.R.S32.HI R9, RZ, 0x1f, R9 ;  /* 0x0000001fff097819 */ /* 0x000fe40000011409 */
[----:B------:R-:W-:Y:S01]  /*1c20*/  SHF.R.S32.HI R8, RZ, 0x1f, R8 ;  /* 0x0000001fff087819 */ /* 0x000fe20000011408 */
[----:B------:R1:W-:Y:S01]  /*1c30*/  STL [R1+0x28], R5 ;  /* 0x0000280501007387 */ /* 0x0003e20000100800 */
[----:B------:R-:W-:Y:S02]  /*1c40*/  SHF.R.S32.HI R9, RZ, 0x1f, R252 ;  /* 0x0000001fff097819 */ /* 0x000fe400000114fc */
[----:B------:R-:W-:Y:S02]  /*1c50*/  SHF.R.S32.HI R8, RZ, 0x1f, R251 ;  /* 0x0000001fff087819 */ /* 0x000fe400000114fb */
[----:B------:R-:W-:Y:S02]  /*1c60*/  SHF.R.S32.HI R9, RZ, 0x1f, R249 ;  /* 0x0000001fff097819 */ /* 0x000fe400000114f9 */
[----:B------:R-:W-:-:S02]  /*1c70*/  SHF.R.S32.HI R8, RZ, 0x1f, R248 ;  /* 0x0000001fff087819 */ /* 0x000fc400000114f8 */
[----:B------:R-:W-:Y:S02]  /*1c80*/  LEA R9, R15, 0x10080, 0x1 ;  /* 0x000100800f097811 */ /* 0x000fe400078e08ff */
[----:B------:R-:W-:Y:S02]  /*1c90*/  LEA R8, R14, 0x10080, 0x1 ;  /* 0x000100800e087811 */ /* 0x000fe400078e08ff */
[C---:B------:R-:W-:Y:S01]  /*1ca0*/  IADD3 R33, R215.reuse, 0x8, RZ ;  /* 0x00000008d7217810 */ /* 0x040fe20007ffe0ff */
[----:B------:R2:W-:Y:S01]  /*1cb0*/  STL [R1+0x24], R9 ;  /* 0x0000240901007387 */ /* 0x0005e20000100800 */
[----:B------:R-:W-:Y:S02]  /*1cc0*/  SEL R0, R12, 0xffffffc0, !P3 ;  /* 0xffffffc00c007807 */ /* 0x000fe40005800000 */
[C---:B------:R-:W-:Y:S01]  /*1cd0*/  IADD3 R32, R215.reuse, 0x10, RZ ;  /* 0x00000010d7207810 */ /* 0x040fe20007ffe0ff */
[----:B------:R2:W-:Y:S01]  /*1ce0*/  STL [R1+0x20], R8 ;  /* 0x0000200801007387 */ /* 0x0005e20000100800 */
[C---:B------:R-:W-:Y:S01]  /*1cf0*/  IADD3 R31, R215.reuse, 0x18, RZ ;  /* 0x00000018d71f7810 */ /* 0x040fe20007ffe0ff */
[----:B------:R-:W-:Y:S01]  /*1d00*/  IMAD.IADD R185, R182, 0x1, R0 ;  /* 0x00000001b6b97824 */ /* 0x000fe200078e0200 */
[----:B------:R-:W-:Y:S01]  /*1d10*/  IADD3 R199, R132, 0xc0, RZ ;  /* 0x000000c084c77810 */ /* 0x000fe20007ffe0ff */
[C---:B------:R-:W-:Y:S01]  /*1d20*/  IMAD.IADD R181, R0.reuse, 0x1, R178 ;  /* 0x0000000100b57824 */ /* 0x040fe200078e02b2 */
[----:B------:R-:W-:Y:S01]  /*1d30*/  IADD3 R246, R215, 0x20, RZ ;  /* 0x00000020d7f67810 */ /* 0x000fe20007ffe0ff */
[----:B------:R-:W-:Y:S01]  /*1d40*/  IMAD.IADD R184, R183, 0x1, R0 ;  /* 0x00000001b7b87824 */ /* 0x000fe200078e0200 */
[----:B-1----:R-:W-:Y:S01]  /*1d50*/  LEA R5, R13, 0x10080, 0x1 ;  /* 0x000100800d057811 */ /* 0x002fe200078e08ff */
[----:B------:R-:W-:Y:S01]  /*1d60*/  IMAD.IADD R180, R0, 0x1, R179 ;  /* 0x0000000100b47824 */ /* 0x000fe200078e02b3 */
[----:B------:R-:W-:-:S02]  /*1d70*/  IADD3 R245, R215, 0x28, RZ ;  /* 0x00000028d7f57810 */ /* 0x000fc40007ffe0ff */
[C---:B------:R-:W-:Y:S01]  /*1d80*/  IADD3 R30, R215.reuse, 0x30, RZ ;  /* 0x00000030d71e7810 */ /* 0x040fe20007ffe0ff */
[----:B------:R2:W-:Y:S01]  /*1d90*/  STL [R1+0x1c], R5 ;  /* 0x00001c0501007387 */ /* 0x0005e20000100800 */
[C---:B------:R-:W-:Y:S02]  /*1da0*/  IADD3 R29, R215.reuse, 0x38, RZ ;  /* 0x00000038d71d7810 */ /* 0x040fe40007ffe0ff */
[C---:B------:R-:W-:Y:S02]  /*1db0*/  IADD3 R28, R215.reuse, 0x40, RZ ;  /* 0x00000040d71c7810 */ /* 0x040fe40007ffe0ff */
[C---:B------:R-:W-:Y:S02]  /*1dc0*/  IADD3 R27, R215.reuse, 0x48, RZ ;  /* 0x00000048d71b7810 */ /* 0x040fe40007ffe0ff */
[C---:B------:R-:W-:Y:S02]  /*1dd0*/  IADD3 R26, R215.reuse, 0x50, RZ ;  /* 0x00000050d71a7810 */ /* 0x040fe40007ffe0ff */
[----:B------:R-:W-:-:S02]  /*1de0*/  IADD3 R25, R215, 0x58, RZ ;  /* 0x00000058d7197810 */ /* 0x000fc40007ffe0ff */
        /* <DEDUP_REMOVED lines=10> */
[----:B------:R-:W-:Y:S02]  /*1e90*/  IADD3 R10, R215, 0xb0, RZ ;  /* 0x000000b0d70a7810 */ /* 0x000fe40007ffe0ff */
        /* <DEDUP_REMOVED lines=26> */
[----:B--2---:R-:W-:Y:S02]  /*2040*/  SHF.R.S32.HI R10, RZ, 0x1f, R10 ;  /* 0x0000001fff0a7819 */ /* 0x004fe4000001140a */
.L_x_972:
[----:B------:R-:W-:Y:S01]  /*2050*/  ISETP.NE.U32.AND P0, PT, RZ, c[0x0][0x370], PT ;  /* 0x0000dc00ff007a0c */ /* 0x000fe20003f05070 */
[----:B------:R-:W-:Y:S01]  /*2060*/  IMAD.MOV.U32 R15, RZ, RZ, 0x4 ;  /* 0x00000004ff0f7424 */ /* 0x000fe200078e00ff */
[----:B------:R-:W-:Y:S01]  /*2070*/  ISETP.NE.U32.AND P1, PT, RZ, c[0x0][0x360], PT ;  /* 0x0000d800ff007a0c */ /* 0x000fe20003f25070 */
[----:B------:R-:W-:Y:S01]  /*2080*/  IMAD.MOV.U32 R226, RZ, RZ, RZ ;  /* 0x000000ffffe27224 */ /* 0x000fe200078e00ff */
[----:B------:R-:W-:Y:S01]  /*2090*/  ISETP.NE.AND.EX P2, PT, RZ, c[0x0][0x374], PT, P0 ;  /* 0x0000dd00ff007a0c */ /* 0x000fe20003f45300 */
[----:B------:R-:W-:Y:S01]  /*20a0*/  IMAD.MOV.U32 R110, RZ, RZ, RZ ;  /* 0x000000ffff6e7224 */ /* 0x000fe200078e00ff */
[----:B------:R-:W-:Y:S01]  /*20b0*/  ISETP.NE.AND.EX P0, PT, RZ, c[0x0][0x364], PT, P1 ;  /* 0x0000d900ff007a0c */ /* 0x000fe20003f05310 */
[----:B------:R-:W-:Y:S01]  /*20c0*/  IMAD.MOV.U32 R14, RZ, RZ, RZ ;  /* 0x000000ffff0e7224 */ /* 0x000fe200078e00ff */
[----:B------:R-:W-:Y:S01]  /*20d0*/  ISETP.NE.U32.AND P1, PT, RZ, c[0x0][0x348], PT ;  /* 0x0000d200ff007a0c */ /* 0x000fe20003f25070 */
[----:B------:R-:W-:Y:S01]  /*20e0*/  IMAD.MOV.U32 R13, RZ, RZ, RZ ;  /* 0x000000ffff0d7224 */ /* 0x000fe200078e00ff */
[----:B------:R-:W-:Y:S01]  /*20f0*/  ISETP.NE.U32.AND P3, PT, RZ, c[0x0][0x350], PT ;  /* 0x0000d400ff007a0c */ /* 0x000fe20003f65070 */
[----:B------:R-:W-:Y:S01]  /*2100*/  IMAD.WIDE R6, R235, R15, c[0x0][0x348] ;  /* 0x0000d200eb067625 */ /* 0x000fe200078e020f */
[----:B------:R-:W-:-:S02]  /*2110*/  ISETP.NE.U32.AND P4, PT, RZ, c[0x0][0x358], PT ;  /* 0x0000d600ff007a0c */ /* 0x000fc40003f85070 */
[----:B------:R-:W-:Y:S01]  /*2120*/  ISETP.NE.AND.EX P1, PT, RZ, c[0x0][0x34c], PT, P1 ;  /* 0x0000d300ff007a0c */ /* 0x000fe20003f25310 */
[CC--:B------:R-:W-:Y:S01]  /*2130*/  IMAD.WIDE R4, R235.reuse, R15.reuse, c[0x0][0x350] ;  /* 0x0000d400eb047625 */ /* 0x0c0fe200078e020f */
[----:B------:R-:W-:Y:S02]  /*2140*/  ISETP.NE.AND.EX P3, PT, RZ, c[0x0][0x354], PT, P3 ;  /* 0x0000d500ff007a0c */ /* 0x000fe40003f65330 */
[----:B------:R-:W-:Y:S01]  /*2150*/  ISETP.NE.AND.EX P4, PT, RZ, c[0x0][0x35c], PT, P4 ;  /* 0x0000d700ff007a0c */ /* 0x000fe20003f85340 */
[----:B------:R-:W-:-:S04]  /*2160*/  @P2 IMAD.WIDE R10, R235, R15, c[0x0][0x370] ;  /* 0x0000dc00eb0a2625 */ /* 0x000fc800078e020f */
[CC--:B------:R-:W-:Y:S01]  /*2170*/  @P0 IMAD.WIDE R8, R235.reuse, R15.reuse, c[0x0][0x360] ;  /* 0x0000d800eb080625 */ /* 0x0c0fe200078e020f */
[----:B------:R1:W5:Y:S03]  /*2180*/  @P2 LDG.E R226, [R10.64] ;  /* 0x000000080ae22981 */ /* 0x000366000c1e1900 */
[----:B------:R-:W-:Y:S01]  /*2190*/  IMAD.WIDE R2, R235, R15, c[0x0][0x358] ;  /* 0x0000d600eb027625 */ /* 0x000fe200078e020f */
[----:B------:R1:W5:Y:S04]  /*21a0*/  @P0 LDG.E R210, [R8.64] ;  /* 0x0000000808d20981 */ /* 0x000368000c1e1900 */
[----:B------:R1:W5:Y:S04]  /*21b0*/  @P1 LDG.E R110, [R6.64] ;  /* 0x00000008066e1981 */ /* 0x000368000c1e1900 */
[----:B------:R1:W5:Y:S04]  /*21c0*/  @P3 LDG.E R14, [R4.64] ;  /* 0x00000008040e3981 */ /* 0x000368000c1e1900 */
[----:B------:R1:W5:Y:S01]  /*21d0*/  @P4 LDG.E R13, [R2.64] ;  /* 0x00000008020d4981 */ /* 0x000362000c1e1900 */
[----:B------:R-:W-:Y:S01]  /*21e0*/  YIELD ;  /* 0x0000000000007946 */ /* 0x000fe20003800000 */
[----:B------:R-:W-:Y:S05]  /*21f0*/  @P0 BRA `(.L_x_713) ;  /* 0x0000005000000947 */ /* 0x000fea0003800000 */
[----:B-----5:R-:W-:Y:S01]  /*2200*/  MOV R210, c[0x0][0x168] ;  /* 0x00005a0000d27a02 */ /* 0x020fe20000000f00 */
[----:B------:R-:W-:Y:S05]  /*2210*/  @!P1 BRA `(.L_x_713) ;  /* 0x0000003000009947 */ /* 0x000fea0003800000 */
[----:B-1----:R-:W2:Y:S04]  /*2220*/  LDG.E R8, [R6.64] ;  /* 0x0000000806087981 */ /* 0x002ea8000c1e1900 */
[----:B------:R-:W2:Y:S02]  /*2230*/  LDG.E R0, [R6.64+0x4] ;  /* 0x0000040806007981 */ /* 0x000ea4000c1e1900 */
[----:B--2---:R-:W-:-:S02]  /*2240*/  IADD3 R210, -R8, R0, RZ ;  /* 0x0000000008d27210 */ /* 0x004fc40007ffe1ff */
.L_x_713:
[----:B------:R-:W-:-:S04]  /*2250*/  ISETP.NE.U32.AND P0, PT, RZ, c[0x0][0x368], PT ;  /* 0x0000da00ff007a0c */ /* 0x000fc80003f05070 */
[----:B------:R-:W-:-:S13]  /*2260*/  ISETP.NE.AND.EX P0, PT, RZ, c[0x0][0x36c], PT, P0 ;  /* 0x0000db00ff007a0c */ /* 0x000fda0003f05300 */
[----:B------:R-:W-:Y:S05]  /*2270*/  @!P0 BRA `(.L_x_714) ;  /* 0x0000003000008947 */ /* 0x000fea0003800000 */
[----:B-1----:R-:W-:-:S05]  /*2280*/  IMAD.WIDE R4, R235, R15, c[0x0][0x368] ;  /* 0x0000da00eb047625 */ /* 0x002fca00078e020f */
[----:B------:R1:W5:Y:S01]  /*2290*/  LDG.E R12, [R4.64] ;  /* 0x00000008040c7981 */ /* 0x000362000c1e1900 */
[----:B------:R-:W-:Y:S05]  /*22a0*/  BRA `(.L_x_715) ;  /* 0x0000005000007947 */ /* 0x000fea0003800000 */
.L_x_714:
[----:B------:R-:W-:Y:S01]  /*22b0*/  MOV R12, UR6 ;  /* 0x00000006000c7c02 */ /* 0x000fe20008000f00 */
[----:B------:R-:W-:Y:S05]  /*22c0*/  @!P3 BRA `(.L_x_715) ;  /* 0x000000300000b947 */ /* 0x000fea0003800000 */
[----:B-1----:R-:W2:Y:S04]  /*22d0*/  LDG.E R6, [R4.64] ;  /* 0x0000000804067981 */ /* 0x002ea8000c1e1900 */
[----:B------:R-:W2:Y:S02]  /*22e0*/  LDG.E R0, [R4.64+0x4] ;  /* 0x0000040804007981 */ /* 0x000ea4000c1e1900 */
[----:B--2---:R-:W-:Y:S02]  /*22f0*/  IADD3 R12, -R6, R0, RZ ;  /* 0x00000000060c7210 */ /* 0x004fe40007ffe1ff */
.L_x_715:
[----:B-1----:R1:W2:Y:S04]  /*2300*/  @P4 LDG.E R5, [R2.64] ;  /* 0x0000000802054981 */ /* 0x0022a8000c1e1900 */
[----:B------:R1:W2:Y:S01]  /*2310*/  @P4 LDG.E R4, [R2.64+0x4] ;  /* 0x0000040802044981 */ /* 0x0002a2000c1e1900 */
[----:B------:R-:W-:Y:S01]  /*2320*/  ISETP.NE.U32.AND P0, PT, RZ, c[0x0][0x378], PT ;  /* 0x0000de00ff007a0c */ /* 0x000fe20003f05070 */
[----:B------:R-:W-:-:S02]  /*2330*/  IMAD.MOV.U32 R0, RZ, RZ, c[0x0][0x2c4] ;  /* 0x0000b100ff007624 */ /* 0x000fc400078e00ff */
[----:B-----5:R-:W-:Y:S01]  /*2340*/  IMAD.MOV.U32 R99, RZ, RZ, R12 ;  /* 0x000000ffff637224 */ /* 0x020fe200078e000c */
[----:B------:R-:W-:Y:S02]  /*2350*/  ISETP.NE.AND.EX P0, PT, RZ, c[0x0][0x37c], PT, P0 ;  /* 0x0000df00ff007a0c */ /* 0x000fe40003f05300 */
[----:B------:R-:W-:Y:S01]  /*2360*/  ISETP.NE.AND P2, PT, R0, 0x1, PT ;  /* 0x000000010000780c */ /* 0x000fe20003f45270 */
[----:B------:R-:W-:Y:S02]  /*2370*/  IMAD.SHL.U32 R227, R233, 0x80, RZ ;  /* 0x00000080e9e37824 */ /* 0x000fe400078e00ff */
[----:B------:R-:W-:Y:S02]  /*2380*/  IMAD.MOV.U32 R55, RZ, RZ, c[0x0][0x228] ;  /* 0x00008a00ff377624 */ /* 0x000fe400078e00ff */
[----:B------:R-:W-:Y:S01]  /*2390*/  IMAD.IADD R11, R12, 0x1, -R226 ;  /* 0x000000010c0b7824 */ /* 0x000fe200078e0ae2 */
[----:B------:R-:W-:Y:S01]  /*23a0*/  IADD3 R0, R227, 0x7f, RZ ;  /* 0x0000007fe3007810 */ /* 0x000fe20007ffe0ff */
[----:B------:R-:W-:Y:S01]  /*23b0*/  IMAD.MOV.U32 R6, RZ, RZ, c[0x0][0x32c] ;  /* 0x0000cb00ff067624 */ /* 0x000fe200078e00ff */
[----:B------:R-:W-:-:S03]  /*23c0*/  LOP3.LUT R213, R213, 0xffffffdf, RZ, 0xc0, !PT ;  /* 0xffffffdfd5d57812 */ /* 0x000fc600078ec0ff */
[----:B-1----:R-:W-:Y:S01]  /*23d0*/  @P0 IMAD.WIDE R2, R235, R15, c[0x0][0x378] ;  /* 0x0000de00eb020625 */ /* 0x002fe200078e020f */
[----:B------:R-:W-:-:S04]  /*23e0*/  ISETP.GE.AND P1, PT, R6, 0x1, PT ;  /* 0x000000010600780c */ /* 0x000fc80003f26270 */
[----:B------:R1:W5:Y:S01]  /*23f0*/  @P0 LDG.E R99, [R2.64] ;  /* 0x0000000802630981 */ /* 0x000362000c1e1900 */
[----:B------:R-:W-:-:S04]  /*2400*/  @P2 LOP3.LUT R213, R213, 0x20, RZ, 0xfc, !PT ;  /* 0x00000020d5d52812 */ /* 0x000fc800078efcff */
[----:B------:R-:W-:-:S04]  /*2410*/  LOP3.LUT R213, R213, 0xffffffbf, RZ, 0xc0, !PT ;  /* 0xffffffbfd5d57812 */ /* 0x000fc800078ec0ff */
[----:B------:R-:W-:Y:S01]  /*2420*/  @P1 LOP3.LUT R213, R213, 0x40, RZ, 0xfc, !PT ;  /* 0x00000040d5d51812 */ /* 0x000fe200078efcff */
[----:B-1----:R-:W-:-:S05]  /*2430*/  @P2 IMAD.HI.U32 R3, R0, c[0x0][0x2c8], RZ ;  /* 0x0000b20000032a27 */ /* 0x002fca00078e00ff */
[----:B------:R-:W-:Y:S01]  /*2440*/  @P2 SHF.R.U32.HI R0, RZ, c[0x0][0x2cc], R3 ;  /* 0x0000b300ff002a19 */ /* 0x000fe20000011603 */
[----:B--2---:R-:W-:-:S04]  /*2450*/  @P4 IMAD.IADD R55, R4, 0x1, -R5 ;  /* 0x0000000104374824 */ /* 0x004fc800078e0a05 */
[----:B------:R-:W-:-:S05]  /*2460*/  IMAD.IADD R209, R11, 0x1, R55 ;  /* 0x000000010bd17824 */ /* 0x000fca00078e0237 */
[C---:B------:R-:W-:Y:S02]  /*2470*/  IADD3 R2, R209.reuse, 0x1f, RZ ;  /* 0x0000001fd1027810 */ /* 0x040fe40007ffe0ff */
[----:B------:R-:W-:Y:S02]  /*2480*/  IADD3 R3, R209, 0x1, -R210 ;  /* 0x00000001d1037810 */ /* 0x000fe40007ffe8d2 */
[----:B------:R-:W-:-:S03]  /*2490*/  SHF.R.S32.HI R4, RZ, 0x1f, R2 ;  /* 0x0000001fff047819 */ /* 0x000fc60000011402 */
[----:B------:R-:W-:Y:S01]  /*24a0*/  IMAD.IADD R0, R3, 0x1, R0 ;  /* 0x0000000103007824 */ /* 0x000fe200078e0200 */
[----:B------:R-:W-:-:S04]  /*24b0*/  LEA.HI R2, R4, R2, RZ, 0x5 ;  /* 0x0000000204027211 */ /* 0x000fc800078f28ff */
[----:B------:R-:W-:Y:S02]  /*24c0*/  IADD3 R3, R0, c[0x0][0x328], RZ ;  /* 0x0000ca0000037a10 */ /* 0x000fe40007ffe0ff */
[----:B------:R-:W-:Y:S01]  /*24d0*/  SHF.R.S32.HI R104, RZ, 0x5, R2 ;  /* 0x00000005ff687819 */ /* 0x000fe20000011402 */
        /* <DEDUP_REMOVED lines=11> */
.L_x_718:
[----:B------:R-:W-:-:S13]  /*2590*/  ISETP.NE.AND P0, PT, R6, 0x1, PT ;  /* 0x000000010600780c */ /* 0x000fda0003f05270 */
[----:B------:R-:W-:-:S05]  /*25a0*/  @P0 IMAD.HI.U32 R0, R2, c[0x0][0x330], RZ ;  /* 0x0000cc0002000a27 */ /* 0x000fca00078e00ff */
[----:B------:R-:W-:Y:S02]  /*25b0*/  @P0 SHF.R.U32.HI R2, RZ, c[0x0][0x334], R0 ;  /* 0x0000cd00ff020a19 */ /* 0x000fe40000011600 */
.L_x_719:
[----:B------:R-:W-:Y:S05]  /*25c0*/  BSYNC B0 ;  /* 0x0000000000007941 */ /* 0x000fea0003800000 */
.L_x_717:
[----:B------:R-:W-:-:S05]  /*25d0*/  IMAD R2, R2, R6, c[0x0][0x32c] ;  /* 0x0000cb0002027624 */ /* 0x000fca00078e0206 */
[----:B------:R-:W-:-:S04]  /*25e0*/  IMNMX R3, R3, R2, PT ;  /* 0x0000000203037217 */ /* 0x000fc80003800200 */
.L_x_716:
[----:B------:R-:W-:Y:S01]  /*25f0*/  IADD3 R3, R3, 0x1f, RZ ;  /* 0x0000001f03037810 */ /* 0x000fe20007ffe0ff */
[----:B------:R-:W-:-:S03]  /*2600*/  @P2 IMAD.HI.U32 R2, R227, c[0x0][0x2c8], RZ ;  /* 0x0000b200e3022a27 */ /* 0x000fc600078e00ff */
[----:B------:R-:W-:Y:S01]  /*2610*/  SHF.R.S32.HI R4, RZ, 0x1f, R3 ;  /* 0x0000001fff047819 */ /* 0x000fe20000011403 */
[----:B------:R-:W-:Y:S01]  /*2620*/  IMAD.MOV.U32 R0, RZ, RZ, R227 ;  /* 0x000000ffff007224 */ /* 0x000fe200078e00e3 */
[----:B------:R-:W-:Y:S01]  /*2630*/  @P2 SHF.R.U32.HI R0, RZ, c[0x0][0x2cc], R2 ;  /* 0x0000b300ff002a19 */ /* 0x000fe20000011602 */
[----:B------:R-:W-:Y:S01]  /*2640*/  IMAD.IADD R136, R209, 0x1, -R210 ;  /* 0x00000001d1887824 */ /* 0x000fe200078e0ad2 */
[----:B------:R-:W-:-:S03]  /*2650*/  LEA.HI R3, R4, R3, RZ, 0x5 ;  /* 0x0000000304037211 */ /* 0x000fc600078f28ff */
[----:B------:R-:W-:Y:S01]  /*2660*/  IMAD.IADD R0, R136, 0x1, R0 ;  /* 0x0000000188007824 */ /* 0x000fe200078e0200 */
[----:B------:R-:W-:-:S04]  /*2670*/  SHF.R.S32.HI R3, RZ, 0x5, R3 ;  /* 0x00000005ff037819 */ /* 0x000fc80000011403 */
[----:B------:R-:W-:Y:S02]  /*2680*/  IADD3 R2, R0, -c[0x0][0x324], RZ ;  /* 0x8000c90000027a10 */ /* 0x000fe40007ffe0ff */
        /* <DEDUP_REMOVED lines=11> */
.L_x_722:
[----:B------:R-:W-:-:S13]  /*2740*/  ISETP.NE.AND P0, PT, R6, 0x1, PT ;  /* 0x000000010600780c */ /* 0x000fda0003f05270 */
[----:B------:R-:W-:-:S05]  /*2750*/  @P0 IMAD.HI.U32 R3, R0, c[0x0][0x330], RZ ;  /* 0x0000cc0000030a27 */ /* 0x000fca00078e00ff */
[----:B------:R-:W-:Y:S02]  /*2760*/  @P0 SHF.R.U32.HI R0, RZ, c[0x0][0x334], R3 ;  /* 0x0000cd00ff000a19 */ /* 0x000fe40000011603 */
.L_x_723:
[----:B------:R-:W-:Y:S05]  /*2770*/  BSYNC B0 ;  /* 0x0000000000007941 */ /* 0x000fea0003800000 */
.L_x_721:
[----:B------:R-:W-:-:S05]  /*2780*/  IMAD R0, R0, c[0x0][0x32c], RZ ;  /* 0x0000cb0000007a24 */ /* 0x000fca00078e02ff */
[----:B------:R-:W-:-:S04]  /*2790*/  IMNMX R2, R2, R0, !PT ;  /* 0x0000000002027217 */ /* 0x000fc80007800200 */
.L_x_720:
[----:B------:R-:W-:Y:S01]  /*27a0*/  SHF.R.S32.HI R0, RZ, 0x1f, R2 ;  /* 0x0000001fff007819 */ /* 0x000fe20000011402 */
[----:B------:R-:W-:Y:S01]  /*27b0*/  BSSY B0, `(.L_x_724) ;  /* 0x000002d000007945 */ /* 0x000fe20003800000 */
[----:B------:R-:W-:Y:S02]  /*27c0*/  LOP3.LUT R3, R234, 0xff000000, RZ, 0xc0, !PT ;  /* 0xff000000ea037812 */ /* 0x000fe400078ec0ff */
[----:B------:R-:W-:Y:S02]  /*27d0*/  LEA.HI R2, R0, R2, RZ, 0x5 ;  /* 0x0000000200027211 */ /* 0x000fe400078f28ff */
[----:B------:R-:W-:Y:S02]  /*27e0*/  LOP3.LUT R4, R234, 0xff0000, RZ, 0xc0, !PT ;  /* 0x00ff0000ea047812 */ /* 0x000fe400078ec0ff */
[----:B------:R-:W-:Y:S02]  /*27f0*/  SHF.R.S32.HI R0, RZ, 0x5, R2 ;  /* 0x00000005ff007819 */ /* 0x000fe40000011402 */
[----:B------:R-:W-:-:S02]  /*2800*/  SHF.R.U32.HI R3, RZ, 0x8, R3 ;  /* 0x00000008ff037819 */ /* 0x000fc40000011603 */
[----:B------:R-:W-:Y:S01]  /*2810*/  IMNMX R5, RZ, R0, !PT ;  /* 0x00000000ff057217 */ /* 0x000fe20007800200 */
[----:B------:R-:W-:Y:S01]  /*2820*/  IMAD.MOV.U32 R0, RZ, RZ, RZ ;  /* 0x000000ffff007224 */ /* 0x000fe200078e00ff */
[----:B------:R-:W-:Y:S02]  /*2830*/  LEA.HI R2, R4, R3, RZ, 0x10 ;  /* 0x0000000304027211 */ /* 0x000fe400078f80ff */
[----:B------:R-:W-:Y:S02]  /*2840*/  ISETP.GT.AND P0, PT, R8, R5, PT ;  /* 0x000000050800720c */ /* 0x000fe40003f04270 */
[----:B------:R-:W-:Y:S02]  /*2850*/  SHF.R.U32.HI R233, RZ, 0x10, R2 ;  /* 0x00000010ffe97819 */ /* 0x000fe40000011602 */
[----:B------:R-:W-:Y:S02]  /*2860*/  LOP3.LUT R244, R2, 0xff, RZ, 0xc0, !PT ;  /* 0x000000ff02f47812 */ /* 0x000fe400078ec0ff */
[----:B------:R-:W-:-:S04]  /*2870*/  ISETP.NE.AND P1, PT, R233, RZ, PT ;  /* 0x000000ffe900720c */ /* 0x000fc80003f25270 */
[----:B------:R-:W-:-:S03]  /*2880*/  SEL R97, R233, c[0x0][0x338], P1 ;  /* 0x0000ce00e9617a07 */ /* 0x000fc60000800000 */
[----:B------:R-:W-:Y:S05]  /*2890*/  @!P0 BRA `(.L_x_725) ;  /* 0x000001e000008947 */ /* 0x000fea0003800000 */
[----:B------:R-:W-:-:S05]  /*28a0*/  IABS R0, R97 ;  /* 0x0000006100007213 */ /* 0x000fca0000000000 */
[----:B------:R-:W-:-:S04]  /*28b0*/  IMAD.MOV.U32 R4, RZ, RZ, R0 ;  /* 0x000000ffff047224 */ /* 0x000fc800078e0000 */
[----:B------:R-:W1:Y:S08]  /*28c0*/  I2F.RP R2, R4 ;  /* 0x0000000400027306 */ /* 0x000e700000209400 */
[----:B-1----:R-:W1:Y:S02]  /*28d0*/  MUFU.RCP R2, R2 ;  /* 0x0000000200027308 */ /* 0x002e640000001000 */
[----:B-1----:R-:W-:-:S06]  /*28e0*/  IADD3 R2, R2, 0xffffffe, RZ ;  /* 0x0ffffffe02027810 */ /* 0x002fcc0007ffe0ff */
[----:B------:R1:W2:Y:S02]  /*28f0*/  F2I.FTZ.U32.TRUNC.NTZ R3, R2 ;  /* 0x0000000200037305 */ /* 0x0002a4000021f000 */
[----:B-1----:R-:W-:Y:S01]  /*2900*/  IADD3 R2, R97, -0x1, R8 ;  /* 0xffffffff61027810 */ /* 0x002fe20007ffe008 */
[----:B--2---:R-:W-:-:S04]  /*2910*/  IMAD.MOV R0, RZ, RZ, -R3 ;  /* 0x000000ffff007224 */ /* 0x004fc800078e0a03 */
[----:B------:R-:W-:Y:S01]  /*2920*/  IMAD.MOV.U32 R7, RZ, RZ, R0 ;  /* 0x000000ffff077224 */ /* 0x000fe200078e0000 */
[----:B------:R-:W-:Y:S01]  /*2930*/  IABS R0, R97 ;  /* 0x0000006100007213 */ /* 0x000fe20000000000 */
[----:B------:R-:W-:Y:S01]  /*2940*/  IMAD.IADD R6, R2, 0x1, -R5 ;  /* 0x0000000102067824 */ /* 0x000fe200078e0a05 */
[----:B------:R-:W-:Y:S01]  /*2950*/  MOV R2, RZ ;  /* 0x000000ff00027202 */ /* 0x000fe20000000f00 */
[----:B------:R-:W-:Y:S02]  /*2960*/  IMAD R7, R7, R4, RZ ;  /* 0x0000000407077224 */ /* 0x000fe400078e02ff */
[----:B------:R-:W-:Y:S01]  /*2970*/  IMAD.MOV R9, RZ, RZ, -R0 ;  /* 0x000000ffff097224 */ /* 0x000fe200078e0a00 */
[----:B------:R-:W-:Y:S01]  /*2980*/  IABS R10, R6 ;  /* 0x00000006000a7213 */ /* 0x000fe20000000000 */
[----:B------:R-:W-:-:S04]  /*2990*/  IMAD.HI.U32 R0, R3, R7, R2 ;  /* 0x0000000703007227 */ /* 0x000fc800078e0002 */
[----:B------:R-:W-:Y:S02]  /*29a0*/  IMAD.MOV.U32 R2, RZ, RZ, R10 ;  /* 0x000000ffff027224 */ /* 0x000fe400078e000a */
        /* <DEDUP_REMOVED lines=9> */
[----:B------:R-:W-:-:S07]  /*2a40*/  ISETP.GE.AND P1, PT, R2, RZ, PT ;  /* 0x000000ff0200720c */ /* 0x000fce0003f26270 */
[----:B------:R-:W-:-:S06]  /*2a50*/  @P2 IADD3 R0, R0, 0x1, RZ ;  /* 0x0000000100002810 */ /* 0x000fcc0007ffe0ff */
[----:B------:R-:W-:Y:S01]  /*2a60*/  @!P1 IMAD.MOV R0, RZ, RZ, -R0 ;  /* 0x000000ffff009224 */ /* 0x000fe200078e0a00 */
[----:B------:R-:W-:Y:S02]  /*2a70*/  @!P0 LOP3.LUT R0, RZ, R97, RZ, 0x33, !PT ;  /* 0x00000061ff008212 */ /* 0x000fe400078e33ff */
.L_x_725:
[----:B------:R-:W-:Y:S05]  /*2a80*/  BSYNC B0 ;  /* 0x0000000000007941 */ /* 0x000fea0003800000 */
.L_x_724:
[----:B------:R-:W2:Y:S01]  /*2a90*/  LDL R4, [R1+0x3c] ;  /* 0x00003c0001047983 */ /* 0x000ea20000100800 */
[----:B------:R-:W-:-:S04]  /*2aa0*/  IMAD R2, R244, R0, R5 ;  /* 0x00000000f4027224 */ /* 0x000fc800078e0205 */
        /* <DEDUP_REMOVED lines=26> */
[----:B------:R-:W-:Y:S01]  /*2c50*/  SHF.R.S32.HI R8, RZ, 0x1f, R235 ;  /* 0x0000001fff087819 */ /* 0x000fe200000114eb */
[----:B------:R-:W-:Y:S01]  /*2c60*/  IMAD R4, R59, c[0x0][0x238], RZ ;  /* 0x00008e003b047a24 */ /* 0x000fe200078e02ff */
[----:B------:R-:W-:Y:S01]  /*2c70*/  SEL R6, R235, RZ, !P4 ;  /* 0x000000ffeb067207 */ /* 0x000fe20006000000 */
[----:B------:R-:W-:Y:S01]  /*2c80*/  IMAD R0, R45, -0x20, R95 ;  /* 0xffffffe02d007824 */ /* 0x000fe200078e025f */
[----:B------:R-:W-:Y:S01]  /*2c90*/  SEL R7, R8, RZ, !P4 ;  /* 0x000000ff08077207 */ /* 0x000fe20006000000 */
[----:B------:R-:W-:Y:S01]  /*2ca0*/  IMAD R4, R58, c[0x0][0x23c], R4 ;  /* 0x00008f003a047a24 */ /* 0x000fe200078e0204 */
[C---:B------:R-:W-:Y:S01]  /*2cb0*/  SHF.L.U64.HI R103, R107.reuse, R102, c[0x0][0x23c] ;  /* 0x00008f006b677619 */ /* 0x040fe20000010266 */
[----:B------:R-:W-:Y:S01]  /*2cc0*/  IMAD.SHL.U32 R107, R107, 0x20, RZ ;  /* 0x000000206b6b7824 */ /* 0x000fe200078e00ff */
[----:B------:R-:W-:Y:S01]  /*2cd0*/  ISETP.GT.AND P0, PT, R0, RZ, PT ;  /* 0x000000ff0000720c */ /* 0x000fe20003f04270 */
[----:B------:R-:W-:Y:S01]  /*2ce0*/  IMAD.IADD R3, R3, 0x1, R4 ;  /* 0x0000000103037824 */ /* 0x000fe200078e0204 */
[----:B------:R-:W-:Y:S01]  /*2cf0*/  ISETP.GE.AND P2, PT, R132, c[0x0][0x1d4], PT ;  /* 0x0000750084007a0c */ /* 0x000fe20003f46270 */
[----:B------:R-:W-:Y:S01]  /*2d00*/  IMAD R0, R7, c[0x0][0x248], RZ ;  /* 0x0000920007007a24 */ /* 0x000fe200078e02ff */
[----:B------:R-:W-:Y:S01]  /*2d10*/  ISETP.GE.AND P6, PT, R137, c[0x0][0x1d4], PT ;  /* 0x0000750089007a0c */ /* 0x000fe20003fc6270 */
[----:B------:R-:W-:Y:S01]  /*2d20*/  IMAD.WIDE.U32 R2, R19, c[0x0][0x240], R2 ;  /* 0x0000900013027a25 */ /* 0x000fe200078e0002 */
[----:B------:R-:W-:-:S02]  /*2d30*/  ISETP.GE.AND P5, PT, R200, c[0x0][0x1d4], PT ;  /* 0x00007500c8007a0c */ /* 0x000fc40003fa6270 */
[----:B------:R-:W-:Y:S01]  /*2d40*/  ISETP.GE.AND P4, PT, R199, c[0x0][0x1d4], PT ;  /* 0x00007500c7007a0c */ /* 0x000fe20003f86270 */
[----:B------:R-:W-:Y:S01]  /*2d50*/  IMAD R3, R19, c[0x0][0x244], R3 ;  /* 0x0000910013037a24 */ /* 0x000fe200078e0203 */
[----:B------:R-:W-:Y:S01]  /*2d60*/  LOP3.LUT R213, R213, 0xfffffffe, RZ, 0xc0, !PT ;  /* 0xfffffffed5d57812 */ /* 0x000fe200078ec0ff */
[C---:B------:R-:W-:Y:S02]  /*2d70*/  IMAD R4, R6.reuse, c[0x0][0x24c], R0 ;  /* 0x0000930006047a24 */ /* 0x040fe400078e0200 */
[----:B------:R-:W-:Y:S01]  /*2d80*/  IMAD.WIDE.U32 R62, R6, c[0x0][0x248], R2 ;  /* 0x00009200063e7a25 */ /* 0x000fe200078e0002 */
[----:B------:R-:W-:Y:S02]  /*2d90*/  @P0 SHF.R.S32.HI R2, RZ, 0x1f, R45 ;  /* 0x0000001fff020819 */ /* 0x000fe4000001142d */
[----:B------:R-:W-:Y:S01]  /*2da0*/  @P2 LOP3.LUT R213, R213, 0x1, RZ, 0xfc, !PT ;  /* 0x00000001d5d52812 */ /* 0x000fe200078efcff */
[----:B------:R-:W-:Y:S02]  /*2db0*/  @P0 IMAD R0, R103, R45, RZ ;  /* 0x0000002d67000224 */ /* 0x000fe400078e02ff */
[----:B------:R-:W-:-:S02]  /*2dc0*/  IMAD.IADD R61, R63, 0x1, R4 ;  /* 0x000000013f3d7824 */ /* 0x000fc400078e0204 */
[----:B------:R-:W-:Y:S02]  /*2dd0*/  @P0 IMAD.MOV.U32 R60, RZ, RZ, R62 ;  /* 0x000000ffff3c0224 */ /* 0x000fe400078e003e */
[-C--:B------:R-:W-:Y:S02]  /*2de0*/  @P0 IMAD R0, R2, R107.reuse, R0 ;  /* 0x0000006b02000224 */ /* 0x080fe400078e0200 */
[----:B------:R-:W-:-:S04]  /*2df0*/  @P0 IMAD.WIDE.U32 R4, R45, R107, R60 ;  /* 0x0000006b2d040225 */ /* 0x000fc800078e003c */
[----:B------:R-:W-:Y:S01]  /*2e00*/  @P0 IMAD.IADD R0, R5, 0x1, R0 ;  /* 0x0000000105000824 */ /* 0x000fe200078e0200 */
[----:B------:R-:W-:-:S04]  /*2e10*/  @P0 LEA R2, P1, R4, c[0x0][0x220], 0x1 ;  /* 0x0000880004020a11 */ /* 0x000fc800078208ff */
[----:B------:R-:W-:-:S05]  /*2e20*/  @P0 LEA.HI.X R3, R4, c[0x0][0x224], R0, 0x1, P1 ;  /* 0x0000890004030a11 */ /* 0x000fca00008f0c00 */
[----:B------:R-:W-:Y:S01]  /*2e30*/  @!PT LDS RZ, [RZ] ;  /* 0x00000000fffff984 */ /* 0x000fe20000000800 */
[----:B------:R-:W-:Y:S01]  /*2e40*/  @!PT LDS RZ, [RZ] ;  /* 0x00000000fffff984 */ /* 0x000fe20000000800 */
[----:B------:R-:W-:Y:S01]  /*2e50*/  @!PT LDS RZ, [RZ] ;  /* 0x00000000fffff984 */ /* 0x000fe20000000800 */
[----:B------:R1:W-:Y:S04]  /*2e60*/  @P0 LDGSTS.E.BYPASS.LTC128B.128 [R194+0xc080], [R2.64], !P2 ;  /* 0x0c08000002c20fae */ /* 0x0003e8000d101d48 */
[----:B------:R1:W-:Y:S04]  /*2e70*/  @P0 LDGSTS.E.BYPASS.LTC128B.128 [R194+0xd080], [R2.64+0x80], !P6 ;  /* 0x0d08008002c20fae */ /* 0x0003e8000f101d48 */
[----:B------:R1:W-:Y:S04]  /*2e80*/  @P0 LDGSTS.E.BYPASS.LTC128B.128 [R194+0xe080], [R2.64+0x100], !P5 ;  /* 0x0e08010002c20fae */ /* 0x0003e8000e901d48 */
[----:B------:R1:W-:Y:S01]  /*2e90*/  @P0 LDGSTS.E.BYPASS.LTC128B.128 [R194+0xf080], [R2.64+0x180], !P4 ;  /* 0x0f08018002c20fae */ /* 0x0003e2000e101d48 */
[----:B------:R-:W-:-:S02]  /*2ea0*/  ISETP.NE.U32.AND P0, PT, RZ, c[0x0][0x340], PT ;  /* 0x0000d000ff007a0c */ /* 0x000fc40003f05070 */
[----:B------:R-:W-:Y:S01]  /*2eb0*/  ISETP.GE.AND P1, PT, R132, c[0x0][0x27c], PT ;  /* 0x00009f0084007a0c */ /* 0x000fe20003f26270 */
[----:B------:R-:W-:Y:S01]  /*2ec0*/  IMAD.MOV.U32 R100, RZ, RZ, c[0x0][0x27c] ;  /* 0x00009f00ff647624 */ /* 0x000fe200078e00ff */
[----:B------:R-:W-:Y:S01]  /*2ed0*/  ISETP.NE.AND.EX P0, PT, RZ, c[0x0][0x344], PT, P0 ;  /* 0x0000d100ff007a0c */ /* 0x000fe20003f05300 */
[----:B------:R-:W0:-:S12]  /*2ee0*/  LDGDEPBAR ;  /* 0x00000000000079af */ /* 0x000e180000000000 */
[----:B-1----:R-:W-:-:S06]  /*2ef0*/  @P0 IMAD.WIDE R2, R235, R15, c[0x0][0x340] ;  /* 0x0000d000eb020625 */ /* 0x002fcc00078e020f */
[----:B------:R-:W2:Y:S01]  /*2f00*/  @P0 LDG.E R2, [R2.64] ;  /* 0x0000000802020981 */ /* 0x000ea2000c1e1900 */
[----:B------:R-:W-:Y:S01]  /*2f10*/  LOP3.LUT R213, R213, 0xfffffffd, RZ, 0xc0, !PT ;  /* 0xfffffffdd5d57812 */ /* 0x000fe200078ec0ff */
[----:B------:R-:W-:Y:S01]  /*2f20*/  WARPSYNC 0xffffffff ;  /* 0xffffffff00007948 */ /* 0x000fe20003800000 */
[----:B-----5:R-:W-:Y:S01]  /*2f30*/  SHF.R.S32.HI R18, RZ, 0x1f, R99 ;  /* 0x0000001fff127819 */ /* 0x020fe20000011463 */
[----:B------:R-:W-:Y:S01]  /*2f40*/  IMAD.SHL.U32 R100, R100, 0x2, RZ ;  /* 0x0000000264647824 */ /* 0x000fe200078e00ff */
[----:B------:R-:W-:Y:S02]  /*2f50*/  @P1 LOP3.LUT R213, R213, 0x2, RZ, 0xfc, !PT ;  /* 0x00000002d5d51812 */ /* 0x000fe400078efcff */
[----:B--2---:R-:W-:Y:S01]  /*2f60*/  @P0 SHF.R.S32.HI R3, RZ, 0x1f, R2 ;  /* 0x0000001fff030819 */ /* 0x004fe20000011402 */
[----:B------:R-:W-:Y:S02]  /*2f70*/  @!P0 IMAD.MOV.U32 R2, RZ, RZ, R235 ;  /* 0x000000ffff028224 */ /* 0x000fe400078e00eb */
[----:B------:R-:W-:-:S02]  /*2f80*/  @!P0 IMAD.MOV.U32 R3, RZ, RZ, R8 ;  /* 0x000000ffff038224 */ /* 0x000fc400078e0008 */
[----:B------:R-:W-:Y:S01]  /*2f90*/  IMAD.WIDE.U32 R4, R19, c[0x0][0x260], R132 ;  /* 0x0000980013047a25 */ /* 0x000fe200078e0084 */
[----:B------:R-:W-:Y:S01]  /*2fa0*/  ISETP.GE.AND P0, PT, R137, c[0x0][0x27c], PT ;  /* 0x00009f0089007a0c */ /* 0x000fe20003f06270 */
[----:B------:R-:W-:Y:S01]  /*2fb0*/  BAR.SYNC.DEFER_BLOCKING 0x0 ;  /* 0x0000000000007b1d */ /* 0x000fe20000010000 */
[----:B------:R-:W-:Y:S01]  /*2fc0*/  SEL R8, RZ, c[0x0][0x27c], !P1 ;  /* 0x00009f00ff087a07 */ /* 0x000fe20004800000 */
[----:B------:R-:W-:Y:S01]  /*2fd0*/  IMAD R0, R7, c[0x0][0x268], RZ ;  /* 0x00009a0007007a24 */ /* 0x000fe200078e02ff */
[----:B------:R-:W-:Y:S01]  /*2fe0*/  LOP3.LUT R213, R213, 0xfffffffb, RZ, 0xc0, !PT ;  /* 0xfffffffbd5d57812 */ /* 0x000fe200078ec0ff */
[----:B------:R-:W-:Y:S01]  /*2ff0*/  IMAD R5, R19, c[0x0][0x264], R5 ;  /* 0x0000990013057a24 */ /* 0x000fe200078e0205 */
[----:B------:R-:W-:Y:S01]  /*3000*/  SHF.R.U32.HI R21, RZ, 0x3, R229 ;  /* 0x00000003ff157819 */ /* 0x000fe200000116e5 */
[C---:B------:R-:W-:Y:S01]  /*3010*/  IMAD R20, R6.reuse, c[0x0][0x26c], R0 ;  /* 0x00009b0006147a24 */ /* 0x040fe200078e0200 */
[----:B------:R-:W-:Y:S01]  /*3020*/  MOV R108, c[0x0][0x27c] ;  /* 0x00009f00006c7a02 */ /* 0x000fe20000000f00 */
[----:B------:R-:W-:Y:S01]  /*3030*/  IMAD R0, R9, c[0x0][0x290], RZ ;  /* 0x0000a40009007a24 */ /* 0x000fe200078e02ff */
[----:B------:R-:W-:Y:S01]  /*3040*/  MOV R106, c[0x0][0x280] ;  /* 0x0000a000006a7a02 */ /* 0x000fe20000000f00 */
[----:B------:R-:W-:Y:S01]  /*3050*/  IMAD.WIDE.U32 R78, R6, c[0x0][0x268], R4 ;  /* 0x00009a00064e7a25 */ /* 0x000fe200078e0004 */
[----:B------:R-:W-:Y:S01]  /*3060*/  ULDC.U8 UR5, c[0x0][0x298] ;  /* 0x0000a60000057ab9 */ /* 0x000fe20000000000 */
[----:B------:R-:W-:-:S02]  /*3070*/  @P0 LOP3.LUT R213, R213, 0x4, RZ, 0xfc, !PT ;  /* 0x00000004d5d50812 */ /* 0x000fc400078efcff */
[----:B------:R-:W-:Y:S01]  /*3080*/  IMAD R9, R9, c[0x0][0x280], RZ ;  /* 0x0000a00009097a24 */ /* 0x000fe200078e02ff */
[----:B------:R-:W-:Y:S01]  /*3090*/  IADD3 R92, R79, R20, RZ ;  /* 0x000000144f5c7210 */ /* 0x000fe20007ffe0ff */
[----:B------:R-:W-:Y:S01]  /*30a0*/  IMAD.WIDE.U32 R4, R211, c[0x0][0x290], R132 ;  /* 0x0000a400d3047a25 */ /* 0x000fe200078e0084 */
[----:B------:R-:W-:-:S03]  /*30b0*/  LOP3.LUT R213, R213, 0xffffffef, RZ, 0xc0, !PT ;  /* 0xffffffefd5d57812 */ /* 0x000fc600078ec0ff */
[----:B------:R-:W-:Y:S01]  /*30c0*/  IMAD R0, R211, c[0x0][0x294], R0 ;  /* 0x0000a500d3007a24 */ /* 0x000fe200078e0200 */
[----:B------:R-:W-:Y:S01]  /*30d0*/  MOV R10, R4 ;  /* 0x00000004000a7202 */ /* 0x000fe20000000f00 */
[----:B------:R-:W-:Y:S01]  /*30e0*/  IMAD.IADD R96, R12, 0x1, R14 ;  /* 0x000000010c607824 */ /* 0x000fe200078e020e */
[----:B------:R-:W-:Y:S01]  /*30f0*/  LOP3.LUT R213, R213, 0xfffffff7, RZ, 0xc0, !PT ;  /* 0xfffffff7d5d57812 */ /* 0x000fe200078ec0ff */
[----:B------:R-:W-:-:S04]  /*3100*/  IMAD.WIDE.U32 R6, R211, c[0x0][0x280], R132 ;  /* 0x0000a000d3067a25 */ /* 0x000fc800078e0084 */
[----:B------:R-:W-:Y:S02]  /*3110*/  IMAD R14, R211, c[0x0][0x284], R9 ;  /* 0x0000a100d30e7a24 */ /* 0x000fe400078e0209 */
[----:B------:R-:W-:Y:S01]  /*3120*/  IMAD.IADD R11, R5, 0x1, R0 ;  /* 0x00000001050b7824 */ /* 0x000fe200078e0200 */
[----:B------:R-:W-:Y:S01]  /*3130*/  SEL R5, RZ, c[0x0][0x27c], !P0 ;  /* 0x00009f00ff057a07 */ /* 0x000fe20004000000 */
[----:B------:R-:W-:Y:S01]  /*3140*/  IMAD.WIDE.U32 R12, R211, c[0x0][0x290], R138 ;  /* 0x0000a400d30c7a25 */ /* 0x000fe200078e008a */
[----:B------:R-:W-:Y:S02]  /*3150*/  IADD3 R9, R7, R14, RZ ;  /* 0x0000000e07097210 */ /* 0x000fe40007ffe0ff */
[----:B------:R-:W-:Y:S01]  /*3160*/  ISETP.GE.AND P0, PT, R108, 0x1, PT ;  /* 0x000000016c00780c */ /* 0x000fe20003f06270 */
[----:B------:R-:W-:Y:S02]  /*3170*/  IMAD.IADD R15, R132, 0x1, R8 ;  /* 0x00000001840f7824 */ /* 0x000fe400078e0208 */
[----:B------:R-:W-:-:S02]  /*3180*/  IMAD.IADD R7, R0, 0x1, R13 ;  /* 0x0000000100077824 */ /* 0x000fc400078e020d */
[----:B------:R-:W-:Y:S01]  /*3190*/  IMAD.IADD R13, R137, 0x1, R5 ;  /* 0x00000001890d7824 */ /* 0x000fe200078e0205 */
[----:B------:R-:W-:Y:S01]  /*31a0*/  SHF.R.S32.HI R0, RZ, 0x1f, R15 ;  /* 0x0000001fff007819 */ /* 0x000fe2000001140f */
[----:B------:R-:W-:Y:S01]  /*31b0*/  IMAD.MOV.U32 R8, RZ, RZ, R6 ;  /* 0x000000ffff087224 */ /* 0x000fe200078e0006 */
[----:B------:R-:W-:Y:S01]  /*31c0*/  MOV R6, R12 ;  /* 0x0000000c00067202 */ /* 0x000fe20000000f00 */
[----:B------:R-:W-:Y:S01]  /*31d0*/  IMAD.WIDE.U32 R4, R211, c[0x0][0x280], R138 ;  /* 0x0000a000d3047a25 */ /* 0x000fe200078e008a */
[----:B------:R-:W-:Y:S02]  /*31e0*/  SHF.R.S32.HI R16, RZ, 0x1f, R13 ;  /* 0x0000001fff107819 */ /* 0x000fe4000001140d */
[CC--:B------:R-:W-:Y:S01]  /*31f0*/  LEA.HI R12, R0.reuse, R15.reuse, RZ, 0x3 ;  /* 0x0000000f000c7211 */ /* 0x0c0fe200078f18ff */
[----:B------:R-:W-:Y:S01]  /*3200*/  IMAD.MOV.U32 R109, RZ, RZ, c[0x0][0x2b8] ;  /* 0x0000ae00ff6d7624 */ /* 0x000fe200078e00ff */
[----:B------:R-:W-:Y:S01]  /*3210*/  LEA.HI R15, R0, R15, RZ, 0x6 ;  /* 0x0000000f000f7211 */ /* 0x000fe200078f30ff */
[----:B------:R-:W-:Y:S01]  /*3220*/  IMAD.IADD R5, R14, 0x1, R5 ;  /* 0x000000010e057824 */ /* 0x000fe200078e0205 */
[CC--:B------:R-:W-:Y:S01]  /*3230*/  LEA.HI R0, R16.reuse, R13.reuse, RZ, 0x3 ;  /* 0x0000000d10007211 */ /* 0x0c0fe200078f18ff */
[----:B------:R-:W-:Y:S01]  /*3240*/  IMAD R3, R3, c[0x0][0x2b0], RZ ;  /* 0x0000ac0003037a24 */ /* 0x000fe200078e02ff */
[----:B------:R-:W-:Y:S01]  /*3250*/  LEA.HI R13, R16, R13, RZ, 0x6 ;  /* 0x0000000d100d7211 */ /* 0x000fe200078f30ff */
[----:B------:R-:W-:Y:S01]  /*3260*/  IMAD.SHL.U32 R15, R15, 0x20, RZ ;  /* 0x000000200f0f7824 */ /* 0x000fe200078e00ff */
[----:B------:R-:W-:Y:S01]  /*3270*/  LOP3.LUT R14, R229, 0x38, R0, 0xf8, !PT ;  /* 0x00000038e50e7812 */ /* 0x000fe200078ef800 */
[----:B------:R-:W-:Y:S01]  /*3280*/  IMAD.WIDE.U32 R76, R2, c[0x0][0x2b0], RZ ;  /* 0x0000ac00024c7a25 */ /* 0x000fe200078e00ff */
[----:B------:R-:W-:-:S02]  /*3290*/  SHF.L.U32 R13, R13, 0x5, RZ ;  /* 0x000000050d0d7819 */ /* 0x000fc400000006ff */
[----:B------:R-:W-:Y:S01]  /*32a0*/  LOP3.LUT R17, R15, 0x7ffff800, RZ, 0xc0, !PT ;  /* 0x7ffff8000f117812 */ /* 0x000fe200078ec0ff */
[----:B------:R-:W-:Y:S01]  /*32b0*/  IMAD.MOV.U32 R105, RZ, RZ, c[0x0][0x290] ;  /* 0x0000a400ff697624 */ /* 0x000fe200078e00ff */
[----:B------:R-:W-:Y:S01]  /*32c0*/  ISETP.NE.AND P1, PT, R109, 0x1, PT ;  /* 0x000000016d00780c */ /* 0x000fe20003f25270 */
[----:B------:R-:W-:Y:S01]  /*32d0*/  IMAD.WIDE.U32 R66, R99, c[0x0][0x290], R6 ;  /* 0x0000a40063427a25 */ /* 0x000fe200078e0006 */
[----:B------:R-:W-:Y:S02]  /*32e0*/  LOP3.LUT R15, R13, 0x7ffff800, RZ, 0xc0, !PT ;  /* 0x7ffff8000d0f7812 */ /* 0x000fe400078ec0ff */
[----:B------:R-:W-:Y:S01]  /*32f0*/  LOP3.LUT R13, R14, R21, RZ, 0x3c, !PT ;  /* 0x000000150e0d7212 */ /* 0x000fe200078e3cff */
[----:B------:R-:W-:Y:S01]  /*3300*/  IMAD.WIDE.U32 R64, R99, c[0x0][0x280], R4 ;  /* 0x0000a00063407a25 */ /* 0x000fe200078e0004 */
[----:B------:R-:W-:Y:S02]  /*3310*/  LOP3.LUT R16, R229, 0x38, R12, 0xf8, !PT ;  /* 0x00000038e5107812 */ /* 0x000fe400078ef80c */
[--C-:B------:R-:W-:Y:S01]  /*3320*/  IADD3 R15, R13, R15, R230.reuse ;  /* 0x0000000f0d0f7210 */ /* 0x100fe20007ffe0e6 */
[----:B------:R-:W-:Y:S01]  /*3330*/  IMAD R13, R2, c[0x0][0x2b4], R3 ;  /* 0x0000ad00020d7a24 */ /* 0x000fe200078e0203 */
[----:B------:R-:W-:Y:S01]  /*3340*/  LOP3.LUT R16, R16, R21, RZ, 0x3c, !PT ;  /* 0x0000001510107212 */ /* 0x000fe200078e3cff */
[----:B------:R-:W-:Y:S01]  /*3350*/  IMAD R3, R18, c[0x0][0x290], RZ ;  /* 0x0000a40012037a24 */ /* 0x000fe200078e02ff */
[----:B------:R-:W-:Y:S01]  /*3360*/  LOP3.LUT R57, R12, 0xfffffff8, RZ, 0xc0, !PT ;  /* 0xfffffff80c397812 */ /* 0x000fe200078ec0ff */
[----:B------:R-:W-:Y:S01]  /*3370*/  IMAD R2, R18, c[0x0][0x280], RZ ;  /* 0x0000a00012027a24 */ /* 0x000fe200078e02ff */
[----:B------:R-:W-:Y:S01]  /*3380*/  IADD3 R14, R16, R17, R230 ;  /* 0x00000011100e7210 */ /* 0x000fe20007ffe0e6 */
[C---:B------:R-:W-:Y:S01]  /*3390*/  IMAD R3, R99.reuse, c[0x0][0x294], R3 ;  /* 0x0000a50063037a24 */ /* 0x040fe200078e0203 */
[----:B------:R-:W-:Y:S01]  /*33a0*/  LOP3.LUT R56, R0, 0xfffffff8, RZ, 0xc0, !PT ;  /* 0xfffffff800387812 */ /* 0x000fe200078ec0ff */
[----:B------:R-:W-:Y:S01]  /*33b0*/  IMAD R2, R99, c[0x0][0x284], R2 ;  /* 0x0000a10063027a24 */ /* 0x000fe200078e0202 */
[----:B------:R-:W-:Y:S01]  /*33c0*/  @P1 LOP3.LUT R213, R213, 0x8, RZ, 0xfc, !PT ;  /* 0x00000008d5d51812 */ /* 0x000fe200078efcff */
[----:B------:R-:W-:Y:S01]  /*33d0*/  IMAD.WIDE.U32 R74, R19, c[0x0][0x210], RZ ;  /* 0x00008400134a7a25 */ /* 0x000fe200078e00ff */
[----:B------:R-:W-:-:S02]  /*33e0*/  SHF.L.U64.HI R101, R105, R102, c[0x0][0x294] ;  /* 0x0000a50069657619 */ /* 0x000fc40000010266 */
[C---:B------:R-:W-:Y:S01]  /*33f0*/  SHF.L.U64.HI R102, R106.reuse, R102, c[0x0][0x284] ;  /* 0x0000a1006a667619 */ /* 0x040fe20000010266 */
[----:B------:R-:W-:Y:S01]  /*3400*/  IMAD.WIDE.U32 R72, R19, c[0x0][0x1e8], RZ ;  /* 0x00007a0013487a25 */ /* 0x000fe200078e00ff */
[----:B------:R-:W-:Y:S02]  /*3410*/  SHF.L.U32 R106, R106, 0x5, RZ ;  /* 0x000000056a6a7819 */ /* 0x000fe400000006ff */
[----:B------:R-:W-:Y:S01]  /*3420*/  SHF.R.S32.HI R90, RZ, 0x3, R12 ;  /* 0x00000003ff5a7819 */ /* 0x000fe2000001140c */
[----:B------:R-:W-:Y:S01]  /*3430*/  IMAD.WIDE.U32 R70, R99, c[0x0][0x290], R10 ;  /* 0x0000a40063467a25 */ /* 0x000fe200078e000a */
[----:B------:R-:W-:Y:S02]  /*3440*/  SHF.R.S32.HI R89, RZ, 0x3, R0 ;  /* 0x00000003ff597819 */ /* 0x000fe40000011400 */
[----:B------:R-:W-:Y:S01]  /*3450*/  IADD3 R86, R3, R67, RZ ;  /* 0x0000004303567210 */ /* 0x000fe20007ffe0ff */
[----:B------:R-:W-:Y:S01]  /*3460*/  IMAD.WIDE.U32 R68, R99, c[0x0][0x280], R8 ;  /* 0x0000a00063447a25 */ /* 0x000fe200078e0008 */
[----:B------:R-:W-:-:S02]  /*3470*/  IADD3 R83, R2, R65, RZ ;  /* 0x0000004102537210 */ /* 0x000fc40007ffe0ff */
[----:B------:R-:W-:Y:S01]  /*3480*/  SHF.R.S32.HI R85, RZ, 0x1f, R57 ;  /* 0x0000001fff557819 */ /* 0x000fe20000011439 */
[----:B------:R-:W-:Y:S01]  /*3490*/  IMAD.SHL.U32 R105, R105, 0x20, RZ ;  /* 0x0000002069697824 */ /* 0x000fe200078e00ff */
[----:B------:R-:W-:Y:S01]  /*34a0*/  SHF.R.S32.HI R84, RZ, 0x1f, R56 ;  /* 0x0000001fff547819 */ /* 0x000fe20000011438 */
[----:B------:R-:W-:Y:S01]  /*34b0*/  IMAD R94, R19, c[0x0][0x214], R75 ;  /* 0x00008500135e7a24 */ /* 0x000fe200078e024b */
[----:B------:R-:W-:Y:S01]  /*34c0*/  SHF.L.U32 R80, R15, 0x1, RZ ;  /* 0x000000010f507819 */ /* 0x000fe200000006ff */
[----:B------:R-:W-:Y:S01]  /*34d0*/  IMAD R93, R19, c[0x0][0x1ec], R73 ;  /* 0x00007b00135d7a24 */ /* 0x000fe200078e0249 */
[----:B------:R-:W-:Y:S01]  /*34e0*/  @P0 LOP3.LUT R213, R213, 0x10, RZ, 0xfc, !PT ;  /* 0x00000010d5d50812 */ /* 0x000fe200078efcff */
[----:B------:R-:W-:Y:S02]  /*34f0*/  IMAD.IADD R91, R77, 0x1, R13 ;  /* 0x000000014d5b7824 */ /* 0x000fe400078e020d */
[----:B------:R-:W-:Y:S02]  /*3500*/  IMAD.IADD R88, R71, 0x1, R3 ;  /* 0x0000000147587824 */ /* 0x000fe400078e0203 */
[----:B------:R-:W-:-:S02]  /*3510*/  IMAD.IADD R87, R69, 0x1, R2 ;  /* 0x0000000145577824 */ /* 0x000fc400078e0202 */
[----:B------:R-:W-:Y:S02]  /*3520*/  IMAD.SHL.U32 R81, R14, 0x2, RZ ;  /* 0x000000020e517824 */ /* 0x000fe400078e00ff */
.L_x_745:
        /* <DEDUP_REMOVED lines=92> */
.L_x_731:
[----:B------:R-:W-:Y:S05]  /*3af0*/  BSYNC B0 ;  /* 0x0000000000007941 */ /* 0x000fea0003800000 */
.L_x_730:
        /* <DEDUP_REMOVED lines=21> */
[----:B------:R-:W-:Y:S02]  /*3c50*/  PRMT R19, R8, 0x5410, R5 ;  /* 0x0000541008137816 */ /* 0x000fe40000000005 */
[----:B--2---:R-:W-:Y:S01]  /*3c60*/  PRMT R18, R4, 0x5410, R0 ;  /* 0x0000541004127816 */ /* 0x004fe20000000000 */
[----:B------:R-:W-:-:S05]  /*3c70*/  @P0 BRA `(.L_x_734) ;  /* 0x0000039000000947 */ /* 0x000fca0003800000 */
[C---:B----4-:R-:W-:Y:S01]  /*3c80*/  LEA R38, P0, R132.reuse, R41, 0x1 ;  /* 0x0000002984267211 */ /* 0x050fe200078008ff */
[----:B------:R-:W1:Y:S01]  /*3c90*/  LDS.128 R8, [R194+0xc080] ;  /* 0x00c08000c2087984 */ /* 0x000e620000000c00 */
[----:B------:R-:W-:Y:S01]  /*3ca0*/  MOV R4, R2 ;  /* 0x0000000200047202 */ /* 0x000fe20000000f00 */
[----:B------:R-:W-:Y:S01]  /*3cb0*/  IMAD.MOV.U32 R24, RZ, RZ, R22 ;  /* 0x000000ffff187224 */ /* 0x000fe200078e0016 */
[----:B---3--:R-:W-:Y:S02]  /*3cc0*/  LEA.HI.X R39, R132, R43, R133, 0x1, P0 ;  /* 0x0000002b84277211 */ /* 0x008fe400000f0c85 */
[----:B------:R-:W-:Y:S02]  /*3cd0*/  ISETP.GE.AND P0, PT, R138, c[0x0][0x27c], PT ;  /* 0x00009f008a007a0c */ /* 0x000fe40003f06270 */
[----:B------:R-:W-:Y:S02]  /*3ce0*/  MOV R16, R3 ;  /* 0x0000000300107202 */ /* 0x000fe40000000f00 */
[----:B------:R-:W-:Y:S09]  /*3cf0*/  MOV R26, R23 ;  /* 0x00000017001a7202 */ /* 0x000ff20000000f00 */
[--C-:B------:R-:W-:Y:S01]  /*3d00*/  @!P0 SHF.R.U64 R5, R2, 0x10, R3.reuse ;  /* 0x0000001002058819 */ /* 0x100fe20000001203 */
[----:B------:R-:W-:Y:S01]  /*3d10*/  @!P0 HADD2.F32 R4, -RZ, R4.H0_H0 ;  /* 0x20000004ff048230 */ /* 0x000fe20000004100 */
[----:B------:R-:W-:Y:S01]  /*3d20*/  @!P0 SHF.R.U32.HI R17, RZ, 0x10, R3 ;  /* 0x00000010ff118819 */ /* 0x000fe20000011603 */
[----:B------:R-:W-:Y:S01]  /*3d30*/  @!P0 HADD2.F32 R16, -RZ, R16.H0_H0 ;  /* 0x20000010ff108230 */ /* 0x000fe20000004100 */
[--C-:B------:R-:W-:Y:S01]  /*3d40*/  @!P0 SHF.R.U64 R25, R22, 0x10, R23.reuse ;  /* 0x0000001016198819 */ /* 0x100fe20000001217 */
[----:B------:R-:W-:Y:S01]  /*3d50*/  @!P0 HADD2.F32 R22, -RZ, R24.H0_H0 ;  /* 0x20000018ff168230 */ /* 0x000fe20000004100 */
[----:B------:R-:W-:Y:S01]  /*3d60*/  @!P0 SHF.R.U32.HI R27, RZ, 0x10, R23 ;  /* 0x00000010ff1b8819 */ /* 0x000fe20000011617 */
[----:B------:R-:W-:Y:S02]  /*3d70*/  @!P0 HADD2.F32 R5, -RZ, R5.H0_H0 ;  /* 0x20000005ff058230 */ /* 0x000fe40000004100 */
[----:B------:R-:W-:Y:S01]  /*3d80*/  @!P0 HADD2.F32 R17, -RZ, R17.H0_H0 ;  /* 0x20000011ff118230 */ /* 0x000fe20000004100 */
[----:B-1----:R-:W-:Y:S02]  /*3d90*/  @!P0 MOV R0, R8 ;  /* 0x0000000800008202 */ /* 0x002fe40000000f00 */
[----:B------:R-:W-:Y:S03]  /*3da0*/  @!P0 MOV R3, R9 ;  /* 0x0000000900038202 */ /* 0x000fe60000000f00 */
[--C-:B------:R-:W-:Y:S02]  /*3db0*/  @!P0 HADD2.F32 R21, -RZ, R0.reuse.H1_H1 ;  /* 0x30000000ff158230 */ /* 0x100fe40000004100 */
[----:B------:R-:W-:Y:S02]  /*3dc0*/  @!P0 HADD2.F32 R2, -RZ, R0.H0_H0 ;  /* 0x20000000ff028230 */ /* 0x000fe40000004100 */
[--C-:B------:R-:W-:Y:S01]  /*3dd0*/  @!P0 HADD2.F32 R23, -RZ, R3.reuse.H1_H1 ;  /* 0x30000003ff178230 */ /* 0x100fe20000004100 */
[-C--:B------:R-:W-:Y:S01]  /*3de0*/  @!P0 FMUL.FTZ R24, R21, R4.reuse ;  /* 0x0000000415188220 */ /* 0x080fe20000410000 */
[----:B------:R-:W-:Y:S01]  /*3df0*/  @!P0 HADD2.F32 R3, -RZ, R3.H0_H0 ;  /* 0x20000003ff038230 */ /* 0x000fe20000004100 */
[C---:B------:R-:W-:Y:S02]  /*3e00*/  @!P0 FMUL.FTZ R0, R2.reuse, R4 ;  /* 0x0000000402008220 */ /* 0x040fe40000410000 */
[----:B------:R-:W-:Y:S01]  /*3e10*/  @!P0 FFMA.FTZ R42, R2, R22, -R24 ;  /* 0x00000016022a8223 */ /* 0x000fe20000010818 */
[----:B------:R-:W-:Y:S01]  /*3e20*/  @!P0 HADD2.F32 R24, -RZ, R25.H0_H0 ;  /* 0x20000019ff188230 */ /* 0x000fe20000004100 */
[-C--:B------:R-:W-:Y:S02]  /*3e30*/  @!P0 FMUL.FTZ R25, R23, R5.reuse ;  /* 0x0000000517198220 */ /* 0x080fe40000410000 */
[----:B------:R-:W-:Y:S02]  /*3e40*/  @!P0 IMAD.MOV.U32 R4, RZ, RZ, R10 ;  /* 0x000000ffff048224 */ /* 0x000fe400078e000a */
[C---:B------:R-:W-:Y:S02]  /*3e50*/  @!P0 FMUL.FTZ R2, R3.reuse, R5 ;  /* 0x0000000503028220 */ /* 0x040fe40000410000 */
[----:B------:R-:W-:Y:S01]  /*3e60*/  @!P0 FFMA.FTZ R40, R3, R24, -R25 ;  /* 0x0000001803288223 */ /* 0x000fe20000010819 */
[----:B------:R-:W-:Y:S01]  /*3e70*/  @!P0 MOV R3, R11 ;  /* 0x0000000b00038202 */ /* 0x000fe20000000f00 */
[----:B------:R-:W-:Y:S01]  /*3e80*/  @!P0 FFMA.FTZ R0, R21, R22, R0 ;  /* 0x0000001615008223 */ /* 0x000fe20000010000 */
[--C-:B------:R-:W-:Y:S01]  /*3e90*/  @!P0 HADD2.F32 R21, -RZ, R4.reuse.H1_H1 ;  /* 0x30000004ff158230 */ /* 0x100fe20000004100 */
[----:B------:R-:W-:Y:S01]  /*3ea0*/  @!P0 FFMA.FTZ R2, R23, R24, R2 ;  /* 0x0000001817028223 */ /* 0x000fe20000010002 */
[----:B------:R-:W-:Y:S02]  /*3eb0*/  @!P0 HADD2.F32 R4, -RZ, R4.H0_H0 ;  /* 0x20000004ff048230 */ /* 0x000fe40000004100 */
[--C-:B------:R-:W-:Y:S01]  /*3ec0*/  @!P0 HADD2.F32 R5, -RZ, R3.reuse.H0_H0 ;  /* 0x20000003ff058230 */ /* 0x100fe20000004100 */
[----:B------:R-:W-:Y:S01]  /*3ed0*/  @!P0 FMUL.FTZ R37, R21, R16 ;  /* 0x0000001015258220 */ /* 0x000fe20000410000 */
[----:B------:R-:W-:Y:S01]  /*3ee0*/  @!P0 HADD2.F32 R22, -RZ, R26.H0_H0 ;  /* 0x2000001aff168230 */ /* 0x000fe20000004100 */
[----:B------:R-:W-:Y:S01]  /*3ef0*/  @!P0 F2FP.PACK_AB R2, R2, R40 ;  /* 0x000000280202823e */ /* 0x000fe200000000ff */
[----:B------:R-:W-:Y:S01]  /*3f00*/  @!P0 HADD2.F32 R25, -RZ, R3.H1_H1 ;  /* 0x30000003ff198230 */ /* 0x000fe20000004100 */
[C---:B------:R-:W-:Y:S01]  /*3f10*/  @!P0 FMUL.FTZ R3, R4.reuse, R16 ;  /* 0x0000001004038220 */ /* 0x040fe20000410000 */
[----:B------:R-:W-:Y:S01]  /*3f20*/  @!P0 HADD2.F32 R26, -RZ, R27.H0_H0 ;  /* 0x2000001bff1a8230 */ /* 0x000fe20000004100 */
[-C--:B------:R-:W-:Y:S02]  /*3f30*/  @!P0 FFMA.FTZ R37, R4, R22.reuse, -R37 ;  /* 0x0000001604258223 */ /* 0x080fe40000010825 */
[-C--:B------:R-:W-:Y:S02]  /*3f40*/  @!P0 FMUL.FTZ R4, R5, R17.reuse ;  /* 0x0000001105048220 */ /* 0x080fe40000410000 */
        /* <DEDUP_REMOVED lines=12> */
.L_x_734:
[----:B------:R-:W-:Y:S05]  /*4010*/  BSYNC B0 ;  /* 0x0000000000007941 */ /* 0x000fea0003800000 */
.L_x_733:
        /* <DEDUP_REMOVED lines=36> */
[--C-:B------:R-:W-:Y:S02]  /*4260*/  @!P0 HADD2.F32 R18, -RZ, R5.reuse.H1_H1 ;  /* 0x30000005ff128230 */ /* 0x100fe40000004100 */
        /* <DEDUP_REMOVED lines=21> */
.L_x_736:
[----:B------:R-:W-:Y:S05]  /*43c0*/  BSYNC B0 ;  /* 0x0000000000007941 */ /* 0x000fea0003800000 */
.L_x_735:
        /* <DEDUP_REMOVED lines=43> */
[C---:B------:R-:W-:Y:S01]  /*4680*/  @!P0 FMUL.FTZ R3, R6.reuse, R3 ;  /* 0x0000000306038220 */ /* 0x040fe20000410000 */
[----:B------:R-:W-:Y:S01]  /*4690*/  @!P0 HADD2.F32 R19, -RZ, R21.H0_H0 ;  /* 0x20000015ff138230 */ /* 0x000fe20000004100 */
        /* <DEDUP_REMOVED lines=13> */
.L_x_738:
[----:B------:R-:W-:Y:S05]  /*4770*/  BSYNC B0 ;  /* 0x0000000000007941 */ /* 0x000fea0003800000 */
.L_x_737:
        /* <DEDUP_REMOVED lines=16> */
[----:B------:R-:W-:Y:S02]  /*4880*/  @!P0 HADD2.F32 R15, -RZ, R36.H1_H1 ;  /* 0x30000024ff0f8230 */ /* 0x000fe40000004100 */
        /* <DEDUP_REMOVED lines=41> */
.L_x_729:
        /* <DEDUP_REMOVED lines=31> */
.L_x_740:
[----:B------:R-:W-:Y:S05]  /*4d10*/  BSYNC B0 ;  /* 0x0000000000007941 */ /* 0x000fea0003800000 */
.L_x_739:
        /* <DEDUP_REMOVED lines=18> */
[----:B------:R-:W-:Y:S01]  /*4e40*/  PRMT R20, R2, 0x5410, R0 ;  /* 0x0000541002147816 */ /* 0x000fe20000000000 */
[----:B------:R-:W-:-:S05]  /*4e50*/  @P0 BRA `(.L_x_742) ;  /* 0x000007f000000947 */ /* 0x000fca0003800000 */
[--C-:B------:R-:W-:Y:S01]  /*4e60*/  IMAD.MOV.U32 R9, RZ, RZ, R5.reuse ;  /* 0x000000ffff097224 */ /* 0x100fe200078e0005 */
[----:B------:R-:W-:Y:S01]  /*4e70*/  LOP3.LUT P2, RZ, R213, 0x2, RZ, 0xc0, !PT ;  /* 0x00000002d5ff7812 */ /* 0x000fe2000784c0ff */
[----:B--2---:R-:W1:Y:S01]  /*4e80*/  LDS.128 R16, [R81+0xc080] ;  /* 0x00c0800051107984 */ /* 0x004e620000000c00 */
        /* <DEDUP_REMOVED lines=124> */
.L_x_742:
[----:B------:R-:W-:Y:S05]  /*5650*/  BSYNC B0 ;  /* 0x0000000000007941 */ /* 0x000fea0003800000 */
.L_x_741:
[----:B------:R-:W-:Y:S11]  /*5660*/  ISETP.GE.AND P0, PT, R137, c[0x0][0x1d4], PT ;  /* 0x0000750089007a0c */ /* 0x000ff60003f06270 */
[----:B------:R-:W-:Y:S02]  /*5670*/  @!UPT UIADD3 URZ, URZ, URZ, URZ ;  /* 0x0000003f3f3ff290 */ /* 0x000fe4000fffe03f */
[----:B------:R-:W-:-:S05]  /*5680*/  @P0 BRA `(.L_x_732) ;  /* 0x0000096000000947 */ /* 0x000fca0003800000 */
[----:B------:R-:W-:Y:S01]  /*5690*/  LOP3.LUT P1, RZ, R213, 0x4, RZ, 0xc0, !PT ;  /* 0x00000004d5ff7812 */ /* 0x000fe2000782c0ff */
[----:B-12---:R-:W-:Y:S01]  /*56a0*/  LDS.128 R16, [R80+0xc080] ;  /* 0x00c0800050107984 */ /* 0x006fe20000000c00 */
[----:B----4-:R-:W-:Y:S02]  /*56b0*/  LEA R42, P0, R56, R40, 0x1 ;  /* 0x00000028382a7211 */ /* 0x010fe400078008ff */
[----:B------:R-:W-:Y:S02]  /*56c0*/  SEL R0, R100, R98, !P1 ;  /* 0x0000006264007207 */ /* 0x000fe40004800000 */
[----:B---3--:R-:W-:Y:S02]  /*56d0*/  LEA.HI.X R43, R56, R41, R84, 0x1, P0 ;  /* 0x00000029382b7211 */ /* 0x008fe400000f0c54 */
[----:B------:R-:W-:Y:S02]  /*56e0*/  SHF.R.S32.HI R2, RZ, 0x1f, R0 ;  /* 0x0000001fff027819 */ /* 0x000fe40000011400 */
[----:B------:R-:W-:Y:S02]  /*56f0*/  ISETP.GE.AND P0, PT, R137, c[0x0][0x27c], PT ;  /* 0x00009f0089007a0c */ /* 0x000fe40003f06270 */
[----:B------:R-:W-:Y:S04]  /*5700*/  LEA.HI R0, R2, R0, RZ, 0x4 ;  /* 0x0000000002007211 */ /* 0x000fe800078f20ff */
[----:B------:R-:W-:Y:S04]  /*5710*/  LEA.HI.SX32 R0, R0, R89, 0x1c ;  /* 0x0000005900007211 */ /* 0x000fe800078fe2ff */
[----:B------:R-:W-:Y:S02]  /*5720*/  SHF.R.S32.HI R2, RZ, 0x1f, R0 ;  /* 0x0000001fff027819 */ /* 0x000fe40000011400 */
[----:B------:R-:W-:Y:S01]  /*5730*/  SHF.L.U32 R36, R0, 0x3, RZ ;  /* 0x0000000300247819 */ /* 0x000fe200000006ff */
[----:B------:R-:W-:Y:S01]  /*5740*/  @!P0 HADD2.F32 R9, -RZ, R38.H0_H0 ;  /* 0x20000026ff098230 */ /* 0x000fe20000004100 */
[----:B------:R-:W-:Y:S01]  /*5750*/  LEA.HI R0, R2, R0, RZ, 0x3 ;  /* 0x0000000002007211 */ /* 0x000fe200078f18ff */
[----:B------:R-:W-:Y:S01]  /*5760*/  @!P0 HADD2.F32 R25, -RZ, R39.H0_H0 ;  /* 0x20000027ff198230 */ /* 0x000fe20000004100 */
[----:B------:R-:W-:Y:S02]  /*5770*/  LOP3.LUT R2, R229, 0x38, R36, 0xf8, !PT ;  /* 0x00000038e5027812 */ /* 0x000fe400078ef824 */
[----:B------:R-:W-:Y:S02]  /*5780*/  SHF.L.U32 R0, R0, 0x8, RZ ;  /* 0x0000000800007819 */ /* 0x000fe400000006ff */
[----:B------:R-:W-:Y:S02]  /*5790*/  LOP3.LUT R2, R2, R111, RZ, 0x3c, !PT ;  /* 0x0000006f02027212 */ /* 0x000fe400078e3cff */
[----:B------:R-:W-:Y:S02]  /*57a0*/  LOP3.LUT R0, R0, 0x7ffff800, RZ, 0xc0, !PT ;  /* 0x7ffff80000007812 */ /* 0x000fe400078ec0ff */
[----:B------:R-:W-:Y:S02]  /*57b0*/  @!P0 SHF.R.U64 R3, R12, 0x10, R13 ;  /* 0x000000100c038819 */ /* 0x000fe4000000120d */
[----:B------:R-:W-:Y:S01]  /*57c0*/  IADD3 R0, R2, R0, R230 ;  /* 0x0000000002007210 */ /* 0x000fe20007ffe0e6 */
[----:B------:R-:W-:Y:S01]  /*57d0*/  @!P0 HADD2.F32 R2, -RZ, R20.H0_H0 ;  /* 0x20000014ff028230 */ /* 0x000fe20000004100 */
[----:B------:R-:W-:Y:S01]  /*57e0*/  @!P0 SHF.R.U64 R12, R28, 0x10, R29 ;  /* 0x000000101c0c8819 */ /* 0x000fe2000000121d */
[----:B------:R-:W-:Y:S01]  /*57f0*/  @!P0 HADD2.F32 R5, -RZ, R3.H0_H0 ;  /* 0x20000003ff058230 */ /* 0x000fe20000004100 */
[----:B------:R-:W-:Y:S01]  /*5800*/  @!P0 SHF.R.U64 R11, R14, 0x10, R15 ;  /* 0x000000100e0b8819 */ /* 0x000fe2000000120f */
[----:B------:R-:W-:Y:S01]  /*5810*/  IMAD.SHL.U32 R0, R0, 0x2, RZ ;  /* 0x0000000200007824 */ /* 0x000fe200078e00ff */
[----:B------:R-:W-:Y:S01]  /*5820*/  @!P0 SHF.R.U32.HI R22, RZ, 0x10, R29 ;  /* 0x00000010ff168819 */ /* 0x000fe2000001161d */
[----:B------:R-:W-:Y:S01]  /*5830*/  @!P0 HADD2.F32 R12, -RZ, R12.H0_H0 ;  /* 0x2000000cff0c8230 */ /* 0x000fe20000004100 */
[--C-:B------:R-:W-:Y:S01]  /*5840*/  @!P0 SHF.R.U32.HI R23, RZ, 0x10, R31.reuse ;  /* 0x00000010ff178819 */ /* 0x100fe2000001161f */
[----:B------:R-:W-:Y:S01]  /*5850*/  @!P0 HADD2.F32 R11, -RZ, R11.H0_H0 ;  /* 0x2000000bff0b8230 */ /* 0x000fe20000004100 */
[----:B------:R-:W1:Y:S01]  /*5860*/  LDS.128 R32, [R0+0xc080] ;  /* 0x00c0800000207984 */ /* 0x000e620000000c00 */
[----:B------:R-:W-:Y:S02]  /*5870*/  @!P0 SHF.R.U64 R30, R30, 0x10, R31 ;  /* 0x000000101e1e8819 */ /* 0x000fe4000000121f */
[----:B------:R-:W-:Y:S01]  /*5880*/  @!P0 HADD2.F32 R27, -RZ, R23.H0_H0 ;  /* 0x20000017ff1b8230 */ /* 0x000fe20000004100 */
[----:B------:R-:W-:Y:S02]  /*5890*/  @!P0 SHF.R.U32.HI R7, RZ, 0x10, R13 ;  /* 0x00000010ff078819 */ /* 0x000fe4000001160d */
[----:B------:R-:W-:Y:S01]  /*58a0*/  @!P0 HADD2.F32 R23, -RZ, R30.H0_H0 ;  /* 0x2000001eff178230 */ /* 0x000fe20000004100 */
[----:B------:R-:W-:Y:S01]  /*58b0*/  @!P0 SHF.R.U32.HI R8, RZ, 0x10, R15 ;  /* 0x00000010ff088819 */ /* 0x000fe2000001160f */
[----:B------:R-:W-:Y:S02]  /*58c0*/  @!P0 HADD2.F32 R15, -RZ, R22.H0_H0 ;  /* 0x20000016ff0f8230 */ /* 0x000fe40000004100 */
[----:B------:R-:W-:Y:S02]  /*58d0*/  @!P0 HADD2.F32 R7, -RZ, R7.H0_H0 ;  /* 0x20000007ff078230 */ /* 0x000fe40000004100 */
[----:B------:R-:W-:Y:S01]  /*58e0*/  @!P0 HADD2.F32 R8, -RZ, R8.H0_H0 ;  /* 0x20000008ff088230 */ /* 0x000fe20000004100 */
[----:B-1----:R-:W-:Y:S01]  /*58f0*/  @!P0 IMAD.MOV.U32 R10, RZ, RZ, R32 ;  /* 0x000000ffff0a8224 */ /* 0x002fe200078e0020 */
[----:B------:R-:W-:Y:S04]  /*5900*/  @!P0 MOV R0, R16 ;  /* 0x0000001000008202 */ /* 0x000fe80000000f00 */
[----:B------:R-:W-:Y:S02]  /*5910*/  @!P0 HADD2.F32 R6, -RZ, R10.H0_H0 ;  /* 0x2000000aff068230 */ /* 0x000fe40000004100 */
[--C-:B------:R-:W-:Y:S02]  /*5920*/  @!P0 HADD2.F32 R4, -RZ, R0.reuse.H0_H0 ;  /* 0x20000000ff048230 */ /* 0x100fe40000004100 */
[----:B------:R-:W-:Y:S01]  /*5930*/  @!P0 HADD2.F32 R3, -RZ, R0.H1_H1 ;  /* 0x30000000ff038230 */ /* 0x000fe20000004100 */
[-C--:B------:R-:W-:Y:S01]  /*5940*/  @!P0 FMUL.FTZ R14, R6, R2.reuse ;  /* 0x00000002060e8220 */ /* 0x080fe20000410000 */
[----:B------:R-:W-:Y:S01]  /*5950*/  @!P0 HADD2.F32 R10, -RZ, R10.H1_H1 ;  /* 0x3000000aff0a8230 */ /* 0x000fe20000004100 */
[----:B------:R-:W-:Y:S02]  /*5960*/  @!P0 FMUL.FTZ R0, R4, R2 ;  /* 0x0000000204008220 */ /* 0x000fe40000410000 */
[CC--:B------:R-:W-:Y:S02]  /*5970*/  @!P0 FMUL.FTZ R2, R3.reuse, R5.reuse ;  /* 0x0000000503028220 */ /* 0x0c0fe40000410000 */
[----:B------:R-:W-:Y:S01]  /*5980*/  @!P0 FMUL.FTZ R13, R10, R5 ;  /* 0x000000050a0d8220 */ /* 0x000fe20000410000 */
[----:B------:R-:W-:Y:S01]  /*5990*/  @!P0 MOV R5, R33 ;  /* 0x0000002100058202 */ /* 0x000fe20000000f00 */
[-C--:B------:R-:W-:Y:S02]  /*59a0*/  @!P0 FFMA.FTZ R0, R6, R9.reuse, R0 ;  /* 0x0000000906008223 */ /* 0x080fe40000010000 */
[----:B------:R-:W-:Y:S01]  /*59b0*/  @!P0 FFMA.FTZ R46, R4, R9, -R14 ;  /* 0x00000009042e8223 */ /* 0x000fe2000001080e */
[----:B------:R-:W-:Y:S01]  /*59c0*/  @!P0 MOV R9, R35 ;  /* 0x0000002300098202 */ /* 0x000fe20000000f00 */
[----:B------:R-:W-:Y:S01]  /*59d0*/  @!P0 IMAD.MOV.U32 R4, RZ, RZ, R17 ;  /* 0x000000ffff048224 */ /* 0x000fe200078e0011 */
[--C-:B------:R-:W-:Y:S01]  /*59e0*/  @!P0 HADD2.F32 R14, -RZ, R5.reuse.H1_H1 ;  /* 0x30000005ff0e8230 */ /* 0x100fe20000004100 */
[-C--:B------:R-:W-:Y:S01]  /*59f0*/  @!P0 FFMA.FTZ R44, R3, R12.reuse, -R13 ;  /* 0x0000000c032c8223 */ /* 0x080fe2000001080d */
[----:B------:R-:W-:Y:S01]  /*5a00*/  @!P0 HADD2.F32 R13, -RZ, R38.H1_H1 ;  /* 0x30000026ff0d8230 */ /* 0x000fe20000004100 */
[----:B------:R-:W-:Y:S01]  /*5a10*/  @!P0 FFMA.FTZ R2, R10, R12, R2 ;  /* 0x0000000c0a028223 */ /* 0x000fe20000010002 */
[----:B------:R-:W-:Y:S01]  /*5a20*/  @!P0 HADD2.F32 R12, -RZ, R5.H0_H0 ;  /* 0x20000005ff0c8230 */ /* 0x000fe20000004100 */
[----:B------:R-:W-:Y:S01]  /*5a30*/  @!P0 FMUL.FTZ R10, R14, R7 ;  /* 0x000000070e0a8220 */ /* 0x000fe20000410000 */
[----:B------:R-:W-:Y:S02]  /*5a40*/  @!P0 HADD2.F32 R3, -RZ, R20.H1_H1 ;  /* 0x30000014ff038230 */ /* 0x000fe40000004100 */
[--C-:B------:R-:W-:Y:S02]  /*5a50*/  @!P0 HADD2.F32 R5, -RZ, R4.reuse.H1_H1 ;  /* 0x30000004ff058230 */ /* 0x100fe40000004100 */
[----:B------:R-:W-:Y:S01]  /*5a60*/  @!P0 HADD2.F32 R6, -RZ, R4.H0_H0 ;  /* 0x20000004ff068230 */ /* 0x000fe20000004100 */
[----:B------:R-:W-:Y:S01]  /*5a70*/  @!P0 FMUL.FTZ R4, R12, R3 ;  /* 0x000000030c048220 */ /* 0x000fe20000410000 */
[--C-:B------:R-:W-:Y:S01]  /*5a80*/  @!P0 HADD2.F32 R24, -RZ, R9.reuse.H0_H0 ;  /* 0x20000009ff188230 */ /* 0x100fe20000004100 */
[C---:B------:R-:W-:Y:S01]  /*5a90*/  @!P0 FFMA.FTZ R37, R5.reuse, R15, -R10 ;  /* 0x0000000f05258223 */ /* 0x040fe2000001080a */
[----:B------:R-:W-:Y:S01]  /*5aa0*/  @!P0 HADD2.F32 R26, -RZ, R9.H1_H1 ;  /* 0x30000009ff1a8230 */ /* 0x000fe20000004100 */
[C---:B------:R-:W-:Y:S02]  /*5ab0*/  @!P0 FFMA.FTZ R38, R6.reuse, R13, -R4 ;  /* 0x0000000d06268223 */ /* 0x040fe40000010804 */
[----:B------:R-:W-:Y:S01]  /*5ac0*/  @!P0 FMUL.FTZ R4, R5, R7 ;  /* 0x0000000705048220 */ /* 0x000fe20000410000 */
[----:B------:R-:W-:Y:S01]  /*5ad0*/  @!P0 HADD2.F32 R7, -RZ, R21.H0_H0 ;  /* 0x20000015ff078230 */ /* 0x000fe20000004100 */
[----:B------:R-:W-:Y:S02]  /*5ae0*/  @!P0 IMAD.MOV.U32 R5, RZ, RZ, R19 ;  /* 0x000000ffff058224 */ /* 0x000fe400078e0013 */
[----:B------:R-:W-:Y:S02]  /*5af0*/  @!P0 FMUL.FTZ R3, R6, R3 ;  /* 0x0000000306038220 */ /* 0x000fe40000410000 */
[----:B------:R-:W-:Y:S01]  /*5b00*/  @!P0 FMUL.FTZ R9, R24, R7 ;  /* 0x0000000718098220 */ /* 0x000fe20000410000 */
[--C-:B------:R-:W-:Y:S01]  /*5b10*/  @!P0 HADD2.F32 R6, -RZ, R5.reuse.H0_H0 ;  /* 0x20000005ff068230 */ /* 0x100fe20000004100 */
[----:B------:R-:W-:Y:S01]  /*5b20*/  @!P0 FMUL.FTZ R10, R26, R8 ;  /* 0x000000081a0a8220 */ /* 0x000fe20000410000 */
[----:B------:R-:W-:Y:S01]  /*5b30*/  @!P0 HADD2.F32 R5, -RZ, R5.H1_H1 ;  /* 0x30000005ff058230 */ /* 0x000fe20000004100 */
[----:B------:R-:W-:Y:S01]  /*5b40*/  @!P0 FFMA.FTZ R3, R12, R13, R3 ;  /* 0x0000000d0c038223 */ /* 0x000fe20000010003 */
[----:B------:R-:W-:Y:S01]  /*5b50*/  @!P0 F2FP.PACK_AB R13, R37, R38 ;  /* 0x00000026250d823e */ /* 0x000fe200000000ff */
[C---:B------:R-:W-:Y:S01]  /*5b60*/  @!P0 FFMA.FTZ R31, R6.reuse, R25, -R9 ;  /* 0x00000019061f8223 */ /* 0x040fe20000010809 */
[----:B------:R-:W-:Y:S01]  /*5b70*/  @!P0 MOV R9, R34 ;  /* 0x0000002200098202 */ /* 0x000fe20000000f00 */
[----:B------:R-:W-:Y:S01]  /*5b80*/  @!P0 FMUL.FTZ R7, R6, R7 ;  /* 0x0000000706078220 */ /* 0x000fe20000410000 */
[----:B------:R-:W-:Y:S01]  /*5b90*/  @!P0 F2FP.PACK_AB R12, R44, R46 ;  /* 0x0000002e2c0c823e */ /* 0x000fe200000000ff */
[----:B------:R-:W-:Y:S02]  /*5ba0*/  @!P0 IMAD.MOV.U32 R6, RZ, RZ, R18 ;  /* 0x000000ffff068224 */ /* 0x000fe400078e0012 */
[C---:B------:R-:W-:Y:S01]  /*5bb0*/  @!P0 FMUL.FTZ R8, R5.reuse, R8 ;  /* 0x0000000805088220 */ /* 0x040fe20000410000 */
[----:B------:R-:W-:Y:S01]  /*5bc0*/  @!P0 MOV R16, R12 ;  /* 0x0000000c00108202 */ /* 0x000fe20000000f00 */
[----:B------:R-:W-:Y:S01]  /*5bd0*/  @!P0 FFMA.FTZ R29, R5, R27, -R10 ;  /* 0x0000001b051d8223 */ /* 0x000fe2000001080a */
[----:B------:R-:W-:Y:S01]  /*5be0*/  @!P0 HADD2.F32 R22, -RZ, R9.H1_H1 ;  /* 0x30000009ff168230 */ /* 0x000fe20000004100 */
[----:B------:R-:W-:Y:S01]  /*5bf0*/  @!P0 FFMA.FTZ R4, R14, R15, R4 ;  /* 0x0000000f0e048223 */ /* 0x000fe20000010004 */
[----:B------:R-:W-:Y:S01]  /*5c00*/  @!P0 HADD2.F32 R5, -RZ, R21.H1_H1 ;  /* 0x30000015ff058230 */ /* 0x000fe20000004100 */
[----:B------:R-:W-:Y:S01]  /*5c10*/  @!P0 IMAD.MOV.U32 R17, RZ, RZ, R13 ;  /* 0x000000ffff118224 */ /* 0x000fe200078e000d */
[----:B------:R-:W-:Y:S01]  /*5c20*/  @!P0 HADD2.F32 R20, -RZ, R9.H0_H0 ;  /* 0x20000009ff148230 */ /* 0x000fe20000004100 */
[----:B------:R-:W-:Y:S01]  /*5c30*/  @!P0 FMUL.FTZ R28, R22, R11 ;  /* 0x0000000b161c8220 */ /* 0x000fe20000410000 */
[--C-:B------:R-:W-:Y:S01]  /*5c40*/  @!P0 HADD2.F32 R10, -RZ, R6.reuse.H0_H0 ;  /* 0x20000006ff0a8230 */ /* 0x100fe20000004100 */
[----:B------:R-:W-:Y:S01]  /*5c50*/  @!P0 F2FP.PACK_AB R3, R4, R3 ;  /* 0x000000030403823e */ /* 0x000fe200000000ff */
[----:B------:R-:W-:Y:S02]  /*5c60*/  @!P0 HADD2.F32 R21, -RZ, R39.H1_H1 ;  /* 0x30000027ff158230 */ /* 0x000fe40000004100 */
[----:B------:R-:W-:Y:S01]  /*5c70*/  @!P0 HADD2.F32 R9, -RZ, R6.H1_H1 ;  /* 0x30000006ff098230 */ /* 0x000fe20000004100 */
[-C--:B------:R-:W-:Y:S02]  /*5c80*/  @!P0 FMUL.FTZ R6, R20, R5.reuse ;  /* 0x0000000514068220 */ /* 0x080fe40000410000 */
[C---:B------:R-:W-:Y:S02]  /*5c90*/  @!P0 FMUL.FTZ R5, R10.reuse, R5 ;  /* 0x000000050a058220 */ /* 0x040fe40000410000 */
[----:B------:R-:W-:Y:S02]  /*5ca0*/  @!P0 FFMA.FTZ R10, R10, R21, -R6 ;  /* 0x000000150a0a8223 */ /* 0x000fe40000010806 */
[C---:B------:R-:W-:Y:S02]  /*5cb0*/  @!P0 FFMA.FTZ R28, R9.reuse, R23, -R28 ;  /* 0x00000017091c8223 */ /* 0x040fe4000001081c */
[----:B------:R-:W-:Y:S01]  /*5cc0*/  @!P0 FMUL.FTZ R6, R9, R11 ;  /* 0x0000000b09068220 */ /* 0x000fe20000410000 */
[----:B------:R-:W-:Y:S01]  /*5cd0*/  @!P0 F2FP.PACK_AB R11, R29, R31 ;  /* 0x0000001f1d0b823e */ /* 0x000fe200000000ff */
[----:B------:R-:W-:Y:S01]  /*5ce0*/  @!P0 FFMA.FTZ R5, R20, R21, R5 ;  /* 0x0000001514058223 */ /* 0x000fe20000010005 */
[----:B------:R-:W-:Y:S01]  /*5cf0*/  @!P0 F2FP.PACK_AB R10, R28, R10 ;  /* 0x0000000a1c0a823e */ /* 0x000fe200000000ff */
[----:B------:R-:W-:Y:S01]  /*5d00*/  @!P0 FFMA.FTZ R6, R22, R23, R6 ;  /* 0x0000001716068223 */ /* 0x000fe20000010006 */
[----:B------:R-:W-:Y:S01]  /*5d10*/  @!P0 F2FP.PACK_AB R9, R2, R0 ;  /* 0x000000000209823e */ /* 0x000fe200000000ff */
[----:B------:R-:W-:Y:S01]  /*5d20*/  @!P0 FFMA.FTZ R7, R24, R25, R7 ;  /* 0x0000001918078223 */ /* 0x000fe20000010007 */
[----:B------:R-:W-:Y:S01]  /*5d30*/  @!P0 MOV R18, R10 ;  /* 0x0000000a00128202 */ /* 0x000fe20000000f00 */
[----:B------:R-:W-:Y:S01]  /*5d40*/  @!P0 IMAD.MOV.U32 R19, RZ, RZ, R11 ;  /* 0x000000ffff138224 */ /* 0x000fe200078e000b */
[----:B------:R-:W-:Y:S01]  /*5d50*/  @!P0 F2FP.PACK_AB R2, R6, R5 ;  /* 0x000000050602823e */ /* 0x000fe200000000ff */
[----:B------:R-:W-:Y:S01]  /*5d60*/  @!P0 FFMA.FTZ R8, R26, R27, R8 ;  /* 0x0000001b1a088223 */ /* 0x000fe20000010008 */
[----:B------:R-:W-:Y:S01]  /*5d70*/  @!P0 MOV R32, R9 ;  /* 0x0000000900208202 */ /* 0x000fe20000000f00 */
[----:B------:R-:W-:Y:S01]  /*5d80*/  @!P0 IMAD.MOV.U32 R33, RZ, RZ, R3 ;  /* 0x000000ffff218224 */ /* 0x000fe200078e0003 */
[----:B------:R1:W-:Y:S01]  /*5d90*/  ST.E.128 [R42.64], R16 ;  /* 0x000000102a007985 */ /* 0x0003e2000c101d08 */
[----:B------:R-:W-:Y:S02]  /*5da0*/  @!P0 MOV R34, R2 ;  /* 0x0000000200228202 */ /* 0x000fe40000000f00 */
[----:B------:R-:W-:Y:S05]  /*5db0*/  @!P0 F2FP.PACK_AB R0, R8, R7 ;  /* 0x000000070800823e */ /* 0x000fea00000000ff */
        /* <DEDUP_REMOVED lines=8> */
.L_x_728:
[----:B------:R1:W2:Y:S01]  /*5e40*/  SHFL.IDX PT, R2, R16, RZ, 0x181f ;  /* 0x00181fff10027589 */ /* 0x0002a200000e0000 */
[----:B------:R-:W-:Y:S03]  /*5e50*/  IMAD.IADD R3, R55, 0x1, -R52 ;  /* 0x0000000137037824 */ /* 0x000fe600078e0a34 */
[----:B------:R1:W3:Y:S02]  /*5e60*/  SHFL.IDX PT, R0, R18, RZ, 0x181f ;  /* 0x00181fff12007589 */ /* 0x0002e400000e0000 */
[----:B------:R-:W-:Y:S04]  /*5e70*/  IMNMX R51, R3, 0x20, PT ;  /* 0x0000002003337817 */ /* 0x000fe80003800200 */
[----:B------:R-:W-:Y:S11]  /*5e80*/  ISETP.GT.AND P0, PT, R51, R211, PT ;  /* 0x000000d33300720c */ /* 0x000ff60003f04270 */
[----:B------:R-:W-:Y:S02]  /*5e90*/  @!UPT UIADD3 URZ, URZ, URZ, URZ ;  /* 0x0000003f3f3ff290 */ /* 0x000fe4000fffe03f */
[----:B------:R-:W-:-:S05]  /*5ea0*/  @!P0 BRA `(.L_x_732) ;  /* 0x0000014000008947 */ /* 0x000fca0003800000 */
[----:B------:R-:W-:Y:S02]  /*5eb0*/  ISETP.GE.AND P2, PT, R132, c[0x0][0x1d4], PT ;  /* 0x0000750084007a0c */ /* 0x000fe40003f46270 */
[----:B------:R-:W-:Y:S02]  /*5ec0*/  ISETP.GE.AND P3, PT, R137, c[0x0][0x1d4], PT ;  /* 0x0000750089007a0c */ /* 0x000fe40003f66270 */
[----:B------:R-:W-:Y:S09]  /*5ed0*/  ISETP.GE.AND P1, PT, R200, c[0x0][0x1d4], PT ;  /* 0x00007500c8007a0c */ /* 0x000ff20003f26270 */
        /* <DEDUP_REMOVED lines=17> */
.L_x_732:
[----:B------:R-:W-:Y:S05]  /*5ff0*/  BSYNC B1 ;  /* 0x0000000000017941 */ /* 0x000fea0003800000 */
.L_x_727:
        /* <DEDUP_REMOVED lines=39> */
[----:B-123--:R-:W-:Y:S02]  /*6270*/  ISETP.GE.AND P2, PT, R132, c[0x0][0x1d4], PT ;  /* 0x0000750084007a0c */ /* 0x00efe40003f46270 */
[----:B------:R-:W-:Y:S02]  /*6280*/  ISETP.GE.AND P3, PT, R137, c[0x0][0x1d4], PT ;  /* 0x0000750089007a0c */ /* 0x000fe40003f66270 */
[----:B------:R-:W-:Y:S09]  /*6290*/  ISETP.GE.AND P1, PT, R200, c[0x0][0x1d4], PT ;  /* 0x00007500c8007a0c */ /* 0x000ff20003f26270 */
        /* <DEDUP_REMOVED lines=17> */
.L_x_744:
[----:B-123--:R-:W-:Y:S05]  /*63b0*/  BSYNC B0 ;  /* 0x0000000000007941 */ /* 0x00efea0003800000 */
.L_x_743:
        /* <DEDUP_REMOVED lines=23> */
.L_x_726:
[----:B------:R-:W-:Y:S01]  /*6530*/  IMAD.MOV.U32 R0, RZ, RZ, c[0x0][0x2c4] ;  /* 0x0000b100ff007624 */ /* 0x000fe200078e00ff */
[----:B------:R-:W-:Y:S01]  /*6540*/  IADD3 R2, R209, 0x1, -R210 ;  /* 0x00000001d1027810 */ /* 0x000fe20007ffe8d2 */
[----:B-1----:R-:W-:-:S03]  /*6550*/  IMAD.MOV.U32 R4, RZ, RZ, c[0x0][0x32c] ;  /* 0x0000cb00ff047624 */ /* 0x002fc600078e00ff */
[----:B------:R-:W-:Y:S02]  /*6560*/  ISETP.NE.AND P3, PT, R0, 0x1, PT ;  /* 0x000000010000780c */ /* 0x000fe40003f65270 */
[----:B------:R-:W-:Y:S02]  /*6570*/  IADD3 R0, R227, 0x7f, RZ ;  /* 0x0000007fe3007810 */ /* 0x000fe40007ffe0ff */
[----:B------:R-:W-:-:S09]  /*6580*/  ISETP.GE.AND P1, PT, R4, 0x1, PT ;  /* 0x000000010400780c */ /* 0x000fd20003f26270 */
[----:B------:R-:W-:-:S05]  /*6590*/  @P3 IMAD.HI.U32 R3, R0, c[0x0][0x2c8], RZ ;  /* 0x0000b20000033a27 */ /* 0x000fca00078e00ff */
[----:B------:R-:W-:-:S05]  /*65a0*/  @P3 SHF.R.U32.HI R0, RZ, c[0x0][0x2cc], R3 ;  /* 0x0000b300ff003a19 */ /* 0x000fca0000011603 */
[----:B------:R-:W-:-:S05]  /*65b0*/  IMAD.IADD R0, R2, 0x1, R0 ;  /* 0x0000000102007824 */ /* 0x000fca00078e0200 */
[----:B------:R-:W-:Y:S01]  /*65c0*/  IADD3 R3, R0, c[0x0][0x328], RZ ;  /* 0x0000ca0000037a10 */ /* 0x000fe20007ffe0ff */
[----:B------:R-:W-:Y:S05]  /*65d0*/  @!P1 BRA `(.L_x_746) ;  /* 0x0000011000009947 */ /* 0x000fea0003800000 */
[C---:B------:R-:W-:Y:S01]  /*65e0*/  ISETP.GT.AND P0, PT, R0.reuse, RZ, PT ;  /* 0x000000ff0000720c */ /* 0x040fe20003f04270 */
[----:B------:R-:W-:Y:S01]  /*65f0*/  BSSY B0, `(.L_x_747) ;  /* 0x000000d000007945 */ /* 0x000fe20003800000 */
[----:B------:R-:W-:Y:S01]  /*6600*/  IADD3 R2, R0, -0x1, RZ ;  /* 0xffffffff00027810 */ /* 0x000fe20007ffe0ff */
[----:B------:R-:W-:-:S10]  /*6610*/  IMAD.MOV.U32 R4, RZ, RZ, c[0x0][0x32c] ;  /* 0x0000cb00ff047624 */ /* 0x000fd400078e00ff */
[----:B------:R-:W-:Y:S05]  /*6620*/  @P0 BRA `(.L_x_748) ;  /* 0x0000006000000947 */ /* 0x000fea0003800000 */
[----:B------:R-:W-:Y:S01]  /*6630*/  ISETP.NE.AND P0, PT, R4, 0x1, PT ;  /* 0x000000010400780c */ /* 0x000fe20003f05270 */
[----:B------:R-:W-:-:S12]  /*6640*/  IMAD.MOV R0, RZ, RZ, -R0 ;  /* 0x000000ffff007224 */ /* 0x000fd800078e0a00 */
[----:B------:R-:W-:-:S05]  /*6650*/  @P0 IMAD.HI.U32 R2, R0, c[0x0][0x330], RZ ;  /* 0x0000cc0000020a27 */ /* 0x000fca00078e00ff */
[----:B------:R-:W-:-:S04]  /*6660*/  @P0 SHF.R.U32.HI R0, RZ, c[0x0][0x334], R2 ;  /* 0x0000cd00ff000a19 */ /* 0x000fc80000011602 */
[----:B------:R-:W-:Y:S01]  /*6670*/  LOP3.LUT R2, RZ, R0, RZ, 0x33, !PT ;  /* 0x00000000ff027212 */ /* 0x000fe200078e33ff */
[----:B------:R-:W-:Y:S05]  /*6680*/  BRA `(.L_x_749) ;  /* 0x0000003000007947 */ /* 0x000fea0003800000 */
.L_x_748:
[----:B------:R-:W-:-:S13]  /*6690*/  ISETP.NE.AND P0, PT, R4, 0x1, PT ;  /* 0x000000010400780c */ /* 0x000fda0003f05270 */
[----:B------:R-:W-:-:S05]  /*66a0*/  @P0 IMAD.HI.U32 R0, R2, c[0x0][0x330], RZ ;  /* 0x0000cc0002000a27 */ /* 0x000fca00078e00ff */
[----:B------:R-:W-:Y:S02]  /*66b0*/  @P0 SHF.R.U32.HI R2, RZ, c[0x0][0x334], R0 ;  /* 0x0000cd00ff020a19 */ /* 0x000fe40000011600 */
.L_x_749:
[----:B------:R-:W-:Y:S05]  /*66c0*/  BSYNC B0 ;  /* 0x0000000000007941 */ /* 0x000fea0003800000 */
.L_x_747:
[----:B------:R-:W-:-:S05]  /*66d0*/  IMAD R2, R2, R4, c[0x0][0x32c] ;  /* 0x0000cb0002027624 */ /* 0x000fca00078e0204 */
[----:B------:R-:W-:-:S04]  /*66e0*/  IMNMX R3, R3, R2, PT ;  /* 0x0000000203037217 */ /* 0x000fc80003800200 */
.L_x_746:
[----:B------:R-:W-:Y:S01]  /*66f0*/  IADD3 R3, R3, 0x1f, RZ ;  /* 0x0000001f03037810 */ /* 0x000fe20007ffe0ff */
[----:B------:R-:W-:-:S03]  /*6700*/  @P3 IMAD.HI.U32 R2, R227, c[0x0][0x2c8], RZ ;  /* 0x0000b200e3023a27 */ /* 0x000fc600078e00ff */
[----:B------:R-:W-:Y:S01]  /*6710*/  SHF.R.S32.HI R4, RZ, 0x1f, R3 ;  /* 0x0000001fff047819 */ /* 0x000fe20000011403 */
[----:B------:R-:W-:Y:S01]  /*6720*/  IMAD.MOV.U32 R0, RZ, RZ, R227 ;  /* 0x000000ffff007224 */ /* 0x000fe200078e00e3 */
[----:B------:R-:W-:Y:S02]  /*6730*/  @P3 SHF.R.U32.HI R0, RZ, c[0x0][0x2cc], R2 ;  /* 0x0000b300ff003a19 */ /* 0x000fe40000011602 */
        /* <DEDUP_REMOVED lines=16> */
.L_x_752:
[----:B------:R-:W-:-:S04]  /*6840*/  MOV R3, c[0x0][0x32c] ;  /* 0x0000cb0000037a02 */ /* 0x000fc80000000f00 */
[----:B------:R-:W-:-:S13]  /*6850*/  ISETP.NE.AND P0, PT, R3, 0x1, PT ;  /* 0x000000010300780c */ /* 0x000fda0003f05270 */
[----:B------:R-:W-:-:S05]  /*6860*/  @P0 IMAD.HI.U32 R3, R0, c[0x0][0x330], RZ ;  /* 0x0000cc0000030a27 */ /* 0x000fca00078e00ff */
[----:B------:R-:W-:Y:S02]  /*6870*/  @P0 SHF.R.U32.HI R0, RZ, c[0x0][0x334], R3 ;  /* 0x0000cd00ff000a19 */ /* 0x000fe40000011603 */
.L_x_753:
[----:B------:R-:W-:Y:S05]  /*6880*/  BSYNC B0 ;  /* 0x0000000000007941 */ /* 0x000fea0003800000 */
.L_x_751:
[----:B------:R-:W-:-:S05]  /*6890*/  IMAD R0, R0, c[0x0][0x32c], RZ ;  /* 0x0000cb0000007a24 */ /* 0x000fca00078e02ff */
[----:B------:R-:W-:-:S04]  /*68a0*/  IMNMX R2, R2, R0, !PT ;  /* 0x0000000002027217 */ /* 0x000fc80007800200 */
.L_x_750:
[----:B------:R-:W-:Y:S01]  /*68b0*/  SHF.R.S32.HI R0, RZ, 0x1f, R2 ;  /* 0x0000001fff007819 */ /* 0x000fe20000011402 */
[----:B------:R-:W-:Y:S03]  /*68c0*/  BSSY B0, `(.L_x_754) ;  /* 0x0000025000007945 */ /* 0x000fe60003800000 */
[----:B------:R-:W-:-:S04]  /*68d0*/  LEA.HI R0, R0, R2, RZ, 0x5 ;  /* 0x0000000200007211 */ /* 0x000fc800078f28ff */
[----:B------:R-:W-:-:S04]  /*68e0*/  SHF.R.S32.HI R0, RZ, 0x5, R0 ;  /* 0x00000005ff007819 */ /* 0x000fc80000011400 */
[----:B------:R-:W-:Y:S01]  /*68f0*/  IMNMX R5, RZ, R0, !PT ;  /* 0x00000000ff057217 */ /* 0x000fe20007800200 */
[----:B------:R-:W-:-:S03]  /*6900*/  IMAD.MOV.U32 R0, RZ, RZ, RZ ;  /* 0x000000ffff007224 */ /* 0x000fc600078e00ff */
[----:B------:R-:W-:-:S13]  /*6910*/  ISETP.GT.AND P0, PT, R7, R5, PT ;  /* 0x000000050700720c */ /* 0x000fda0003f04270 */
        /* <DEDUP_REMOVED lines=31> */
.L_x_755:
[----:B------:R-:W-:Y:S05]  /*6b10*/  BSYNC B0 ;  /* 0x0000000000007941 */ /* 0x000fea0003800000 */
.L_x_754:
[----:B------:R-:W-:Y:S01]  /*6b20*/  IMAD R208, R244, R0, R5 ;  /* 0x00000000f4d07224 */ /* 0x000fe200078e0205 */
        /* <DEDUP_REMOVED lines=73> */
[----:B------:R-:W-:-:S04]  /*6fc0*/  @P1 IMAD.MOV.U32 R2, RZ, RZ, 0x4 ;  /* 0x00000004ff021424 */ /* 0x000fc800078e00ff */
[----:B------:R-:W-:-:S05]  /*6fd0*/  @P1 IMAD.WIDE R2, R235, R2, c[0x0][0x340] ;  /* 0x0000d000eb021625 */ /* 0x000fca00078e0202 */
[----:B------:R1:W5:Y:S01]  /*6fe0*/  @P1 LDG.E R14, [R2.64] ;  /* 0x00000008020e1981 */ /* 0x000362000c1e1900 */
[----:B------:R-:W-:Y:S02]  /*6ff0*/  SHF.R.S32.HI R0, RZ, 0x1f, R110 ;  /* 0x0000001fff007819 */ /* 0x000fe4000001146e */
[----:B------:R-:W-:Y:S02]  /*7000*/  ISETP.NE.U32.AND P0, PT, RZ, c[0x0][0x348], PT ;  /* 0x0000d200ff007a0c */ /* 0x000fe40003f05070 */
[----:B------:R-:W-:Y:S01]  /*7010*/  LOP3.LUT R218, R234, 0xffff, RZ, 0xc0, !PT ;  /* 0x0000ffffeada7812 */ /* 0x000fe200078ec0ff */
[----:B------:R-:W-:Y:S01]  /*7020*/  IMAD R0, R0, c[0x0][0x178], RZ ;  /* 0x00005e0000007a24 */ /* 0x000fe200078e02ff */
[----:B------:R-:W-:Y:S02]  /*7030*/  ISETP.NE.AND.EX P0, PT, RZ, c[0x0][0x34c], PT, P0 ;  /* 0x0000d300ff007a0c */ /* 0x000fe40003f05300 */
[----:B------:R-:W-:Y:S01]  /*7040*/  IADD3 R4, R212, R227, RZ ;  /* 0x000000e3d4047210 */ /* 0x000fe20007ffe0ff */
[----:B------:R-:W-:Y:S01]  /*7050*/  IMAD R0, R110, c[0x0][0x17c], R0 ;  /* 0x00005f006e007a24 */ /* 0x000fe200078e0200 */
[----:B------:R-:W-:-:S02]  /*7060*/  SEL R5, R235, RZ, !P0 ;  /* 0x000000ffeb057207 */ /* 0x000fc40004000000 */
[----:B------:R-:W-:Y:S01]  /*7070*/  ISETP.GE.AND P5, PT, R132, c[0x0][0x198], PT ;  /* 0x0000660084007a0c */ /* 0x000fe20003fa6270 */
[----:B------:R-:W-:Y:S01]  /*7080*/  @P3 IMAD.HI.U32 R7, R4, c[0x0][0x2c8], RZ ;  /* 0x0000b20004073a27 */ /* 0x000fe200078e00ff */
[----:B------:R-:W-:Y:S02]  /*7090*/  ISETP.GE.AND P4, PT, R137, c[0x0][0x198], PT ;  /* 0x0000660089007a0c */ /* 0x000fe40003f86270 */
[----:B------:R-:W-:Y:S02]  /*70a0*/  ISETP.GE.AND P2, PT, R199, c[0x0][0x198], PT ;  /* 0x00006600c7007a0c */ /* 0x000fe40003f46270 */
[----:B------:R-:W-:Y:S02]  /*70b0*/  IADD3 R122, R195, -0x1, RZ ;  /* 0xffffffffc37a7810 */ /* 0x000fe40007ffe0ff */
[----:B------:R-:W-:Y:S01]  /*70c0*/  IADD3 R13, R211, R227, RZ ;  /* 0x000000e3d30d7210 */ /* 0x000fe20007ffe0ff */
[----:B-1----:R-:W-:-:S04]  /*70d0*/  IMAD.WIDE.U32 R2, R110, c[0x0][0x178], RZ ;  /* 0x00005e006e027a25 */ /* 0x002fc800078e00ff */
[----:B------:R-:W-:Y:S01]  /*70e0*/  IMAD.IADD R3, R3, 0x1, R0 ;  /* 0x0000000103037824 */ /* 0x000fe200078e0200 */
[----:B------:R-:W-:-:S03]  /*70f0*/  SHF.R.S32.HI R0, RZ, 0x1f, R235 ;  /* 0x0000001fff007819 */ /* 0x000fc600000114eb */
[----:B------:R-:W-:Y:S01]  /*7100*/  IMAD.WIDE.U32 R2, R218, c[0x0][0x1b8], R2 ;  /* 0x00006e00da027a25 */ /* 0x000fe200078e0002 */
[----:B------:R-:W-:-:S03]  /*7110*/  SEL R6, R0, RZ, !P0 ;  /* 0x000000ff00067207 */ /* 0x000fc60004000000 */
[----:B------:R-:W-:Y:S01]  /*7120*/  IMAD.MOV.U32 R0, RZ, RZ, R4 ;  /* 0x000000ffff007224 */ /* 0x000fe200078e0004 */
[----:B------:R-:W-:Y:S01]  /*7130*/  @P3 SHF.R.U32.HI R0, RZ, c[0x0][0x2cc], R7 ;  /* 0x0000b300ff003a19 */ /* 0x000fe20000011607 */
[----:B------:R-:W-:Y:S01]  /*7140*/  IMAD R3, R218, c[0x0][0x1bc], R3 ;  /* 0x00006f00da037a24 */ /* 0x000fe200078e0203 */
[----:B------:R-:W-:Y:S01]  /*7150*/  ISETP.GE.AND P3, PT, R200, c[0x0][0x198], PT ;  /* 0x00006600c8007a0c */ /* 0x000fe20003f66270 */
[----:B------:R-:W-:Y:S01]  /*7160*/  IMAD R6, R6, c[0x0][0x1c0], RZ ;  /* 0x0000700006067a24 */ /* 0x000fe200078e02ff */
[----:B------:R-:W-:Y:S01]  /*7170*/  SHF.R.S32.HI R7, RZ, 0x1f, R0 ;  /* 0x0000001fff077819 */ /* 0x000fe20000011400 */
[----:B------:R-:W-:-:S04]  /*7180*/  IMAD.WIDE.U32 R2, R5, c[0x0][0x1c0], R2 ;  /* 0x0000700005027a25 */ /* 0x000fc800078e0002 */
[----:B------:R-:W-:Y:S01]  /*7190*/  IMAD R6, R5, c[0x0][0x1c4], R6 ;  /* 0x0000710005067a24 */ /* 0x000fe200078e0206 */
[----:B------:R-:W-:-:S03]  /*71a0*/  IADD3 R5, -R0, RZ, RZ ;  /* 0x000000ff00057210 */ /* 0x000fc60007ffe1ff */
[----:B------:R-:W-:Y:S02]  /*71b0*/  IMAD.IADD R3, R3, 0x1, R6 ;  /* 0x0000000103037824 */ /* 0x000fe400078e0206 */
[----:B------:R-:W-:Y:S02]  /*71c0*/  IMAD R4, R5, c[0x0][0x2c4], R4 ;  /* 0x0000b10005047a24 */ /* 0x000fe400078e0204 */
[----:B------:R-:W-:Y:S02]  /*71d0*/  IMAD R5, R7, c[0x0][0x1b0], RZ ;  /* 0x00006c0007057a24 */ /* 0x000fe400078e02ff */
[----:B------:R-:W-:-:S04]  /*71e0*/  IMAD.WIDE.U32 R2, R0, c[0x0][0x1b0], R2 ;  /* 0x00006c0000027a25 */ /* 0x000fc800078e0002 */
[----:B------:R-:W-:Y:S01]  /*71f0*/  IMAD R6, R0, c[0x0][0x1b4], R5 ;  /* 0x00006d0000067a24 */ /* 0x000fe200078e0205 */
[----:B------:R-:W-:-:S04]  /*7200*/  SHF.R.S32.HI R5, RZ, 0x1f, R4 ;  /* 0x0000001fff057819 */ /* 0x000fc80000011404 */
[----:B------:R-:W-:Y:S01]  /*7210*/  IADD3 R3, R3, R6, RZ ;  /* 0x0000000603037210 */ /* 0x000fe20007ffe0ff */
[----:B------:R-:W-:-:S04]  /*7220*/  IMAD R0, R5, c[0x0][0x1a8], RZ ;  /* 0x00006a0005007a24 */ /* 0x000fc800078e02ff */
[C---:B------:R-:W-:Y:S02]  /*7230*/  IMAD R0, R4.reuse, c[0x0][0x1ac], R0 ;  /* 0x00006b0004007a24 */ /* 0x040fe400078e0200 */
[----:B------:R-:W-:-:S04]  /*7240*/  IMAD.WIDE.U32 R2, R4, c[0x0][0x1a8], R2 ;  /* 0x00006a0004027a25 */ /* 0x000fc800078e0002 */
[----:B------:R-:W-:Y:S01]  /*7250*/  IMAD.IADD R0, R3, 0x1, R0 ;  /* 0x0000000103007824 */ /* 0x000fe200078e0200 */
[----:B------:R-:W-:-:S04]  /*7260*/  LEA R12, P0, R2, c[0x0][0x160], 0x1 ;  /* 0x00005800020c7a11 */ /* 0x000fc800078008ff */
[----:B------:R-:W-:Y:S01]  /*7270*/  LEA.HI.X R5, R2, c[0x0][0x164], R0, 0x1, P0 ;  /* 0x0000590002057a11 */ /* 0x000fe200000f0c00 */
[----:B------:R-:W-:Y:S01]  /*7280*/  @!P1 IMAD.MOV.U32 R14, RZ, RZ, R235 ;  /* 0x000000ffff0e9224 */ /* 0x000fe200078e00eb */
[----:B------:R-:W-:Y:S05]  /*7290*/  BRA.DIV ~URZ, `(.L_x_757) ;  /* 0x00019b227f007947 */ /* 0x000fea000b800000 */
[----:B------:R1:W2:Y:S02]  /*72a0*/  SHFL.IDX PT, R4, R5, RZ, 0x181f ;  /* 0x00181fff05047589 */ /* 0x0002a400000e0000 */
.L_x_977:
[----:B------:R-:W-:Y:S05]  /*72b0*/  BRA.DIV ~URZ, `(.L_x_758) ;  /* 0x00019b727f007947 */ /* 0x000fea000b800000 */
[----:B------:R3:W4:Y:S02]  /*72c0*/  SHFL.IDX PT, R0, R12, RZ, 0x181f ;  /* 0x00181fff0c007589 */ /* 0x00072400000e0000 */
.L_x_978:
[----:B------:R-:W-:Y:S01]  /*72d0*/  IMAD R64, R210, c[0x0][0x2c4], RZ ;  /* 0x0000b100d2407a24 */ /* 0x000fe200078e02ff */
[----:B------:R-:W-:Y:S01]  /*72e0*/  LOP3.LUT R213, R213, 0xfffffffd, RZ, 0xc0, !PT ;  /* 0xfffffffdd5d57812 */ /* 0x000fe200078ec0ff */
[----:B------:R-:W-:Y:S03]  /*72f0*/  BSSY B0, `(.L_x_759) ;  /* 0x0000013000007945 */ /* 0x000fe60003800000 */
[----:B------:R-:W-:-:S13]  /*7300*/  ISETP.GE.AND P0, PT, R13, R64, PT ;  /* 0x000000400d00720c */ /* 0x000fda0003f06270 */
[----:B------:R-:W-:Y:S01]  /*7310*/  @P0 LOP3.LUT R213, R213, 0x2, RZ, 0xfc, !PT ;  /* 0x00000002d5d50812 */ /* 0x000fe200078efcff */
[----:B------:R-:W-:Y:S05]  /*7320*/  @P0 BRA `(.L_x_760) ;  /* 0x000000f000000947 */ /* 0x000fea0003800000 */
[----:B----4-:R-:W-:-:S04]  /*7330*/  LEA R10, P0, R132, R0, 0x1 ;  /* 0x00000000840a7211 */ /* 0x010fc800078008ff */
[----:B--2---:R-:W-:Y:S02]  /*7340*/  LEA.HI.X R11, R132, R4, R133, 0x1, P0 ;  /* 0x00000004840b7211 */ /* 0x004fe400000f0c85 */
[----:B------:R-:W-:-:S03]  /*7350*/  LEA R8, P0, R201, R0, 0x1 ;  /* 0x00000000c9087211 */ /* 0x000fc600078008ff */
[----:B------:R-:W-:Y:S01]  /*7360*/  @!PT LDS RZ, [RZ] ;  /* 0x00000000fffff984 */ /* 0x000fe20000000800 */
[----:B------:R-:W-:Y:S01]  /*7370*/  @!PT LDS RZ, [RZ] ;  /* 0x00000000fffff984 */ /* 0x000fe20000000800 */
        /* <DEDUP_REMOVED lines=10> */
.L_x_760:
[----:B------:R-:W-:Y:S05]  /*7420*/  BSYNC B0 ;  /* 0x0000000000007941 */ /* 0x000fea0003800000 */
.L_x_759:
[----:B------:R-:W-:Y:S05]  /*7430*/  BRA.DIV ~URZ, `(.L_x_761) ;  /* 0x00019a527f007947 */ /* 0x000fea000b800000 */
[----:B--2---:R2:W1:Y:S04]  /*7440*/  SHFL.IDX PT, R4, R5, 0x1, 0x181f ;  /* 0x00381f0005047f89 */ /* 0x00446800000e0000 */
[----:B----4-:R2:W4:Y:S02]  /*7450*/  SHFL.IDX PT, R0, R12, 0x1, 0x181f ;  /* 0x00381f000c007f89 */ /* 0x01052400000e0000 */
.L_x_979:
[----:B------:R-:W-:Y:S01]  /*7460*/  IADD3 R2, R13, 0x20, RZ ;  /* 0x000000200d027810 */ /* 0x000fe20007ffe0ff */
[----:B------:R-:W-:Y:S01]  /*7470*/  BSSY B0, `(.L_x_762) ;  /* 0x0000014000007945 */ /* 0x000fe20003800000 */
[----:B------:R-:W-:Y:S02]  /*7480*/  LOP3.LUT R213, R213, 0xfffffffb, RZ, 0xc0, !PT ;  /* 0xfffffffbd5d57812 */ /* 0x000fe400078ec0ff */
[----:B------:R-:W-:-:S13]  /*7490*/  ISETP.GE.AND P0, PT, R2, R64, PT ;  /* 0x000000400200720c */ /* 0x000fda0003f06270 */
[----:B------:R-:W-:Y:S01]  /*74a0*/  @P0 LOP3.LUT R213, R213, 0x4, RZ, 0xfc, !PT ;  /* 0x00000004d5d50812 */ /* 0x000fe200078efcff */
[----:B------:R-:W-:Y:S05]  /*74b0*/  @P0 BRA `(.L_x_763) ;  /* 0x000000f000000947 */ /* 0x000fea0003800000 */
[----:B----4-:R-:W-:-:S04]  /*74c0*/  LEA R10, P0, R132, R0, 0x1 ;  /* 0x00000000840a7211 */ /* 0x010fc800078008ff */
[----:B-1----:R-:W-:Y:S02]  /*74d0*/  LEA.HI.X R11, R132, R4, R133, 0x1, P0 ;  /* 0x00000004840b7211 */ /* 0x002fe400000f0c85 */
        /* <DEDUP_REMOVED lines=13> */
.L_x_763:
[----:B------:R-:W-:Y:S05]  /*75b0*/  BSYNC B0 ;  /* 0x0000000000007941 */ /* 0x000fea0003800000 */
.L_x_762:
[----:B------:R-:W-:Y:S05]  /*75c0*/  BRA.DIV ~URZ, `(.L_x_764) ;  /* 0x000199827f007947 */ /* 0x000fea000b800000 */
[----:B-1----:R1:W2:Y:S02]  /*75d0*/  SHFL.IDX PT, R4, R5, 0x2, 0x181f ;  /* 0x00581f0005047f89 */ /* 0x0022a400000e0000 */
.L_x_980:
[----:B------:R-:W-:Y:S05]  /*75e0*/  BRA.DIV ~URZ, `(.L_x_765) ;  /* 0x000199d27f007947 */ /* 0x000fea000b800000 */
[----:B----4-:R4:W1:Y:S02]  /*75f0*/  SHFL.IDX PT, R0, R12, 0x2, 0x181f ;  /* 0x00581f000c007f89 */ /* 0x01086400000e0000 */
.L_x_981:
[----:B------:R-:W-:Y:S01]  /*7600*/  IADD3 R2, R13, 0x40, RZ ;  /* 0x000000400d027810 */ /* 0x000fe20007ffe0ff */
[----:B------:R-:W-:Y:S01]  /*7610*/  BSSY B0, `(.L_x_766) ;  /* 0x0000014000007945 */ /* 0x000fe20003800000 */
[----:B------:R-:W-:Y:S02]  /*7620*/  LOP3.LUT R213, R213, 0xfffffff7, RZ, 0xc0, !PT ;  /* 0xfffffff7d5d57812 */ /* 0x000fe400078ec0ff */
[----:B------:R-:W-:-:S13]  /*7630*/  ISETP.GE.AND P0, PT, R2, R64, PT ;  /* 0x000000400200720c */ /* 0x000fda0003f06270 */
[----:B------:R-:W-:Y:S01]  /*7640*/  @P0 LOP3.LUT R213, R213, 0x8, RZ, 0xfc, !PT ;  /* 0x00000008d5d50812 */ /* 0x000fe200078efcff */
[----:B------:R-:W-:Y:S05]  /*7650*/  @P0 BRA `(.L_x_767) ;  /* 0x000000f000000947 */ /* 0x000fea0003800000 */
[----:B-1----:R-:W-:-:S04]  /*7660*/  LEA R10, P0, R132, R0, 0x1 ;  /* 0x00000000840a7211 */ /* 0x002fc800078008ff */
        /* <DEDUP_REMOVED lines=14> */
.L_x_767:
[----:B------:R-:W-:Y:S05]  /*7750*/  BSYNC B0 ;  /* 0x0000000000007941 */ /* 0x000fea0003800000 */
.L_x_766:
[----:B------:R-:W-:Y:S05]  /*7760*/  BRA.DIV ~URZ, `(.L_x_768) ;  /* 0x000198b27f007947 */ /* 0x000fea000b800000 */
[----:B--2---:R2:W3:Y:S04]  /*7770*/  SHFL.IDX PT, R4, R5, 0x3, 0x181f ;  /* 0x00781f0005047f89 */ /* 0x0044e800000e0000 */
[----:B-1----:R2:W1:Y:S02]  /*7780*/  SHFL.IDX PT, R0, R12, 0x3, 0x181f ;  /* 0x00781f000c007f89 */ /* 0x00246400000e0000 */
.L_x_982:
[----:B------:R-:W-:Y:S01]  /*7790*/  IADD3 R2, R13, 0x60, RZ ;  /* 0x000000600d027810 */ /* 0x000fe20007ffe0ff */
[----:B-----5:R-:W-:-:S03]  /*77a0*/  IMAD.WIDE.U32 R222, R14, c[0x0][0x2b0], RZ ;  /* 0x0000ac000ede7a25 */ /* 0x020fc600078e00ff */
[----:B------:R-:W-:-:S13]  /*77b0*/  ISETP.GE.AND P6, PT, R2, R64, PT ;  /* 0x000000400200720c */ /* 0x000fda0003fc6270 */
        /* <DEDUP_REMOVED lines=10> */
[----:B------:R-:W-:-:S05]  /*7860*/  @!P6 LEA.HI.X R7, R200, R4, R207, 0x1, P0 ;  /* 0x00000004c807e211 */ /* 0x000fca00000f0ccf */
[----:B------:R3:W-:Y:S01]  /*7870*/  @!P6 LDGSTS.E.BYPASS.LTC128B.128 [R219+0x1b080], [R6.64], !P3 ;  /* 0x1b08000006dbefae */ /* 0x0007e2000d901d48 */
[C---:B-1----:R-:W-:Y:S02]  /*7880*/  @!P6 LEA R2, P0, R199.reuse, R0, 0x1 ;  /* 0x00000000c702e211 */ /* 0x042fe400078008ff */
[----:B------:R-:W-:Y:S02]  /*7890*/  SHF.R.S32.HI R0, RZ, 0x1f, R14 ;  /* 0x0000001fff007819 */ /* 0x000fe4000001140e */
[----:B------:R-:W-:-:S03]  /*78a0*/  @!P6 LEA.HI.X R3, R199, R4, R206, 0x1, P0 ;  /* 0x00000004c703e211 */ /* 0x000fc600000f0cce */
[----:B------:R-:W-:Y:S02]  /*78b0*/  IMAD R0, R0, c[0x0][0x2b0], RZ ;  /* 0x0000ac0000007a24 */ /* 0x000fe400078e02ff */
[----:B------:R3:W-:Y:S02]  /*78c0*/  @!P6 LDGSTS.E.BYPASS.LTC128B.128 [R219+0x1f080], [R2.64], !P2 ;  /* 0x1f08000002dbefae */ /* 0x0007e4000d101d48 */
[----:B------:R-:W-:Y:S02]  /*78d0*/  IMAD R0, R14, c[0x0][0x2b4], R0 ;  /* 0x0000ad000e007a24 */ /* 0x000fe400078e0200 */
[----:B------:R-:W0:Y:S01]  /*78e0*/  LDGDEPBAR ;  /* 0x00000000000079af */ /* 0x000e220000000000 */
[----:B------:R-:W-:Y:S01]  /*78f0*/  WARPSYNC 0xffffffff ;  /* 0xffffffff00007948 */ /* 0x000fe20003800000 */
[----:B------:R-:W-:Y:S02]  /*7900*/  IMAD.IADD R225, R223, 0x1, R0 ;  /* 0x00000001dfe17824 */ /* 0x000fe400078e0200 */
[----:B------:R-:W-:Y:S01]  /*7910*/  IMAD.MOV.U32 R123, RZ, RZ, c[0x0][0x2b8] ;  /* 0x0000ae00ff7b7624 */ /* 0x000fe200078e00ff */
[----:B------:R-:W-:Y:S01]  /*7920*/  BAR.SYNC.DEFER_BLOCKING 0x0 ;  /* 0x0000000000007b1d */ /* 0x000fe20000010000 */
[----:B------:R-:W-:Y:S01]  /*7930*/  IMAD.SHL.U32 R109, R122, 0x20, RZ ;  /* 0x000000207a6d7824 */ /* 0x000fe200078e00ff */
[----:B------:R-:W-:Y:S01]  /*7940*/  LOP3.LUT R213, R213, 0xfffffffe, RZ, 0xc0, !PT ;  /* 0xfffffffed5d57812 */ /* 0x000fe200078ec0ff */
[----:B------:R-:W-:Y:S01]  /*7950*/  IMAD.MOV.U32 R197, RZ, RZ, RZ ;  /* 0x000000ffffc57224 */ /* 0x000fe200078e00ff */
[----:B------:R-:W-:Y:S01]  /*7960*/  ISETP.NE.AND P1, PT, R123, 0x1, PT ;  /* 0x000000017b00780c */ /* 0x000fe20003f25270 */
[----:B---3--:R-:W-:-:S05]  /*7970*/  IMAD.IADD R2, R212, 0x1, R109 ;  /* 0x00000001d4027824 */ /* 0x008fca00078e026d */
[C---:B------:R-:W-:Y:S01]  /*7980*/  ISETP.GE.AND P0, PT, R2.reuse, R209, PT ;  /* 0x000000d10200720c */ /* 0x040fe20003f06270 */
[----:B------:R-:W-:-:S03]  /*7990*/  IMAD.IADD R2, R2, 0x1, R226 ;  /* 0x0000000102027824 */ /* 0x000fc600078e02e2 */
[----:B------:R-:W-:Y:S01]  /*79a0*/  ISETP.GT.OR P0, PT, R212, 0x1f, P0 ;  /* 0x0000001fd400780c */ /* 0x000fe20000704670 */
[----:B------:R-:W-:Y:S02]  /*79b0*/  IMAD.MOV.U32 R0, RZ, RZ, R2 ;  /* 0x000000ffff007224 */ /* 0x000fe400078e0002 */
[----:B------:R-:W-:Y:S01]  /*79c0*/  @P1 IMAD.HI.U32 R3, R2, c[0x0][0x2bc], RZ ;  /* 0x0000af0002031a27 */ /* 0x000fe200078e00ff */
[----:B------:R-:W-:-:S04]  /*79d0*/  @P1 LOP3.LUT R213, R213, 0x1, RZ, 0xfc, !PT ;  /* 0x00000001d5d51812 */ /* 0x000fc800078efcff */
[----:B------:R-:W-:-:S05]  /*79e0*/  @P1 SHF.R.U32.HI R0, RZ, c[0x0][0x2c0], R3 ;  /* 0x0000b000ff001a19 */ /* 0x000fca0000011603 */
[----:B------:R-:W-:-:S04]  /*79f0*/  @!P0 IADD3 R3, P1, R0, R222, RZ ;  /* 0x000000de00038210 */ /* 0x000fc80007f3e0ff */
[----:B--2---:R-:W-:Y:S02]  /*7a00*/  @!P0 LEA.HI.X.SX32 R5, R0, R225, 0x1, P1 ;  /* 0x000000e100058211 */ /* 0x004fe400008f0eff */
[----:B------:R-:W-:-:S04]  /*7a10*/  @!P0 LEA R4, P1, R3, c[0x0][0x2a0], 0x2 ;  /* 0x0000a80003048a11 */ /* 0x000fc800078210ff */
[----:B------:R-:W-:-:S05]  /*7a20*/  @!P0 LEA.HI.X R5, R3, c[0x0][0x2a4], R5, 0x2, P1 ;  /* 0x0000a90003058a11 */ /* 0x000fca00008f1405 */
[----:B------:R-:W2:Y:S01]  /*7a30*/  @!P0 LDG.E R197, [R4.64] ;  /* 0x0000000804c58981 */ /* 0x000ea2000c1e1900 */
[----:B------:R-:W-:Y:S01]  /*7a40*/  IMAD.MOV R0, RZ, RZ, -R0 ;  /* 0x000000ffff007224 */ /* 0x000fe200078e0a00 */
[----:B------:R-:W-:Y:S01]  /*7a50*/  ISETP.GT.AND P5, PT, R212, 0x1f, PT ;  /* 0x0000001fd400780c */ /* 0x000fe20003fa4270 */
[----:B------:R-:W-:-:S04]  /*7a60*/  IMAD.WIDE.U32 R220, R218, c[0x0][0x1e8], RZ ;  /* 0x00007a00dadc7a25 */ /* 0x000fc800078e00ff */
[----:B------:R-:W-:Y:S02]  /*7a70*/  IMAD R198, R0, c[0x0][0x2b8], R2 ;  /* 0x0000ae0000c67a24 */ /* 0x000fe400078e0202 */
[----:B------:R-:W-:Y:S02]  /*7a80*/  IMAD R224, R218, c[0x0][0x1ec], R221 ;  /* 0x00007b00dae07a24 */ /* 0x000fe400078e02dd */
[----:B------:R-:W-:Y:S01]  /*7a90*/  IMAD.WIDE.U32 R2, R198, c[0x0][0x1e0], RZ ;  /* 0x00007800c6027a25 */ /* 0x000fe200078e00ff */
[----:B------:R-:W-:-:S03]  /*7aa0*/  SHF.R.S32.HI R120, RZ, 0x1f, R198 ;  /* 0x0000001fff787819 */ /* 0x000fc600000114c6 */
[----:B------:R-:W-:Y:S02]  /*7ab0*/  IMAD.IADD R119, R209, 0x1, -R109 ;  /* 0x00000001d1777824 */ /* 0x000fe400078e0a6d */
        /* <DEDUP_REMOVED lines=17> */
[----:B------:R-:W-:-:S04]  /*7bd0*/  @P0 LEA R8, P1, R201, R0, 0x1 ;  /* 0x00000000c9080211 */ /* 0x000fc800078208ff */
[----:B------:R-:W-:Y:S02]  /*7be0*/  @P0 LEA.HI.X R9, R201, R2, R205, 0x1, P1 ;  /* 0x00000002c9090211 */ /* 0x000fe400008f0ccd */
[----:B------:R-:W-:-:S04]  /*7bf0*/  @P0 LEA R6, P1, R200, R0, 0x1 ;  /* 0x00000000c8060211 */ /* 0x000fc800078208ff */
[----:B------:R-:W-:Y:S02]  /*7c00*/  @P0 LEA.HI.X R7, R200, R2, R207, 0x1, P1 ;  /* 0x00000002c8070211 */ /* 0x000fe400008f0ccf */
[----:B------:R-:W-:-:S13]  /*7c10*/  @P0 ISETP.GE.AND P1, PT, R132, c[0x0][0x1d4], PT ;  /* 0x0000750084000a0c */ /* 0x000fda0003f26270 */
[----:B------:R-:W-:Y:S01]  /*7c20*/  @!PT LDS RZ, [RZ] ;  /* 0x00000000fffff984 */ /* 0x000fe20000000800 */
[----:B------:R1:W-:Y:S02]  /*7c30*/  @P0 LDGSTS.E.BYPASS.LTC128B.128 [R194+0xc080], [R4.64], !P1 ;  /* 0x0c08000004c20fae */ /* 0x0003e4000c901d48 */
[----:B-1----:R-:W-:-:S04]  /*7c40*/  @P0 LEA R4, P1, R199, R0, 0x1 ;  /* 0x00000000c7040211 */ /* 0x002fc800078208ff */
[----:B------:R-:W-:Y:S02]  /*7c50*/  @P0 LEA.HI.X R5, R199, R2, R206, 0x1, P1 ;  /* 0x00000002c7050211 */ /* 0x000fe400008f0cce */
[----:B------:R-:W-:-:S13]  /*7c60*/  @P0 ISETP.GE.AND P1, PT, R137, c[0x0][0x1d4], PT ;  /* 0x0000750089000a0c */ /* 0x000fda0003f26270 */
[----:B------:R1:W-:Y:S01]  /*7c70*/  @P0 LDGSTS.E.BYPASS.LTC128B.128 [R194+0xd080], [R8.64], !P1 ;  /* 0x0d08000008c20fae */ /* 0x0003e2000c901d48 */
[----:B------:R-:W-:-:S13]  /*7c80*/  @P0 ISETP.GE.AND P1, PT, R200, c[0x0][0x1d4], PT ;  /* 0x00007500c8000a0c */ /* 0x000fda0003f26270 */
[----:B------:R1:W-:Y:S01]  /*7c90*/  @P0 LDGSTS.E.BYPASS.LTC128B.128 [R194+0xe080], [R6.64], !P1 ;  /* 0x0e08000006c20fae */ /* 0x0003e2000c901d48 */
[----:B------:R-:W-:-:S13]  /*7ca0*/  @P0 ISETP.GE.AND P1, PT, R199, c[0x0][0x1d4], PT ;  /* 0x00007500c7000a0c */ /* 0x000fda0003f26270 */
[----:B------:R1:W-:Y:S01]  /*7cb0*/  @P0 LDGSTS.E.BYPASS.LTC128B.128 [R194+0xf080], [R4.64], !P1 ;  /* 0x0f08000004c20fae */ /* 0x0003e2000c901d48 */
[----:B------:R-:W-:-:S03]  /*7cc0*/  ISETP.LT.AND P0, PT, RZ, c[0x0][0x27c], PT ;  /* 0x00009f00ff007a0c */ /* 0x000fc60003f01270 */
[----:B------:R-:W0:Y:S10]  /*7cd0*/  LDGDEPBAR ;  /* 0x00000000000079af */ /* 0x000e340000000000 */
[----:B------:R-:W-:Y:S05]  /*7ce0*/  @P0 BRA `(.L_x_769) ;  /* 0x0000002000000947 */ /* 0x000fea0003800000 */
[----:B------:R-:W-:-:S04]  /*7cf0*/  DEPBAR.LE SB0, 0x1 ;  /* 0x000080400000791a */ /* 0x000fc80000000000 */
[----:B------:R-:W-:Y:S05]  /*7d00*/  BRA `(.L_x_770) ;  /* 0x00008e4000007947 */ /* 0x000fea0003800000 */
.L_x_769:
[----:B------:R-:W-:Y:S01]  /*7d10*/  ULDC.U8 UR4, c[0x0][0x298] ;  /* 0x0000a60000047ab9 */ /* 0x000fe20000000000 */
[----:B------:R-:W-:Y:S01]  /*7d20*/  SHF.R.S32.HI R0, RZ, 0x1f, R99 ;  /* 0x0000001fff007819 */ /* 0x000fe20000011463 */
[C---:B-1----:R-:W-:Y:S01]  /*7d30*/  IMAD.WIDE.U32 R4, R99.reuse, c[0x0][0x280], RZ ;  /* 0x0000a00063047a25 */ /* 0x042fe200078e00ff */
[----:B------:R-:W-:Y:S01]  /*7d40*/  ISETP.NE.AND P0, PT, RZ, UR4, PT ;  /* 0x00000004ff007c0c */ /* 0x000fe2000bf05270 */
[----:B------:R-:W-:Y:S02]  /*7d50*/  BSSY B2, `(.L_x_770) ;  /* 0x00008df000027945 */ /* 0x000fe40003800000 */
[C---:B------:R-:W-:Y:S02]  /*7d60*/  IMAD R2, R0.reuse, c[0x0][0x280], RZ ;  /* 0x0000a00000027a24 */ /* 0x040fe400078e02ff */
[----:B------:R-:W-:Y:S02]  /*7d70*/  IMAD R0, R0, c[0x0][0x290], RZ ;  /* 0x0000a40000007a24 */ /* 0x000fe400078e02ff */
[----:B------:R-:W-:-:S02]  /*7d80*/  IMAD R6, R99, c[0x0][0x284], R2 ;  /* 0x0000a10063067a24 */ /* 0x000fc400078e0202 */
[C---:B------:R-:W-:Y:S01]  /*7d90*/  IMAD R7, R99.reuse, c[0x0][0x294], R0 ;  /* 0x0000a50063077a24 */ /* 0x040fe200078e0200 */
[----:B------:R-:W-:Y:S01]  /*7da0*/  LEA R0, R228, R13, 0x5 ;  /* 0x0000000de4007211 */ /* 0x000fe200078e28ff */
[----:B------:R-:W-:Y:S01]  /*7db0*/  IMAD.WIDE.U32 R2, R99, c[0x0][0x290], RZ ;  /* 0x0000a40063027a25 */ /* 0x000fe200078e00ff */
[----:B------:R-:W-:-:S04]  /*7dc0*/  IADD3 R6, R6, R5, RZ ;  /* 0x0000000506067210 */ /* 0x000fc80007ffe0ff */
[----:B------:R-:W-:Y:S01]  /*7dd0*/  IADD3 R7, R7, R3, RZ ;  /* 0x0000000307077210 */ /* 0x000fe20007ffe0ff */
[----:B------:R-:W-:Y:S05]  /*7de0*/  @!P0 BRA `(.L_x_771) ;  /* 0x000045f000008947 */ /* 0x000fea0003800000 */
[----:B------:R1:W5:Y:S01]  /*7df0*/  LDL R106, [R1+0x8] ;  /* 0x00000800016a7983 */ /* 0x0003620000100800 */
[----:B------:R-:W-:-:S03]  /*7e00*/  IMAD.MOV.U32 R8, RZ, RZ, c[0x0][0x2c4] ;  /* 0x0000b100ff087624 */ /* 0x000fc600078e00ff */
[----:B------:R1:W5:Y:S02]  /*7e10*/  LDL R105, [R1+0x4] ;  /* 0x0000040001697983 */ /* 0x0003640000100800 */
[----:B------:R-:W-:Y:S02]  /*7e20*/  ISETP.NE.AND P2, PT, R8, 0x1, PT ;  /* 0x000000010800780c */ /* 0x000fe40003f45270 */
[----:B------:R1:W5:Y:S11]  /*7e30*/  LDL R101, [R1] ;  /* 0x0000000001657983 */ /* 0x0003760000100800 */
[----:B------:R-:W-:-:S05]  /*7e40*/  @P2 IMAD.HI.U32 R3, R0, c[0x0][0x2c8], RZ ;  /* 0x0000b20000032a27 */ /* 0x000fca00078e00ff */
[----:B------:R-:W-:-:S04]  /*7e50*/  @P2 SHF.R.U32.HI R0, RZ, c[0x0][0x2cc], R3 ;  /* 0x0000b300ff002a19 */ /* 0x000fc80000011603 */
[----:B------:R-:W-:Y:S02]  /*7e60*/  SHF.R.S32.HI R3, RZ, 0x1f, R0 ;  /* 0x0000001fff037819 */ /* 0x000fe40000011400 */
[----:B------:R-:W-:-:S03]  /*7e70*/  MOV R5, R6 ;  /* 0x0000000600057202 */ /* 0x000fc60000000f00 */
[----:B------:R-:W-:Y:S02]  /*7e80*/  IMAD R8, R3, c[0x0][0x280], RZ ;  /* 0x0000a00003087a24 */ /* 0x000fe400078e02ff */
[----:B------:R-:W-:-:S04]  /*7e90*/  IMAD.WIDE.U32 R4, R0, c[0x0][0x280], R4 ;  /* 0x0000a00000047a25 */ /* 0x000fc800078e0004 */
[----:B------:R-:W-:Y:S01]  /*7ea0*/  IMAD R6, R0, c[0x0][0x284], R8 ;  /* 0x0000a10000067a24 */ /* 0x000fe200078e0208 */
[----:B------:R-:W-:-:S03]  /*7eb0*/  LEA R36, P0, R4, c[0x0][0x270], 0x1 ;  /* 0x00009c0004247a11 */ /* 0x000fc600078008ff */
[----:B------:R-:W-:-:S05]  /*7ec0*/  IMAD.IADD R6, R5, 0x1, R6 ;  /* 0x0000000105067824 */ /* 0x000fca00078e0206 */
[----:B------:R-:W-:Y:S01]  /*7ed0*/  LEA.HI.X R31, R4, c[0x0][0x274], R6, 0x1, P0 ;  /* 0x00009d00041f7a11 */ /* 0x000fe200000f0c06 */
[----:B------:R-:W-:Y:S01]  /*7ee0*/  IMAD R4, R3, c[0x0][0x290], RZ ;  /* 0x0000a40003047a24 */ /* 0x000fe200078e02ff */
[----:B------:R-:W-:Y:S02]  /*7ef0*/  MOV R3, R7 ;  /* 0x0000000700037202 */ /* 0x000fe40000000f00 */
[----:B------:R-:W-:-:S03]  /*7f00*/  LOP3.LUT P1, RZ, R213, 0x2, RZ, 0xc0, !PT ;  /* 0x00000002d5ff7812 */ /* 0x000fc6000782c0ff */
[----:B------:R-:W-:-:S04]  /*7f10*/  IMAD.WIDE.U32 R2, R0, c[0x0][0x290], R2 ;  /* 0x0000a40000027a25 */ /* 0x000fc800078e0002 */
[----:B------:R-:W-:Y:S01]  /*7f20*/  IMAD R0, R0, c[0x0][0x294], R4 ;  /* 0x0000a50000007a24 */ /* 0x000fe200078e0204 */
[----:B------:R-:W-:-:S03]  /*7f30*/  LEA R30, P0, R2, c[0x0][0x288], 0x1 ;  /* 0x0000a200021e7a11 */ /* 0x000fc600078008ff */
[----:B------:R-:W-:-:S05]  /*7f40*/  IMAD.IADD R0, R3, 0x1, R0 ;  /* 0x0000000103007824 */ /* 0x000fca00078e0200 */
[----:B------:R-:W-:Y:S01]  /*7f50*/  LEA.HI.X R21, R2, c[0x0][0x28c], R0, 0x1, P0 ;  /* 0x0000a30002157a11 */ /* 0x000fe200000f0c00 */
[----:B------:R1:W2:Y:S01]  /*7f60*/  SHFL.IDX PT, R3, R36, RZ, 0x181f ;  /* 0x00181fff24037589 */ /* 0x0002a200000e0000 */
[----:B------:R-:W-:Y:S03]  /*7f70*/  BSSY B0, `(.L_x_772) ;  /* 0x000003a000007945 */ /* 0x000fe60003800000 */
[----:B------:R1:W3:Y:S01]  /*7f80*/  SHFL.IDX PT, R0, R30, RZ, 0x181f ;  /* 0x00181fff1e007589 */ /* 0x0002e200000e0000 */
[----:B------:R-:W-:-:S03]  /*7f90*/  CS2R R54, SRZ ;  /* 0x0000000000367805 */ /* 0x000fc6000001ff00 */
[----:B------:R1:W4:Y:S01]  /*7fa0*/  SHFL.IDX PT, R4, R31, RZ, 0x181f ;  /* 0x00181fff1f047589 */ /* 0x00032200000e0000 */
[----:B------:R-:W-:-:S03]  /*7fb0*/  CS2R R40, SRZ ;  /* 0x0000000000287805 */ /* 0x000fc6000001ff00 */
[----:B------:R1:W1:Y:S01]  /*7fc0*/  SHFL.IDX PT, R2, R21, RZ, 0x181f ;  /* 0x00181fff15027589 */ /* 0x00026200000e0000 */
[----:B------:R-:W-:Y:S01]  /*7fd0*/  CS2R R32, SRZ ;  /* 0x0000000000207805 */ /* 0x000fe2000001ff00 */
[----:B------:R-:W-:Y:S01]  /*7fe0*/  CS2R R26, SRZ ;  /* 0x00000000001a7805 */ /* 0x000fe2000001ff00 */
[----:B------:R-:W-:Y:S01]  /*7ff0*/  CS2R R22, SRZ ;  /* 0x0000000000167805 */ /* 0x000fe2000001ff00 */
[----:B------:R-:W-:Y:S01]  /*8000*/  CS2R R38, SRZ ;  /* 0x0000000000267805 */ /* 0x000fe2000001ff00 */
[----:B------:R-:W-:Y:S01]  /*8010*/  CS2R R34, SRZ ;  /* 0x0000000000227805 */ /* 0x000fe2000001ff00 */
[----:B------:R-:W-:Y:S01]  /*8020*/  CS2R R28, SRZ ;  /* 0x00000000001c7805 */ /* 0x000fe2000001ff00 */
[----:B------:R-:W-:Y:S01]  /*8030*/  CS2R R24, SRZ ;  /* 0x0000000000187805 */ /* 0x000fe2000001ff00 */
[----:B------:R-:W-:Y:S05]  /*8040*/  @P1 BRA `(.L_x_773) ;  /* 0x000002c000001947 */ /* 0x000fea0003800000 */
[----:B------:R-:W-:Y:S01]  /*8050*/  ISETP.GE.AND P3, PT, R138, c[0x0][0x27c], PT ;  /* 0x00009f008a007a0c */ /* 0x000fe20003f66270 */
[----:B------:R-:W-:Y:S01]  /*8060*/  CS2R R22, SRZ ;  /* 0x0000000000167805 */ /* 0x000fe2000001ff00 */
[----:B------:R-:W-:Y:S01]  /*8070*/  ISETP.GE.AND P2, PT, R158, c[0x0][0x27c], PT ;  /* 0x00009f009e007a0c */ /* 0x000fe20003f46270 */
[----:B------:R-:W-:Y:S01]  /*8080*/  CS2R R24, SRZ ;  /* 0x0000000000187805 */ /* 0x000fe2000001ff00 */
[----:B------:R-:W-:-:S09]  /*8090*/  ISETP.GE.AND P1, PT, R156, c[0x0][0x27c], PT ;  /* 0x00009f009c007a0c */ /* 0x000fd20003f26270 */
[C---:B------:R-:W-:Y:S01]  /*80a0*/  @!P3 IMAD.SHL.U32 R6, R138.reuse, 0x2, RZ ;  /* 0x000000028a06b824 */ /* 0x040fe200078e00ff */
[----:B------:R-:W-:-:S04]  /*80b0*/  @!P3 SHF.L.U64.HI R5, R138, 0x1, R139 ;  /* 0x000000018a05b819 */ /* 0x000fc8000001028b */
[----:B--2---:R-:W-:-:S05]  /*80c0*/  @!P3 IADD3 R18, P0, R3, R6, RZ ;  /* 0x000000060312b210 */ /* 0x004fca0007f1e0ff */
[--C-:B----4-:R-:W-:Y:S01]  /*80d0*/  @!P3 IMAD.X R19, R4, 0x1, R5.reuse, P0 ;  /* 0x000000010413b824 */ /* 0x110fe200000e0605 */
[----:B---3--:R-:W-:Y:S02]  /*80e0*/  @!P3 IADD3 R16, P0, R0, R6, RZ ;  /* 0x000000060010b210 */ /* 0x008fe40007f1e0ff */
[----:B-----5:R-:W-:Y:S01]  /*80f0*/  @!P2 SHF.L.U64.HI R6, R158, 0x1, R106 ;  /* 0x000000019e06a819 */ /* 0x020fe2000001026a */
[----:B------:R-:W-:Y:S01]  /*8100*/  CS2R R26, SRZ ;  /* 0x00000000001a7805 */ /* 0x000fe2000001ff00 */
[----:B------:R-:W-:Y:S01]  /*8110*/  CS2R R28, SRZ ;  /* 0x00000000001c7805 */ /* 0x000fe2000001ff00 */
[----:B-1----:R-:W-:Y:S01]  /*8120*/  @!P3 IMAD.X R17, R2, 0x1, R5, P0 ;  /* 0x000000010211b824 */ /* 0x002fe200000e0605 */
[----:B------:R-:W-:Y:S01]  /*8130*/  CS2R R32, SRZ ;  /* 0x0000000000207805 */ /* 0x000fe2000001ff00 */
[----:B------:R-:W-:Y:S01]  /*8140*/  @!P2 IMAD.SHL.U32 R5, R158, 0x2, RZ ;  /* 0x000000029e05a824 */ /* 0x000fe200078e00ff */
[----:B------:R-:W-:Y:S01]  /*8150*/  CS2R R34, SRZ ;  /* 0x0000000000227805 */ /* 0x000fe2000001ff00 */
[----:B------:R-:W-:Y:S01]  /*8160*/  CS2R R40, SRZ ;  /* 0x0000000000287805 */ /* 0x000fe2000001ff00 */
[----:B------:R-:W-:Y:S01]  /*8170*/  CS2R R38, SRZ ;  /* 0x0000000000267805 */ /* 0x000fe2000001ff00 */
[----:B------:R1:W5:Y:S01]  /*8180*/  @!P3 LD.E.64 R22, [R18.64] ;  /* 0x000000081216b980 */ /* 0x000362000c101b00 */
[----:B------:R-:W-:-:S03]  /*8190*/  @!P2 IADD3 R14, P0, R3, R5, RZ ;  /* 0x00000005030ea210 */ /* 0x000fc60007f1e0ff */
[----:B------:R1:W5:Y:S02]  /*81a0*/  @!P3 LD.E.64 R24, [R16.64] ;  /* 0x000000081018b980 */ /* 0x000364000c101b00 */
[----:B------:R-:W-:Y:S01]  /*81b0*/  @!P2 IMAD.X R15, R4, 0x1, R6, P0 ;  /* 0x00000001040fa824 */ /* 0x000fe200000e0606 */
[----:B------:R-:W-:Y:S01]  /*81c0*/  @!P2 IADD3 R12, P0, R0, R5, RZ ;  /* 0x00000005000ca210 */ /* 0x000fe20007f1e0ff */
[----:B------:R-:W-:-:S03]  /*81d0*/  @!P1 IMAD.SHL.U32 R5, R156, 0x2, RZ ;  /* 0x000000029c059824 */ /* 0x000fc600078e00ff */
[----:B------:R1:W5:Y:S01]  /*81e0*/  @!P2 LD.E.64 R26, [R14.64] ;  /* 0x000000080e1aa980 */ /* 0x000362000c101b00 */
[----:B------:R-:W-:Y:S01]  /*81f0*/  @!P2 IMAD.X R13, R2, 0x1, R6, P0 ;  /* 0x00000001020da824 */ /* 0x000fe200000e0606 */
[----:B------:R-:W-:Y:S02]  /*8200*/  @!P1 SHF.L.U64.HI R6, R156, 0x1, R105 ;  /* 0x000000019c069819 */ /* 0x000fe40000010269 */
[-C--:B------:R-:W-:Y:S02]  /*8210*/  @!P1 IADD3 R10, P0, R3, R5.reuse, RZ ;  /* 0x00000005030a9210 */ /* 0x080fe40007f1e0ff */
[----:B------:R1:W5:Y:S03]  /*8220*/  @!P2 LD.E.64 R28, [R12.64] ;  /* 0x000000080c1ca980 */ /* 0x000366000c101b00 */
[----:B------:R-:W-:Y:S01]  /*8230*/  @!P1 IMAD.X R11, R4, 0x1, R6, P0 ;  /* 0x00000001040b9824 */ /* 0x000fe200000e0606 */
[----:B------:R-:W-:-:S04]  /*8240*/  @!P1 IADD3 R8, P0, R0, R5, RZ ;  /* 0x0000000500089210 */ /* 0x000fc80007f1e0ff */
[----:B------:R1:W5:Y:S01]  /*8250*/  @!P1 LD.E.64 R32, [R10.64] ;  /* 0x000000080a209980 */ /* 0x000362000c101b00 */
[----:B------:R-:W-:Y:S01]  /*8260*/  @!P1 IMAD.X R9, R2, 0x1, R6, P0 ;  /* 0x0000000102099824 */ /* 0x000fe200000e0606 */
[----:B------:R-:W-:-:S04]  /*8270*/  ISETP.GE.AND P0, PT, R157, c[0x0][0x27c], PT ;  /* 0x00009f009d007a0c */ /* 0x000fc80003f06270 */
[----:B------:R1:W5:Y:S09]  /*8280*/  @!P1 LD.E.64 R34, [R8.64] ;  /* 0x0000000808229980 */ /* 0x000372000c101b00 */
[C---:B------:R-:W-:Y:S01]  /*8290*/  @!P0 IMAD.SHL.U32 R5, R157.reuse, 0x2, RZ ;  /* 0x000000029d058824 */ /* 0x040fe200078e00ff */
[----:B------:R-:W-:-:S04]  /*82a0*/  @!P0 SHF.L.U64.HI R20, R157, 0x1, R101 ;  /* 0x000000019d148819 */ /* 0x000fc80000010265 */
[----:B------:R-:W-:-:S05]  /*82b0*/  @!P0 IADD3 R6, P4, R3, R5, RZ ;  /* 0x0000000503068210 */ /* 0x000fca0007f9e0ff */
[----:B------:R-:W-:Y:S01]  /*82c0*/  @!P0 IMAD.X R7, R4, 0x1, R20, P4 ;  /* 0x0000000104078824 */ /* 0x000fe200020e0614 */
[----:B------:R-:W-:-:S04]  /*82d0*/  @!P0 IADD3 R4, P4, R0, R5, RZ ;  /* 0x0000000500048210 */ /* 0x000fc80007f9e0ff */
[----:B------:R1:W5:Y:S01]  /*82e0*/  @!P0 LD.E.64 R40, [R6.64] ;  /* 0x0000000806288980 */ /* 0x000362000c101b00 */
[----:B------:R-:W-:-:S05]  /*82f0*/  @!P0 IMAD.X R5, R2, 0x1, R20, P4 ;  /* 0x0000000102058824 */ /* 0x000fca00020e0614 */
[----:B------:R1:W5:Y:S03]  /*8300*/  @!P0 LD.E.64 R38, [R4.64] ;  /* 0x0000000804268980 */ /* 0x000366000c101b00 */
.L_x_773:
[----:B------:R-:W-:Y:S05]  /*8310*/  BSYNC B0 ;  /* 0x0000000000007941 */ /* 0x000fea0003800000 */
.L_x_772:
[----:B---3-5:R-:W-:Y:S01]  /*8320*/  IMAD.MOV.U32 R0, RZ, RZ, R41 ;  /* 0x000000ffff007224 */ /* 0x028fe200078e0029 */
[----:B------:R-:W-:Y:S01]  /*8330*/  LOP3.LUT P0, RZ, R213, 0x4, RZ, 0xc0, !PT ;  /* 0x00000004d5ff7812 */ /* 0x000fe2000780c0ff */
[----:B-1----:R-:W-:Y:S01]  /*8340*/  IMAD.MOV.U32 R2, RZ, RZ, R40 ;  /* 0x000000ffff027224 */ /* 0x002fe200078e0028 */
[----:B------:R-:W-:Y:S01]  /*8350*/  MOV R5, R35 ;  /* 0x0000002300057202 */ /* 0x000fe20000000f00 */
[----:B----4-:R-:W-:Y:S01]  /*8360*/  IMAD.MOV.U32 R4, RZ, RZ, R32 ;  /* 0x000000ffff047224 */ /* 0x010fe200078e0020 */
[----:B------:R-:W-:Y:S01]  /*8370*/  PRMT R88, R88, 0x5410, R0 ;  /* 0x0000541058587816 */ /* 0x000fe20000000000 */
[----:B--2---:R-:W-:Y:S01]  /*8380*/  IMAD.MOV.U32 R3, RZ, RZ, R33 ;  /* 0x000000ffff037224 */ /* 0x004fe200078e0021 */
[----:B------:R-:W-:Y:S01]  /*8390*/  PRMT R87, R87, 0x5410, R2 ;  /* 0x0000541057577816 */ /* 0x000fe20000000002 */
[----:B------:R-:W-:Y:S01]  /*83a0*/  IMAD.MOV.U32 R0, RZ, RZ, R27 ;  /* 0x000000ffff007224 */ /* 0x000fe200078e001b */
[----:B------:R-:W-:Y:S01]  /*83b0*/  MOV R2, R26 ;  /* 0x0000001a00027202 */ /* 0x000fe20000000f00 */
[----:B------:R-:W-:Y:S01]  /*83c0*/  IMAD.MOV.U32 R6, RZ, RZ, R34 ;  /* 0x000000ffff067224 */ /* 0x000fe200078e0022 */
[----:B------:R-:W-:Y:S01]  /*83d0*/  PRMT R84, R4, 0x5410, R3 ;  /* 0x0000541004547816 */ /* 0x000fe20000000003 */
[----:B------:R-:W-:Y:S01]  /*83e0*/  IMAD.MOV.U32 R4, RZ, RZ, R22 ;  /* 0x000000ffff047224 */ /* 0x000fe200078e0016 */
        /* <DEDUP_REMOVED lines=11> */
[----:B------:R1:W2:Y:S01]  /*84a0*/  SHFL.IDX PT, R4, R31, 0x1, 0x181f ;  /* 0x00381f001f047f89 */ /* 0x0002a200000e0000 */
[----:B------:R-:W-:Y:S01]  /*84b0*/  MOV R6, R24 ;  /* 0x0000001800067202 */ /* 0x000fe20000000f00 */
[----:B------:R-:W-:Y:S01]  /*84c0*/  BSSY B0, `(.L_x_774) ;  /* 0x000003a000007945 */ /* 0x000fe20003800000 */
[----:B------:R-:W-:Y:S01]  /*84d0*/  PRMT R81, R8, 0x5410, R7 ;  /* 0x0000541008517816 */ /* 0x000fe20000000007 */
[----:B------:R1:W3:Y:S01]  /*84e0*/  SHFL.IDX PT, R3, R36, 0x1, 0x181f ;  /* 0x00381f0024037f89 */ /* 0x0002e200000e0000 */
[----:B------:R-:W-:Y:S01]  /*84f0*/  PRMT R65, R6, 0x5410, R5 ;  /* 0x0000541006417816 */ /* 0x000fe20000000005 */
[----:B------:R-:W-:Y:S01]  /*8500*/  CS2R R14, SRZ ;  /* 0x00000000000e7805 */ /* 0x000fe2000001ff00 */
[----:B------:R-:W-:Y:S01]  /*8510*/  CS2R R18, SRZ ;  /* 0x0000000000127805 */ /* 0x000fe2000001ff00 */
[----:B------:R1:W4:Y:S01]  /*8520*/  SHFL.IDX PT, R2, R21, 0x1, 0x181f ;  /* 0x00381f0015027f89 */ /* 0x00032200000e0000 */
[----:B------:R-:W-:Y:S01]  /*8530*/  CS2R R44, SRZ ;  /* 0x00000000002c7805 */ /* 0x000fe2000001ff00 */
[----:B------:R-:W-:Y:S01]  /*8540*/  CS2R R48, SRZ ;  /* 0x0000000000307805 */ /* 0x000fe2000001ff00 */
[----:B------:R-:W-:Y:S01]  /*8550*/  CS2R R46, SRZ ;  /* 0x00000000002e7805 */ /* 0x000fe2000001ff00 */
[----:B------:R1:W1:Y:S01]  /*8560*/  SHFL.IDX PT, R0, R30, 0x1, 0x181f ;  /* 0x00381f001e007f89 */ /* 0x00026200000e0000 */
        /* <DEDUP_REMOVED lines=10> */
[----:B---3--:R-:W-:-:S05]  /*8610*/  @!P3 IADD3 R18, P0, R3, R5, RZ ;  /* 0x000000050312b210 */ /* 0x008fca0007f1e0ff */
[----:B--2---:R-:W-:Y:S01]  /*8620*/  @!P3 IMAD.X R19, R4, 0x1, R6, P0 ;  /* 0x000000010413b824 */ /* 0x004fe200000e0606 */
[----:B-1----:R-:W-:Y:S01]  /*8630*/  @!P3 IADD3 R16, P0, R0, R5, RZ ;  /* 0x000000050010b210 */ /* 0x002fe20007f1e0ff */
[----:B------:R-:W-:-:S03]  /*8640*/  @!P2 IMAD.SHL.U32 R5, R158, 0x2, RZ ;  /* 0x000000029e05a824 */ /* 0x000fc600078e00ff */
[----:B------:R1:W5:Y:S01]  /*8650*/  @!P3 LD.E.64 R44, [R18.64] ;  /* 0x00000008122cb980 */ /* 0x000362000c101b00 */
[----:B----4-:R-:W-:Y:S01]  /*8660*/  @!P3 IMAD.X R17, R2, 0x1, R6, P0 ;  /* 0x000000010211b824 */ /* 0x010fe200000e0606 */
[----:B------:R-:W-:Y:S02]  /*8670*/  @!P2 SHF.L.U64.HI R6, R158, 0x1, R106 ;  /* 0x000000019e06a819 */ /* 0x000fe4000001026a */
[-C--:B------:R-:W-:Y:S01]  /*8680*/  @!P2 IADD3 R14, P0, R3, R5.reuse, RZ ;  /* 0x00000005030ea210 */ /* 0x080fe20007f1e0ff */
[----:B------:R-:W-:Y:S01]  /*8690*/  CS2R R46, SRZ ;  /* 0x00000000002e7805 */ /* 0x000fe2000001ff00 */
[----:B------:R2:W5:Y:S03]  /*86a0*/  @!P3 LD.E.64 R42, [R16.64] ;  /* 0x00000008102ab980 */ /* 0x000566000c101b00 */
[----:B------:R-:W-:Y:S01]  /*86b0*/  @!P2 IMAD.X R15, R4, 0x1, R6, P0 ;  /* 0x00000001040fa824 */ /* 0x000fe200000e0606 */
[----:B------:R-:W-:Y:S01]  /*86c0*/  @!P2 IADD3 R12, P0, R0, R5, RZ ;  /* 0x00000005000ca210 */ /* 0x000fe20007f1e0ff */
[----:B------:R-:W-:-:S04]  /*86d0*/  @!P1 IMAD.SHL.U32 R5, R156, 0x2, RZ ;  /* 0x000000029c059824 */ /* 0x000fc800078e00ff */
[----:B------:R-:W-:Y:S01]  /*86e0*/  @!P2 IMAD.X R13, R2, 0x1, R6, P0 ;  /* 0x00000001020da824 */ /* 0x000fe200000e0606 */
[----:B------:R-:W-:Y:S02]  /*86f0*/  @!P1 SHF.L.U64.HI R6, R156, 0x1, R105 ;  /* 0x000000019c069819 */ /* 0x000fe40000010269 */
[----:B------:R-:W-:-:S05]  /*8700*/  @!P1 IADD3 R10, P0, R3, R5, RZ ;  /* 0x00000005030a9210 */ /* 0x000fca0007f1e0ff */
[----:B------:R-:W-:Y:S01]  /*8710*/  @!P1 IMAD.X R11, R4, 0x1, R6, P0 ;  /* 0x00000001040b9824 */ /* 0x000fe200000e0606 */
[----:B------:R-:W-:-:S05]  /*8720*/  @!P1 IADD3 R8, P0, R0, R5, RZ ;  /* 0x0000000500089210 */ /* 0x000fca0007f1e0ff */
[----:B------:R-:W-:Y:S01]  /*8730*/  @!P1 IMAD.X R9, R2, 0x1, R6, P0 ;  /* 0x0000000102099824 */ /* 0x000fe200000e0606 */
[C---:B------:R-:W-:Y:S01]  /*8740*/  ISETP.GE.AND P0, PT, R157.reuse, c[0x0][0x27c], PT ;  /* 0x00009f009d007a0c */ /* 0x040fe20003f06270 */
[----:B-1----:R-:W-:Y:S01]  /*8750*/  CS2R R18, SRZ ;  /* 0x0000000000127805 */ /* 0x002fe2000001ff00 */
[----:B--2---:R-:W-:Y:S01]  /*8760*/  CS2R R16, SRZ ;  /* 0x0000000000107805 */ /* 0x004fe2000001ff00 */
[----:B------:R-:W-:Y:S01]  /*8770*/  CS2R R54, SRZ ;  /* 0x0000000000367805 */ /* 0x000fe2000001ff00 */
[----:B------:R-:W-:Y:S01]  /*8780*/  CS2R R48, SRZ ;  /* 0x0000000000307805 */ /* 0x000fe2000001ff00 */
[----:B------:R1:W5:Y:S04]  /*8790*/  @!P1 LD.E.64 R46, [R8.64] ;  /* 0x00000008082e9980 */ /* 0x000368000c101b00 */
[----:B------:R2:W5:Y:S04]  /*87a0*/  @!P2 LD.E.64 R18, [R14.64] ;  /* 0x000000080e12a980 */ /* 0x000568000c101b00 */
[C---:B------:R-:W-:Y:S01]  /*87b0*/  @!P0 IMAD.SHL.U32 R5, R157.reuse, 0x2, RZ ;  /* 0x000000029d058824 */ /* 0x040fe200078e00ff */
[----:B------:R-:W-:Y:S01]  /*87c0*/  @!P0 SHF.L.U64.HI R20, R157, 0x1, R101 ;  /* 0x000000019d148819 */ /* 0x000fe20000010265 */
[----:B------:R1:W5:Y:S03]  /*87d0*/  @!P2 LD.E.64 R16, [R12.64] ;  /* 0x000000080c10a980 */ /* 0x000366000c101b00 */
[----:B------:R-:W-:-:S05]  /*87e0*/  @!P0 IADD3 R6, P4, R3, R5, RZ ;  /* 0x0000000503068210 */ /* 0x000fca0007f9e0ff */
[----:B------:R-:W-:Y:S01]  /*87f0*/  @!P0 IMAD.X R7, R4, 0x1, R20, P4 ;  /* 0x0000000104078824 */ /* 0x000fe200020e0614 */
[----:B------:R-:W-:-:S04]  /*8800*/  @!P0 IADD3 R4, P4, R0, R5, RZ ;  /* 0x0000000500048210 */ /* 0x000fc80007f9e0ff */
[----:B------:R1:W5:Y:S01]  /*8810*/  @!P0 LD.E.64 R54, [R6.64] ;  /* 0x0000000806368980 */ /* 0x000362000c101b00 */
[----:B------:R-:W-:Y:S01]  /*8820*/  @!P0 IMAD.X R5, R2, 0x1, R20, P4 ;  /* 0x0000000102058824 */ /* 0x000fe200020e0614 */
[----:B--2---:R-:W-:-:S04]  /*8830*/  CS2R R14, SRZ ;  /* 0x00000000000e7805 */ /* 0x004fc8000001ff00 */
[----:B------:R1:W5:Y:S04]  /*8840*/  @!P0 LD.E.64 R48, [R4.64] ;  /* 0x0000000804308980 */ /* 0x000368000c101b00 */
[----:B------:R1:W5:Y:S02]  /*8850*/  @!P1 LD.E.64 R14, [R10.64] ;  /* 0x000000080a0e9980 */ /* 0x000364000c101b00 */
.L_x_775:
[----:B------:R-:W-:Y:S05]  /*8860*/  BSYNC B0 ;  /* 0x0000000000007941 */ /* 0x000fea0003800000 */
.L_x_774:
[----:B-12--5:R-:W-:Y:S01]  /*8870*/  IMAD.MOV.U32 R4, RZ, RZ, R54 ;  /* 0x000000ffff047224 */ /* 0x026fe200078e0036 */
[----:B------:R-:W-:Y:S01]  /*8880*/  LOP3.LUT P0, RZ, R213, 0x8, RZ, 0xc0, !PT ;  /* 0x00000008d5ff7812 */ /* 0x000fe2000780c0ff */
[----:B---3--:R-:W-:Y:S01]  /*8890*/  IMAD.MOV.U32 R3, RZ, RZ, R55 ;  /* 0x000000ffff037224 */ /* 0x008fe200078e0037 */
[----:B------:R-:W-:Y:S01]  /*88a0*/  MOV R6, R17 ;  /* 0x0000001100067202 */ /* 0x000fe20000000f00 */
[----:B----4-:R-:W-:Y:S01]  /*88b0*/  IMAD.MOV.U32 R2, RZ, RZ, R14 ;  /* 0x000000ffff027224 */ /* 0x010fe200078e000e */
        /* <DEDUP_REMOVED lines=22> */
[----:B------:R-:W-:Y:S01]  /*8a20*/  BSSY B0, `(.L_x_776) ;  /* 0x000003d000007945 */ /* 0x000fe20003800000 */
[----:B------:R-:W-:Y:S01]  /*8a30*/  PRMT R89, R7, 0x5410, R6 ;  /* 0x0000541007597816 */ /* 0x000fe20000000006 */
[----:B------:R-:W-:Y:S01]  /*8a40*/  CS2R R78, SRZ ;  /* 0x00000000004e7805 */ /* 0x000fe2000001ff00 */
[----:B------:R1:W3:Y:S01]  /*8a50*/  SHFL.IDX PT, R2, R36, 0x2, 0x181f ;  /* 0x00581f0024027f89 */ /* 0x0002e200000e0000 */
[----:B------:R-:W-:Y:S01]  /*8a60*/  PRMT R85, R5, 0x7610, R85 ;  /* 0x0000761005557816 */ /* 0x000fe20000000055 */
[----:B------:R-:W-:Y:S01]  /*8a70*/  CS2R R68, SRZ ;  /* 0x0000000000447805 */ /* 0x000fe2000001ff00 */
[----:B------:R-:W-:Y:S01]  /*8a80*/  PRMT R86, R4, 0x7610, R86 ;  /* 0x0000761004567816 */ /* 0x000fe20000000056 */
[----:B------:R1:W4:Y:S01]  /*8a90*/  SHFL.IDX PT, R8, R21, 0x2, 0x181f ;  /* 0x00581f0015087f89 */ /* 0x00032200000e0000 */
[----:B------:R-:W-:Y:S01]  /*8aa0*/  CS2R R60, SRZ ;  /* 0x00000000003c7805 */ /* 0x000fe2000001ff00 */
[----:B------:R-:W-:Y:S01]  /*8ab0*/  CS2R R56, SRZ ;  /* 0x0000000000387805 */ /* 0x000fe2000001ff00 */
[----:B------:R-:W-:Y:S01]  /*8ac0*/  CS2R R50, SRZ ;  /* 0x0000000000327805 */ /* 0x000fe2000001ff00 */
[----:B------:R1:W1:Y:S01]  /*8ad0*/  SHFL.IDX PT, R0, R30, 0x2, 0x181f ;  /* 0x00581f001e007f89 */ /* 0x00026200000e0000 */
        /* <DEDUP_REMOVED lines=8> */
[----:B------:R-:W-:-:S10]  /*8b60*/  CS2R R52, SRZ ;  /* 0x0000000000347805 */ /* 0x000fd4000001ff00 */
        /* <DEDUP_REMOVED lines=8> */
[----:B------:R-:W-:-:S04]  /*8bf0*/  ISETP.GE.AND P1, PT, R156, c[0x0][0x27c], PT ;  /* 0x00009f009c007a0c */ /* 0x000fc80003f26270 */
[----:B------:R2:W5:Y:S01]  /*8c00*/  @!P0 LD.E.64 R52, [R4.64] ;  /* 0x0000000804348980 */ /* 0x000562000c101b00 */
[----:B------:R-:W-:Y:S01]  /*8c10*/  CS2R R56, SRZ ;  /* 0x0000000000387805 */ /* 0x000fe2000001ff00 */
[----:B------:R-:W-:Y:S01]  /*8c20*/  CS2R R58, SRZ ;  /* 0x00000000003a7805 */ /* 0x000fe2000001ff00 */
[----:B-1----:R-:W-:Y:S02]  /*8c30*/  @!P2 IADD3 R6, P0, R2, R9, RZ ;  /* 0x000000090206a210 */ /* 0x002fe40007f1e0ff */
[----:B--2---:R-:W-:-:S05]  /*8c40*/  @!P2 SHF.L.U64.HI R5, R158, 0x1, R106 ;  /* 0x000000019e05a819 */ /* 0x004fca000001026a */
[----:B------:R-:W-:Y:S01]  /*8c50*/  @!P2 IMAD.X R7, R3, 0x1, R5, P0 ;  /* 0x000000010307a824 */ /* 0x000fe200000e0605 */
[----:B------:R-:W-:Y:S01]  /*8c60*/  @!P2 IADD3 R4, P0, R0, R9, RZ ;  /* 0x000000090004a210 */ /* 0x000fe20007f1e0ff */
[----:B------:R-:W-:-:S03]  /*8c70*/  @!P1 IMAD.SHL.U32 R9, R156, 0x2, RZ ;  /* 0x000000029c099824 */ /* 0x000fc600078e00ff */
[----:B------:R1:W5:Y:S01]  /*8c80*/  @!P2 LD.E.64 R56, [R6.64] ;  /* 0x000000080638a980 */ /* 0x000362000c101b00 */
[----:B------:R-:W-:-:S05]  /*8c90*/  @!P2 IMAD.X R5, R8, 0x1, R5, P0 ;  /* 0x000000010805a824 */ /* 0x000fca00000e0605 */
[----:B------:R2:W5:Y:S01]  /*8ca0*/  @!P2 LD.E.64 R58, [R4.64] ;  /* 0x00000008043aa980 */ /* 0x000562000c101b00 */
[----:B------:R-:W-:Y:S01]  /*8cb0*/  CS2R R60, SRZ ;  /* 0x00000000003c7805 */ /* 0x000fe2000001ff00 */
[----:B-1----:R-:W-:Y:S02]  /*8cc0*/  @!P1 IADD3 R6, P0, R2, R9, RZ ;  /* 0x0000000902069210 */ /* 0x002fe40007f1e0ff */
[----:B--2---:R-:W-:-:S05]  /*8cd0*/  @!P1 SHF.L.U64.HI R5, R156, 0x1, R105 ;  /* 0x000000019c059819 */ /* 0x004fca0000010269 */
[----:B------:R-:W-:Y:S01]  /*8ce0*/  @!P1 IMAD.X R7, R3, 0x1, R5, P0 ;  /* 0x0000000103079824 */ /* 0x000fe200000e0605 */
[----:B------:R-:W-:Y:S01]  /*8cf0*/  @!P1 IADD3 R4, P0, R0, R9, RZ ;  /* 0x0000000900049210 */ /* 0x000fe20007f1e0ff */
[----:B------:R-:W-:-:S03]  /*8d00*/  CS2R R62, SRZ ;  /* 0x00000000003e7805 */ /* 0x000fc6000001ff00 */
[----:B------:R1:W5:Y:S01]  /*8d10*/  @!P1 LD.E.64 R60, [R6.64] ;  /* 0x00000008063c9980 */ /* 0x000362000c101b00 */
[----:B------:R-:W-:Y:S01]  /*8d20*/  @!P1 IMAD.X R5, R8, 0x1, R5, P0 ;  /* 0x0000000108059824 */ /* 0x000fe200000e0605 */
[----:B------:R-:W-:-:S04]  /*8d30*/  ISETP.GE.AND P0, PT, R157, c[0x0][0x27c], PT ;  /* 0x00009f009d007a0c */ /* 0x000fc80003f06270 */
[----:B------:R2:W5:Y:S01]  /*8d40*/  @!P1 LD.E.64 R62, [R4.64] ;  /* 0x00000008043e9980 */ /* 0x000562000c101b00 */
[----:B------:R-:W-:Y:S01]  /*8d50*/  CS2R R68, SRZ ;  /* 0x0000000000447805 */ /* 0x000fe2000001ff00 */
[----:B------:R-:W-:-:S07]  /*8d60*/  CS2R R66, SRZ ;  /* 0x0000000000427805 */ /* 0x000fce000001ff00 */
[C---:B-1----:R-:W-:Y:S01]  /*8d70*/  @!P0 IMAD.SHL.U32 R6, R157.reuse, 0x2, RZ ;  /* 0x000000029d068824 */ /* 0x042fe200078e00ff */
[----:B------:R-:W-:-:S04]  /*8d80*/  @!P0 SHF.L.U64.HI R7, R157, 0x1, R101 ;  /* 0x000000019d078819 */ /* 0x000fc80000010265 */
[----:B--2---:R-:W-:-:S05]  /*8d90*/  @!P0 IADD3 R4, P1, R2, R6, RZ ;  /* 0x0000000602048210 */ /* 0x004fca0007f3e0ff */
[----:B------:R-:W-:Y:S01]  /*8da0*/  @!P0 IMAD.X R5, R3, 0x1, R7, P1 ;  /* 0x0000000103058824 */ /* 0x000fe200008e0607 */
[----:B------:R-:W-:-:S04]  /*8db0*/  @!P0 IADD3 R2, P1, R0, R6, RZ ;  /* 0x0000000600028210 */ /* 0x000fc80007f3e0ff */
[----:B------:R1:W5:Y:S01]  /*8dc0*/  @!P0 LD.E.64 R68, [R4.64] ;  /* 0x0000000804448980 */ /* 0x000362000c101b00 */
[----:B------:R-:W-:-:S05]  /*8dd0*/  @!P0 IMAD.X R3, R8, 0x1, R7, P1 ;  /* 0x0000000108038824 */ /* 0x000fca00008e0607 */
[----:B------:R1:W5:Y:S03]  /*8de0*/  @!P0 LD.E.64 R66, [R2.64] ;  /* 0x0000000802428980 */ /* 0x000366000c101b00 */
.L_x_777:
[----:B------:R-:W-:Y:S05]  /*8df0*/  BSYNC B0 ;  /* 0x0000000000007941 */ /* 0x000fea0003800000 */
.L_x_776:
[----:B-1-3-5:R-:W-:Y:S01]  /*8e00*/  IMAD.MOV.U32 R2, RZ, RZ, R68 ;  /* 0x000000ffff027224 */ /* 0x02afe200078e0044 */
[----:B------:R-:W1:Y:S01]  /*8e10*/  SHFL.IDX PT, R7, R31, 0x3, 0x181f ;  /* 0x00781f001f077f89 */ /* 0x000e6200000e0000 */
[----:B------:R-:W-:Y:S01]  /*8e20*/  IMAD.MOV.U32 R0, RZ, RZ, R69 ;  /* 0x000000ffff007224 */ /* 0x000fe200078e0045 */
[----:B------:R-:W-:Y:S01]  /*8e30*/  BSSY B0, `(.L_x_778) ;  /* 0x0000050000007945 */ /* 0x000fe20003800000 */
[----:B--2---:R-:W-:Y:S01]  /*8e40*/  IMAD.MOV.U32 R3, RZ, RZ, R58 ;  /* 0x000000ffff037224 */ /* 0x004fe200078e003a */
[----:B------:R2:W3:Y:S01]  /*8e50*/  SHFL.IDX PT, R6, R21, 0x3, 0x181f ;  /* 0x00781f0015067f89 */ /* 0x0004e200000e0000 */
[----:B------:R-:W-:Y:S01]  /*8e60*/  CS2R R74, SRZ ;  /* 0x00000000004a7805 */ /* 0x000fe2000001ff00 */
[----:B------:R-:W-:Y:S01]  /*8e70*/  PRMT R104, R2, 0x5410, R0 ;  /* 0x0000541002687816 */ /* 0x000fe20000000000 */
[----:B------:R-:W-:Y:S01]  /*8e80*/  IMAD.MOV.U32 R2, RZ, RZ, R60 ;  /* 0x000000ffff027224 */ /* 0x000fe200078e003c */
[----:B------:R4:W1:Y:S01]  /*8e90*/  SHFL.IDX PT, R5, R30, 0x3, 0x181f ;  /* 0x00781f001e057f89 */ /* 0x00086200000e0000 */
[----:B------:R-:W-:Y:S01]  /*8ea0*/  IMAD.MOV.U32 R0, RZ, RZ, R61 ;  /* 0x000000ffff007224 */ /* 0x000fe200078e003d */
[----:B------:R-:W-:Y:S01]  /*8eb0*/  CS2R R70, SRZ ;  /* 0x0000000000467805 */ /* 0x000fe2000001ff00 */
[----:B------:R-:W-:Y:S01]  /*8ec0*/  CS2R R76, SRZ ;  /* 0x00000000004c7805 */ /* 0x000fe2000001ff00 */
[----:B------:R-:W-:-:S02]  /*8ed0*/  CS2R R72, SRZ ;  /* 0x0000000000487805 */ /* 0x000fc4000001ff00 */
[----:B------:R-:W-:Y:S01]  /*8ee0*/  PRMT R100, R2, 0x5410, R0 ;  /* 0x0000541002647816 */ /* 0x000fe20000000000 */
[----:B------:R-:W-:Y:S01]  /*8ef0*/  IMAD.MOV.U32 R0, RZ, RZ, R57 ;  /* 0x000000ffff007224 */ /* 0x000fe200078e0039 */
[----:B------:R-:W-:-:S04]  /*8f00*/  MOV R2, R56 ;  /* 0x0000003800027202 */ /* 0x000fc80000000f00 */
[----:B------:R-:W-:Y:S01]  /*8f10*/  PRMT R98, R2, 0x5410, R0 ;  /* 0x0000541002627816 */ /* 0x000fe20000000000 */
[----:B------:R-:W-:Y:S02]  /*8f20*/  IMAD.MOV.U32 R2, RZ, RZ, R50 ;  /* 0x000000ffff027224 */ /* 0x000fe400078e0032 */
[----:B------:R-:W-:-:S03]  /*8f30*/  IMAD.MOV.U32 R0, RZ, RZ, R51 ;  /* 0x000000ffff007224 */ /* 0x000fc600078e0033 */
[----:B------:R-:W-:Y:S01]  /*8f40*/  PRMT R94, R94, 0x5410, R2 ;  /* 0x000054105e5e7816 */ /* 0x000fe20000000002 */
[----:B--2---:R-:W-:Y:S01]  /*8f50*/  CS2R R20, SRZ ;  /* 0x0000000000147805 */ /* 0x004fe2000001ff00 */
[----:B------:R-:W-:Y:S01]  /*8f60*/  PRMT R96, R0, 0x7610, R96 ;  /* 0x0000761000607816 */ /* 0x000fe20000000060 */
[----:B------:R-:W-:Y:S01]  /*8f70*/  IMAD.MOV.U32 R0, RZ, RZ, R67 ;  /* 0x000000ffff007224 */ /* 0x000fe200078e0043 */
[----:B------:R-:W-:Y:S01]  /*8f80*/  MOV R2, R66 ;  /* 0x0000004200027202 */ /* 0x000fe20000000f00 */
[----:B----4-:R-:W-:-:S03]  /*8f90*/  CS2R R30, SRZ ;  /* 0x00000000001e7805 */ /* 0x010fc6000001ff00 */
[----:B------:R-:W-:Y:S01]  /*8fa0*/  PRMT R102, R2, 0x7610, R102 ;  /* 0x0000761002667816 */ /* 0x000fe20000000066 */
[----:B------:R-:W-:Y:S01]  /*8fb0*/  IMAD.MOV.U32 R2, RZ, RZ, R62 ;  /* 0x000000ffff027224 */ /* 0x000fe200078e003e */
[----:B------:R-:W-:Y:S02]  /*8fc0*/  PRMT R103, R0, 0x7610, R103 ;  /* 0x0000761000677816 */ /* 0x000fe40000000067 */
[----:B------:R-:W-:-:S04]  /*8fd0*/  MOV R0, R63 ;  /* 0x0000003f00007202 */ /* 0x000fc80000000f00 */
[----:B------:R-:W-:Y:S01]  /*8fe0*/  PRMT R99, R2, 0x5410, R0 ;  /* 0x0000541002637816 */ /* 0x000fe20000000000 */
[----:B------:R-:W-:Y:S01]  /*8ff0*/  IMAD.MOV.U32 R2, RZ, RZ, R59 ;  /* 0x000000ffff027224 */ /* 0x000fe200078e003b */
[----:B------:R2:W4:Y:S04]  /*9000*/  SHFL.IDX PT, R0, R36, 0x3, 0x181f ;  /* 0x00781f0024007f89 */ /* 0x00052800000e0000 */
[----:B------:R-:W-:Y:S01]  /*9010*/  PRMT R97, R3, 0x5410, R2 ;  /* 0x0000541003617816 */ /* 0x000fe20000000002 */
[----:B------:R-:W-:Y:S01]  /*9020*/  IMAD.MOV.U32 R2, RZ, RZ, R53 ;  /* 0x000000ffff027224 */ /* 0x000fe200078e0035 */
[----:B------:R-:W-:-:S04]  /*9030*/  MOV R3, R52 ;  /* 0x0000003400037202 */ /* 0x000fc80000000f00 */
[----:B------:R-:W-:Y:S01]  /*9040*/  PRMT R93, R3, 0x5410, R2 ;  /* 0x00005410035d7816 */ /* 0x000fe20000000002 */
[----:B--2---:R-:W-:Y:S01]  /*9050*/  CS2R R36, SRZ ;  /* 0x0000000000247805 */ /* 0x004fe2000001ff00 */
[----:B------:R-:W-:Y:S05]  /*9060*/  @P6 BRA `(.L_x_779) ;  /* 0x000002c000006947 */ /* 0x000fea0003800000 */
[----:B-1-34-:R-:W-:Y:S01]  /*9070*/  ISETP.GE.AND P0, PT, R138, c[0x0][0x27c], PT ;  /* 0x00009f008a007a0c */ /* 0x01afe20003f06270 */
[----:B------:R-:W-:Y:S01]  /*9080*/  CS2R R30, SRZ ;  /* 0x00000000001e7805 */ /* 0x000fe2000001ff00 */
[----:B------:R-:W-:-:S11]  /*9090*/  ISETP.GE.AND P2, PT, R158, c[0x0][0x27c], PT ;  /* 0x00009f009e007a0c */ /* 0x000fd60003f46270 */
[C---:B------:R-:W-:Y:S01]  /*90a0*/  @!P0 IMAD.SHL.U32 R4, R138.reuse, 0x2, RZ ;  /* 0x000000028a048824 */ /* 0x040fe200078e00ff */
[----:B------:R-:W-:-:S04]  /*90b0*/  @!P0 SHF.L.U64.HI R8, R138, 0x1, R139 ;  /* 0x000000018a088819 */ /* 0x000fc8000001028b */
[----:B------:R-:W-:-:S05]  /*90c0*/  @!P0 IADD3 R2, P1, R0, R4, RZ ;  /* 0x0000000400028210 */ /* 0x000fca0007f3e0ff */
[----:B------:R-:W-:-:S05]  /*90d0*/  @!P0 IMAD.X R3, R7, 0x1, R8, P1 ;  /* 0x0000000107038824 */ /* 0x000fca00008e0608 */
[----:B------:R1:W5:Y:S01]  /*90e0*/  @!P0 LD.E.64 R30, [R2.64] ;  /* 0x00000008021e8980 */ /* 0x000362000c101b00 */
[----:B------:R-:W-:Y:S01]  /*90f0*/  CS2R R20, SRZ ;  /* 0x0000000000147805 */ /* 0x000fe2000001ff00 */
[----:B------:R-:W-:Y:S01]  /*9100*/  CS2R R70, SRZ ;  /* 0x0000000000467805 */ /* 0x000fe2000001ff00 */
[----:B-1----:R-:W-:Y:S01]  /*9110*/  @!P0 IADD3 R2, P1, R5, R4, RZ ;  /* 0x0000000405028210 */ /* 0x002fe20007f3e0ff */
[----:B------:R-:W-:-:S04]  /*9120*/  @!P2 IMAD.SHL.U32 R4, R158, 0x2, RZ ;  /* 0x000000029e04a824 */ /* 0x000fc800078e00ff */
[----:B------:R-:W-:Y:S01]  /*9130*/  @!P0 IMAD.X R3, R6, 0x1, R8, P1 ;  /* 0x0000000106038824 */ /* 0x000fe200008e0608 */
[----:B------:R-:W-:-:S04]  /*9140*/  @!P2 SHF.L.U64.HI R8, R158, 0x1, R106 ;  /* 0x000000019e08a819 */ /* 0x000fc8000001026a */
[----:B------:R1:W5:Y:S01]  /*9150*/  @!P0 LD.E.64 R20, [R2.64] ;  /* 0x0000000802148980 */ /* 0x000362000c101b00 */
[----:B------:R-:W-:Y:S01]  /*9160*/  ISETP.GE.AND P1, PT, R156, c[0x0][0x27c], PT ;  /* 0x00009f009c007a0c */ /* 0x000fe20003f26270 */
[----:B------:R-:W-:Y:S01]  /*9170*/  CS2R R36, SRZ ;  /* 0x0000000000247805 */ /* 0x000fe2000001ff00 */
[----:B-1----:R-:W-:-:S05]  /*9180*/  @!P2 IADD3 R2, P0, R0, R4, RZ ;  /* 0x000000040002a210 */ /* 0x002fca0007f1e0ff */
[----:B------:R-:W-:-:S05]  /*9190*/  @!P2 IMAD.X R3, R7, 0x1, R8, P0 ;  /* 0x000000010703a824 */ /* 0x000fca00000e0608 */
[----:B------:R1:W5:Y:S01]  /*91a0*/  @!P2 LD.E.64 R70, [R2.64] ;  /* 0x000000080246a980 */ /* 0x000362000c101b00 */
[----:B------:R-:W-:Y:S01]  /*91b0*/  CS2R R74, SRZ ;  /* 0x00000000004a7805 */ /* 0x000fe2000001ff00 */
[----:B-1----:R-:W-:Y:S01]  /*91c0*/  @!P2 IADD3 R2, P0, R5, R4, RZ ;  /* 0x000000040502a210 */ /* 0x002fe20007f1e0ff */
[----:B------:R-:W-:-:S04]  /*91d0*/  @!P1 IMAD.SHL.U32 R4, R156, 0x2, RZ ;  /* 0x000000029c049824 */ /* 0x000fc800078e00ff */
[----:B------:R-:W-:Y:S01]  /*91e0*/  @!P2 IMAD.X R3, R6, 0x1, R8, P0 ;  /* 0x000000010603a824 */ /* 0x000fe200000e0608 */
[----:B------:R-:W-:-:S04]  /*91f0*/  @!P1 SHF.L.U64.HI R8, R156, 0x1, R105 ;  /* 0x000000019c089819 */ /* 0x000fc80000010269 */
[----:B------:R1:W5:Y:S01]  /*9200*/  @!P2 LD.E.64 R36, [R2.64] ;  /* 0x000000080224a980 */ /* 0x000362000c101b00 */
[----:B------:R-:W-:Y:S01]  /*9210*/  CS2R R72, SRZ ;  /* 0x0000000000487805 */ /* 0x000fe2000001ff00 */
[----:B-1----:R-:W-:-:S05]  /*9220*/  @!P1 IADD3 R2, P0, R0, R4, RZ ;  /* 0x0000000400029210 */ /* 0x002fca0007f1e0ff */
[----:B------:R-:W-:Y:S01]  /*9230*/  @!P1 IMAD.X R3, R7, 0x1, R8, P0 ;  /* 0x0000000107039824 */ /* 0x000fe200000e0608 */
[----:B------:R-:W-:-:S04]  /*9240*/  ISETP.GE.AND P0, PT, R157, c[0x0][0x27c], PT ;  /* 0x00009f009d007a0c */ /* 0x000fc80003f06270 */
[----:B------:R1:W5:Y:S01]  /*9250*/  @!P1 LD.E.64 R74, [R2.64] ;  /* 0x00000008024a9980 */ /* 0x000362000c101b00 */
[----:B------:R-:W-:Y:S01]  /*9260*/  CS2R R78, SRZ ;  /* 0x00000000004e7805 */ /* 0x000fe2000001ff00 */
[----:B------:R-:W-:Y:S01]  /*9270*/  CS2R R76, SRZ ;  /* 0x00000000004c7805 */ /* 0x000fe2000001ff00 */
[----:B-1----:R-:W-:-:S05]  /*9280*/  @!P1 IADD3 R2, P2, R5, R4, RZ ;  /* 0x0000000405029210 */ /* 0x002fca0007f5e0ff */
[----:B------:R-:W-:-:S05]  /*9290*/  @!P1 IMAD.X R3, R6, 0x1, R8, P2 ;  /* 0x0000000106039824 */ /* 0x000fca00010e0608 */
[----:B------:R1:W5:Y:S02]  /*92a0*/  @!P1 LD.E.64 R72, [R2.64] ;  /* 0x0000000802489980 */ /* 0x000364000c101b00 */
[----:B-1----:R-:W-:-:S05]  /*92b0*/  @!P0 IMAD.SHL.U32 R2, R157, 0x2, RZ ;  /* 0x000000029d028824 */ /* 0x002fca00078e00ff */
[-C--:B------:R-:W-:Y:S02]  /*92c0*/  @!P0 IADD3 R4, P2, R0, R2.reuse, RZ ;  /* 0x0000000200048210 */ /* 0x080fe40007f5e0ff */
[----:B------:R-:W-:Y:S02]  /*92d0*/  @!P0 IADD3 R2, P1, R5, R2, RZ ;  /* 0x0000000205028210 */ /* 0x000fe40007f3e0ff */
[----:B------:R-:W-:-:S05]  /*92e0*/  @!P0 SHF.L.U64.HI R0, R157, 0x1, R101 ;  /* 0x000000019d008819 */ /* 0x000fca0000010265 */
[--C-:B------:R-:W-:Y:S02]  /*92f0*/  @!P0 IMAD.X R5, R7, 0x1, R0.reuse, P2 ;  /* 0x0000000107058824 */ /* 0x100fe400010e0600 */
[----:B------:R-:W-:-:S03]  /*9300*/  @!P0 IMAD.X R3, R6, 0x1, R0, P1 ;  /* 0x0000000106038824 */ /* 0x000fc600008e0600 */
[----:B------:R1:W5:Y:S04]  /*9310*/  @!P0 LD.E.64 R78, [R4.64] ;  /* 0x00000008044e8980 */ /* 0x000368000c101b00 */
[----:B------:R1:W5:Y:S02]  /*9320*/  @!P0 LD.E.64 R76, [R2.64] ;  /* 0x00000008024c8980 */ /* 0x000364000c101b00 */
.L_x_779:
[----:B-1-34-:R-:W-:Y:S05]  /*9330*/  BSYNC B0 ;  /* 0x0000000000007941 */ /* 0x01afea0003800000 */
.L_x_778:
[----:B-----5:R-:W-:Y:S01]  /*9340*/  IMAD.MOV.U32 R2, RZ, RZ, R78 ;  /* 0x000000ffff027224 */ /* 0x020fe200078e004e */
[----:B------:R-:W-:-:S04]  /*9350*/  DEPBAR.LE SB0, 0x1 ;  /* 0x000080400000791a */ /* 0x000fc80000000000 */
[----:B------:R-:W-:Y:S01]  /*9360*/  IMAD.MOV.U32 R0, RZ, RZ, R79 ;  /* 0x000000ffff007224 */ /* 0x000fe200078e004f */
[----:B------:R-:W-:Y:S04]  /*9370*/  BSSY B1, `(.L_x_780) ;  /* 0x00000d6000017945 */ /* 0x000fe80003800000 */
[----:B------:R-:W-:Y:S01]  /*9380*/  PRMT R111, R2, 0x5410, R0 ;  /* 0x00005410026f7816 */ /* 0x000fe20000000000 */
[----:B------:R-:W-:Y:S02]  /*9390*/  IMAD.MOV.U32 R2, RZ, RZ, R74 ;  /* 0x000000ffff027224 */ /* 0x000fe400078e004a */
[----:B------:R-:W-:-:S05]  /*93a0*/  IMAD.MOV.U32 R0, RZ, RZ, R75 ;  /* 0x000000ffff007224 */ /* 0x000fca00078e004b */
[----:B------:R-:W-:Y:S01]  /*93b0*/  PRMT R108, R2, 0x5410, R0 ;  /* 0x00005410026c7816 */ /* 0x000fe20000000000 */
[----:B------:R-:W-:Y:S01]  /*93c0*/  IMAD.MOV.U32 R2, RZ, RZ, R70 ;  /* 0x000000ffff027224 */ /* 0x000fe200078e0046 */
[----:B------:R-:W-:-:S04]  /*93d0*/  MOV R0, R71 ;  /* 0x0000004700007202 */ /* 0x000fc80000000f00 */
[----:B------:R-:W-:Y:S01]  /*93e0*/  PRMT R106, R2, 0x5410, R0 ;  /* 0x00005410026a7816 */ /* 0x000fe20000000000 */
[----:B------:R-:W-:Y:S02]  /*93f0*/  IMAD.MOV.U32 R2, RZ, RZ, R30 ;  /* 0x000000ffff027224 */ /* 0x000fe400078e001e */
[----:B------:R-:W-:-:S03]  /*9400*/  IMAD.MOV.U32 R0, RZ, RZ, R31 ;  /* 0x000000ffff007224 */ /* 0x000fc600078e001f */
[----:B------:R-:W-:Y:S01]  /*9410*/  PRMT R102, R102, 0x5410, R2 ;  /* 0x0000541066667816 */ /* 0x000fe20000000002 */
[----:B------:R-:W-:Y:S01]  /*9420*/  IMAD.MOV.U32 R2, RZ, RZ, R76 ;  /* 0x000000ffff027224 */ /* 0x000fe200078e004c */
[----:B------:R-:W-:Y:S01]  /*9430*/  PRMT R103, R103, 0x5410, R0 ;  /* 0x0000541067677816 */ /* 0x000fe20000000000 */
[----:B------:R-:W-:-:S05]  /*9440*/  IMAD.MOV.U32 R0, RZ, RZ, R77 ;  /* 0x000000ffff007224 */ /* 0x000fca00078e004d */
[----:B------:R-:W-:Y:S01]  /*9450*/  PRMT R110, R2, 0x5410, R0 ;  /* 0x00005410026e7816 */ /* 0x000fe20000000000 */
[----:B------:R-:W-:Y:S01]  /*9460*/  IMAD.IADD R2, R64, 0x1, -R227 ;  /* 0x0000000140027824 */ /* 0x000fe200078e0ae3 */
[----:B------:R-:W-:-:S04]  /*9470*/  MOV R0, R72 ;  /* 0x0000004800007202 */ /* 0x000fc80000000f00 */
[----:B------:R-:W-:Y:S01]  /*9480*/  PRMT R107, R0, 0x7610, R107 ;  /* 0x00007610006b7816 */ /* 0x000fe2000000006b */
[----:B------:R-:W-:Y:S01]  /*9490*/  IMAD.MOV.U32 R0, RZ, RZ, R73 ;  /* 0x000000ffff007224 */ /* 0x000fe200078e0049 */
[----:B------:R-:W-:-:S04]  /*94a0*/  IMNMX R64, R2, 0x80, PT ;  /* 0x0000008002407817 */ /* 0x000fc80003800200 */
[----:B------:R-:W-:Y:S01]  /*94b0*/  PRMT R107, R107, 0x5410, R0 ;  /* 0x000054106b6b7816 */ /* 0x000fe20000000000 */
[----:B------:R-:W-:Y:S01]  /*94c0*/  IMAD.MOV.U32 R0, RZ, RZ, R36 ;  /* 0x000000ffff007224 */ /* 0x000fe200078e0024 */
[----:B------:R-:W-:Y:S01]  /*94d0*/  BAR.SYNC.DEFER_BLOCKING 0x0 ;  /* 0x0000000000007b1d */ /* 0x000fe20000010000 */
[----:B------:R-:W-:-:S03]  /*94e0*/  ISETP.GE.AND P0, PT, R211, R64, PT ;  /* 0x00000040d300720c */ /* 0x000fc60003f06270 */
[----:B------:R-:W-:Y:S02]  /*94f0*/  PRMT R105, R0, 0x7610, R105 ;  /* 0x0000761000697816 */ /* 0x000fe40000000069 */
[----:B------:R-:W-:-:S04]  /*9500*/  MOV R0, R37 ;  /* 0x0000002500007202 */ /* 0x000fc80000000f00 */
[----:B------:R-:W-:Y:S01]  /*9510*/  PRMT R105, R105, 0x5410, R0 ;  /* 0x0000541069697816 */ /* 0x000fe20000000000 */
[----:B------:R-:W-:-:S05]  /*9520*/  IMAD.MOV.U32 R0, RZ, RZ, R20 ;  /* 0x000000ffff007224 */ /* 0x000fca00078e0014 */
[----:B------:R-:W-:Y:S01]  /*9530*/  PRMT R101, R0, 0x7610, R101 ;  /* 0x0000761000657816 */ /* 0x000fe20000000065 */
[----:B------:R-:W-:-:S05]  /*9540*/  IMAD.MOV.U32 R0, RZ, RZ, R21 ;  /* 0x000000ffff007224 */ /* 0x000fca00078e0015 */
[----:B------:R-:W-:Y:S01]  /*9550*/  PRMT R101, R101, 0x5410, R0 ;  /* 0x0000541065657816 */ /* 0x000fe20000000000 */
[----:B------:R-:W-:Y:S05]  /*9560*/  @P0 BRA `(.L_x_781) ;  /* 0x00000b6000000947 */ /* 0x000fea0003800000 */
[----:B------:R-:W-:Y:S01]  /*9570*/  ISETP.GE.AND P0, PT, R138, c[0x0][0x27c], PT ;  /* 0x00009f008a007a0c */ /* 0x000fe20003f06270 */
[----:B------:R-:W-:-:S12]  /*9580*/  BSSY B0, `(.L_x_782) ;  /* 0x000002c000007945 */ /* 0x000fd80003800000 */
[----:B------:R-:W-:Y:S05]  /*9590*/  @P0 BRA `(.L_x_783) ;  /* 0x000002a000000947 */ /* 0x000fea0003800000 */
[----:B------:R-:W1:Y:S01]  /*95a0*/  LDS.128 R4, [R194+0x10080] ;  /* 0x01008000c2047984 */ /* 0x000e620000000c00 */
[----:B------:R-:W-:Y:S02]  /*95b0*/  SHF.R.U32.HI R0, RZ, 0x10, R25 ;  /* 0x00000010ff007819 */ /* 0x000fe40000011619 */
[----:B------:R-:W-:Y:S02]  /*95c0*/  SHF.R.U32.HI R3, RZ, 0x10, R23 ;  /* 0x00000010ff037819 */ /* 0x000fe40000011617 */
[----:B------:R-:W-:Y:S01]  /*95d0*/  SHF.R.U64 R11, R24, 0x10, R25 ;  /* 0x00000010180b7819 */ /* 0x000fe20000001219 */
[----:B------:R-:W-:Y:S01]  /*95e0*/  HADD2.F32 R8, -RZ, R0.H0_H0 ;  /* 0x20000000ff087230 */ /* 0x000fe20000004100 */
[----:B------:R-:W-:Y:S01]  /*95f0*/  SHF.R.U64 R12, R22, 0x10, R23 ;  /* 0x00000010160c7819 */ /* 0x000fe20000001217 */
[--C-:B-1----:R-:W-:Y:S02]  /*9600*/  HADD2.F32 R0, -RZ, R7.reuse.H1_H1 ;  /* 0x30000007ff007230 */ /* 0x102fe40000004100 */
[----:B------:R-:W-:-:S02]  /*9610*/  HADD2.F32 R2, -RZ, R7.H0_H0 ;  /* 0x20000007ff027230 */ /* 0x000fc40000004100 */
[----:B------:R-:W-:Y:S01]  /*9620*/  HADD2.F32 R7, -RZ, R3.H0_H0 ;  /* 0x20000003ff077230 */ /* 0x000fe20000004100 */
[----:B------:R-:W-:-:S04]  /*9630*/  FMUL.FTZ R3, R0, R8 ;  /* 0x0000000800037220 */ /* 0x000fc80000410000 */
[C---:B------:R-:W-:Y:S02]  /*9640*/  FFMA.FTZ R3, R2.reuse, R7, -R3 ;  /* 0x0000000702037223 */ /* 0x040fe40000010803 */
[----:B------:R-:W-:-:S04]  /*9650*/  FMUL.FTZ R2, R2, R8 ;  /* 0x0000000802027220 */ /* 0x000fc80000410000 */
[----:B------:R-:W-:Y:S01]  /*9660*/  FFMA.FTZ R0, R0, R7, R2 ;  /* 0x0000000700007223 */ /* 0x000fe20000010002 */
[----:B------:R-:W-:-:S04]  /*9670*/  HADD2.F32 R2, -RZ, R80.H0_H0 ;  /* 0x20000050ff027230 */ /* 0x000fc80000004100 */
[----:B------:R-:W-:Y:S01]  /*9680*/  F2FP.PACK_AB R7, R0, R3 ;  /* 0x000000030007723e */ /* 0x000fe200000000ff */
[----:B------:R-:W-:Y:S02]  /*9690*/  HADD2.F32 R0, -RZ, R65.H0_H0 ;  /* 0x20000041ff007230 */ /* 0x000fe40000004100 */
[--C-:B------:R-:W-:Y:S02]  /*96a0*/  HADD2.F32 R3, -RZ, R4.reuse.H1_H1 ;  /* 0x30000004ff037230 */ /* 0x100fe40000004100 */
[----:B------:R-:W-:-:S03]  /*96b0*/  HADD2.F32 R4, -RZ, R4.H0_H0 ;  /* 0x20000004ff047230 */ /* 0x000fc60000004100 */
[CC--:B------:R-:W-:Y:S02]  /*96c0*/  FMUL.FTZ R8, R3.reuse, R0.reuse ;  /* 0x0000000003087220 */ /* 0x0c0fe40000410000 */
[C---:B------:R-:W-:Y:S02]  /*96d0*/  FMUL.FTZ R0, R4.reuse, R0 ;  /* 0x0000000004007220 */ /* 0x040fe40000410000 */
[-C--:B------:R-:W-:Y:S01]  /*96e0*/  FFMA.FTZ R10, R4, R2.reuse, -R8 ;  /* 0x00000002040a7223 */ /* 0x080fe20000010808 */
[--C-:B------:R-:W-:Y:S01]  /*96f0*/  HADD2.F32 R4, -RZ, R6.reuse.H0_H0 ;  /* 0x20000006ff047230 */ /* 0x100fe20000004100 */
[----:B------:R-:W-:Y:S01]  /*9700*/  FFMA.FTZ R9, R3, R2, R0 ;  /* 0x0000000203097223 */ /* 0x000fe20000010000 */
[----:B------:R-:W-:Y:S02]  /*9710*/  HADD2.F32 R0, -RZ, R65.H1_H1 ;  /* 0x30000041ff007230 */ /* 0x000fe40000004100 */
[----:B------:R-:W-:Y:S02]  /*9720*/  HADD2.F32 R3, -RZ, R6.H1_H1 ;  /* 0x30000006ff037230 */ /* 0x000fe40000004100 */
[----:B------:R-:W-:-:S03]  /*9730*/  HADD2.F32 R2, -RZ, R80.H1_H1 ;  /* 0x30000050ff027230 */ /* 0x000fc60000004100 */
[CC--:B------:R-:W-:Y:S02]  /*9740*/  FMUL.FTZ R6, R3.reuse, R0.reuse ;  /* 0x0000000003067220 */ /* 0x0c0fe40000410000 */
[C---:B------:R-:W-:Y:S02]  /*9750*/  FMUL.FTZ R0, R4.reuse, R0 ;  /* 0x0000000004007220 */ /* 0x040fe40000410000 */
[-C--:B------:R-:W-:Y:S01]  /*9760*/  FFMA.FTZ R8, R4, R2.reuse, -R6 ;  /* 0x0000000204087223 */ /* 0x080fe20000010806 */
[----:B------:R-:W-:Y:S01]  /*9770*/  HADD2.F32 R4, -RZ, R11.H0_H0 ;  /* 0x2000000bff047230 */ /* 0x000fe20000004100 */
[----:B------:R-:W-:Y:S01]  /*9780*/  FFMA.FTZ R6, R3, R2, R0 ;  /* 0x0000000203067223 */ /* 0x000fe20000010000 */
[--C-:B------:R-:W-:Y:S02]  /*9790*/  HADD2.F32 R0, -RZ, R5.reuse.H1_H1 ;  /* 0x30000005ff007230 */ /* 0x100fe40000004100 */
[----:B------:R-:W-:Y:S02]  /*97a0*/  HADD2.F32 R2, -RZ, R5.H0_H0 ;  /* 0x20000005ff027230 */ /* 0x000fe40000004100 */
[----:B------:R-:W-:Y:S01]  /*97b0*/  HADD2.F32 R5, -RZ, R12.H0_H0 ;  /* 0x2000000cff057230 */ /* 0x000fe20000004100 */
[----:B------:R-:W-:Y:S01]  /*97c0*/  FMUL.FTZ R3, R0, R4 ;  /* 0x0000000400037220 */ /* 0x000fe20000410000 */
[----:B------:R-:W-:-:S03]  /*97d0*/  F2FP.PACK_AB R6, R6, R8 ;  /* 0x000000080606723e */ /* 0x000fc600000000ff */
[C---:B------:R-:W-:Y:S02]  /*97e0*/  FFMA.FTZ R3, R2.reuse, R5, -R3 ;  /* 0x0000000502037223 */ /* 0x040fe40000010803 */
[----:B------:R-:W-:Y:S01]  /*97f0*/  FMUL.FTZ R2, R2, R4 ;  /* 0x0000000402027220 */ /* 0x000fe20000410000 */
[----:B------:R-:W-:-:S03]  /*9800*/  F2FP.PACK_AB R4, R9, R10 ;  /* 0x0000000a0904723e */ /* 0x000fc600000000ff */
[----:B------:R-:W-:-:S05]  /*9810*/  FFMA.FTZ R2, R0, R5, R2 ;  /* 0x0000000500027223 */ /* 0x000fca0000010002 */
[----:B------:R-:W-:-:S05]  /*9820*/  F2FP.PACK_AB R5, R2, R3 ;  /* 0x000000030205723e */ /* 0x000fca00000000ff */
[----:B------:R1:W-:Y:S02]  /*9830*/  STS.128 [R194+0x10080], R4 ;  /* 0x01008004c2007388 */ /* 0x0003e40000000c00 */
.L_x_783:
[----:B------:R-:W-:Y:S05]  /*9840*/  BSYNC B0 ;  /* 0x0000000000007941 */ /* 0x000fea0003800000 */
.L_x_782:
[----:B------:R-:W-:Y:S01]  /*9850*/  ISETP.GE.AND P0, PT, R158, c[0x0][0x27c], PT ;  /* 0x00009f009e007a0c */ /* 0x000fe20003f06270 */
[----:B------:R-:W-:-:S12]  /*9860*/  BSSY B0, `(.L_x_784) ;  /* 0x000002c000007945 */ /* 0x000fd80003800000 */
[----:B------:R-:W-:Y:S05]  /*9870*/  @P0 BRA `(.L_x_785) ;  /* 0x000002a000000947 */ /* 0x000fea0003800000 */
[----:B-1----:R-:W1:Y:S01]  /*9880*/  LDS.128 R4, [R194+0x14080] ;  /* 0x01408000c2047984 */ /* 0x002e620000000c00 */
        /* <DEDUP_REMOVED lines=41> */
.L_x_785:
[----:B------:R-:W-:Y:S05]  /*9b20*/  BSYNC B0 ;  /* 0x0000000000007941 */ /* 0x000fea0003800000 */
.L_x_784:
        /* <DEDUP_REMOVED lines=45> */
.L_x_787:
[----:B------:R-:W-:Y:S05]  /*9e00*/  BSYNC B0 ;  /* 0x0000000000007941 */ /* 0x000fea0003800000 */
.L_x_786:
[----:B------:R-:W-:-:S13]  /*9e10*/  ISETP.GE.AND P0, PT, R157, c[0x0][0x27c], PT ;  /* 0x00009f009d007a0c */ /* 0x000fda0003f06270 */
[----:B------:R-:W-:Y:S05]  /*9e20*/  @P0 BRA `(.L_x_781) ;  /* 0x000002a000000947 */ /* 0x000fea0003800000 */
[----:B------:R-:W2:Y:S01]  /*9e30*/  LDS.128 R8, [R194+0x1c080] ;  /* 0x01c08000c2087984 */ /* 0x000ea20000000c00 */
[--C-:B------:R-:W-:Y:S02]  /*9e40*/  SHF.R.U32.HI R0, RZ, 0x10, R39.reuse ;  /* 0x00000010ff007819 */ /* 0x100fe40000011627 */
[----:B------:R-:W-:-:S03]  /*9e50*/  SHF.R.U64 R12, R38, 0x10, R39 ;  /* 0x00000010260c7819 */ /* 0x000fc60000001227 */
[----:B-1----:R-:W-:Y:S01]  /*9e60*/  HADD2.F32 R4, -RZ, R0.H0_H0 ;  /* 0x20000000ff047230 */ /* 0x002fe20000004100 */
[----:B------:R-:W-:-:S05]  /*9e70*/  SHF.R.U32.HI R0, RZ, 0x10, R41 ;  /* 0x00000010ff007819 */ /* 0x000fca0000011629 */
[----:B------:R-:W-:Y:S02]  /*9e80*/  HADD2.F32 R0, -RZ, R0.H0_H0 ;  /* 0x20000000ff007230 */ /* 0x000fe40000004100 */
[--C-:B--2---:R-:W-:Y:S02]  /*9e90*/  HADD2.F32 R2, -RZ, R11.reuse.H1_H1 ;  /* 0x3000000bff027230 */ /* 0x104fe40000004100 */
[----:B------:R-:W-:-:S03]  /*9ea0*/  HADD2.F32 R3, -RZ, R11.H0_H0 ;  /* 0x2000000bff037230 */ /* 0x000fc60000004100 */
[CC--:B------:R-:W-:Y:S02]  /*9eb0*/  FMUL.FTZ R5, R2.reuse, R4.reuse ;  /* 0x0000000402057220 */ /* 0x0c0fe40000410000 */
[C---:B------:R-:W-:Y:S02]  /*9ec0*/  FMUL.FTZ R4, R3.reuse, R4 ;  /* 0x0000000403047220 */ /* 0x040fe40000410000 */
[-C--:B------:R-:W-:Y:S01]  /*9ed0*/  FFMA.FTZ R13, R3, R0.reuse, -R5 ;  /* 0x00000000030d7223 */ /* 0x080fe20000010805 */
[--C-:B------:R-:W-:Y:S01]  /*9ee0*/  HADD2.F32 R3, -RZ, R8.reuse.H1_H1 ;  /* 0x30000008ff037230 */ /* 0x100fe20000004100 */
[----:B------:R-:W-:Y:S01]  /*9ef0*/  FFMA.FTZ R7, R2, R0, R4 ;  /* 0x0000000002077223 */ /* 0x000fe20000010004 */
[----:B------:R-:W-:Y:S02]  /*9f00*/  HADD2.F32 R0, -RZ, R85.H1_H1 ;  /* 0x30000055ff007230 */ /* 0x000fe40000004100 */
[----:B------:R-:W-:Y:S02]  /*9f10*/  HADD2.F32 R4, -RZ, R8.H0_H0 ;  /* 0x20000008ff047230 */ /* 0x000fe40000004100 */
[----:B------:R-:W-:Y:S01]  /*9f20*/  HADD2.F32 R2, -RZ, R87.H1_H1 ;  /* 0x30000057ff027230 */ /* 0x000fe20000004100 */
[-C--:B------:R-:W-:Y:S01]  /*9f30*/  FMUL.FTZ R5, R3, R0.reuse ;  /* 0x0000000003057220 */ /* 0x080fe20000410000 */
[----:B------:R-:W-:Y:S01]  /*9f40*/  F2FP.PACK_AB R7, R7, R13 ;  /* 0x0000000d0707723e */ /* 0x000fe200000000ff */
[----:B------:R-:W-:-:S02]  /*9f50*/  FMUL.FTZ R0, R4, R0 ;  /* 0x0000000004007220 */ /* 0x000fc40000410000 */
[-C--:B------:R-:W-:Y:S01]  /*9f60*/  FFMA.FTZ R11, R4, R2.reuse, -R5 ;  /* 0x00000002040b7223 */ /* 0x080fe20000010805 */
[--C-:B------:R-:W-:Y:S01]  /*9f70*/  HADD2.F32 R4, -RZ, R10.reuse.H0_H0 ;  /* 0x2000000aff047230 */ /* 0x100fe20000004100 */
[----:B------:R-:W-:Y:S01]  /*9f80*/  FFMA.FTZ R8, R3, R2, R0 ;  /* 0x0000000203087223 */ /* 0x000fe20000010000 */
[----:B------:R-:W-:Y:S02]  /*9f90*/  HADD2.F32 R3, -RZ, R10.H1_H1 ;  /* 0x3000000aff037230 */ /* 0x000fe40000004100 */
[----:B------:R-:W-:Y:S02]  /*9fa0*/  HADD2.F32 R0, -RZ, R87.H0_H0 ;  /* 0x20000057ff007230 */ /* 0x000fe40000004100 */
[----:B------:R-:W-:Y:S02]  /*9fb0*/  HADD2.F32 R2, -RZ, R88.H1_H1 ;  /* 0x30000058ff027230 */ /* 0x000fe40000004100 */
[----:B------:R-:W-:Y:S01]  /*9fc0*/  HADD2.F32 R10, -RZ, R12.H0_H0 ;  /* 0x2000000cff0a7230 */ /* 0x000fe20000004100 */
[----:B------:R-:W-:-:S02]  /*9fd0*/  FMUL.FTZ R5, R3, R0 ;  /* 0x0000000003057220 */ /* 0x000fc40000410000 */
[C---:B------:R-:W-:Y:S02]  /*9fe0*/  FMUL.FTZ R0, R4.reuse, R0 ;  /* 0x0000000004007220 */ /* 0x040fe40000410000 */
[-C--:B------:R-:W-:Y:S02]  /*9ff0*/  FFMA.FTZ R5, R4, R2.reuse, -R5 ;  /* 0x0000000204057223 */ /* 0x080fe40000010805 */
[----:B------:R-:W-:Y:S01]  /*a000*/  FFMA.FTZ R6, R3, R2, R0 ;  /* 0x0000000203067223 */ /* 0x000fe20000010000 */
[----:B------:R-:W-:Y:S01]  /*a010*/  SHF.R.U64 R3, R40, 0x10, R41 ;  /* 0x0000001028037819 */ /* 0x000fe20000001229 */
[--C-:B------:R-:W-:Y:S02]  /*a020*/  HADD2.F32 R0, -RZ, R9.reuse.H1_H1 ;  /* 0x30000009ff007230 */ /* 0x100fe40000004100 */
[----:B------:R-:W-:Y:S01]  /*a030*/  HADD2.F32 R2, -RZ, R9.H0_H0 ;  /* 0x20000009ff027230 */ /* 0x000fe20000004100 */
[----:B------:R-:W-:Y:S01]  /*a040*/  F2FP.PACK_AB R6, R6, R5 ;  /* 0x000000050606723e */ /* 0x000fe200000000ff */
[----:B------:R-:W-:Y:S01]  /*a050*/  HADD2.F32 R9, -RZ, R3.H0_H0 ;  /* 0x20000003ff097230 */ /* 0x000fe20000004100 */
[----:B------:R-:W-:-:S02]  /*a060*/  FMUL.FTZ R4, R0, R10 ;  /* 0x0000000a00047220 */ /* 0x000fc40000410000 */
[C---:B------:R-:W-:Y:S02]  /*a070*/  FMUL.FTZ R3, R2.reuse, R10 ;  /* 0x0000000a02037220 */ /* 0x040fe40000410000 */
[----:B------:R-:W-:Y:S01]  /*a080*/  FFMA.FTZ R2, R2, R9, -R4 ;  /* 0x0000000902027223 */ /* 0x000fe20000010804 */
[----:B------:R-:W-:Y:S01]  /*a090*/  F2FP.PACK_AB R4, R8, R11 ;  /* 0x0000000b0804723e */ /* 0x000fe200000000ff */
[----:B------:R-:W-:-:S05]  /*a0a0*/  FFMA.FTZ R3, R0, R9, R3 ;  /* 0x0000000900037223 */ /* 0x000fca0000010003 */
[----:B------:R-:W-:-:S05]  /*a0b0*/  F2FP.PACK_AB R5, R3, R2 ;  /* 0x000000020305723e */ /* 0x000fca00000000ff */
[----:B------:R1:W-:Y:S02]  /*a0c0*/  STS.128 [R194+0x1c080], R4 ;  /* 0x01c08004c2007388 */ /* 0x0003e40000000c00 */
.L_x_781:
[----:B------:R-:W-:Y:S05]  /*a0d0*/  BSYNC B1 ;  /* 0x0000000000017941 */ /* 0x000fea0003800000 */
.L_x_780:
[----:B------:R-:W-:Y:S01]  /*a0e0*/  IADD3 R0, R211, 0x20, RZ ;  /* 0x00000020d3007810 */ /* 0x000fe20007ffe0ff */
[----:B------:R-:W-:Y:S03]  /*a0f0*/  BSSY B1, `(.L_x_788) ;  /* 0x00000b9000017945 */ /* 0x000fe60003800000 */
[----:B------:R-:W-:-:S13]  /*a100*/  ISETP.GE.AND P0, PT, R0, R64, PT ;  /* 0x000000400000720c */ /* 0x000fda0003f06270 */
[----:B------:R-:W-:Y:S05]  /*a110*/  @P0 BRA `(.L_x_789) ;  /* 0x00000b6000000947 */ /* 0x000fea0003800000 */
[----:B------:R-:W-:Y:S01]  /*a120*/  ISETP.GE.AND P0, PT, R138, c[0x0][0x27c], PT ;  /* 0x00009f008a007a0c */ /* 0x000fe20003f06270 */
[----:B------:R-:W-:-:S12]  /*a130*/  BSSY B0, `(.L_x_790) ;  /* 0x000002c000007945 */ /* 0x000fd80003800000 */
[----:B------:R-:W-:Y:S05]  /*a140*/  @P0 BRA `(.L_x_791) ;  /* 0x000002a000000947 */ /* 0x000fea0003800000 */
[----:B------:R-:W2:Y:S01]  /*a150*/  LDS.128 R8, [R194+0x11080] ;  /* 0x01108000c2087984 */ /* 0x000ea20000000c00 */
[----:B------:R-:W-:Y:S02]  /*a160*/  SHF.R.U32.HI R0, RZ, 0x10, R43 ;  /* 0x00000010ff007819 */ /* 0x000fe4000001162b */
[----:B------:R-:W-:Y:S02]  /*a170*/  SHF.R.U32.HI R2, RZ, 0x10, R45 ;  /* 0x00000010ff027819 */ /* 0x000fe4000001162d */
[----:B-1----:R-:W-:Y:S01]  /*a180*/  SHF.R.U64 R6, R42, 0x10, R43 ;  /* 0x000000102a067819 */ /* 0x002fe2000000122b */
[----:B------:R-:W-:Y:S02]  /*a190*/  HADD2.F32 R0, -RZ, R0.H0_H0 ;  /* 0x20000000ff007230 */ /* 0x000fe40000004100 */
[----:B------:R-:W-:Y:S02]  /*a1a0*/  HADD2.F32 R2, -RZ, R2.H0_H0 ;  /* 0x20000002ff027230 */ /* 0x000fe40000004100 */
[----:B------:R-:W-:-:S02]  /*a1b0*/  HADD2.F32 R6, -RZ, R6.H0_H0 ;  /* 0x20000006ff067230 */ /* 0x000fc40000004100 */
[--C-:B--2---:R-:W-:Y:S02]  /*a1c0*/  HADD2.F32 R3, -RZ, R11.reuse.H1_H1 ;  /* 0x3000000bff037230 */ /* 0x104fe40000004100 */
[----:B------:R-:W-:-:S03]  /*a1d0*/  HADD2.F32 R4, -RZ, R11.H0_H0 ;  /* 0x2000000bff047230 */ /* 0x000fc60000004100 */
[CC--:B------:R-:W-:Y:S02]  /*a1e0*/  FMUL.FTZ R5, R3.reuse, R0.reuse ;  /* 0x0000000003057220 */ /* 0x0c0fe40000410000 */
[C---:B------:R-:W-:Y:S02]  /*a1f0*/  FMUL.FTZ R0, R4.reuse, R0 ;  /* 0x0000000004007220 */ /* 0x040fe40000410000 */
[-C--:B------:R-:W-:Y:S01]  /*a200*/  FFMA.FTZ R13, R4, R2.reuse, -R5 ;  /* 0x00000002040d7223 */ /* 0x080fe20000010805 */
[--C-:B------:R-:W-:Y:S01]  /*a210*/  HADD2.F32 R4, -RZ, R8.reuse.H0_H0 ;  /* 0x20000008ff047230 */ /* 0x100fe20000004100 */
[----:B------:R-:W-:Y:S01]  /*a220*/  FFMA.FTZ R7, R3, R2, R0 ;  /* 0x0000000203077223 */ /* 0x000fe20000010000 */
[----:B------:R-:W-:Y:S02]  /*a230*/  HADD2.F32 R3, -RZ, R8.H1_H1 ;  /* 0x30000008ff037230 */ /* 0x000fe40000004100 */
[----:B------:R-:W-:Y:S02]  /*a240*/  HADD2.F32 R0, -RZ, R85.H0_H0 ;  /* 0x20000055ff007230 */ /* 0x000fe40000004100 */
[----:B------:R-:W-:Y:S01]  /*a250*/  HADD2.F32 R2, -RZ, R86.H1_H1 ;  /* 0x30000056ff027230 */ /* 0x000fe20000004100 */
[----:B------:R-:W-:-:S02]  /*a260*/  F2FP.PACK_AB R7, R7, R13 ;  /* 0x0000000d0707723e */ /* 0x000fc400000000ff */
[CC--:B------:R-:W-:Y:S02]  /*a270*/  FMUL.FTZ R5, R3.reuse, R0.reuse ;  /* 0x0000000003057220 */ /* 0x0c0fe40000410000 */
[C---:B------:R-:W-:Y:S02]  /*a280*/  FMUL.FTZ R0, R4.reuse, R0 ;  /* 0x0000000004007220 */ /* 0x040fe40000410000 */
[-C--:B------:R-:W-:Y:S01]  /*a290*/  FFMA.FTZ R12, R4, R2.reuse, -R5 ;  /* 0x00000002040c7223 */ /* 0x080fe20000010805 */
[--C-:B------:R-:W-:Y:S01]  /*a2a0*/  HADD2.F32 R4, -RZ, R10.reuse.H0_H0 ;  /* 0x2000000aff047230 */ /* 0x100fe20000004100 */
[----:B------:R-:W-:Y:S01]  /*a2b0*/  FFMA.FTZ R11, R3, R2, R0 ;  /* 0x00000002030b7223 */ /* 0x000fe20000010000 */
[----:B------:R-:W-:Y:S02]  /*a2c0*/  HADD2.F32 R3, -RZ, R10.H1_H1 ;  /* 0x3000000aff037230 */ /* 0x000fe40000004100 */
[----:B------:R-:W-:Y:S02]  /*a2d0*/  HADD2.F32 R0, -RZ, R86.H0_H0 ;  /* 0x20000056ff007230 */ /* 0x000fe40000004100 */
[----:B------:R-:W-:-:S03]  /*a2e0*/  HADD2.F32 R2, -RZ, R88.H0_H0 ;  /* 0x20000058ff027230 */ /* 0x000fc60000004100 */
[CC--:B------:R-:W-:Y:S02]  /*a2f0*/  FMUL.FTZ R5, R3.reuse, R0.reuse ;  /* 0x0000000003057220 */ /* 0x0c0fe40000410000 */
[C---:B------:R-:W-:Y:S02]  /*a300*/  FMUL.FTZ R0, R4.reuse, R0 ;  /* 0x0000000004007220 */ /* 0x040fe40000410000 */
[-C--:B------:R-:W-:Y:S02]  /*a310*/  FFMA.FTZ R8, R4, R2.reuse, -R5 ;  /* 0x0000000204087223 */ /* 0x080fe40000010805 */
[----:B------:R-:W-:Y:S01]  /*a320*/  FFMA.FTZ R5, R3, R2, R0 ;  /* 0x0000000203057223 */ /* 0x000fe20000010000 */
[----:B------:R-:W-:Y:S01]  /*a330*/  SHF.R.U64 R3, R44, 0x10, R45 ;  /* 0x000000102c037819 */ /* 0x000fe2000000122d */
[--C-:B------:R-:W-:Y:S02]  /*a340*/  HADD2.F32 R0, -RZ, R9.reuse.H1_H1 ;  /* 0x30000009ff007230 */ /* 0x100fe40000004100 */
[----:B------:R-:W-:-:S02]  /*a350*/  HADD2.F32 R2, -RZ, R9.H0_H0 ;  /* 0x20000009ff027230 */ /* 0x000fc40000004100 */
[----:B------:R-:W-:Y:S01]  /*a360*/  HADD2.F32 R9, -RZ, R3.H0_H0 ;  /* 0x20000003ff097230 */ /* 0x000fe20000004100 */
[-C--:B------:R-:W-:Y:S02]  /*a370*/  FMUL.FTZ R4, R0, R6.reuse ;  /* 0x0000000600047220 */ /* 0x080fe40000410000 */
[C---:B------:R-:W-:Y:S01]  /*a380*/  FMUL.FTZ R3, R2.reuse, R6 ;  /* 0x0000000602037220 */ /* 0x040fe20000410000 */
[----:B------:R-:W-:Y:S01]  /*a390*/  F2FP.PACK_AB R6, R5, R8 ;  /* 0x000000080506723e */ /* 0x000fe200000000ff */
[-C--:B------:R-:W-:Y:S01]  /*a3a0*/  FFMA.FTZ R2, R2, R9.reuse, -R4 ;  /* 0x0000000902027223 */ /* 0x080fe20000010804 */
[----:B------:R-:W-:Y:S01]  /*a3b0*/  F2FP.PACK_AB R4, R11, R12 ;  /* 0x0000000c0b04723e */ /* 0x000fe200000000ff */
[----:B------:R-:W-:-:S05]  /*a3c0*/  FFMA.FTZ R3, R0, R9, R3 ;  /* 0x0000000900037223 */ /* 0x000fca0000010003 */
[----:B------:R-:W-:-:S05]  /*a3d0*/  F2FP.PACK_AB R5, R3, R2 ;  /* 0x000000020305723e */ /* 0x000fca00000000ff */
[----:B------:R1:W-:Y:S02]  /*a3e0*/  STS.128 [R194+0x11080], R4 ;  /* 0x01108004c2007388 */ /* 0x0003e40000000c00 */
.L_x_791:
[----:B------:R-:W-:Y:S05]  /*a3f0*/  BSYNC B0 ;  /* 0x0000000000007941 */ /* 0x000fea0003800000 */
.L_x_790:
        /* <DEDUP_REMOVED lines=19> */
[----:B------:R-:W-:Y:S01]  /*a530*/  HADD2.F32 R2, -RZ, R90.H0_H0 ;  /* 0x2000005aff027230 */ /* 0x000fe20000004100 */
[----:B------:R-:W-:-:S02]  /*a540*/  F2FP.PACK_AB R7, R7, R13 ;  /* 0x0000000d0707723e */ /* 0x000fc400000000ff */
        /* <DEDUP_REMOVED lines=24> */
.L_x_793:
[----:B------:R-:W-:Y:S05]  /*a6d0*/  BSYNC B0 ;  /* 0x0000000000007941 */ /* 0x000fea0003800000 */
.L_x_792:
[----:B------:R-:W-:Y:S01]  /*a6e0*/  ISETP.GE.AND P0, PT, R156, c[0x0][0x27c], PT ;  /* 0x00009f009c007a0c */ /* 0x000fe20003f06270 */
[----:B------:R-:W-:-:S12]  /*a6f0*/  BSSY B0, `(.L_x_794) ;  /* 0x000002c000007945 */ /* 0x000fd80003800000 */
[----:B------:R-:W-:Y:S05]  /*a700*/  @P0 BRA `(.L_x_795) ;  /* 0x000002a000000947 */ /* 0x000fea0003800000 */
[----:B------:R-:W2:Y:S01]  /*a710*/  LDS.128 R8, [R194+0x19080] ;  /* 0x01908000c2087984 */ /* 0x000ea20000000c00 */
[----:B------:R-:W-:Y:S01]  /*a720*/  SHF.R.U32.HI R0, RZ, 0x10, R47 ;  /* 0x00000010ff007819 */ /* 0x000fe2000001162f */
[----:B-1----:R-:W-:Y:S01]  /*a730*/  HADD2.F32 R6, -RZ, R92.H0_H0 ;  /* 0x2000005cff067230 */ /* 0x002fe20000004100 */
[--C-:B------:R-:W-:Y:S02]  /*a740*/  SHF.R.U32.HI R2, RZ, 0x10, R15.reuse ;  /* 0x00000010ff027819 */ /* 0x100fe4000001160f */
[----:B------:R-:W-:Y:S01]  /*a750*/  SHF.R.U64 R13, R14, 0x10, R15 ;  /* 0x000000100e0d7819 */ /* 0x000fe2000000120f */
[----:B------:R-:W-:Y:S01]  /*a760*/  HADD2.F32 R0, -RZ, R0.H0_H0 ;  /* 0x20000000ff007230 */ /* 0x000fe20000004100 */
[----:B------:R-:W-:Y:S01]  /*a770*/  SHF.R.U64 R12, R46, 0x10, R47 ;  /* 0x000000102e0c7819 */ /* 0x000fe2000000122f */
[----:B------:R-:W-:Y:S02]  /*a780*/  HADD2.F32 R2, -RZ, R2.H0_H0 ;  /* 0x20000002ff027230 */ /* 0x000fe40000004100 */
[----:B------:R-:W-:-:S02]  /*a790*/  HADD2.F32 R13, -RZ, R13.H0_H0 ;  /* 0x2000000dff0d7230 */ /* 0x000fc40000004100 */
[--C-:B--2---:R-:W-:Y:S02]  /*a7a0*/  HADD2.F32 R3, -RZ, R11.reuse.H1_H1 ;  /* 0x3000000bff037230 */ /* 0x104fe40000004100 */
[----:B------:R-:W-:Y:S02]  /*a7b0*/  HADD2.F32 R4, -RZ, R11.H0_H0 ;  /* 0x2000000bff047230 */ /* 0x000fe40000004100 */
[----:B------:R-:W-:Y:S01]  /*a7c0*/  HADD2.F32 R11, -RZ, R8.H1_H1 ;  /* 0x30000008ff0b7230 */ /* 0x000fe20000004100 */
[CC--:B------:R-:W-:Y:S01]  /*a7d0*/  FMUL.FTZ R5, R3.reuse, R0.reuse ;  /* 0x0000000003057220 */ /* 0x0c0fe20000410000 */
[--C-:B------:R-:W-:Y:S01]  /*a7e0*/  HADD2.F32 R7, -RZ, R10.reuse.H0_H0 ;  /* 0x2000000aff077230 */ /* 0x100fe20000004100 */
[C---:B------:R-:W-:Y:S02]  /*a7f0*/  FMUL.FTZ R0, R4.reuse, R0 ;  /* 0x0000000004007220 */ /* 0x040fe40000410000 */
[-C--:B------:R-:W-:Y:S01]  /*a800*/  FFMA.FTZ R15, R4, R2.reuse, -R5 ;  /* 0x00000002040f7223 */ /* 0x080fe20000010805 */
[----:B------:R-:W-:Y:S01]  /*a810*/  HADD2.F32 R4, -RZ, R10.H1_H1 ;  /* 0x3000000aff047230 */ /* 0x000fe20000004100 */
[----:B------:R-:W-:Y:S01]  /*a820*/  FFMA.FTZ R14, R3, R2, R0 ;  /* 0x00000002030e7223 */ /* 0x000fe20000010000 */
[----:B------:R-:W-:-:S02]  /*a830*/  HADD2.F32 R0, -RZ, R91.H0_H0 ;  /* 0x2000005bff007230 */ /* 0x000fc40000004100 */
[----:B------:R-:W-:Y:S02]  /*a840*/  HADD2.F32 R2, -RZ, R8.H0_H0 ;  /* 0x20000008ff027230 */ /* 0x000fe40000004100 */
[--C-:B------:R-:W-:Y:S01]  /*a850*/  HADD2.F32 R5, -RZ, R9.reuse.H0_H0 ;  /* 0x20000009ff057230 */ /* 0x100fe20000004100 */
[CC--:B------:R-:W-:Y:S01]  /*a860*/  FMUL.FTZ R10, R11.reuse, R0.reuse ;  /* 0x000000000b0a7220 */ /* 0x0c0fe20000410000 */
[----:B------:R-:W-:Y:S01]  /*a870*/  HADD2.F32 R3, -RZ, R9.H1_H1 ;  /* 0x30000009ff037230 */ /* 0x000fe20000004100 */
[C---:B------:R-:W-:Y:S01]  /*a880*/  FMUL.FTZ R8, R2.reuse, R0 ;  /* 0x0000000002087220 */ /* 0x040fe20000410000 */
[----:B------:R-:W-:Y:S01]  /*a890*/  HADD2.F32 R0, -RZ, R91.H1_H1 ;  /* 0x3000005bff007230 */ /* 0x000fe20000004100 */
[-C--:B------:R-:W-:Y:S01]  /*a8a0*/  FFMA.FTZ R10, R2, R6.reuse, -R10 ;  /* 0x00000006020a7223 */ /* 0x080fe2000001080a */
[----:B------:R-:W-:Y:S01]  /*a8b0*/  HADD2.F32 R9, -RZ, R12.H0_H0 ;  /* 0x2000000cff097230 */ /* 0x000fe20000004100 */
[----:B------:R-:W-:Y:S01]  /*a8c0*/  FFMA.FTZ R11, R11, R6, R8 ;  /* 0x000000060b0b7223 */ /* 0x000fe20000010008 */
[----:B------:R-:W-:Y:S01]  /*a8d0*/  HADD2.F32 R2, -RZ, R92.H1_H1 ;  /* 0x3000005cff027230 */ /* 0x000fe20000004100 */
[----:B------:R-:W-:-:S02]  /*a8e0*/  FMUL.FTZ R6, R4, R0 ;  /* 0x0000000004067220 */ /* 0x000fc40000410000 */
[----:B------:R-:W-:Y:S02]  /*a8f0*/  FMUL.FTZ R0, R7, R0 ;  /* 0x0000000007007220 */ /* 0x000fe40000410000 */
[-C--:B------:R-:W-:Y:S02]  /*a900*/  FMUL.FTZ R8, R3, R9.reuse ;  /* 0x0000000903087220 */ /* 0x080fe40000410000 */
[----:B------:R-:W-:Y:S02]  /*a910*/  FMUL.FTZ R9, R5, R9 ;  /* 0x0000000905097220 */ /* 0x000fe40000410000 */
[-C--:B------:R-:W-:Y:S01]  /*a920*/  FFMA.FTZ R6, R7, R2.reuse, -R6 ;  /* 0x0000000207067223 */ /* 0x080fe20000010806 */
[----:B------:R-:W-:Y:S01]  /*a930*/  F2FP.PACK_AB R7, R14, R15 ;  /* 0x0000000f0e07723e */ /* 0x000fe200000000ff */
[----:B------:R-:W-:Y:S01]  /*a940*/  FFMA.FTZ R2, R4, R2, R0 ;  /* 0x0000000204027223 */ /* 0x000fe20000010000 */
[----:B------:R-:W-:Y:S01]  /*a950*/  F2FP.PACK_AB R4, R11, R10 ;  /* 0x0000000a0b04723e */ /* 0x000fe200000000ff */
[----:B------:R-:W-:-:S02]  /*a960*/  FFMA.FTZ R0, R5, R13, -R8 ;  /* 0x0000000d05007223 */ /* 0x000fc40000010808 */
[----:B------:R-:W-:Y:S01]  /*a970*/  FFMA.FTZ R3, R3, R13, R9 ;  /* 0x0000000d03037223 */ /* 0x000fe20000010009 */
[----:B------:R-:W-:-:S04]  /*a980*/  F2FP.PACK_AB R6, R2, R6 ;  /* 0x000000060206723e */ /* 0x000fc800000000ff */
[----:B------:R-:W-:-:S05]  /*a990*/  F2FP.PACK_AB R5, R3, R0 ;  /* 0x000000000305723e */ /* 0x000fca00000000ff */
[----:B------:R1:W-:Y:S02]  /*a9a0*/  STS.128 [R194+0x19080], R4 ;  /* 0x01908004c2007388 */ /* 0x0003e40000000c00 */
.L_x_795:
[----:B------:R-:W-:Y:S05]  /*a9b0*/  BSYNC B0 ;  /* 0x0000000000007941 */ /* 0x000fea0003800000 */
.L_x_794:
[----:B------:R-:W-:-:S13]  /*a9c0*/  ISETP.GE.AND P0, PT, R157, c[0x0][0x27c], PT ;  /* 0x00009f009d007a0c */ /* 0x000fda0003f06270 */
[----:B------:R-:W-:Y:S05]  /*a9d0*/  @P0 BRA `(.L_x_789) ;  /* 0x000002a000000947 */ /* 0x000fea0003800000 */
[----:B-1----:R-:W1:Y:S01]  /*a9e0*/  LDS.128 R4, [R194+0x1d080] ;  /* 0x01d08000c2047984 */ /* 0x002e620000000c00 */
[----:B------:R-:W-:Y:S02]  /*a9f0*/  SHF.R.U32.HI R0, RZ, 0x10, R49 ;  /* 0x00000010ff007819 */ /* 0x000fe40000011631 */
[----:B------:R-:W-:Y:S02]  /*aa00*/  SHF.R.U32.HI R2, RZ, 0x10, R55 ;  /* 0x00000010ff027819 */ /* 0x000fe40000011637 */
[----:B------:R-:W-:Y:S01]  /*aa10*/  SHF.R.U64 R14, R48, 0x10, R49 ;  /* 0x00000010300e7819 */ /* 0x000fe20000001231 */
[----:B------:R-:W-:Y:S01]  /*aa20*/  HADD2.F32 R12, -RZ, R0.H0_H0 ;  /* 0x20000000ff0c7230 */ /* 0x000fe20000004100 */
[----:B------:R-:W-:Y:S01]  /*aa30*/  SHF.R.U64 R15, R54, 0x10, R55 ;  /* 0x00000010360f7819 */ /* 0x000fe20000001237 */
[----:B------:R-:W-:Y:S02]  /*aa40*/  HADD2.F32 R0, -RZ, R94.H0_H0 ;  /* 0x2000005eff007230 */ /* 0x000fe40000004100 */
[----:B------:R-:W-:-:S02]  /*aa50*/  HADD2.F32 R17, -RZ, R2.H0_H0 ;  /* 0x20000002ff117230 */ /* 0x000fc40000004100 */
[----:B------:R-:W-:Y:S02]  /*aa60*/  HADD2.F32 R2, -RZ, R95.H1_H1 ;  /* 0x3000005fff027230 */ /* 0x000fe40000004100 */
[----:B------:R-:W-:Y:S02]  /*aa70*/  HADD2.F32 R15, -RZ, R15.H0_H0 ;  /* 0x2000000fff0f7230 */ /* 0x000fe40000004100 */
[--C-:B-1----:R-:W-:Y:S02]  /*aa80*/  HADD2.F32 R10, -RZ, R7.reuse.H0_H0 ;  /* 0x20000007ff0a7230 */ /* 0x102fe40000004100 */
[----:B------:R-:W-:Y:S02]  /*aa90*/  HADD2.F32 R7, -RZ, R7.H1_H1 ;  /* 0x30000007ff077230 */ /* 0x000fe40000004100 */
[--C-:B------:R-:W-:Y:S02]  /*aaa0*/  HADD2.F32 R9, -RZ, R4.reuse.H0_H0 ;  /* 0x20000004ff097230 */ /* 0x100fe40000004100 */
[----:B------:R-:W-:-:S02]  /*aab0*/  HADD2.F32 R8, -RZ, R4.H1_H1 ;  /* 0x30000004ff087230 */ /* 0x000fc40000004100 */
[--C-:B------:R-:W-:Y:S02]  /*aac0*/  HADD2.F32 R4, -RZ, R5.reuse.H0_H0 ;  /* 0x20000005ff047230 */ /* 0x100fe40000004100 */
[----:B------:R-:W-:Y:S01]  /*aad0*/  HADD2.F32 R3, -RZ, R5.H1_H1 ;  /* 0x30000005ff037230 */ /* 0x000fe20000004100 */
[----:B------:R-:W-:Y:S01]  /*aae0*/  FMUL.FTZ R5, R7, R12 ;  /* 0x0000000c07057220 */ /* 0x000fe20000410000 */
[--C-:B------:R-:W-:Y:S01]  /*aaf0*/  HADD2.F32 R11, -RZ, R6.reuse.H0_H0 ;  /* 0x20000006ff0b7230 */ /* 0x100fe20000004100 */
[-C--:B------:R-:W-:Y:S01]  /*ab00*/  FMUL.FTZ R13, R8, R0.reuse ;  /* 0x00000000080d7220 */ /* 0x080fe20000410000 */
[----:B------:R-:W-:Y:S01]  /*ab10*/  HADD2.F32 R6, -RZ, R6.H1_H1 ;  /* 0x30000006ff067230 */ /* 0x000fe20000004100 */
[----:B------:R-:W-:Y:S02]  /*ab20*/  FFMA.FTZ R16, R10, R17, -R5 ;  /* 0x000000110a107223 */ /* 0x000fe40000010805 */
[C---:B------:R-:W-:Y:S01]  /*ab30*/  FMUL.FTZ R5, R9.reuse, R0 ;  /* 0x0000000009057220 */ /* 0x040fe20000410000 */
[----:B------:R-:W-:Y:S01]  /*ab40*/  HADD2.F32 R0, -RZ, R95.H0_H0 ;  /* 0x2000005fff007230 */ /* 0x000fe20000004100 */
[----:B------:R-:W-:-:S02]  /*ab50*/  FFMA.FTZ R13, R9, R2, -R13 ;  /* 0x00000002090d7223 */ /* 0x000fc4000001080d */
[----:B------:R-:W-:Y:S01]  /*ab60*/  FFMA.FTZ R9, R8, R2, R5 ;  /* 0x0000000208097223 */ /* 0x000fe20000010005 */
[----:B------:R-:W-:Y:S01]  /*ab70*/  HADD2.F32 R8, -RZ, R14.H0_H0 ;  /* 0x2000000eff087230 */ /* 0x000fe20000004100 */
[----:B------:R-:W-:Y:S01]  /*ab80*/  FMUL.FTZ R12, R10, R12 ;  /* 0x0000000c0a0c7220 */ /* 0x000fe20000410000 */
[----:B------:R-:W-:Y:S01]  /*ab90*/  HADD2.F32 R2, -RZ, R96.H1_H1 ;  /* 0x30000060ff027230 */ /* 0x000fe20000004100 */
[-C--:B------:R-:W-:Y:S02]  /*aba0*/  FMUL.FTZ R5, R6, R0.reuse ;  /* 0x0000000006057220 */ /* 0x080fe40000410000 */
[----:B------:R-:W-:Y:S02]  /*abb0*/  FFMA.FTZ R10, R7, R17, R12 ;  /* 0x00000011070a7223 */ /* 0x000fe4000001000c */
[----:B------:R-:W-:Y:S02]  /*abc0*/  FMUL.FTZ R0, R11, R0 ;  /* 0x000000000b007220 */ /* 0x000fe40000410000 */
[----:B------:R-:W-:-:S02]  /*abd0*/  FMUL.FTZ R7, R3, R8 ;  /* 0x0000000803077220 */ /* 0x000fc40000410000 */
[----:B------:R-:W-:Y:S02]  /*abe0*/  FMUL.FTZ R8, R4, R8 ;  /* 0x0000000804087220 */ /* 0x000fe40000410000 */
[-C--:B------:R-:W-:Y:S02]  /*abf0*/  FFMA.FTZ R5, R11, R2.reuse, -R5 ;  /* 0x000000020b057223 */ /* 0x080fe40000010805 */
[----:B------:R-:W-:Y:S02]  /*ac00*/  FFMA.FTZ R2, R6, R2, R0 ;  /* 0x0000000206027223 */ /* 0x000fe40000010000 */
[-C--:B------:R-:W-:Y:S01]  /*ac10*/  FFMA.FTZ R0, R4, R15.reuse, -R7 ;  /* 0x0000000f04007223 */ /* 0x080fe20000010807 */
[----:B------:R-:W-:Y:S01]  /*ac20*/  F2FP.PACK_AB R7, R10, R16 ;  /* 0x000000100a07723e */ /* 0x000fe200000000ff */
[----:B------:R-:W-:Y:S01]  /*ac30*/  FFMA.FTZ R3, R3, R15, R8 ;  /* 0x0000000f03037223 */ /* 0x000fe20000010008 */
[----:B------:R-:W-:Y:S02]  /*ac40*/  F2FP.PACK_AB R6, R2, R5 ;  /* 0x000000050206723e */ /* 0x000fe400000000ff */
[----:B------:R-:W-:-:S02]  /*ac50*/  F2FP.PACK_AB R4, R9, R13 ;  /* 0x0000000d0904723e */ /* 0x000fc400000000ff */
[----:B------:R-:W-:-:S05]  /*ac60*/  F2FP.PACK_AB R5, R3, R0 ;  /* 0x000000000305723e */ /* 0x000fca00000000ff */
[----:B------:R1:W-:Y:S02]  /*ac70*/  STS.128 [R194+0x1d080], R4 ;  /* 0x01d08004c2007388 */ /* 0x0003e40000000c00 */
.L_x_789:
[----:B------:R-:W-:Y:S05]  /*ac80*/  BSYNC B1 ;  /* 0x0000000000017941 */ /* 0x000fea0003800000 */
.L_x_788:
        /* <DEDUP_REMOVED lines=29> */
[----:B------:R-:W-:Y:S01]  /*ae60*/  HADD2.F32 R0, -RZ, R93.H1_H1 ;  /* 0x3000005dff007230 */ /* 0x000fe20000004100 */
[----:B------:R-:W-:-:S02]  /*ae70*/  FFMA.FTZ R13, R9, R2, -R13 ;  /* 0x00000002090d7223 */ /* 0x000fc4000001080d */
[----:B------:R-:W-:Y:S01]  /*ae80*/  FFMA.FTZ R9, R8, R2, R5 ;  /* 0x0000000208097223 */ /* 0x000fe20000010005 */
[----:B------:R-:W-:Y:S01]  /*ae90*/  HADD2.F32 R8, -RZ, R14.H0_H0 ;  /* 0x2000000eff087230 */ /* 0x000fe20000004100 */
[----:B------:R-:W-:Y:S01]  /*aea0*/  FMUL.FTZ R12, R10, R12 ;  /* 0x0000000c0a0c7220 */ /* 0x000fe20000410000 */
[----:B------:R-:W-:Y:S01]  /*aeb0*/  HADD2.F32 R2, -RZ, R96.H0_H0 ;  /* 0x20000060ff027230 */ /* 0x000fe20000004100 */
        /* <DEDUP_REMOVED lines=14> */
.L_x_799:
[----:B------:R-:W-:Y:S05]  /*afa0*/  BSYNC B0 ;  /* 0x0000000000007941 */ /* 0x000fea0003800000 */
.L_x_798:
        /* <DEDUP_REMOVED lines=11> */
[----:B------:R-:W-:Y:S02]  /*b060*/  HADD2.F32 R2, -RZ, R98.H0_H0 ;  /* 0x20000062ff027230 */ /* 0x000fe40000004100 */
        /* <DEDUP_REMOVED lines=33> */
.L_x_801:
[----:B------:R-:W-:Y:S05]  /*b280*/  BSYNC B0 ;  /* 0x0000000000007941 */ /* 0x000fea0003800000 */
.L_x_800:
        /* <DEDUP_REMOVED lines=45> */
.L_x_803:
[----:B------:R-:W-:Y:S05]  /*b560*/  BSYNC B0 ;  /* 0x0000000000007941 */ /* 0x000fea0003800000 */
.L_x_802:
        /* <DEDUP_REMOVED lines=44> */
.L_x_797:
[----:B------:R-:W-:Y:S05]  /*b830*/  BSYNC B1 ;  /* 0x0000000000017941 */ /* 0x000fea0003800000 */
.L_x_796:
[----:B------:R-:W-:-:S04]  /*b840*/  IADD3 R0, R211, 0x60, RZ ;  /* 0x00000060d3007810 */ /* 0x000fc80007ffe0ff */
        /* <DEDUP_REMOVED lines=47> */
.L_x_806:
[----:B------:R-:W-:Y:S05]  /*bb40*/  BSYNC B0 ;  /* 0x0000000000007941 */ /* 0x000fea0003800000 */
.L_x_805:
        /* <DEDUP_REMOVED lines=45> */
.L_x_808:
[----:B------:R-:W-:Y:S05]  /*be20*/  BSYNC B0 ;  /* 0x0000000000007941 */ /* 0x000fea0003800000 */
.L_x_807:
        /* <DEDUP_REMOVED lines=45> */
.L_x_810:
[----:B------:R-:W-:Y:S05]  /*c100*/  BSYNC B0 ;  /* 0x0000000000007941 */ /* 0x000fea0003800000 */
.L_x_809:
        /* <DEDUP_REMOVED lines=43> */
[----:B------:R1:W-:Y:S01]  /*c3c0*/  STS.128 [R194+0x1f080], R4 ;  /* 0x01f08004c2007388 */ /* 0x0003e20000000c00 */
[----:B------:R-:W-:Y:S05]  /*c3d0*/  BRA `(.L_x_804) ;  /* 0x0000476000007947 */ /* 0x000fea0003800000 */
.L_x_771:
[----:B------:R-:W-:Y:S01]  /*c3e0*/  IMAD.MOV.U32 R3, RZ, RZ, c[0x0][0x2c4] ;  /* 0x0000b100ff037624 */ /* 0x000fe200078e00ff */
[----:B------:R-:W-:Y:S01]  /*c3f0*/  MOV R5, R6 ;  /* 0x0000000600057202 */ /* 0x000fe20000000f00 */
[----:B------:R-:W-:Y:S01]  /*c400*/  BSSY B0, `(.L_x_811) ;  /* 0x000003b000007945 */ /* 0x000fe20003800000 */
[----:B------:R-:W-:Y:S01]  /*c410*/  LOP3.LUT P1, RZ, R213, 0x2, RZ, 0xc0, !PT ;  /* 0x00000002d5ff7812 */ /* 0x000fe2000782c0ff */
[----:B------:R-:W-:Y:S01]  /*c420*/  CS2R R54, SRZ ;  /* 0x0000000000367805 */ /* 0x000fe2000001ff00 */
[----:B------:R-:W-:Y:S01]  /*c430*/  ISETP.NE.AND P0, PT, R3, 0x1, PT ;  /* 0x000000010300780c */ /* 0x000fe20003f05270 */
[----:B------:R-:W-:Y:S01]  /*c440*/  CS2R R26, SRZ ;  /* 0x00000000001a7805 */ /* 0x000fe2000001ff00 */
[----:B------:R-:W-:Y:S01]  /*c450*/  CS2R R24, SRZ ;  /* 0x0000000000187805 */ /* 0x000fe2000001ff00 */
[----:B------:R-:W-:Y:S01]  /*c460*/  CS2R R18, SRZ ;  /* 0x0000000000127805 */ /* 0x000fe2000001ff00 */
[----:B------:R-:W-:Y:S01]  /*c470*/  CS2R R16, SRZ ;  /* 0x0000000000107805 */ /* 0x000fe2000001ff00 */
[----:B------:R-:W-:Y:S01]  /*c480*/  CS2R R30, SRZ ;  /* 0x00000000001e7805 */ /* 0x000fe2000001ff00 */
[----:B------:R-:W-:Y:S01]  /*c490*/  CS2R R28, SRZ ;  /* 0x00000000001c7805 */ /* 0x000fe2000001ff00 */
[----:B------:R-:W-:Y:S01]  /*c4a0*/  CS2R R22, SRZ ;  /* 0x0000000000167805 */ /* 0x000fe2000001ff00 */
[----:B------:R-:W-:-:S05]  /*c4b0*/  CS2R R20, SRZ ;  /* 0x0000000000147805 */ /* 0x000fca000001ff00 */
[----:B------:R-:W-:-:S05]  /*c4c0*/  @P0 IMAD.HI.U32 R3, R0, c[0x0][0x2c8], RZ ;  /* 0x0000b20000030a27 */ /* 0x000fca00078e00ff */
[----:B------:R-:W-:-:S04]  /*c4d0*/  @P0 SHF.R.U32.HI R0, RZ, c[0x0][0x2cc], R3 ;  /* 0x0000b300ff000a19 */ /* 0x000fc80000011603 */
[----:B------:R-:W-:Y:S01]  /*c4e0*/  SHF.R.S32.HI R3, RZ, 0x1f, R0 ;  /* 0x0000001fff037819 */ /* 0x000fe20000011400 */
[----:B------:R-:W-:-:S04]  /*c4f0*/  IMAD.WIDE.U32 R4, R0, c[0x0][0x280], R4 ;  /* 0x0000a00000047a25 */ /* 0x000fc800078e0004 */
[----:B------:R-:W-:Y:S01]  /*c500*/  IMAD R8, R3, c[0x0][0x280], RZ ;  /* 0x0000a00003087a24 */ /* 0x000fe200078e02ff */
[----:B------:R-:W-:-:S03]  /*c510*/  LEA R15, P0, R4, c[0x0][0x270], 0x1 ;  /* 0x00009c00040f7a11 */ /* 0x000fc600078008ff */
[----:B------:R-:W-:-:S04]  /*c520*/  IMAD R6, R0, c[0x0][0x284], R8 ;  /* 0x0000a10000067a24 */ /* 0x000fc800078e0208 */
[----:B------:R-:W-:-:S05]  /*c530*/  IMAD.IADD R6, R5, 0x1, R6 ;  /* 0x0000000105067824 */ /* 0x000fca00078e0206 */
[----:B------:R-:W-:Y:S01]  /*c540*/  LEA.HI.X R14, R4, c[0x0][0x274], R6, 0x1, P0 ;  /* 0x00009d00040e7a11 */ /* 0x000fe200000f0c06 */
[----:B------:R-:W-:Y:S01]  /*c550*/  IMAD R4, R3, c[0x0][0x290], RZ ;  /* 0x0000a40003047a24 */ /* 0x000fe200078e02ff */
[----:B------:R-:W-:-:S03]  /*c560*/  MOV R3, R7 ;  /* 0x0000000700037202 */ /* 0x000fc60000000f00 */
[----:B------:R1:W2:Y:S02]  /*c570*/  SHFL.IDX PT, R5, R14, RZ, 0x181f ;  /* 0x00181fff0e057589 */ /* 0x0002a400000e0000 */
[----:B------:R-:W-:-:S04]  /*c580*/  IMAD.WIDE.U32 R2, R0, c[0x0][0x290], R2 ;  /* 0x0000a40000027a25 */ /* 0x000fc800078e0002 */
[----:B------:R-:W-:Y:S01]  /*c590*/  IMAD R0, R0, c[0x0][0x294], R4 ;  /* 0x0000a50000007a24 */ /* 0x000fe200078e0204 */
[----:B------:R-:W-:-:S03]  /*c5a0*/  LEA R13, P0, R2, c[0x0][0x288], 0x1 ;  /* 0x0000a200020d7a11 */ /* 0x000fc600078008ff */
[----:B------:R-:W-:Y:S02]  /*c5b0*/  IMAD.IADD R0, R3, 0x1, R0 ;  /* 0x0000000103007824 */ /* 0x000fe400078e0200 */
[----:B------:R1:W3:Y:S03]  /*c5c0*/  SHFL.IDX PT, R10, R13, RZ, 0x181f ;  /* 0x00181fff0d0a7589 */ /* 0x0002e600000e0000 */
[----:B----4-:R-:W-:Y:S02]  /*c5d0*/  LEA.HI.X R12, R2, c[0x0][0x28c], R0, 0x1, P0 ;  /* 0x0000a300020c7a11 */ /* 0x010fe400000f0c00 */
[----:B------:R1:W4:Y:S04]  /*c5e0*/  SHFL.IDX PT, R2, R15, RZ, 0x181f ;  /* 0x00181fff0f027589 */ /* 0x00032800000e0000 */
[----:B------:R1:W1:Y:S01]  /*c5f0*/  SHFL.IDX PT, R11, R12, RZ, 0x181f ;  /* 0x00181fff0c0b7589 */ /* 0x00026200000e0000 */
[----:B------:R-:W-:Y:S05]  /*c600*/  @P1 BRA `(.L_x_812) ;  /* 0x000001a000001947 */ /* 0x000fea0003800000 */
[----:B------:R-:W-:Y:S01]  /*c610*/  ISETP.GE.AND P1, PT, R132, c[0x0][0x27c], PT ;  /* 0x00009f0084007a0c */ /* 0x000fe20003f26270 */
[----:B------:R-:W-:Y:S01]  /*c620*/  CS2R R18, SRZ ;  /* 0x0000000000127805 */ /* 0x000fe2000001ff00 */
[----:B------:R-:W-:Y:S01]  /*c630*/  CS2R R16, SRZ ;  /* 0x0000000000107805 */ /* 0x000fe2000001ff00 */
[----:B------:R-:W-:Y:S01]  /*c640*/  CS2R R22, SRZ ;  /* 0x0000000000167805 */ /* 0x000fe2000001ff00 */
[----:B------:R-:W-:-:S09]  /*c650*/  CS2R R20, SRZ ;  /* 0x0000000000147805 */ /* 0x000fd2000001ff00 */
[C---:B------:R-:W-:Y:S01]  /*c660*/  @!P1 IMAD.SHL.U32 R0, R132.reuse, 0x2, RZ ;  /* 0x0000000284009824 */ /* 0x040fe200078e00ff */
[----:B------:R-:W-:-:S04]  /*c670*/  @!P1 SHF.L.U64.HI R3, R132, 0x1, R133 ;  /* 0x0000000184039819 */ /* 0x000fc80000010285 */
[----:B----4-:R-:W-:-:S05]  /*c680*/  @!P1 IADD3 R8, P0, R2, R0, RZ ;  /* 0x0000000002089210 */ /* 0x010fca0007f1e0ff */
[--C-:B--2---:R-:W-:Y:S01]  /*c690*/  @!P1 IMAD.X R9, R5, 0x1, R3.reuse, P0 ;  /* 0x0000000105099824 */ /* 0x104fe200000e0603 */
[----:B---3--:R-:W-:Y:S01]  /*c6a0*/  @!P1 IADD3 R6, P0, R10, R0, RZ ;  /* 0x000000000a069210 */ /* 0x008fe20007f1e0ff */
[----:B------:R-:W-:Y:S01]  /*c6b0*/  CS2R R26, SRZ ;  /* 0x00000000001a7805 */ /* 0x000fe2000001ff00 */
[----:B------:R-:W-:Y:S01]  /*c6c0*/  CS2R R24, SRZ ;  /* 0x0000000000187805 */ /* 0x000fe2000001ff00 */
[----:B------:R-:W-:Y:S01]  /*c6d0*/  CS2R R30, SRZ ;  /* 0x00000000001e7805 */ /* 0x000fe2000001ff00 */
[----:B------:R-:W-:Y:S01]  /*c6e0*/  CS2R R28, SRZ ;  /* 0x00000000001c7805 */ /* 0x000fe2000001ff00 */
[----:B-1----:R-:W-:Y:S01]  /*c6f0*/  @!P1 IMAD.X R7, R11, 0x1, R3, P0 ;  /* 0x000000010b079824 */ /* 0x002fe200000e0603 */
[----:B------:R-:W-:Y:S01]  /*c700*/  ISETP.GE.AND P0, PT, R137, c[0x0][0x27c], PT ;  /* 0x00009f0089007a0c */ /* 0x000fe20003f06270 */
[----:B------:R1:W5:Y:S04]  /*c710*/  @!P1 LD.E.128 R16, [R8.64] ;  /* 0x0000000808109980 */ /* 0x000368000c101d00 */
[----:B------:R1:W5:Y:S08]  /*c720*/  @!P1 LD.E.128 R20, [R6.64] ;  /* 0x0000000806149980 */ /* 0x000370000c101d00 */
[C---:B------:R-:W-:Y:S01]  /*c730*/  @!P0 IMAD.SHL.U32 R3, R201.reuse, 0x2, RZ ;  /* 0x00000002c9038824 */ /* 0x040fe200078e00ff */
[----:B------:R-:W-:-:S04]  /*c740*/  @!P0 SHF.L.U64.HI R0, R201, 0x1, R205 ;  /* 0x00000001c9008819 */ /* 0x000fc800000102cd */
[----:B------:R-:W-:-:S05]  /*c750*/  @!P0 IADD3 R4, P2, R2, R3, RZ ;  /* 0x0000000302048210 */ /* 0x000fca0007f5e0ff */
[----:B------:R-:W-:Y:S01]  /*c760*/  @!P0 IMAD.X R5, R5, 0x1, R0, P2 ;  /* 0x0000000105058824 */ /* 0x000fe200010e0600 */
[----:B------:R-:W-:-:S04]  /*c770*/  @!P0 IADD3 R2, P2, R10, R3, RZ ;  /* 0x000000030a028210 */ /* 0x000fc80007f5e0ff */
[----:B------:R1:W5:Y:S01]  /*c780*/  @!P0 LD.E.128 R24, [R4.64] ;  /* 0x0000000804188980 */ /* 0x000362000c101d00 */
[----:B------:R-:W-:-:S05]  /*c790*/  @!P0 IMAD.X R3, R11, 0x1, R0, P2 ;  /* 0x000000010b038824 */ /* 0x000fca00010e0600 */
[----:B------:R1:W5:Y:S03]  /*c7a0*/  @!P0 LD.E.128 R28, [R2.64] ;  /* 0x00000008021c8980 */ /* 0x000366000c101d00 */
.L_x_812:
[----:B------:R-:W-:Y:S05]  /*c7b0*/  BSYNC B0 ;  /* 0x0000000000007941 */ /* 0x000fea0003800000 */
.L_x_811:
[----:B-1--45:R-:W-:Y:S01]  /*c7c0*/  IMAD.MOV.U32 R2, RZ, RZ, R26 ;  /* 0x000000ffff027224 */ /* 0x032fe200078e001a */
[----:B------:R-:W-:Y:S01]  /*c7d0*/  LOP3.LUT P0, RZ, R213, 0x4, RZ, 0xc0, !PT ;  /* 0x00000004d5ff7812 */ /* 0x000fe2000780c0ff */
[----:B------:R-:W-:Y:S01]  /*c7e0*/  IMAD.MOV.U32 R0, RZ, RZ, R27 ;  /* 0x000000ffff007224 */ /* 0x000fe200078e001b */
[----:B--2---:R1:W2:Y:S01]  /*c7f0*/  SHFL.IDX PT, R5, R14, 0x1, 0x181f ;  /* 0x00381f000e057f89 */ /* 0x0042a200000e0000 */
[----:B------:R-:W-:Y:S01]  /*c800*/  IMAD.MOV.U32 R4, RZ, RZ, R24 ;  /* 0x000000ffff047224 */ /* 0x000fe200078e0018 */
[----:B------:R-:W-:Y:S01]  /*c810*/  BSSY B0, `(.L_x_813) ;  /* 0x0000040000007945 */ /* 0x000fe20003800000 */
[----:B------:R-:W-:Y:S01]  /*c820*/  IMAD.MOV.U32 R3, RZ, RZ, R25 ;  /* 0x000000ffff037224 */ /* 0x000fe200078e0019 */
[----:B------:R-:W-:Y:S01]  /*c830*/  PRMT R93, R2, 0x5410, R0 ;  /* 0x00005410025d7816 */ /* 0x000fe20000000000 */
[----:B------:R-:W-:Y:S01]  /*c840*/  IMAD.MOV.U32 R2, RZ, RZ, R18 ;  /* 0x000000ffff027224 */ /* 0x000fe200078e0012 */
[----:B------:R-:W-:Y:S01]  /*c850*/  PRMT R92, R4, 0x7610, R92 ;  /* 0x00007610045c7816 */ /* 0x000fe2000000005c */
[----:B------:R-:W-:Y:S01]  /*c860*/  IMAD.MOV.U32 R0, RZ, RZ, R19 ;  /* 0x000000ffff007224 */ /* 0x000fe200078e0013 */
[----:B------:R-:W-:Y:S01]  /*c870*/  PRMT R66, R66, 0x5410, R3 ;  /* 0x0000541042427816 */ /* 0x000fe20000000003 */
[----:B------:R-:W-:Y:S01]  /*c880*/  IMAD.MOV.U32 R4, RZ, RZ, R16 ;  /* 0x000000ffff047224 */ /* 0x000fe200078e0010 */
[----:B------:R1:W4:Y:S01]  /*c890*/  SHFL.IDX PT, R11, R12, 0x1, 0x181f ;  /* 0x00381f000c0b7f89 */ /* 0x00032200000e0000 */
[----:B------:R-:W-:Y:S01]  /*c8a0*/  IMAD.MOV.U32 R3, RZ, RZ, R17 ;  /* 0x000000ffff037224 */ /* 0x000fe200078e0011 */
[----:B------:R-:W-:Y:S01]  /*c8b0*/  PRMT R65, R2, 0x5410, R0 ;  /* 0x0000541002417816 */ /* 0x000fe20000000000 */
[----:B------:R-:W-:Y:S01]  /*c8c0*/  IMAD.MOV.U32 R0, RZ, RZ, R31 ;  /* 0x000000ffff007224 */ /* 0x000fe200078e001f */
[----:B------:R-:W-:Y:S01]  /*c8d0*/  MOV R2, R30 ;  /* 0x0000001e00027202 */ /* 0x000fe20000000f00 */
[----:B------:R-:W-:Y:S01]  /*c8e0*/  IMAD.MOV.U32 R6, RZ, RZ, R22 ;  /* 0x000000ffff067224 */ /* 0x000fe200078e0016 */
[----:B------:R-:W-:Y:S01]  /*c8f0*/  PRMT R34, R34, 0x5410, R4 ;  /* 0x0000541022227816 */ /* 0x000fe20000000004 */
[----:B---3--:R1:W3:Y:S01]  /*c900*/  SHFL.IDX PT, R10, R13, 0x1, 0x181f ;  /* 0x00381f000d0a7f89 */ /* 0x0082e200000e0000 */
[----:B------:R-:W-:Y:S01]  /*c910*/  PRMT R67, R67, 0x5410, R2 ;  /* 0x0000541043437816 */ /* 0x000fe20000000002 */
[----:B------:R-:W-:Y:S01]  /*c920*/  IMAD.MOV.U32 R2, RZ, RZ, R28 ;  /* 0x000000ffff027224 */ /* 0x000fe200078e001c */
[----:B------:R-:W-:Y:S01]  /*c930*/  PRMT R92, R92, 0x5410, R0 ;  /* 0x000054105c5c7816 */ /* 0x000fe20000000000 */
[----:B------:R-:W-:Y:S01]  /*c940*/  IMAD.MOV.U32 R0, RZ, RZ, R29 ;  /* 0x000000ffff007224 */ /* 0x000fe200078e001d */
[----:B------:R-:W-:Y:S01]  /*c950*/  PRMT R33, R33, 0x5410, R3 ;  /* 0x0000541021217816 */ /* 0x000fe20000000003 */
[----:B------:R-:W-:Y:S01]  /*c960*/  CS2R R52, SRZ ;  /* 0x0000000000347805 */ /* 0x000fe2000001ff00 */
[----:B------:R-:W-:Y:S01]  /*c970*/  PRMT R67, R2, 0x7610, R67 ;  /* 0x0000761002437816 */ /* 0x000fe20000000043 */
[----:B------:R-:W-:Y:S01]  /*c980*/  IMAD.MOV.U32 R2, RZ, RZ, R20 ;  /* 0x000000ffff027224 */ /* 0x000fe200078e0014 */
[----:B------:R-:W-:Y:S01]  /*c990*/  PRMT R66, R0, 0x7610, R66 ;  /* 0x0000761000427816 */ /* 0x000fe20000000042 */
[----:B------:R-:W-:Y:S01]  /*c9a0*/  IMAD.MOV.U32 R0, RZ, RZ, R21 ;  /* 0x000000ffff007224 */ /* 0x000fe200078e0015 */
[----:B------:R-:W-:Y:S01]  /*c9b0*/  MOV R4, R23 ;  /* 0x0000001700047202 */ /* 0x000fe20000000f00 */
[----:B------:R1:W1:Y:S01]  /*c9c0*/  SHFL.IDX PT, R3, R15, 0x1, 0x181f ;  /* 0x00381f000f037f89 */ /* 0x00026200000e0000 */
[----:B------:R-:W-:Y:S01]  /*c9d0*/  PRMT R34, R2, 0x7610, R34 ;  /* 0x0000761002227816 */ /* 0x000fe20000000022 */
[----:B------:R-:W-:Y:S01]  /*c9e0*/  CS2R R42, SRZ ;  /* 0x00000000002a7805 */ /* 0x000fe2000001ff00 */
[----:B------:R-:W-:Y:S01]  /*c9f0*/  PRMT R47, R6, 0x5410, R4 ;  /* 0x00005410062f7816 */ /* 0x000fe20000000004 */
[----:B------:R-:W-:Y:S01]  /*ca00*/  CS2R R40, SRZ ;  /* 0x0000000000287805 */ /* 0x000fe2000001ff00 */
[----:B------:R-:W-:Y:S01]  /*ca10*/  PRMT R33, R0, 0x7610, R33 ;  /* 0x0000761000217816 */ /* 0x000fe20000000021 */
[----:B------:R-:W-:Y:S01]  /*ca20*/  CS2R R50, SRZ ;  /* 0x0000000000327805 */ /* 0x000fe2000001ff00 */
[----:B------:R-:W-:Y:S01]  /*ca30*/  CS2R R48, SRZ ;  /* 0x0000000000307805 */ /* 0x000fe2000001ff00 */
[----:B------:R-:W-:Y:S01]  /*ca40*/  CS2R R38, SRZ ;  /* 0x0000000000267805 */ /* 0x000fe2000001ff00 */
[----:B------:R-:W-:Y:S01]  /*ca50*/  CS2R R36, SRZ ;  /* 0x0000000000247805 */ /* 0x000fe2000001ff00 */
[----:B------:R-:W-:Y:S05]  /*ca60*/  @P0 BRA `(.L_x_814) ;  /* 0x000001a000000947 */ /* 0x000fea0003800000 */
[----:B--2-4-:R-:W-:Y:S01]  /*ca70*/  ISETP.GE.AND P1, PT, R132, c[0x0][0x27c], PT ;  /* 0x00009f0084007a0c */ /* 0x014fe20003f26270 */
[----:B------:R-:W-:Y:S01]  /*ca80*/  CS2R R42, SRZ ;  /* 0x00000000002a7805 */ /* 0x000fe2000001ff00 */
[----:B------:R-:W-:Y:S01]  /*ca90*/  CS2R R40, SRZ ;  /* 0x0000000000287805 */ /* 0x000fe2000001ff00 */
[----:B------:R-:W-:Y:S01]  /*caa0*/  CS2R R38, SRZ ;  /* 0x0000000000267805 */ /* 0x000fe2000001ff00 */
[----:B------:R-:W-:-:S09]  /*cab0*/  CS2R R36, SRZ ;  /* 0x0000000000247805 */ /* 0x000fd2000001ff00 */
[C---:B------:R-:W-:Y:S01]  /*cac0*/  @!P1 IMAD.SHL.U32 R0, R132.reuse, 0x2, RZ ;  /* 0x0000000284009824 */ /* 0x040fe200078e00ff */
[----:B------:R-:W-:-:S04]  /*cad0*/  @!P1 SHF.L.U64.HI R2, R132, 0x1, R133 ;  /* 0x0000000184029819 */ /* 0x000fc80000010285 */
[----:B-1----:R-:W-:-:S05]  /*cae0*/  @!P1 IADD3 R8, P0, R3, R0, RZ ;  /* 0x0000000003089210 */ /* 0x002fca0007f1e0ff */
[--C-:B------:R-:W-:Y:S01]  /*caf0*/  @!P1 IMAD.X R9, R5, 0x1, R2.reuse, P0 ;  /* 0x0000000105099824 */ /* 0x100fe200000e0602 */
[----:B---3--:R-:W-:Y:S01]  /*cb00*/  @!P1 IADD3 R6, P0, R10, R0, RZ ;  /* 0x000000000a069210 */ /* 0x008fe20007f1e0ff */
[----:B------:R-:W-:Y:S01]  /*cb10*/  CS2R R54, SRZ ;  /* 0x0000000000367805 */ /* 0x000fe2000001ff00 */
[----:B------:R-:W-:Y:S01]  /*cb20*/  CS2R R52, SRZ ;  /* 0x0000000000347805 */ /* 0x000fe2000001ff00 */
[----:B------:R-:W-:Y:S01]  /*cb30*/  CS2R R50, SRZ ;  /* 0x0000000000327805 */ /* 0x000fe2000001ff00 */
[----:B------:R-:W-:Y:S01]  /*cb40*/  CS2R R48, SRZ ;  /* 0x0000000000307805 */ /* 0x000fe2000001ff00 */
[----:B------:R-:W-:Y:S01]  /*cb50*/  @!P1 IMAD.X R7, R11, 0x1, R2, P0 ;  /* 0x000000010b079824 */ /* 0x000fe200000e0602 */
        /* <DEDUP_REMOVED lines=11> */
.L_x_814:
[----:B--2-4-:R-:W-:Y:S05]  /*cc10*/  BSYNC B0 ;  /* 0x0000000000007941 */ /* 0x014fea0003800000 */
.L_x_813:
[----:B-1---5:R-:W-:Y:S01]  /*cc20*/  IMAD.MOV.U32 R4, RZ, RZ, R54 ;  /* 0x000000ffff047224 */ /* 0x022fe200078e0036 */
[----:B------:R-:W-:Y:S01]  /*cc30*/  LOP3.LUT P0, RZ, R213, 0x8, RZ, 0xc0, !PT ;  /* 0x00000008d5ff7812 */ /* 0x000fe2000780c0ff */
[----:B------:R-:W-:Y:S01]  /*cc40*/  IMAD.MOV.U32 R3, RZ, RZ, R55 ;  /* 0x000000ffff037224 */ /* 0x000fe200078e0037 */
[----:B------:R1:W2:Y:S01]  /*cc50*/  SHFL.IDX PT, R8, R14, 0x2, 0x181f ;  /* 0x00581f000e087f89 */ /* 0x0002a200000e0000 */
        /* <DEDUP_REMOVED lines=9> */
[----:B------:R-:W-:Y:S01]  /*ccf0*/  MOV R3, R43 ;  /* 0x0000002b00037202 */ /* 0x000fe20000000f00 */
[----:B------:R1:W4:Y:S01]  /*cd00*/  SHFL.IDX PT, R6, R15, 0x2, 0x181f ;  /* 0x00581f000f067f89 */ /* 0x00032200000e0000 */
[----:B------:R-:W-:Y:S01]  /*cd10*/  PRMT R96, R2, 0x7610, R96 ;  /* 0x0000761002607816 */ /* 0x000fe20000000060 */
[----:B------:R-:W-:Y:S01]  /*cd20*/  IMAD.MOV.U32 R2, RZ, RZ, R48 ;  /* 0x000000ffff027224 */ /* 0x000fe200078e0030 */
[----:B------:R-:W-:Y:S01]  /*cd30*/  PRMT R97, R4, 0x5410, R3 ;  /* 0x0000541004617816 */ /* 0x000fe20000000003 */
[----:B------:R-:W-:Y:S01]  /*cd40*/  IMAD.MOV.U32 R4, RZ, RZ, R50 ;  /* 0x000000ffff047224 */ /* 0x000fe200078e0032 */
[----:B------:R-:W-:Y:S01]  /*cd50*/  PRMT R94, R94, 0x5410, R0 ;  /* 0x000054105e5e7816 */ /* 0x000fe20000000000 */
[----:B------:R-:W-:Y:S01]  /*cd60*/  IMAD.MOV.U32 R0, RZ, RZ, R49 ;  /* 0x000000ffff007224 */ /* 0x000fe200078e0031 */
[----:B------:R-:W-:Y:S01]  /*cd70*/  MOV R3, R51 ;  /* 0x0000003300037202 */ /* 0x000fe20000000f00 */
[----:B------:R1:W3:Y:S01]  /*cd80*/  SHFL.IDX PT, R9, R12, 0x2, 0x181f ;  /* 0x00581f000c097f89 */ /* 0x0002e200000e0000 */
[----:B------:R-:W-:Y:S01]  /*cd90*/  PRMT R99, R2, 0x5410, R4 ;  /* 0x0000541002637816 */ /* 0x000fe20000000004 */
[----:B------:R-:W-:Y:S01]  /*cda0*/  IMAD.MOV.U32 R4, RZ, RZ, R38 ;  /* 0x000000ffff047224 */ /* 0x000fe200078e0026 */
        /* <DEDUP_REMOVED lines=26> */
[----:B------:R-:W-:-:S05]  /*cf50*/  @!P1 IADD3 R4, P0, R6, R2, RZ ;  /* 0x0000000206049210 */ /* 0x000fca0007f1e0ff */
[----:B------:R-:W-:Y:S01]  /*cf60*/  @!P1 IMAD.X R5, R8, 0x1, R0, P0 ;  /* 0x0000000108059824 */ /* 0x000fe200000e0600 */
[----:B-1----:R-:W-:-:S04]  /*cf70*/  @!P1 IADD3 R2, P0, R7, R2, RZ ;  /* 0x0000000207029210 */ /* 0x002fc80007f1e0ff */
[----:B------:R1:W5:Y:S01]  /*cf80*/  @!P1 LD.E.128 R56, [R4.64] ;  /* 0x0000000804389980 */ /* 0x000362000c101d00 */
[----:B---3--:R-:W-:Y:S01]  /*cf90*/  @!P1 IMAD.X R3, R9, 0x1, R0, P0 ;  /* 0x0000000109039824 */ /* 0x008fe200000e0600 */
[----:B------:R-:W-:-:S04]  /*cfa0*/  ISETP.GE.AND P0, PT, R137, c[0x0][0x27c], PT ;  /* 0x00009f0089007a0c */ /* 0x000fc80003f06270 */
[----:B------:R2:W5:Y:S09]  /*cfb0*/  @!P1 LD.E.128 R60, [R2.64] ;  /* 0x00000008023c9980 */ /* 0x000572000c101d00 */
[----:B------:R-:W-:-:S05]  /*cfc0*/  @!P0 IMAD.SHL.U32 R0, R201, 0x2, RZ ;  /* 0x00000002c9008824 */ /* 0x000fca00078e00ff */
[----:B-1----:R-:W-:Y:S02]  /*cfd0*/  @!P0 IADD3 R4, P1, R6, R0, RZ ;  /* 0x0000000006048210 */ /* 0x002fe40007f3e0ff */
[----:B--2---:R-:W-:-:S05]  /*cfe0*/  @!P0 SHF.L.U64.HI R3, R201, 0x1, R205 ;  /* 0x00000001c9038819 */ /* 0x004fca00000102cd */
[--C-:B------:R-:W-:Y:S01]  /*cff0*/  @!P0 IMAD.X R5, R8, 0x1, R3.reuse, P1 ;  /* 0x0000000108058824 */ /* 0x100fe200008e0603 */
[----:B------:R-:W-:Y:S01]  /*d000*/  @!P0 IADD3 R2, P1, R7, R0, RZ ;  /* 0x0000000007028210 */ /* 0x000fe20007f3e0ff */
[----:B------:R-:W-:Y:S01]  /*d010*/  CS2R R74, SRZ ;  /* 0x00000000004a7805 */ /* 0x000fe2000001ff00 */
[----:B------:R-:W-:Y:S01]  /*d020*/  CS2R R72, SRZ ;  /* 0x0000000000487805 */ /* 0x000fe2000001ff00 */
[----:B------:R-:W-:Y:S01]  /*d030*/  CS2R R70, SRZ ;  /* 0x0000000000467805 */ /* 0x000fe2000001ff00 */
[----:B------:R-:W-:Y:S01]  /*d040*/  CS2R R68, SRZ ;  /* 0x0000000000447805 */ /* 0x000fe2000001ff00 */
[----:B------:R-:W-:-:S03]  /*d050*/  @!P0 IMAD.X R3, R9, 0x1, R3, P1 ;  /* 0x0000000109038824 */ /* 0x000fc600008e0603 */
[----:B------:R1:W5:Y:S04]  /*d060*/  @!P0 LD.E.128 R72, [R4.64] ;  /* 0x0000000804488980 */ /* 0x000368000c101d00 */
[----:B------:R1:W5:Y:S02]  /*d070*/  @!P0 LD.E.128 R68, [R2.64] ;  /* 0x0000000802448980 */ /* 0x000364000c101d00 */
.L_x_816:
[----:B--2-4-:R-:W-:Y:S05]  /*d080*/  BSYNC B0 ;  /* 0x0000000000007941 */ /* 0x014fea0003800000 */
.L_x_815:
[----:B-1---5:R-:W-:Y:S01]  /*d090*/  IMAD.MOV.U32 R2, RZ, RZ, R74 ;  /* 0x000000ffff027224 */ /* 0x022fe200078e004a */
[----:B------:R1:W2:Y:S01]  /*d0a0*/  SHFL.IDX PT, R8, R14, 0x3, 0x181f ;  /* 0x00781f000e087f89 */ /* 0x0002a200000e0000 */
[----:B------:R-:W-:Y:S01]  /*d0b0*/  IMAD.MOV.U32 R0, RZ, RZ, R75 ;  /* 0x000000ffff007224 */ /* 0x000fe200078e004b */
[----:B------:R-:W-:Y:S01]  /*d0c0*/  BSSY B0, `(.L_x_817) ;  /* 0x0000040000007945 */ /* 0x000fe20003800000 */
[----:B------:R-:W-:Y:S01]  /*d0d0*/  CS2R R88, SRZ ;  /* 0x0000000000587805 */ /* 0x000fe2000001ff00 */
[----:B------:R1:W4:Y:S01]  /*d0e0*/  SHFL.IDX PT, R5, R15, 0x3, 0x181f ;  /* 0x00781f000f057f89 */ /* 0x00032200000e0000 */
[----:B------:R-:W-:Y:S01]  /*d0f0*/  CS2R R82, SRZ ;  /* 0x0000000000527805 */ /* 0x000fe2000001ff00 */
[----:B------:R-:W-:Y:S01]  /*d100*/  PRMT R110, R0, 0x5410, R2 ;  /* 0x00005410006e7816 */ /* 0x000fe20000000002 */
[----:B------:R-:W-:Y:S01]  /*d110*/  IMAD.MOV.U32 R2, RZ, RZ, R72 ;  /* 0x000000ffff027224 */ /* 0x000fe200078e0048 */
[----:B------:R1:W3:Y:S01]  /*d120*/  SHFL.IDX PT, R7, R12, 0x3, 0x181f ;  /* 0x00781f000c077f89 */ /* 0x0002e200000e0000 */
[----:B------:R-:W-:Y:S01]  /*d130*/  IMAD.MOV.U32 R0, RZ, RZ, R73 ;  /* 0x000000ffff007224 */ /* 0x000fe200078e0049 */
[----:B------:R-:W-:Y:S01]  /*d140*/  CS2R R80, SRZ ;  /* 0x0000000000507805 */ /* 0x000fe2000001ff00 */
[----:B------:R-:W-:Y:S01]  /*d150*/  CS2R R86, SRZ ;  /* 0x0000000000567805 */ /* 0x000fe2000001ff00 */
[----:B------:R-:W-:Y:S01]  /*d160*/  PRMT R108, R108, 0x5410, R2 ;  /* 0x000054106c6c7816 */ /* 0x000fe20000000002 */
[----:B------:R-:W-:Y:S01]  /*d170*/  IMAD.MOV.U32 R2, RZ, RZ, R58 ;  /* 0x000000ffff027224 */ /* 0x000fe200078e003a */
[----:B------:R-:W-:Y:S01]  /*d180*/  PRMT R107, R0, 0x7610, R107 ;  /* 0x00007610006b7816 */ /* 0x000fe2000000006b */
[----:B------:R1:W1:Y:S01]  /*d190*/  SHFL.IDX PT, R6, R13, 0x3, 0x181f ;  /* 0x00781f000d067f89 */ /* 0x00026200000e0000 */
[----:B------:R-:W-:Y:S01]  /*d1a0*/  MOV R0, R59 ;  /* 0x0000003b00007202 */ /* 0x000fe20000000f00 */
[----:B------:R-:W-:Y:S01]  /*d1b0*/  CS2R R84, SRZ ;  /* 0x0000000000547805 */ /* 0x000fe2000001ff00 */
[----:B------:R-:W-:Y:S01]  /*d1c0*/  CS2R R78, SRZ ;  /* 0x00000000004e7805 */ /* 0x000fe2000001ff00 */
[----:B------:R-:W-:Y:S01]  /*d1d0*/  CS2R R76, SRZ ;  /* 0x00000000004c7805 */ /* 0x000fe2000001ff00 */
[----:B------:R-:W-:Y:S01]  /*d1e0*/  PRMT R105, R2, 0x5410, R0 ;  /* 0x0000541002697816 */ /* 0x000fe20000000000 */
[----:B------:R-:W-:-:S02]  /*d1f0*/  IMAD.MOV.U32 R2, RZ, RZ, R56 ;  /* 0x000000ffff027224 */ /* 0x000fc400078e0038 */
[----:B------:R-:W-:-:S03]  /*d200*/  IMAD.MOV.U32 R0, RZ, RZ, R57 ;  /* 0x000000ffff007224 */ /* 0x000fc600078e0039 */
[----:B------:R-:W-:Y:S01]  /*d210*/  PRMT R104, R104, 0x5410, R2 ;  /* 0x0000541068687816 */ /* 0x000fe20000000002 */
[----:B------:R-:W-:Y:S01]  /*d220*/  IMAD.MOV.U32 R2, RZ, RZ, R70 ;  /* 0x000000ffff027224 */ /* 0x000fe200078e0046 */
[----:B------:R-:W-:Y:S02]  /*d230*/  PRMT R103, R0, 0x7610, R103 ;  /* 0x0000761000677816 */ /* 0x000fe40000000067 */
[----:B------:R-:W-:Y:S02]  /*d240*/  MOV R0, R71 ;  /* 0x0000004700007202 */ /* 0x000fe40000000f00 */
[----:B------:R-:W-:Y:S01]  /*d250*/  PRMT R107, R107, 0x5410, R2 ;  /* 0x000054106b6b7816 */ /* 0x000fe20000000002 */
[----:B------:R-:W-:Y:S01]  /*d260*/  IMAD.MOV.U32 R2, RZ, RZ, R68 ;  /* 0x000000ffff027224 */ /* 0x000fe200078e0044 */
[----:B------:R-:W-:Y:S01]  /*d270*/  PRMT R108, R0, 0x7610, R108 ;  /* 0x00007610006c7816 */ /* 0x000fe2000000006c */
[----:B------:R-:W-:-:S05]  /*d280*/  IMAD.MOV.U32 R0, RZ, RZ, R69 ;  /* 0x000000ffff007224 */ /* 0x000fca00078e0045 */
[----:B------:R-:W-:Y:S01]  /*d290*/  PRMT R106, R0, 0x5410, R2 ;  /* 0x00005410006a7816 */ /* 0x000fe20000000002 */
[----:B------:R-:W-:Y:S01]  /*d2a0*/  IMAD.MOV.U32 R2, RZ, RZ, R62 ;  /* 0x000000ffff027224 */ /* 0x000fe200078e003e */
[----:B------:R-:W-:-:S04]  /*d2b0*/  MOV R0, R63 ;  /* 0x0000003f00007202 */ /* 0x000fc80000000f00 */
[----:B------:R-:W-:Y:S01]  /*d2c0*/  PRMT R103, R103, 0x5410, R2 ;  /* 0x0000541067677816 */ /* 0x000fe20000000002 */
[----:B------:R-:W-:Y:S01]  /*d2d0*/  IMAD.MOV.U32 R2, RZ, RZ, R60 ;  /* 0x000000ffff027224 */ /* 0x000fe200078e003c */
[----:B------:R-:W-:Y:S01]  /*d2e0*/  PRMT R104, R0, 0x7610, R104 ;  /* 0x0000761000687816 */ /* 0x000fe20000000068 */
[----:B------:R-:W-:-:S05]  /*d2f0*/  IMAD.MOV.U32 R0, RZ, RZ, R61 ;  /* 0x000000ffff007224 */ /* 0x000fca00078e003d */
[----:B------:R-:W-:Y:S01]  /*d300*/  PRMT R102, R0, 0x5410, R2 ;  /* 0x0000541000667816 */ /* 0x000fe20000000002 */
[----:B------:R-:W-:Y:S05]  /*d310*/  @P6 BRA `(.L_x_818) ;  /* 0x000001a000006947 */ /* 0x000fea0003800000 */
[----:B-1234-:R-:W-:Y:S01]  /*d320*/  ISETP.GE.AND P1, PT, R132, c[0x0][0x27c], PT ;  /* 0x00009f0084007a0c */ /* 0x01efe20003f26270 */
[----:B------:R-:W-:Y:S01]  /*d330*/  CS2R R82, SRZ ;  /* 0x0000000000527805 */ /* 0x000fe2000001ff00 */
[----:B------:R-:W-:-:S11]  /*d340*/  CS2R R80, SRZ ;  /* 0x0000000000507805 */ /* 0x000fd6000001ff00 */
[C---:B------:R-:W-:Y:S01]  /*d350*/  @!P1 IMAD.SHL.U32 R0, R132.reuse, 0x2, RZ ;  /* 0x0000000284009824 */ /* 0x040fe200078e00ff */
[----:B------:R-:W-:-:S04]  /*d360*/  @!P1 SHF.L.U64.HI R4, R132, 0x1, R133 ;  /* 0x0000000184049819 */ /* 0x000fc80000010285 */
[----:B------:R-:W-:-:S05]  /*d370*/  @!P1 IADD3 R2, P0, R5, R0, RZ ;  /* 0x0000000005029210 */ /* 0x000fca0007f1e0ff */
[----:B------:R-:W-:Y:S01]  /*d380*/  @!P1 IMAD.X R3, R8, 0x1, R4, P0 ;  /* 0x0000000108039824 */ /* 0x000fe200000e0604 */
[----:B------:R-:W-:-:S04]  /*d390*/  ISETP.GE.AND P0, PT, R137, c[0x0][0x27c], PT ;  /* 0x00009f0089007a0c */ /* 0x000fc80003f06270 */
[----:B------:R1:W5:Y:S01]  /*d3a0*/  @!P1 LD.E.128 R80, [R2.64] ;  /* 0x0000000802509980 */ /* 0x000362000c101d00 */
[----:B------:R-:W-:Y:S01]  /*d3b0*/  CS2R R78, SRZ ;  /* 0x00000000004e7805 */ /* 0x000fe2000001ff00 */
[----:B------:R-:W-:Y:S01]  /*d3c0*/  CS2R R76, SRZ ;  /* 0x00000000004c7805 */ /* 0x000fe2000001ff00 */
[----:B------:R-:W-:Y:S01]  /*d3d0*/  CS2R R90, SRZ ;  /* 0x00000000005a7805 */ /* 0x000fe2000001ff00 */
[----:B------:R-:W-:Y:S01]  /*d3e0*/  CS2R R88, SRZ ;  /* 0x0000000000587805 */ /* 0x000fe2000001ff00 */
[----:B-1----:R-:W-:-:S05]  /*d3f0*/  @!P1 IADD3 R2, P2, R6, R0, RZ ;  /* 0x0000000006029210 */ /* 0x002fca0007f5e0ff */
[----:B------:R-:W-:-:S05]  /*d400*/  @!P1 IMAD.X R3, R7, 0x1, R4, P2 ;  /* 0x0000000107039824 */ /* 0x000fca00010e0604 */
[----:B------:R1:W5:Y:S01]  /*d410*/  @!P1 LD.E.128 R76, [R2.64] ;  /* 0x00000008024c9980 */ /* 0x000362000c101d00 */
[C---:B------:R-:W-:Y:S01]  /*d420*/  @!P0 SHF.L.U64.HI R0, R201.reuse, 0x1, R205 ;  /* 0x00000001c9008819 */ /* 0x040fe200000102cd */
[----:B------:R-:W-:Y:S01]  /*d430*/  CS2R R86, SRZ ;  /* 0x0000000000567805 */ /* 0x000fe2000001ff00 */
[----:B------:R-:W-:Y:S01]  /*d440*/  CS2R R84, SRZ ;  /* 0x0000000000547805 */ /* 0x000fe2000001ff00 */
[----:B-1----:R-:W-:-:S05]  /*d450*/  @!P0 IMAD.SHL.U32 R2, R201, 0x2, RZ ;  /* 0x00000002c9028824 */ /* 0x002fca00078e00ff */
[-C--:B------:R-:W-:Y:S02]  /*d460*/  @!P0 IADD3 R4, P2, R5, R2.reuse, RZ ;  /* 0x0000000205048210 */ /* 0x080fe40007f5e0ff */
[----:B------:R-:W-:-:S03]  /*d470*/  @!P0 IADD3 R2, P1, R6, R2, RZ ;  /* 0x0000000206028210 */ /* 0x000fc60007f3e0ff */
[--C-:B------:R-:W-:Y:S02]  /*d480*/  @!P0 IMAD.X R5, R8, 0x1, R0.reuse, P2 ;  /* 0x0000000108058824 */ /* 0x100fe400010e0600 */
[----:B------:R-:W-:-:S03]  /*d490*/  @!P0 IMAD.X R3, R7, 0x1, R0, P1 ;  /* 0x0000000107038824 */ /* 0x000fc600008e0600 */
[----:B------:R1:W5:Y:S04]  /*d4a0*/  @!P0 LD.E.128 R88, [R4.64] ;  /* 0x0000000804588980 */ /* 0x000368000c101d00 */
[----:B------:R1:W5:Y:S02]  /*d4b0*/  @!P0 LD.E.128 R84, [R2.64] ;  /* 0x0000000802548980 */ /* 0x000364000c101d00 */
.L_x_818:
[----:B-1234-:R-:W-:Y:S05]  /*d4c0*/  BSYNC B0 ;  /* 0x0000000000007941 */ /* 0x01efea0003800000 */
.L_x_817:
[----:B-----5:R-:W-:Y:S01]  /*d4d0*/  IMAD.MOV.U32 R2, RZ, RZ, R90 ;  /* 0x000000ffff027224 */ /* 0x020fe200078e005a */
[----:B------:R-:W-:-:S04]  /*d4e0*/  DEPBAR.LE SB0, 0x1 ;  /* 0x000080400000791a */ /* 0x000fc80000000000 */
[----:B------:R-:W-:Y:S01]  /*d4f0*/  IMAD.MOV.U32 R0, RZ, RZ, R91 ;  /* 0x000000ffff007224 */ /* 0x000fe200078e005b */
[----:B------:R-:W-:Y:S04]  /*d500*/  BSSY B1, `(.L_x_819) ;  /* 0x00000e9000017945 */ /* 0x000fe80003800000 */
        /* <DEDUP_REMOVED lines=8> */
[----:B------:R-:W-:Y:S02]  /*d590*/  IMAD.MOV.U32 R0, RZ, RZ, R81 ;  /* 0x000000ffff007224 */ /* 0x000fe400078e0051 */
[----:B------:R-:W-:-:S03]  /*d5a0*/  IMAD.MOV.U32 R2, RZ, RZ, R80 ;  /* 0x000000ffff027224 */ /* 0x000fc600078e0050 */
[----:B------:R-:W-:Y:S01]  /*d5b0*/  PRMT R112, R0, 0x7610, R112 ;  /* 0x0000761000707816 */ /* 0x000fe20000000070 */
[----:B------:R-:W-:Y:S01]  /*d5c0*/  IMAD.MOV.U32 R0, RZ, RZ, R87 ;  /* 0x000000ffff007224 */ /* 0x000fe200078e0057 */
[----:B------:R-:W-:Y:S02]  /*d5d0*/  PRMT R113, R113, 0x5410, R2 ;  /* 0x0000541071717816 */ /* 0x000fe40000000002 */
[----:B------:R-:W-:Y:S02]  /*d5e0*/  MOV R2, R86 ;  /* 0x0000005600027202 */ /* 0x000fe40000000f00 */
[----:B------:R-:W-:Y:S01]  /*d5f0*/  PRMT R117, R0, 0x7610, R117 ;  /* 0x0000761000757816 */ /* 0x000fe20000000075 */
[----:B------:R-:W-:Y:S01]  /*d600*/  IMAD.MOV.U32 R0, RZ, RZ, R84 ;  /* 0x000000ffff007224 */ /* 0x000fe200078e0054 */
[----:B------:R-:W-:Y:S02]  /*d610*/  PRMT R116, R116, 0x5410, R2 ;  /* 0x0000541074747816 */ /* 0x000fe40000000002 */
[----:B------:R-:W-:-:S02]  /*d620*/  IADD3 R2, -R227, R64, RZ ;  /* 0x00000040e3027210 */ /* 0x000fc40007ffe1ff */
[----:B------:R-:W-:Y:S01]  /*d630*/  PRMT R115, R115, 0x5410, R0 ;  /* 0x0000541073737816 */ /* 0x000fe20000000000 */
[----:B------:R-:W-:Y:S01]  /*d640*/  IMAD.MOV.U32 R0, RZ, RZ, R85 ;  /* 0x000000ffff007224 */ /* 0x000fe200078e0055 */
[----:B------:R-:W-:-:S04]  /*d650*/  IMNMX R64, R2, 0x80, PT ;  /* 0x0000008002407817 */ /* 0x000fc80003800200 */
[----:B------:R-:W-:Y:S01]  /*d660*/  PRMT R115, R0, 0x7610, R115 ;  /* 0x0000761000737816 */ /* 0x000fe20000000073 */
[----:B------:R-:W-:Y:S01]  /*d670*/  IMAD.MOV.U32 R0, RZ, RZ, R78 ;  /* 0x000000ffff007224 */ /* 0x000fe200078e004e */
[----:B------:R-:W-:Y:S01]  /*d680*/  BAR.SYNC.DEFER_BLOCKING 0x0 ;  /* 0x0000000000007b1d */ /* 0x000fe20000010000 */
[----:B------:R-:W-:-:S03]  /*d690*/  ISETP.GE.AND P0, PT, R211, R64, PT ;  /* 0x00000040d300720c */ /* 0x000fc60003f06270 */
[----:B------:R-:W-:Y:S01]  /*d6a0*/  PRMT R112, R112, 0x5410, R0 ;  /* 0x0000541070707816 */ /* 0x000fe20000000000 */
[----:B------:R-:W-:-:S05]  /*d6b0*/  IMAD.MOV.U32 R0, RZ, RZ, R79 ;  /* 0x000000ffff007224 */ /* 0x000fca00078e004f */
[----:B------:R-:W-:Y:S01]  /*d6c0*/  PRMT R113, R0, 0x7610, R113 ;  /* 0x0000761000717816 */ /* 0x000fe20000000071 */
[----:B------:R-:W-:-:S05]  /*d6d0*/  IMAD.MOV.U32 R0, RZ, RZ, R76 ;  /* 0x000000ffff007224 */ /* 0x000fca00078e004c */
[----:B------:R-:W-:Y:S01]  /*d6e0*/  PRMT R111, R111, 0x5410, R0 ;  /* 0x000054106f6f7816 */ /* 0x000fe20000000000 */
[----:B------:R-:W-:-:S05]  /*d6f0*/  IMAD.MOV.U32 R0, RZ, RZ, R77 ;  /* 0x000000ffff007224 */ /* 0x000fca00078e004d */
[----:B------:R-:W-:Y:S01]  /*d700*/  PRMT R111, R0, 0x7610, R111 ;  /* 0x00007610006f7816 */ /* 0x000fe2000000006f */
[----:B------:R-:W-:Y:S05]  /*d710*/  @P0 BRA `(.L_x_820) ;  /* 0x00000c7000000947 */ /* 0x000fea0003800000 */
[----:B------:R-:W-:Y:S01]  /*d720*/  ISETP.GE.AND P0, PT, R132, c[0x0][0x27c], PT ;  /* 0x00009f0084007a0c */ /* 0x000fe20003f06270 */
[----:B------:R-:W-:Y:S01]  /*d730*/  BSSY B0, `(.L_x_821) ;  /* 0x0000062000007945 */ /* 0x000fe20003800000 */
[----:B------:R-:W-:-:S11]  /*d740*/  SHF.R.U32.HI R124, RZ, 0x3, R229 ;  /* 0x00000003ff7c7819 */ /* 0x000fd600000116e5 */
[----:B------:R-:W-:Y:S05]  /*d750*/  @P0 BRA `(.L_x_822) ;  /* 0x000005f000000947 */ /* 0x000fea0003800000 */
[----:B------:R-:W-:Y:S01]  /*d760*/  MOV R2, c[0x0][0x27c] ;  /* 0x00009f0000027a02 */ /* 0x000fe20000000f00 */
[----:B------:R-:W1:Y:S01]  /*d770*/  LDS.128 R12, [R194+0x10080] ;  /* 0x01008000c20c7984 */ /* 0x000e620000000c00 */
[----:B------:R-:W-:Y:S02]  /*d780*/  SHF.R.U64 R35, R16, 0x10, R17 ;  /* 0x0000001010237819 */ /* 0x000fe40000001211 */
[----:B------:R-:W-:Y:S02]  /*d790*/  LEA.HI R2, R2, R228, RZ, 0x1d ;  /* 0x000000e402027211 */ /* 0x000fe400078fe8ff */
[----:B------:R-:W-:Y:S02]  /*d7a0*/  SHF.R.U64 R7, R22, 0x10, R23 ;  /* 0x0000001016077819 */ /* 0x000fe40000001217 */
[----:B------:R-:W-:-:S04]  /*d7b0*/  SHF.R.S32.HI R0, RZ, 0x1f, R2 ;  /* 0x0000001fff007819 */ /* 0x000fc80000011402 */
[----:B------:R-:W-:Y:S02]  /*d7c0*/  LEA.HI R0, R0, R2, RZ, 0x3 ;  /* 0x0000000200007211 */ /* 0x000fe400078f18ff */
[----:B------:R-:W-:Y:S02]  /*d7d0*/  SHF.L.U32 R2, R2, 0x3, RZ ;  /* 0x0000000302027819 */ /* 0x000fe400000006ff */
[----:B------:R-:W-:Y:S02]  /*d7e0*/  SHF.L.U32 R0, R0, 0xa, RZ ;  /* 0x0000000a00007819 */ /* 0x000fe400000006ff */
[----:B------:R-:W-:Y:S02]  /*d7f0*/  LOP3.LUT R2, R229, 0x38, R2, 0xf8, !PT ;  /* 0x00000038e5027812 */ /* 0x000fe400078ef802 */
[----:B------:R-:W-:Y:S02]  /*d800*/  LOP3.LUT R0, R0, 0x7fffe000, RZ, 0xc0, !PT ;  /* 0x7fffe00000007812 */ /* 0x000fe400078ec0ff */
[----:B------:R-:W-:-:S04]  /*d810*/  LOP3.LUT R2, R2, R124, RZ, 0x3c, !PT ;  /* 0x0000007c02027212 */ /* 0x000fc800078e3cff */
[----:B------:R-:W-:Y:S01]  /*d820*/  IADD3 R0, R2, R0, R230 ;  /* 0x0000000002007210 */ /* 0x000fe20007ffe0e6 */
[----:B------:R-:W-:-:S03]  /*d830*/  HADD2.F32 R2, -RZ, R33.H1_H1 ;  /* 0x30000021ff027230 */ /* 0x000fc60000004100 */
[----:B------:R-:W-:Y:S01]  /*d840*/  SHF.L.U32 R32, R0, 0x1, RZ ;  /* 0x0000000100207819 */ /* 0x000fe200000006ff */
[----:B------:R-:W-:Y:S01]  /*d850*/  HADD2.F32 R0, -RZ, R33.H0_H0 ;  /* 0x20000021ff007230 */ /* 0x000fe20000004100 */
[----:B------:R-:W-:-:S03]  /*d860*/  SHF.R.U64 R33, R20, 0x10, R21 ;  /* 0x0000001014217819 */ /* 0x000fc60000001215 */
[----:B------:R-:W2:Y:S01]  /*d870*/  LDS.128 R8, [R32+0x10080] ;  /* 0x0100800020087984 */ /* 0x000ea20000000c00 */
[----:B-1----:R-:W-:Y:S02]  /*d880*/  HADD2.F32 R4, -RZ, R13.H0_H0 ;  /* 0x2000000dff047230 */ /* 0x002fe40000004100 */
[----:B--2---:R-:W-:-:S05]  /*d890*/  HADD2.F32 R3, -RZ, R9.H0_H0 ;  /* 0x20000009ff037230 */ /* 0x004fca0000004100 */
[CC--:B------:R-:W-:Y:S02]  /*d8a0*/  FMUL.FTZ R5, R3.reuse, R0.reuse ;  /* 0x0000000003057220 */ /* 0x0c0fe40000410000 */
[C---:B------:R-:W-:Y:S02]  /*d8b0*/  FMUL.FTZ R0, R4.reuse, R0 ;  /* 0x0000000004007220 */ /* 0x040fe40000410000 */
[-C--:B------:R-:W-:Y:S02]  /*d8c0*/  FFMA.FTZ R44, R4, R2.reuse, -R5 ;  /* 0x00000002042c7223 */ /* 0x080fe40000010805 */
[----:B------:R-:W-:Y:S01]  /*d8d0*/  FFMA.FTZ R46, R3, R2, R0 ;  /* 0x00000002032e7223 */ /* 0x000fe20000010000 */
[----:B------:R-:W-:Y:S01]  /*d8e0*/  SHF.R.U32.HI R0, RZ, 0x10, R21 ;  /* 0x00000010ff007819 */ /* 0x000fe20000011615 */
[----:B------:R-:W-:Y:S01]  /*d8f0*/  HADD2.F32 R2, -RZ, R13.H1_H1 ;  /* 0x3000000dff027230 */ /* 0x000fe20000004100 */
[----:B------:R-:W-:Y:S02]  /*d900*/  SHF.R.U32.HI R3, RZ, 0x10, R17 ;  /* 0x00000010ff037819 */ /* 0x000fe40000011611 */
[----:B------:R-:W-:Y:S01]  /*d910*/  SHF.R.U64 R13, R18, 0x10, R19 ;  /* 0x00000010120d7819 */ /* 0x000fe20000001213 */
[----:B------:R-:W-:-:S02]  /*d920*/  HADD2.F32 R4, -RZ, R0.H0_H0 ;  /* 0x20000000ff047230 */ /* 0x000fc40000004100 */
[----:B------:R-:W-:Y:S02]  /*d930*/  HADD2.F32 R0, -RZ, R9.H1_H1 ;  /* 0x30000009ff007230 */ /* 0x000fe40000004100 */
[----:B------:R-:W-:Y:S01]  /*d940*/  HADD2.F32 R5, -RZ, R3.H0_H0 ;  /* 0x20000003ff057230 */ /* 0x000fe20000004100 */
[-C--:B------:R-:W-:Y:S01]  /*d950*/  FMUL.FTZ R3, R2, R4.reuse ;  /* 0x0000000402037220 */ /* 0x080fe20000410000 */
[----:B------:R-:W-:Y:S01]  /*d960*/  HADD2.F32 R18, -RZ, R33.H0_H0 ;  /* 0x20000021ff127230 */ /* 0x000fe20000004100 */
[C---:B------:R-:W-:Y:S01]  /*d970*/  FMUL.FTZ R4, R0.reuse, R4 ;  /* 0x0000000400047220 */ /* 0x040fe20000410000 */
[----:B------:R-:W-:Y:S01]  /*d980*/  HADD2.F32 R13, -RZ, R13.H0_H0 ;  /* 0x2000000dff0d7230 */ /* 0x000fe20000004100 */
[-C--:B------:R-:W-:Y:S01]  /*d990*/  FFMA.FTZ R45, R0, R5.reuse, R3 ;  /* 0x00000005002d7223 */ /* 0x080fe20000010003 */
[----:B------:R-:W-:Y:S01]  /*d9a0*/  HADD2.F32 R0, -RZ, R34.H0_H0 ;  /* 0x20000022ff007230 */ /* 0x000fe20000004100 */
[----:B------:R-:W-:Y:S01]  /*d9b0*/  FFMA.FTZ R6, R2, R5, -R4 ;  /* 0x0000000502067223 */ /* 0x000fe20000010804 */
[----:B------:R-:W-:-:S02]  /*d9c0*/  HADD2.F32 R3, -RZ, R8.H0_H0 ;  /* 0x20000008ff037230 */ /* 0x000fc40000004100 */
[----:B------:R-:W-:Y:S02]  /*d9d0*/  HADD2.F32 R4, -RZ, R12.H0_H0 ;  /* 0x2000000cff047230 */ /* 0x000fe40000004100 */
[----:B------:R-:W-:Y:S01]  /*d9e0*/  HADD2.F32 R2, -RZ, R34.H1_H1 ;  /* 0x30000022ff027230 */ /* 0x000fe20000004100 */
[C---:B------:R-:W-:Y:S01]  /*d9f0*/  FMUL.FTZ R5, R3.reuse, R0 ;  /* 0x0000000003057220 */ /* 0x040fe20000410000 */
[----:B------:R-:W-:Y:S01]  /*da00*/  F2FP.PACK_AB R9, R6, R44 ;  /* 0x0000002c0609723e */ /* 0x000fe200000000ff */
[C---:B------:R-:W-:Y:S01]  /*da10*/  FMUL.FTZ R0, R4.reuse, R0 ;  /* 0x0000000004007220 */ /* 0x040fe20000410000 */
[----:B------:R-:W-:Y:S01]  /*da20*/  HADD2.F32 R6, -RZ, R12.H1_H1 ;  /* 0x3000000cff067230 */ /* 0x000fe20000004100 */
[-C--:B------:R-:W-:Y:S01]  /*da30*/  FFMA.FTZ R20, R4, R2.reuse, -R5 ;  /* 0x0000000204147223 */ /* 0x080fe20000010805 */
[----:B------:R-:W-:Y:S01]  /*da40*/  HADD2.F32 R4, -RZ, R14.H0_H0 ;  /* 0x2000000eff047230 */ /* 0x000fe20000004100 */
[----:B------:R-:W-:Y:S01]  /*da50*/  FFMA.FTZ R34, R3, R2, R0 ;  /* 0x0000000203227223 */ /* 0x000fe20000010000 */
[----:B------:R-:W-:-:S02]  /*da60*/  HADD2.F32 R0, -RZ, R47.H0_H0 ;  /* 0x2000002fff007230 */ /* 0x000fc40000004100 */
[----:B------:R-:W-:Y:S02]  /*da70*/  HADD2.F32 R3, -RZ, R10.H0_H0 ;  /* 0x2000000aff037230 */ /* 0x000fe40000004100 */
[----:B------:R-:W-:Y:S02]  /*da80*/  HADD2.F32 R2, -RZ, R65.H0_H0 ;  /* 0x20000041ff027230 */ /* 0x000fe40000004100 */
[----:B------:R-:W-:Y:S01]  /*da90*/  HADD2.F32 R12, -RZ, R7.H0_H0 ;  /* 0x20000007ff0c7230 */ /* 0x000fe20000004100 */
[CC--:B------:R-:W-:Y:S02]  /*daa0*/  FMUL.FTZ R5, R3.reuse, R0.reuse ;  /* 0x0000000003057220 */ /* 0x0c0fe40000410000 */
[C---:B------:R-:W-:Y:S02]  /*dab0*/  FMUL.FTZ R0, R4.reuse, R0 ;  /* 0x0000000004007220 */ /* 0x040fe40000410000 */
[-C--:B------:R-:W-:Y:S01]  /*dac0*/  FFMA.FTZ R17, R4, R2.reuse, -R5 ;  /* 0x0000000204117223 */ /* 0x080fe20000010805 */
[----:B------:R-:W-:Y:S01]  /*dad0*/  HADD2.F32 R4, -RZ, R15.H0_H0 ;  /* 0x2000000fff047230 */ /* 0x000fe20000004100 */
[----:B------:R-:W-:Y:S01]  /*dae0*/  FFMA.FTZ R21, R3, R2, R0 ;  /* 0x0000000203157223 */ /* 0x000fe20000010000 */
[----:B------:R-:W-:-:S02]  /*daf0*/  HADD2.F32 R0, -RZ, R47.H1_H1 ;  /* 0x3000002fff007230 */ /* 0x000fc40000004100 */
[----:B------:R-:W-:Y:S02]  /*db00*/  HADD2.F32 R3, -RZ, R11.H0_H0 ;  /* 0x2000000bff037230 */ /* 0x000fe40000004100 */
[----:B------:R-:W-:-:S03]  /*db10*/  HADD2.F32 R2, -RZ, R65.H1_H1 ;  /* 0x30000041ff027230 */ /* 0x000fc60000004100 */
[CC--:B------:R-:W-:Y:S02]  /*db20*/  FMUL.FTZ R5, R3.reuse, R0.reuse ;  /* 0x0000000003057220 */ /* 0x0c0fe40000410000 */
[C---:B------:R-:W-:Y:S02]  /*db30*/  FMUL.FTZ R0, R4.reuse, R0 ;  /* 0x0000000004007220 */ /* 0x040fe40000410000 */
[-C--:B------:R-:W-:Y:S01]  /*db40*/  FFMA.FTZ R5, R4, R2.reuse, -R5 ;  /* 0x0000000204057223 */ /* 0x080fe20000010805 */
[----:B------:R-:W-:Y:S01]  /*db50*/  HADD2.F32 R4, -RZ, R15.H1_H1 ;  /* 0x3000000fff047230 */ /* 0x000fe20000004100 */
[----:B------:R-:W-:Y:S01]  /*db60*/  FFMA.FTZ R16, R3, R2, R0 ;  /* 0x0000000203107223 */ /* 0x000fe20000010000 */
[----:B------:R-:W-:Y:S01]  /*db70*/  SHF.R.U32.HI R0, RZ, 0x10, R23 ;  /* 0x00000010ff007819 */ /* 0x000fe20000011617 */
[----:B------:R-:W-:Y:S01]  /*db80*/  HADD2.F32 R3, -RZ, R8.H1_H1 ;  /* 0x30000008ff037230 */ /* 0x000fe20000004100 */
[----:B------:R-:W-:Y:S01]  /*db90*/  SHF.R.U32.HI R2, RZ, 0x10, R19 ;  /* 0x00000010ff027819 */ /* 0x000fe20000011613 */
[----:B------:R-:W-:-:S02]  /*dba0*/  HADD2.F32 R15, -RZ, R35.H0_H0 ;  /* 0x20000023ff0f7230 */ /* 0x000fc40000004100 */
[----:B------:R-:W-:Y:S02]  /*dbb0*/  HADD2.F32 R22, -RZ, R0.H0_H0 ;  /* 0x20000000ff167230 */ /* 0x000fe40000004100 */
[----:B------:R-:W-:Y:S02]  /*dbc0*/  HADD2.F32 R0, -RZ, R11.H1_H1 ;  /* 0x3000000bff007230 */ /* 0x000fe40000004100 */
[----:B------:R-:W-:-:S03]  /*dbd0*/  HADD2.F32 R19, -RZ, R2.H0_H0 ;  /* 0x20000002ff137230 */ /* 0x000fc60000004100 */
[----:B------:R-:W-:-:S04]  /*dbe0*/  FMUL.FTZ R2, R0, R22 ;  /* 0x0000001600027220 */ /* 0x000fc80000410000 */
[C---:B------:R-:W-:Y:S02]  /*dbf0*/  FFMA.FTZ R2, R4.reuse, R19, -R2 ;  /* 0x0000001304027223 */ /* 0x040fe40000010802 */
[----:B------:R-:W-:-:S03]  /*dc00*/  FMUL.FTZ R4, R4, R22 ;  /* 0x0000001604047220 */ /* 0x000fc60000410000 */
[----:B------:R-:W-:Y:S01]  /*dc10*/  F2FP.PACK_AB R11, R2, R5 ;  /* 0x00000005020b723e */ /* 0x000fe200000000ff */
[-C--:B------:R-:W-:Y:S01]  /*dc20*/  FMUL.FTZ R2, R3, R18.reuse ;  /* 0x0000001203027220 */ /* 0x080fe20000410000 */
[----:B------:R-:W-:Y:S01]  /*dc30*/  HADD2.F32 R5, -RZ, R14.H1_H1 ;  /* 0x3000000eff057230 */ /* 0x000fe20000004100 */
[----:B------:R-:W-:Y:S02]  /*dc40*/  FFMA.FTZ R4, R0, R19, R4 ;  /* 0x0000001300047223 */ /* 0x000fe40000010004 */
[CC--:B------:R-:W-:Y:S02]  /*dc50*/  FFMA.FTZ R2, R6.reuse, R15.reuse, -R2 ;  /* 0x0000000f06027223 */ /* 0x0c0fe40000010802 */
[----:B------:R-:W-:Y:S02]  /*dc60*/  FMUL.FTZ R6, R6, R18 ;  /* 0x0000001206067220 */ /* 0x000fe40000410000 */
[----:B------:R-:W-:Y:S01]  /*dc70*/  FMUL.FTZ R0, R5, R12 ;  /* 0x0000000c05007220 */ /* 0x000fe20000410000 */
[----:B------:R-:W-:Y:S01]  /*dc80*/  F2FP.PACK_AB R8, R2, R20 ;  /* 0x000000140208723e */ /* 0x000fe200000000ff */
[----:B------:R-:W-:Y:S01]  /*dc90*/  HADD2.F32 R2, -RZ, R10.H1_H1 ;  /* 0x3000000aff027230 */ /* 0x000fe20000004100 */
[----:B------:R-:W-:-:S04]  /*dca0*/  FFMA.FTZ R3, R3, R15, R6 ;  /* 0x0000000f03037223 */ /* 0x000fc80000010006 */
[C---:B------:R-:W-:Y:S02]  /*dcb0*/  FMUL.FTZ R7, R2.reuse, R12 ;  /* 0x0000000c02077220 */ /* 0x040fe40000410000 */
[-C--:B------:R-:W-:Y:S02]  /*dcc0*/  FFMA.FTZ R0, R2, R13.reuse, R0 ;  /* 0x0000000d02007223 */ /* 0x080fe40000010000 */
[----:B------:R-:W-:Y:S01]  /*dcd0*/  FFMA.FTZ R7, R5, R13, -R7 ;  /* 0x0000000d05077223 */ /* 0x000fe20000010807 */
[----:B------:R-:W-:Y:S02]  /*dce0*/  F2FP.PACK_AB R5, R45, R46 ;  /* 0x0000002e2d05723e */ /* 0x000fe400000000ff */
[----:B------:R-:W-:Y:S02]  /*dcf0*/  F2FP.PACK_AB R6, R0, R21 ;  /* 0x000000150006723e */ /* 0x000fe400000000ff */
[----:B------:R-:W-:Y:S02]  /*dd00*/  F2FP.PACK_AB R10, R7, R17 ;  /* 0x00000011070a723e */ /* 0x000fe400000000ff */
[----:B------:R-:W-:-:S02]  /*dd10*/  F2FP.PACK_AB R7, R4, R16 ;  /* 0x000000100407723e */ /* 0x000fc400000000ff */
[----:B------:R-:W-:Y:S01]  /*dd20*/  F2FP.PACK_AB R4, R3, R34 ;  /* 0x000000220304723e */ /* 0x000fe200000000ff */
[----:B------:R1:W-:Y:S04]  /*dd30*/  STS.128 [R194+0x10080], R8 ;  /* 0x01008008c2007388 */ /* 0x0003e80000000c00 */
[----:B------:R1:W-:Y:S02]  /*dd40*/  STS.128 [R32+0x10080], R4 ;  /* 0x0100800420007388 */ /* 0x0003e40000000c00 */
.L_x_822:
[----:B------:R-:W-:Y:S05]  /*dd50*/  BSYNC B0 ;  /* 0x0000000000007941 */ /* 0x000fea0003800000 */
.L_x_821:
[----:B------:R-:W-:-:S13]  /*dd60*/  ISETP.GE.AND P0, PT, R137, c[0x0][0x27c], PT ;  /* 0x00009f0089007a0c */ /* 0x000fda0003f06270 */
[----:B------:R-:W-:Y:S05]  /*dd70*/  @P0 BRA `(.L_x_820) ;  /* 0x0000061000000947 */ /* 0x000fea0003800000 */
[----:B------:R-:W2:Y:S04]  /*dd80*/  LDL R2, [R1+0xc] ;  /* 0x00000c0001027983 */ /* 0x000ea80000100800 */
[----:B------:R-:W3:Y:S01]  /*dd90*/  LDL R34, [R1+0x28] ;  /* 0x0000280001227983 */ /* 0x000ee20000100800 */
[----:B------:R-:W-:Y:S02]  /*dda0*/  MOV R0, c[0x0][0x27c] ;  /* 0x00009f0000007a02 */ /* 0x000fe40000000f00 */
[----:B------:R-:W-:Y:S02]  /*ddb0*/  SHF.R.U64 R23, R24, 0x10, R25 ;  /* 0x0000001018177819 */ /* 0x000fe40000001219 */
[----:B------:R-:W-:Y:S02]  /*ddc0*/  SHF.R.U64 R21, R28, 0x10, R29 ;  /* 0x000000101c157819 */ /* 0x000fe4000000121d */
[----:B-1----:R-:W-:-:S03]  /*ddd0*/  SHF.R.U64 R7, R30, 0x10, R31 ;  /* 0x000000101e077819 */ /* 0x002fc6000000121f */
[----:B------:R-:W-:Y:S01]  /*dde0*/  HADD2.F32 R21, -RZ, R21.H0_H0 ;  /* 0x20000015ff157230 */ /* 0x000fe20000004100 */
[----:B--2---:R-:W-:-:S04]  /*ddf0*/  LEA.HI R0, R0, R2, RZ, 0x1d ;  /* 0x0000000200007211 */ /* 0x004fc800078fe8ff */
[----:B------:R-:W-:Y:S01]  /*de00*/  SHF.R.S32.HI R2, RZ, 0x1f, R0 ;  /* 0x0000001fff027819 */ /* 0x000fe20000011400 */
[----:B---3--:R-:W1:Y:S01]  /*de10*/  LDS.128 R12, [R34] ;  /* 0x00000000220c7984 */ /* 0x008e620000000c00 */
[----:B------:R-:W-:Y:S02]  /*de20*/  SHF.L.U32 R3, R0, 0x3, RZ ;  /* 0x0000000300037819 */ /* 0x000fe400000006ff */
[----:B------:R-:W-:Y:S02]  /*de30*/  LEA.HI R2, R2, R0, RZ, 0x3 ;  /* 0x0000000002027211 */ /* 0x000fe400078f18ff */
[----:B------:R-:W-:Y:S02]  /*de40*/  LOP3.LUT R3, R229, 0x38, R3, 0xf8, !PT ;  /* 0x00000038e5037812 */ /* 0x000fe400078ef803 */
[----:B------:R-:W-:Y:S02]  /*de50*/  SHF.L.U32 R0, R2, 0xa, RZ ;  /* 0x0000000a02007819 */ /* 0x000fe400000006ff */
[----:B------:R-:W-:-:S02]  /*de60*/  LOP3.LUT R2, R3, R124, RZ, 0x3c, !PT ;  /* 0x0000007c03027212 */ /* 0x000fc400078e3cff */
[----:B------:R-:W-:-:S04]  /*de70*/  LOP3.LUT R0, R0, 0x7fffe000, RZ, 0xc0, !PT ;  /* 0x7fffe00000007812 */ /* 0x000fc800078ec0ff */
[----:B------:R-:W-:Y:S01]  /*de80*/  IADD3 R0, R2, R0, R230 ;  /* 0x0000000002007210 */ /* 0x000fe20007ffe0e6 */
[----:B------:R-:W-:-:S03]  /*de90*/  HADD2.F32 R2, -RZ, R66.H1_H1 ;  /* 0x30000042ff027230 */ /* 0x000fc60000004100 */
[----:B------:R-:W-:Y:S01]  /*dea0*/  SHF.L.U32 R19, R0, 0x1, RZ ;  /* 0x0000000100137819 */ /* 0x000fe200000006ff */
[----:B------:R-:W-:-:S04]  /*deb0*/  HADD2.F32 R0, -RZ, R66.H0_H0 ;  /* 0x20000042ff007230 */ /* 0x000fc80000004100 */
        /* <DEDUP_REMOVED lines=16> */
[C---:B------:R-:W-:Y:S02]  /*dfc0*/  FMUL.FTZ R4, R0.reuse, R4 ;  /* 0x0000000400047220 */ /* 0x040fe40000410000 */
[-C--:B------:R-:W-:Y:S01]  /*dfd0*/  FFMA.FTZ R24, R0, R5.reuse, R3 ;  /* 0x0000000500187223 */ /* 0x080fe20000010003 */
[----:B------:R-:W-:Y:S01]  /*dfe0*/  HADD2.F32 R0, -RZ, R67.H0_H0 ;  /* 0x20000043ff007230 */ /* 0x000fe20000004100 */
[----:B------:R-:W-:Y:S01]  /*dff0*/  FFMA.FTZ R6, R2, R5, -R4 ;  /* 0x0000000502067223 */ /* 0x000fe20000010804 */
[----:B------:R-:W-:-:S02]  /*e000*/  HADD2.F32 R3, -RZ, R8.H0_H0 ;  /* 0x20000008ff037230 */ /* 0x000fc40000004100 */
[----:B------:R-:W-:Y:S02]  /*e010*/  HADD2.F32 R4, -RZ, R12.H0_H0 ;  /* 0x2000000cff047230 */ /* 0x000fe40000004100 */
[----:B------:R-:W-:Y:S01]  /*e020*/  HADD2.F32 R2, -RZ, R92.H0_H0 ;  /* 0x2000005cff027230 */ /* 0x000fe20000004100 */
[C---:B------:R-:W-:Y:S01]  /*e030*/  FMUL.FTZ R5, R3.reuse, R0 ;  /* 0x0000000003057220 */ /* 0x040fe20000410000 */
[----:B------:R-:W-:Y:S01]  /*e040*/  F2FP.PACK_AB R9, R6, R32 ;  /* 0x000000200609723e */ /* 0x000fe200000000ff */
[C---:B------:R-:W-:Y:S01]  /*e050*/  FMUL.FTZ R0, R4.reuse, R0 ;  /* 0x0000000004007220 */ /* 0x040fe20000410000 */
[----:B------:R-:W-:Y:S01]  /*e060*/  HADD2.F32 R6, -RZ, R12.H1_H1 ;  /* 0x3000000cff067230 */ /* 0x000fe20000004100 */
[-C--:B------:R-:W-:Y:S01]  /*e070*/  FFMA.FTZ R18, R4, R2.reuse, -R5 ;  /* 0x0000000204127223 */ /* 0x080fe20000010805 */
[----:B------:R-:W-:Y:S01]  /*e080*/  HADD2.F32 R4, -RZ, R14.H0_H0 ;  /* 0x2000000eff047230 */ /* 0x000fe20000004100 */
[----:B------:R-:W-:Y:S01]  /*e090*/  FFMA.FTZ R22, R3, R2, R0 ;  /* 0x0000000203167223 */ /* 0x000fe20000010000 */
[----:B------:R-:W-:-:S02]  /*e0a0*/  HADD2.F32 R0, -RZ, R67.H1_H1 ;  /* 0x30000043ff007230 */ /* 0x000fc40000004100 */
        /* <DEDUP_REMOVED lines=27> */
[----:B------:R-:W-:Y:S01]  /*e260*/  FMUL.FTZ R2, R3, R21 ;  /* 0x0000001503027220 */ /* 0x000fe20000410000 */
[----:B------:R-:W-:Y:S01]  /*e270*/  HADD2.F32 R5, -RZ, R14.H1_H1 ;  /* 0x3000000eff057230 */ /* 0x000fe20000004100 */
[----:B------:R-:W-:Y:S02]  /*e280*/  FFMA.FTZ R4, R0, R25, R4 ;  /* 0x0000001900047223 */ /* 0x000fe40000010004 */
[C---:B------:R-:W-:Y:S02]  /*e290*/  FFMA.FTZ R2, R6.reuse, R15, -R2 ;  /* 0x0000000f06027223 */ /* 0x040fe40000010802 */
        /* <DEDUP_REMOVED lines=13> */
[----:B------:R1:W-:Y:S04]  /*e370*/  STS.128 [R34], R8 ;  /* 0x0000000822007388 */ /* 0x0003e80000000c00 */
[----:B------:R1:W-:Y:S02]  /*e380*/  STS.128 [R19+0x10080], R4 ;  /* 0x0100800413007388 */ /* 0x0003e40000000c00 */
.L_x_820:
[----:B------:R-:W-:Y:S05]  /*e390*/  BSYNC B1 ;  /* 0x0000000000017941 */ /* 0x000fea0003800000 */
.L_x_819:
        /* <DEDUP_REMOVED lines=15> */
[----:B------:R-:W3:Y:S01]  /*e490*/  LDL R30, [R1+0x34] ;  /* 0x00003400011e7983 */ /* 0x000ee20000100800 */
[----:B------:R-:W-:Y:S02]  /*e4a0*/  MOV R2, c[0x0][0x27c] ;  /* 0x00009f0000027a02 */ /* 0x000fe40000000f00 */
[----:B-1----:R-:W-:Y:S02]  /*e4b0*/  SHF.R.U64 R6, R36, 0x10, R37 ;  /* 0x0000001024067819 */ /* 0x002fe40000001225 */
[----:B------:R-:W-:-:S02]  /*e4c0*/  LEA.HI R2, R2, R228, RZ, 0x1d ;  /* 0x000000e402027211 */ /* 0x000fc400078fe8ff */
        /* <DEDUP_REMOVED lines=8> */
[----:B-----5:R-:W-:Y:S01]  /*e550*/  IADD3 R0, R2, R0, R27 ;  /* 0x0000000002007210 */ /* 0x020fe20007ffe01b */
[----:B------:R-:W-:-:S03]  /*e560*/  HADD2.F32 R2, -RZ, R94.H1_H1 ;  /* 0x3000005eff027230 */ /* 0x000fc60000004100 */
[----:B------:R-:W-:Y:S01]  /*e570*/  SHF.L.U32 R17, R0, 0x1, RZ ;  /* 0x0000000100117819 */ /* 0x000fe200000006ff */
[----:B------:R-:W-:-:S04]  /*e580*/  HADD2.F32 R0, -RZ, R94.H0_H0 ;  /* 0x2000005eff007230 */ /* 0x000fc80000004100 */
[----:B------:R-:W1:Y:S02]  /*e590*/  LDS.128 R12, [R17+0x10080] ;  /* 0x01008000110c7984 */ /* 0x000e640000000c00 */
[----:B-1----:R-:W-:Y:S02]  /*e5a0*/  HADD2.F32 R3, -RZ, R13.H0_H0 ;  /* 0x2000000dff037230 */ /* 0x002fe40000004100 */
[----:B---3--:R-:W1:Y:S02]  /*e5b0*/  LDS.128 R8, [R30] ;  /* 0x000000001e087984 */ /* 0x008e640000000c00 */
[----:B-1----:R-:W-:-:S05]  /*e5c0*/  HADD2.F32 R4, -RZ, R9.H0_H0 ;  /* 0x20000009ff047230 */ /* 0x002fca0000004100 */
[CC--:B------:R-:W-:Y:S02]  /*e5d0*/  FMUL.FTZ R5, R4.reuse, R0.reuse ;  /* 0x0000000004057220 */ /* 0x0c0fe40000410000 */
[C---:B------:R-:W-:Y:S02]  /*e5e0*/  FMUL.FTZ R0, R3.reuse, R0 ;  /* 0x0000000003007220 */ /* 0x040fe40000410000 */
[-C--:B------:R-:W-:Y:S01]  /*e5f0*/  FFMA.FTZ R25, R3, R2.reuse, R5 ;  /* 0x0000000203197223 */ /* 0x080fe20000010005 */
[----:B------:R-:W-:Y:S01]  /*e600*/  HADD2.F32 R3, -RZ, R13.H1_H1 ;  /* 0x3000000dff037230 */ /* 0x000fe20000004100 */
[----:B------:R-:W-:Y:S01]  /*e610*/  FFMA.FTZ R26, R4, R2, -R0 ;  /* 0x00000002041a7223 */ /* 0x000fe20000010800 */
[----:B------:R-:W-:Y:S01]  /*e620*/  SHF.R.U32.HI R0, RZ, 0x10, R37 ;  /* 0x00000010ff007819 */ /* 0x000fe20000011625 */
[----:B------:R-:W-:Y:S01]  /*e630*/  HADD2.F32 R4, -RZ, R9.H1_H1 ;  /* 0x30000009ff047230 */ /* 0x000fe20000004100 */
[----:B------:R-:W-:Y:S02]  /*e640*/  SHF.R.U32.HI R2, RZ, 0x10, R41 ;  /* 0x00000010ff027819 */ /* 0x000fe40000011629 */
[----:B------:R-:W-:Y:S01]  /*e650*/  SHF.R.U64 R9, R38, 0x10, R39 ;  /* 0x0000001026097819 */ /* 0x000fe20000001227 */
[----:B------:R-:W-:-:S02]  /*e660*/  HADD2.F32 R0, -RZ, R0.H0_H0 ;  /* 0x20000000ff007230 */ /* 0x000fc40000004100 */
[----:B------:R-:W-:-:S03]  /*e670*/  HADD2.F32 R2, -RZ, R2.H0_H0 ;  /* 0x20000002ff027230 */ /* 0x000fc60000004100 */
[CC--:B------:R-:W-:Y:S02]  /*e680*/  FMUL.FTZ R5, R4.reuse, R0.reuse ;  /* 0x0000000004057220 */ /* 0x0c0fe40000410000 */
[C---:B------:R-:W-:Y:S02]  /*e690*/  FMUL.FTZ R0, R3.reuse, R0 ;  /* 0x0000000003007220 */ /* 0x040fe40000410000 */
[-C--:B------:R-:W-:Y:S01]  /*e6a0*/  FFMA.FTZ R23, R3, R2.reuse, R5 ;  /* 0x0000000203177223 */ /* 0x080fe20000010005 */
[----:B------:R-:W-:Y:S01]  /*e6b0*/  HADD2.F32 R3, -RZ, R12.H0_H0 ;  /* 0x2000000cff037230 */ /* 0x000fe20000004100 */
[----:B------:R-:W-:Y:S01]  /*e6c0*/  FFMA.FTZ R24, R4, R2, -R0 ;  /* 0x0000000204187223 */ /* 0x000fe20000010800 */
[----:B------:R-:W-:Y:S02]  /*e6d0*/  HADD2.F32 R0, -RZ, R95.H0_H0 ;  /* 0x2000005fff007230 */ /* 0x000fe40000004100 */
[----:B------:R-:W-:Y:S02]  /*e6e0*/  HADD2.F32 R4, -RZ, R8.H0_H0 ;  /* 0x20000008ff047230 */ /* 0x000fe40000004100 */
[----:B------:R-:W-:-:S03]  /*e6f0*/  HADD2.F32 R2, -RZ, R96.H0_H0 ;  /* 0x20000060ff027230 */ /* 0x000fc60000004100 */
[CC--:B------:R-:W-:Y:S02]  /*e700*/  FMUL.FTZ R5, R4.reuse, R0.reuse ;  /* 0x0000000004057220 */ /* 0x0c0fe40000410000 */
[C---:B------:R-:W-:Y:S02]  /*e710*/  FMUL.FTZ R0, R3.reuse, R0 ;  /* 0x0000000003007220 */ /* 0x040fe40000410000 */
[-C--:B------:R-:W-:Y:S01]  /*e720*/  FFMA.FTZ R21, R3, R2.reuse, R5 ;  /* 0x0000000203157223 */ /* 0x080fe20000010005 */
[----:B------:R-:W-:Y:S01]  /*e730*/  HADD2.F32 R3, -RZ, R14.H0_H0 ;  /* 0x2000000eff037230 */ /* 0x000fe20000004100 */
[----:B------:R-:W-:Y:S01]  /*e740*/  FFMA.FTZ R22, R4, R2, -R0 ;  /* 0x0000000204167223 */ /* 0x000fe20000010800 */
[----:B------:R-:W-:Y:S02]  /*e750*/  HADD2.F32 R0, -RZ, R95.H1_H1 ;  /* 0x3000005fff007230 */ /* 0x000fe40000004100 */
        /* <DEDUP_REMOVED lines=9> */
[----:B------:R-:W-:Y:S01]  /*e7f0*/  HADD2.F32 R2, -RZ, R97.H1_H1 ;  /* 0x30000061ff027230 */ /* 0x000fe20000004100 */
[----:B------:R-:W-:-:S02]  /*e800*/  FMUL.FTZ R5, R3, R0 ;  /* 0x0000000003057220 */ /* 0x000fc40000410000 */
[C---:B------:R-:W-:Y:S02]  /*e810*/  FMUL.FTZ R0, R4.reuse, R0 ;  /* 0x0000000004007220 */ /* 0x040fe40000410000 */
[-C--:B------:R-:W-:Y:S02]  /*e820*/  FFMA.FTZ R18, R4, R2.reuse, -R5 ;  /* 0x0000000204127223 */ /* 0x080fe40000010805 */
[----:B------:R-:W-:Y:S01]  /*e830*/  FFMA.FTZ R13, R3, R2, R0 ;  /* 0x00000002030d7223 */ /* 0x000fe20000010000 */
[----:B------:R-:W-:Y:S01]  /*e840*/  SHF.R.U32.HI R0, RZ, 0x10, R39 ;  /* 0x00000010ff007819 */ /* 0x000fe20000011627 */
[----:B------:R-:W-:Y:S02]  /*e850*/  HADD2.F32 R3, -RZ, R11.H1_H1 ;  /* 0x3000000bff037230 */ /* 0x000fe40000004100 */
[----:B------:R-:W-:Y:S02]  /*e860*/  HADD2.F32 R2, -RZ, R15.H1_H1 ;  /* 0x3000000fff027230 */ /* 0x000fe40000004100 */
[----:B------:R-:W-:Y:S01]  /*e870*/  HADD2.F32 R5, -RZ, R0.H0_H0 ;  /* 0x20000000ff057230 */ /* 0x000fe20000004100 */
[----:B------:R-:W-:-:S04]  /*e880*/  SHF.R.U32.HI R0, RZ, 0x10, R43 ;  /* 0x00000010ff007819 */ /* 0x000fc8000001162b */
[-C--:B------:R-:W-:Y:S01]  /*e890*/  FMUL.FTZ R4, R3, R5.reuse ;  /* 0x0000000503047220 */ /* 0x080fe20000410000 */
[----:B------:R-:W-:Y:S01]  /*e8a0*/  HADD2.F32 R0, -RZ, R0.H0_H0 ;  /* 0x20000000ff007230 */ /* 0x000fe20000004100 */
[----:B------:R-:W-:-:S04]  /*e8b0*/  FMUL.FTZ R5, R2, R5 ;  /* 0x0000000502057220 */ /* 0x000fc80000410000 */
[-C--:B------:R-:W-:Y:S01]  /*e8c0*/  FFMA.FTZ R7, R2, R0.reuse, R4 ;  /* 0x0000000002077223 */ /* 0x080fe20000010004 */
[----:B------:R-:W-:Y:S01]  /*e8d0*/  HADD2.F32 R2, -RZ, R8.H1_H1 ;  /* 0x30000008ff027230 */ /* 0x000fe20000004100 */
[----:B------:R-:W-:Y:S01]  /*e8e0*/  FFMA.FTZ R11, R3, R0, -R5 ;  /* 0x00000000030b7223 */ /* 0x000fe20000010805 */
[----:B------:R-:W-:Y:S02]  /*e8f0*/  HADD2.F32 R4, -RZ, R6.H0_H0 ;  /* 0x20000006ff047230 */ /* 0x000fe40000004100 */
[----:B------:R-:W-:Y:S01]  /*e900*/  HADD2.F32 R0, -RZ, R12.H1_H1 ;  /* 0x3000000cff007230 */ /* 0x000fe20000004100 */
[----:B------:R-:W-:Y:S01]  /*e910*/  F2FP.PACK_AB R7, R7, R13 ;  /* 0x0000000d0707723e */ /* 0x000fe200000000ff */
[----:B------:R-:W-:Y:S01]  /*e920*/  HADD2.F32 R5, -RZ, R16.H0_H0 ;  /* 0x20000010ff057230 */ /* 0x000fe20000004100 */
[----:B------:R-:W-:Y:S01]  /*e930*/  FMUL.FTZ R3, R2, R4 ;  /* 0x0000000402037220 */ /* 0x000fe20000410000 */
[----:B------:R-:W-:Y:S01]  /*e940*/  F2FP.PACK_AB R11, R11, R18 ;  /* 0x000000120b0b723e */ /* 0x000fe200000000ff */
[----:B------:R-:W-:-:S02]  /*e950*/  FMUL.FTZ R4, R0, R4 ;  /* 0x0000000400047220 */ /* 0x000fc40000410000 */
[-C--:B------:R-:W-:Y:S01]  /*e960*/  FFMA.FTZ R6, R0, R5.reuse, R3 ;  /* 0x0000000500067223 */ /* 0x080fe20000010003 */
[----:B------:R-:W-:Y:S01]  /*e970*/  SHF.R.U64 R3, R42, 0x10, R43 ;  /* 0x000000102a037819 */ /* 0x000fe2000000122b */
[----:B------:R-:W-:Y:S01]  /*e980*/  FFMA.FTZ R8, R2, R5, -R4 ;  /* 0x0000000502087223 */ /* 0x000fe20000010804 */
[----:B------:R-:W-:Y:S02]  /*e990*/  HADD2.F32 R2, -RZ, R10.H1_H1 ;  /* 0x3000000aff027230 */ /* 0x000fe40000004100 */
[----:B------:R-:W-:Y:S01]  /*e9a0*/  HADD2.F32 R4, -RZ, R9.H0_H0 ;  /* 0x20000009ff047230 */ /* 0x000fe20000004100 */
[----:B------:R-:W-:Y:S01]  /*e9b0*/  F2FP.PACK_AB R9, R24, R26 ;  /* 0x0000001a1809723e */ /* 0x000fe200000000ff */
[----:B------:R-:W-:Y:S01]  /*e9c0*/  HADD2.F32 R0, -RZ, R14.H1_H1 ;  /* 0x3000000eff007230 */ /* 0x000fe20000004100 */
[----:B------:R-:W-:Y:S01]  /*e9d0*/  F2FP.PACK_AB R8, R8, R22 ;  /* 0x000000160808723e */ /* 0x000fe200000000ff */
[----:B------:R-:W-:Y:S01]  /*e9e0*/  HADD2.F32 R5, -RZ, R3.H0_H0 ;  /* 0x20000003ff057230 */ /* 0x000fe20000004100 */
[----:B------:R-:W-:-:S02]  /*e9f0*/  FMUL.FTZ R3, R2, R4 ;  /* 0x0000000402037220 */ /* 0x000fc40000410000 */
[C---:B------:R-:W-:Y:S02]  /*ea00*/  FMUL.FTZ R4, R0.reuse, R4 ;  /* 0x0000000400047220 */ /* 0x040fe40000410000 */
[-C--:B------:R-:W-:Y:S02]  /*ea10*/  FFMA.FTZ R3, R0, R5.reuse, R3 ;  /* 0x0000000500037223 */ /* 0x080fe40000010003 */
[----:B------:R-:W-:Y:S01]  /*ea20*/  FFMA.FTZ R2, R2, R5, -R4 ;  /* 0x0000000502027223 */ /* 0x000fe20000010804 */
[----:B------:R-:W-:Y:S02]  /*ea30*/  F2FP.PACK_AB R4, R6, R21 ;  /* 0x000000150604723e */ /* 0x000fe400000000ff */
[----:B------:R-:W-:Y:S02]  /*ea40*/  F2FP.PACK_AB R5, R23, R25 ;  /* 0x000000191705723e */ /* 0x000fe400000000ff */
[----:B------:R-:W-:Y:S02]  /*ea50*/  F2FP.PACK_AB R10, R2, R19 ;  /* 0x00000013020a723e */ /* 0x000fe400000000ff */
[----:B------:R-:W-:-:S03]  /*ea60*/  F2FP.PACK_AB R6, R3, R20 ;  /* 0x000000140306723e */ /* 0x000fc600000000ff */
[----:B------:R1:W-:Y:S04]  /*ea70*/  STS.128 [R30], R8 ;  /* 0x000000081e007388 */ /* 0x0003e80000000c00 */
[----:B------:R1:W-:Y:S02]  /*ea80*/  STS.128 [R17+0x10080], R4 ;  /* 0x0100800411007388 */ /* 0x0003e40000000c00 */
.L_x_826:
[----:B------:R-:W-:Y:S05]  /*ea90*/  BSYNC B0 ;  /* 0x0000000000007941 */ /* 0x000fea0003800000 */
.L_x_825:
[----:B------:R-:W-:-:S13]  /*eaa0*/  ISETP.GE.AND P0, PT, R137, c[0x0][0x27c], PT ;  /* 0x00009f0089007a0c */ /* 0x000fda0003f06270 */
[----:B------:R-:W-:Y:S05]  /*eab0*/  @P0 BRA `(.L_x_824) ;  /* 0x0000061000000947 */ /* 0x000fea0003800000 */
[----:B------:R-:W3:Y:S04]  /*eac0*/  LDL R2, [R1+0xc] ;  /* 0x00000c0001027983 */ /* 0x000ee80000100800 */
[----:B------:R-:W4:Y:S01]  /*ead0*/  LDL R26, [R1+0x24] ;  /* 0x00002400011a7983 */ /* 0x000f220000100800 */
[----:B------:R-:W-:-:S04]  /*eae0*/  MOV R0, c[0x0][0x27c] ;  /* 0x00009f0000007a02 */ /* 0x000fc80000000f00 */
[----:B---3--:R-:W-:-:S04]  /*eaf0*/  LEA.HI R0, R0, R2, RZ, 0x1d ;  /* 0x0000000200007211 */ /* 0x008fc800078fe8ff */
[----:B------:R-:W-:Y:S01]  /*eb00*/  SHF.R.S32.HI R2, RZ, 0x1f, R0 ;  /* 0x0000001fff027819 */ /* 0x000fe20000011400 */
[----:B-1--4-:R-:W1:Y:S01]  /*eb10*/  LDS.128 R8, [R26] ;  /* 0x000000001a087984 */ /* 0x012e620000000c00 */
[----:B------:R-:W-:Y:S02]  /*eb20*/  SHF.L.U32 R3, R0, 0x3, RZ ;  /* 0x0000000300037819 */ /* 0x000fe400000006ff */
[----:B------:R-:W-:Y:S02]  /*eb30*/  LEA.HI R0, R2, R0, RZ, 0x3 ;  /* 0x0000000002007211 */ /* 0x000fe400078f18ff */
[----:B------:R-:W-:Y:S02]  /*eb40*/  LOP3.LUT R2, R29, 0x38, R3, 0xf8, !PT ;  /* 0x000000381d027812 */ /* 0x000fe400078ef803 */
[----:B------:R-:W-:Y:S02]  /*eb50*/  SHF.L.U32 R0, R0, 0xa, RZ ;  /* 0x0000000a00007819 */ /* 0x000fe400000006ff */
[----:B------:R-:W-:-:S02]  /*eb60*/  LOP3.LUT R2, R2, R28, RZ, 0x3c, !PT ;  /* 0x0000001c02027212 */ /* 0x000fc400078e3cff */
[----:B------:R-:W-:-:S04]  /*eb70*/  LOP3.LUT R0, R0, 0x7fffe000, RZ, 0xc0, !PT ;  /* 0x7fffe00000007812 */ /* 0x000fc800078ec0ff */
[----:B-----5:R-:W-:Y:S01]  /*eb80*/  IADD3 R0, R2, R0, R27 ;  /* 0x0000000002007210 */ /* 0x020fe20007ffe01b */
[----:B------:R-:W-:-:S03]  /*eb90*/  HADD2.F32 R2, -RZ, R98.H1_H1 ;  /* 0x30000062ff027230 */ /* 0x000fc60000004100 */
[----:B------:R-:W-:Y:S01]  /*eba0*/  SHF.L.U32 R17, R0, 0x1, RZ ;  /* 0x0000000100117819 */ /* 0x000fe200000006ff */
[----:B------:R-:W-:-:S04]  /*ebb0*/  HADD2.F32 R0, -RZ, R98.H0_H0 ;  /* 0x20000062ff007230 */ /* 0x000fc80000004100 */
[----:B------:R-:W3:Y:S01]  /*ebc0*/  LDS.128 R12, [R17+0x10080] ;  /* 0x01008000110c7984 */ /* 0x000ee20000000c00 */
[----:B-1----:R-:W-:-:S05]  /*ebd0*/  HADD2.F32 R4, -RZ, R9.H0_H0 ;  /* 0x20000009ff047230 */ /* 0x002fca0000004100 */
[----:B------:R-:W-:Y:S01]  /*ebe0*/  FMUL.FTZ R5, R4, R0 ;  /* 0x0000000004057220 */ /* 0x000fe20000410000 */
[----:B---3--:R-:W-:-:S05]  /*ebf0*/  HADD2.F32 R3, -RZ, R13.H0_H0 ;  /* 0x2000000dff037230 */ /* 0x008fca0000004100 */
[C---:B------:R-:W-:Y:S02]  /*ec00*/  FMUL.FTZ R0, R3.reuse, R0 ;  /* 0x0000000003007220 */ /* 0x040fe40000410000 */
[-C--:B------:R-:W-:Y:S01]  /*ec10*/  FFMA.FTZ R24, R3, R2.reuse, R5 ;  /* 0x0000000203187223 */ /* 0x080fe20000010005 */
[----:B------:R-:W-:Y:S01]  /*ec20*/  HADD2.F32 R3, -RZ, R13.H1_H1 ;  /* 0x3000000dff037230 */ /* 0x000fe20000004100 */
[----:B------:R-:W-:Y:S01]  /*ec30*/  FFMA.FTZ R25, R4, R2, -R0 ;  /* 0x0000000204197223 */ /* 0x000fe20000010800 */
[----:B------:R-:W-:Y:S01]  /*ec40*/  SHF.R.U32.HI R0, RZ, 0x10, R49 ;  /* 0x00000010ff007819 */ /* 0x000fe20000011631 */
[----:B------:R-:W-:Y:S01]  /*ec50*/  HADD2.F32 R4, -RZ, R9.H1_H1 ;  /* 0x30000009ff047230 */ /* 0x000fe20000004100 */
[----:B------:R-:W-:-:S03]  /*ec60*/  SHF.R.U32.HI R2, RZ, 0x10, R53 ;  /* 0x00000010ff027819 */ /* 0x000fc60000011635 */
[----:B------:R-:W-:Y:S02]  /*ec70*/  HADD2.F32 R0, -RZ, R0.H0_H0 ;  /* 0x20000000ff007230 */ /* 0x000fe40000004100 */
        /* <DEDUP_REMOVED lines=24> */
[----:B------:R-:W-:-:S03]  /*ee00*/  HADD2.F32 R2, -RZ, R101.H1_H1 ;  /* 0x30000065ff027230 */ /* 0x000fc60000004100 */
[CC--:B------:R-:W-:Y:S02]  /*ee10*/  FMUL.FTZ R5, R4.reuse, R0.reuse ;  /* 0x0000000004057220 */ /* 0x0c0fe40000410000 */
        /* <DEDUP_REMOVED lines=12> */
[----:B------:R-:W-:Y:S01]  /*eee0*/  HADD2.F32 R3, -RZ, R8.H1_H1 ;  /* 0x30000008ff037230 */ /* 0x000fe20000004100 */
[----:B------:R-:W-:Y:S01]  /*eef0*/  FFMA.FTZ R11, R4, R2, -R0 ;  /* 0x00000002040b7223 */ /* 0x000fe20000010800 */
[----:B------:R-:W-:Y:S02]  /*ef00*/  SHF.R.U64 R0, R48, 0x10, R49 ;  /* 0x0000001030007819 */ /* 0x000fe40000001231 */
[----:B------:R-:W-:Y:S02]  /*ef10*/  SHF.R.U64 R2, R52, 0x10, R53 ;  /* 0x0000001034027819 */ /* 0x000fe40000001235 */
[----:B------:R-:W-:Y:S01]  /*ef20*/  SHF.R.U64 R4, R50, 0x10, R51 ;  /* 0x0000001032047819 */ /* 0x000fe20000001233 */
[----:B------:R-:W-:Y:S01]  /*ef30*/  HADD2.F32 R6, -RZ, R0.H0_H0 ;  /* 0x20000000ff067230 */ /* 0x000fe20000004100 */
[----:B------:R-:W-:Y:S01]  /*ef40*/  SHF.R.U64 R5, R54, 0x10, R55 ;  /* 0x0000001036057819 */ /* 0x000fe20000001237 */
[----:B------:R-:W-:Y:S01]  /*ef50*/  HADD2.F32 R0, -RZ, R12.H1_H1 ;  /* 0x3000000cff007230 */ /* 0x000fe20000004100 */
[----:B------:R-:W-:Y:S01]  /*ef60*/  F2FP.PACK_AB R11, R11, R16 ;  /* 0x000000100b0b723e */ /* 0x000fe200000000ff */
[----:B------:R-:W-:Y:S01]  /*ef70*/  HADD2.F32 R12, -RZ, R2.H0_H0 ;  /* 0x20000002ff0c7230 */ /* 0x000fe20000004100 */
[-C--:B------:R-:W-:Y:S01]  /*ef80*/  FMUL.FTZ R2, R3, R6.reuse ;  /* 0x0000000603027220 */ /* 0x080fe20000410000 */
[----:B------:R-:W-:Y:S01]  /*ef90*/  HADD2.F32 R9, -RZ, R4.H0_H0 ;  /* 0x20000004ff097230 */ /* 0x000fe20000004100 */
[C---:B------:R-:W-:Y:S01]  /*efa0*/  FMUL.FTZ R6, R0.reuse, R6 ;  /* 0x0000000600067220 */ /* 0x040fe20000410000 */
[----:B------:R-:W-:Y:S01]  /*efb0*/  F2FP.PACK_AB R7, R7, R13 ;  /* 0x0000000d0707723e */ /* 0x000fe200000000ff */
[-C--:B------:R-:W-:Y:S01]  /*efc0*/  FFMA.FTZ R8, R0, R12.reuse, R2 ;  /* 0x0000000c00087223 */ /* 0x080fe20000010002 */
[----:B------:R-:W-:Y:S01]  /*efd0*/  HADD2.F32 R0, -RZ, R14.H1_H1 ;  /* 0x3000000eff007230 */ /* 0x000fe20000004100 */
[----:B------:R-:W-:Y:S01]  /*efe0*/  FFMA.FTZ R3, R3, R12, -R6 ;  /* 0x0000000c03037223 */ /* 0x000fe20000010806 */
[----:B------:R-:W-:-:S02]  /*eff0*/  HADD2.F32 R2, -RZ, R10.H1_H1 ;  /* 0x3000000aff027230 */ /* 0x000fc40000004100 */
[----:B------:R-:W-:Y:S01]  /*f000*/  HADD2.F32 R10, -RZ, R5.H0_H0 ;  /* 0x20000005ff0a7230 */ /* 0x000fe20000004100 */
[-C--:B------:R-:W-:Y:S02]  /*f010*/  FMUL.FTZ R5, R0, R9.reuse ;  /* 0x0000000900057220 */ /* 0x080fe40000410000 */
[C---:B------:R-:W-:Y:S01]  /*f020*/  FMUL.FTZ R4, R2.reuse, R9 ;  /* 0x0000000902047220 */ /* 0x040fe20000410000 */
[----:B------:R-:W-:Y:S01]  /*f030*/  F2FP.PACK_AB R9, R23, R25 ;  /* 0x000000191709723e */ /* 0x000fe200000000ff */
[----:B------:R-:W-:Y:S01]  /*f040*/  FFMA.FTZ R2, R2, R10, -R5 ;  /* 0x0000000a02027223 */ /* 0x000fe20000010805 */
[----:B------:R-:W-:Y:S01]  /*f050*/  F2FP.PACK_AB R5, R22, R24 ;  /* 0x000000181605723e */ /* 0x000fe200000000ff */
[----:B------:R-:W-:Y:S01]  /*f060*/  FFMA.FTZ R0, R0, R10, R4 ;  /* 0x0000000a00007223 */ /* 0x000fe20000010004 */
[----:B------:R-:W-:Y:S02]  /*f070*/  F2FP.PACK_AB R4, R8, R20 ;  /* 0x000000140804723e */ /* 0x000fe400000000ff */
[----:B------:R-:W-:-:S02]  /*f080*/  F2FP.PACK_AB R8, R3, R21 ;  /* 0x000000150308723e */ /* 0x000fc400000000ff */
[----:B------:R-:W-:Y:S02]  /*f090*/  F2FP.PACK_AB R10, R2, R18 ;  /* 0x00000012020a723e */ /* 0x000fe400000000ff */
[----:B------:R-:W-:-:S03]  /*f0a0*/  F2FP.PACK_AB R6, R0, R19 ;  /* 0x000000130006723e */ /* 0x000fc600000000ff */
[----:B------:R1:W-:Y:S04]  /*f0b0*/  STS.128 [R26], R8 ;  /* 0x000000081a007388 */ /* 0x0003e80000000c00 */
[----:B------:R1:W-:Y:S02]  /*f0c0*/  STS.128 [R17+0x10080], R4 ;  /* 0x0100800411007388 */ /* 0x0003e40000000c00 */
.L_x_824:
[----:B------:R-:W-:Y:S05]  /*f0d0*/  BSYNC B1 ;  /* 0x0000000000017941 */ /* 0x000fea0003800000 */
.L_x_823:
        /* <DEDUP_REMOVED lines=17> */
[----:B------:R-:W-:Y:S01]  /*f1f0*/  HADD2.F32 R18, -RZ, R103.H0_H0 ;  /* 0x20000067ff127230 */ /* 0x000fe20000004100 */
[----:B-1----:R-:W-:Y:S02]  /*f200*/  SHF.R.U32.HI R5, RZ, 0x10, R57 ;  /* 0x00000010ff057819 */ /* 0x002fe40000011639 */
[----:B------:R-:W-:-:S02]  /*f210*/  LEA.HI R0, R0, R228, RZ, 0x1d ;  /* 0x000000e400007211 */ /* 0x000fc400078fe8ff */
[----:B------:R-:W-:Y:S01]  /*f220*/  SHF.R.U32.HI R20, RZ, 0x10, R63 ;  /* 0x00000010ff147819 */ /* 0x000fe2000001163f */
[----:B------:R-:W-:Y:S01]  /*f230*/  HADD2.F32 R39, -RZ, R5.H0_H0 ;  /* 0x20000005ff277230 */ /* 0x000fe20000004100 */
[----:B------:R-:W-:Y:S02]  /*f240*/  SHF.R.S32.HI R3, RZ, 0x1f, R0 ;  /* 0x0000001fff037819 */ /* 0x000fe40000011400 */
[----:B------:R-:W-:Y:S02]  /*f250*/  SHF.L.U32 R2, R0, 0x3, RZ ;  /* 0x0000000300027819 */ /* 0x000fe400000006ff */
[----:B------:R-:W-:Y:S02]  /*f260*/  LEA.HI R0, R3, R0, RZ, 0x3 ;  /* 0x0000000003007211 */ /* 0x000fe400078f18ff */
[----:B------:R-:W-:Y:S02]  /*f270*/  LOP3.LUT R2, R43, 0x38, R2, 0xf8, !PT ;  /* 0x000000382b027812 */ /* 0x000fe400078ef802 */
[----:B------:R-:W-:-:S02]  /*f280*/  SHF.L.U32 R0, R0, 0xa, RZ ;  /* 0x0000000a00007819 */ /* 0x000fc400000006ff */
[----:B------:R-:W-:Y:S02]  /*f290*/  LOP3.LUT R2, R2, R41, RZ, 0x3c, !PT ;  /* 0x0000002902027212 */ /* 0x000fe400078e3cff */
[----:B------:R-:W-:Y:S02]  /*f2a0*/  LOP3.LUT R0, R0, 0x7fffe000, RZ, 0xc0, !PT ;  /* 0x7fffe00000007812 */ /* 0x000fe400078ec0ff */
[----:B------:R-:W-:Y:S02]  /*f2b0*/  SHF.R.U32.HI R3, RZ, 0x10, R61 ;  /* 0x00000010ff037819 */ /* 0x000fe4000001163d */
[----:B-----5:R-:W-:Y:S02]  /*f2c0*/  IADD3 R0, R2, R0, R40 ;  /* 0x0000000002007210 */ /* 0x020fe40007ffe028 */
[----:B------:R-:W-:Y:S01]  /*f2d0*/  SHF.R.U32.HI R21, RZ, 0x10, R59 ;  /* 0x00000010ff157819 */ /* 0x000fe2000001163b */
[----:B------:R-:W-:Y:S01]  /*f2e0*/  HADD2.F32 R6, -RZ, R3.H0_H0 ;  /* 0x20000003ff067230 */ /* 0x000fe20000004100 */
[----:B------:R-:W-:Y:S01]  /*f2f0*/  SHF.L.U32 R24, R0, 0x1, RZ ;  /* 0x0000000100187819 */ /* 0x000fe200000006ff */
[----:B------:R-:W-:Y:S01]  /*f300*/  HADD2.F32 R0, -RZ, R102.H0_H0 ;  /* 0x20000066ff007230 */ /* 0x000fe20000004100 */
[----:B------:R-:W-:Y:S01]  /*f310*/  SHF.R.U64 R22, R60, 0x10, R61 ;  /* 0x000000103c167819 */ /* 0x000fe2000000123d */
[----:B------:R-:W-:Y:S01]  /*f320*/  HADD2.F32 R38, -RZ, R21.H0_H0 ;  /* 0x20000015ff267230 */ /* 0x000fe20000004100 */
[----:B------:R-:W-:Y:S01]  /*f330*/  SHF.R.U64 R27, R56, 0x10, R57 ;  /* 0x00000010381b7819 */ /* 0x000fe20000001239 */
[----:B------:R-:W1:Y:S01]  /*f340*/  LDS.128 R8, [R24+0x10080] ;  /* 0x0100800018087984 */ /* 0x000e620000000c00 */
[----:B------:R-:W-:-:S02]  /*f350*/  SHF.R.U64 R30, R62, 0x10, R63 ;  /* 0x000000103e1e7819 */ /* 0x000fc4000000123f */
[----:B------:R-:W-:Y:S01]  /*f360*/  SHF.R.U64 R31, R58, 0x10, R59 ;  /* 0x000000103a1f7819 */ /* 0x000fe2000000123b */
[----:B------:R-:W-:-:S04]  /*f370*/  HADD2.F32 R37, -RZ, R27.H0_H0 ;  /* 0x2000001bff257230 */ /* 0x000fc80000004100 */
[----:B------:R-:W-:Y:S02]  /*f380*/  HADD2.F32 R27, -RZ, R31.H0_H0 ;  /* 0x2000001fff1b7230 */ /* 0x000fe40000004100 */
[----:B-1----:R-:W-:-:S05]  /*f390*/  HADD2.F32 R2, -RZ, R9.H0_H0 ;  /* 0x20000009ff027230 */ /* 0x002fca0000004100 */
[CC--:B------:R-:W-:Y:S01]  /*f3a0*/  FMUL.FTZ R32, R2.reuse, R0.reuse ;  /* 0x0000000002207220 */ /* 0x0c0fe20000410000 */
[----:B----4-:R-:W1:Y:S02]  /*f3b0*/  LDS.128 R12, [R42] ;  /* 0x000000002a0c7984 */ /* 0x010e640000000c00 */
[--C-:B-1----:R-:W-:Y:S02]  /*f3c0*/  HADD2.F32 R19, -RZ, R13.reuse.H0_H0 ;  /* 0x2000000dff137230 */ /* 0x102fe40000004100 */
[----:B------:R-:W-:Y:S02]  /*f3d0*/  HADD2.F32 R17, -RZ, R13.H1_H1 ;  /* 0x3000000dff117230 */ /* 0x000fe40000004100 */
[----:B------:R-:W-:Y:S01]  /*f3e0*/  HADD2.F32 R16, -RZ, R12.H0_H0 ;  /* 0x2000000cff107230 */ /* 0x000fe20000004100 */
[----:B------:R-:W-:Y:S01]  /*f3f0*/  FMUL.FTZ R4, R19, R0 ;  /* 0x0000000013047220 */ /* 0x000fe20000410000 */
[----:B------:R-:W-:Y:S01]  /*f400*/  HADD2.F32 R0, -RZ, R9.H1_H1 ;  /* 0x30000009ff007230 */ /* 0x000fe20000004100 */
[----:B------:R-:W-:Y:S01]  /*f410*/  FMUL.FTZ R3, R17, R6 ;  /* 0x0000000611037220 */ /* 0x000fe20000410000 */
[----:B------:R-:W-:Y:S01]  /*f420*/  HADD2.F32 R9, -RZ, R104.H1_H1 ;  /* 0x30000068ff097230 */ /* 0x000fe20000004100 */
[----:B------:R-:W-:Y:S01]  /*f430*/  FFMA.FTZ R36, R2, R18, R4 ;  /* 0x0000001202247223 */ /* 0x000fe20000010004 */
[----:B------:R-:W-:Y:S01]  /*f440*/  HADD2.F32 R2, -RZ, R102.H1_H1 ;  /* 0x30000066ff027230 */ /* 0x000fe20000004100 */
[C---:B------:R-:W-:Y:S01]  /*f450*/  FMUL.FTZ R29, R0.reuse, R6 ;  /* 0x00000006001d7220 */ /* 0x040fe20000410000 */
[----:B------:R-:W-:Y:S01]  /*f460*/  HADD2.F32 R13, -RZ, R14.H0_H0 ;  /* 0x2000000eff0d7230 */ /* 0x000fe20000004100 */
[----:B------:R-:W-:Y:S01]  /*f470*/  FFMA.FTZ R35, R0, R39, R3 ;  /* 0x0000002700237223 */ /* 0x000fe20000010003 */
[----:B------:R-:W-:Y:S01]  /*f480*/  HADD2.F32 R0, -RZ, R8.H0_H0 ;  /* 0x20000008ff007230 */ /* 0x000fe20000004100 */
[----:B------:R-:W-:Y:S01]  /*f490*/  FMUL.FTZ R4, R16, R2 ;  /* 0x0000000210047220 */ /* 0x000fe20000410000 */
[----:B------:R-:W-:-:S02]  /*f4a0*/  HADD2.F32 R3, -RZ, R103.H1_H1 ;  /* 0x30000067ff037230 */ /* 0x000fc40000004100 */
[----:B------:R-:W-:Y:S01]  /*f4b0*/  HADD2.F32 R6, -RZ, R105.H0_H0 ;  /* 0x20000069ff067230 */ /* 0x000fe20000004100 */
[C---:B------:R-:W-:Y:S01]  /*f4c0*/  FMUL.FTZ R28, R0.reuse, R2 ;  /* 0x00000002001c7220 */ /* 0x040fe20000410000 */
[----:B------:R-:W-:Y:S01]  /*f4d0*/  HADD2.F32 R2, -RZ, R104.H0_H0 ;  /* 0x20000068ff027230 */ /* 0x000fe20000004100 */
[----:B------:R-:W-:Y:S01]  /*f4e0*/  FFMA.FTZ R33, R0, R9, R4 ;  /* 0x0000000900217223 */ /* 0x000fe20000010004 */
[----:B------:R-:W-:Y:S01]  /*f4f0*/  HADD2.F32 R0, -RZ, R10.H0_H0 ;  /* 0x2000000aff007230 */ /* 0x000fe20000004100 */
[-C--:B------:R-:W-:Y:S01]  /*f500*/  FMUL.FTZ R4, R13, R3.reuse ;  /* 0x000000030d047220 */ /* 0x080fe20000410000 */
[--C-:B------:R-:W-:Y:S02]  /*f510*/  HADD2.F32 R7, -RZ, R15.reuse.H0_H0 ;  /* 0x2000000fff077230 */ /* 0x100fe40000004100 */
[----:B------:R-:W-:Y:S01]  /*f520*/  HADD2.F32 R5, -RZ, R15.H1_H1 ;  /* 0x3000000fff057230 */ /* 0x000fe20000004100 */
[C---:B------:R-:W-:Y:S01]  /*f530*/  FMUL.FTZ R26, R0.reuse, R3 ;  /* 0x00000003001a7220 */ /* 0x040fe20000410000 */
[----:B------:R-:W-:Y:S01]  /*f540*/  HADD2.F32 R15, -RZ, R20.H0_H0 ;  /* 0x20000014ff0f7230 */ /* 0x000fe20000004100 */
[----:B------:R-:W-:Y:S01]  /*f550*/  FFMA.FTZ R34, R0, R6, R4 ;  /* 0x0000000600227223 */ /* 0x000fe20000010004 */
[----:B------:R-:W-:Y:S01]  /*f560*/  HADD2.F32 R0, -RZ, R11.H0_H0 ;  /* 0x2000000bff007230 */ /* 0x000fe20000004100 */
[----:B------:R-:W-:Y:S01]  /*f570*/  FMUL.FTZ R3, R7, R2 ;  /* 0x0000000207037220 */ /* 0x000fe20000410000 */
[----:B------:R-:W-:Y:S01]  /*f580*/  HADD2.F32 R4, -RZ, R105.H1_H1 ;  /* 0x30000069ff047230 */ /* 0x000fe20000004100 */
[----:B------:R-:W-:-:S02]  /*f590*/  FFMA.FTZ R13, R13, R6, -R26 ;  /* 0x000000060d0d7223 */ /* 0x000fc4000001081a */
[C---:B------:R-:W-:Y:S02]  /*f5a0*/  FMUL.FTZ R23, R0.reuse, R2 ;  /* 0x0000000200177220 */ /* 0x040fe40000410000 */
[-C--:B------:R-:W-:Y:S01]  /*f5b0*/  FFMA.FTZ R25, R0, R4.reuse, R3 ;  /* 0x0000000400197223 */ /* 0x080fe20000010003 */
[----:B------:R-:W-:Y:S01]  /*f5c0*/  HADD2.F32 R0, -RZ, R11.H1_H1 ;  /* 0x3000000bff007230 */ /* 0x000fe20000004100 */
[-C--:B------:R-:W-:Y:S01]  /*f5d0*/  FMUL.FTZ R2, R5, R15.reuse ;  /* 0x0000000f05027220 */ /* 0x080fe20000410000 */
[----:B------:R-:W-:Y:S01]  /*f5e0*/  HADD2.F32 R3, -RZ, R12.H1_H1 ;  /* 0x3000000cff037230 */ /* 0x000fe20000004100 */
[----:B------:R-:W-:Y:S01]  /*f5f0*/  FFMA.FTZ R6, R7, R4, -R23 ;  /* 0x0000000407067223 */ /* 0x000fe20000010817 */
[----:B------:R-:W-:Y:S01]  /*f600*/  HADD2.F32 R11, -RZ, R22.H0_H0 ;  /* 0x20000016ff0b7230 */ /* 0x000fe20000004100 */
[C---:B------:R-:W-:Y:S01]  /*f610*/  FMUL.FTZ R20, R0.reuse, R15 ;  /* 0x0000000f00147220 */ /* 0x040fe20000410000 */
[----:B------:R-:W-:Y:S01]  /*f620*/  HADD2.F32 R12, -RZ, R30.H0_H0 ;  /* 0x2000001eff0c7230 */ /* 0x000fe20000004100 */
[----:B------:R-:W-:Y:S01]  /*f630*/  FFMA.FTZ R21, R0, R38, R2 ;  /* 0x0000002600157223 */ /* 0x000fe20000010002 */
[----:B------:R-:W-:Y:S01]  /*f640*/  HADD2.F32 R0, -RZ, R8.H1_H1 ;  /* 0x30000008ff007230 */ /* 0x000fe20000004100 */
[----:B------:R-:W-:Y:S01]  /*f650*/  FMUL.FTZ R8, R3, R11 ;  /* 0x0000000b03087220 */ /* 0x000fe20000410000 */
[----:B------:R-:W-:Y:S01]  /*f660*/  HADD2.F32 R2, -RZ, R14.H1_H1 ;  /* 0x3000000eff027230 */ /* 0x000fe20000004100 */
[----:B------:R-:W-:Y:S01]  /*f670*/  FFMA.FTZ R14, R19, R18, -R32 ;  /* 0x00000012130e7223 */ /* 0x000fe20000010820 */
[----:B------:R-:W-:Y:S01]  /*f680*/  F2FP.PACK_AB R7, R21, R25 ;  /* 0x000000191507723e */ /* 0x000fe200000000ff */
[----:B------:R-:W-:-:S02]  /*f690*/  FMUL.FTZ R11, R0, R11 ;  /* 0x0000000b000b7220 */ /* 0x000fc40000410000 */
[-C--:B------:R-:W-:Y:S01]  /*f6a0*/  FFMA.FTZ R15, R0, R37.reuse, R8 ;  /* 0x00000025000f7223 */ /* 0x080fe20000010008 */
[----:B------:R-:W-:Y:S01]  /*f6b0*/  HADD2.F32 R0, -RZ, R10.H1_H1 ;  /* 0x3000000aff007230 */ /* 0x000fe20000004100 */
[-C--:B------:R-:W-:Y:S02]  /*f6c0*/  FMUL.FTZ R8, R2, R12.reuse ;  /* 0x0000000c02087220 */ /* 0x080fe40000410000 */
[----:B------:R-:W-:Y:S01]  /*f6d0*/  FFMA.FTZ R3, R3, R37, -R11 ;  /* 0x0000002503037223 */ /* 0x000fe2000001080b */
[----:B------:R-:W-:Y:S01]  /*f6e0*/  F2FP.PACK_AB R4, R15, R33 ;  /* 0x000000210f04723e */ /* 0x000fe200000000ff */
[C---:B------:R-:W-:Y:S02]  /*f6f0*/  FMUL.FTZ R10, R0.reuse, R12 ;  /* 0x0000000c000a7220 */ /* 0x040fe40000410000 */
[----:B------:R-:W-:Y:S02]  /*f700*/  FFMA.FTZ R22, R0, R27, R8 ;  /* 0x0000001b00167223 */ /* 0x000fe40000010008 */
[----:B------:R-:W-:-:S02]  /*f710*/  FFMA.FTZ R12, R17, R39, -R29 ;  /* 0x00000027110c7223 */ /* 0x000fc4000001081d */
[----:B------:R-:W-:Y:S02]  /*f720*/  FFMA.FTZ R8, R16, R9, -R28 ;  /* 0x0000000910087223 */ /* 0x000fe4000001081c */
[----:B------:R-:W-:Y:S01]  /*f730*/  FFMA.FTZ R0, R5, R38, -R20 ;  /* 0x0000002605007223 */ /* 0x000fe20000010814 */
[----:B------:R-:W-:Y:S01]  /*f740*/  F2FP.PACK_AB R9, R12, R14 ;  /* 0x0000000e0c09723e */ /* 0x000fe200000000ff */
        /* <DEDUP_REMOVED lines=8> */
.L_x_830:
[----:B------:R-:W-:Y:S05]  /*f7d0*/  BSYNC B0 ;  /* 0x0000000000007941 */ /* 0x000fea0003800000 */
.L_x_829:
[----:B------:R-:W-:-:S13]  /*f7e0*/  ISETP.GE.AND P0, PT, R137, c[0x0][0x27c], PT ;  /* 0x00009f0089007a0c */ /* 0x000fda0003f06270 */
[----:B------:R-:W-:Y:S05]  /*f7f0*/  @P0 BRA `(.L_x_828) ;  /* 0x0000061000000947 */ /* 0x000fea0003800000 */
[----:B------:R-:W4:Y:S04]  /*f800*/  LDL R2, [R1+0xc] ;  /* 0x00000c0001027983 */ /* 0x000f280000100800 */
[----:B-12---:R-:W2:Y:S01]  /*f810*/  LDL R42, [R1+0x20] ;  /* 0x00002000012a7983 */ /* 0x006ea20000100800 */
[----:B------:R-:W-:Y:S02]  /*f820*/  MOV R0, c[0x0][0x27c] ;  /* 0x00009f0000007a02 */ /* 0x000fe40000000f00 */
[----:B------:R-:W-:Y:S02]  /*f830*/  SHF.R.U32.HI R22, RZ, 0x10, R69 ;  /* 0x00000010ff167819 */ /* 0x000fe40000011645 */
[----:B------:R-:W-:Y:S02]  /*f840*/  SHF.R.U32.HI R23, RZ, 0x10, R73 ;  /* 0x00000010ff177819 */ /* 0x000fe40000011649 */
[----:B------:R-:W-:-:S02]  /*f850*/  SHF.R.U32.HI R24, RZ, 0x10, R71 ;  /* 0x00000010ff187819 */ /* 0x000fc40000011647 */
[----:B-----5:R-:W-:Y:S02]  /*f860*/  SHF.R.U32.HI R27, RZ, 0x10, R75 ;  /* 0x00000010ff1b7819 */ /* 0x020fe4000001164b */
[----:B------:R-:W-:Y:S02]  /*f870*/  SHF.R.U64 R32, R68, 0x10, R69 ;  /* 0x0000001044207819 */ /* 0x000fe40000001245 */
[----:B------:R-:W-:Y:S02]  /*f880*/  SHF.R.U64 R33, R70, 0x10, R71 ;  /* 0x0000001046217819 */ /* 0x000fe40000001247 */
[----:B------:R-:W-:Y:S02]  /*f890*/  SHF.R.U64 R36, R72, 0x10, R73 ;  /* 0x0000001048247819 */ /* 0x000fe40000001249 */
[----:B------:R-:W-:Y:S02]  /*f8a0*/  SHF.R.U64 R38, R74, 0x10, R75 ;  /* 0x000000104a267819 */ /* 0x000fe4000000124b */
[----:B----4-:R-:W-:-:S04]  /*f8b0*/  LEA.HI R0, R0, R2, RZ, 0x1d ;  /* 0x0000000200007211 */ /* 0x010fc800078fe8ff */
[----:B------:R-:W-:Y:S01]  /*f8c0*/  SHF.R.S32.HI R2, RZ, 0x1f, R0 ;  /* 0x0000001fff027819 */ /* 0x000fe20000011400 */
[----:B--2---:R-:W1:Y:S01]  /*f8d0*/  LDS.128 R4, [R42] ;  /* 0x000000002a047984 */ /* 0x004e620000000c00 */
[----:B------:R-:W-:Y:S02]  /*f8e0*/  SHF.L.U32 R3, R0, 0x3, RZ ;  /* 0x0000000300037819 */ /* 0x000fe400000006ff */
[----:B------:R-:W-:Y:S02]  /*f8f0*/  LEA.HI R0, R2, R0, RZ, 0x3 ;  /* 0x0000000002007211 */ /* 0x000fe400078f18ff */
[----:B------:R-:W-:Y:S02]  /*f900*/  LOP3.LUT R2, R43, 0x38, R3, 0xf8, !PT ;  /* 0x000000382b027812 */ /* 0x000fe400078ef803 */
[----:B------:R-:W-:Y:S02]  /*f910*/  SHF.L.U32 R0, R0, 0xa, RZ ;  /* 0x0000000a00007819 */ /* 0x000fe400000006ff */
[----:B------:R-:W-:Y:S01]  /*f920*/  LOP3.LUT R2, R2, R41, RZ, 0x3c, !PT ;  /* 0x0000002902027212 */ /* 0x000fe200078e3cff */
[----:B------:R-:W-:Y:S01]  /*f930*/  HADD2.F32 R41, -RZ, R23.H0_H0 ;  /* 0x20000017ff297230 */ /* 0x000fe20000004100 */
[----:B------:R-:W-:-:S04]  /*f940*/  LOP3.LUT R0, R0, 0x7fffe000, RZ, 0xc0, !PT ;  /* 0x7fffe00000007812 */ /* 0x000fc800078ec0ff */
[----:B------:R-:W-:Y:S01]  /*f950*/  IADD3 R0, R2, R0, R40 ;  /* 0x0000000002007210 */ /* 0x000fe20007ffe028 */
[----:B------:R-:W-:-:S03]  /*f960*/  HADD2.F32 R40, -RZ, R27.H0_H0 ;  /* 0x2000001bff287230 */ /* 0x000fc60000004100 */
[----:B------:R-:W-:Y:S01]  /*f970*/  SHF.L.U32 R28, R0, 0x1, RZ ;  /* 0x00000001001c7819 */ /* 0x000fe200000006ff */
[----:B------:R-:W-:-:S04]  /*f980*/  HADD2.F32 R0, -RZ, R106.H0_H0 ;  /* 0x2000006aff007230 */ /* 0x000fc80000004100 */
[----:B------:R-:W2:Y:S01]  /*f990*/  LDS.128 R8, [R28+0x10080] ;  /* 0x010080001c087984 */ /* 0x000ea20000000c00 */
[----:B-1----:R-:W-:Y:S02]  /*f9a0*/  HADD2.F32 R19, -RZ, R5.H0_H0 ;  /* 0x20000005ff137230 */ /* 0x002fe40000004100 */
[--C-:B------:R-:W-:Y:S02]  /*f9b0*/  HADD2.F32 R15, -RZ, R7.reuse.H0_H0 ;  /* 0x20000007ff0f7230 */ /* 0x100fe40000004100 */
[----:B------:R-:W-:Y:S02]  /*f9c0*/  HADD2.F32 R14, -RZ, R7.H1_H1 ;  /* 0x30000007ff0e7230 */ /* 0x000fe40000004100 */
[----:B------:R-:W-:Y:S01]  /*f9d0*/  HADD2.F32 R17, -RZ, R5.H1_H1 ;  /* 0x30000005ff117230 */ /* 0x000fe20000004100 */
[----:B------:R-:W-:Y:S01]  /*f9e0*/  FMUL.FTZ R5, R19, R0 ;  /* 0x0000000013057220 */ /* 0x000fe20000410000 */
[--C-:B------:R-:W-:Y:S02]  /*f9f0*/  HADD2.F32 R16, -RZ, R6.reuse.H0_H0 ;  /* 0x20000006ff107230 */ /* 0x100fe40000004100 */
[----:B------:R-:W-:-:S02]  /*fa00*/  HADD2.F32 R20, -RZ, R6.H1_H1 ;  /* 0x30000006ff147230 */ /* 0x000fc40000004100 */
[----:B------:R-:W-:Y:S02]  /*fa10*/  HADD2.F32 R6, -RZ, R107.H0_H0 ;  /* 0x2000006bff067230 */ /* 0x000fe40000004100 */
[--C-:B------:R-:W-:Y:S02]  /*fa20*/  HADD2.F32 R18, -RZ, R4.reuse.H0_H0 ;  /* 0x20000004ff127230 */ /* 0x100fe40000004100 */
[----:B------:R-:W-:Y:S02]  /*fa30*/  HADD2.F32 R21, -RZ, R4.H1_H1 ;  /* 0x30000004ff157230 */ /* 0x000fe40000004100 */
[----:B------:R-:W-:Y:S02]  /*fa40*/  HADD2.F32 R4, -RZ, R106.H1_H1 ;  /* 0x3000006aff047230 */ /* 0x000fe40000004100 */
[--C-:B--2---:R-:W-:Y:S02]  /*fa50*/  HADD2.F32 R3, -RZ, R9.reuse.H0_H0 ;  /* 0x20000009ff037230 */ /* 0x104fe40000004100 */
[----:B------:R-:W-:-:S02]  /*fa60*/  HADD2.F32 R2, -RZ, R9.H1_H1 ;  /* 0x30000009ff027230 */ /* 0x000fc40000004100 */
[--C-:B------:R-:W-:Y:S01]  /*fa70*/  HADD2.F32 R9, -RZ, R8.reuse.H0_H0 ;  /* 0x20000008ff097230 */ /* 0x100fe20000004100 */
[C---:B------:R-:W-:Y:S01]  /*fa80*/  FMUL.FTZ R31, R3.reuse, R0 ;  /* 0x00000000031f7220 */ /* 0x040fe20000410000 */
[----:B------:R-:W-:Y:S01]  /*fa90*/  HADD2.F32 R13, -RZ, R8.H1_H1 ;  /* 0x30000008ff0d7230 */ /* 0x000fe20000004100 */
[----:B------:R-:W-:Y:S01]  /*faa0*/  FFMA.FTZ R39, R3, R6, R5 ;  /* 0x0000000603277223 */ /* 0x000fe20000010005 */
[--C-:B------:R-:W-:Y:S01]  /*fab0*/  HADD2.F32 R8, -RZ, R11.reuse.H0_H0 ;  /* 0x2000000bff087230 */ /* 0x100fe20000004100 */
[-C--:B------:R-:W-:Y:S01]  /*fac0*/  FMUL.FTZ R3, R18, R4.reuse ;  /* 0x0000000412037220 */ /* 0x080fe20000410000 */
[----:B------:R-:W-:Y:S01]  /*fad0*/  HADD2.F32 R7, -RZ, R11.H1_H1 ;  /* 0x3000000bff077230 */ /* 0x000fe20000004100 */
[----:B------:R-:W-:Y:S01]  /*fae0*/  FMUL.FTZ R29, R9, R4 ;  /* 0x00000004091d7220 */ /* 0x000fe20000410000 */
[----:B------:R-:W-:Y:S02]  /*faf0*/  HADD2.F32 R11, -RZ, R22.H0_H0 ;  /* 0x20000016ff0b7230 */ /* 0x000fe40000004100 */
[----:B------:R-:W-:-:S02]  /*fb00*/  HADD2.F32 R5, -RZ, R108.H1_H1 ;  /* 0x3000006cff057230 */ /* 0x000fc40000004100 */
[----:B------:R-:W-:Y:S01]  /*fb10*/  HADD2.F32 R12, -RZ, R10.H0_H0 ;  /* 0x2000000aff0c7230 */ /* 0x000fe20000004100 */
[-C--:B------:R-:W-:Y:S01]  /*fb20*/  FMUL.FTZ R0, R17, R11.reuse ;  /* 0x0000000b11007220 */ /* 0x080fe20000410000 */
[----:B------:R-:W-:Y:S01]  /*fb30*/  HADD2.F32 R4, -RZ, R110.H1_H1 ;  /* 0x3000006eff047230 */ /* 0x000fe20000004100 */
[C---:B------:R-:W-:Y:S01]  /*fb40*/  FMUL.FTZ R30, R2.reuse, R11 ;  /* 0x0000000b021e7220 */ /* 0x040fe20000410000 */
[----:B------:R-:W-:Y:S01]  /*fb50*/  HADD2.F32 R22, -RZ, R24.H0_H0 ;  /* 0x20000018ff167230 */ /* 0x000fe20000004100 */
[----:B------:R-:W-:Y:S01]  /*fb60*/  FFMA.FTZ R37, R2, R41, R0 ;  /* 0x0000002902257223 */ /* 0x000fe20000010000 */
[----:B------:R-:W-:Y:S01]  /*fb70*/  HADD2.F32 R2, -RZ, R107.H1_H1 ;  /* 0x3000006bff027230 */ /* 0x000fe20000004100 */
[----:B------:R-:W-:Y:S01]  /*fb80*/  FFMA.FTZ R34, R9, R5, R3 ;  /* 0x0000000509227223 */ /* 0x000fe20000010003 */
[----:B------:R-:W-:Y:S02]  /*fb90*/  HADD2.F32 R0, -RZ, R108.H0_H0 ;  /* 0x2000006cff007230 */ /* 0x000fe40000004100 */
[----:B------:R-:W-:Y:S01]  /*fba0*/  HADD2.F32 R3, -RZ, R110.H0_H0 ;  /* 0x2000006eff037230 */ /* 0x000fe20000004100 */
[----:B------:R-:W-:Y:S01]  /*fbb0*/  FMUL.FTZ R11, R16, R2 ;  /* 0x00000002100b7220 */ /* 0x000fe20000410000 */
[----:B------:R-:W-:Y:S01]  /*fbc0*/  HADD2.F32 R10, -RZ, R10.H1_H1 ;  /* 0x3000000aff0a7230 */ /* 0x000fe20000004100 */
[----:B------:R-:W-:-:S02]  /*fbd0*/  FMUL.FTZ R9, R15, R0 ;  /* 0x000000000f097220 */ /* 0x000fc40000410000 */
[----:B------:R-:W-:Y:S01]  /*fbe0*/  FFMA.FTZ R35, R12, R4, R11 ;  /* 0x000000040c237223 */ /* 0x000fe2000001000b */
[----:B------:R-:W-:Y:S01]  /*fbf0*/  HADD2.F32 R11, -RZ, R32.H0_H0 ;  /* 0x20000020ff0b7230 */ /* 0x000fe20000004100 */
[C---:B------:R-:W-:Y:S01]  /*fc00*/  FMUL.FTZ R24, R8.reuse, R0 ;  /* 0x0000000008187220 */ /* 0x040fe20000410000 */
[----:B------:R-:W-:Y:S01]  /*fc10*/  HADD2.F32 R32, -RZ, R38.H0_H0 ;  /* 0x20000026ff207230 */ /* 0x000fe20000004100 */
[----:B------:R-:W-:Y:S01]  /*fc20*/  FFMA.FTZ R25, R8, R3, R9 ;  /* 0x0000000308197223 */ /* 0x000fe20000010009 */
[----:B------:R-:W-:Y:S01]  /*fc30*/  HADD2.F32 R8, -RZ, R33.H0_H0 ;  /* 0x20000021ff087230 */ /* 0x000fe20000004100 */
[----:B------:R-:W-:Y:S01]  /*fc40*/  FMUL.FTZ R0, R14, R22 ;  /* 0x000000160e007220 */ /* 0x000fe20000410000 */
[----:B------:R-:W-:Y:S01]  /*fc50*/  HADD2.F32 R33, -RZ, R36.H0_H0 ;  /* 0x20000024ff217230 */ /* 0x000fe20000004100 */
[----:B------:R-:W-:Y:S02]  /*fc60*/  FMUL.FTZ R26, R12, R2 ;  /* 0x000000020c1a7220 */ /* 0x000fe40000410000 */
[----:B------:R-:W-:-:S02]  /*fc70*/  FFMA.FTZ R23, R7, R40, R0 ;  /* 0x0000002807177223 */ /* 0x000fc40000010000 */
[----:B------:R-:W-:Y:S02]  /*fc80*/  FMUL.FTZ R22, R7, R22 ;  /* 0x0000001607167220 */ /* 0x000fe40000410000 */
[-C--:B------:R-:W-:Y:S02]  /*fc90*/  FMUL.FTZ R2, R21, R11.reuse ;  /* 0x0000000b15027220 */ /* 0x080fe40000410000 */
[-C--:B------:R-:W-:Y:S02]  /*fca0*/  FMUL.FTZ R0, R20, R8.reuse ;  /* 0x0000000814007220 */ /* 0x080fe40000410000 */
[C---:B------:R-:W-:Y:S02]  /*fcb0*/  FMUL.FTZ R11, R13.reuse, R11 ;  /* 0x0000000b0d0b7220 */ /* 0x040fe40000410000 */
[----:B------:R-:W-:Y:S02]  /*fcc0*/  FMUL.FTZ R7, R10, R8 ;  /* 0x000000080a077220 */ /* 0x000fe40000410000 */
[----:B------:R-:W-:-:S02]  /*fcd0*/  FFMA.FTZ R13, R13, R33, R2 ;  /* 0x000000210d0d7223 */ /* 0x000fc40000010002 */
[----:B------:R-:W-:Y:S02]  /*fce0*/  FFMA.FTZ R27, R10, R32, R0 ;  /* 0x000000200a1b7223 */ /* 0x000fe40000010000 */
[----:B------:R-:W-:Y:S02]  /*fcf0*/  FFMA.FTZ R12, R19, R6, -R31 ;  /* 0x00000006130c7223 */ /* 0x000fe4000001081f */
[----:B------:R-:W-:Y:S02]  /*fd00*/  FFMA.FTZ R9, R17, R41, -R30 ;  /* 0x0000002911097223 */ /* 0x000fe4000001081e */
[----:B------:R-:W-:Y:S01]  /*fd10*/  FFMA.FTZ R8, R18, R5, -R29 ;  /* 0x0000000512087223 */ /* 0x000fe2000001081d */
[----:B------:R-:W-:Y:S01]  /*fd20*/  F2FP.PACK_AB R5, R37, R39 ;  /* 0x000000272505723e */ /* 0x000fe200000000ff */
[----:B------:R-:W-:Y:S01]  /*fd30*/  FFMA.FTZ R10, R16, R4, -R26 ;  /* 0x00000004100a7223 */ /* 0x000fe2000001081a */
[----:B------:R-:W-:Y:S01]  /*fd40*/  F2FP.PACK_AB R9, R9, R12 ;  /* 0x0000000c0909723e */ /* 0x000fe200000000ff */
[----:B------:R-:W-:Y:S01]  /*fd50*/  FFMA.FTZ R3, R15, R3, -R24 ;  /* 0x000000030f037223 */ /* 0x000fe20000010818 */
[----:B------:R-:W-:Y:S01]  /*fd60*/  F2FP.PACK_AB R4, R13, R34 ;  /* 0x000000220d04723e */ /* 0x000fe200000000ff */
[----:B------:R-:W-:-:S02]  /*fd70*/  FFMA.FTZ R0, R14, R40, -R22 ;  /* 0x000000280e007223 */ /* 0x000fc40000010816 */
[----:B------:R-:W-:Y:S02]  /*fd80*/  FFMA.FTZ R2, R21, R33, -R11 ;  /* 0x0000002115027223 */ /* 0x000fe4000001080b */
[----:B------:R-:W-:Y:S01]  /*fd90*/  FFMA.FTZ R6, R20, R32, -R7 ;  /* 0x0000002014067223 */ /* 0x000fe20000010807 */
[----:B------:R-:W-:Y:S02]  /*fda0*/  F2FP.PACK_AB R11, R0, R3 ;  /* 0x00000003000b723e */ /* 0x000fe400000000ff */
[----:B------:R-:W-:Y:S02]  /*fdb0*/  F2FP.PACK_AB R8, R2, R8 ;  /* 0x000000080208723e */ /* 0x000fe400000000ff */
[----:B------:R-:W-:Y:S02]  /*fdc0*/  F2FP.PACK_AB R10, R6, R10 ;  /* 0x0000000a060a723e */ /* 0x000fe400000000ff */
[----:B------:R-:W-:Y:S02]  /*fdd0*/  F2FP.PACK_AB R7, R23, R25 ;  /* 0x000000191707723e */ /* 0x000fe400000000ff */
[----:B------:R-:W-:Y:S01]  /*fde0*/  F2FP.PACK_AB R6, R27, R35 ;  /* 0x000000231b06723e */ /* 0x000fe200000000ff */
[----:B------:R1:W-:Y:S04]  /*fdf0*/  STS.128 [R42], R8 ;  /* 0x000000082a007388 */ /* 0x0003e80000000c00 */
[----:B------:R1:W-:Y:S02]  /*fe00*/  STS.128 [R28+0x10080], R4 ;  /* 0x010080041c007388 */ /* 0x0003e40000000c00 */
.L_x_828:
[----:B------:R-:W-:Y:S05]  /*fe10*/  BSYNC B1 ;  /* 0x0000000000017941 */ /* 0x000fea0003800000 */
.L_x_827:
[----:B------:R-:W-:-:S04]  /*fe20*/  IADD3 R0, R211, 0x60, RZ ;  /* 0x00000060d3007810 */ /* 0x000fc80007ffe0ff */
        /* <DEDUP_REMOVED lines=13> */
[----:B-12---:R-:W2:Y:S01]  /*ff00*/  LDL R42, [R1+0x2c] ;  /* 0x00002c00012a7983 */ /* 0x006ea20000100800 */
[----:B------:R-:W-:Y:S02]  /*ff10*/  MOV R0, c[0x0][0x27c] ;  /* 0x00009f0000007a02 */ /* 0x000fe40000000f00 */
[----:B------:R-:W-:Y:S02]  /*ff20*/  SHF.R.U32.HI R22, RZ, 0x10, R77 ;  /* 0x00000010ff167819 */ /* 0x000fe4000001164d */
[----:B------:R-:W-:-:S02]  /*ff30*/  LEA.HI R0, R0, R228, RZ, 0x1d ;  /* 0x000000e400007211 */ /* 0x000fc400078fe8ff */
[----:B------:R-:W-:Y:S02]  /*ff40*/  SHF.R.U32.HI R23, RZ, 0x10, R81 ;  /* 0x00000010ff177819 */ /* 0x000fe40000011651 */
[----:B------:R-:W-:Y:S02]  /*ff50*/  SHF.R.S32.HI R3, RZ, 0x1f, R0 ;  /* 0x0000001fff037819 */ /* 0x000fe40000011400 */
[----:B------:R-:W-:Y:S01]  /*ff60*/  SHF.L.U32 R2, R0, 0x3, RZ ;  /* 0x0000000300027819 */ /* 0x000fe200000006ff */
[----:B------:R-:W-:Y:S01]  /*ff70*/  HADD2.F32 R41, -RZ, R23.H0_H0 ;  /* 0x20000017ff297230 */ /* 0x000fe20000004100 */
[----:B------:R-:W-:Y:S02]  /*ff80*/  LEA.HI R0, R3, R0, RZ, 0x3 ;  /* 0x0000000003007211 */ /* 0x000fe400078f18ff */
[----:B------:R-:W-:Y:S02]  /*ff90*/  LOP3.LUT R2, R45, 0x38, R2, 0xf8, !PT ;  /* 0x000000382d027812 */ /* 0x000fe400078ef802 */
[----:B------:R-:W-:-:S02]  /*ffa0*/  SHF.L.U32 R0, R0, 0xa, RZ ;  /* 0x0000000a00007819 */ /* 0x000fc400000006ff */
[----:B------:R-:W-:Y:S02]  /*ffb0*/  LOP3.LUT R2, R2, R44, RZ, 0x3c, !PT ;  /* 0x0000002c02027212 */ /* 0x000fe400078e3cff */
[----:B------:R-:W-:Y:S02]  /*ffc0*/  LOP3.LUT R0, R0, 0x7fffe000, RZ, 0xc0, !PT ;  /* 0x7fffe00000007812 */ /* 0x000fe400078ec0ff */
[----:B------:R-:W-:Y:S02]  /*ffd0*/  SHF.R.U32.HI R24, RZ, 0x10, R79 ;  /* 0x00000010ff187819 */ /* 0x000fe4000001164f */
[----:B-----5:R-:W-:Y:S02]  /*ffe0*/  IADD3 R0, R2, R0, R43 ;  /* 0x0000000002007210 */ /* 0x020fe40007ffe02b */
[----:B------:R-:W-:Y:S02]  /*fff0*/  SHF.R.U32.HI R27, RZ, 0x10, R83 ;  /* 0x00000010ff1b7819 */ /* 0x000fe40000011653 */
        /* <DEDUP_REMOVED lines=8> */
[--C-:B-1----:R-:W-:Y:S02]  /*10080*/  HADD2.F32 R3, -RZ, R9.reuse.H0_H0 ;  /* 0x20000009ff037230 */ /* 0x102fe40000004100 */
[----:B------:R-:W-:Y:S02]  /*10090*/  HADD2.F32 R2, -RZ, R9.H1_H1 ;  /* 0x30000009ff027230 */ /* 0x000fe40000004100 */
[--C-:B------:R-:W-:Y:S01]  /*100a0*/  HADD2.F32 R9, -RZ, R8.reuse.H0_H0 ;  /* 0x20000008ff097230 */ /* 0x100fe20000004100 */
[----:B------:R-:W-:Y:S01]  /*100b0*/  FMUL.FTZ R31, R3, R0 ;  /* 0x00000000031f7220 */ /* 0x000fe20000410000 */
[----:B------:R-:W-:Y:S02]  /*100c0*/  HADD2.F32 R13, -RZ, R8.H1_H1 ;  /* 0x30000008ff0d7230 */ /* 0x000fe40000004100 */
[----:B------:R-:W-:Y:S02]  /*100d0*/  HADD2.F32 R8, -RZ, R11.H0_H0 ;  /* 0x2000000bff087230 */ /* 0x000fe40000004100 */
[----:B------:R-:W-:-:S02]  /*100e0*/  HADD2.F32 R12, -RZ, R10.H0_H0 ;  /* 0x2000000aff0c7230 */ /* 0x000fc40000004100 */
[----:B------:R-:W-:Y:S01]  /*100f0*/  HADD2.F32 R10, -RZ, R10.H1_H1 ;  /* 0x3000000aff0a7230 */ /* 0x000fe20000004100 */
[----:B--2---:R-:W1:Y:S02]  /*10100*/  LDS.128 R4, [R42] ;  /* 0x000000002a047984 */ /* 0x004e640000000c00 */
[----:B-1----:R-:W-:Y:S02]  /*10110*/  HADD2.F32 R19, -RZ, R5.H0_H0 ;  /* 0x20000005ff137230 */ /* 0x002fe40000004100 */
[--C-:B------:R-:W-:Y:S02]  /*10120*/  HADD2.F32 R15, -RZ, R7.reuse.H0_H0 ;  /* 0x20000007ff0f7230 */ /* 0x100fe40000004100 */
[----:B------:R-:W-:Y:S02]  /*10130*/  HADD2.F32 R14, -RZ, R7.H1_H1 ;  /* 0x30000007ff0e7230 */ /* 0x000fe40000004100 */
[----:B------:R-:W-:Y:S02]  /*10140*/  HADD2.F32 R7, -RZ, R11.H1_H1 ;  /* 0x3000000bff077230 */ /* 0x000fe40000004100 */
[----:B------:R-:W-:Y:S01]  /*10150*/  HADD2.F32 R17, -RZ, R5.H1_H1 ;  /* 0x30000005ff117230 */ /* 0x000fe20000004100 */
[----:B------:R-:W-:Y:S01]  /*10160*/  FMUL.FTZ R5, R19, R0 ;  /* 0x0000000013057220 */ /* 0x000fe20000410000 */
[----:B------:R-:W-:-:S02]  /*10170*/  HADD2.F32 R11, -RZ, R22.H0_H0 ;  /* 0x20000016ff0b7230 */ /* 0x000fc40000004100 */
[--C-:B------:R-:W-:Y:S02]  /*10180*/  HADD2.F32 R16, -RZ, R6.reuse.H0_H0 ;  /* 0x20000006ff107230 */ /* 0x100fe40000004100 */
[----:B------:R-:W-:Y:S01]  /*10190*/  HADD2.F32 R20, -RZ, R6.H1_H1 ;  /* 0x30000006ff147230 */ /* 0x000fe20000004100 */
[-C--:B------:R-:W-:Y:S01]  /*101a0*/  FMUL.FTZ R0, R17, R11.reuse ;  /* 0x0000000b11007220 */ /* 0x080fe20000410000 */
[----:B------:R-:W-:Y:S01]  /*101b0*/  HADD2.F32 R6, -RZ, R112.H0_H0 ;  /* 0x20000070ff067230 */ /* 0x000fe20000004100 */
[C---:B------:R-:W-:Y:S01]  /*101c0*/  FMUL.FTZ R30, R2.reuse, R11 ;  /* 0x0000000b021e7220 */ /* 0x040fe20000410000 */
[--C-:B------:R-:W-:Y:S01]  /*101d0*/  HADD2.F32 R18, -RZ, R4.reuse.H0_H0 ;  /* 0x20000004ff127230 */ /* 0x100fe20000004100 */
[----:B------:R-:W-:Y:S01]  /*101e0*/  FFMA.FTZ R37, R2, R41, R0 ;  /* 0x0000002902257223 */ /* 0x000fe20000010000 */
[----:B------:R-:W-:Y:S01]  /*101f0*/  HADD2.F32 R21, -RZ, R4.H1_H1 ;  /* 0x30000004ff157230 */ /* 0x000fe20000004100 */
[----:B------:R-:W-:Y:S01]  /*10200*/  FFMA.FTZ R39, R3, R6, R5 ;  /* 0x0000000603277223 */ /* 0x000fe20000010005 */
[----:B------:R-:W-:-:S02]  /*10210*/  HADD2.F32 R4, -RZ, R111.H1_H1 ;  /* 0x3000006fff047230 */ /* 0x000fc40000004100 */
[--C-:B------:R-:W-:Y:S02]  /*10220*/  HADD2.F32 R5, -RZ, R113.reuse.H1_H1 ;  /* 0x30000071ff057230 */ /* 0x100fe40000004100 */
[----:B------:R-:W-:Y:S01]  /*10230*/  HADD2.F32 R2, -RZ, R112.H1_H1 ;  /* 0x30000070ff027230 */ /* 0x000fe20000004100 */
[-C--:B------:R-:W-:Y:S01]  /*10240*/  FMUL.FTZ R3, R18, R4.reuse ;  /* 0x0000000412037220 */ /* 0x080fe20000410000 */
[----:B------:R-:W-:Y:S01]  /*10250*/  HADD2.F32 R0, -RZ, R113.H0_H0 ;  /* 0x20000071ff007230 */ /* 0x000fe20000004100 */
[C---:B------:R-:W-:Y:S01]  /*10260*/  FMUL.FTZ R29, R9.reuse, R4 ;  /* 0x00000004091d7220 */ /* 0x040fe20000410000 */
[--C-:B------:R-:W-:Y:S01]  /*10270*/  HADD2.F32 R4, -RZ, R114.reuse.H1_H1 ;  /* 0x30000072ff047230 */ /* 0x100fe20000004100 */
[----:B------:R-:W-:Y:S01]  /*10280*/  FFMA.FTZ R34, R9, R5, R3 ;  /* 0x0000000509227223 */ /* 0x000fe20000010003 */
[----:B------:R-:W-:Y:S01]  /*10290*/  HADD2.F32 R3, -RZ, R114.H0_H0 ;  /* 0x20000072ff037230 */ /* 0x000fe20000004100 */
[----:B------:R-:W-:Y:S01]  /*102a0*/  FMUL.FTZ R11, R16, R2 ;  /* 0x00000002100b7220 */ /* 0x000fe20000410000 */
[----:B------:R-:W-:Y:S01]  /*102b0*/  HADD2.F32 R22, -RZ, R24.H0_H0 ;  /* 0x20000018ff167230 */ /* 0x000fe20000004100 */
        /* <DEDUP_REMOVED lines=36> */
.L_x_832:
[----:B------:R-:W-:Y:S05]  /*10500*/  BSYNC B0 ;  /* 0x0000000000007941 */ /* 0x000fea0003800000 */
.L_x_831:
[----:B------:R-:W-:-:S13]  /*10510*/  ISETP.GE.AND P0, PT, R137, c[0x0][0x27c], PT ;  /* 0x00009f0089007a0c */ /* 0x000fda0003f06270 */
[----:B------:R-:W-:Y:S05]  /*10520*/  @P0 BRA `(.L_x_804) ;  /* 0x0000061000000947 */ /* 0x000fea0003800000 */
[----:B--2---:R-:W2:Y:S04]  /*10530*/  LDL R2, [R1+0xc] ;  /* 0x00000c0001027983 */ /* 0x004ea80000100800 */
[----:B-1-3--:R-:W3:Y:S01]  /*10540*/  LDL R42, [R1+0x1c] ;  /* 0x00001c00012a7983 */ /* 0x00aee20000100800 */
[----:B------:R-:W-:Y:S02]  /*10550*/  MOV R0, c[0x0][0x27c] ;  /* 0x00009f0000007a02 */ /* 0x000fe40000000f00 */
[----:B------:R-:W-:Y:S02]  /*10560*/  SHF.R.U32.HI R22, RZ, 0x10, R85 ;  /* 0x00000010ff167819 */ /* 0x000fe40000011655 */
[----:B------:R-:W-:Y:S02]  /*10570*/  SHF.R.U32.HI R23, RZ, 0x10, R89 ;  /* 0x00000010ff177819 */ /* 0x000fe40000011659 */
[----:B------:R-:W-:-:S02]  /*10580*/  SHF.R.U32.HI R24, RZ, 0x10, R87 ;  /* 0x00000010ff187819 */ /* 0x000fc40000011657 */
[----:B-----5:R-:W-:Y:S01]  /*10590*/  SHF.R.U32.HI R27, RZ, 0x10, R91 ;  /* 0x00000010ff1b7819 */ /* 0x020fe2000001165b */
[----:B------:R-:W-:Y:S01]  /*105a0*/  HADD2.F32 R41, -RZ, R23.H0_H0 ;  /* 0x20000017ff297230 */ /* 0x000fe20000004100 */
[----:B------:R-:W-:Y:S02]  /*105b0*/  SHF.R.U64 R32, R84, 0x10, R85 ;  /* 0x0000001054207819 */ /* 0x000fe40000001255 */
[----:B------:R-:W-:Y:S01]  /*105c0*/  SHF.R.U64 R33, R86, 0x10, R87 ;  /* 0x0000001056217819 */ /* 0x000fe20000001257 */
[----:B------:R-:W-:Y:S01]  /*105d0*/  HADD2.F32 R40, -RZ, R27.H0_H0 ;  /* 0x2000001bff287230 */ /* 0x000fe20000004100 */
[----:B------:R-:W-:Y:S02]  /*105e0*/  SHF.R.U64 R36, R88, 0x10, R89 ;  /* 0x0000001058247819 */ /* 0x000fe40000001259 */
[----:B------:R-:W-:Y:S02]  /*105f0*/  SHF.R.U64 R38, R90, 0x10, R91 ;  /* 0x000000105a267819 */ /* 0x000fe4000000125b */
        /* <DEDUP_REMOVED lines=9> */
[----:B------:R-:W-:-:S04]  /*10690*/  IADD3 R0, R2, R0, R43 ;  /* 0x0000000002007210 */ /* 0x000fc80007ffe02b */
        /* <DEDUP_REMOVED lines=74> */
.L_x_804:
[----:B------:R-:W-:Y:S05]  /*10b40*/  BSYNC B2 ;  /* 0x0000000000027941 */ /* 0x000fea0003800000 */
.L_x_770:
[----:B------:R-:W-:Y:S01]  /*10b50*/  IMAD R0, R120, c[0x0][0x208], RZ ;  /* 0x0000820078007a24 */ /* 0x000fe200078e02ff */
[----:B------:R-:W-:-:S04]  /*10b60*/  DEPBAR.LE SB0, 0x0 ;  /* 0x000080000000791a */ /* 0x000fc80000000000 */
[C---:B------:R-:W-:Y:S01]  /*10b70*/  IMAD.WIDE.U32 R2, R198.reuse, c[0x0][0x208], RZ ;  /* 0x00008200c6027a25 */ /* 0x040fe200078e00ff */
[----:B------:R-:W-:Y:S01]  /*10b80*/  BAR.SYNC.DEFER_BLOCKING 0x0 ;  /* 0x0000000000007b1d */ /* 0x000fe20000010000 */
[----:B------:R-:W-:Y:S02]  /*10b90*/  IADD3 R186, R177, 0x20, RZ ;  /* 0x00000020b1ba7810 */ /* 0x000fe40007ffe0ff */
[----:B------:R-:W-:Y:S02]  /*10ba0*/  IMAD R0, R198, c[0x0][0x20c], R0 ;  /* 0x00008300c6007a24 */ /* 0x000fe400078e0200 */
[----:B------:R-:W-:Y:S01]  /*10bb0*/  IMAD.WIDE.U32 R216, R218, c[0x0][0x210], RZ ;  /* 0x00008400dad87a25 */ /* 0x000fe200078e00ff */
[----:B------:R-:W-:Y:S03]  /*10bc0*/  BSSY B0, `(.L_x_833) ;  /* 0x00000f4000007945 */ /* 0x000fe60003800000 */
[----:B------:R-:W-:-:S02]  /*10bd0*/  IMAD.IADD R3, R3, 0x1, R0 ;  /* 0x0000000103037824 */ /* 0x000fc400078e0200 */
[----:B------:R-:W-:Y:S02]  /*10be0*/  IMAD R0, R121, c[0x0][0x218], RZ ;  /* 0x0000860079007a24 */ /* 0x000fe400078e02ff */
[----:B------:R-:W-:-:S04]  /*10bf0*/  IMAD.WIDE.U32 R2, R197, c[0x0][0x218], R2 ;  /* 0x00008600c5027a25 */ /* 0x000fc800078e0002 */
[----:B------:R-:W-:Y:S01]  /*10c00*/  IMAD R0, R197, c[0x0][0x21c], R0 ;  /* 0x00008700c5007a24 */ /* 0x000fe200078e0200 */
[----:B------:R-:W-:Y:S01]  /*10c10*/  IADD3 R2, P1, R2, R216, RZ ;  /* 0x000000d802027210 */ /* 0x000fe20007f3e0ff */
[----:B------:R-:W-:-:S03]  /*10c20*/  IMAD R218, R218, c[0x0][0x214], R217 ;  /* 0x00008500dada7a24 */ /* 0x000fc600078e02d9 */
[----:B-1----:R-:W-:Y:S02]  /*10c30*/  LEA R4, P0, R2, c[0x0][0x1f8], 0x1 ;  /* 0x00007e0002047a11 */ /* 0x002fe400078008ff */
[----:B------:R-:W-:Y:S01]  /*10c40*/  IADD3.X R3, R218, R3, R0, P1, !PT ;  /* 0x00000003da037210 */ /* 0x000fe20000ffe400 */
[----:B----4-:R-:W-:Y:S01]  /*10c50*/  LDSM.16.M88.4 R12, [R182] ;  /* 0x00000000b60c783b */ /* 0x010fe20000000200 */
[----:B------:R-:W-:Y:S02]  /*10c60*/  R2P PR, R228, 0x6 ;  /* 0x00000006e4007804 */ /* 0x000fe40000000000 */
[----:B------:R-:W-:Y:S01]  /*10c70*/  LEA.HI.X R2, R2, c[0x0][0x1fc], R3, 0x1, P0 ;  /* 0x00007f0002027a11 */ /* 0x000fe200000f0c03 */
[----:B------:R-:W1:Y:S04]  /*10c80*/  SHFL.IDX PT, R0, R4, RZ, 0x181f ;  /* 0x00181fff04007589 */ /* 0x000e6800000e0000 */
[----:B-----5:R-:W-:Y:S04]  /*10c90*/  LDSM.16.M88.4 R24, [R177] ;  /* 0x00000000b118783b */ /* 0x020fe80000000200 */
[----:B------:R-:W4:Y:S02]  /*10ca0*/  SHFL.IDX PT, R2, R2, RZ, 0x181f ;  /* 0x00181fff02027589 */ /* 0x000f2400000e0000 */
[----:B------:R-:W-:-:S02]  /*10cb0*/  @P1 IADD3 R186, R177, -0x20, RZ ;  /* 0xffffffe0b1ba1810 */ /* 0x000fc40007ffe0ff */
[----:B------:R-:W2:Y:S02]  /*10cc0*/  LDSM.16.M88.4 R36, [R177+0x800] ;  /* 0x00080000b124783b */ /* 0x000ea40000000200 */
[C---:B------:R-:W-:Y:S02]  /*10cd0*/  IADD3 R187, R186.reuse, 0x3000, RZ ;  /* 0x00003000babb7810 */ /* 0x040fe40007ffe0ff */
[----:B------:R-:W-:Y:S01]  /*10ce0*/  LDSM.16.M88.4 R8, [R183] ;  /* 0x00000000b708783b */ /* 0x000fe20000000200 */
[C---:B------:R-:W-:Y:S02]  /*10cf0*/  IADD3 R189, R186.reuse, 0x1000, RZ ;  /* 0x00001000babd7810 */ /* 0x040fe40007ffe0ff */
[C---:B------:R-:W-:Y:S01]  /*10d00*/  IADD3 R188, R186.reuse, 0x1800, RZ ;  /* 0x00001800babc7810 */ /* 0x040fe20007ffe0ff */
[----:B------:R-:W3:Y:S01]  /*10d10*/  LDSM.16.M88.4 R28, [R186] ;  /* 0x00000000ba1c783b */ /* 0x000ee20000000200 */
[C---:B------:R-:W-:Y:S02]  /*10d20*/  IADD3 R191, R186.reuse, 0x2000, RZ ;  /* 0x00002000babf7810 */ /* 0x040fe40007ffe0ff */
[----:B------:R-:W-:Y:S01]  /*10d30*/  IADD3 R190, R186, 0x2800, RZ ;  /* 0x00002800babe7810 */ /* 0x000fe20007ffe0ff */
[----:B------:R-:W3:Y:S01]  /*10d40*/  LDSM.16.M88.4 R56, [R186+0x800] ;  /* 0x00080000ba38783b */ /* 0x000ee20000000200 */
[----:B-1----:R-:W-:-:S02]  /*10d50*/  LEA R18, P1, R200, R0, 0x1 ;  /* 0x00000000c8127211 */ /* 0x002fc400078208ff */
[-C--:B------:R-:W-:Y:S02]  /*10d60*/  LEA R6, P0, R132, R0.reuse, 0x1 ;  /* 0x0000000084067211 */ /* 0x080fe400078008ff */
[----:B------:R-:W-:Y:S02]  /*10d70*/  LEA R4, P3, R201, R0, 0x1 ;  /* 0x00000000c9047211 */ /* 0x000fe400078608ff */
[----:B------:R-:W-:Y:S02]  /*10d80*/  IADD3 R192, R186, 0x3800, RZ ;  /* 0x00003800bac07810 */ /* 0x000fe40007ffe0ff */
[-C--:B----4-:R-:W-:Y:S02]  /*10d90*/  LEA.HI.X R19, R200, R2.reuse, R207, 0x1, P1 ;  /* 0x00000002c8137211 */ /* 0x090fe400008f0ccf */
[----:B------:R-:W-:Y:S02]  /*10da0*/  LEA.HI.X R7, R132, R2, R133, 0x1, P0 ;  /* 0x0000000284077211 */ /* 0x000fe400000f0c85 */
[----:B------:R-:W-:Y:S01]  /*10db0*/  LEA R16, P1, R199, R0, 0x1 ;  /* 0x00000000c7107211 */ /* 0x000fe200078208ff */
[----:B------:R-:W-:Y:S01]  /*10dc0*/  IMAD.MOV.U32 R0, RZ, RZ, 0x40 ;  /* 0x00000040ff007424 */ /* 0x000fe200078e00ff */
[----:B------:R-:W-:-:S02]  /*10dd0*/  ISETP.GT.AND P0, PT, R119, R211, PT ;  /* 0x000000d37700720c */ /* 0x000fc40003f04270 */
[-C--:B------:R-:W-:Y:S02]  /*10de0*/  LEA.HI.X R17, R199, R2.reuse, R206, 0x1, P1 ;  /* 0x00000002c7117211 */ /* 0x080fe400008f0cce */
[----:B------:R-:W-:Y:S01]  /*10df0*/  ISETP.GE.OR P1, PT, R132, c[0x0][0x1d4], !P0 ;  /* 0x0000750084007a0c */ /* 0x000fe20004726670 */
[----:B------:R-:W-:Y:S01]  /*10e00*/  HMMA.16816.F32 R20, R12, R24, RZ ;  /* 0x000000180c14723c */ /* 0x000fe200000018ff */
[----:B------:R-:W-:Y:S02]  /*10e10*/  LEA.HI.X R5, R201, R2, R205, 0x1, P3 ;  /* 0x00000002c9057211 */ /* 0x000fe400018f0ccd */
[----:B------:R-:W-:Y:S02]  /*10e20*/  SEL R0, R0, 0xffffffc0, !P2 ;  /* 0xffffffc000007807 */ /* 0x000fe40005000000 */
[----:B------:R-:W-:-:S03]  /*10e30*/  IADD3 R193, R186, 0x800, RZ ;  /* 0x00000800bac17810 */ /* 0x000fc60007ffe0ff */
[--C-:B------:R-:W-:Y:S01]  /*10e40*/  IMAD.IADD R176, R177, 0x1, R0.reuse ;  /* 0x00000001b1b07824 */ /* 0x100fe200078e0200 */
[----:B------:R-:W-:Y:S01]  /*10e50*/  HMMA.16816.F32 R24, R12, R26, RZ ;  /* 0x0000001a0c18723c */ /* 0x000fe200000018ff */
[----:B------:R-:W-:Y:S02]  /*10e60*/  IMAD.IADD R159, R187, 0x1, R0 ;  /* 0x00000001bb9f7824 */ /* 0x000fe400078e0200 */
[----:B------:R-:W-:Y:S01]  /*10e70*/  @!PT LDS RZ, [RZ] ;  /* 0x00000000fffff984 */ /* 0x000fe20000000800 */
[----:B------:R-:W-:Y:S01]  /*10e80*/  @!PT LDS RZ, [RZ] ;  /* 0x00000000fffff984 */ /* 0x000fe20000000800 */
[----:B------:R-:W-:Y:S01]  /*10e90*/  @!PT LDS RZ, [RZ] ;  /* 0x00000000fffff984 */ /* 0x000fe20000000800 */
[----:B------:R1:W-:Y:S01]  /*10ea0*/  LDGSTS.E.BYPASS.LTC128B.128 [R194+0x8080], [R6.64], !P1 ;  /* 0x0808000006c27fae */ /* 0x0003e2000c901d48 */
[----:B------:R-:W-:-:S04]  /*10eb0*/  ISETP.GE.OR P1, PT, R137, c[0x0][0x1d4], !P0 ;  /* 0x0000750089007a0c */ /* 0x000fc80004726670 */
[----:B--2---:R-:W-:Y:S08]  /*10ec0*/  HMMA.16816.F32 R32, R12, R36, RZ ;  /* 0x000000240c20723c */ /* 0x004ff000000018ff */
[----:B---3--:R-:W-:Y:S01]  /*10ed0*/  HMMA.16816.F32 R20, R8, R28, R20 ;  /* 0x0000001c0814723c */ /* 0x008fe20000001814 */
[----:B------:R1:W-:Y:S01]  /*10ee0*/  LDGSTS.E.BYPASS.LTC128B.128 [R194+0x9080], [R4.64], !P1 ;  /* 0x0908000004c27fae */ /* 0x0003e2000c901d48 */
[----:B------:R-:W-:-:S02]  /*10ef0*/  ISETP.GE.OR P1, PT, R200, c[0x0][0x1d4], !P0 ;  /* 0x00007500c8007a0c */ /* 0x000fc40004726670 */
[----:B------:R-:W-:-:S04]  /*10f00*/  ISETP.GE.OR P0, PT, R199, c[0x0][0x1d4], !P0 ;  /* 0x00007500c7007a0c */ /* 0x000fc80004706670 */
[----:B------:R-:W-:Y:S07]  /*10f10*/  HMMA.16816.F32 R28, R8, R30, R24 ;  /* 0x0000001e081c723c */ /* 0x000fee0000001818 */
[----:B------:R2:W-:Y:S01]  /*10f20*/  LDGSTS.E.BYPASS.LTC128B.128 [R194+0xa080], [R18.64], !P1 ;  /* 0x0a08000012c27fae */ /* 0x0005e2000c901d48 */
[----:B------:R-:W-:Y:S03]  /*10f30*/  HMMA.16816.F32 R36, R12, R38, RZ ;  /* 0x000000260c24723c */ /* 0x000fe600000018ff */
[----:B------:R2:W-:Y:S01]  /*10f40*/  LDGSTS.E.BYPASS.LTC128B.128 [R194+0xb080], [R16.64], !P0 ;  /* 0x0b08000010c27fae */ /* 0x0005e2000c101d48 */
[----:B------:R-:W-:-:S03]  /*10f50*/  ISETP.GT.AND P0, PT, R122, R208, PT ;  /* 0x000000d07a00720c */ /* 0x000fc60003f04270 */
[----:B------:R-:W-:Y:S01]  /*10f60*/  LDSM.16.M88.4 R40, [R176] ;  /* 0x00000000b028783b */ /* 0x000fe20000000200 */
[C---:B------:R-:W-:Y:S03]  /*10f70*/  HMMA.16816.F32 R32, R8.reuse, R56, R32 ;  /* 0x000000380820723c */ /* 0x040fe60000001820 */
[----:B------:R-:W-:Y:S04]  /*10f80*/  LDSM.16.M88.4 R44, [R159+-0x3000] ;  /* 0xffd000009f2c783b */ /* 0x000fe80000000200 */
[----:B-1----:R-:W1:Y:S04]  /*10f90*/  LDSM.16.M88.4 R4, [R185] ;  /* 0x00000000b904783b */ /* 0x002e680000000200 */
[----:B------:R-:W3:Y:S04]  /*10fa0*/  LDSM.16.M88.4 R48, [R176+0x800] ;  /* 0x00080000b030783b */ /* 0x000ee80000000200 */
[----:B------:R-:W-:Y:S01]  /*10fb0*/  LDSM.16.M88.4 R24, [R182+0x4000] ;  /* 0x00400000b618783b */ /* 0x000fe20000000200 */
[----:B------:R-:W-:Y:S03]  /*10fc0*/  HMMA.16816.F32 R36, R8, R58, R36 ;  /* 0x0000003a0824723c */ /* 0x000fe60000001824 */
[----:B------:R-:W-:Y:S04]  /*10fd0*/  LDSM.16.M88.4 R64, [R177+0x1000] ;  /* 0x00100000b140783b */ /* 0x000fe80000000200 */
[----:B--2---:R-:W2:Y:S04]  /*10fe0*/  LDSM.16.M88.4 R16, [R184] ;  /* 0x00000000b810783b */ /* 0x004ea80000000200 */
[----:B------:R-:W4:Y:S04]  /*10ff0*/  LDSM.16.M88.4 R52, [R159+-0x2800] ;  /* 0xffd800009f34783b */ /* 0x000f280000000200 */
[----:B------:R-:W-:Y:S04]  /*11000*/  LDSM.16.M88.4 R68, [R189] ;  /* 0x00000000bd44783b */ /* 0x000fe80000000200 */
[----:B------:R-:W-:Y:S04]  /*11010*/  LDSM.16.M88.4 R60, [R176+0x1000] ;  /* 0x00100000b03c783b */ /* 0x000fe80000000200 */
[----:B------:R-:W-:Y:S04]  /*11020*/  LDSM.16.M88.4 R56, [R188] ;  /* 0x00000000bc38783b */ /* 0x000fe80000000200 */
[----:B------:R-:W-:Y:S01]  /*11030*/  LDSM.16.M88.4 R72, [R159+-0x2000] ;  /* 0xffe000009f48783b */ /* 0x000fe20000000200 */
[C---:B-1----:R-:W-:Y:S03]  /*11040*/  HMMA.16816.F32 R20, R4.reuse, R40, R20 ;  /* 0x000000280414723c */ /* 0x042fe60000001814 */
[----:B------:R-:W0:Y:S05]  /*11050*/  LDGDEPBAR ;  /* 0x00000000000079af */ /* 0x000e2a0000000000 */
[C---:B------:R-:W-:Y:S01]  /*11060*/  HMMA.16816.F32 R12, R4.reuse, R42, R28 ;  /* 0x0000002a040c723c */ /* 0x040fe2000000181c */
[----:B------:R-:W1:Y:S07]  /*11070*/  LDSM.16.M88.4 R28, [R183+0x4000] ;  /* 0x00400000b71c783b */ /* 0x000e6e0000000200 */
[----:B---3--:R-:W-:Y:S08]  /*11080*/  HMMA.16816.F32 R32, R4, R48, R32 ;  /* 0x000000300420723c */ /* 0x008ff00000001820 */
[C---:B--2---:R-:W-:Y:S08]  /*11090*/  HMMA.16816.F32 R20, R16.reuse, R44, R20 ;  /* 0x0000002c1014723c */ /* 0x044ff00000001814 */
[----:B------:R-:W-:Y:S01]  /*110a0*/  HMMA.16816.F32 R12, R16, R46, R12 ;  /* 0x0000002e100c723c */ /* 0x000fe2000000180c */
[----:B------:R-:W2:Y:S07]  /*110b0*/  LDSM.16.M88.4 R44, [R177+0x1800] ;  /* 0x00180000b12c783b */ /* 0x000eae0000000200 */
[----:B------:R-:W-:Y:S01]  /*110c0*/  HMMA.16816.F32 R40, R4, R50, R36 ;  /* 0x000000320428723c */ /* 0x000fe20000001824 */
[----:B------:R-:W-:Y:S07]  /*110d0*/  LDSM.16.M88.4 R48, [R176+0x1800] ;  /* 0x00180000b030783b */ /* 0x000fee0000000200 */
[----:B------:R-:W-:Y:S01]  /*110e0*/  HMMA.16816.F32 R8, R24, R64, R20 ;  /* 0x000000401808723c */ /* 0x000fe20000001814 */
[----:B------:R-:W3:Y:S07]  /*110f0*/  LDSM.16.M88.4 R20, [R185+0x4000] ;  /* 0x00400000b914783b */ /* 0x000eee0000000200 */
[----:B----4-:R-:W-:Y:S08]  /*11100*/  HMMA.16816.F32 R36, R16, R52, R32 ;  /* 0x000000341024723c */ /* 0x010ff00000001820 */
[----:B------:R-:W-:Y:S01]  /*11110*/  HMMA.16816.F32 R32, R24, R66, R12 ;  /* 0x000000421820723c */ /* 0x000fe2000000180c */
[----:B------:R-:W4:Y:S04]  /*11120*/  LDSM.16.M88.4 R12, [R184+0x4000] ;  /* 0x00400000b80c783b */ /* 0x000f280000000200 */
[----:B------:R-:W-:Y:S03]  /*11130*/  LDSM.16.M88.4 R64, [R177+0x2000] ;  /* 0x00200000b140783b */ /* 0x000fe60000000200 */
[----:B-1----:R-:W-:Y:S01]  /*11140*/  HMMA.16816.F32 R4, R28, R68, R8 ;  /* 0x000000441c04723c */ /* 0x002fe20000001808 */
[----:B------:R-:W1:Y:S07]  /*11150*/  LDSM.16.M88.4 R8, [R182+0x8000] ;  /* 0x00800000b608783b */ /* 0x000e6e0000000200 */
[----:B------:R-:W-:Y:S01]  /*11160*/  HMMA.16816.F32 R40, R16, R54, R40 ;  /* 0x000000361028723c */ /* 0x000fe20000001828 */
[----:B------:R-:W-:Y:S07]  /*11170*/  LDSM.16.M88.4 R52, [R177+0x2800] ;  /* 0x00280000b134783b */ /* 0x000fee0000000200 */
[----:B--2---:R-:W-:Y:S08]  /*11180*/  HMMA.16816.F32 R36, R24, R44, R36 ;  /* 0x0000002c1824723c */ /* 0x004ff00000001824 */
[----:B------:R-:W-:Y:S01]  /*11190*/  HMMA.16816.F32 R16, R28, R70, R32 ;  /* 0x000000461c10723c */ /* 0x000fe20000001820 */
[----:B------:R-:W-:Y:S07]  /*111a0*/  LDSM.16.M88.4 R68, [R176+0x2000] ;  /* 0x00200000b044783b */ /* 0x000fee0000000200 */
[----:B---3--:R-:W-:Y:S08]  /*111b0*/  HMMA.16816.F32 R4, R20, R60, R4 ;  /* 0x0000003c1404723c */ /* 0x008ff00000001804 */
[----:B------:R-:W-:Y:S01]  /*111c0*/  HMMA.16816.F32 R40, R24, R46, R40 ;  /* 0x0000002e1828723c */ /* 0x000fe20000001828 */
[----:B------:R-:W2:Y:S07]  /*111d0*/  LDSM.16.M88.4 R44, [R159+-0x1800] ;  /* 0xffe800009f2c783b */ /* 0x000eae0000000200 */
[----:B------:R-:W-:Y:S08]  /*111e0*/  HMMA.16816.F32 R32, R28, R56, R36 ;  /* 0x000000381c20723c */ /* 0x000ff00000001824 */
[----:B------:R-:W-:Y:S01]  /*111f0*/  HMMA.16816.F32 R24, R20, R62, R16 ;  /* 0x0000003e1418723c */ /* 0x000fe20000001810 */
[----:B------:R-:W-:Y:S07]  /*11200*/  LDSM.16.M88.4 R60, [R191] ;  /* 0x00000000bf3c783b */ /* 0x000fee0000000200 */
[----:B----4-:R-:W-:Y:S01]  /*11210*/  HMMA.16816.F32 R16, R12, R72, R4 ;  /* 0x000000480c10723c */ /* 0x010fe20000001804 */
[----:B------:R-:W3:Y:S07]  /*11220*/  LDSM.16.M88.4 R4, [R183+0x8000] ;  /* 0x00800000b704783b */ /* 0x000eee0000000200 */
[----:B------:R-:W-:Y:S01]  /*11230*/  HMMA.16816.F32 R36, R28, R58, R40 ;  /* 0x0000003a1c24723c */ /* 0x000fe20000001828 */
[----:B------:R-:W-:Y:S04]  /*11240*/  LDSM.16.M88.4 R56, [R159+-0x1000] ;  /* 0xfff000009f38783b */ /* 0x000fe80000000200 */
[----:B------:R-:W-:Y:S03]  /*11250*/  LDSM.16.M88.4 R40, [R176+0x2800] ;  /* 0x00280000b028783b */ /* 0x000fe60000000200 */
[----:B------:R-:W-:Y:S08]  /*11260*/  HMMA.16816.F32 R32, R20, R48, R32 ;  /* 0x000000301420723c */ /* 0x000ff00000001820 */
[----:B------:R-:W-:Y:S01]  /*11270*/  HMMA.16816.F32 R28, R12, R74, R24 ;  /* 0x0000004a0c1c723c */ /* 0x000fe20000001818 */
[----:B------:R-:W4:Y:S07]  /*11280*/  LDSM.16.M88.4 R24, [R185+0x8000] ;  /* 0x00800000b918783b */ /* 0x000f2e0000000200 */
[----:B-1----:R-:W-:Y:S08]  /*11290*/  HMMA.16816.F32 R16, R8, R64, R16 ;  /* 0x000000400810723c */ /* 0x002ff00000001810 */
[----:B------:R-:W-:Y:S01]  /*112a0*/  HMMA.16816.F32 R36, R20, R50, R36 ;  /* 0x000000321424723c */ /* 0x000fe20000001824 */
[----:B------:R-:W1:Y:S04]  /*112b0*/  LDSM.16.M88.4 R48, [R190] ;  /* 0x00000000be30783b */ /* 0x000e680000000200 */
[----:B------:R-:W1:Y:S03]  /*112c0*/  LDSM.16.M88.4 R20, [R184+0x8000] ;  /* 0x00800000b814783b */ /* 0x000e660000000200 */
[----:B--2---:R-:W-:Y:S08]  /*112d0*/  HMMA.16816.F32 R32, R12, R44, R32 ;  /* 0x0000002c0c20723c */ /* 0x004ff00000001820 */
[----:B------:R-:W-:Y:S01]  /*112e0*/  HMMA.16816.F32 R28, R8, R66, R28 ;  /* 0x00000042081c723c */ /* 0x000fe2000000181c */
[----:B------:R-:W-:Y:S07]  /*112f0*/  LDSM.16.M88.4 R64, [R187] ;  /* 0x00000000bb40783b */ /* 0x000fee0000000200 */
[----:B---3--:R-:W-:Y:S08]  /*11300*/  HMMA.16816.F32 R16, R4, R60, R16 ;  /* 0x0000003c0410723c */ /* 0x008ff00000001810 */
[----:B------:R-:W-:Y:S01]  /*11310*/  HMMA.16816.F32 R36, R12, R46, R36 ;  /* 0x0000002e0c24723c */ /* 0x000fe20000001824 */
[----:B------:R-:W-:Y:S07]  /*11320*/  LDSM.16.M88.4 R44, [R177+0x3000] ;  /* 0x00300000b12c783b */ /* 0x000fee0000000200 */
[----:B------:R-:W-:Y:S08]  /*11330*/  HMMA.16816.F32 R32, R8, R52, R32 ;  /* 0x000000340820723c */ /* 0x000ff00000001820 */
[----:B------:R-:W-:Y:S01]  /*11340*/  HMMA.16816.F32 R28, R4, R62, R28 ;  /* 0x0000003e041c723c */ /* 0x000fe2000000181c */
[----:B------:R-:W-:Y:S07]  /*11350*/  LDSM.16.M88.4 R60, [R176+0x3000] ;  /* 0x00300000b03c783b */ /* 0x000fee0000000200 */
[----:B----4-:R-:W-:Y:S01]  /*11360*/  HMMA.16816.F32 R12, R24, R68, R16 ;  /* 0x00000044180c723c */ /* 0x010fe20000001810 */
[----:B------:R-:W2:Y:S07]  /*11370*/  LDSM.16.M88.4 R16, [R182+0xc000] ;  /* 0x00c00000b610783b */ /* 0x000eae0000000200 */
[----:B------:R-:W-:Y:S01]  /*11380*/  HMMA.16816.F32 R36, R8, R54, R36 ;  /* 0x000000360824723c */ /* 0x000fe20000001824 */
[----:B------:R-:W3:Y:S07]  /*11390*/  LDSM.16.M88.4 R52, [R159+-0x800] ;  /* 0xfff800009f34783b */ /* 0x000eee0000000200 */
[----:B-1----:R-:W-:Y:S08]  /*113a0*/  HMMA.16816.F32 R32, R4, R48, R32 ;  /* 0x000000300420723c */ /* 0x002ff00000001820 */
[----:B------:R-:W-:Y:S08]  /*113b0*/  HMMA.16816.F32 R28, R24, R70, R28 ;  /* 0x00000046181c723c */ /* 0x000ff0000000181c */
[----:B------:R-:W-:Y:S01]  /*113c0*/  HMMA.16816.F32 R8, R20, R56, R12 ;  /* 0x000000381408723c */ /* 0x000fe2000000180c */
[----:B------:R-:W1:Y:S07]  /*113d0*/  LDSM.16.M88.4 R12, [R183+0xc000] ;  /* 0x00c00000b70c783b */ /* 0x000e6e0000000200 */
[----:B------:R-:W-:Y:S01]  /*113e0*/  HMMA.16816.F32 R36, R4, R50, R36 ;  /* 0x000000320424723c */ /* 0x000fe20000001824 */
[----:B------:R-:W4:Y:S07]  /*113f0*/  LDSM.16.M88.4 R48, [R177+0x3800] ;  /* 0x00380000b130783b */ /* 0x000f2e0000000200 */
[----:B------:R-:W-:Y:S08]  /*11400*/  HMMA.16816.F32 R32, R24, R40, R32 ;  /* 0x000000281820723c */ /* 0x000ff00000001820 */
[----:B------:R-:W-:Y:S01]  /*11410*/  HMMA.16816.F32 R28, R20, R58, R28 ;  /* 0x0000003a141c723c */ /* 0x000fe2000000181c */
[----:B------:R-:W-:Y:S07]  /*11420*/  LDSM.16.M88.4 R56, [R159] ;  /* 0x000000009f38783b */ /* 0x000fee0000000200 */
[----:B--2---:R-:W-:Y:S01]  /*11430*/  HMMA.16816.F32 R4, R16, R44, R8 ;  /* 0x0000002c1004723c */ /* 0x004fe20000001808 */
[----:B------:R-:W2:Y:S07]  /*11440*/  LDSM.16.M88.4 R8, [R185+0xc000] ;  /* 0x00c00000b908783b */ /* 0x000eae0000000200 */
[----:B------:R-:W-:Y:S01]  /*11450*/  HMMA.16816.F32 R36, R24, R42, R36 ;  /* 0x0000002a1824723c */ /* 0x000fe20000001824 */
[----:B------:R-:W-:Y:S07]  /*11460*/  LDSM.16.M88.4 R40, [R176+0x3800] ;  /* 0x00380000b028783b */ /* 0x000fee0000000200 */
[----:B---3--:R-:W-:Y:S08]  /*11470*/  HMMA.16816.F32 R32, R20, R52, R32 ;  /* 0x000000341420723c */ /* 0x008ff00000001820 */
[----:B------:R-:W-:Y:S01]  /*11480*/  HMMA.16816.F32 R28, R16, R46, R28 ;  /* 0x0000002e101c723c */ /* 0x000fe2000000181c */
[----:B------:R-:W3:Y:S07]  /*11490*/  LDSM.16.M88.4 R44, [R192] ;  /* 0x00000000c02c783b */ /* 0x000eee0000000200 */
[----:B-1----:R-:W-:Y:S01]  /*114a0*/  HMMA.16816.F32 R24, R12, R64, R4 ;  /* 0x000000400c18723c */ /* 0x002fe20000001804 */
[----:B------:R-:W1:Y:S07]  /*114b0*/  LDSM.16.M88.4 R4, [R184+0xc000] ;  /* 0x00c00000b804783b */ /* 0x000e6e0000000200 */
[----:B------:R-:W-:Y:S08]  /*114c0*/  HMMA.16816.F32 R20, R20, R54, R36 ;  /* 0x000000361414723c */ /* 0x000ff00000001824 */
[----:B----4-:R-:W-:Y:S08]  /*114d0*/  HMMA.16816.F32 R36, R16, R48, R32 ;  /* 0x000000301024723c */ /* 0x010ff00000001820 */
[----:B------:R-:W-:Y:S08]  /*114e0*/  HMMA.16816.F32 R32, R12, R66, R28 ;  /* 0x000000420c20723c */ /* 0x000ff0000000181c */
[----:B--2---:R-:W-:Y:S08]  /*114f0*/  HMMA.16816.F32 R28, R8, R60, R24 ;  /* 0x0000003c081c723c */ /* 0x004ff00000001818 */
[----:B------:R-:W-:Y:S08]  /*11500*/  HMMA.16816.F32 R16, R16, R50, R20 ;  /* 0x000000321010723c */ /* 0x000ff00000001814 */
[----:B---3--:R-:W-:Y:S08]  /*11510*/  HMMA.16816.F32 R20, R12, R44, R36 ;  /* 0x0000002c0c14723c */ /* 0x008ff00000001824 */
[----:B------:R-:W-:Y:S01]  /*11520*/  HMMA.16816.F32 R24, R8, R62, R32 ;  /* 0x0000003e0818723c */ /* 0x000fe20000001820 */
[----:B------:R-:W2:Y:S01]  /*11530*/  LDSM.16.M88.4 R32, [R159+0x800] ;  /* 0x000800009f20783b */ /* 0x000ea20000000200 */
[----:B------:R-:W-:-:S06]  /*11540*/  DEPBAR.LE SB0, 0x0 ;  /* 0x000080000000791a */ /* 0x000fcc0000000000 */
[----:B-1----:R-:W-:Y:S08]  /*11550*/  HMMA.16816.F32 R28, R4, R56, R28 ;  /* 0x00000038041c723c */ /* 0x002ff0000000181c */
[----:B------:R-:W-:Y:S08]  /*11560*/  HMMA.16816.F32 R12, R12, R46, R16 ;  /* 0x0000002e0c0c723c */ /* 0x000ff00000001810 */
[----:B------:R-:W-:Y:S08]  /*11570*/  HMMA.16816.F32 R16, R8, R40, R20 ;  /* 0x000000280810723c */ /* 0x000ff00000001814 */
[----:B------:R-:W-:Y:S01]  /*11580*/  HMMA.16816.F32 R20, R4, R58, R24 ;  /* 0x0000003a0414723c */ /* 0x000fe20000001818 */
[----:B------:R-:W-:-:S04]  /*11590*/  FMUL.FTZ R0, R28, c[0x0][0x320] ;  /* 0x0000c8001c007a20 */ /* 0x000fc80000410000 */
[----:B------:R1:W3:Y:S03]  /*115a0*/  MUFU.TANH R28, R0 ;  /* 0x00000000001c7308 */ /* 0x0002e60000002400 */
[----:B------:R-:W-:Y:S08]  /*115b0*/  HMMA.16816.F32 R8, R8, R42, R12 ;  /* 0x0000002a0808723c */ /* 0x000ff0000000180c */
[----:B--2---:R-:W-:Y:S01]  /*115c0*/  HMMA.16816.F32 R12, R4, R32, R16 ;  /* 0x00000020040c723c */ /* 0x004fe20000001810 */
[----:B-1----:R-:W-:-:S04]  /*115d0*/  FMUL.FTZ R0, R29, c[0x0][0x320] ;  /* 0x0000c8001d007a20 */ /* 0x002fc80000410000 */
        /* <DEDUP_REMOVED lines=32> */
[----:B--234-:R-:W-:Y:S01]  /*117e0*/  ISETP.NE.AND P4, PT, R123, 0x1, PT ;  /* 0x000000017b00780c */ /* 0x01cfe20003f85270 */
[----:B------:R-:W-:Y:S01]  /*117f0*/  IMAD.MOV.U32 R197, RZ, RZ, RZ ;  /* 0x000000ffffc57224 */ /* 0x000fe200078e00ff */
[----:B------:R-:W-:-:S04]  /*11800*/  IADD3 R2, R212, R109, R226 ;  /* 0x0000006dd4027210 */ /* 0x000fc80007ffe0e2 */
[----:B------:R-:W-:-:S05]  /*11810*/  IADD3 R2, R2, -0x20, RZ ;  /* 0xffffffe002027810 */ /* 0x000fca0007ffe0ff */
[----:B-1----:R-:W-:Y:S02]  /*11820*/  IMAD.MOV.U32 R0, RZ, RZ, R2 ;  /* 0x000000ffff007224 */ /* 0x002fe400078e0002 */
[----:B------:R-:W-:-:S05]  /*11830*/  @P4 IMAD.HI.U32 R3, R2, c[0x0][0x2bc], RZ ;  /* 0x0000af0002034a27 */ /* 0x000fca00078e00ff */
        /* <DEDUP_REMOVED lines=23> */
.L_x_983:
[----:B------:R-:W-:Y:S05]  /*119b0*/  BRA.DIV ~URZ, `(.L_x_836) ;  /* 0x0000f7827f007947 */ /* 0x000fea000b800000 */
[----:B-1----:R1:W3:Y:S02]  /*119c0*/  SHFL.IDX PT, R0, R5, RZ, 0x181f ;  /* 0x00181fff05007589 */ /* 0x0022e400000e0000 */
.L_x_984:
[C---:B------:R-:W-:Y:S02]  /*119d0*/  ISETP.GE.AND P1, PT, R132.reuse, c[0x0][0x1d4], PT ;  /* 0x0000750084007a0c */ /* 0x040fe40003f26270 */
[C---:B---3--:R-:W-:Y:S02]  /*119e0*/  LEA R2, P0, R132.reuse, R0, 0x1 ;  /* 0x0000000084027211 */ /* 0x048fe400078008ff */
[----:B------:R-:W-:Y:S02]  /*119f0*/  ISETP.GE.AND P3, PT, R137, c[0x0][0x1d4], PT ;  /* 0x0000750089007a0c */ /* 0x000fe40003f66270 */
[----:B--2---:R-:W-:Y:S02]  /*11a00*/  LEA.HI.X R3, R132, R4, R133, 0x1, P0 ;  /* 0x0000000484037211 */ /* 0x004fe400000f0c85 */
[----:B------:R-:W-:Y:S02]  /*11a10*/  LEA R8, P0, R201, R0, 0x1 ;  /* 0x00000000c9087211 */ /* 0x000fe400078008ff */
[----:B------:R-:W-:-:S02]  /*11a20*/  ISETP.GE.AND P2, PT, R200, c[0x0][0x1d4], PT ;  /* 0x00007500c8007a0c */ /* 0x000fc40003f46270 */
[----:B------:R-:W-:Y:S01]  /*11a30*/  LEA.HI.X R9, R201, R4, R205, 0x1, P0 ;  /* 0x00000004c9097211 */ /* 0x000fe200000f0ccd */
[----:B------:R-:W-:Y:S01]  /*11a40*/  @!PT LDS RZ, [RZ] ;  /* 0x00000000fffff984 */ /* 0x000fe20000000800 */
[----:B------:R-:W-:Y:S01]  /*11a50*/  @!PT LDS RZ, [RZ] ;  /* 0x00000000fffff984 */ /* 0x000fe20000000800 */
[----:B------:R-:W-:Y:S01]  /*11a60*/  @!PT LDS RZ, [RZ] ;  /* 0x00000000fffff984 */ /* 0x000fe20000000800 */
[----:B------:R2:W-:Y:S01]  /*11a70*/  LDGSTS.E.BYPASS.LTC128B.128 [R194+0xc080], [R2.64], !P1 ;  /* 0x0c08000002c27fae */ /* 0x0005e2000c901d48 */
[C---:B------:R-:W-:Y:S02]  /*11a80*/  LEA R6, P0, R200.reuse, R0, 0x1 ;  /* 0x00000000c8067211 */ /* 0x040fe400078008ff */
[----:B------:R-:W-:Y:S01]  /*11a90*/  ISETP.GE.AND P1, PT, R199, c[0x0][0x1d4], PT ;  /* 0x00007500c7007a0c */ /* 0x000fe20003f26270 */
[----:B------:R3:W-:Y:S01]  /*11aa0*/  LDGSTS.E.BYPASS.LTC128B.128 [R194+0xd080], [R8.64], !P3 ;  /* 0x0d08000008c27fae */ /* 0x0007e2000d901d48 */
[----:B------:R-:W-:-:S05]  /*11ab0*/  LEA.HI.X R7, R200, R4, R207, 0x1, P0 ;  /* 0x00000004c8077211 */ /* 0x000fca00000f0ccf */
[----:B------:R3:W-:Y:S01]  /*11ac0*/  LDGSTS.E.BYPASS.LTC128B.128 [R194+0xe080], [R6.64], !P2 ;  /* 0x0e08000006c27fae */ /* 0x0007e2000d101d48 */
[----:B--2---:R-:W-:-:S04]  /*11ad0*/  LEA R2, P0, R199, R0, 0x1 ;  /* 0x00000000c7027211 */ /* 0x004fc800078008ff */
[----:B------:R-:W-:-:S05]  /*11ae0*/  LEA.HI.X R3, R199, R4, R206, 0x1, P0 ;  /* 0x00000004c7037211 */ /* 0x000fca00000f0cce */
[----:B------:R3:W-:Y:S04]  /*11af0*/  LDGSTS.E.BYPASS.LTC128B.128 [R194+0xf080], [R2.64], !P1 ;  /* 0x0f08000002c27fae */ /* 0x0007e8000c901d48 */
.L_x_834:
[----:B--234-:R-:W-:Y:S05]  /*11b00*/  BSYNC B0 ;  /* 0x0000000000007941 */ /* 0x01cfea0003800000 */
.L_x_833:
[----:B-1----:R-:W-:Y:S01]  /*11b10*/  IMAD.MOV.U32 R0, RZ, RZ, c[0x0][0x2c4] ;  /* 0x0000b100ff007624 */ /* 0x002fe200078e00ff */
[----:B------:R-:W-:Y:S01]  /*11b20*/  ULDC UR4, c[0x0][0x324] ;  /* 0x0000c90000047ab9 */ /* 0x000fe20000000800 */
[----:B------:R-:W-:Y:S01]  /*11b30*/  IADD3 R2, R209, 0x1, -R109 ;  /* 0x00000001d1027810 */ /* 0x000fe20007ffe86d */
[----:B------:R-:W-:Y:S01]  /*11b40*/  ULOP3.LUT UR4, URZ, UR4, URZ, 0x33, !UPT ;  /* 0x000000043f047292 */ /* 0x000fe2000f8e333f */
[----:B------:R-:W0:Y:S01]  /*11b50*/  LDGDEPBAR ;  /* 0x00000000000079af */ /* 0x000e220000000000 */
[----:B------:R-:W-:Y:S01]  /*11b60*/  ISETP.NE.AND P0, PT, R0, 0x1, PT ;  /* 0x000000010000780c */ /* 0x000fe20003f05270 */
[----:B------:R-:W-:Y:S02]  /*11b70*/  IMAD.IADD R0, R231, 0x1, R227 ;  /* 0x00000001e7007824 */ /* 0x000fe400078e02e3 */
[----:B------:R-:W-:Y:S02]  /*11b80*/  IMAD.IADD R7, R119, 0x1, -R215 ;  /* 0x0000000177077824 */ /* 0x000fe400078e0ad7 */
[----:B------:R-:W-:-:S08]  /*11b90*/  IMAD.MOV.U32 R4, RZ, RZ, R0 ;  /* 0x000000ffff047224 */ /* 0x000fd000078e0000 */
[----:B------:R-:W-:Y:S01]  /*11ba0*/  @P0 IMAD.HI.U32 R3, R0, c[0x0][0x2c8], RZ ;  /* 0x0000b20000030a27 */ /* 0x000fe200078e00ff */
[----:B------:R-:W-:-:S04]  /*11bb0*/  IADD3 R0, -R210, R2, -R215 ;  /* 0x00000002d2007210 */ /* 0x000fc80007ffe9d7 */
[C---:B------:R-:W-:Y:S02]  /*11bc0*/  IADD3 R6, R0.reuse, UR4, RZ ;  /* 0x0000000400067c10 */ /* 0x040fe4000fffe0ff */
[----:B------:R-:W-:Y:S02]  /*11bd0*/  @P0 SHF.R.U32.HI R4, RZ, c[0x0][0x2cc], R3 ;  /* 0x0000b300ff040a19 */ /* 0x000fe40000011603 */
[----:B------:R-:W-:Y:S01]  /*11be0*/  IADD3 R5, R0, c[0x0][0x328], RZ ;  /* 0x0000ca0000057a10 */ /* 0x000fe20007ffe0ff */
[----:B------:R-:W-:Y:S05]  /*11bf0*/  BRA.DIV ~URZ, `(.L_x_837) ;  /* 0x0000f5a27f007947 */ /* 0x000fea000b800000 */
[----:B------:R1:W2:Y:S02]  /*11c00*/  SHFL.IDX PT, R3, R4, RZ, 0x1c1f ;  /* 0x001c1fff04037589 */ /* 0x0002a400000e0000 */
.L_x_985:
[----:B------:R-:W-:Y:S01]  /*11c10*/  IMAD.MOV.U32 R0, RZ, RZ, c[0x0][0x32c] ;  /* 0x0000cb00ff007624 */ /* 0x000fe200078e00ff */
[----:B--2---:R-:W-:-:S04]  /*11c20*/  IADD3 R2, R5, R3, RZ ;  /* 0x0000000305027210 */ /* 0x004fc80007ffe0ff */
[----:B------:R-:W-:Y:S01]  /*11c30*/  ISETP.GE.AND P0, PT, R0, 0x1, PT ;  /* 0x000000010000780c */ /* 0x000fe20003f06270 */
[----:B------:R-:W-:Y:S01]  /*11c40*/  IMAD.IADD R0, R6, 0x1, R3 ;  /* 0x0000000106007824 */ /* 0x000fe200078e0203 */
[----:B------:R-:W-:-:S11]  /*11c50*/  IMNMX R2, R7, R2, PT ;  /* 0x0000000207027217 */ /* 0x000fd60003800200 */
[----:B------:R-:W-:Y:S05]  /*11c60*/  @!P0 BRA `(.L_x_838) ;  /* 0x0000015000008947 */ /* 0x000fea0003800000 */
[----:B------:R-:W-:Y:S01]  /*11c70*/  IADD3 R3, -R210, R209, R3 ;  /* 0x000000d1d2037210 */ /* 0x000fe20007ffe103 */
[----:B------:R-:W-:Y:S03]  /*11c80*/  BSSY B0, `(.L_x_839) ;  /* 0x000000e000007945 */ /* 0x000fe60003800000 */
        /* <DEDUP_REMOVED lines=9> */
.L_x_840:
[----:B------:R-:W-:-:S04]  /*11d20*/  MOV R8, c[0x0][0x32c] ;  /* 0x0000cb0000087a02 */ /* 0x000fc80000000f00 */
[----:B------:R-:W-:-:S13]  /*11d30*/  ISETP.NE.AND P0, PT, R8, 0x1, PT ;  /* 0x000000010800780c */ /* 0x000fda0003f05270 */
[----:B------:R-:W-:-:S05]  /*11d40*/  @P0 IMAD.HI.U32 R8, R3, c[0x0][0x330], RZ ;  /* 0x0000cc0003080a27 */ /* 0x000fca00078e00ff */
[----:B------:R-:W-:Y:S02]  /*11d50*/  @P0 SHF.R.U32.HI R3, RZ, c[0x0][0x334], R8 ;  /* 0x0000cd00ff030a19 */ /* 0x000fe40000011608 */
.L_x_841:
[----:B------:R-:W-:Y:S05]  /*11d60*/  BSYNC B0 ;  /* 0x0000000000007941 */ /* 0x000fea0003800000 */
.L_x_839:
[----:B------:R-:W-:-:S04]  /*11d70*/  IMAD R3, R3, c[0x0][0x32c], -R109 ;  /* 0x0000cb0003037a24 */ /* 0x000fc800078e0a6d */
[----:B------:R-:W-:-:S05]  /*11d80*/  IMAD.IADD R3, R3, 0x1, -R215 ;  /* 0x0000000103037824 */ /* 0x000fca00078e0ad7 */
[----:B------:R-:W-:Y:S02]  /*11d90*/  IADD3 R8, R3, c[0x0][0x32c], RZ ;  /* 0x0000cb0003087a10 */ /* 0x000fe40007ffe0ff */
[----:B------:R-:W-:Y:S02]  /*11da0*/  IMNMX R0, R0, R3, !PT ;  /* 0x0000000300007217 */ /* 0x000fe40007800200 */
[----:B------:R-:W-:Y:S02]  /*11db0*/  IMNMX R2, R2, R8, PT ;  /* 0x0000000802027217 */ /* 0x000fe40003800200 */
.L_x_838:
[----:B------:R-:W-:-:S04]  /*11dc0*/  ISETP.GT.AND P1, PT, R195, RZ, PT ;  /* 0x000000ffc300720c */ /* 0x000fc80003f24270 */
[C---:B------:R-:W-:Y:S02]  /*11dd0*/  ISETP.GT.AND P2, PT, R0.reuse, RZ, P1 ;  /* 0x000000ff0000720c */ /* 0x040fe40000f44270 */
[----:B------:R-:W-:Y:S02]  /*11de0*/  ISETP.GT.AND P0, PT, R0, 0x1, P1 ;  /* 0x000000010000780c */ /* 0x000fe40000f04270 */
[C---:B------:R-:W-:Y:S02]  /*11df0*/  ISETP.LT.OR P2, PT, R2.reuse, 0x1, P2 ;  /* 0x000000010200780c */ /* 0x040fe40001741670 */
[----:B------:R-:W-:Y:S02]  /*11e00*/  ISETP.LT.OR P0, PT, R2, 0x2, P0 ;  /* 0x000000020200780c */ /* 0x000fe40000701670 */
[----:B------:R-:W-:Y:S02]  /*11e10*/  FSEL R10, R28, -INF , !P2 ;  /* 0xff8000001c0a7808 */ /* 0x000fe40005000000 */
[----:B------:R-:W-:-:S02]  /*11e20*/  FSEL R11, R27, -INF , !P0 ;  /* 0xff8000001b0b7808 */ /* 0x000fc40004000000 */
[C---:B------:R-:W-:Y:S02]  /*11e30*/  ISETP.GT.AND P2, PT, R0.reuse, 0x8, P1 ;  /* 0x000000080000780c */ /* 0x040fe40000f44270 */
        /* <DEDUP_REMOVED lines=16> */
[----:B------:R-:W-:Y:S01]  /*11f40*/  FSEL R28, R15, -INF , !P0 ;  /* 0xff8000000f1c7808 */ /* 0x000fe20004000000 */
[----:B------:R-:W-:Y:S06]  /*11f50*/  BRA.DIV ~URZ, `(.L_x_842) ;  /* 0x0000f2b27f007947 */ /* 0x000fec000b800000 */
[----:B------:R2:W3:Y:S02]  /*11f60*/  SHFL.IDX PT, R3, R4, 0x1, 0x1c1f ;  /* 0x003c1f0004037f89 */ /* 0x0004e400000e0000 */
.L_x_986:
[----:B------:R-:W-:Y:S01]  /*11f70*/  IMAD.MOV.U32 R0, RZ, RZ, c[0x0][0x32c] ;  /* 0x0000cb00ff007624 */ /* 0x000fe200078e00ff */
[----:B---3--:R-:W-:-:S04]  /*11f80*/  IADD3 R2, R5, R3, RZ ;  /* 0x0000000305027210 */ /* 0x008fc80007ffe0ff */
        /* <DEDUP_REMOVED lines=8> */
[----:B-12---:R-:W-:Y:S01]  /*12010*/  IMAD.MOV.U32 R4, RZ, RZ, c[0x0][0x32c] ;  /* 0x0000cb00ff047624 */ /* 0x006fe200078e00ff */
[----:B------:R-:W-:-:S04]  /*12020*/  LOP3.LUT R3, RZ, R3, RZ, 0x33, !PT ;  /* 0x00000003ff037212 */ /* 0x000fc800078e33ff */
[----:B------:R-:W-:-:S13]  /*12030*/  ISETP.NE.AND P0, PT, R4, 0x1, PT ;  /* 0x000000010400780c */ /* 0x000fda0003f05270 */
[----:B------:R-:W-:-:S05]  /*12040*/  @P0 IMAD.HI.U32 R4, R3, c[0x0][0x330], RZ ;  /* 0x0000cc0003040a27 */ /* 0x000fca00078e00ff */
[----:B------:R-:W-:-:S04]  /*12050*/  @P0 SHF.R.U32.HI R3, RZ, c[0x0][0x334], R4 ;  /* 0x0000cd00ff030a19 */ /* 0x000fc80000011604 */
[----:B------:R-:W-:Y:S01]  /*12060*/  LOP3.LUT R3, RZ, R3, RZ, 0x33, !PT ;  /* 0x00000003ff037212 */ /* 0x000fe200078e33ff */
[----:B------:R-:W-:Y:S05]  /*12070*/  BRA `(.L_x_846) ;  /* 0x0000004000007947 */ /* 0x000fea0003800000 */
.L_x_845:
[----:B-12---:R-:W-:-:S04]  /*12080*/  MOV R4, c[0x0][0x32c] ;  /* 0x0000cb0000047a02 */ /* 0x006fc80000000f00 */
[----:B------:R-:W-:-:S13]  /*12090*/  ISETP.NE.AND P0, PT, R4, 0x1, PT ;  /* 0x000000010400780c */ /* 0x000fda0003f05270 */
[----:B------:R-:W-:-:S05]  /*120a0*/  @P0 IMAD.HI.U32 R4, R3, c[0x0][0x330], RZ ;  /* 0x0000cc0003040a27 */ /* 0x000fca00078e00ff */
[----:B------:R-:W-:Y:S02]  /*120b0*/  @P0 SHF.R.U32.HI R3, RZ, c[0x0][0x334], R4 ;  /* 0x0000cd00ff030a19 */ /* 0x000fe40000011604 */
.L_x_846:
[----:B------:R-:W-:Y:S05]  /*120c0*/  BSYNC B0 ;  /* 0x0000000000007941 */ /* 0x000fea0003800000 */
.L_x_844:
[----:B------:R-:W-:-:S04]  /*120d0*/  IMAD R3, R3, c[0x0][0x32c], -R109 ;  /* 0x0000cb0003037a24 */ /* 0x000fc800078e0a6d */
[----:B------:R-:W-:-:S05]  /*120e0*/  IMAD.IADD R3, R3, 0x1, -R215 ;  /* 0x0000000103037824 */ /* 0x000fca00078e0ad7 */
[----:B------:R-:W-:Y:S02]  /*120f0*/  IADD3 R4, R3, c[0x0][0x32c], RZ ;  /* 0x0000cb0003047a10 */ /* 0x000fe40007ffe0ff */
[----:B------:R-:W-:Y:S02]  /*12100*/  IMNMX R0, R0, R3, !PT ;  /* 0x0000000300007217 */ /* 0x000fe40007800200 */
[----:B------:R-:W-:Y:S02]  /*12110*/  IMNMX R2, R2, R4, PT ;  /* 0x0000000402027217 */ /* 0x000fe40003800200 */
.L_x_843:
[C---:B------:R-:W-:Y:S02]  /*12120*/  ISETP.GT.AND P2, PT, R0.reuse, 0x1, P1 ;  /* 0x000000010000780c */ /* 0x040fe40000f44270 */
[----:B------:R-:W-:Y:S02]  /*12130*/  ISETP.GT.AND P0, PT, R0, 0x8, P1 ;  /* 0x000000080000780c */ /* 0x000fe40000f04270 */
[C---:B------:R-:W-:Y:S02]  /*12140*/  ISETP.LT.OR P3, PT, R2.reuse, 0x2, P2 ;  /* 0x000000020200780c */ /* 0x040fe40001761670 */
[----:B------:R-:W-:-:S02]  /*12150*/  ISETP.LT.OR P2, PT, R2, 0x9, P0 ;  /* 0x000000090200780c */ /* 0x000fc40000741670 */
[----:B------:R-:W-:Y:S02]  /*12160*/  ISETP.GT.AND P0, PT, R0, 0x9, P1 ;  /* 0x000000090000780c */ /* 0x000fe40000f04270 */
[----:B------:R-:W-:Y:S02]  /*12170*/  FSEL R8, R26, -INF , !P2 ;  /* 0xff8000001a087808 */ /* 0x000fe40005000000 */
[----:B------:R-:W-:Y:S02]  /*12180*/  ISETP.GT.AND P2, PT, R0, RZ, P1 ;  /* 0x000000ff0000720c */ /* 0x000fe40000f44270 */
[C---:B------:R-:W-:Y:S02]  /*12190*/  ISETP.LT.OR P0, PT, R2.reuse, 0xa, P0 ;  /* 0x0000000a0200780c */ /* 0x040fe40000701670 */
[----:B------:R-:W-:Y:S02]  /*121a0*/  ISETP.LT.OR P2, PT, R2, 0x1, P2 ;  /* 0x000000010200780c */ /* 0x000fe40001741670 */
[----:B------:R-:W-:-:S02]  /*121b0*/  FSEL R7, R29, -INF , !P3 ;  /* 0xff8000001d077808 */ /* 0x000fc40005800000 */
[----:B------:R-:W-:Y:S02]  /*121c0*/  FSEL R9, R25, -INF , !P0 ;  /* 0xff80000019097808 */ /* 0x000fe40004000000 */
[----:B------:R-:W-:Y:S02]  /*121d0*/  FSEL R6, R30, -INF , !P2 ;  /* 0xff8000001e067808 */ /* 0x000fe40005000000 */
[----:B------:R-:W-:Y:S02]  /*121e0*/  ISETP.GT.AND P0, PT, R0, 0x10, P1 ;  /* 0x000000100000780c */ /* 0x000fe40000f04270 */
[----:B------:R-:W-:Y:S02]  /*121f0*/  FMNMX.FTZ R3, R10, R11, !PT ;  /* 0x0000000b0a037209 */ /* 0x000fe40007810000 */
[----:B-12---:R-:W-:Y:S02]  /*12200*/  FMNMX.FTZ R4, R6, R7, !PT ;  /* 0x0000000706047209 */ /* 0x006fe40007810000 */
[----:B------:R-:W-:-:S02]  /*12210*/  ISETP.LT.OR P0, PT, R2, 0x11, P0 ;  /* 0x000000110200780c */ /* 0x000fc40000701670 */
[----:B------:R-:W-:Y:S02]  /*12220*/  FMNMX.FTZ R3, R12, R3, !PT ;  /* 0x000000030c037209 */ /* 0x000fe40007810000 */
[----:B------:R-:W-:Y:S02]  /*12230*/  ISETP.GT.AND P3, PT, R0, 0x11, P1 ;  /* 0x000000110000780c */ /* 0x000fe40000f64270 */
[----:B------:R-:W-:Y:S02]  /*12240*/  FMNMX.FTZ R4, R8, R4, !PT ;  /* 0x0000000408047209 */ /* 0x000fe40007810000 */
[----:B------:R-:W-:Y:S02]  /*12250*/  FSEL R27, R22, -INF , !P0 ;  /* 0xff800000161b7808 */ /* 0x000fe40004000000 */
[C---:B------:R-:W-:Y:S02]  /*12260*/  ISETP.GT.AND P2, PT, R0.reuse, 0x18, P1 ;  /* 0x000000180000780c */ /* 0x040fe40000f44270 */
[----:B------:R-:W-:-:S02]  /*12270*/  ISETP.GT.AND P0, PT, R0, 0x19, P1 ;  /* 0x000000190000780c */ /* 0x000fc40000f04270 */
[----:B------:R-:W-:Y:S02]  /*12280*/  FMNMX.FTZ R0, R13, R3, !PT ;  /* 0x000000030d007209 */ /* 0x000fe40007810000 */
[C---:B------:R-:W-:Y:S02]  /*12290*/  ISETP.LT.OR P3, PT, R2.reuse, 0x12, P3 ;  /* 0x000000120200780c */ /* 0x040fe40001f61670 */
[----:B------:R-:W-:Y:S02]  /*122a0*/  FMNMX.FTZ R3, R9, R4, !PT ;  /* 0x0000000409037209 */ /* 0x000fe40007810000 */
[----:B------:R-:W-:Y:S02]  /*122b0*/  ISETP.LT.OR P1, PT, R2, 0x19, P2 ;  /* 0x000000190200780c */ /* 0x000fe40001721670 */
[----:B------:R-:W-:Y:S02]  /*122c0*/  FSEL R24, R24, -INF , !P3 ;  /* 0xff80000018187808 */ /* 0x000fe40005800000 */
[----:B------:R-:W-:-:S02]  /*122d0*/  FMNMX.FTZ R0, R14, R0, !PT ;  /* 0x000000000e007209 */ /* 0x000fc40007810000 */
[----:B------:R-:W-:Y:S02]  /*122e0*/  FMNMX.FTZ R3, R27, R3, !PT ;  /* 0x000000031b037209 */ /* 0x000fe40007810000 */
[----:B------:R-:W-:Y:S02]  /*122f0*/  ISETP.LT.OR P0, PT, R2, 0x1a, P0 ;  /* 0x0000001a0200780c */ /* 0x000fe40000701670 */
[----:B------:R-:W-:Y:S02]  /*12300*/  FSEL R26, R21, -INF , !P1 ;  /* 0xff800000151a7808 */ /* 0x000fe40004800000 */
[----:B------:R-:W-:Y:S02]  /*12310*/  FMNMX.FTZ R0, R17, R0, !PT ;  /* 0x0000000011007209 */ /* 0x000fe40007810000 */
[----:B------:R-:W-:Y:S02]  /*12320*/  FMNMX.FTZ R2, R24, R3, !PT ;  /* 0x0000000318027209 */ /* 0x000fe40007810000 */
[----:B------:R-:W-:-:S02]  /*12330*/  FSEL R25, R23, -INF , !P0 ;  /* 0xff80000017197808 */ /* 0x000fc40004000000 */
[----:B------:R-:W-:Y:S02]  /*12340*/  FMNMX.FTZ R0, R16, R0, !PT ;  /* 0x0000000010007209 */ /* 0x000fe40007810000 */
[----:B------:R-:W-:Y:S02]  /*12350*/  FMNMX.FTZ R2, R26, R2, !PT ;  /* 0x000000021a027209 */ /* 0x000fe40007810000 */
[----:B------:R-:W-:Y:S02]  /*12360*/  FMNMX.FTZ R4, R28, R0, !PT ;  /* 0x000000001c047209 */ /* 0x000fe40007810000 */
[----:B------:R-:W-:Y:S01]  /*12370*/  FMNMX.FTZ R5, R25, R2, !PT ;  /* 0x0000000219057209 */ /* 0x000fe20007810000 */
[----:B------:R-:W-:Y:S05]  /*12380*/  BRA.DIV ~URZ, `(.L_x_847) ;  /* 0x0000eef27f007947 */ /* 0x000fea000b800000 */
[----:B------:R1:W2:Y:S02]  /*12390*/  SHFL.BFLY PT, R0, R4, 0x2, 0x1f ;  /* 0x0c401f0004007f89 */ /* 0x0002a400000e0000 */
.L_x_987:
[----:B-12---:R-:W-:Y:S01]  /*123a0*/  FMNMX.FTZ R4, R4, R0, !PT ;  /* 0x0000000004047209 */ /* 0x006fe20007810000 */
[----:B------:R-:W-:Y:S05]  /*123b0*/  BRA.DIV ~URZ, `(.L_x_848) ;  /* 0x0000ef027f007947 */ /* 0x000fea000b800000 */
[----:B------:R-:W1:Y:S04]  /*123c0*/  SHFL.BFLY PT, R0, R5, 0x2, 0x1f ;  /* 0x0c401f0005007f89 */ /* 0x000e6800000e0000 */
[----:B------:R-:W2:Y:S01]  /*123d0*/  SHFL.BFLY PT, R2, R4, 0x1, 0x1f ;  /* 0x0c201f0004027f89 */ /* 0x000ea200000e0000 */
[----:B-1----:R-:W-:-:S02]  /*123e0*/  FMNMX.FTZ R5, R5, R0, !PT ;  /* 0x0000000005057209 */ /* 0x002fc40007810000 */
[----:B--2---:R-:W-:-:S03]  /*123f0*/  FMNMX.FTZ R134, R4, R2, !PT ;  /* 0x0000000204867209 */ /* 0x004fc60007810000 */
[----:B------:R1:W2:Y:S04]  /*12400*/  SHFL.BFLY PT, R3, R5, 0x1, 0x1f ;  /* 0x0c201f0005037f89 */ /* 0x0002a800000e0000 */
.L_x_988:
[C---:B------:R-:W-:Y:S01]  /*12410*/  FMUL.FTZ R2, R134.reuse, c[0x0][0x2d0] ;  /* 0x0000b40086027a20 */ /* 0x040fe20000410000 */
[----:B------:R-:W-:Y:S01]  /*12420*/  FSETP.NEU.FTZ.AND P0, PT, R134, -INF , PT ;  /* 0xff8000008600780b */ /* 0x000fe20003f1d000 */
[----:B------:R-:W-:Y:S01]  /*12430*/  WARPSYNC 0xffffffff ;  /* 0xffffffff00007948 */ /* 0x000fe20003800000 */
[----:B-12---:R-:W-:Y:S01]  /*12440*/  FMNMX.FTZ R5, R3, R5, !PT ;  /* 0x0000000503057209 */ /* 0x006fe20007810000 */
[----:B------:R-:W-:Y:S01]  /*12450*/  LDSM.16.MT88.4 R20, [R179] ;  /* 0x00000000b314783b */ /* 0x000fe20000004200 */
[----:B------:R-:W-:Y:S02]  /*12460*/  FSEL R2, R2, RZ, P0 ;  /* 0x000000ff02027208 */ /* 0x000fe40000000000 */
[----:B------:R-:W-:Y:S01]  /*12470*/  FSETP.NEU.FTZ.AND P0, PT, R5, -INF , PT ;  /* 0xff8000000500780b */ /* 0x000fe20003f1d000 */
[----:B------:R-:W-:Y:S01]  /*12480*/  LDSM.16.MT88.4 R148, [R178+0x800] ;  /* 0x00080000b294783b */ /* 0x000fe20000004200 */
[----:B------:R-:W-:Y:S01]  /*12490*/  MOV R135, c[0x0][0x2c4] ;  /* 0x0000b10000877a02 */ /* 0x000fe20000000f00 */
[--C-:B------:R-:W-:Y:S01]  /*124a0*/  FFMA.FTZ R0, R10, c[0x0][0x2d0], -R2.reuse ;  /* 0x0000b4000a007a23 */ /* 0x100fe20000010802 */
[----:B------:R-:W-:Y:S01]  /*124b0*/  IADD3 R195, R195, -0x2, RZ ;  /* 0xfffffffec3c37810 */ /* 0x000fe20007ffe0ff */
[----:B------:R-:W-:Y:S01]  /*124c0*/  FFMA.FTZ R3, R13, c[0x0][0x2d0], -R2 ;  /* 0x0000b4000d037a23 */ /* 0x000fe20000010802 */
[----:B------:R-:W-:Y:S01]  /*124d0*/  LDSM.16.MT88.4 R32, [R181+0x800] ;  /* 0x00080000b520783b */ /* 0x000fe20000004200 */
[----:B------:R1:W-:Y:S01]  /*124e0*/  MUFU.EX2 R110, R0 ;  /* 0x00000000006e7308 */ /* 0x0003e20000000800 */
[----:B------:R-:W-:-:S02]  /*124f0*/  ISETP.NE.AND P1, PT, R135, 0x1, PT ;  /* 0x000000018700780c */ /* 0x000fc40003f25270 */
[----:B------:R-:W-:Y:S01]  /*12500*/  LDSM.16.MT88.4 R36, [R180] ;  /* 0x00000000b424783b */ /* 0x000fe20000004200 */
[----:B------:R-:W-:-:S03]  /*12510*/  MOV R135, c[0x0][0x32c] ;  /* 0x0000cb0000877a02 */ /* 0x000fc60000000f00 */
[----:B------:R-:W-:Y:S01]  /*12520*/  LDSM.16.MT88.4 R40, [R178+0x1000] ;  /* 0x00100000b228783b */ /* 0x000fe20000004200 */
[----:B------:R2:W-:Y:S03]  /*12530*/  MUFU.EX2 R119, R3 ;  /* 0x0000000300777308 */ /* 0x0005e60000000800 */
[----:B------:R-:W-:Y:S04]  /*12540*/  LDSM.16.MT88.4 R52, [R180+0x800] ;  /* 0x00080000b434783b */ /* 0x000fe80000004200 */
[----:B------:R-:W-:Y:S01]  /*12550*/  LDSM.16.MT88.4 R56, [R181+0x1000] ;  /* 0x00100000b538783b */ /* 0x000fe20000004200 */
[----:B-1----:R-:W-:-:S03]  /*12560*/  FFMA.FTZ R0, R11, c[0x0][0x2d0], -R2 ;  /* 0x0000b4000b007a23 */ /* 0x002fc60000010802 */
[----:B------:R-:W-:Y:S01]  /*12570*/  LDSM.16.MT88.4 R68, [R181+0x1800] ;  /* 0x00180000b544783b */ /* 0x000fe20000004200 */
[----:B------:R1:W-:Y:S03]  /*12580*/  MUFU.EX2 R108, R0 ;  /* 0x00000000006c7308 */ /* 0x0003e60000000800 */
[----:B------:R-:W-:Y:S01]  /*12590*/  LDSM.16.MT88.4 R72, [R178+0x2000] ;  /* 0x00200000b248783b */ /* 0x000fe20000004200 */
[----:B--2---:R-:W-:-:S03]  /*125a0*/  FFMA.FTZ R3, R14, c[0x0][0x2d0], -R2 ;  /* 0x0000b4000e037a23 */ /* 0x004fc60000010802 */
[----:B------:R-:W-:Y:S01]  /*125b0*/  LDSM.16.MT88.4 R60, [R179+0x1000] ;  /* 0x00100000b33c783b */ /* 0x000fe20000004200 */
[----:B------:R-:W-:Y:S03]  /*125c0*/  MUFU.EX2 R118, R3 ;  /* 0x0000000300767308 */ /* 0x000fe60000000800 */
[----:B------:R-:W-:Y:S04]  /*125d0*/  LDSM.16.MT88.4 R64, [R180+0x1000] ;  /* 0x00100000b440783b */ /* 0x000fe80000004200 */
[----:B------:R-:W-:Y:S01]  /*125e0*/  LDSM.16.MT88.4 R80, [R180+0x1800] ;  /* 0x00180000b450783b */ /* 0x000fe20000004200 */
[----:B-1----:R-:W-:-:S03]  /*125f0*/  FFMA.FTZ R0, R12, c[0x0][0x2d0], -R2 ;  /* 0x0000b4000c007a23 */ /* 0x002fc60000010802 */
[----:B------:R-:W1:Y:S01]  /*12600*/  LDSM.16.MT88.4 R12, [R178] ;  /* 0x00000000b20c783b */ /* 0x000e620000004200 */
[----:B------:R2:W3:Y:S03]  /*12610*/  MUFU.EX2 R109, R0 ;  /* 0x00000000006d7308 */ /* 0x0004e60000000800 */
[----:B------:R-:W4:Y:S04]  /*12620*/  LDSM.16.MT88.4 R84, [R179+0x2000] ;  /* 0x00200000b354783b */ /* 0x000f280000004200 */
[----:B------:R-:W-:Y:S04]  /*12630*/  LDSM.16.MT88.4 R92, [R179+0x2800] ;  /* 0x00280000b35c783b */ /* 0x000fe80000004200 */
[----:B------:R-:W-:Y:S04]  /*12640*/  LDSM.16.MT88.4 R96, [R180+0x2800] ;  /* 0x00280000b460783b */ /* 0x000fe80000004200 */
[----:B------:R-:W-:Y:S01]  /*12650*/  LDSM.16.MT88.4 R112, [R179+0x3000] ;  /* 0x00300000b370783b */ /* 0x000fe20000004200 */
[----:B--2---:R-:W-:Y:S01]  /*12660*/  FMUL.FTZ R0, R5, c[0x0][0x2d0] ;  /* 0x0000b40005007a20 */ /* 0x004fe20000410000 */
[----:B---3--:R-:W-:-:S02]  /*12670*/  F2FP.PACK_AB R10, R119, R109 ;  /* 0x0000006d770a723e */ /* 0x008fc400000000ff */
[----:B------:R-:W-:Y:S02]  /*12680*/  LDSM.16.MT88.4 R120, [R181+0x3000] ;  /* 0x00300000b578783b */ /* 0x000fe40000004200 */
[----:B------:R-:W-:Y:S02]  /*12690*/  FSEL R0, R0, RZ, P0 ;  /* 0x000000ff00007208 */ /* 0x000fe40000000000 */
[----:B------:R-:W-:Y:S03]  /*126a0*/  LDSM.16.MT88.4 R48, [R179+0x1800] ;  /* 0x00180000b330783b */ /* 0x000fe60000004200 */
[--C-:B------:R-:W-:Y:S01]  /*126b0*/  FFMA.FTZ R3, R6, c[0x0][0x2d0], -R0.reuse ;  /* 0x0000b40006037a23 */ /* 0x100fe20000010800 */
[----:B------:R-:W-:Y:S03]  /*126c0*/  LDSM.16.MT88.4 R88, [R181+0x2000] ;  /* 0x00200000b558783b */ /* 0x000fe60000004200 */
[----:B------:R2:W-:Y:S01]  /*126d0*/  MUFU.EX2 R6, R3 ;  /* 0x0000000300067308 */ /* 0x0005e20000000800 */
[----:B------:R-:W3:Y:S01]  /*126e0*/  LDSM.16.MT88.4 R104, [R178+0x3000] ;  /* 0x00300000b268783b */ /* 0x000ee20000004200 */
[----:B--2---:R-:W-:-:S06]  /*126f0*/  FFMA.FTZ R3, R7, c[0x0][0x2d0], -R0 ;  /* 0x0000b40007037a23 */ /* 0x004fcc0000010800 */
[----:B------:R2:W5:Y:S02]  /*12700*/  MUFU.EX2 R4, R3 ;  /* 0x0000000300047308 */ /* 0x0005640000000800 */
[----:B--2---:R-:W-:Y:S01]  /*12710*/  FFMA.FTZ R3, R8, c[0x0][0x2d0], -R0 ;  /* 0x0000b40008037a23 */ /* 0x004fe20000010800 */
[----:B------:R-:W-:-:S05]  /*12720*/  F2FP.PACK_AB R8, R108, R110 ;  /* 0x0000006e6c08723e */ /* 0x000fca00000000ff */
[----:B------:R2:W-:Y:S02]  /*12730*/  MUFU.EX2 R116, R3 ;  /* 0x0000000300747308 */ /* 0x0005e40000000800 */
[----:B--2---:R-:W-:Y:S01]  /*12740*/  FFMA.FTZ R3, R9, c[0x0][0x2d0], -R0 ;  /* 0x0000b40009037a23 */ /* 0x004fe20000010800 */
[----:B-----5:R-:W-:-:S05]  /*12750*/  F2FP.PACK_AB R9, R4, R6 ;  /* 0x000000060409723e */ /* 0x020fca00000000ff */
[----:B------:R2:W5:Y:S02]  /*12760*/  MUFU.EX2 R7, R3 ;  /* 0x0000000300077308 */ /* 0x0005640000000800 */
[----:B--2---:R-:W-:Y:S01]  /*12770*/  FFMA.FTZ R3, R17, c[0x0][0x2d0], -R2 ;  /* 0x0000b40011037a23 */ /* 0x004fe20000010802 */
[----:B-----5:R-:W-:-:S05]  /*12780*/  F2FP.PACK_AB R11, R7, R116 ;  /* 0x00000074070b723e */ /* 0x020fca00000000ff */
[----:B------:R2:W5:Y:S02]  /*12790*/  MUFU.EX2 R124, R3 ;  /* 0x00000003007c7308 */ /* 0x0005640000000800 */
[C---:B-1----:R-:W-:Y:S08]  /*127a0*/  HMMA.16816.F32 R152, R8.reuse, R12, RZ ;  /* 0x0000000c0898723c */ /* 0x042ff000000018ff */
[C---:B------:R-:W-:Y:S01]  /*127b0*/  HMMA.16816.F32 R12, R8.reuse, R14, RZ ;  /* 0x0000000e080c723c */ /* 0x040fe200000018ff */
[--C-:B--2---:R-:W-:Y:S01]  /*127c0*/  FFMA.FTZ R3, R16, c[0x0][0x2d0], -R2.reuse ;  /* 0x0000b40010037a23 */ /* 0x104fe20000010802 */
[----:B-----5:R-:W-:Y:S01]  /*127d0*/  F2FP.PACK_AB R128, R124, R118 ;  /* 0x000000767c80723e */ /* 0x020fe200000000ff */
[----:B------:R-:W1:Y:S01]  /*127e0*/  LDSM.16.MT88.4 R16, [R181] ;  /* 0x00000000b510783b */ /* 0x000e620000004200 */
[----:B------:R-:W-:Y:S01]  /*127f0*/  FFMA.FTZ R2, R28, c[0x0][0x2d0], -R2 ;  /* 0x0000b4001c027a23 */ /* 0x000fe20000010802 */
[----:B------:R-:W-:Y:S03]  /*12800*/  MUFU.EX2 R125, R3 ;  /* 0x00000003007d7308 */ /* 0x000fe60000000800 */
[C---:B------:R-:W-:Y:S01]  /*12810*/  HMMA.16816.F32 R144, R8.reuse, R20, RZ ;  /* 0x000000140890723c */ /* 0x040fe200000018ff */
[----:B------:R-:W2:Y:S04]  /*12820*/  LDSM.16.MT88.4 R28, [R179+0x800] ;  /* 0x00080000b31c783b */ /* 0x000ea80000004200 */
[----:B------:R5:W3:Y:S03]  /*12830*/  MUFU.EX2 R204, R2 ;  /* 0x0000000200cc7308 */ /* 0x000ae60000000800 */
[C---:B------:R-:W-:Y:S08]  /*12840*/  HMMA.16816.F32 R140, R8.reuse, R22, RZ ;  /* 0x00000016088c723c */ /* 0x040ff000000018ff */
[----:B------:R-:W-:Y:S01]  /*12850*/  HMMA.16816.F32 R44, R8, R60, RZ ;  /* 0x0000003c082c723c */ /* 0x000fe200000018ff */
[----:B-----5:R-:W-:Y:S01]  /*12860*/  FFMA.FTZ R2, R27, c[0x0][0x2d0], -R0 ;  /* 0x0000b4001b027a23 */ /* 0x020fe20000010800 */
[----:B---3--:R-:W-:-:S06]  /*12870*/  F2FP.PACK_AB R130, R204, R125 ;  /* 0x0000007dcc82723e */ /* 0x008fcc00000000ff */
[C---:B----4-:R-:W-:Y:S01]  /*12880*/  HMMA.16816.F32 R76, R8.reuse, R84, RZ ;  /* 0x00000054084c723c */ /* 0x050fe200000018ff */
[----:B------:R3:W-:Y:S07]  /*12890*/  MUFU.EX2 R3, R2 ;  /* 0x0000000200037308 */ /* 0x0007ee0000000800 */
[C---:B------:R-:W-:Y:S08]  /*128a0*/  HMMA.16816.F32 R100, R8.reuse, R104, RZ ;  /* 0x000000680864723c */ /* 0x040ff000000018ff */
[----:B-1----:R-:W-:Y:S01]  /*128b0*/  HMMA.16816.F32 R20, R8, R16, RZ ;  /* 0x000000100814723c */ /* 0x002fe200000018ff */
[----:B---3--:R-:W-:-:S04]  /*128c0*/  FFMA.FTZ R2, R24, c[0x0][0x2d0], -R0 ;  /* 0x0000b40018027a23 */ /* 0x008fc80000010800 */
[----:B------:R1:W3:Y:S03]  /*128d0*/  MUFU.EX2 R117, R2 ;  /* 0x0000000200757308 */ /* 0x0002e60000000800 */
[C---:B------:R-:W-:Y:S08]  /*128e0*/  HMMA.16816.F32 R16, R8.reuse, R18, RZ ;  /* 0x000000120810723c */ /* 0x040ff000000018ff */
[----:B------:R-:W-:Y:S01]  /*128f0*/  HMMA.16816.F32 R104, R8, R106, RZ ;  /* 0x0000006a0868723c */ /* 0x000fe200000018ff */
[--C-:B-1----:R-:W-:Y:S01]  /*12900*/  FFMA.FTZ R2, R26, c[0x0][0x2d0], -R0.reuse ;  /* 0x0000b4001a027a23 */ /* 0x102fe20000010800 */
[----:B---3--:R-:W-:Y:S01]  /*12910*/  F2FP.PACK_AB R129, R117, R3 ;  /* 0x000000037581723e */ /* 0x008fe200000000ff */
[----:B------:R-:W-:-:S02]  /*12920*/  FFMA.FTZ R0, R25, c[0x0][0x2d0], -R0 ;  /* 0x0000b40019007a23 */ /* 0x000fc40000010800 */
[----:B------:R1:W-:Y:S08]  /*12930*/  MUFU.EX2 R126, R2 ;  /* 0x00000002007e7308 */ /* 0x0003f00000000800 */
[----:B------:R-:W3:Y:S01]  /*12940*/  MUFU.EX2 R203, R0 ;  /* 0x0000000000cb7308 */ /* 0x000ee20000000800 */
[----:B-1----:R-:W-:-:S04]  /*12950*/  FADD.FTZ R2, R6, R4 ;  /* 0x0000000406027221 */ /* 0x002fc80000010000 */
        /* <DEDUP_REMOVED lines=11> */
[----:B------:R-:W1:Y:S02]  /*12a10*/  LDSM.16.MT88.4 R12, [R178+0x1800] ;  /* 0x00180000b20c783b */ /* 0x000e640000004200 */
[----:B------:R-:W-:-:S04]  /*12a20*/  FADD.FTZ R0, R124, R0 ;  /* 0x000000007c007221 */ /* 0x000fc80000010000 */
[----:B------:R-:W-:Y:S01]  /*12a30*/  FADD.FTZ R0, R125, R0 ;  /* 0x000000007d007221 */ /* 0x000fe20000010000 */
[C---:B--2---:R-:W-:Y:S03]  /*12a40*/  HMMA.16816.F32 R144, R128.reuse, R28, R144 ;  /* 0x0000001c8090723c */ /* 0x044fe60000001890 */
[----:B------:R-:W-:Y:S02]  /*12a50*/  FADD.FTZ R204, R204, R0 ;  /* 0x00000000cccc7221 */ /* 0x000fe40000010000 */
[----:B------:R-:W-:Y:S02]  /*12a60*/  FADD.FTZ R0, R126, R2 ;  /* 0x000000027e007221 */ /* 0x000fe40000010000 */
[----:B------:R-:W-:Y:S01]  /*12a70*/  @P1 IMAD.HI.U32 R2, R227, c[0x0][0x2c8], RZ ;  /* 0x0000b200e3021a27 */ /* 0x000fe200078e00ff */
[----:B------:R-:W-:Y:S03]  /*12a80*/  HMMA.16816.F32 R140, R128, R30, R140 ;  /* 0x0000001e808c723c */ /* 0x000fe6000000188c */
[----:B------:R-:W-:Y:S01]  /*12a90*/  FADD.FTZ R203, R203, R0 ;  /* 0x00000000cbcb7221 */ /* 0x000fe20000010000 */
[----:B------:R-:W-:-:S02]  /*12aa0*/  MOV R0, R227 ;  /* 0x000000e300007202 */ /* 0x000fc40000000f00 */
[----:B------:R-:W-:Y:S02]  /*12ab0*/  @P1 SHF.R.U32.HI R0, RZ, c[0x0][0x2cc], R2 ;  /* 0x0000b300ff001a19 */ /* 0x000fe40000011602 */
[----:B------:R-:W-:Y:S01]  /*12ac0*/  HMMA.16816.F32 R20, R128, R32, R20 ;  /* 0x000000208014723c */ /* 0x000fe20000001814 */
[----:B------:R-:W-:Y:S02]  /*12ad0*/  ISETP.GE.AND P1, PT, R135, 0x1, PT ;  /* 0x000000018700780c */ /* 0x000fe40003f26270 */
[----:B------:R-:W-:-:S04]  /*12ae0*/  IADD3 R2, R136, R0, RZ ;  /* 0x0000000088027210 */ /* 0x000fc80007ffe0ff */
[----:B------:R-:W-:Y:S01]  /*12af0*/  IADD3 R0, R2, c[0x0][0x328], RZ ;  /* 0x0000ca0002007a10 */ /* 0x000fe20007ffe0ff */
[----:B------:R-:W-:Y:S08]  /*12b00*/  HMMA.16816.F32 R24, R128, R34, R16 ;  /* 0x000000228018723c */ /* 0x000ff00000001810 */
[C---:B------:R-:W-:Y:S08]  /*12b10*/  HMMA.16816.F32 R28, R8.reuse, R36, RZ ;  /* 0x00000024081c723c */ /* 0x040ff000000018ff */
[C---:B------:R-:W-:Y:S08]  /*12b20*/  HMMA.16816.F32 R32, R8.reuse, R38, RZ ;  /* 0x000000260820723c */ /* 0x040ff000000018ff */
[C---:B------:R-:W-:Y:S08]  /*12b30*/  HMMA.16816.F32 R36, R8.reuse, R40, RZ ;  /* 0x000000280824723c */ /* 0x040ff000000018ff */
[----:B------:R-:W-:Y:S08]  /*12b40*/  HMMA.16816.F32 R40, R8, R42, RZ ;  /* 0x0000002a0828723c */ /* 0x000ff000000018ff */
[C---:B------:R-:W-:Y:S08]  /*12b50*/  HMMA.16816.F32 R28, R128.reuse, R52, R28 ;  /* 0x00000034801c723c */ /* 0x040ff0000000181c */
[----:B------:R-:W-:Y:S08]  /*12b60*/  HMMA.16816.F32 R32, R128, R54, R32 ;  /* 0x000000368020723c */ /* 0x000ff00000001820 */
[C---:B------:R-:W-:Y:S08]  /*12b70*/  HMMA.16816.F32 R52, R8.reuse, R56, RZ ;  /* 0x000000380834723c */ /* 0x040ff000000018ff */
[----:B------:R-:W-:Y:S08]  /*12b80*/  HMMA.16816.F32 R56, R8, R58, RZ ;  /* 0x0000003a0838723c */ /* 0x000ff000000018ff */
[C---:B-1----:R-:W-:Y:S08]  /*12b90*/  HMMA.16816.F32 R36, R128.reuse, R12, R36 ;  /* 0x0000000c8024723c */ /* 0x042ff00000001824 */
[C---:B------:R-:W-:Y:S01]  /*12ba0*/  HMMA.16816.F32 R40, R128.reuse, R14, R40 ;  /* 0x0000000e8028723c */ /* 0x040fe20000001828 */
[----:B------:R-:W1:Y:S07]  /*12bb0*/  LDSM.16.MT88.4 R12, [R178+0x2800] ;  /* 0x00280000b20c783b */ /* 0x000e6e0000004200 */
[C---:B------:R-:W-:Y:S08]  /*12bc0*/  HMMA.16816.F32 R52, R128.reuse, R68, R52 ;  /* 0x000000448034723c */ /* 0x040ff00000001834 */
[----:B------:R-:W-:Y:S08]  /*12bd0*/  HMMA.16816.F32 R56, R128, R70, R56 ;  /* 0x000000468038723c */ /* 0x000ff00000001838 */
[C---:B------:R-:W-:Y:S08]  /*12be0*/  HMMA.16816.F32 R68, R8.reuse, R72, RZ ;  /* 0x000000480844723c */ /* 0x040ff000000018ff */
[C---:B------:R-:W-:Y:S08]  /*12bf0*/  HMMA.16816.F32 R72, R8.reuse, R74, RZ ;  /* 0x0000004a0848723c */ /* 0x040ff000000018ff */
        /* <DEDUP_REMOVED lines=43> */
[----:B------:R-:W-:Y:S07]  /*12eb0*/  @!P1 BRA `(.L_x_849) ;  /* 0x0000013000009947 */ /* 0x000fee0003800000 */
        /* <DEDUP_REMOVED lines=11> */
.L_x_851:
[----:B------:R-:W-:-:S04]  /*12f70*/  MOV R2, 0x1 ;  /* 0x0000000100027802 */ /* 0x000fc80000000f00 */
[----:B------:R-:W-:-:S13]  /*12f80*/  ISETP.NE.AND P0, PT, R2, c[0x0][0x32c], PT ;  /* 0x0000cb0002007a0c */ /* 0x000fda0003f05270 */
[----:B------:R-:W-:-:S05]  /*12f90*/  @P0 IMAD.HI.U32 R2, R3, c[0x0][0x330], RZ ;  /* 0x0000cc0003020a27 */ /* 0x000fca00078e00ff */
[----:B------:R-:W-:Y:S02]  /*12fa0*/  @P0 SHF.R.U32.HI R3, RZ, c[0x0][0x334], R2 ;  /* 0x0000cd00ff030a19 */ /* 0x000fe40000011602 */
.L_x_852:
[----:B------:R-:W-:Y:S05]  /*12fb0*/  BSYNC B0 ;  /* 0x0000000000007941 */ /* 0x000fea0003800000 */
.L_x_850:
[----:B------:R-:W-:-:S05]  /*12fc0*/  MOV R2, c[0x0][0x32c] ;  /* 0x0000cb0000027a02 */ /* 0x000fca0000000f00 */
[----:B------:R-:W-:-:S05]  /*12fd0*/  IMAD R3, R3, R2, c[0x0][0x32c] ;  /* 0x0000cb0003037624 */ /* 0x000fca00078e0202 */
[----:B------:R-:W-:-:S04]  /*12fe0*/  IMNMX R0, R0, R3, PT ;  /* 0x0000000300007217 */ /* 0x000fc80003800200 */
.L_x_849:
[----:B------:R-:W-:-:S04]  /*12ff0*/  SHF.R.S32.HI R2, RZ, 0x1f, R0 ;  /* 0x0000001fff027819 */ /* 0x000fc80000011400 */
[----:B------:R-:W-:-:S04]  /*13000*/  LEA.HI R0, R2, R0, RZ, 0x5 ;  /* 0x0000000002007211 */ /* 0x000fc800078f28ff */
[----:B------:R-:W-:-:S04]  /*13010*/  SHF.R.S32.HI R0, RZ, 0x5, R0 ;  /* 0x00000005ff007819 */ /* 0x000fc80000011400 */
[----:B------:R-:W-:-:S04]  /*13020*/  IMNMX R214, R208, R0, !PT ;  /* 0x00000000d0d67217 */ /* 0x000fc80007800200 */
[----:B------:R-:W-:-:S13]  /*13030*/  ISETP.GE.AND P0, PT, R195, R214, PT ;  /* 0x000000d6c300720c */ /* 0x000fda0003f06270 */
[----:B------:R-:W-:Y:S05]  /*13040*/  @!P0 BRA `(.L_x_853) ;  /* 0x00002bf000008947 */ /* 0x000fea0003800000 */
[----:B------:R-:W-:Y:S01]  /*13050*/  ISETP.GE.AND P4, PT, R132, c[0x0][0x1d4], PT ;  /* 0x0000750084007a0c */ /* 0x000fe20003f86270 */
[----:B------:R-:W-:Y:S01]  /*13060*/  IMAD.MOV.U32 R136, RZ, RZ, R5 ;  /* 0x000000ffff887224 */ /* 0x000fe200078e0005 */
[----:B------:R-:W-:Y:S01]  /*13070*/  ISETP.GE.AND P3, PT, R137, c[0x0][0x1d4], PT ;  /* 0x0000750089007a0c */ /* 0x000fe20003f66270 */
[----:B------:R-:W-:Y:S01]  /*13080*/  IMAD.MOV.U32 R135, RZ, RZ, R134 ;  /* 0x000000ffff877224 */ /* 0x000fe200078e0086 */
[----:B------:R-:W-:Y:S01]  /*13090*/  ISETP.GE.AND P2, PT, R200, c[0x0][0x1d4], PT ;  /* 0x00007500c8007a0c */ /* 0x000fe20003f46270 */
[----:B------:R-:W-:Y:S02]  /*130a0*/  IMAD.MOV.U32 R196, RZ, RZ, R195 ;  /* 0x000000ffffc47224 */ /* 0x000fe400078e00c3 */
.L_x_874:
[----:B------:R-:W-:Y:S04]  /*130b0*/  DEPBAR.LE SB0, 0x0 ;  /* 0x000080000000791a */ /* 0x000fe80000000000 */
[----:B------:R-:W-:Y:S01]  /*130c0*/  WARPSYNC 0xffffffff ;  /* 0xffffffff00007948 */ /* 0x000fe20003800000 */
[----:B------:R-:W-:Y:S01]  /*130d0*/  BAR.SYNC.DEFER_BLOCKING 0x0 ;  /* 0x0000000000007b1d */ /* 0x000fe20000010000 */
[----:B------:R-:W-:Y:S05]  /*130e0*/  ISETP.GT.AND P0, PT, R208, R196, PT ;  /* 0x000000c4d000720c */ /* 0x000fea0003f04270 */
[----:B------:R1:W2:Y:S01]  /*130f0*/  LDSM.16.M88.4 R16, [R182] ;  /* 0x00000000b610783b */ /* 0x0002a20000000200 */
[----:B------:R-:W-:Y:S03]  /*13100*/  BSSY B0, `(.L_x_854) ;  /* 0x0000029000007945 */ /* 0x000fe60003800000 */
[----:B------:R1:W3:Y:S04]  /*13110*/  LDSM.16.M88.4 R8, [R177] ;  /* 0x00000000b108783b */ /* 0x0002e80000000200 */
[----:B------:R1:W4:Y:S04]  /*13120*/  LDSM.16.M88.4 R160, [R177+0x800] ;  /* 0x00080000b1a0783b */ /* 0x0003280000000200 */
[----:B------:R1:W1:Y:S04]  /*13130*/  LDSM.16.M88.4 R164, [R183] ;  /* 0x00000000b7a4783b */ /* 0x0002680000000200 */
[----:B------:R1:W1:Y:S04]  /*13140*/  LDSM.16.M88.4 R168, [R186] ;  /* 0x00000000baa8783b */ /* 0x0002680000000200 */
[----:B------:R1:W1:Y:S01]  /*13150*/  LDSM.16.M88.4 R172, [R193] ;  /* 0x00000000c1ac783b */ /* 0x0002620000000200 */
[----:B------:R-:W-:-:S05]  /*13160*/  @P0 BRA `(.L_x_855) ;  /* 0x0000022000000947 */ /* 0x000fca0003800000 */
[----:B------:R-:W-:Y:S01]  /*13170*/  IMAD.WIDE.U32 R2, R198, c[0x0][0x208], RZ ;  /* 0x00008200c6027a25 */ /* 0x000fe200078e00ff */
[----:B------:R-:W-:Y:S05]  /*13180*/  SHF.R.S32.HI R0, RZ, 0x1f, R198 ;  /* 0x0000001fff007819 */ /* 0x000fea00000114c6 */
[----:B------:R-:W-:Y:S04]  /*13190*/  IMAD R0, R0, c[0x0][0x208], RZ ;  /* 0x0000820000007a24 */ /* 0x000fe800078e02ff */
[----:B------:R-:W-:Y:S05]  /*131a0*/  IMAD R0, R198, c[0x0][0x20c], R0 ;  /* 0x00008300c6007a24 */ /* 0x000fea00078e0200 */
[----:B------:R-:W-:Y:S02]  /*131b0*/  IADD3 R3, R3, R0, RZ ;  /* 0x0000000003037210 */ /* 0x000fe40007ffe0ff */
[----:B------:R-:W-:Y:S03]  /*131c0*/  SHF.R.S32.HI R0, RZ, 0x1f, R197 ;  /* 0x0000001fff007819 */ /* 0x000fe600000114c5 */
[C---:B------:R-:W-:Y:S04]  /*131d0*/  IMAD.WIDE.U32 R2, R197.reuse, c[0x0][0x218], R2 ;  /* 0x00008600c5027a25 */ /* 0x040fe800078e0002 */
[----:B------:R-:W-:Y:S01]  /*131e0*/  IMAD R4, R0, c[0x0][0x218], RZ ;  /* 0x0000860000047a24 */ /* 0x000fe200078e02ff */
[----:B------:R-:W-:Y:S03]  /*131f0*/  IADD3 R0, P0, R216, R2, RZ ;  /* 0x00000002d8007210 */ /* 0x000fe60007f1e0ff */
[----:B------:R-:W-:Y:S05]  /*13200*/  IMAD R4, R197, c[0x0][0x21c], R4 ;  /* 0x00008700c5047a24 */ /* 0x000fea00078e0204 */
[----:B------:R-:W-:Y:S02]  /*13210*/  IADD3.X R2, R218, R3, R4, P0, !PT ;  /* 0x00000003da027210 */ /* 0x000fe400007fe404 */
[C---:B------:R-:W-:Y:S04]  /*13220*/  LEA R5, P0, R0.reuse, c[0x0][0x1f8], 0x1 ;  /* 0x00007e0000057a11 */ /* 0x040fe800078008ff */
[----:B------:R-:W-:Y:S01]  /*13230*/  LEA.HI.X R0, R0, c[0x0][0x1fc], R2, 0x1, P0 ;  /* 0x00007f0000007a11 */ /* 0x000fe200000f0c02 */
[----:B------:R-:W-:-:S06]  /*13240*/  BRA.DIV ~URZ, `(.L_x_856) ;  /* 0x0000e1627f007947 */ /* 0x000fcc000b800000 */
[----:B------:R4:W3:Y:S02]  /*13250*/  SHFL.IDX PT, R4, R0, RZ, 0x181f ;  /* 0x00181fff00047589 */ /* 0x0008e400000e0000 */
.L_x_989:
[----:B------:R-:W-:-:S05]  /*13260*/  BRA.DIV ~URZ, `(.L_x_857) ;  /* 0x0000e1a27f007947 */ /* 0x000fca000b800000 */
[----:B----4-:R4:W3:Y:S02]  /*13270*/  SHFL.IDX PT, R0, R5, RZ, 0x181f ;  /* 0x00181fff05007589 */ /* 0x0108e400000e0000 */
.L_x_990:
[C---:B---3--:R-:W-:Y:S04]  /*13280*/  LEA R6, P0, R132.reuse, R0, 0x1 ;  /* 0x0000000084067211 */ /* 0x048fe800078008ff */
[----:B------:R-:W-:Y:S02]  /*13290*/  LEA.HI.X R7, R132, R4, R133, 0x1, P0 ;  /* 0x0000000484077211 */ /* 0x000fe400000f0c85 */
[C---:B------:R-:W-:Y:S03]  /*132a0*/  LEA R2, P0, R201.reuse, R0, 0x1 ;  /* 0x00000000c9027211 */ /* 0x040fe600078008ff */
[----:B------:R-:W-:Y:S01]  /*132b0*/  @!PT LDS RZ, [RZ] ;  /* 0x00000000fffff984 */ /* 0x000fe20000000800 */
[----:B------:R-:W-:Y:S01]  /*132c0*/  @!PT LDS RZ, [RZ] ;  /* 0x00000000fffff984 */ /* 0x000fe20000000800 */
[----:B------:R-:W-:Y:S01]  /*132d0*/  @!PT LDS RZ, [RZ] ;  /* 0x00000000fffff984 */ /* 0x000fe20000000800 */
[----:B------:R3:W-:Y:S01]  /*132e0*/  LDGSTS.E.BYPASS.LTC128B.128 [R194+0x8080], [R6.64], !P4 ;  /* 0x0808000006c27fae */ /* 0x0007e2000e101d48 */
[----:B------:R-:W-:Y:S05]  /*132f0*/  LEA.HI.X R3, R201, R4, R205, 0x1, P0 ;  /* 0x00000004c9037211 */ /* 0x000fea00000f0ccd */
[----:B------:R5:W-:Y:S02]  /*13300*/  LDGSTS.E.BYPASS.LTC128B.128 [R194+0x9080], [R2.64], !P3 ;  /* 0x0908000002c27fae */ /* 0x000be4000d901d48 */
[C---:B-----5:R-:W-:Y:S04]  /*13310*/  LEA R2, P0, R200.reuse, R0, 0x1 ;  /* 0x00000000c8027211 */ /* 0x060fe800078008ff */
[----:B------:R-:W-:Y:S05]  /*13320*/  LEA.HI.X R3, R200, R4, R207, 0x1, P0 ;  /* 0x00000004c8037211 */ /* 0x000fea00000f0ccf */
[----:B------:R5:W-:Y:S02]  /*13330*/  LDGSTS.E.BYPASS.LTC128B.128 [R194+0xa080], [R2.64], !P2 ;  /* 0x0a08000002c27fae */ /* 0x000be4000d101d48 */
[C---:B-----5:R-:W-:Y:S04]  /*13340*/  LEA R2, P0, R199.reuse, R0, 0x1 ;  /* 0x00000000c7027211 */ /* 0x060fe800078008ff */
[C---:B------:R-:W-:Y:S02]  /*13350*/  LEA.HI.X R3, R199.reuse, R4, R206, 0x1, P0 ;  /* 0x00000004c7037211 */ /* 0x040fe400000f0cce */
[----:B------:R-:W-:Y:S11]  /*13360*/  ISETP.GE.AND P0, PT, R199, c[0x0][0x1d4], PT ;  /* 0x00007500c7007a0c */ /* 0x000ff60003f06270 */
[----:B------:R-:W-:Y:S02]  /*13370*/  @!UPT UIADD3 URZ, URZ, URZ, URZ ;  /* 0x0000003f3f3ff290 */ /* 0x000fe4000fffe03f */
[----:B------:R3:W-:Y:S02]  /*13380*/  LDGSTS.E.BYPASS.LTC128B.128 [R194+0xb080], [R2.64], !P0 ;  /* 0x0b08000002c27fae */ /* 0x0007e4000c101d48 */
.L_x_855:
[----:B------:R-:W-:Y:S05]  /*13390*/  BSYNC B0 ;  /* 0x0000000000007941 */ /* 0x000fea0003800000 */
.L_x_854:
[----:B------:R-:W0:Y:S01]  /*133a0*/  LDGDEPBAR ;  /* 0x00000000000079af */ /* 0x000e220000000000 */
[----:B------:R-:W-:Y:S01]  /*133b0*/  WARPSYNC 0xffffffff ;  /* 0xffffffff00007948 */ /* 0x000fe20003800000 */
[C---:B--234-:R-:W-:Y:S01]  /*133c0*/  HMMA.16816.F32 R4, R16.reuse, R8, RZ ;  /* 0x000000081004723c */ /* 0x05cfe200000018ff */
[----:B------:R-:W-:Y:S02]  /*133d0*/  BSSY B0, `(.L_x_858) ;  /* 0x00000bf000007945 */ /* 0x000fe40003800000 */
[----:B------:R-:W-:Y:S05]  /*133e0*/  ISETP.GT.AND P0, PT, R196, R208, PT ;  /* 0x000000d0c400720c */ /* 0x000fea0003f04270 */
[C---:B------:R-:W-:Y:S08]  /*133f0*/  HMMA.16816.F32 R8, R16.reuse, R10, RZ ;  /* 0x0000000a1008723c */ /* 0x040ff000000018ff */
[C---:B------:R-:W-:Y:S08]  /*13400*/  HMMA.16816.F32 R12, R16.reuse, R160, RZ ;  /* 0x000000a0100c723c */ /* 0x040ff000000018ff */
[----:B------:R-:W-:Y:S01]  /*13410*/  HMMA.16816.F32 R16, R16, R162, RZ ;  /* 0x000000a21010723c */ /* 0x000fe200000018ff */
[----:B------:R-:W-:Y:S07]  /*13420*/  LDSM.16.M88.4 R160, [R185] ;  /* 0x00000000b9a0783b */ /* 0x000fee0000000200 */
[C---:B-1----:R-:W-:Y:S08]  /*13430*/  HMMA.16816.F32 R4, R164.reuse, R168, R4 ;  /* 0x000000a8a404723c */ /* 0x042ff00000001804 */
[C---:B------:R-:W-:Y:S01]  /*13440*/  HMMA.16816.F32 R8, R164.reuse, R170, R8 ;  /* 0x000000aaa408723c */ /* 0x040fe20000001808 */
[----:B------:R-:W-:Y:S07]  /*13450*/  LDSM.16.M88.4 R168, [R176+0x800] ;  /* 0x00080000b0a8783b */ /* 0x000fee0000000200 */
[C---:B------:R-:W-:Y:S08]  /*13460*/  HMMA.16816.F32 R12, R164.reuse, R172, R12 ;  /* 0x000000aca40c723c */ /* 0x040ff0000000180c */
[----:B------:R-:W-:Y:S01]  /*13470*/  HMMA.16816.F32 R16, R164, R174, R16 ;  /* 0x000000aea410723c */ /* 0x000fe20000001810 */
[----:B------:R-:W1:Y:S07]  /*13480*/  LDSM.16.M88.4 R164, [R176] ;  /* 0x00000000b0a4783b */ /* 0x000e6e0000000200 */
[C---:B-1----:R-:W-:Y:S08]  /*13490*/  HMMA.16816.F32 R4, R160.reuse, R164, R4 ;  /* 0x000000a4a004723c */ /* 0x042ff00000001804 */
[C---:B------:R-:W-:Y:S01]  /*134a0*/  HMMA.16816.F32 R8, R160.reuse, R166, R8 ;  /* 0x000000a6a008723c */ /* 0x040fe20000001808 */
[----:B------:R-:W-:Y:S07]  /*134b0*/  LDSM.16.M88.4 R164, [R184] ;  /* 0x00000000b8a4783b */ /* 0x000fee0000000200 */
[C---:B------:R-:W-:Y:S08]  /*134c0*/  HMMA.16816.F32 R12, R160.reuse, R168, R12 ;  /* 0x000000a8a00c723c */ /* 0x040ff0000000180c */
[----:B------:R-:W-:Y:S01]  /*134d0*/  HMMA.16816.F32 R16, R160, R170, R16 ;  /* 0x000000aaa010723c */ /* 0x000fe20000001810 */
[----:B------:R-:W1:Y:S06]  /*134e0*/  LDSM.16.M88.4 R160, [R159+-0x3000] ;  /* 0xffd000009fa0783b */ /* 0x000e6c0000000200 */
[----:B------:R-:W2:Y:S01]  /*134f0*/  LDSM.16.M88.4 R168, [R159+-0x2800] ;  /* 0xffd800009fa8783b */ /* 0x000ea20000000200 */
[C---:B-1----:R-:W-:Y:S08]  /*13500*/  HMMA.16816.F32 R4, R164.reuse, R160, R4 ;  /* 0x000000a0a404723c */ /* 0x042ff00000001804 */
[C---:B------:R-:W-:Y:S01]  /*13510*/  HMMA.16816.F32 R8, R164.reuse, R162, R8 ;  /* 0x000000a2a408723c */ /* 0x040fe20000001808 */
[----:B------:R-:W-:Y:S07]  /*13520*/  LDSM.16.M88.4 R160, [R182+0x4000] ;  /* 0x00400000b6a0783b */ /* 0x000fee0000000200 */
[C---:B--2---:R-:W-:Y:S08]  /*13530*/  HMMA.16816.F32 R12, R164.reuse, R168, R12 ;  /* 0x000000a8a40c723c */ /* 0x044ff0000000180c */
[----:B------:R-:W-:Y:S01]  /*13540*/  HMMA.16816.F32 R16, R164, R170, R16 ;  /* 0x000000aaa410723c */ /* 0x000fe20000001810 */
[----:B------:R-:W1:Y:S06]  /*13550*/  LDSM.16.M88.4 R164, [R177+0x1000] ;  /* 0x00100000b1a4783b */ /* 0x000e6c0000000200 */
[----:B------:R-:W2:Y:S01]  /*13560*/  LDSM.16.M88.4 R168, [R177+0x1800] ;  /* 0x00180000b1a8783b */ /* 0x000ea20000000200 */
[C---:B-1----:R-:W-:Y:S08]  /*13570*/  HMMA.16816.F32 R4, R160.reuse, R164, R4 ;  /* 0x000000a4a004723c */ /* 0x042ff00000001804 */
[C---:B------:R-:W-:Y:S01]  /*13580*/  HMMA.16816.F32 R8, R160.reuse, R166, R8 ;  /* 0x000000a6a008723c */ /* 0x040fe20000001808 */
[----:B------:R-:W-:Y:S07]  /*13590*/  LDSM.16.M88.4 R164, [R183+0x4000] ;  /* 0x00400000b7a4783b */ /* 0x000fee0000000200 */
[C---:B--2---:R-:W-:Y:S08]  /*135a0*/  HMMA.16816.F32 R12, R160.reuse, R168, R12 ;  /* 0x000000a8a00c723c */ /* 0x044ff0000000180c */
[----:B------:R-:W-:Y:S01]  /*135b0*/  HMMA.16816.F32 R16, R160, R170, R16 ;  /* 0x000000aaa010723c */ /* 0x000fe20000001810 */
[----:B------:R-:W1:Y:S06]  /*135c0*/  LDSM.16.M88.4 R160, [R189] ;  /* 0x00000000bda0783b */ /* 0x000e6c0000000200 */
[----:B------:R-:W2:Y:S01]  /*135d0*/  LDSM.16.M88.4 R168, [R188] ;  /* 0x00000000bca8783b */ /* 0x000ea20000000200 */
        /* <DEDUP_REMOVED lines=69> */
[----:B------:R-:W2:Y:S01]  /*13a30*/  LDSM.16.M88.4 R168, [R159+0x800] ;  /* 0x000800009fa8783b */ /* 0x000ea20000000200 */
[----:B------:R-:W-:Y:S05]  /*13a40*/  DEPBAR.LE SB0, 0x0 ;  /* 0x000080000000791a */ /* 0x000fea0000000000 */
[----:B------:R-:W-:Y:S01]  /*13a50*/  BAR.SYNC.DEFER_BLOCKING 0x0 ;  /* 0x0000000000007b1d */ /* 0x000fe20000010000 */
[C---:B-1----:R-:W-:Y:S08]  /*13a60*/  HMMA.16816.F32 R4, R164.reuse, R160, R4 ;  /* 0x000000a0a404723c */ /* 0x042ff00000001804 */
[C---:B------:R-:W-:Y:S08]  /*13a70*/  HMMA.16816.F32 R8, R164.reuse, R162, R8 ;  /* 0x000000a2a408723c */ /* 0x040ff00000001808 */
[C---:B--2---:R-:W-:Y:S08]  /*13a80*/  HMMA.16816.F32 R12, R164.reuse, R168, R12 ;  /* 0x000000a8a40c723c */ /* 0x044ff0000000180c */
        /* <DEDUP_REMOVED lines=34> */
[----:B--234-:R-:W-:Y:S02]  /*13cb0*/  IMAD.MOV.U32 R2, RZ, RZ, c[0x0][0x2b8] ;  /* 0x0000ae00ff027624 */ /* 0x01cfe400078e00ff */
[----:B------:R-:W-:Y:S03]  /*13cc0*/  IMAD.MOV.U32 R197, RZ, RZ, RZ ;  /* 0x000000ffffc57224 */ /* 0x000fe600078e00ff */
[----:B------:R-:W-:Y:S01]  /*13cd0*/  ISETP.NE.AND P1, PT, R2, 0x1, PT ;  /* 0x000000010200780c */ /* 0x000fe20003f25270 */
[----:B------:R-:W-:Y:S05]  /*13ce0*/  IMAD R2, R196, 0x20, R226 ;  /* 0x00000020c4027824 */ /* 0x000fea00078e02e2 */
[----:B------:R-:W-:Y:S05]  /*13cf0*/  IADD3 R2, R2, -0x20, R212 ;  /* 0xffffffe002027810 */ /* 0x000fea0007ffe0d4 */
[--C-:B-1----:R-:W-:Y:S02]  /*13d00*/  IMAD.MOV.U32 R0, RZ, RZ, R2.reuse ;  /* 0x000000ffff007224 */ /* 0x102fe400078e0002 */
[----:B------:R-:W-:Y:S05]  /*13d10*/  @P1 IMAD.HI.U32 R3, R2, c[0x0][0x2bc], RZ ;  /* 0x0000af0002031a27 */ /* 0x000fea00078e00ff */
[----:B------:R-:W-:Y:S04]  /*13d20*/  @P1 SHF.R.U32.HI R0, RZ, c[0x0][0x2c0], R3 ;  /* 0x0000b000ff001a19 */ /* 0x000fe80000011603 */
[C---:B------:R-:W-:Y:S04]  /*13d30*/  @!P5 IADD3 R3, P0, R0.reuse, R222, RZ ;  /* 0x000000de0003d210 */ /* 0x040fe80007f1e0ff */
[C---:B------:R-:W-:Y:S02]  /*13d40*/  @!P5 LEA.HI.X.SX32 R5, R0.reuse, R225, 0x1, P0 ;  /* 0x000000e10005d211 */ /* 0x040fe400000f0eff */
[C---:B------:R-:W-:Y:S02]  /*13d50*/  @!P5 LEA R4, P0, R3.reuse, c[0x0][0x2a0], 0x2 ;  /* 0x0000a8000304da11 */ /* 0x040fe400078010ff */
[----:B------:R-:W-:Y:S02]  /*13d60*/  IADD3 R0, -R0, RZ, RZ ;  /* 0x000000ff00007210 */ /* 0x000fe40007ffe1ff */
[----:B------:R-:W-:Y:S03]  /*13d70*/  @!P5 LEA.HI.X R5, R3, c[0x0][0x2a4], R5, 0x2, P0 ;  /* 0x0000a9000305da11 */ /* 0x000fe600000f1405 */
[----:B------:R-:W-:Y:S02]  /*13d80*/  IMAD R198, R0, c[0x0][0x2b8], R2 ;  /* 0x0000ae0000c67a24 */ /* 0x000fe400078e0202 */
[----:B------:R-:W2:Y:S02]  /*13d90*/  @!P5 LDG.E R197, [R4.64] ;  /* 0x0000000804c5d981 */ /* 0x000ea4000c1e1900 */
[----:B------:R-:W-:Y:S01]  /*13da0*/  IMAD.WIDE.U32 R2, R198, c[0x0][0x1e0], RZ ;  /* 0x00007800c6027a25 */ /* 0x000fe200078e00ff */
[----:B------:R-:W-:Y:S05]  /*13db0*/  SHF.R.S32.HI R0, RZ, 0x1f, R198 ;  /* 0x0000001fff007819 */ /* 0x000fea00000114c6 */
[----:B------:R-:W-:Y:S04]  /*13dc0*/  IMAD R0, R0, c[0x0][0x1e0], RZ ;  /* 0x0000780000007a24 */ /* 0x000fe800078e02ff */
[----:B------:R-:W-:Y:S05]  /*13dd0*/  IMAD R0, R198, c[0x0][0x1e4], R0 ;  /* 0x00007900c6007a24 */ /* 0x000fea00078e0200 */
[----:B------:R-:W-:Y:S02]  /*13de0*/  IADD3 R3, R3, R0, RZ ;  /* 0x0000000003037210 */ /* 0x000fe40007ffe0ff */
        /* <DEDUP_REMOVED lines=10> */
.L_x_991:
[----:B------:R-:W-:-:S05]  /*13e90*/  BRA.DIV ~URZ, `(.L_x_861) ;  /* 0x0000d6327f007947 */ /* 0x000fca000b800000 */
[----:B-1----:R1:W3:Y:S02]  /*13ea0*/  SHFL.IDX PT, R0, R5, RZ, 0x181f ;  /* 0x00181fff05007589 */ /* 0x0022e400000e0000 */
.L_x_992:
[C---:B---3--:R-:W-:Y:S04]  /*13eb0*/  LEA R6, P0, R132.reuse, R0, 0x1 ;  /* 0x0000000084067211 */ /* 0x048fe800078008ff */
[----:B--2---:R-:W-:Y:S02]  /*13ec0*/  LEA.HI.X R7, R132, R4, R133, 0x1, P0 ;  /* 0x0000000484077211 */ /* 0x004fe400000f0c85 */
[C---:B------:R-:W-:Y:S03]  /*13ed0*/  LEA R2, P0, R201.reuse, R0, 0x1 ;  /* 0x00000000c9027211 */ /* 0x040fe600078008ff */
[----:B------:R-:W-:Y:S01]  /*13ee0*/  @!PT LDS RZ, [RZ] ;  /* 0x00000000fffff984 */ /* 0x000fe20000000800 */
[----:B------:R-:W-:Y:S01]  /*13ef0*/  @!PT LDS RZ, [RZ] ;  /* 0x00000000fffff984 */ /* 0x000fe20000000800 */
[----:B------:R-:W-:Y:S01]  /*13f00*/  @!PT LDS RZ, [RZ] ;  /* 0x00000000fffff984 */ /* 0x000fe20000000800 */
[----:B------:R2:W-:Y:S01]  /*13f10*/  LDGSTS.E.BYPASS.LTC128B.128 [R194+0xc080], [R6.64], !P4 ;  /* 0x0c08000006c27fae */ /* 0x0005e2000e101d48 */
[----:B------:R-:W-:Y:S05]  /*13f20*/  LEA.HI.X R3, R201, R4, R205, 0x1, P0 ;  /* 0x00000004c9037211 */ /* 0x000fea00000f0ccd */
[----:B------:R3:W-:Y:S02]  /*13f30*/  LDGSTS.E.BYPASS.LTC128B.128 [R194+0xd080], [R2.64], !P3 ;  /* 0x0d08000002c27fae */ /* 0x0007e4000d901d48 */
[C---:B---3--:R-:W-:Y:S04]  /*13f40*/  LEA R2, P0, R200.reuse, R0, 0x1 ;  /* 0x00000000c8027211 */ /* 0x048fe800078008ff */
[----:B------:R-:W-:Y:S05]  /*13f50*/  LEA.HI.X R3, R200, R4, R207, 0x1, P0 ;  /* 0x00000004c8037211 */ /* 0x000fea00000f0ccf */
[----:B------:R3:W-:Y:S02]  /*13f60*/  LDGSTS.E.BYPASS.LTC128B.128 [R194+0xe080], [R2.64], !P2 ;  /* 0x0e08000002c27fae */ /* 0x0007e4000d101d48 */
[C---:B---3--:R-:W-:Y:S04]  /*13f70*/  LEA R2, P0, R199.reuse, R0, 0x1 ;  /* 0x00000000c7027211 */ /* 0x048fe800078008ff */
[C---:B------:R-:W-:Y:S02]  /*13f80*/  LEA.HI.X R3, R199.reuse, R4, R206, 0x1, P0 ;  /* 0x00000004c7037211 */ /* 0x040fe400000f0cce */
[----:B------:R-:W-:Y:S11]  /*13f90*/  ISETP.GE.AND P0, PT, R199, c[0x0][0x1d4], PT ;  /* 0x00007500c7007a0c */ /* 0x000ff60003f06270 */
[----:B------:R-:W-:Y:S02]  /*13fa0*/  @!UPT UIADD3 URZ, URZ, URZ, URZ ;  /* 0x0000003f3f3ff290 */ /* 0x000fe4000fffe03f */
[----:B------:R2:W-:Y:S02]  /*13fb0*/  LDGSTS.E.BYPASS.LTC128B.128 [R194+0xf080], [R2.64], !P0 ;  /* 0x0f08000002c27fae */ /* 0x0005e4000c101d48 */
.L_x_859:
[----:B--234-:R-:W-:Y:S05]  /*13fc0*/  BSYNC B0 ;  /* 0x0000000000007941 */ /* 0x01cfea0003800000 */
.L_x_858:
[----:B-1----:R-:W-:Y:S01]  /*13fd0*/  IMAD.MOV.U32 R0, RZ, RZ, c[0x0][0x2c4] ;  /* 0x0000b100ff007624 */ /* 0x002fe200078e00ff */
[----:B------:R-:W0:Y:S01]  /*13fe0*/  LDGDEPBAR ;  /* 0x00000000000079af */ /* 0x000e220000000000 */
[----:B------:R-:W-:Y:S01]  /*13ff0*/  IMAD.IADD R4, R231, 0x1, R227 ;  /* 0x00000001e7047824 */ /* 0x000fe200078e02e3 */
[----:B------:R-:W-:Y:S01]  /*14000*/  ULDC UR4, c[0x0][0x324] ;  /* 0x0000c90000047ab9 */ /* 0x000fe20000000800 */
[----:B------:R-:W-:Y:S01]  /*14010*/  IMAD.SHL.U32 R5, R196, 0x20, RZ ;  /* 0x00000020c4057824 */ /* 0x000fe200078e00ff */
[----:B------:R-:W-:Y:S01]  /*14020*/  ISETP.NE.AND P0, PT, R0, 0x1, PT ;  /* 0x000000010000780c */ /* 0x000fe20003f05270 */
[----:B------:R-:W-:Y:S11]  /*14030*/  ULOP3.LUT UR4, URZ, UR4, URZ, 0x33, !UPT ;  /* 0x000000043f047292 */ /* 0x000ff6000f8e333f */
[----:B------:R-:W-:Y:S01]  /*14040*/  @!UPT UIADD3 URZ, URZ, URZ, URZ ;  /* 0x0000003f3f3ff290 */ /* 0x000fe2000fffe03f */
[----:B------:R-:W-:Y:S05]  /*14050*/  @P0 IMAD.HI.U32 R0, R4, c[0x0][0x2c8], RZ ;  /* 0x0000b20004000a27 */ /* 0x000fea00078e00ff */
[----:B------:R-:W-:Y:S02]  /*14060*/  @P0 SHF.R.U32.HI R4, RZ, c[0x0][0x2cc], R0 ;  /* 0x0000b300ff040a19 */ /* 0x000fe40000011600 */
[----:B------:R-:W-:Y:S04]  /*14070*/  IADD3 R0, -R215, 0x1, -R5 ;  /* 0x00000001d7007810 */ /* 0x000fe80007ffe905 */
[----:B------:R-:W-:Y:S04]  /*14080*/  IADD3 R0, -R210, R0, R209 ;  /* 0x00000000d2007210 */ /* 0x000fe80007ffe1d1 */
[C---:B------:R-:W-:Y:S02]  /*14090*/  IADD3 R6, R0.reuse, UR4, RZ ;  /* 0x0000000400067c10 */ /* 0x040fe4000fffe0ff */
[----:B------:R-:W-:Y:S01]  /*140a0*/  IADD3 R7, R0, c[0x0][0x328], RZ ;  /* 0x0000ca0000077a10 */ /* 0x000fe20007ffe0ff */
[----:B------:R-:W-:-:S05]  /*140b0*/  BRA.DIV ~URZ, `(.L_x_862) ;  /* 0x0000d4727f007947 */ /* 0x000fca000b800000 */
[----:B------:R1:W2:Y:S02]  /*140c0*/  SHFL.IDX PT, R3, R4, RZ, 0x1c1f ;  /* 0x001c1fff04037589 */ /* 0x0002a400000e0000 */
.L_x_993:
[----:B--2---:R-:W-:Y:S01]  /*140d0*/  IADD3 R2, R7, R3, RZ ;  /* 0x0000000307027210 */ /* 0x004fe20007ffe0ff */
[----:B------:R-:W-:Y:S05]  /*140e0*/  IMAD.MOV.U32 R0, RZ, RZ, c[0x0][0x32c] ;  /* 0x0000cb00ff007624 */ /* 0x000fea00078e00ff */
[----:B------:R-:W-:Y:S01]  /*140f0*/  ISETP.GE.AND P0, PT, R0, 0x1, PT ;  /* 0x000000010000780c */ /* 0x000fe20003f06270 */
[----:B------:R-:W-:Y:S11]  /*14100*/  IMAD.IADD R0, R6, 0x1, R3 ;  /* 0x0000000106007824 */ /* 0x000ff600078e0203 */
[----:B------:R-:W-:Y:S01]  /*14110*/  @!UPT UIADD3 URZ, URZ, URZ, URZ ;  /* 0x0000003f3f3ff290 */ /* 0x000fe2000fffe03f */
[----:B------:R-:W-:-:S05]  /*14120*/  @!P0 BRA `(.L_x_863) ;  /* 0x0000018000008947 */ /* 0x000fca0003800000 */
[----:B------:R-:W-:Y:S01]  /*14130*/  IADD3 R3, -R210, R209, R3 ;  /* 0x000000d1d2037210 */ /* 0x000fe20007ffe103 */
[----:B------:R-:W-:Y:S03]  /*14140*/  BSSY B0, `(.L_x_864) ;  /* 0x0000011000007945 */ /* 0x000fe60003800000 */
        /* <DEDUP_REMOVED lines=11> */
.L_x_865:
[----:B------:R-:W-:Y:S04]  /*14200*/  MOV R8, c[0x0][0x32c] ;  /* 0x0000cb0000087a02 */ /* 0x000fe80000000f00 */
[----:B------:R-:W-:Y:S11]  /*14210*/  ISETP.NE.AND P0, PT, R8, 0x1, PT ;  /* 0x000000010800780c */ /* 0x000ff60003f05270 */
[----:B------:R-:W-:Y:S02]  /*14220*/  @!UPT UIADD3 URZ, URZ, URZ, URZ ;  /* 0x0000003f3f3ff290 */ /* 0x000fe4000fffe03f */
[----:B------:R-:W-:Y:S05]  /*14230*/  @P0 IMAD.HI.U32 R8, R3, c[0x0][0x330], RZ ;  /* 0x0000cc0003080a27 */ /* 0x000fea00078e00ff */
[----:B------:R-:W-:Y:S02]  /*14240*/  @P0 SHF.R.U32.HI R3, RZ, c[0x0][0x334], R8 ;  /* 0x0000cd00ff030a19 */ /* 0x000fe40000011608 */
.L_x_866:
[----:B------:R-:W-:Y:S05]  /*14250*/  BSYNC B0 ;  /* 0x0000000000007941 */ /* 0x000fea0003800000 */
.L_x_864:
[----:B------:R-:W-:Y:S04]  /*14260*/  IMAD R3, R3, c[0x0][0x32c], -R5 ;  /* 0x0000cb0003037a24 */ /* 0x000fe800078e0a05 */
[----:B------:R-:W-:Y:S05]  /*14270*/  IMAD.IADD R3, R3, 0x1, -R215 ;  /* 0x0000000103037824 */ /* 0x000fea00078e0ad7 */
[----:B------:R-:W-:Y:S02]  /*14280*/  IMNMX R0, R0, R3, !PT ;  /* 0x0000000300007217 */ /* 0x000fe40007800200 */
[----:B------:R-:W-:Y:S04]  /*14290*/  IADD3 R3, R3, c[0x0][0x32c], RZ ;  /* 0x0000cb0003037a10 */ /* 0x000fe80007ffe0ff */
[----:B------:R-:W-:Y:S02]  /*142a0*/  IMNMX R2, R2, R3, PT ;  /* 0x0000000302027217 */ /* 0x000fe40003800200 */
.L_x_863:
[----:B------:R-:W-:Y:S04]  /*142b0*/  ISETP.GT.AND P1, PT, R196, -0x1, PT ;  /* 0xffffffffc400780c */ /* 0x000fe80003f24270 */
[----:B------:R-:W-:Y:S04]  /*142c0*/  ISETP.GT.AND P0, PT, R0, RZ, P1 ;  /* 0x000000ff0000720c */ /* 0x000fe80000f04270 */
[----:B------:R-:W-:Y:S04]  /*142d0*/  ISETP.LT.OR P0, PT, R2, 0x1, P0 ;  /* 0x000000010200780c */ /* 0x000fe80000701670 */
[----:B------:R-:W-:Y:S02]  /*142e0*/  FSEL R14, R172, -INF , !P0 ;  /* 0xff800000ac0e7808 */ /* 0x000fe40004000000 */
[----:B------:R-:W-:Y:S04]  /*142f0*/  ISETP.GT.AND P0, PT, R0, 0x1, P1 ;  /* 0x000000010000780c */ /* 0x000fe80000f04270 */
        /* <DEDUP_REMOVED lines=19> */
[----:B------:R-:W-:Y:S01]  /*14430*/  FSEL R15, R9, -INF , !P0 ;  /* 0xff800000090f7808 */ /* 0x000fe20004000000 */
[----:B------:R-:W-:-:S06]  /*14440*/  BRA.DIV ~URZ, `(.L_x_867) ;  /* 0x0000d1527f007947 */ /* 0x000fcc000b800000 */
[----:B------:R2:W3:Y:S02]  /*14450*/  SHFL.IDX PT, R3, R4, 0x1, 0x1c1f ;  /* 0x003c1f0004037f89 */ /* 0x0004e400000e0000 */
.L_x_994:
[----:B---3--:R-:W-:Y:S01]  /*14460*/  IADD3 R2, R7, R3, RZ ;  /* 0x0000000307027210 */ /* 0x008fe20007ffe0ff */
        /* <DEDUP_REMOVED lines=11> */
[----:B-12---:R-:W-:Y:S05]  /*14520*/  IMAD.MOV.U32 R4, RZ, RZ, c[0x0][0x32c] ;  /* 0x0000cb00ff047624 */ /* 0x006fea00078e00ff */
[----:B------:R-:W-:Y:S11]  /*14530*/  ISETP.NE.AND P0, PT, R4, 0x1, PT ;  /* 0x000000010400780c */ /* 0x000ff60003f05270 */
[----:B------:R-:W-:Y:S02]  /*14540*/  @!UPT UIADD3 URZ, URZ, URZ, URZ ;  /* 0x0000003f3f3ff290 */ /* 0x000fe4000fffe03f */
[----:B------:R-:W-:Y:S05]  /*14550*/  @P0 IMAD.HI.U32 R4, R3, c[0x0][0x330], RZ ;  /* 0x0000cc0003040a27 */ /* 0x000fea00078e00ff */
[----:B------:R-:W-:Y:S04]  /*14560*/  @P0 SHF.R.U32.HI R3, RZ, c[0x0][0x334], R4 ;  /* 0x0000cd00ff030a19 */ /* 0x000fe80000011604 */
[----:B------:R-:W-:Y:S01]  /*14570*/  LOP3.LUT R3, RZ, R3, RZ, 0x33, !PT ;  /* 0x00000003ff037212 */ /* 0x000fe200078e33ff */
[----:B------:R-:W-:-:S05]  /*14580*/  BRA `(.L_x_871) ;  /* 0x0000005000007947 */ /* 0x000fca0003800000 */
.L_x_870:
[----:B-12---:R-:W-:Y:S04]  /*14590*/  MOV R4, c[0x0][0x32c] ;  /* 0x0000cb0000047a02 */ /* 0x006fe80000000f00 */
[----:B------:R-:W-:Y:S11]  /*145a0*/  ISETP.NE.AND P0, PT, R4, 0x1, PT ;  /* 0x000000010400780c */ /* 0x000ff60003f05270 */
[----:B------:R-:W-:Y:S02]  /*145b0*/  @!UPT UIADD3 URZ, URZ, URZ, URZ ;  /* 0x0000003f3f3ff290 */ /* 0x000fe4000fffe03f */
[----:B------:R-:W-:Y:S05]  /*145c0*/  @P0 IMAD.HI.U32 R4, R3, c[0x0][0x330], RZ ;  /* 0x0000cc0003040a27 */ /* 0x000fea00078e00ff */
[----:B------:R-:W-:Y:S02]  /*145d0*/  @P0 SHF.R.U32.HI R3, RZ, c[0x0][0x334], R4 ;  /* 0x0000cd00ff030a19 */ /* 0x000fe40000011604 */
.L_x_871:
[----:B------:R-:W-:Y:S05]  /*145e0*/  BSYNC B0 ;  /* 0x0000000000007941 */ /* 0x000fea0003800000 */
.L_x_869:
[----:B------:R-:W-:Y:S04]  /*145f0*/  IMAD R5, R3, c[0x0][0x32c], -R5 ;  /* 0x0000cb0003057a24 */ /* 0x000fe800078e0a05 */
[----:B------:R-:W-:Y:S05]  /*14600*/  IMAD.IADD R3, R5, 0x1, -R215 ;  /* 0x0000000105037824 */ /* 0x000fea00078e0ad7 */
[----:B------:R-:W-:Y:S02]  /*14610*/  IMNMX R0, R0, R3, !PT ;  /* 0x0000000300007217 */ /* 0x000fe40007800200 */
[----:B------:R-:W-:Y:S04]  /*14620*/  IADD3 R3, R3, c[0x0][0x32c], RZ ;  /* 0x0000cb0003037a10 */ /* 0x000fe80007ffe0ff */
[----:B------:R-:W-:Y:S02]  /*14630*/  IMNMX R2, R2, R3, PT ;  /* 0x0000000302027217 */ /* 0x000fe40003800200 */
.L_x_868:
        /* <DEDUP_REMOVED lines=21> */
[----:B------:R-:W-:Y:S02]  /*14790*/  ISETP.GT.AND P0, PT, R0, 0x19, P1 ;  /* 0x000000190000780c */ /* 0x000fe40000f04270 */
        /* <DEDUP_REMOVED lines=13> */
[----:B------:R-:W-:Y:S02]  /*14870*/  FSEL R7, R162, -INF , !P0 ;  /* 0xff800000a2077808 */ /* 0x000fe40004000000 */
[----:B------:R-:W-:Y:S02]  /*14880*/  FMNMX.FTZ R0, R16, R0, !PT ;  /* 0x0000000010007209 */ /* 0x000fe40007810000 */
[----:B------:R-:W-:Y:S02]  /*14890*/  FMNMX.FTZ R2, R8, R2, !PT ;  /* 0x0000000208027209 */ /* 0x000fe40007810000 */
[----:B-12---:R-:W-:Y:S02]  /*148a0*/  FMNMX.FTZ R4, R15, R0, !PT ;  /* 0x000000000f047209 */ /* 0x006fe40007810000 */
[----:B------:R-:W-:Y:S01]  /*148b0*/  FMNMX.FTZ R5, R7, R2, !PT ;  /* 0x0000000207057209 */ /* 0x000fe20007810000 */
[----:B------:R-:W-:-:S05]  /*148c0*/  BRA.DIV ~URZ, `(.L_x_872) ;  /* 0x0000cd427f007947 */ /* 0x000fca000b800000 */
[----:B------:R1:W2:Y:S02]  /*148d0*/  SHFL.BFLY PT, R0, R4, 0x2, 0x1f ;  /* 0x0c401f0004007f89 */ /* 0x0002a400000e0000 */
.L_x_995:
[----:B-12---:R-:W-:Y:S01]  /*148e0*/  FMNMX.FTZ R4, R4, R0, !PT ;  /* 0x0000000004047209 */ /* 0x006fe20007810000 */
[----:B------:R-:W-:-:S05]  /*148f0*/  BRA.DIV ~URZ, `(.L_x_873) ;  /* 0x0000cd527f007947 */ /* 0x000fca000b800000 */
[----:B------:R-:W1:Y:S02]  /*14900*/  SHFL.BFLY PT, R0, R4, 0x1, 0x1f ;  /* 0x0c201f0004007f89 */ /* 0x000e6400000e0000 */
[----:B-1----:R-:W-:Y:S02]  /*14910*/  FMNMX.FTZ R134, R4, R0, !PT ;  /* 0x0000000004867209 */ /* 0x002fe40007810000 */
[----:B------:R-:W1:Y:S02]  /*14920*/  SHFL.BFLY PT, R0, R5, 0x2, 0x1f ;  /* 0x0c401f0005007f89 */ /* 0x000e6400000e0000 */
[----:B-1----:R-:W-:Y:S05]  /*14930*/  FMNMX.FTZ R4, R5, R0, !PT ;  /* 0x0000000005047209 */ /* 0x002fea0007810000 */
[----:B------:R1:W2:Y:S02]  /*14940*/  SHFL.BFLY PT, R0, R4, 0x1, 0x1f ;  /* 0x0c201f0004007f89 */ /* 0x0002a400000e0000 */
.L_x_996:
[C---:B------:R-:W-:Y:S01]  /*14950*/  FSETP.NEU.FTZ.AND P0, PT, R134.reuse, -INF , PT ;  /* 0xff8000008600780b */ /* 0x040fe20003f1d000 */
[----:B------:R-:W-:Y:S01]  /*14960*/  FMUL.FTZ R2, R134, c[0x0][0x2d0] ;  /* 0x0000b40086027a20 */ /* 0x000fe20000410000 */
[----:B--2---:R-:W-:Y:S01]  /*14970*/  FMNMX.FTZ R3, R0, R4, !PT ;  /* 0x0000000400037209 */ /* 0x004fe20007810000 */
[----:B------:R-:W-:Y:S01]  /*14980*/  WARPSYNC 0xffffffff ;  /* 0xffffffff00007948 */ /* 0x000fe20003800000 */
[----:B------:R-:W-:Y:S02]  /*14990*/  FSEL R0, R134, RZ, P0 ;  /* 0x000000ff86007208 */ /* 0x000fe40000000000 */
[----:B------:R-:W-:Y:S02]  /*149a0*/  FSEL R2, R2, RZ, P0 ;  /* 0x000000ff02027208 */ /* 0x000fe40000000000 */
[----:B------:R-:W-:Y:S01]  /*149b0*/  FSETP.NEU.FTZ.AND P0, PT, R3, -INF , PT ;  /* 0xff8000000300780b */ /* 0x000fe20003f1d000 */
[----:B------:R-:W-:Y:S01]  /*149c0*/  FADD.FTZ R0, -R0, R135 ;  /* 0x0000008700007221 */ /* 0x000fe20000010100 */
[----:B------:R-:W-:Y:S01]  /*149d0*/  IADD3 R195, R196, -0x1, RZ ;  /* 0xffffffffc4c37810 */ /* 0x000fe20007ffe0ff */
[--C-:B-1----:R-:W-:Y:S02]  /*149e0*/  FFMA.FTZ R4, R14, c[0x0][0x2d0], -R2.reuse ;  /* 0x0000b4000e047a23 */ /* 0x102fe40000010802 */
[----:B------:R-:W-:Y:S02]  /*149f0*/  FMUL.FTZ R0, R0, c[0x0][0x2d0] ;  /* 0x0000b40000007a20 */ /* 0x000fe40000410000 */
[--C-:B------:R-:W-:Y:S02]  /*14a00*/  FFMA.FTZ R5, R161, c[0x0][0x2d0], -R2.reuse ;  /* 0x0000b400a1057a23 */ /* 0x100fe40000010802 */
[--C-:B------:R-:W-:Y:S02]  /*14a10*/  FFMA.FTZ R169, R15, c[0x0][0x2d0], -R2.reuse ;  /* 0x0000b4000fa97a23 */ /* 0x100fe40000010802 */
[----:B------:R-:W1:Y:S01]  /*14a20*/  MUFU.EX2 R0, R0 ;  /* 0x0000000000007308 */ /* 0x000e620000000800 */
[--C-:B------:R-:W-:Y:S02]  /*14a30*/  FFMA.FTZ R14, R19, c[0x0][0x2d0], -R2.reuse ;  /* 0x0000b400130e7a23 */ /* 0x100fe40000010802 */
[--C-:B------:R-:W-:Y:S02]  /*14a40*/  FFMA.FTZ R135, R160, c[0x0][0x2d0], -R2.reuse ;  /* 0x0000b400a0877a23 */ /* 0x100fe40000010802 */
[--C-:B------:R-:W-:Y:S02]  /*14a50*/  FFMA.FTZ R172, R18, c[0x0][0x2d0], -R2.reuse ;  /* 0x0000b40012ac7a23 */ /* 0x100fe40000010802 */
[--C-:B------:R-:W-:Y:S02]  /*14a60*/  FFMA.FTZ R171, R17, c[0x0][0x2d0], -R2.reuse ;  /* 0x0000b40011ab7a23 */ /* 0x100fe40000010802 */
[----:B------:R-:W-:Y:S01]  /*14a70*/  FFMA.FTZ R170, R16, c[0x0][0x2d0], -R2 ;  /* 0x0000b40010aa7a23 */ /* 0x000fe20000010802 */
[----:B------:R-:W2:Y:S10]  /*14a80*/  MUFU.EX2 R15, R4 ;  /* 0x00000004000f7308 */ /* 0x000eb40000000800 */
[----:B------:R-:W3:Y:S10]  /*14a90*/  MUFU.EX2 R4, R5 ;  /* 0x0000000500047308 */ /* 0x000ef40000000800 */
[----:B------:R4:W-:Y:S01]  /*14aa0*/  MUFU.EX2 R16, R135 ;  /* 0x0000008700107308 */ /* 0x0009e20000000800 */
[C---:B-1----:R-:W-:Y:S02]  /*14ab0*/  FMUL.FTZ R17, R0.reuse, R141 ;  /* 0x0000008d00117220 */ /* 0x042fe40000410000 */
[C---:B------:R-:W-:Y:S02]  /*14ac0*/  FMUL.FTZ R20, R0.reuse, R20 ;  /* 0x0000001400147220 */ /* 0x040fe40000410000 */
[C---:B--2---:R-:W-:Y:S02]  /*14ad0*/  FFMA.FTZ R2, R0.reuse, R204, R15 ;  /* 0x000000cc00027223 */ /* 0x044fe4000001000f */
[C---:B------:R-:W-:Y:S02]  /*14ae0*/  FMUL.FTZ R21, R0.reuse, R21 ;  /* 0x0000001500157220 */ /* 0x040fe40000410000 */
[C---:B------:R-:W-:Y:S02]  /*14af0*/  FMUL.FTZ R24, R0.reuse, R24 ;  /* 0x0000001800187220 */ /* 0x040fe40000410000 */
[C---:B------:R-:W-:Y:S02]  /*14b00*/  FMUL.FTZ R25, R0.reuse, R25 ;  /* 0x0000001900197220 */ /* 0x040fe40000410000 */
[----:B------:R-:W-:Y:S01]  /*14b10*/  FMUL.FTZ R28, R0, R28 ;  /* 0x0000001c001c7220 */ /* 0x000fe20000410000 */
[C---:B---3--:R-:W-:Y:S01]  /*14b20*/  F2FP.PACK_AB R160, R4.reuse, R15 ;  /* 0x0000000f04a0723e */ /* 0x048fe200000000ff */
[----:B------:R-:W-:Y:S01]  /*14b30*/  FADD.FTZ R5, R4, R2 ;  /* 0x0000000204057221 */ /* 0x000fe20000010000 */
[----:B------:R-:W1:Y:S01]  /*14b40*/  MUFU.EX2 R15, R14 ;  /* 0x0000000e000f7308 */ /* 0x000e620000000800 */
[C---:B------:R-:W-:Y:S01]  /*14b50*/  FSEL R2, R3.reuse, RZ, P0 ;  /* 0x000000ff03027208 */ /* 0x040fe20000000000 */
[----:B------:R-:W-:Y:S02]  /*14b60*/  FMUL.FTZ R4, R3, c[0x0][0x2d0] ;  /* 0x0000b40003047a20 */ /* 0x000fe40000410000 */
[----:B------:R-:W-:Y:S02]  /*14b70*/  FMUL.FTZ R29, R0, R29 ;  /* 0x0000001d001d7220 */ /* 0x000fe40000410000 */
[----:B------:R-:W-:Y:S01]  /*14b80*/  FADD.FTZ R2, -R2, R136 ;  /* 0x0000008802027221 */ /* 0x000fe20000010100 */
[----:B------:R-:W-:Y:S01]  /*14b90*/  FSEL R4, R4, RZ, P0 ;  /* 0x000000ff04047208 */ /* 0x000fe20000000000 */
[----:B------:R-:W-:Y:S01]  /*14ba0*/  FMUL.FTZ R32, R0, R32 ;  /* 0x0000002000207220 */ /* 0x000fe20000410000 */
[----:B------:R-:W-:Y:S01]  /*14bb0*/  ISETP.GT.AND P0, PT, R196, R214, PT ;  /* 0x000000d6c400720c */ /* 0x000fe20003f04270 */
[----:B------:R-:W-:Y:S01]  /*14bc0*/  FMUL.FTZ R2, R2, c[0x0][0x2d0] ;  /* 0x0000b40002027a20 */ /* 0x000fe20000410000 */
[----:B------:R-:W-:Y:S01]  /*14bd0*/  MOV R196, R195 ;  /* 0x000000c300c47202 */ /* 0x000fe20000000f00 */
[--C-:B------:R-:W-:Y:S02]  /*14be0*/  FFMA.FTZ R136, R11, c[0x0][0x2d0], -R4.reuse ;  /* 0x0000b4000b887a23 */ /* 0x100fe40000010804 */
[--C-:B------:R-:W-:Y:S02]  /*14bf0*/  FFMA.FTZ R166, R10, c[0x0][0x2d0], -R4.reuse ;  /* 0x0000b4000aa67a23 */ /* 0x100fe40000010804 */
[----:B------:R-:W2:Y:S01]  /*14c00*/  MUFU.EX2 R2, R2 ;  /* 0x0000000200027308 */ /* 0x000ea20000000800 */
[--C-:B------:R-:W-:Y:S02]  /*14c10*/  FFMA.FTZ R165, R9, c[0x0][0x2d0], -R4.reuse ;  /* 0x0000b40009a57a23 */ /* 0x100fe40000010804 */
[--C-:B------:R-:W-:Y:S02]  /*14c20*/  FFMA.FTZ R167, R8, c[0x0][0x2d0], -R4.reuse ;  /* 0x0000b40008a77a23 */ /* 0x100fe40000010804 */
[--C-:B------:R-:W-:Y:S02]  /*14c30*/  FFMA.FTZ R6, R6, c[0x0][0x2d0], -R4.reuse ;  /* 0x0000b40006067a23 */ /* 0x100fe40000010804 */
[--C-:B----4-:R-:W-:Y:S01]  /*14c40*/  FFMA.FTZ R135, R12, c[0x0][0x2d0], -R4.reuse ;  /* 0x0000b4000c877a23 */ /* 0x110fe20000010804 */
[----:B-1----:R-:W-:Y:S01]  /*14c50*/  F2FP.PACK_AB R162, R15, R16 ;  /* 0x000000100fa2723e */ /* 0x002fe200000000ff */
[--C-:B------:R-:W-:Y:S01]  /*14c60*/  FFMA.FTZ R14, R13, c[0x0][0x2d0], -R4.reuse ;  /* 0x0000b4000d0e7a23 */ /* 0x100fe20000010804 */
[----:B------:R1:W3:Y:S01]  /*14c70*/  MUFU.EX2 R161, R6 ;  /* 0x0000000600a17308 */ /* 0x0002e20000000800 */
[----:B------:R-:W-:Y:S02]  /*14c80*/  FFMA.FTZ R168, R7, c[0x0][0x2d0], -R4 ;  /* 0x0000b40007a87a23 */ /* 0x000fe40000010804 */
[----:B------:R-:W-:Y:S02]  /*14c90*/  FADD.FTZ R4, R16, R5 ;  /* 0x0000000510047221 */ /* 0x000fe40000010000 */
[C---:B------:R-:W-:Y:S02]  /*14ca0*/  FMUL.FTZ R16, R0.reuse, R140 ;  /* 0x0000008c00107220 */ /* 0x040fe40000410000 */
[----:B------:R-:W-:Y:S02]  /*14cb0*/  FADD.FTZ R164, R15, R4 ;  /* 0x000000040fa47221 */ /* 0x000fe40000010000 */
[C---:B------:R-:W-:Y:S01]  /*14cc0*/  FMUL.FTZ R4, R0.reuse, R152 ;  /* 0x0000009800047220 */ /* 0x040fe20000410000 */
[----:B------:R-:W-:Y:S01]  /*14cd0*/  MUFU.EX2 R173, R136 ;  /* 0x0000008800ad7308 */ /* 0x000fe20000000800 */
[C---:B------:R-:W-:Y:S02]  /*14ce0*/  FMUL.FTZ R5, R0.reuse, R153 ;  /* 0x0000009900057220 */ /* 0x040fe40000410000 */
[----:B------:R-:W-:Y:S02]  /*14cf0*/  FMUL.FTZ R13, R0, R145 ;  /* 0x00000091000d7220 */ /* 0x000fe40000410000 */
[C---:B--2---:R-:W-:Y:S02]  /*14d00*/  FMUL.FTZ R18, R2.reuse, R142 ;  /* 0x0000008e02127220 */ /* 0x044fe40000410000 */
[C---:B------:R-:W-:Y:S02]  /*14d10*/  FMUL.FTZ R19, R2.reuse, R143 ;  /* 0x0000008f02137220 */ /* 0x040fe40000410000 */
[----:B------:R-:W2:Y:S01]  /*14d20*/  LDSM.16.MT88.4 R140, [R178] ;  /* 0x00000000b28c783b */ /* 0x000ea20000004200 */
[----:B------:R-:W4:Y:S01]  /*14d30*/  MUFU.EX2 R152, R14 ;  /* 0x0000000e00987308 */ /* 0x000f220000000800 */
[----:B------:R-:W-:Y:S02]  /*14d40*/  FMUL.FTZ R7, R2, R155 ;  /* 0x0000009b02077220 */ /* 0x000fe40000410000 */
[----:B------:R-:W-:Y:S02]  /*14d50*/  FMUL.FTZ R8, R0, R148 ;  /* 0x0000009400087220 */ /* 0x000fe40000410000 */
[C---:B-1----:R-:W-:Y:S02]  /*14d60*/  FMUL.FTZ R6, R2.reuse, R154 ;  /* 0x0000009a02067220 */ /* 0x042fe40000410000 */
[----:B---3--:R-:W-:Y:S02]  /*14d70*/  FFMA.FTZ R145, R2, R203, R161 ;  /* 0x000000cb02917223 */ /* 0x008fe400000100a1 */
[----:B------:R-:W-:Y:S01]  /*14d80*/  FMUL.FTZ R9, R0, R149 ;  /* 0x0000009500097220 */ /* 0x000fe20000410000 */
[----:B------:R-:W-:Y:S01]  /*14d90*/  MUFU.EX2 R136, R169 ;  /* 0x000000a900887308 */ /* 0x000fe20000000800 */
[C---:B------:R-:W-:Y:S02]  /*14da0*/  FMUL.FTZ R10, R2.reuse, R150 ;  /* 0x00000096020a7220 */ /* 0x040fe40000410000 */
[----:B------:R-:W-:Y:S02]  /*14db0*/  FMUL.FTZ R11, R2, R151 ;  /* 0x00000097020b7220 */ /* 0x000fe40000410000 */
[----:B------:R-:W-:Y:S01]  /*14dc0*/  FMUL.FTZ R12, R0, R144 ;  /* 0x00000090000c7220 */ /* 0x000fe20000410000 */
[----:B------:R-:W-:Y:S01]  /*14dd0*/  LDSM.16.MT88.4 R148, [R178+0x800] ;  /* 0x00080000b294783b */ /* 0x000fe20000004200 */
[C---:B------:R-:W-:Y:S02]  /*14de0*/  FMUL.FTZ R15, R2.reuse, R147 ;  /* 0x00000093020f7220 */ /* 0x040fe40000410000 */
[C---:B------:R-:W-:Y:S01]  /*14df0*/  FMUL.FTZ R22, R2.reuse, R22 ;  /* 0x0000001602167220 */ /* 0x040fe20000410000 */
[----:B------:R-:W-:Y:S01]  /*14e00*/  MUFU.EX2 R144, R170 ;  /* 0x000000aa00907308 */ /* 0x000fe20000000800 */
[C---:B------:R-:W-:Y:S02]  /*14e10*/  FMUL.FTZ R23, R2.reuse, R23 ;  /* 0x0000001702177220 */ /* 0x040fe40000410000 */
[----:B------:R-:W-:Y:S01]  /*14e20*/  FMUL.FTZ R26, R2, R26 ;  /* 0x0000001a021a7220 */ /* 0x000fe20000410000 */
[----:B----4-:R-:W-:Y:S01]  /*14e30*/  F2FP.PACK_AB R161, R152, R161 ;  /* 0x000000a198a1723e */ /* 0x010fe200000000ff */
[C---:B------:R-:W-:Y:S02]  /*14e40*/  FMUL.FTZ R14, R2.reuse, R146 ;  /* 0x00000092020e7220 */ /* 0x040fe40000410000 */
[C---:B------:R-:W-:Y:S02]  /*14e50*/  FMUL.FTZ R27, R2.reuse, R27 ;  /* 0x0000001b021b7220 */ /* 0x040fe40000410000 */
[C---:B------:R-:W-:Y:S01]  /*14e60*/  FMUL.FTZ R30, R2.reuse, R30 ;  /* 0x0000001e021e7220 */ /* 0x040fe20000410000 */
[----:B------:R-:W1:Y:S01]  /*14e70*/  MUFU.EX2 R146, R135 ;  /* 0x0000008700927308 */ /* 0x000e620000000800 */
[----:B------:R-:W-:Y:S02]  /*14e80*/  FMUL.FTZ R31, R2, R31 ;  /* 0x0000001f021f7220 */ /* 0x000fe40000410000 */
        /* <DEDUP_REMOVED lines=12> */
[----:B------:R-:W-:Y:S01]  /*14f50*/  FMUL.FTZ R43, R2, R43 ;  /* 0x0000002b022b7220 */ /* 0x000fe20000410000 */
[----:B-1----:R-:W-:Y:S01]  /*14f60*/  F2FP.PACK_AB R163, R173, R146 ;  /* 0x00000092ada3723e */ /* 0x002fe200000000ff */
[C---:B------:R-:W-:Y:S02]  /*14f70*/  FMUL.FTZ R44, R0.reuse, R44 ;  /* 0x0000002c002c7220 */ /* 0x040fe40000410000 */
[----:B------:R-:W-:Y:S02]  /*14f80*/  FMUL.FTZ R45, R0, R45 ;  /* 0x0000002d002d7220 */ /* 0x000fe40000410000 */
[C---:B------:R-:W-:Y:S01]  /*14f90*/  FMUL.FTZ R46, R2.reuse, R46 ;  /* 0x0000002e022e7220 */ /* 0x040fe20000410000 */
[----:B------:R-:W1:Y:S01]  /*14fa0*/  MUFU.EX2 R169, R165 ;  /* 0x000000a500a97308 */ /* 0x000e620000000800 */
[C---:B--2---:R-:W-:Y:S05]  /*14fb0*/  HMMA.16816.F32 R4, R160.reuse, R140, R4 ;  /* 0x0000008ca004723c */ /* 0x044fea0000001804 */
[----:B------:R-:W-:Y:S02]  /*14fc0*/  FMUL.FTZ R47, R2, R47 ;  /* 0x0000002f022f7220 */ /* 0x000fe40000410000 */
[C---:B------:R-:W-:Y:S01]  /*14fd0*/  FMUL.FTZ R48, R0.reuse, R48 ;  /* 0x0000003000307220 */ /* 0x040fe20000410000 */
[C---:B------:R-:W-:Y:S01]  /*14fe0*/  HMMA.16816.F32 R8, R160.reuse, R142, R8 ;  /* 0x0000008ea008723c */ /* 0x040fe20000001808 */
[----:B------:R-:W2:Y:S03]  /*14ff0*/  LDSM.16.MT88.4 R140, [R179] ;  /* 0x00000000b38c783b */ /* 0x000ea60000004200 */
[----:B------:R-:W-:Y:S01]  /*15000*/  FMUL.FTZ R49, R0, R49 ;  /* 0x0000003100317220 */ /* 0x000fe20000410000 */
[----:B---3--:R-:W-:Y:S01]  /*15010*/  F2FP.PACK_AB R166, R136, R144 ;  /* 0x0000009088a6723e */ /* 0x008fe200000000ff */
[C---:B------:R-:W-:Y:S02]  /*15020*/  FMUL.FTZ R50, R2.reuse, R50 ;  /* 0x0000003202327220 */ /* 0x040fe40000410000 */
[----:B------:R-:W-:Y:S04]  /*15030*/  FMUL.FTZ R51, R2, R51 ;  /* 0x0000003302337220 */ /* 0x000fe80000410000 */
[C---:B------:R-:W-:Y:S02]  /*15040*/  FMUL.FTZ R52, R0.reuse, R52 ;  /* 0x0000003400347220 */ /* 0x040fe40000410000 */
[----:B------:R-:W-:Y:S01]  /*15050*/  FMUL.FTZ R53, R0, R53 ;  /* 0x0000003500357220 */ /* 0x000fe20000410000 */
[----:B-1----:R-:W-:Y:S01]  /*15060*/  F2FP.PACK_AB R165, R169, R170 ;  /* 0x000000aaa9a5723e */ /* 0x002fe200000000ff */
        /* <DEDUP_REMOVED lines=13> */
[C---:B--2---:R-:W-:Y:S03]  /*15140*/  HMMA.16816.F32 R12, R160.reuse, R140, R12 ;  /* 0x0000008ca00c723c */ /* 0x044fe6000000180c */
        /* <DEDUP_REMOVED lines=69> */
[C---:B------:R-:W-:Y:S01]  /*155a0*/  FMUL.FTZ R124, R0.reuse, R124 ;  /* 0x0000007c007c7220 */ /* 0x040fe20000410000 */
[----:B------:R-:W2:Y:S01]  /*155b0*/  MUFU.EX2 R2, R171 ;  /* 0x000000ab00027308 */ /* 0x000ea20000000800 */
[C---:B------:R-:W-:Y:S01]  /*155c0*/  FMUL.FTZ R125, R0.reuse, R125 ;  /* 0x0000007d007d7220 */ /* 0x040fe20000410000 */
[C---:B-1----:R-:W-:Y:S03]  /*155d0*/  HMMA.16816.F32 R36, R160.reuse, R140, R36 ;  /* 0x0000008ca024723c */ /* 0x042fe60000001824 */
[C---:B------:R-:W-:Y:S02]  /*155e0*/  FMUL.FTZ R128, R0.reuse, R128 ;  /* 0x0000008000807220 */ /* 0x040fe40000410000 */
[----:B------:R-:W-:Y:S02]  /*155f0*/  FMUL.FTZ R129, R0, R129 ;  /* 0x0000008100817220 */ /* 0x000fe40000410000 */
[----:B------:R-:W-:Y:S01]  /*15600*/  FADD.FTZ R0, R135, R164 ;  /* 0x000000a487007221 */ /* 0x000fe20000010000 */
[C---:B------:R-:W-:Y:S01]  /*15610*/  HMMA.16816.F32 R40, R160.reuse, R142, R40 ;  /* 0x0000008ea028723c */ /* 0x040fe20000001828 */
[----:B------:R-:W1:Y:S03]  /*15620*/  LDSM.16.MT88.4 R140, [R179+0x1000] ;  /* 0x00100000b38c783b */ /* 0x000e660000004200 */
[C---:B--2---:R-:W-:Y:S01]  /*15630*/  F2FP.PACK_AB R164, R2.reuse, R135 ;  /* 0x0000008702a4723e */ /* 0x044fe200000000ff */
[----:B------:R-:W-:Y:S01]  /*15640*/  FADD.FTZ R0, R2, R0 ;  /* 0x0000000002007221 */ /* 0x000fe20000010000 */
[----:B------:R-:W-:Y:S01]  /*15650*/  MUFU.EX2 R135, R168 ;  /* 0x000000a800877308 */ /* 0x000fe20000000800 */
[----:B------:R-:W-:Y:S02]  /*15660*/  FADD.FTZ R2, R152, R145 ;  /* 0x0000009198027221 */ /* 0x000fe40000010000 */
[----:B------:R-:W-:Y:S04]  /*15670*/  FADD.FTZ R0, R144, R0 ;  /* 0x0000000090007221 */ /* 0x000fe80000010000 */
[----:B------:R-:W-:Y:S01]  /*15680*/  FADD.FTZ R204, R136, R0 ;  /* 0x0000000088cc7221 */ /* 0x000fe20000010000 */
[-C--:B------:R-:W-:Y:S01]  /*15690*/  MOV R136, R3.reuse ;  /* 0x0000000300887202 */ /* 0x080fe20000000f00 */
        /* <DEDUP_REMOVED lines=36> */
[----:B------:R-:W1:Y:S01]  /*158e0*/  MUFU.EX2 R160, R167 ;  /* 0x000000a700a07308 */ /* 0x000e620000000800 */
[----:B------:R-:W2:Y:S02]  /*158f0*/  LDSM.16.MT88.4 R140, [R179+0x800] ;  /* 0x00080000b38c783b */ /* 0x000ea40000004200 */
[C---:B-1----:R-:W-:Y:S01]  /*15900*/  F2FP.PACK_AB R167, R135.reuse, R160 ;  /* 0x000000a087a7723e */ /* 0x042fe200000000ff */
[----:B------:R-:W-:Y:S04]  /*15910*/  FADD.FTZ R0, R160, R0 ;  /* 0x00000000a0007221 */ /* 0x000fe80000010000 */
[----:B------:R-:W-:Y:S03]  /*15920*/  FADD.FTZ R203, R135, R0 ;  /* 0x0000000087cb7221 */ /* 0x000fe60000010000 */
[----:B------:R-:W-:Y:S01]  /*15930*/  MOV R135, R134 ;  /* 0x0000008600877202 */ /* 0x000fe20000000f00 */
[C---:B------:R-:W-:Y:S01]  /*15940*/  HMMA.16816.F32 R152, R164.reuse, R148, R4 ;  /* 0x00000094a498723c */ /* 0x040fe20000001804 */
[----:B------:R-:W1:Y:S07]  /*15950*/  LDSM.16.MT88.4 R4, [R181+0x800] ;  /* 0x00080000b504783b */ /* 0x000e6e0000004200 */
[C---:B------:R-:W-:Y:S01]  /*15960*/  HMMA.16816.F32 R148, R164.reuse, R150, R8 ;  /* 0x00000096a494723c */ /* 0x040fe20000001808 */
[----:B------:R-:W3:Y:S07]  /*15970*/  LDSM.16.MT88.4 R8, [R180+0x800] ;  /* 0x00080000b408783b */ /* 0x000eee0000004200 */
[C---:B--2---:R-:W-:Y:S08]  /*15980*/  HMMA.16816.F32 R144, R164.reuse, R140, R12 ;  /* 0x0000008ca490723c */ /* 0x044ff0000000180c */
[C---:B------:R-:W-:Y:S08]  /*15990*/  HMMA.16816.F32 R140, R164.reuse, R142, R16 ;  /* 0x0000008ea48c723c */ /* 0x040ff00000001810 */
[C---:B-1----:R-:W-:Y:S08]  /*159a0*/  HMMA.16816.F32 R20, R164.reuse, R4, R20 ;  /* 0x00000004a414723c */ /* 0x042ff00000001814 */
[C---:B------:R-:W-:Y:S01]  /*159b0*/  HMMA.16816.F32 R24, R164.reuse, R6, R24 ;  /* 0x00000006a418723c */ /* 0x040fe20000001818 */
[----:B------:R-:W1:Y:S07]  /*159c0*/  LDSM.16.MT88.4 R4, [R178+0x1800] ;  /* 0x00180000b204783b */ /* 0x000e6e0000004200 */
        /* <DEDUP_REMOVED lines=33> */
[C---:B-1----:R-:W-:Y:S07]  /*15be0*/  HMMA.16816.F32 R116, R164.reuse, R4, R116 ;  /* 0x00000004a474723c */ /* 0x042fee0000001874 */
[----:B------:R-:W-:Y:S01]  /*15bf0*/  MOV R5, R3 ;  /* 0x0000000300057202 */ /* 0x000fe20000000f00 */
[C---:B------:R-:W-:Y:S08]  /*15c00*/  HMMA.16816.F32 R120, R164.reuse, R6, R120 ;  /* 0x00000006a478723c */ /* 0x040ff00000001878 */
[C---:B--2---:R-:W-:Y:S08]  /*15c10*/  HMMA.16816.F32 R124, R164.reuse, R8, R124 ;  /* 0x00000008a47c723c */ /* 0x044ff0000000187c */
[----:B------:R-:W-:Y:S01]  /*15c20*/  HMMA.16816.F32 R128, R164, R10, R128 ;  /* 0x0000000aa480723c */ /* 0x000fe20000001880 */
[----:B------:R-:W-:-:S07]  /*15c30*/  @P0 BRA `(.L_x_874) ;  /* 0xffffd47000000947 */ /* 0x000fce000383ffff */
.L_x_853:
[----:B------:R-:W-:Y:S02]  /*15c40*/  IMAD.MOV.U32 R0, RZ, RZ, c[0x0][0x2c4] ;  /* 0x0000b100ff007624 */ /* 0x000fe400078e00ff */
[----:B------:R-:W-:-:S03]  /*15c50*/  IMAD.MOV.U32 R3, RZ, RZ, c[0x0][0x32c] ;  /* 0x0000cb00ff037624 */ /* 0x000fc600078e00ff */
[----:B------:R-:W-:Y:S02]  /*15c60*/  ISETP.NE.AND P0, PT, R0, 0x1, PT ;  /* 0x000000010000780c */ /* 0x000fe40003f05270 */
[----:B------:R-:W-:-:S11]  /*15c70*/  IADD3 R0, R227, 0x7f, RZ ;  /* 0x0000007fe3007810 */ /* 0x000fd60007ffe0ff */
[----:B------:R-:W-:-:S05]  /*15c80*/  @P0 IMAD.HI.U32 R2, R0, c[0x0][0x2c8], RZ ;  /* 0x0000b20000020a27 */ /* 0x000fca00078e00ff */
[----:B------:R-:W-:Y:S02]  /*15c90*/  @P0 SHF.R.U32.HI R0, RZ, c[0x0][0x2cc], R2 ;  /* 0x0000b300ff000a19 */ /* 0x000fe40000011602 */
[----:B------:R-:W-:Y:S02]  /*15ca0*/  ISETP.GE.AND P0, PT, R3, 0x1, PT ;  /* 0x000000010300780c */ /* 0x000fe40003f06270 */
[----:B------:R-:W-:-:S05]  /*15cb0*/  IADD3 R2, R209, 0x1, -R210 ;  /* 0x00000001d1027810 */ /* 0x000fca0007ffe8d2 */
        /* <DEDUP_REMOVED lines=13> */
.L_x_877:
[----:B------:R-:W-:-:S04]  /*15d90*/  MOV R3, 0x1 ;  /* 0x0000000100037802 */ /* 0x000fc80000000f00 */
[----:B------:R-:W-:-:S13]  /*15da0*/  ISETP.NE.AND P0, PT, R3, c[0x0][0x32c], PT ;  /* 0x0000cb0003007a0c */ /* 0x000fda0003f05270 */
[----:B------:R-:W-:-:S05]  /*15db0*/  @P0 IMAD.HI.U32 R3, R0, c[0x0][0x330], RZ ;  /* 0x0000cc0000030a27 */ /* 0x000fca00078e00ff */
[----:B------:R-:W-:Y:S02]  /*15dc0*/  @P0 SHF.R.U32.HI R0, RZ, c[0x0][0x334], R3 ;  /* 0x0000cd00ff000a19 */ /* 0x000fe40000011603 */
.L_x_878:
[----:B------:R-:W-:Y:S05]  /*15dd0*/  BSYNC B0 ;  /* 0x0000000000007941 */ /* 0x000fea0003800000 */
.L_x_876:
[----:B------:R-:W-:-:S05]  /*15de0*/  IMAD R0, R0, c[0x0][0x32c], RZ ;  /* 0x0000cb0000007a24 */ /* 0x000fca00078e02ff */
[----:B------:R-:W-:-:S04]  /*15df0*/  IMNMX R2, R2, R0, !PT ;  /* 0x0000000002027217 */ /* 0x000fc80007800200 */
.L_x_875:
[----:B------:R-:W-:-:S04]  /*15e00*/  IADD3 R2, R2, 0x1f, RZ ;  /* 0x0000001f02027810 */ /* 0x000fc80007ffe0ff */
[----:B------:R-:W-:-:S04]  /*15e10*/  SHF.R.S32.HI R0, RZ, 0x1f, R2 ;  /* 0x0000001fff007819 */ /* 0x000fc80000011402 */
[----:B------:R-:W-:-:S04]  /*15e20*/  LEA.HI R0, R0, R2, RZ, 0x5 ;  /* 0x0000000200007211 */ /* 0x000fc800078f28ff */
[----:B------:R-:W-:-:S04]  /*15e30*/  SHF.R.S32.HI R0, RZ, 0x5, R0 ;  /* 0x00000005ff007819 */ /* 0x000fc80000011400 */
[----:B------:R-:W-:-:S04]  /*15e40*/  IMNMX R196, R208, R0, !PT ;  /* 0x00000000d0c47217 */ /* 0x000fc80007800200 */
[----:B------:R-:W-:-:S13]  /*15e50*/  ISETP.GE.AND P0, PT, R195, R196, PT ;  /* 0x000000c4c300720c */ /* 0x000fda0003f06270 */
[----:B------:R-:W-:Y:S05]  /*15e60*/  @!P0 BRA `(.L_x_879) ;  /* 0x000023c000008947 */ /* 0x000fea0003800000 */
[----:B------:R-:W-:Y:S02]  /*15e70*/  MOV R136, R5 ;  /* 0x0000000500887202 */ /* 0x000fe40000000f00 */
[----:B------:R-:W-:Y:S02]  /*15e80*/  MOV R135, R134 ;  /* 0x0000008600877202 */ /* 0x000fe40000000f00 */
.L_x_890:
        /* <DEDUP_REMOVED lines=27> */
.L_x_997:
[----:B------:R-:W-:-:S05]  /*16040*/  BRA.DIV ~URZ, `(.L_x_883) ;  /* 0x0000b7327f007947 */ /* 0x000fca000b800000 */
[----:B----4-:R4:W3:Y:S02]  /*16050*/  SHFL.IDX PT, R0, R5, RZ, 0x181f ;  /* 0x00181fff05007589 */ /* 0x0108e400000e0000 */
.L_x_998:
[C---:B------:R-:W-:Y:S02]  /*16060*/  ISETP.GE.AND P0, PT, R132.reuse, c[0x0][0x1d4], PT ;  /* 0x0000750084007a0c */ /* 0x040fe40003f06270 */
[C---:B---3--:R-:W-:Y:S04]  /*16070*/  LEA R6, P1, R132.reuse, R0, 0x1 ;  /* 0x0000000084067211 */ /* 0x048fe800078208ff */
[----:B------:R-:W-:Y:S02]  /*16080*/  LEA.HI.X R7, R132, R4, R133, 0x1, P1 ;  /* 0x0000000484077211 */ /* 0x000fe400008f0c85 */
[C---:B------:R-:W-:Y:S04]  /*16090*/  LEA R2, P1, R201.reuse, R0, 0x1 ;  /* 0x00000000c9027211 */ /* 0x040fe800078208ff */
[----:B------:R-:W-:Y:S01]  /*160a0*/  LEA.HI.X R3, R201, R4, R205, 0x1, P1 ;  /* 0x00000004c9037211 */ /* 0x000fe200008f0ccd */
[----:B------:R-:W-:Y:S01]  /*160b0*/  @!PT LDS RZ, [RZ] ;  /* 0x00000000fffff984 */ /* 0x000fe20000000800 */
[----:B------:R-:W-:Y:S01]  /*160c0*/  @!PT LDS RZ, [RZ] ;  /* 0x00000000fffff984 */ /* 0x000fe20000000800 */
[----:B------:R-:W-:Y:S01]  /*160d0*/  @!PT LDS RZ, [RZ] ;  /* 0x00000000fffff984 */ /* 0x000fe20000000800 */
[----:B------:R3:W-:Y:S01]  /*160e0*/  LDGSTS.E.BYPASS.LTC128B.128 [R194+0x8080], [R6.64], !P0 ;  /* 0x0808000006c27fae */ /* 0x0007e2000c101d48 */
[----:B------:R-:W-:Y:S11]  /*160f0*/  ISETP.GE.AND P0, PT, R137, c[0x0][0x1d4], PT ;  /* 0x0000750089007a0c */ /* 0x000ff60003f06270 */
[----:B------:R-:W-:Y:S02]  /*16100*/  @!UPT UIADD3 URZ, URZ, URZ, URZ ;  /* 0x0000003f3f3ff290 */ /* 0x000fe4000fffe03f */
[----:B------:R5:W-:Y:S01]  /*16110*/  LDGSTS.E.BYPASS.LTC128B.128 [R194+0x9080], [R2.64], !P0 ;  /* 0x0908000002c27fae */ /* 0x000be2000c101d48 */
[C---:B------:R-:W-:Y:S02]  /*16120*/  ISETP.GE.AND P0, PT, R200.reuse, c[0x0][0x1d4], PT ;  /* 0x00007500c8007a0c */ /* 0x040fe40003f06270 */
[C---:B-----5:R-:W-:Y:S04]  /*16130*/  LEA R2, P1, R200.reuse, R0, 0x1 ;  /* 0x00000000c8027211 */ /* 0x060fe800078208ff */
[----:B------:R-:W-:Y:S07]  /*16140*/  LEA.HI.X R3, R200, R4, R207, 0x1, P1 ;  /* 0x00000004c8037211 */ /* 0x000fee00008f0ccf */
[----:B------:R5:W-:Y:S01]  /*16150*/  LDGSTS.E.BYPASS.LTC128B.128 [R194+0xa080], [R2.64], !P0 ;  /* 0x0a08000002c27fae */ /* 0x000be2000c101d48 */
[C---:B------:R-:W-:Y:S02]  /*16160*/  ISETP.GE.AND P0, PT, R199.reuse, c[0x0][0x1d4], PT ;  /* 0x00007500c7007a0c */ /* 0x040fe40003f06270 */
[C---:B-----5:R-:W-:Y:S04]  /*16170*/  LEA R2, P1, R199.reuse, R0, 0x1 ;  /* 0x00000000c7027211 */ /* 0x060fe800078208ff */
[----:B------:R-:W-:Y:S07]  /*16180*/  LEA.HI.X R3, R199, R4, R206, 0x1, P1 ;  /* 0x00000004c7037211 */ /* 0x000fee00008f0cce */
[----:B------:R3:W-:Y:S02]  /*16190*/  LDGSTS.E.BYPASS.LTC128B.128 [R194+0xb080], [R2.64], !P0 ;  /* 0x0b08000002c27fae */ /* 0x0007e4000c101d48 */
.L_x_881:
[----:B------:R-:W-:Y:S05]  /*161a0*/  BSYNC B0 ;  /* 0x0000000000007941 */ /* 0x000fea0003800000 */
.L_x_880:
        /* <DEDUP_REMOVED lines=153> */
[C---:B------:R-:W-:Y:S02]  /*16b40*/  IADD3 R4, -R0.reuse, RZ, RZ ;  /* 0x000000ff00047210 */ /* 0x040fe40007ffe1ff */
[----:B------:R-:W-:Y:S03]  /*16b50*/  @!P5 IADD3 R3, P0, R0, R222, RZ ;  /* 0x000000de0003d210 */ /* 0x000fe60007f1e0ff */
[----:B------:R-:W-:Y:S01]  /*16b60*/  IMAD R198, R4, c[0x0][0x2b8], R2 ;  /* 0x0000ae0004c67a24 */ /* 0x000fe200078e0202 */
[----:B------:R-:W-:Y:S02]  /*16b70*/  @!P5 LEA.HI.X.SX32 R0, R0, R225, 0x1, P0 ;  /* 0x000000e10000d211 */ /* 0x000fe400000f0eff */
[C---:B------:R-:W-:Y:S04]  /*16b80*/  @!P5 LEA R2, P0, R3.reuse, c[0x0][0x2a0], 0x2 ;  /* 0x0000a8000302da11 */ /* 0x040fe800078010ff */
[----:B------:R-:W-:Y:S02]  /*16b90*/  @!P5 LEA.HI.X R3, R3, c[0x0][0x2a4], R0, 0x2, P0 ;  /* 0x0000a9000303da11 */ /* 0x000fe400000f1400 */
[----:B------:R-:W-:Y:S03]  /*16ba0*/  SHF.R.S32.HI R0, RZ, 0x1f, R198 ;  /* 0x0000001fff007819 */ /* 0x000fe600000114c6 */
[----:B------:R1:W2:Y:S02]  /*16bb0*/  @!P5 LDG.E R197, [R2.64] ;  /* 0x0000000802c5d981 */ /* 0x0002a4000c1e1900 */
[----:B------:R-:W-:Y:S04]  /*16bc0*/  IMAD R0, R0, c[0x0][0x1e0], RZ ;  /* 0x0000780000007a24 */ /* 0x000fe800078e02ff */
[C---:B------:R-:W-:Y:S02]  /*16bd0*/  IMAD R0, R198.reuse, c[0x0][0x1e4], R0 ;  /* 0x00007900c6007a24 */ /* 0x040fe400078e0200 */
[----:B-1----:R-:W-:Y:S05]  /*16be0*/  IMAD.WIDE.U32 R2, R198, c[0x0][0x1e0], RZ ;  /* 0x00007800c6027a25 */ /* 0x002fea00078e00ff */
        /* <DEDUP_REMOVED lines=11> */
.L_x_999:
[----:B------:R-:W-:-:S05]  /*16ca0*/  BRA.DIV ~URZ, `(.L_x_887) ;  /* 0x0000ab927f007947 */ /* 0x000fca000b800000 */
[----:B-1----:R1:W3:Y:S02]  /*16cb0*/  SHFL.IDX PT, R0, R5, RZ, 0x181f ;  /* 0x00181fff05007589 */ /* 0x0022e400000e0000 */
.L_x_1000:
[C---:B------:R-:W-:Y:S02]  /*16cc0*/  ISETP.GE.AND P0, PT, R132.reuse, c[0x0][0x1d4], PT ;  /* 0x0000750084007a0c */ /* 0x040fe40003f06270 */
[C---:B---3--:R-:W-:Y:S04]  /*16cd0*/  LEA R6, P1, R132.reuse, R0, 0x1 ;  /* 0x0000000084067211 */ /* 0x048fe800078208ff */
[----:B--2---:R-:W-:Y:S02]  /*16ce0*/  LEA.HI.X R7, R132, R4, R133, 0x1, P1 ;  /* 0x0000000484077211 */ /* 0x004fe400008f0c85 */
        /* <DEDUP_REMOVED lines=10> */
[C---:B---3--:R-:W-:Y:S04]  /*16d90*/  LEA R2, P1, R200.reuse, R0, 0x1 ;  /* 0x00000000c8027211 */ /* 0x048fe800078208ff */
[----:B------:R-:W-:Y:S07]  /*16da0*/  LEA.HI.X R3, R200, R4, R207, 0x1, P1 ;  /* 0x00000004c8037211 */ /* 0x000fee00008f0ccf */
[----:B------:R3:W-:Y:S01]  /*16db0*/  LDGSTS.E.BYPASS.LTC128B.128 [R194+0xe080], [R2.64], !P0 ;  /* 0x0e08000002c27fae */ /* 0x0007e2000c101d48 */
[C---:B------:R-:W-:Y:S02]  /*16dc0*/  ISETP.GE.AND P0, PT, R199.reuse, c[0x0][0x1d4], PT ;  /* 0x00007500c7007a0c */ /* 0x040fe40003f06270 */
[C---:B---3--:R-:W-:Y:S04]  /*16dd0*/  LEA R2, P1, R199.reuse, R0, 0x1 ;  /* 0x00000000c7027211 */ /* 0x048fe800078208ff */
[----:B------:R-:W-:Y:S07]  /*16de0*/  LEA.HI.X R3, R199, R4, R206, 0x1, P1 ;  /* 0x00000004c7037211 */ /* 0x000fee00008f0cce */
[----:B------:R2:W-:Y:S02]  /*16df0*/  LDGSTS.E.BYPASS.LTC128B.128 [R194+0xf080], [R2.64], !P0 ;  /* 0x0f08000002c27fae */ /* 0x0005e4000c101d48 */
.L_x_885:
[----:B--234-:R-:W-:Y:S05]  /*16e00*/  BSYNC B0 ;  /* 0x0000000000007941 */ /* 0x01cfea0003800000 */
.L_x_884:
        /* <DEDUP_REMOVED lines=19> */
.L_x_1001:
[----:B-12---:R-:W-:Y:S01]  /*16f40*/  FMNMX.FTZ R4, R4, R0, !PT ;  /* 0x0000000004047209 */ /* 0x006fe20007810000 */
[----:B------:R-:W-:-:S05]  /*16f50*/  BRA.DIV ~URZ, `(.L_x_889) ;  /* 0x0000a9827f007947 */ /* 0x000fca000b800000 */
[----:B------:R-:W1:Y:S02]  /*16f60*/  SHFL.BFLY PT, R0, R4, 0x1, 0x1f ;  /* 0x0c201f0004007f89 */ /* 0x000e6400000e0000 */
[----:B-1----:R-:W-:Y:S02]  /*16f70*/  FMNMX.FTZ R134, R4, R0, !PT ;  /* 0x0000000004867209 */ /* 0x002fe40007810000 */
[----:B------:R-:W1:Y:S02]  /*16f80*/  SHFL.BFLY PT, R0, R5, 0x2, 0x1f ;  /* 0x0c401f0005007f89 */ /* 0x000e6400000e0000 */
[----:B-1----:R-:W-:Y:S05]  /*16f90*/  FMNMX.FTZ R4, R5, R0, !PT ;  /* 0x0000000005047209 */ /* 0x002fea0007810000 */
[----:B------:R1:W2:Y:S02]  /*16fa0*/  SHFL.BFLY PT, R0, R4, 0x1, 0x1f ;  /* 0x0c201f0004007f89 */ /* 0x0002a400000e0000 */
.L_x_1002:
[----:B--2---:R-:W-:Y:S01]  /*16fb0*/  FMNMX.FTZ R3, R0, R4, !PT ;  /* 0x0000000400037209 */ /* 0x004fe20007810000 */
[C---:B------:R-:W-:Y:S01]  /*16fc0*/  FADD.FTZ R0, -R134.reuse, R135 ;  /* 0x0000008786007221 */ /* 0x040fe20000010100 */
[----:B------:R-:W-:Y:S01]  /*16fd0*/  WARPSYNC 0xffffffff ;  /* 0xffffffff00007948 */ /* 0x000fe20003800000 */
[----:B-1----:R-:W-:Y:S01]  /*16fe0*/  FMUL.FTZ R4, R134, c[0x0][0x2d0] ;  /* 0x0000b40086047a20 */ /* 0x002fe20000410000 */
[C---:B------:R-:W-:Y:S01]  /*16ff0*/  ISETP.GT.AND P0, PT, R195.reuse, R196, PT ;  /* 0x000000c4c300720c */ /* 0x040fe20003f04270 */
[----:B------:R-:W-:Y:S01]  /*17000*/  FMUL.FTZ R0, R0, c[0x0][0x2d0] ;  /* 0x0000b40000007a20 */ /* 0x000fe20000410000 */
[----:B------:R-:W-:Y:S01]  /*17010*/  IADD3 R195, R195, -0x1, RZ ;  /* 0xffffffffc3c37810 */ /* 0x000fe20007ffe0ff */
        /* <DEDUP_REMOVED lines=55> */
[----:B------:R-:W3:Y:S01]  /*17390*/  MUFU.EX2 R135, R171 ;  /* 0x000000ab00877308 */ /* 0x000ee20000000800 */
        /* <DEDUP_REMOVED lines=132> */
[----:B---3--:R-:W-:Y:S03]  /*17be0*/  FADD.FTZ R0, R135, R172 ;  /* 0x000000ac87007221 */ /* 0x008fe60000010000 */
[----:B------:R-:W3:Y:S01]  /*17bf0*/  MUFU.EX2 R170, R165 ;  /* 0x000000a500aa7308 */ /* 0x000ee20000000800 */
        /* <DEDUP_REMOVED lines=9> */
[----:B---3--:R-:W-:Y:S01]  /*17c90*/  F2FP.PACK_AB R165, R169, R170 ;  /* 0x000000aaa9a5723e */ /* 0x008fe200000000ff */
        /* <DEDUP_REMOVED lines=38> */
[-C--:B------:R-:W-:Y:S01]  /*17f00*/  MOV R136, R3.reuse ;  /* 0x0000000300887202 */ /* 0x080fe20000000f00 */
[----:B------:R-:W-:Y:S03]  /*17f10*/  FADD.FTZ R203, R135, R0 ;  /* 0x0000000087cb7221 */ /* 0x000fe60000010000 */
[----:B------:R-:W-:Y:S01]  /*17f20*/  MOV R135, R134 ;  /* 0x0000008600877202 */ /* 0x000fe20000000f00 */
[C---:B------:R-:W-:Y:S01]  /*17f30*/  HMMA.16816.F32 R152, R164.reuse, R148, R4 ;  /* 0x00000094a498723c */ /* 0x040fe20000001804 */
[----:B------:R-:W1:Y:S07]  /*17f40*/  LDSM.16.MT88.4 R4, [R181+0x800] ;  /* 0x00080000b504783b */ /* 0x000e6e0000004200 */
        /* <DEDUP_REMOVED lines=46> */
.L_x_879:
[----:B------:R-:W-:-:S13]  /*18230*/  ISETP.GE.AND P0, PT, R195, R208, PT ;  /* 0x000000d0c300720c */ /* 0x000fda0003f06270 */
[----:B------:R-:W-:Y:S05]  /*18240*/  @!P0 BRA `(.L_x_891) ;  /* 0x00002b3000008947 */ /* 0x000fea0003800000 */
[----:B------:R-:W-:Y:S02]  /*18250*/  MOV R136, R5 ;  /* 0x0000000500887202 */ /* 0x000fe40000000f00 */
[----:B------:R-:W-:Y:S02]  /*18260*/  MOV R135, R134 ;  /* 0x0000008600877202 */ /* 0x000fe40000000f00 */
.L_x_909:
[----:B------:R-:W-:Y:S04]  /*18270*/  DEPBAR.LE SB0, 0x0 ;  /* 0x000080000000791a */ /* 0x000fe80000000000 */
[----:B------:R-:W-:Y:S01]  /*18280*/  WARPSYNC 0xffffffff ;  /* 0xffffffff00007948 */ /* 0x000fe20003800000 */
[----:B------:R-:W-:Y:S01]  /*18290*/  BAR.SYNC.DEFER_BLOCKING 0x0 ;  /* 0x0000000000007b1d */ /* 0x000fe20000010000 */
[----:B------:R-:W-:Y:S01]  /*182a0*/  SHF.R.S32.HI R0, RZ, 0x1f, R198 ;  /* 0x0000001fff007819 */ /* 0x000fe200000114c6 */
[----:B------:R-:W-:Y:S01]  /*182b0*/  IMAD.WIDE.U32 R2, R198, c[0x0][0x208], RZ ;  /* 0x00008200c6027a25 */ /* 0x000fe200078e00ff */
[----:B------:R-:W-:Y:S03]  /*182c0*/  SHF.R.S32.HI R4, RZ, 0x1f, R197 ;  /* 0x0000001fff047819 */ /* 0x000fe600000114c5 */
[----:B------:R-:W-:Y:S02]  /*182d0*/  IMAD R0, R0, c[0x0][0x208], RZ ;  /* 0x0000820000007a24 */ /* 0x000fe400078e02ff */
[----:B------:R-:W-:Y:S02]  /*182e0*/  IMAD R4, R4, c[0x0][0x218], RZ ;  /* 0x0000860004047a24 */ /* 0x000fe400078e02ff */
[----:B------:R-:W-:Y:S02]  /*182f0*/  IMAD R0, R198, c[0x0][0x20c], R0 ;  /* 0x00008300c6007a24 */ /* 0x000fe400078e0200 */
[----:B------:R-:W-:Y:S03]  /*18300*/  IMAD R4, R197, c[0x0][0x21c], R4 ;  /* 0x00008700c5047a24 */ /* 0x000fe600078e0204 */
[----:B------:R-:W-:Y:S05]  /*18310*/  IADD3 R3, R3, R0, RZ ;  /* 0x0000000003037210 */ /* 0x000fea0007ffe0ff */
[----:B------:R-:W-:Y:S01]  /*18320*/  IMAD.WIDE.U32 R2, R197, c[0x0][0x218], R2 ;  /* 0x00008600c5027a25 */ /* 0x000fe200078e0002 */
[----:B------:R1:W2:Y:S04]  /*18330*/  LDSM.16.M88.4 R16, [R182] ;  /* 0x00000000b610783b */ /* 0x0002a80000000200 */
[----:B------:R-:W-:Y:S01]  /*18340*/  IADD3 R0, P0, R216, R2, RZ ;  /* 0x00000002d8007210 */ /* 0x000fe20007f1e0ff */
[----:B------:R1:W3:Y:S03]  /*18350*/  LDSM.16.M88.4 R8, [R177] ;  /* 0x00000000b108783b */ /* 0x0002e60000000200 */
[----:B------:R-:W-:Y:S02]  /*18360*/  IADD3.X R2, R218, R3, R4, P0, !PT ;  /* 0x00000003da027210 */ /* 0x000fe400007fe404 */
[C---:B------:R-:W-:Y:S01]  /*18370*/  LEA R134, P0, R0.reuse, c[0x0][0x1f8], 0x1 ;  /* 0x00007e0000867a11 */ /* 0x040fe200078008ff */
[----:B------:R1:W4:Y:S03]  /*18380*/  LDSM.16.M88.4 R160, [R177+0x800] ;  /* 0x00080000b1a0783b */ /* 0x0003260000000200 */
[----:B------:R-:W-:Y:S01]  /*18390*/  LEA.HI.X R0, R0, c[0x0][0x1fc], R2, 0x1, P0 ;  /* 0x00007f0000007a11 */ /* 0x000fe200000f0c02 */
[----:B------:R1:W1:Y:S04]  /*183a0*/  LDSM.16.M88.4 R164, [R183] ;  /* 0x00000000b7a4783b */ /* 0x0002680000000200 */
[----:B------:R1:W1:Y:S04]  /*183b0*/  LDSM.16.M88.4 R168, [R186] ;  /* 0x00000000baa8783b */ /* 0x0002680000000200 */
[----:B------:R1:W1:Y:S01]  /*183c0*/  LDSM.16.M88.4 R172, [R193] ;  /* 0x00000000c1ac783b */ /* 0x0002620000000200 */
[----:B------:R-:W-:-:S05]  /*183d0*/  BRA.DIV ~URZ, `(.L_x_892) ;  /* 0x000095d27f007947 */ /* 0x000fca000b800000 */
[----:B------:R-:W4:Y:S02]  /*183e0*/  SHFL.IDX PT, R0, R0, RZ, 0x181f ;  /* 0x00181fff00007589 */ /* 0x000f2400000e0000 */
.L_x_1003:
[C---:B--23--:R-:W-:Y:S01]  /*183f0*/  HMMA.16816.F32 R4, R16.reuse, R8, RZ ;  /* 0x000000081004723c */ /* 0x04cfe200000018ff */
[----:B------:R-:W2:Y:S01]  /*18400*/  SHFL.IDX PT, R2, R134, RZ, 0x181f ;  /* 0x00181fff86027589 */ /* 0x000ea200000e0000 */
[----:B------:R-:W-:Y:S01]  /*18410*/  BSSY B0, `(.L_x_893) ;  /* 0x00000d0000007945 */ /* 0x000fe20003800000 */
[----:B------:R-:W-:Y:S02]  /*18420*/  ISETP.GE.AND P4, PT, R132, c[0x0][0x1d4], PT ;  /* 0x0000750084007a0c */ /* 0x000fe40003f86270 */
[----:B------:R-:W-:Y:S02]  /*18430*/  ISETP.GE.AND P3, PT, R200, c[0x0][0x1d4], PT ;  /* 0x00007500c8007a0c */ /* 0x000fe40003f66270 */
[----:B------:R-:W-:Y:S01]  /*18440*/  ISETP.GE.AND P2, PT, R199, c[0x0][0x1d4], PT ;  /* 0x00007500c7007a0c */ /* 0x000fe20003f46270 */
[C---:B------:R-:W-:Y:S08]  /*18450*/  HMMA.16816.F32 R8, R16.reuse, R10, RZ ;  /* 0x0000000a1008723c */ /* 0x040ff000000018ff */
[C---:B----4-:R-:W-:Y:S08]  /*18460*/  HMMA.16816.F32 R12, R16.reuse, R160, RZ ;  /* 0x000000a0100c723c */ /* 0x050ff000000018ff */
[----:B------:R-:W-:Y:S01]  /*18470*/  HMMA.16816.F32 R16, R16, R162, RZ ;  /* 0x000000a21010723c */ /* 0x000fe200000018ff */
[C---:B--2---:R-:W-:Y:S04]  /*18480*/  LEA R160, P0, R132.reuse, R2, 0x1 ;  /* 0x0000000284a07211 */ /* 0x044fe800078008ff */
[----:B------:R-:W-:Y:S02]  /*18490*/  LEA.HI.X R161, R132, R0, R133, 0x1, P0 ;  /* 0x0000000084a17211 */ /* 0x000fe400000f0c85 */
[C---:B------:R-:W-:Y:S01]  /*184a0*/  LEA R162, P1, R200.reuse, R2, 0x1 ;  /* 0x00000002c8a27211 */ /* 0x040fe200078208ff */
[C---:B-1----:R-:W-:Y:S02]  /*184b0*/  HMMA.16816.F32 R4, R164.reuse, R168, R4 ;  /* 0x000000a8a404723c */ /* 0x042fe40000001804 */
[----:B------:R-:W-:Y:S01]  /*184c0*/  @!PT LDS RZ, [RZ] ;  /* 0x00000000fffff984 */ /* 0x000fe20000000800 */
[----:B------:R-:W-:Y:S01]  /*184d0*/  @!PT LDS RZ, [RZ] ;  /* 0x00000000fffff984 */ /* 0x000fe20000000800 */
[----:B------:R1:W-:Y:S03]  /*184e0*/  LDGSTS.E.BYPASS.LTC128B.128 [R219+0x8080], [R160.64], !P4 ;  /* 0x08080000a0db7fae */ /* 0x0003e6000e101d48 */
[----:B------:R-:W-:Y:S02]  /*184f0*/  LEA.HI.X R163, R200, R0, R207, 0x1, P1 ;  /* 0x00000000c8a37211 */ /* 0x000fe400008f0ccf */
[----:B------:R-:W-:Y:S01]  /*18500*/  ISETP.GE.AND P1, PT, R137, c[0x0][0x1d4], PT ;  /* 0x0000750089007a0c */ /* 0x000fe20003f26270 */
[C---:B------:R-:W-:Y:S08]  /*18510*/  HMMA.16816.F32 R8, R164.reuse, R170, R8 ;  /* 0x000000aaa408723c */ /* 0x040ff00000001808 */
[C---:B------:R-:W-:Y:S08]  /*18520*/  HMMA.16816.F32 R12, R164.reuse, R172, R12 ;  /* 0x000000aca40c723c */ /* 0x040ff0000000180c */
[----:B------:R-:W-:Y:S04]  /*18530*/  HMMA.16816.F32 R16, R164, R174, R16 ;  /* 0x000000aea410723c */ /* 0x000fe80000001810 */
[C---:B-1----:R-:W-:Y:S04]  /*18540*/  LEA R160, P0, R201.reuse, R2, 0x1 ;  /* 0x00000002c9a07211 */ /* 0x042fe800078008ff */
[----:B------:R-:W-:Y:S04]  /*18550*/  LEA.HI.X R161, R201, R0, R205, 0x1, P0 ;  /* 0x00000000c9a17211 */ /* 0x000fe800000f0ccd */
[C---:B------:R-:W-:Y:S01]  /*18560*/  LEA R2, P0, R199.reuse, R2, 0x1 ;  /* 0x00000002c7027211 */ /* 0x040fe200078008ff */
[----:B------:R1:W-:Y:S03]  /*18570*/  LDGSTS.E.BYPASS.LTC128B.128 [R219+0x9080], [R160.64], !P1 ;  /* 0x09080000a0db7fae */ /* 0x0003e6000c901d48 */
[----:B------:R-:W-:Y:S02]  /*18580*/  LEA.HI.X R3, R199, R0, R206, 0x1, P0 ;  /* 0x00000000c7037211 */ /* 0x000fe400000f0cce */
[----:B------:R-:W-:Y:S01]  /*18590*/  ISETP.GT.AND P0, PT, R195, R208, PT ;  /* 0x000000d0c300720c */ /* 0x000fe20003f04270 */
[----:B------:R1:W-:Y:S06]  /*185a0*/  LDGSTS.E.BYPASS.LTC128B.128 [R219+0xa080], [R162.64], !P3 ;  /* 0x0a080000a2db7fae */ /* 0x0003ec000d901d48 */
[----:B------:R2:W-:Y:S06]  /*185b0*/  LDGSTS.E.BYPASS.LTC128B.128 [R219+0xb080], [R2.64], !P2 ;  /* 0x0b08000002db7fae */ /* 0x0005ec000d101d48 */
[----:B------:R-:W-:Y:S06]  /*185c0*/  LDSM.16.M88.4 R168, [R176] ;  /* 0x00000000b0a8783b */ /* 0x000fec0000000200 */
[----:B------:R-:W-:Y:S06]  /*185d0*/  LDSM.16.M88.4 R164, [R176+0x800] ;  /* 0x00080000b0a4783b */ /* 0x000fec0000000200 */
[----:B------:R-:W-:Y:S06]  /*185e0*/  LDSM.16.M88.4 R172, [R159+-0x3000] ;  /* 0xffd000009fac783b */ /* 0x000fec0000000200 */
[----:B-1----:R-:W1:Y:S06]  /*185f0*/  LDSM.16.M88.4 R160, [R185] ;  /* 0x00000000b9a0783b */ /* 0x002e6c0000000200 */
[----:B------:R-:W0:Y:S01]  /*18600*/  LDGDEPBAR ;  /* 0x00000000000079af */ /* 0x000e220000000000 */
[C---:B-1----:R-:W-:Y:S08]  /*18610*/  HMMA.16816.F32 R4, R160.reuse, R168, R4 ;  /* 0x000000a8a004723c */ /* 0x042ff00000001804 */
[C---:B------:R-:W-:Y:S01]  /*18620*/  HMMA.16816.F32 R8, R160.reuse, R170, R8 ;  /* 0x000000aaa008723c */ /* 0x040fe20000001808 */
[----:B------:R-:W1:Y:S07]  /*18630*/  LDSM.16.M88.4 R168, [R184] ;  /* 0x00000000b8a8783b */ /* 0x000e6e0000000200 */
[C---:B------:R-:W-:Y:S08]  /*18640*/  HMMA.16816.F32 R12, R160.reuse, R164, R12 ;  /* 0x000000a4a00c723c */ /* 0x040ff0000000180c */
[----:B------:R-:W-:Y:S01]  /*18650*/  HMMA.16816.F32 R16, R160, R166, R16 ;  /* 0x000000a6a010723c */ /* 0x000fe20000001810 */
[----:B------:R-:W3:Y:S06]  /*18660*/  LDSM.16.M88.4 R160, [R159+-0x2800] ;  /* 0xffd800009fa0783b */ /* 0x000eec0000000200 */
[----:B------:R-:W-:Y:S01]  /*18670*/  LDSM.16.M88.4 R164, [R182+0x4000] ;  /* 0x00400000b6a4783b */ /* 0x000fe20000000200 */
[C---:B-1----:R-:W-:Y:S08]  /*18680*/  HMMA.16816.F32 R4, R168.reuse, R172, R4 ;  /* 0x000000aca804723c */ /* 0x042ff00000001804 */
[C---:B------:R-:W-:Y:S01]  /*18690*/  HMMA.16816.F32 R8, R168.reuse, R174, R8 ;  /* 0x000000aea808723c */ /* 0x040fe20000001808 */
[----:B------:R-:W1:Y:S07]  /*186a0*/  LDSM.16.M88.4 R172, [R177+0x1000] ;  /* 0x00100000b1ac783b */ /* 0x000e6e0000000200 */
[C---:B---3--:R-:W-:Y:S08]  /*186b0*/  HMMA.16816.F32 R12, R168.reuse, R160, R12 ;  /* 0x000000a0a80c723c */ /* 0x048ff0000000180c */
[----:B------:R-:W-:Y:S01]  /*186c0*/  HMMA.16816.F32 R16, R168, R162, R16 ;  /* 0x000000a2a810723c */ /* 0x000fe20000001810 */
[----:B------:R-:W3:Y:S06]  /*186d0*/  LDSM.16.M88.4 R160, [R177+0x1800] ;  /* 0x00180000b1a0783b */ /* 0x000eec0000000200 */
[----:B------:R-:W-:Y:S01]  /*186e0*/  LDSM.16.M88.4 R168, [R183+0x4000] ;  /* 0x00400000b7a8783b */ /* 0x000fe20000000200 */
[C---:B-1----:R-:W-:Y:S08]  /*186f0*/  HMMA.16816.F32 R4, R164.reuse, R172, R4 ;  /* 0x000000aca404723c */ /* 0x042ff00000001804 */
[C---:B------:R-:W-:Y:S01]  /*18700*/  HMMA.16816.F32 R8, R164.reuse, R174, R8 ;  /* 0x000000aea408723c */ /* 0x040fe20000001808 */
[----:B------:R-:W1:Y:S07]  /*18710*/  LDSM.16.M88.4 R172, [R189] ;  /* 0x00000000bdac783b */ /* 0x000e6e0000000200 */
[C---:B---3--:R-:W-:Y:S08]  /*18720*/  HMMA.16816.F32 R12, R164.reuse, R160, R12 ;  /* 0x000000a0a40c723c */ /* 0x048ff0000000180c */
[----:B------:R-:W-:Y:S01]  /*18730*/  HMMA.16816.F32 R16, R164, R162, R16 ;  /* 0x000000a2a410723c */ /* 0x000fe20000001810 */
[----:B------:R-:W3:Y:S06]  /*18740*/  LDSM.16.M88.4 R160, [R188] ;  /* 0x00000000bca0783b */ /* 0x000eec0000000200 */
        /* <DEDUP_REMOVED lines=10> */
[----:B------:R-:W1:Y:S07]  /*187f0*/  LDSM.16.M88.4 R172, [R159+-0x2000] ;  /* 0xffe000009fac783b */ /* 0x000e6e0000000200 */
[C---:B---3--:R-:W-:Y:S08]  /*18800*/  HMMA.16816.F32 R12, R164.reuse, R160, R12 ;  /* 0x000000a0a40c723c */ /* 0x048ff0000000180c */
        /* <DEDUP_REMOVED lines=57> */
[----:B------:R-:W3:Y:S01]  /*18ba0*/  LDSM.16.M88.4 R160, [R159+0x800] ;  /* 0x000800009fa0783b */ /* 0x000ee20000000200 */
[----:B------:R-:W-:Y:S05]  /*18bb0*/  DEPBAR.LE SB0, 0x0 ;  /* 0x000080000000791a */ /* 0x000fea0000000000 */
[----:B------:R-:W-:Y:S01]  /*18bc0*/  BAR.SYNC.DEFER_BLOCKING 0x0 ;  /* 0x0000000000007b1d */ /* 0x000fe20000010000 */
[C---:B-1----:R-:W-:Y:S08]  /*18bd0*/  HMMA.16816.F32 R4, R168.reuse, R172, R4 ;  /* 0x000000aca804723c */ /* 0x042ff00000001804 */
[C---:B------:R-:W-:Y:S08]  /*18be0*/  HMMA.16816.F32 R8, R168.reuse, R174, R8 ;  /* 0x000000aea808723c */ /* 0x040ff00000001808 */
[C---:B---3--:R-:W-:Y:S08]  /*18bf0*/  HMMA.16816.F32 R12, R168.reuse, R160, R12 ;  /* 0x000000a0a80c723c */ /* 0x048ff0000000180c */
[----:B------:R-:W-:Y:S01]  /*18c00*/  FMUL.FTZ R0, R4, c[0x0][0x320] ;  /* 0x0000c80004007a20 */ /* 0x000fe20000410000 */
[----:B------:R-:W-:Y:S03]  /*18c10*/  HMMA.16816.F32 R16, R168, R162, R16 ;  /* 0x000000a2a810723c */ /* 0x000fe60000001810 */
        /* <DEDUP_REMOVED lines=32> */
[----:B---34-:R-:W-:Y:S02]  /*18e20*/  IMAD.MOV.U32 R196, RZ, RZ, c[0x0][0x2b8] ;  /* 0x0000ae00ffc47624 */ /* 0x018fe400078e00ff */
[----:B------:R-:W-:Y:S02]  /*18e30*/  IMAD.MOV.U32 R197, RZ, RZ, RZ ;  /* 0x000000ffffc57224 */ /* 0x000fe400078e00ff */
[----:B--2---:R-:W-:Y:S01]  /*18e40*/  IMAD R2, R195, 0x20, R226 ;  /* 0x00000020c3027824 */ /* 0x004fe200078e02e2 */
[----:B------:R-:W-:Y:S04]  /*18e50*/  ISETP.NE.AND P6, PT, R196, 0x1, PT ;  /* 0x00000001c400780c */ /* 0x000fe80003fc5270 */
[----:B------:R-:W-:Y:S05]  /*18e60*/  IADD3 R2, R2, -0x20, R212 ;  /* 0xffffffe002027810 */ /* 0x000fea0007ffe0d4 */
[--C-:B------:R-:W-:Y:S04]  /*18e70*/  IMAD.MOV.U32 R0, RZ, RZ, R2.reuse ;  /* 0x000000ffff007224 */ /* 0x100fe800078e0002 */
        /* <DEDUP_REMOVED lines=24> */
.L_x_1004:
[----:B------:R-:W-:-:S05]  /*19000*/  BRA.DIV ~URZ, `(.L_x_896) ;  /* 0x00008a527f007947 */ /* 0x000fca000b800000 */
[----:B--2---:R2:W4:Y:S02]  /*19010*/  SHFL.IDX PT, R0, R5, RZ, 0x181f ;  /* 0x00181fff05007589 */ /* 0x00452400000e0000 */
.L_x_1005:
[C---:B----4-:R-:W-:Y:S04]  /*19020*/  LEA R2, P0, R132.reuse, R0, 0x1 ;  /* 0x0000000084027211 */ /* 0x050fe800078008ff */
[----:B---3--:R-:W-:Y:S05]  /*19030*/  LEA.HI.X R3, R132, R4, R133, 0x1, P0 ;  /* 0x0000000484037211 */ /* 0x008fea00000f0c85 */
[----:B------:R-:W-:Y:S01]  /*19040*/  @!PT LDS RZ, [RZ] ;  /* 0x00000000fffff984 */ /* 0x000fe20000000800 */
[----:B------:R-:W-:Y:S01]  /*19050*/  @!PT LDS RZ, [RZ] ;  /* 0x00000000fffff984 */ /* 0x000fe20000000800 */
[----:B------:R-:W-:Y:S01]  /*19060*/  @!PT LDS RZ, [RZ] ;  /* 0x00000000fffff984 */ /* 0x000fe20000000800 */
[----:B------:R3:W-:Y:S02]  /*19070*/  LDGSTS.E.BYPASS.LTC128B.128 [R194+0xc080], [R2.64], !P4 ;  /* 0x0c08000002c27fae */ /* 0x0007e4000e101d48 */
[C---:B---3--:R-:W-:Y:S04]  /*19080*/  LEA R2, P0, R201.reuse, R0, 0x1 ;  /* 0x00000000c9027211 */ /* 0x048fe800078008ff */
[----:B------:R-:W-:Y:S02]  /*19090*/  LEA.HI.X R3, R201, R4, R205, 0x1, P0 ;  /* 0x00000004c9037211 */ /* 0x000fe400000f0ccd */
[C---:B------:R-:W-:Y:S03]  /*190a0*/  LEA R6, P0, R200.reuse, R0, 0x1 ;  /* 0x00000000c8067211 */ /* 0x040fe600078008ff */
[----:B------:R3:W-:Y:S01]  /*190b0*/  LDGSTS.E.BYPASS.LTC128B.128 [R194+0xd080], [R2.64], !P1 ;  /* 0x0d08000002c27fae */ /* 0x0007e2000c901d48 */
[----:B------:R-:W-:Y:S05]  /*190c0*/  LEA.HI.X R7, R200, R4, R207, 0x1, P0 ;  /* 0x00000004c8077211 */ /* 0x000fea00000f0ccf */
[----:B------:R4:W-:Y:S01]  /*190d0*/  LDGSTS.E.BYPASS.LTC128B.128 [R194+0xe080], [R6.64], !P3 ;  /* 0x0e08000006c27fae */ /* 0x0009e2000d901d48 */
[C---:B---3--:R-:W-:Y:S04]  /*190e0*/  LEA R2, P0, R199.reuse, R0, 0x1 ;  /* 0x00000000c7027211 */ /* 0x048fe800078008ff */
[----:B------:R-:W-:Y:S05]  /*190f0*/  LEA.HI.X R3, R199, R4, R206, 0x1, P0 ;  /* 0x00000004c7037211 */ /* 0x000fea00000f0cce */
[----:B------:R4:W-:Y:S04]  /*19100*/  LDGSTS.E.BYPASS.LTC128B.128 [R194+0xf080], [R2.64], !P2 ;  /* 0x0f08000002c27fae */ /* 0x0009e8000d101d48 */
.L_x_894:
[----:B---34-:R-:W-:Y:S05]  /*19110*/  BSYNC B0 ;  /* 0x0000000000007941 */ /* 0x018fea0003800000 */
.L_x_893:
[----:B------:R-:W-:Y:S01]  /*19120*/  LOP3.LUT R8, RZ, c[0x0][0x324], RZ, 0x33, !PT ;  /* 0x0000c900ff087a12 */ /* 0x000fe200078e33ff */
[----:B--2---:R-:W-:Y:S01]  /*19130*/  IMAD.MOV.U32 R0, RZ, RZ, c[0x0][0x2c4] ;  /* 0x0000b100ff007624 */ /* 0x004fe200078e00ff */
[----:B------:R-:W0:Y:S01]  /*19140*/  LDGDEPBAR ;  /* 0x00000000000079af */ /* 0x000e220000000000 */
[----:B------:R-:W-:Y:S02]  /*19150*/  IMAD.IADD R4, R231, 0x1, R227 ;  /* 0x00000001e7047824 */ /* 0x000fe400078e02e3 */
[----:B------:R-:W-:Y:S01]  /*19160*/  IMAD.SHL.U32 R5, R195, 0x20, RZ ;  /* 0x00000020c3057824 */ /* 0x000fe200078e00ff */
[----:B------:R-:W-:Y:S11]  /*19170*/  ISETP.NE.AND P0, PT, R0, 0x1, PT ;  /* 0x000000010000780c */ /* 0x000ff60003f05270 */
[----:B------:R-:W-:Y:S02]  /*19180*/  @!UPT UIADD3 URZ, URZ, URZ, URZ ;  /* 0x0000003f3f3ff290 */ /* 0x000fe4000fffe03f */
[----:B------:R-:W-:Y:S05]  /*19190*/  @P0 IMAD.HI.U32 R0, R4, c[0x0][0x2c8], RZ ;  /* 0x0000b20004000a27 */ /* 0x000fea00078e00ff */
[----:B------:R-:W-:Y:S02]  /*191a0*/  @P0 SHF.R.U32.HI R4, RZ, c[0x0][0x2cc], R0 ;  /* 0x0000b300ff040a19 */ /* 0x000fe40000011600 */
[----:B------:R-:W-:Y:S04]  /*191b0*/  IADD3 R0, -R215, 0x1, -R5 ;  /* 0x00000001d7007810 */ /* 0x000fe80007ffe905 */
[----:B------:R-:W-:Y:S04]  /*191c0*/  IADD3 R6, -R210, R0, R209 ;  /* 0x00000000d2067210 */ /* 0x000fe80007ffe1d1 */
[----:B------:R-:W-:Y:S01]  /*191d0*/  IADD3 R7, R6, c[0x0][0x328], RZ ;  /* 0x0000ca0006077a10 */ /* 0x000fe20007ffe0ff */
[----:B------:R-:W-:-:S05]  /*191e0*/  BRA.DIV ~URZ, `(.L_x_897) ;  /* 0x000088d27f007947 */ /* 0x000fca000b800000 */
[----:B------:R2:W3:Y:S02]  /*191f0*/  SHFL.IDX PT, R3, R4, RZ, 0x1c1f ;  /* 0x001c1fff04037589 */ /* 0x0004e400000e0000 */
.L_x_1006:
[-C--:B---3--:R-:W-:Y:S01]  /*19200*/  IADD3 R2, R7, R3.reuse, RZ ;  /* 0x0000000307027210 */ /* 0x088fe20007ffe0ff */
[----:B------:R-:W-:Y:S02]  /*19210*/  IMAD.MOV.U32 R0, RZ, RZ, c[0x0][0x32c] ;  /* 0x0000cb00ff007624 */ /* 0x000fe400078e00ff */
[----:B------:R-:W-:Y:S03]  /*19220*/  IMAD.IADD R6, R8, 0x1, R6 ;  /* 0x0000000108067824 */ /* 0x000fe600078e0206 */
[----:B------:R-:W-:Y:S02]  /*19230*/  ISETP.GE.AND P0, PT, R0, 0x1, PT ;  /* 0x000000010000780c */ /* 0x000fe40003f06270 */
[----:B------:R-:W-:Y:S11]  /*19240*/  IADD3 R0, R6, R3, RZ ;  /* 0x0000000306007210 */ /* 0x000ff60007ffe0ff */
        /* <DEDUP_REMOVED lines=14> */
.L_x_900:
[----:B------:R-:W-:Y:S04]  /*19330*/  MOV R8, c[0x0][0x32c] ;  /* 0x0000cb0000087a02 */ /* 0x000fe80000000f00 */
[----:B------:R-:W-:Y:S11]  /*19340*/  ISETP.NE.AND P0, PT, R8, 0x1, PT ;  /* 0x000000010800780c */ /* 0x000ff60003f05270 */
[----:B------:R-:W-:Y:S02]  /*19350*/  @!UPT UIADD3 URZ, URZ, URZ, URZ ;  /* 0x0000003f3f3ff290 */ /* 0x000fe4000fffe03f */
[----:B------:R-:W-:Y:S05]  /*19360*/  @P0 IMAD.HI.U32 R8, R3, c[0x0][0x330], RZ ;  /* 0x0000cc0003080a27 */ /* 0x000fea00078e00ff */
[----:B------:R-:W-:Y:S02]  /*19370*/  @P0 SHF.R.U32.HI R3, RZ, c[0x0][0x334], R8 ;  /* 0x0000cd00ff030a19 */ /* 0x000fe40000011608 */
.L_x_901:
[----:B------:R-:W-:Y:S05]  /*19380*/  BSYNC B0 ;  /* 0x0000000000007941 */ /* 0x000fea0003800000 */
.L_x_899:
[----:B------:R-:W-:Y:S04]  /*19390*/  IMAD R3, R3, c[0x0][0x32c], -R5 ;  /* 0x0000cb0003037a24 */ /* 0x000fe800078e0a05 */
[----:B------:R-:W-:Y:S05]  /*193a0*/  IMAD.IADD R3, R3, 0x1, -R215 ;  /* 0x0000000103037824 */ /* 0x000fea00078e0ad7 */
[----:B------:R-:W-:Y:S02]  /*193b0*/  IMNMX R0, R0, R3, !PT ;  /* 0x0000000300007217 */ /* 0x000fe40007800200 */
[----:B------:R-:W-:Y:S04]  /*193c0*/  IADD3 R3, R3, c[0x0][0x32c], RZ ;  /* 0x0000cb0003037a10 */ /* 0x000fe80007ffe0ff */
[----:B------:R-:W-:Y:S02]  /*193d0*/  IMNMX R2, R2, R3, PT ;  /* 0x0000000302027217 */ /* 0x000fe40003800200 */
.L_x_898:
[----:B------:R-:W-:Y:S04]  /*193e0*/  ISETP.GT.AND P1, PT, R195, -0x1, PT ;  /* 0xffffffffc300780c */ /* 0x000fe80003f24270 */
[C---:B------:R-:W-:Y:S02]  /*193f0*/  ISETP.GT.AND P2, PT, R0.reuse, RZ, P1 ;  /* 0x000000ff0000720c */ /* 0x040fe40000f44270 */
[----:B------:R-:W-:Y:S02]  /*19400*/  ISETP.GT.AND P0, PT, R0, 0x1, P1 ;  /* 0x000000010000780c */ /* 0x000fe40000f04270 */
[C---:B------:R-:W-:Y:S02]  /*19410*/  ISETP.LT.OR P2, PT, R2.reuse, 0x1, P2 ;  /* 0x000000010200780c */ /* 0x040fe40001741670 */
[----:B------:R-:W-:Y:S02]  /*19420*/  ISETP.LT.OR P0, PT, R2, 0x2, P0 ;  /* 0x000000020200780c */ /* 0x000fe40000701670 */
[----:B------:R-:W-:Y:S02]  /*19430*/  FSEL R14, R167, -INF , !P2 ;  /* 0xff800000a70e7808 */ /* 0x000fe40005000000 */
[----:B------:R-:W-:Y:S02]  /*19440*/  ISETP.GT.AND P2, PT, R0, 0x8, P1 ;  /* 0x000000080000780c */ /* 0x000fe40000f44270 */
[----:B------:R-:W-:Y:S02]  /*19450*/  FSEL R161, R164, -INF , !P0 ;  /* 0xff800000a4a17808 */ /* 0x000fe40004000000 */
        /* <DEDUP_REMOVED lines=10> */
[C---:B------:R-:W-:Y:S02]  /*19500*/  ISETP.GT.AND P2, PT, R0.reuse, 0x18, P1 ;  /* 0x000000180000780c */ /* 0x040fe40000f44270 */
[----:B------:R-:W-:Y:S02]  /*19510*/  FSEL R17, R11, -INF , !P0 ;  /* 0xff8000000b117808 */ /* 0x000fe40004000000 */
[----:B------:R-:W-:Y:S02]  /*19520*/  ISETP.GT.AND P0, PT, R0, 0x19, P1 ;  /* 0x000000190000780c */ /* 0x000fe40000f04270 */
[C---:B------:R-:W-:Y:S02]  /*19530*/  ISETP.LT.OR P2, PT, R2.reuse, 0x19, P2 ;  /* 0x000000190200780c */ /* 0x040fe40001741670 */
[----:B------:R-:W-:Y:S02]  /*19540*/  ISETP.LT.OR P0, PT, R2, 0x1a, P0 ;  /* 0x0000001a0200780c */ /* 0x000fe40000701670 */
[----:B------:R-:W-:Y:S02]  /*19550*/  FSEL R16, R10, -INF , !P2 ;  /* 0xff8000000a107808 */ /* 0x000fe40005000000 */
[----:B------:R-:W-:Y:S01]  /*19560*/  FSEL R15, R9, -INF , !P0 ;  /* 0xff800000090f7808 */ /* 0x000fe20004000000 */
[----:B------:R-:W-:-:S06]  /*19570*/  BRA.DIV ~URZ, `(.L_x_902) ;  /* 0x000085b27f007947 */ /* 0x000fcc000b800000 */
[----:B------:R3:W4:Y:S02]  /*19580*/  SHFL.IDX PT, R3, R4, 0x1, 0x1c1f ;  /* 0x003c1f0004037f89 */ /* 0x00072400000e0000 */
.L_x_1007:
[----:B----4-:R-:W-:Y:S01]  /*19590*/  IADD3 R2, R7, R3, RZ ;  /* 0x0000000307027210 */ /* 0x010fe20007ffe0ff */
        /* <DEDUP_REMOVED lines=11> */
[----:B--23--:R-:W-:Y:S05]  /*19650*/  IMAD.MOV.U32 R4, RZ, RZ, c[0x0][0x32c] ;  /* 0x0000cb00ff047624 */ /* 0x00cfea00078e00ff */
[----:B------:R-:W-:Y:S11]  /*19660*/  ISETP.NE.AND P0, PT, R4, 0x1, PT ;  /* 0x000000010400780c */ /* 0x000ff60003f05270 */
[----:B------:R-:W-:Y:S02]  /*19670*/  @!UPT UIADD3 URZ, URZ, URZ, URZ ;  /* 0x0000003f3f3ff290 */ /* 0x000fe4000fffe03f */
[----:B------:R-:W-:Y:S05]  /*19680*/  @P0 IMAD.HI.U32 R4, R3, c[0x0][0x330], RZ ;  /* 0x0000cc0003040a27 */ /* 0x000fea00078e00ff */
[----:B------:R-:W-:Y:S04]  /*19690*/  @P0 SHF.R.U32.HI R3, RZ, c[0x0][0x334], R4 ;  /* 0x0000cd00ff030a19 */ /* 0x000fe80000011604 */
[----:B------:R-:W-:Y:S01]  /*196a0*/  LOP3.LUT R3, RZ, R3, RZ, 0x33, !PT ;  /* 0x00000003ff037212 */ /* 0x000fe200078e33ff */
[----:B------:R-:W-:-:S05]  /*196b0*/  BRA `(.L_x_906) ;  /* 0x0000005000007947 */ /* 0x000fca0003800000 */
.L_x_905:
[----:B--23--:R-:W-:Y:S04]  /*196c0*/  MOV R4, c[0x0][0x32c] ;  /* 0x0000cb0000047a02 */ /* 0x00cfe80000000f00 */
[----:B------:R-:W-:Y:S11]  /*196d0*/  ISETP.NE.AND P0, PT, R4, 0x1, PT ;  /* 0x000000010400780c */ /* 0x000ff60003f05270 */
[----:B------:R-:W-:Y:S02]  /*196e0*/  @!UPT UIADD3 URZ, URZ, URZ, URZ ;  /* 0x0000003f3f3ff290 */ /* 0x000fe4000fffe03f */
[----:B------:R-:W-:Y:S05]  /*196f0*/  @P0 IMAD.HI.U32 R4, R3, c[0x0][0x330], RZ ;  /* 0x0000cc0003040a27 */ /* 0x000fea00078e00ff */
[----:B------:R-:W-:Y:S02]  /*19700*/  @P0 SHF.R.U32.HI R3, RZ, c[0x0][0x334], R4 ;  /* 0x0000cd00ff030a19 */ /* 0x000fe40000011604 */
.L_x_906:
[----:B------:R-:W-:Y:S05]  /*19710*/  BSYNC B0 ;  /* 0x0000000000007941 */ /* 0x000fea0003800000 */
.L_x_904:
[----:B------:R-:W-:Y:S04]  /*19720*/  IMAD R5, R3, c[0x0][0x32c], -R5 ;  /* 0x0000cb0003057a24 */ /* 0x000fe800078e0a05 */
[----:B------:R-:W-:Y:S05]  /*19730*/  IMAD.IADD R3, R5, 0x1, -R215 ;  /* 0x0000000105037824 */ /* 0x000fea00078e0ad7 */
[----:B------:R-:W-:Y:S02]  /*19740*/  IMNMX R0, R0, R3, !PT ;  /* 0x0000000300007217 */ /* 0x000fe40007800200 */
[----:B------:R-:W-:Y:S04]  /*19750*/  IADD3 R3, R3, c[0x0][0x32c], RZ ;  /* 0x0000cb0003037a10 */ /* 0x000fe80007ffe0ff */
[----:B------:R-:W-:Y:S02]  /*19760*/  IMNMX R2, R2, R3, PT ;  /* 0x0000000302027217 */ /* 0x000fe40003800200 */
.L_x_903:
[C---:B------:R-:W-:Y:S02]  /*19770*/  ISETP.GT.AND P0, PT, R0.reuse, RZ, P1 ;  /* 0x000000ff0000720c */ /* 0x040fe40000f04270 */
[----:B------:R-:W-:Y:S02]  /*19780*/  ISETP.GT.AND P2, PT, R0, 0x1, P1 ;  /* 0x000000010000780c */ /* 0x000fe40000f44270 */
[C---:B------:R-:W-:Y:S02]  /*19790*/  ISETP.LT.OR P0, PT, R2.reuse, 0x1, P0 ;  /* 0x000000010200780c */ /* 0x040fe40000701670 */
[----:B------:R-:W-:Y:S02]  /*197a0*/  ISETP.LT.OR P2, PT, R2, 0x2, P2 ;  /* 0x000000020200780c */ /* 0x000fe40001741670 */
[----:B------:R-:W-:Y:S02]  /*197b0*/  FSEL R6, R175, -INF , !P0 ;  /* 0xff800000af067808 */ /* 0x000fe40004000000 */
[----:B------:R-:W-:Y:S02]  /*197c0*/  ISETP.GT.AND P0, PT, R0, 0x8, P1 ;  /* 0x000000080000780c */ /* 0x000fe40000f04270 */
[----:B------:R-:W-:Y:S02]  /*197d0*/  FSEL R13, R174, -INF , !P2 ;  /* 0xff800000ae0d7808 */ /* 0x000fe40005000000 */
[----:B------:R-:W-:Y:S02]  /*197e0*/  ISETP.LT.OR P0, PT, R2, 0x9, P0 ;  /* 0x000000090200780c */ /* 0x000fe40000701670 */
[C---:B------:R-:W-:Y:S02]  /*197f0*/  ISETP.GT.AND P2, PT, R0.reuse, 0x9, P1 ;  /* 0x000000090000780c */ /* 0x040fe40000f44270 */
[----:B------:R-:W-:Y:S02]  /*19800*/  FSEL R12, R173, -INF , !P0 ;  /* 0xff800000ad0c7808 */ /* 0x000fe40004000000 */
[----:B------:R-:W-:Y:S02]  /*19810*/  ISETP.GT.AND P0, PT, R0, 0x10, P1 ;  /* 0x000000100000780c */ /* 0x000fe40000f04270 */
[C---:B------:R-:W-:Y:S02]  /*19820*/  ISETP.LT.OR P2, PT, R2.reuse, 0xa, P2 ;  /* 0x0000000a0200780c */ /* 0x040fe40001741670 */
[----:B------:R-:W-:Y:S02]  /*19830*/  ISETP.LT.OR P0, PT, R2, 0x11, P0 ;  /* 0x000000110200780c */ /* 0x000fe40000701670 */
[----:B------:R-:W-:Y:S02]  /*19840*/  FSEL R11, R172, -INF , !P2 ;  /* 0xff800000ac0b7808 */ /* 0x000fe40005000000 */
[----:B------:R-:W-:Y:S02]  /*19850*/  ISETP.GT.AND P3, PT, R0, 0x11, P1 ;  /* 0x000000110000780c */ /* 0x000fe40000f64270 */
[----:B------:R-:W-:Y:S02]  /*19860*/  FSEL R10, R162, -INF , !P0 ;  /* 0xff800000a20a7808 */ /* 0x000fe40004000000 */
[C---:B------:R-:W-:Y:S02]  /*19870*/  ISETP.GT.AND P2, PT, R0.reuse, 0x18, P1 ;  /* 0x000000180000780c */ /* 0x040fe40000f44270 */
[----:B------:R-:W-:Y:S02]  /*19880*/  ISETP.GT.AND P0, PT, R0, 0x19, P1 ;  /* 0x000000190000780c */ /* 0x000fe40000f04270 */
[----:B------:R-:W-:Y:S02]  /*19890*/  FMNMX.FTZ R0, R14, R135, !PT ;  /* 0x000000870e007209 */ /* 0x000fe40007810000 */
[----:B------:R-:W-:Y:S02]  /*198a0*/  FMNMX.FTZ R3, R6, R136, !PT ;  /* 0x0000008806037209 */ /* 0x000fe40007810000 */
[----:B------:R-:W-:Y:S02]  /*198b0*/  FMNMX.FTZ R0, R161, R0, !PT ;  /* 0x00000000a1007209 */ /* 0x000fe40007810000 */
[----:B------:R-:W-:Y:S02]  /*198c0*/  FMNMX.FTZ R3, R13, R3, !PT ;  /* 0x000000030d037209 */ /* 0x000fe40007810000 */
[C---:B------:R-:W-:Y:S02]  /*198d0*/  ISETP.LT.OR P3, PT, R2.reuse, 0x12, P3 ;  /* 0x000000120200780c */ /* 0x040fe40001f61670 */
[C---:B------:R-:W-:Y:S02]  /*198e0*/  ISETP.LT.OR P1, PT, R2.reuse, 0x19, P2 ;  /* 0x000000190200780c */ /* 0x040fe40001721670 */
[----:B------:R-:W-:Y:S02]  /*198f0*/  ISETP.LT.OR P0, PT, R2, 0x1a, P0 ;  /* 0x0000001a0200780c */ /* 0x000fe40000701670 */
[----:B------:R-:W-:Y:S02]  /*19900*/  FMNMX.FTZ R2, R160, R0, !PT ;  /* 0x00000000a0027209 */ /* 0x000fe40007810000 */
[----:B------:R-:W-:Y:S02]  /*19910*/  FMNMX.FTZ R0, R12, R3, !PT ;  /* 0x000000030c007209 */ /* 0x000fe40007810000 */
[----:B------:R-:W-:Y:S02]  /*19920*/  FMNMX.FTZ R2, R19, R2, !PT ;  /* 0x0000000213027209 */ /* 0x000fe40007810000 */
[----:B------:R-:W-:Y:S02]  /*19930*/  FMNMX.FTZ R0, R11, R0, !PT ;  /* 0x000000000b007209 */ /* 0x000fe40007810000 */
[----:B------:R-:W-:Y:S02]  /*19940*/  FSEL R9, R165, -INF , !P3 ;  /* 0xff800000a5097808 */ /* 0x000fe40005800000 */
[----:B------:R-:W-:Y:S02]  /*19950*/  FMNMX.FTZ R2, R18, R2, !PT ;  /* 0x0000000212027209 */ /* 0x000fe40007810000 */
[----:B------:R-:W-:Y:S02]  /*19960*/  FMNMX.FTZ R0, R10, R0, !PT ;  /* 0x000000000a007209 */ /* 0x000fe40007810000 */
[----:B------:R-:W-:Y:S02]  /*19970*/  FSEL R8, R163, -INF , !P1 ;  /* 0xff800000a3087808 */ /* 0x000fe40004800000 */
[----:B------:R-:W-:Y:S02]  /*19980*/  FMNMX.FTZ R2, R17, R2, !PT ;  /* 0x0000000211027209 */ /* 0x000fe40007810000 */
[----:B------:R-:W-:Y:S02]  /*19990*/  FMNMX.FTZ R0, R9, R0, !PT ;  /* 0x0000000009007209 */ /* 0x000fe40007810000 */
[----:B-1----:R-:W-:Y:S02]  /*199a0*/  FSEL R7, R166, -INF , !P0 ;  /* 0xff800000a6077808 */ /* 0x002fe40004000000 */
[----:B------:R-:W-:Y:S02]  /*199b0*/  FMNMX.FTZ R2, R16, R2, !PT ;  /* 0x0000000210027209 */ /* 0x000fe40007810000 */
[----:B------:R-:W-:Y:S02]  /*199c0*/  FMNMX.FTZ R0, R8, R0, !PT ;  /* 0x0000000008007209 */ /* 0x000fe40007810000 */
[----:B--23--:R-:W-:Y:S02]  /*199d0*/  FMNMX.FTZ R4, R15, R2, !PT ;  /* 0x000000020f047209 */ /* 0x00cfe40007810000 */
[----:B------:R-:W-:Y:S01]  /*199e0*/  FMNMX.FTZ R5, R7, R0, !PT ;  /* 0x0000000007057209 */ /* 0x000fe20007810000 */
[----:B------:R-:W-:-:S05]  /*199f0*/  BRA.DIV ~URZ, `(.L_x_907) ;  /* 0x000081a27f007947 */ /* 0x000fca000b800000 */
[----:B------:R1:W2:Y:S02]  /*19a00*/  SHFL.BFLY PT, R0, R4, 0x2, 0x1f ;  /* 0x0c401f0004007f89 */ /* 0x0002a400000e0000 */
.L_x_1008:
[----:B-12---:R-:W-:Y:S01]  /*19a10*/  FMNMX.FTZ R4, R4, R0, !PT ;  /* 0x0000000004047209 */ /* 0x006fe20007810000 */
[----:B------:R-:W-:-:S05]  /*19a20*/  BRA.DIV ~URZ, `(.L_x_908) ;  /* 0x000081b27f007947 */ /* 0x000fca000b800000 */
[----:B------:R-:W1:Y:S02]  /*19a30*/  SHFL.BFLY PT, R0, R4, 0x1, 0x1f ;  /* 0x0c201f0004007f89 */ /* 0x000e6400000e0000 */
[----:B-1----:R-:W-:Y:S02]  /*19a40*/  FMNMX.FTZ R134, R4, R0, !PT ;  /* 0x0000000004867209 */ /* 0x002fe40007810000 */
[----:B------:R-:W1:Y:S02]  /*19a50*/  SHFL.BFLY PT, R0, R5, 0x2, 0x1f ;  /* 0x0c401f0005007f89 */ /* 0x000e6400000e0000 */
[----:B-1----:R-:W-:Y:S05]  /*19a60*/  FMNMX.FTZ R4, R5, R0, !PT ;  /* 0x0000000005047209 */ /* 0x002fea0007810000 */
[----:B------:R1:W2:Y:S02]  /*19a70*/  SHFL.BFLY PT, R0, R4, 0x1, 0x1f ;  /* 0x0c201f0004007f89 */ /* 0x0002a400000e0000 */
.L_x_1009:
[C---:B------:R-:W-:Y:S01]  /*19a80*/  FSETP.NEU.FTZ.AND P0, PT, R134.reuse, -INF , PT ;  /* 0xff8000008600780b */ /* 0x040fe20003f1d000 */
[----:B------:R-:W-:Y:S01]  /*19a90*/  FMUL.FTZ R2, R134, c[0x0][0x2d0] ;  /* 0x0000b40086027a20 */ /* 0x000fe20000410000 */
[----:B--2---:R-:W-:Y:S01]  /*19aa0*/  FMNMX.FTZ R3, R0, R4, !PT ;  /* 0x0000000400037209 */ /* 0x004fe20007810000 */
[----:B------:R-:W-:Y:S01]  /*19ab0*/  WARPSYNC 0xffffffff ;  /* 0xffffffff00007948 */ /* 0x000fe20003800000 */
[----:B------:R-:W-:Y:S02]  /*19ac0*/  FSEL R0, R134, RZ, P0 ;  /* 0x000000ff86007208 */ /* 0x000fe40000000000 */
[----:B------:R-:W-:Y:S02]  /*19ad0*/  FSEL R2, R2, RZ, P0 ;  /* 0x000000ff02027208 */ /* 0x000fe40000000000 */
[----:B------:R-:W-:Y:S01]  /*19ae0*/  FSETP.NEU.FTZ.AND P0, PT, R3, -INF , PT ;  /* 0xff8000000300780b */ /* 0x000fe20003f1d000 */
[----:B------:R-:W-:Y:S02]  /*19af0*/  FADD.FTZ R0, -R0, R135 ;  /* 0x0000008700007221 */ /* 0x000fe40000010100 */
        /* <DEDUP_REMOVED lines=20> */
[----:B---3--:R-:W-:Y:S01]  /*19c40*/  F2FP.PACK_AB R160, R4, R15 ;  /* 0x0000000f04a0723e */ /* 0x008fe200000000ff */
[C---:B------:R-:W-:Y:S01]  /*19c50*/  FMUL.FTZ R29, R0.reuse, R29 ;  /* 0x0000001d001d7220 */ /* 0x040fe20000410000 */
[----:B------:R-:W1:Y:S01]  /*19c60*/  MUFU.EX2 R15, R19 ;  /* 0x00000013000f7308 */ /* 0x000e620000000800 */
[C---:B------:R-:W-:Y:S02]  /*19c70*/  FMUL.FTZ R32, R0.reuse, R32 ;  /* 0x0000002000207220 */ /* 0x040fe40000410000 */
[C---:B------:R-:W-:Y:S02]  /*19c80*/  FMUL.FTZ R33, R0.reuse, R33 ;  /* 0x0000002100217220 */ /* 0x040fe40000410000 */
[C---:B------:R-:W-:Y:S02]  /*19c90*/  FMUL.FTZ R36, R0.reuse, R36 ;  /* 0x0000002400247220 */ /* 0x040fe40000410000 */
[----:B------:R-:W-:Y:S02]  /*19ca0*/  FMUL.FTZ R37, R0, R37 ;  /* 0x0000002500257220 */ /* 0x000fe40000410000 */
[----:B----4-:R-:W-:Y:S01]  /*19cb0*/  FADD.FTZ R5, R4, R2 ;  /* 0x0000000204057221 */ /* 0x010fe20000010000 */
[C---:B------:R-:W-:Y:S01]  /*19cc0*/  FSEL R2, R3.reuse, RZ, P0 ;  /* 0x000000ff03027208 */ /* 0x040fe20000000000 */
[----:B------:R-:W-:Y:S02]  /*19cd0*/  FMUL.FTZ R4, R3, c[0x0][0x2d0] ;  /* 0x0000b40003047a20 */ /* 0x000fe40000410000 */
[----:B------:R-:W-:Y:S02]  /*19ce0*/  FMUL.FTZ R40, R0, R40 ;  /* 0x0000002800287220 */ /* 0x000fe40000410000 */
[----:B------:R-:W-:Y:S01]  /*19cf0*/  FADD.FTZ R2, -R2, R136 ;  /* 0x0000008802027221 */ /* 0x000fe20000010100 */
[----:B------:R-:W-:Y:S01]  /*19d00*/  FSEL R4, R4, RZ, P0 ;  /* 0x000000ff04047208 */ /* 0x000fe20000000000 */
[----:B------:R-:W-:Y:S01]  /*19d10*/  FMUL.FTZ R41, R0, R41 ;  /* 0x0000002900297220 */ /* 0x000fe20000410000 */
[----:B------:R-:W-:Y:S01]  /*19d20*/  ISETP.GT.AND P0, PT, R195, R208, PT ;  /* 0x000000d0c300720c */ /* 0x000fe20003f04270 */
[----:B------:R-:W-:Y:S02]  /*19d30*/  FMUL.FTZ R2, R2, c[0x0][0x2d0] ;  /* 0x0000b40002027a20 */ /* 0x000fe40000410000 */
[--C-:B------:R-:W-:Y:S02]  /*19d40*/  FFMA.FTZ R136, R11, c[0x0][0x2d0], -R4.reuse ;  /* 0x0000b4000b887a23 */ /* 0x100fe40000010804 */
[--C-:B------:R-:W-:Y:S01]  /*19d50*/  FFMA.FTZ R166, R10, c[0x0][0x2d0], -R4.reuse ;  /* 0x0000b4000aa67a23 */ /* 0x100fe20000010804 */
[----:B-1----:R-:W-:Y:S01]  /*19d60*/  F2FP.PACK_AB R162, R15, R16 ;  /* 0x000000100fa2723e */ /* 0x002fe200000000ff */
[----:B------:R-:W1:Y:S01]  /*19d70*/  MUFU.EX2 R2, R2 ;  /* 0x0000000200027308 */ /* 0x000e620000000800 */
[--C-:B------:R-:W-:Y:S02]  /*19d80*/  FFMA.FTZ R165, R9, c[0x0][0x2d0], -R4.reuse ;  /* 0x0000b40009a57a23 */ /* 0x100fe40000010804 */
[--C-:B------:R-:W-:Y:S02]  /*19d90*/  FFMA.FTZ R167, R8, c[0x0][0x2d0], -R4.reuse ;  /* 0x0000b40008a77a23 */ /* 0x100fe40000010804 */
[--C-:B------:R-:W-:Y:S02]  /*19da0*/  FFMA.FTZ R6, R6, c[0x0][0x2d0], -R4.reuse ;  /* 0x0000b40006067a23 */ /* 0x100fe40000010804 */
[--C-:B------:R-:W-:Y:S02]  /*19db0*/  FFMA.FTZ R14, R13, c[0x0][0x2d0], -R4.reuse ;  /* 0x0000b4000d0e7a23 */ /* 0x100fe40000010804 */
        /* <DEDUP_REMOVED lines=10> */
[C---:B-1----:R-:W-:Y:S02]  /*19e60*/  FMUL.FTZ R18, R2.reuse, R142 ;  /* 0x0000008e02127220 */ /* 0x042fe40000410000 */
[C---:B------:R-:W-:Y:S02]  /*19e70*/  FMUL.FTZ R19, R2.reuse, R143 ;  /* 0x0000008f02137220 */ /* 0x040fe40000410000 */
[----:B------:R-:W1:Y:S01]  /*19e80*/  LDSM.16.MT88.4 R140, [R178] ;  /* 0x00000000b28c783b */ /* 0x000e620000004200 */
[----:B------:R-:W4:Y:S01]  /*19e90*/  MUFU.EX2 R152, R14 ;  /* 0x0000000e00987308 */ /* 0x000f220000000800 */
[----:B------:R-:W-:Y:S02]  /*19ea0*/  FMUL.FTZ R7, R2, R155 ;  /* 0x0000009b02077220 */ /* 0x000fe40000410000 */
[----:B------:R-:W-:Y:S02]  /*19eb0*/  FMUL.FTZ R8, R0, R148 ;  /* 0x0000009400087220 */ /* 0x000fe40000410000 */
[C---:B--2---:R-:W-:Y:S02]  /*19ec0*/  FMUL.FTZ R6, R2.reuse, R154 ;  /* 0x0000009a02067220 */ /* 0x044fe40000410000 */
        /* <DEDUP_REMOVED lines=16> */
[----:B------:R-:W2:Y:S01]  /*19fd0*/  MUFU.EX2 R146, R135 ;  /* 0x0000008700927308 */ /* 0x000ea20000000800 */
[C---:B------:R-:W-:Y:S02]  /*19fe0*/  FMUL.FTZ R31, R2.reuse, R31 ;  /* 0x0000001f021f7220 */ /* 0x040fe40000410000 */
[C---:B------:R-:W-:Y:S02]  /*19ff0*/  FMUL.FTZ R34, R2.reuse, R34 ;  /* 0x0000002202227220 */ /* 0x040fe40000410000 */
[C---:B------:R-:W-:Y:S02]  /*1a000*/  FMUL.FTZ R35, R2.reuse, R35 ;  /* 0x0000002302237220 */ /* 0x040fe40000410000 */
[C---:B------:R-:W-:Y:S02]  /*1a010*/  FMUL.FTZ R38, R2.reuse, R38 ;  /* 0x0000002602267220 */ /* 0x040fe40000410000 */
[C---:B------:R-:W-:Y:S01]  /*1a020*/  FMUL.FTZ R39, R2.reuse, R39 ;  /* 0x0000002702277220 */ /* 0x040fe20000410000 */
[----:B------:R-:W-:Y:S01]  /*1a030*/  MUFU.EX2 R135, R172 ;  /* 0x000000ac00877308 */ /* 0x000fe20000000800 */
[C---:B------:R-:W-:Y:S02]  /*1a040*/  FMUL.FTZ R42, R2.reuse, R42 ;  /* 0x0000002a022a7220 */ /* 0x040fe40000410000 */
[----:B------:R-:W-:Y:S02]  /*1a050*/  FMUL.FTZ R43, R2, R43 ;  /* 0x0000002b022b7220 */ /* 0x000fe40000410000 */
[C---:B------:R-:W-:Y:S02]  /*1a060*/  FMUL.FTZ R44, R0.reuse, R44 ;  /* 0x0000002c002c7220 */ /* 0x040fe40000410000 */
[----:B------:R-:W-:Y:S02]  /*1a070*/  FMUL.FTZ R45, R0, R45 ;  /* 0x0000002d002d7220 */ /* 0x000fe40000410000 */
[C---:B------:R-:W-:Y:S01]  /*1a080*/  FMUL.FTZ R46, R2.reuse, R46 ;  /* 0x0000002e022e7220 */ /* 0x040fe20000410000 */
[----:B------:R3:W-:Y:S01]  /*1a090*/  MUFU.EX2 R170, R166 ;  /* 0x000000a600aa7308 */ /* 0x0007e20000000800 */
[----:B------:R-:W-:Y:S02]  /*1a0a0*/  FMUL.FTZ R47, R2, R47 ;  /* 0x0000002f022f7220 */ /* 0x000fe40000410000 */
[C---:B------:R-:W-:Y:S01]  /*1a0b0*/  FMUL.FTZ R48, R0.reuse, R48 ;  /* 0x0000003000307220 */ /* 0x040fe20000410000 */
[----:B--2---:R-:W-:Y:S01]  /*1a0c0*/  F2FP.PACK_AB R163, R173, R146 ;  /* 0x00000092ada3723e */ /* 0x004fe200000000ff */
[----:B------:R-:W-:Y:S02]  /*1a0d0*/  FMUL.FTZ R49, R0, R49 ;  /* 0x0000003100317220 */ /* 0x000fe40000410000 */
[C---:B------:R-:W-:Y:S02]  /*1a0e0*/  FMUL.FTZ R50, R2.reuse, R50 ;  /* 0x0000003202327220 */ /* 0x040fe40000410000 */
[----:B------:R-:W-:Y:S01]  /*1a0f0*/  FMUL.FTZ R51, R2, R51 ;  /* 0x0000003302337220 */ /* 0x000fe20000410000 */
[----:B------:R-:W2:Y:S01]  /*1a100*/  MUFU.EX2 R169, R165 ;  /* 0x000000a500a97308 */ /* 0x000ea20000000800 */
[C---:B-1----:R-:W-:Y:S05]  /*1a110*/  HMMA.16816.F32 R4, R160.reuse, R140, R4 ;  /* 0x0000008ca004723c */ /* 0x042fea0000001804 */
[C---:B------:R-:W-:Y:S02]  /*1a120*/  FMUL.FTZ R52, R0.reuse, R52 ;  /* 0x0000003400347220 */ /* 0x040fe40000410000 */
[----:B------:R-:W-:Y:S01]  /*1a130*/  FMUL.FTZ R53, R0, R53 ;  /* 0x0000003500357220 */ /* 0x000fe20000410000 */
[C---:B------:R-:W-:Y:S01]  /*1a140*/  HMMA.16816.F32 R8, R160.reuse, R142, R8 ;  /* 0x0000008ea008723c */ /* 0x040fe20000001808 */
[----:B------:R-:W1:Y:S03]  /*1a150*/  LDSM.16.MT88.4 R140, [R179] ;  /* 0x00000000b38c783b */ /* 0x000e660000004200 */
[----:B------:R-:W-:Y:S01]  /*1a160*/  FMUL.FTZ R54, R2, R54 ;  /* 0x0000003602367220 */ /* 0x000fe20000410000 */
[----:B---3--:R-:W-:Y:S01]  /*1a170*/  F2FP.PACK_AB R166, R136, R144 ;  /* 0x0000009088a6723e */ /* 0x008fe200000000ff */
[----:B------:R-:W-:Y:S02]  /*1a180*/  FMUL.FTZ R55, R2, R55 ;  /* 0x0000003702377220 */ /* 0x000fe40000410000 */
[C---:B------:R-:W-:Y:S04]  /*1a190*/  FMUL.FTZ R56, R0.reuse, R56 ;  /* 0x0000003800387220 */ /* 0x040fe80000410000 */
[----:B------:R-:W-:Y:S02]  /*1a1a0*/  FMUL.FTZ R57, R0, R57 ;  /* 0x0000003900397220 */ /* 0x000fe40000410000 */
[C---:B------:R-:W-:Y:S01]  /*1a1b0*/  FMUL.FTZ R58, R2.reuse, R58 ;  /* 0x0000003a023a7220 */ /* 0x040fe20000410000 */
[----:B--2---:R-:W-:Y:S01]  /*1a1c0*/  F2FP.PACK_AB R165, R169, R170 ;  /* 0x000000aaa9a5723e */ /* 0x004fe200000000ff */
        /* <DEDUP_REMOVED lines=132> */
[----:B-1----:R-:W-:Y:S01]  /*1aa10*/  F2FP.PACK_AB R167, R135, R160 ;  /* 0x000000a087a7723e */ /* 0x002fe200000000ff */
[----:B------:R-:W-:Y:S01]  /*1aa20*/  FADD.FTZ R2, R160, R0 ;  /* 0x00000000a0027221 */ /* 0x000fe20000010000 */
[----:B------:R-:W-:Y:S03]  /*1aa30*/  IADD3 R0, R195, -0x1, RZ ;  /* 0xffffffffc3007810 */ /* 0x000fe60007ffe0ff */
[----:B------:R-:W-:Y:S03]  /*1aa40*/  FADD.FTZ R203, R135, R2 ;  /* 0x0000000287cb7221 */ /* 0x000fe60000010000 */
[----:B------:R-:W-:Y:S01]  /*1aa50*/  MOV R195, R0 ;  /* 0x0000000000c37202 */ /* 0x000fe20000000f00 */
[C---:B------:R-:W-:Y:S01]  /*1aa60*/  HMMA.16816.F32 R152, R164.reuse, R148, R4 ;  /* 0x00000094a498723c */ /* 0x040fe20000001804 */
[----:B------:R-:W1:Y:S04]  /*1aa70*/  LDSM.16.MT88.4 R4, [R181+0x800] ;  /* 0x00080000b504783b */ /* 0x000e680000004200 */
[----:B------:R-:W-:Y:S03]  /*1aa80*/  MOV R135, R134 ;  /* 0x0000008600877202 */ /* 0x000fe60000000f00 */
        /* <DEDUP_REMOVED lines=45> */
[----:B------:R-:W-:Y:S07]  /*1ad60*/  @!UPT UIADD3 URZ, URZ, URZ, URZ ;  /* 0x0000003f3f3ff290 */ /* 0x000fee000fffe03f */
[----:B------:R-:W-:-:S11]  /*1ad70*/  @P0 BRA `(.L_x_909) ;  /* 0xffffd4f000000947 */ /* 0x000fd6000383ffff */
.L_x_891:
[----:B------:R-:W-:Y:S05]  /*1ad80*/  BRA.DIV ~URZ, `(.L_x_910) ;  /* 0x00006f227f007947 */ /* 0x000fea000b800000 */
[----:B------:R1:W2:Y:S02]  /*1ad90*/  SHFL.BFLY PT, R0, R204, 0x2, 0x1f ;  /* 0x0c401f00cc007f89 */ /* 0x0002a400000e0000 */
.L_x_1010:
[----:B--2---:R-:W-:Y:S01]  /*1ada0*/  FADD.FTZ R6, R0, R204 ;  /* 0x000000cc00067221 */ /* 0x004fe20000010000 */
[----:B------:R-:W-:Y:S05]  /*1adb0*/  BRA.DIV ~URZ, `(.L_x_911) ;  /* 0x00006f427f007947 */ /* 0x000fea000b800000 */
[----:B------:R-:W2:Y:S02]  /*1adc0*/  SHFL.BFLY PT, R0, R6, 0x1, 0x1f ;  /* 0x0c201f0006007f89 */ /* 0x000ea400000e0000 */
[----:B--2---:R-:W-:-:S02]  /*1add0*/  FADD.FTZ R6, R6, R0 ;  /* 0x0000000006067221 */ /* 0x004fc40000010000 */
[----:B------:R-:W2:Y:S02]  /*1ade0*/  SHFL.BFLY PT, R0, R203, 0x2, 0x1f ;  /* 0x0c401f00cb007f89 */ /* 0x000ea400000e0000 */
[----:B--2---:R-:W-:-:S05]  /*1adf0*/  FADD.FTZ R4, R0, R203 ;  /* 0x000000cb00047221 */ /* 0x004fca0000010000 */
[----:B------:R2:W3:Y:S02]  /*1ae00*/  SHFL.BFLY PT, R3, R4, 0x1, 0x1f ;  /* 0x0c201f0004037f89 */ /* 0x0004e400000e0000 */
.L_x_1011:
        /* <DEDUP_REMOVED lines=10> */
[----:B------:R-:W-:Y:S02]  /*1aeb0*/  FMUL.FTZ R165, R2, R101 ;  /* 0x0000006502a57220 */ /* 0x000fe40000410000 */
        /* <DEDUP_REMOVED lines=24> */
[----:B------:R-:W-:Y:S02]  /*1b040*/  FMUL.FTZ R121, R0, R27 ;  /* 0x0000001b00797220 */ /* 0x000fe40000410000 */
[C---:B------:R-:W-:Y:S02]  /*1b050*/  FMUL.FTZ R160, R2.reuse, R48 ;  /* 0x0000003002a07220 */ /* 0x040fe40000410000 */
[----:B------:R-:W-:-:S02]  /*1b060*/  FMUL.FTZ R161, R2, R49 ;  /* 0x0000003102a17220 */ /* 0x000fc40000410000 */
[C---:B------:R-:W-:Y:S02]  /*1b070*/  FMUL.FTZ R168, R2.reuse, R116 ;  /* 0x0000007402a87220 */ /* 0x040fe40000410000 */
[C---:B------:R-:W-:Y:S02]  /*1b080*/  FMUL.FTZ R169, R2.reuse, R117 ;  /* 0x0000007502a97220 */ /* 0x040fe40000410000 */
[C---:B------:R-:W-:Y:S02]  /*1b090*/  FMUL.FTZ R112, R2.reuse, R124 ;  /* 0x0000007c02707220 */ /* 0x040fe40000410000 */
[----:B------:R-:W-:Y:S02]  /*1b0a0*/  FMUL.FTZ R113, R2, R125 ;  /* 0x0000007d02717220 */ /* 0x000fe40000410000 */
[C---:B------:R-:W-:Y:S02]  /*1b0b0*/  FMUL.FTZ R52, R0.reuse, R142 ;  /* 0x0000008e00347220 */ /* 0x040fe40000410000 */
[----:B------:R-:W-:-:S02]  /*1b0c0*/  FMUL.FTZ R53, R0, R143 ;  /* 0x0000008f00357220 */ /* 0x000fc40000410000 */
[C---:B------:R-:W-:Y:S02]  /*1b0d0*/  FMUL.FTZ R128, R0.reuse, R22 ;  /* 0x0000001600807220 */ /* 0x040fe40000410000 */
[C---:B------:R-:W-:Y:S02]  /*1b0e0*/  FMUL.FTZ R129, R0.reuse, R23 ;  /* 0x0000001700817220 */ /* 0x040fe40000410000 */
[C---:B------:R-:W-:Y:S02]  /*1b0f0*/  FMUL.FTZ R26, R0.reuse, R42 ;  /* 0x0000002a001a7220 */ /* 0x040fe40000410000 */
[----:B------:R-:W-:Y:S02]  /*1b100*/  FMUL.FTZ R27, R0, R43 ;  /* 0x0000002b001b7220 */ /* 0x000fe40000410000 */
[----:B---3--:R-:W-:Y:S02]  /*1b110*/  @P0 FMUL.FTZ R3, R3, 0.69314718246459960938 ;  /* 0x3f31721803030820 */ /* 0x008fe40000410000 */
        /* <DEDUP_REMOVED lines=56> */
[----:B------:R-:W-:Y:S01]  /*1b4a0*/  FMUL.FTZ R67, R0, R131 ;  /* 0x0000008300437220 */ /* 0x000fe20000410000 */
[----:B------:R-:W-:Y:S01]  /*1b4b0*/  MOV R0, 0x1 ;  /* 0x0000000100007802 */ /* 0x000fe20000000f00 */
[----:B------:R-:W-:Y:S02]  /*1b4c0*/  @P0 FFMA.FTZ R18, R4, R5, R3 ;  /* 0x0000000504120223 */ /* 0x000fe40000010003 */
        /* <DEDUP_REMOVED lines=40> */
.L_x_756:
[----:B------:R-:W2:Y:S01]  /*1b750*/  S2R R110, SR_TID.X ;  /* 0x00000000006e7919 */ /* 0x000ea20000002100 */
[----:B------:R-:W-:Y:S01]  /*1b760*/  BSSY B0, `(.L_x_912) ;  /* 0x0000010000007945 */ /* 0x000fe20003800000 */
[----:B--2---:R-:W-:-:S13]  /*1b770*/  LOP3.LUT P0, RZ, R110, 0xff, RZ, 0xc0, !PT ;  /* 0x000000ff6eff7812 */ /* 0x004fda000780c0ff */
[----:B------:R-:W-:Y:S05]  /*1b780*/  @P0 BRA `(.L_x_913) ;  /* 0x000000d000000947 */ /* 0x000fea0003800000 */
[----:B------:R-:W2:Y:S01]  /*1b790*/  S2R R2, SR_LANEID ;  /* 0x0000000000027919 */ /* 0x000ea20000000000 */
[----:B------:R-:W-:Y:S01]  /*1b7a0*/  VOTEU.ANY UR4, UPT, PT ;  /* 0x0000000000047886 */ /* 0x000fe200038e0100 */
[----:B------:R-:W-:Y:S01]  /*1b7b0*/  IMAD.MOV.U32 R4, RZ, RZ, c[0x0][0x560] ;  /* 0x00015800ff047624 */ /* 0x000fe200078e00ff */
[----:B------:R-:W2:Y:S01]  /*1b7c0*/  FLO.U32 R3, UR4 ;  /* 0x0000000400037d00 */ /* 0x000ea200080e0000 */
[----:B------:R-:W-:Y:S01]  /*1b7d0*/  IMAD.MOV.U32 R5, RZ, RZ, c[0x0][0x564] ;  /* 0x00015900ff057624 */ /* 0x000fe200078e00ff */
[----:B--2---:R-:W-:-:S06]  /*1b7e0*/  ISETP.EQ.U32.AND P0, PT, R3, R2, PT ;  /* 0x000000020300720c */ /* 0x004fcc0003f02070 */
[----:B------:R-:W2:Y:S07]  /*1b7f0*/  POPC R2, UR4 ;  /* 0x0000000400027d09 */ /* 0x000eae0008000000 */
[----:B--2---:R-:W2:Y:S04]  /*1b800*/  @P0 ATOMG.E.ADD.STRONG.GPU PT, R2, [R4.64], R2 ;  /* 0x00000002040209a8 */ /* 0x004ea800081ee1c8 */
[----:B--2---:R2:W3:Y:S04]  /*1b810*/  SHFL.IDX PT, R3, R2, R3, 0x1f ;  /* 0x00001f0302037589 */ /* 0x0044e800000e0000 */
[----:B--2---:R-:W2:Y:S02]  /*1b820*/  S2R R2, SR_LTMASK ;  /* 0x0000000000027919 */ /* 0x004ea40000003900 */
[----:B--2---:R-:W-:-:S06]  /*1b830*/  LOP3.LUT R2, R2, UR4, RZ, 0xc0, !PT ;  /* 0x0000000402027c12 */ /* 0x004fcc000f8ec0ff */
[----:B------:R-:W3:Y:S02]  /*1b840*/  POPC R2, R2 ;  /* 0x0000000200027309 */ /* 0x000ee40000000000 */
[----:B---3--:R-:W-:-:S06]  /*1b850*/  IADD3 R232, R3, c[0x0][0xc], R2 ;  /* 0x0000030003e87a10 */ /* 0x008fcc0007ffe002 */
.L_x_913:
[----:B------:R-:W-:Y:S05]  /*1b860*/  BSYNC B0 ;  /* 0x0000000000007941 */ /* 0x000fea0003800000 */
.L_x_912:
        /* <DEDUP_REMOVED lines=8> */
[----:B------:R-:W-:Y:S01]  /*1b8f0*/  IMAD.MOV.U32 R4, RZ, RZ, 0x4 ;  /* 0x00000004ff047424 */ /* 0x000fe200078e00ff */
[----:B------:R-:W-:Y:S01]  /*1b900*/  F2FP.PACK_AB R0, R49, R48 ;  /* 0x000000303100723e */ /* 0x000fe200000000ff */
[----:B------:R-:W-:Y:S01]  /*1b910*/  IMAD.MOV.U32 R12, RZ, RZ, c[0x0][0x388] ;  /* 0x0000e200ff0c7624 */ /* 0x000fe200078e00ff */
[----:B------:R-:W-:Y:S02]  /*1b920*/  ISETP.NE.U32.AND P0, PT, RZ, c[0x0][0x508], PT ;  /* 0x00014200ff007a0c */ /* 0x000fe40003f05070 */
[----:B------:R-:W-:Y:S02]  /*1b930*/  ISETP.NE.U32.AND P2, PT, RZ, c[0x0][0x500], PT ;  /* 0x00014000ff007a0c */ /* 0x000fe40003f45070 */
[----:B------:R-:W-:-:S02]  /*1b940*/  ISETP.NE.AND.EX P1, PT, RZ, c[0x0][0x50c], PT, P0 ;  /* 0x00014300ff007a0c */ /* 0x000fc40003f25300 */
        /* <DEDUP_REMOVED lines=127> */
[----:B--2---:R-:W-:-:S03]  /*1c140*/  @P1 IMAD.WIDE R2, R235, R4, c[0x0][0x508] ;  /* 0x00014200eb021625 */ /* 0x004fc600078e0204 */
[----:B------:R-:W-:Y:S01]  /*1c150*/  BAR.SYNC.DEFER_BLOCKING 0x1, 0x100 ;  /* 0x0044000000007b1d */ /* 0x000fe20000010000 */
[----:B------:R-:W-:-:S05]  /*1c160*/  IMAD.WIDE R4, R235, R4, c[0x0][0x500] ;  /* 0x00014000eb047625 */ /* 0x000fca00078e0204 */
[----:B------:R2:W5:Y:S02]  /*1c170*/  @P1 LDG.E R12, [R2.64] ;  /* 0x00000008020c1981 */ /* 0x000564000c1e1900 */
[----:B--2---:R-:W-:-:S06]  /*1c180*/  IMAD.MOV.U32 R2, RZ, RZ, RZ ;  /* 0x000000ffff027224 */ /* 0x004fcc00078e00ff */
[----:B------:R3:W5:Y:S01]  /*1c190*/  @P2 LDG.E R2, [R4.64] ;  /* 0x0000000804022981 */ /* 0x000762000c1e1900 */
[----:B------:R-:W-:-:S04]  /*1c1a0*/  ISETP.NE.AND P0, PT, R233, RZ, PT ;  /* 0x000000ffe900720c */ /* 0x000fc80003f05270 */
[----:B------:R-:W-:Y:S01]  /*1c1b0*/  SEL R3, R233, c[0x0][0x3d4], P0 ;  /* 0x0000f500e9037a07 */ /* 0x000fe20000000000 */
[----:B------:R-:W-:Y:S05]  /*1c1c0*/  @P1 BRA `(.L_x_916) ;  /* 0x0000004000001947 */ /* 0x000fea0003800000 */
[----:B------:R-:W-:Y:S05]  /*1c1d0*/  @!P2 BRA `(.L_x_916) ;  /* 0x000000300000a947 */ /* 0x000fea0003800000 */
[----:B---3--:R2:W3:Y:S04]  /*1c1e0*/  LDG.E R0, [R4.64] ;  /* 0x0000000804007981 */ /* 0x0084e8000c1e1900 */
[----:B--2---:R-:W3:Y:S02]  /*1c1f0*/  LDG.E R4, [R4.64+0x4] ;  /* 0x0000040804047981 */ /* 0x004ee4000c1e1900 */
[----:B---3-5:R-:W-:Y:S02]  /*1c200*/  IADD3 R12, -R0, R4, RZ ;  /* 0x00000004000c7210 */ /* 0x028fe40007ffe1ff */
.L_x_916:
[----:B-----5:R-:W2:Y:S01]  /*1c210*/  LDL R99, [R1+0x40] ;  /* 0x0000400001637983 */ /* 0x020ea20000100800 */
[----:B------:R-:W-:Y:S01]  /*1c220*/  IMAD.MOV.U32 R16, RZ, RZ, 0x368 ;  /* 0x00000368ff107424 */ /* 0x000fe200078e00ff */
[----:B------:R-:W-:Y:S01]  /*1c230*/  ISETP.GT.AND P2, PT, R3, 0x1, PT ;  /* 0x000000010300780c */ /* 0x000fe20003f44270 */
[----:B------:R-:W-:Y:S01]  /*1c240*/  IMAD R12, R12, c[0x0][0x4e8], RZ ;  /* 0x00013a000c0c7a24 */ /* 0x000fe200078e02ff */
[----:B------:R-:W-:-:S02]  /*1c250*/  ISETP.NE.U32.AND P0, PT, RZ, c[0x0][0x500], PT ;  /* 0x00014000ff007a0c */ /* 0x000fc40003f05070 */
[----:B------:R-:W-:Y:S02]  /*1c260*/  SEL R16, R16, 0x328, P2 ;  /* 0x0000032810107807 */ /* 0x000fe40001000000 */
[----:B------:R-:W-:Y:S02]  /*1c270*/  ISETP.NE.AND.EX P0, PT, RZ, c[0x0][0x504], PT, P0 ;  /* 0x00014100ff007a0c */ /* 0x000fe40003f05300 */
[----:B------:R-:W4:Y:S01]  /*1c280*/  LDC.64 R6, c[0x0][R16+0x170] ;  /* 0x00005c0010067b82 */ /* 0x000f220000000a00 */
[----:B------:R-:W-:Y:S02]  /*1c290*/  SHF.R.S32.HI R3, RZ, 0x1f, R235 ;  /* 0x0000001fff037819 */ /* 0x000fe400000114eb */
[----:B---3--:R-:W-:Y:S02]  /*1c2a0*/  SEL R0, R235, RZ, !P0 ;  /* 0x000000ffeb007207 */ /* 0x008fe40004000000 */
[----:B------:R-:W-:Y:S02]  /*1c2b0*/  SEL R5, R3, RZ, !P0 ;  /* 0x000000ff03057207 */ /* 0x000fe40004000000 */
[----:B------:R-:W-:Y:S01]  /*1c2c0*/  LOP3.LUT R4, R234, 0xffff, RZ, 0xc0, !PT ;  /* 0x0000ffffea047812 */ /* 0x000fe200078ec0ff */
[----:B------:R-:W3:Y:S01]  /*1c2d0*/  LDC.64 R10, c[0x0][R16+0x168] ;  /* 0x00005a00100a7b82 */ /* 0x000ee20000000a00 */
[----:B------:R-:W-:-:S04]  /*1c2e0*/  SHF.R.S32.HI R19, RZ, 0x1f, R110 ;  /* 0x0000001fff137819 */ /* 0x000fc8000001146e */
[----:B------:R-:W-:-:S03]  /*1c2f0*/  LEA.HI R19, R19, R110, RZ, 0x5 ;  /* 0x0000006e13137211 */ /* 0x000fc600078f28ff */
[----:B------:R-:W1:Y:S01]  /*1c300*/  LDC.64 R14, c[0x0][R16+0x178] ;  /* 0x00005e00100e7b82 */ /* 0x000e620000000a00 */
[----:B------:R-:W-:-:S05]  /*1c310*/  LOP3.LUT R19, R19, 0xffffffe0, RZ, 0xc0, !PT ;  /* 0xffffffe013137812 */ /* 0x000fca00078ec0ff */
[----:B------:R-:W-:Y:S02]  /*1c320*/  IMAD.IADD R19, R110, 0x1, -R19 ;  /* 0x000000016e137824 */ /* 0x000fe400078e0a13 */
[----:B----4-:R-:W-:-:S04]  /*1c330*/  IMAD R3, R7, R0, RZ ;  /* 0x0000000007037224 */ /* 0x010fc800078e02ff */
[C---:B------:R-:W-:Y:S02]  /*1c340*/  IMAD R5, R6.reuse, R5, R3 ;  /* 0x0000000506057224 */ /* 0x040fe400078e0203 */
[----:B------:R-:W-:-:S04]  /*1c350*/  IMAD.WIDE.U32 R6, R6, R0, RZ ;  /* 0x0000000006067225 */ /* 0x000fc800078e00ff */
[----:B---3--:R-:W-:-:S04]  /*1c360*/  IMAD.WIDE.U32 R8, R10, R4, RZ ;  /* 0x000000040a087225 */ /* 0x008fc800078e00ff */
[----:B------:R-:W-:Y:S01]  /*1c370*/  IMAD R3, R11, R4, RZ ;  /* 0x000000040b037224 */ /* 0x000fe200078e02ff */
[--C-:B------:R-:W-:Y:S01]  /*1c380*/  IADD3 R13, P1, P0, R6, R8, R2.reuse ;  /* 0x00000008060d7210 */ /* 0x100fe2000783e002 */
[----:B------:R-:W-:Y:S01]  /*1c390*/  IMAD.IADD R5, R7, 0x1, R5 ;  /* 0x0000000107057824 */ /* 0x000fe200078e0205 */
[----:B------:R-:W-:Y:S01]  /*1c3a0*/  SHF.R.S32.HI R11, RZ, 0x1f, R2 ;  /* 0x0000001fff0b7819 */ /* 0x000fe20000011402 */
[----:B------:R-:W-:Y:S01]  /*1c3b0*/  IMAD.IADD R8, R9, 0x1, R3 ;  /* 0x0000000109087824 */ /* 0x000fe200078e0203 */
[----:B------:R-:W-:Y:S01]  /*1c3c0*/  SEL R6, R244, RZ, P2 ;  /* 0x000000fff4067207 */ /* 0x000fe20001000000 */
[----:B------:R-:W-:-:S03]  /*1c3d0*/  IMAD.MOV.U32 R3, RZ, RZ, c[0x0][0x4e8] ;  /* 0x00013a00ff037624 */ /* 0x000fc600078e00ff */
[----:B------:R-:W-:Y:S01]  /*1c3e0*/  IADD3.X R10, R5, R8, R11, P1, P0 ;  /* 0x00000008050a7210 */ /* 0x000fe20000fe040b */
[-C--:B-1----:R-:W-:Y:S01]  /*1c3f0*/  IMAD R9, R15, R6.reuse, RZ ;  /* 0x000000060f097224 */ /* 0x082fe200078e02ff */
[----:B------:R-:W-:Y:S01]  /*1c400*/  ISETP.NE.AND P3, PT, R3, 0x1, PT ;  /* 0x000000010300780c */ /* 0x000fe20003f65270 */
[----:B------:R-:W-:Y:S02]  /*1c410*/  IMAD.IADD R3, R231, 0x1, R227 ;  /* 0x00000001e7037824 */ /* 0x000fe400078e02e3 */
[----:B------:R-:W-:-:S04]  /*1c420*/  IMAD.WIDE.U32 R6, R14, R6, RZ ;  /* 0x000000060e067225 */ /* 0x000fc800078e00ff */
[----:B------:R-:W-:Y:S02]  /*1c430*/  IMAD.MOV.U32 R5, RZ, RZ, R3 ;  /* 0x000000ffff057224 */ /* 0x000fe400078e0003 */
[----:B------:R-:W-:-:S04]  /*1c440*/  IMAD.IADD R9, R7, 0x1, R9 ;  /* 0x0000000107097824 */ /* 0x000fc800078e0209 */
[----:B------:R-:W-:-:S05]  /*1c450*/  @P3 IMAD.HI.U32 R8, R3, c[0x0][0x4ec], RZ ;  /* 0x00013b0003083a27 */ /* 0x000fca00078e00ff */
[----:B------:R-:W-:-:S04]  /*1c460*/  @P3 SHF.R.U32.HI R5, RZ, c[0x0][0x4f0], R8 ;  /* 0x00013c00ff053a19 */ /* 0x000fc80000011608 */
[----:B------:R-:W-:Y:S02]  /*1c470*/  IADD3 R6, P1, P0, R5, R13, R6 ;  /* 0x0000000d05067210 */ /* 0x000fe4000783e006 */
[--C-:B------:R-:W-:Y:S01]  /*1c480*/  SHF.R.S32.HI R7, RZ, 0x1f, R5.reuse ;  /* 0x0000001fff077819 */ /* 0x100fe20000011405 */
[----:B------:R-:W-:-:S03]  /*1c490*/  IMAD.MOV R5, RZ, RZ, -R5 ;  /* 0x000000ffff057224 */ /* 0x000fc600078e0a05 */
[----:B------:R-:W-:Y:S01]  /*1c4a0*/  IADD3.X R7, R7, R10, R9, P1, P0 ;  /* 0x0000000a07077210 */ /* 0x000fe20000fe0409 */
[----:B------:R-:W-:Y:S01]  /*1c4b0*/  IMAD R5, R5, c[0x0][0x4e8], R3 ;  /* 0x00013a0005057a24 */ /* 0x000fe200078e0203 */
[----:B------:R-:W1:Y:S04]  /*1c4c0*/  LDC.64 R8, c[0x0][R16+0x160] ;  /* 0x0000580010087b82 */ /* 0x000e680000000a00 */
[----:B------:R-:W-:Y:S01]  /*1c4d0*/  SHF.R.S32.HI R10, RZ, 0x1f, R5 ;  /* 0x0000001fff0a7819 */ /* 0x000fe20000011405 */
[----:B-1----:R-:W-:-:S04]  /*1c4e0*/  IMAD.WIDE.U32 R6, R8, R5, R6 ;  /* 0x0000000508067225 */ /* 0x002fc800078e0006 */
[----:B------:R-:W-:Y:S02]  /*1c4f0*/  IMAD R5, R9, R5, RZ ;  /* 0x0000000509057224 */ /* 0x000fe400078e02ff */
[----:B------:R-:W-:Y:S02]  /*1c500*/  IMAD.MOV.U32 R9, RZ, RZ, c[0x0][0x4ac] ;  /* 0x00012b00ff097624 */ /* 0x000fe400078e00ff */
[----:B------:R-:W-:Y:S02]  /*1c510*/  IMAD R5, R8, R10, R5 ;  /* 0x0000000a08057224 */ /* 0x000fe400078e0205 */
[----:B------:R-:W-:Y:S01]  /*1c520*/  IMAD.MOV.U32 R8, RZ, RZ, c[0x0][0x4a8] ;  /* 0x00012a00ff087624 */ /* 0x000fe200078e00ff */
[----:B------:R-:W-:Y:S01]  /*1c530*/  SEL R9, R9, c[0x0][0x454], P2 ;  /* 0x0001150009097a07 */ /* 0x000fe20001000000 */
[----:B------:R-:W-:-:S03]  /*1c540*/  IMAD.IADD R7, R7, 0x1, R5 ;  /* 0x0000000107077824 */ /* 0x000fc600078e0205 */
[----:B------:R-:W-:-:S04]  /*1c550*/  SEL R8, R8, c[0x0][0x450], P2 ;  /* 0x0001140008087a07 */ /* 0x000fc80001000000 */
[----:B------:R-:W-:-:S04]  /*1c560*/  LEA R5, P0, R6, R8, 0x2 ;  /* 0x0000000806057211 */ /* 0x000fc800078010ff */
[----:B------:R-:W-:Y:S01]  /*1c570*/  LEA.HI.X R7, R6, R9, R7, 0x2, P0 ;  /* 0x0000000906077211 */ /* 0x000fe200000f1407 */
[----:B------:R-:W-:Y:S01]  /*1c580*/  SHFL.IDX PT, R8, R5, RZ, 0x1c1f ;  /* 0x001c1fff05087589 */ /* 0x000fe200000e0000 */
[----:B------:R-:W-:-:S03]  /*1c590*/  LOP3.LUT P0, RZ, R19, 0x3, RZ, 0xc0, !PT ;  /* 0x0000000313ff7812 */ /* 0x000fc6000780c0ff */
[----:B------:R-:W1:Y:S04]  /*1c5a0*/  SHFL.IDX PT, R9, R7, RZ, 0x1c1f ;  /* 0x001c1fff07097589 */ /* 0x000e6800000e0000 */
[----:B------:R2:W-:Y:S04]  /*1c5b0*/  SHFL.IDX PT, R6, R5, 0x1, 0x1c1f ;  /* 0x003c1f0005067f89 */ /* 0x0005e800000e0000 */
        /* <DEDUP_REMOVED lines=11> */
[----:B------:R-:W-:Y:S01]  /*1c670*/  IMAD R11, R11, c[0x0][0x3a0], RZ ;  /* 0x0000e8000b0b7a24 */ /* 0x000fe200078e02ff */
[----:B-1----:R-:W-:Y:S01]  /*1c680*/  IADD3 R8, R212, R227, RZ ;  /* 0x000000e3d4087210 */ /* 0x002fe20007ffe0ff */
        /* <DEDUP_REMOVED lines=33> */
[----:B------:R-:W-:Y:S02]  /*1c8a0*/  IADD3 R5, R211, R227, RZ ;  /* 0x000000e3d3057210 */ /* 0x000fe40007ffe0ff */
        /* <DEDUP_REMOVED lines=14> */
.L_x_1012:
[----:B------:R-:W-:Y:S05]  /*1c990*/  BRA.DIV ~URZ, `(.L_x_919) ;  /* 0x000054c27f007947 */ /* 0x000fea000b800000 */
[----:B------:R4:W2:Y:S02]  /*1c9a0*/  SHFL.IDX PT, R0, R14, RZ, 0x181f ;  /* 0x00181fff0e007589 */ /* 0x0008a400000e0000 */
.L_x_1013:
        /* <DEDUP_REMOVED lines=9> */
[----:B------:R-:W-:Y:S02]  /*1ca40*/  @!P1 LEA R6, P5, R200, R0, 0x1 ;  /* 0x00000000c8069211 */ /* 0x000fe400078a08ff */
        /* <DEDUP_REMOVED lines=9> */
.L_x_921:
[----:B------:R-:W-:Y:S05]  /*1cae0*/  BSYNC B0 ;  /* 0x0000000000007941 */ /* 0x000fea0003800000 */
.L_x_920:
[----:B------:R-:W-:Y:S05]  /*1caf0*/  BRA.DIV ~URZ, `(.L_x_922) ;  /* 0x000053c27f007947 */ /* 0x000fea000b800000 */
[----:B---3--:R3:W4:Y:S04]  /*1cb00*/  SHFL.IDX PT, R4, R13, 0x1, 0x181f ;  /* 0x00381f000d047f89 */ /* 0x00872800000e0000 */
[----:B--2---:R3:W2:Y:S02]  /*1cb10*/  SHFL.IDX PT, R0, R14, 0x1, 0x181f ;  /* 0x00381f000e007f89 */ /* 0x0046a400000e0000 */
.L_x_1014:
        /* <DEDUP_REMOVED lines=20> */
.L_x_924:
[----:B------:R-:W-:Y:S05]  /*1cc60*/  BSYNC B0 ;  /* 0x0000000000007941 */ /* 0x000fea0003800000 */
.L_x_923:
[----:B------:R-:W-:Y:S05]  /*1cc70*/  BRA.DIV ~URZ, `(.L_x_925) ;  /* 0x000053027f007947 */ /* 0x000fea000b800000 */
[----:B----4-:R4:W3:Y:S02]  /*1cc80*/  SHFL.IDX PT, R4, R13, 0x2, 0x181f ;  /* 0x00581f000d047f89 */ /* 0x0108e400000e0000 */
.L_x_1015:
[----:B------:R-:W-:Y:S05]  /*1cc90*/  BRA.DIV ~URZ, `(.L_x_926) ;  /* 0x000053527f007947 */ /* 0x000fea000b800000 */
[----:B--2---:R2:W4:Y:S02]  /*1cca0*/  SHFL.IDX PT, R0, R14, 0x2, 0x181f ;  /* 0x00581f000e007f89 */ /* 0x00452400000e0000 */
.L_x_1016:
        /* <DEDUP_REMOVED lines=20> */
.L_x_928:
[----:B------:R-:W-:Y:S05]  /*1cdf0*/  BSYNC B0 ;  /* 0x0000000000007941 */ /* 0x000fea0003800000 */
.L_x_927:
[----:B------:R-:W-:Y:S05]  /*1ce00*/  BRA.DIV ~URZ, `(.L_x_929) ;  /* 0x000052427f007947 */ /* 0x000fea000b800000 */
[----:B---3--:R3:W2:Y:S04]  /*1ce10*/  SHFL.IDX PT, R4, R13, 0x3, 0x181f ;  /* 0x00781f000d047f89 */ /* 0x0086a800000e0000 */
[----:B----4-:R3:W4:Y:S02]  /*1ce20*/  SHFL.IDX PT, R0, R14, 0x3, 0x181f ;  /* 0x00781f000e007f89 */ /* 0x01072400000e0000 */
.L_x_1017:
[----:B------:R-:W-:-:S04]  /*1ce30*/  IADD3 R2, R5, 0x60, RZ ;  /* 0x0000006005027810 */ /* 0x000fc80007ffe0ff */
[----:B------:R-:W-:-:S13]  /*1ce40*/  ISETP.GE.AND P0, PT, R2, R12, PT ;  /* 0x0000000c0200720c */ /* 0x000fda0003f06270 */
[----:B------:R-:W-:Y:S05]  /*1ce50*/  @P0 BRA `(.L_x_930) ;  /* 0x00002b7000000947 */ /* 0x000fea0003800000 */
[----:B------:R-:W-:Y:S02]  /*1ce60*/  ISETP.GE.AND P2, PT, R132, c[0x0][0x3c8], PT ;  /* 0x0000f20084007a0c */ /* 0x000fe40003f46270 */
[----:B------:R-:W-:Y:S02]  /*1ce70*/  ISETP.GE.AND P1, PT, R137, c[0x0][0x3c8], PT ;  /* 0x0000f20089007a0c */ /* 0x000fe40003f26270 */
[----:B------:R-:W-:-:S09]  /*1ce80*/  ISETP.GE.AND P0, PT, R200, c[0x0][0x3c8], PT ;  /* 0x0000f200c8007a0c */ /* 0x000fd20003f06270 */
[-C--:B----4-:R-:W-:Y:S02]  /*1ce90*/  @!P2 LEA R8, P5, R132, R0.reuse, 0x1 ;  /* 0x000000008408a211 */ /* 0x090fe400078a08ff */
[CC--:B------:R-:W-:Y:S02]  /*1cea0*/  @!P1 LEA R6, P4, R201.reuse, R0.reuse, 0x1 ;  /* 0x00000000c9069211 */ /* 0x0c0fe400078808ff */
[----:B------:R-:W-:Y:S02]  /*1ceb0*/  @!P0 LEA R2, P3, R200, R0, 0x1 ;  /* 0x00000000c8028211 */ /* 0x000fe400078608ff */
        /* <DEDUP_REMOVED lines=12> */
.L_x_917:
        /* <DEDUP_REMOVED lines=33> */
.L_x_1018:
[----:B------:R-:W-:Y:S05]  /*1d190*/  BRA.DIV ~URZ, `(.L_x_932) ;  /* 0x00004fe27f007947 */ /* 0x000fea000b800000 */
[----:B------:R3:W4:Y:S02]  /*1d1a0*/  SHFL.IDX PT, R0, R12, RZ, 0x1c1f ;  /* 0x001c1fff0c007589 */ /* 0x00072400000e0000 */
.L_x_1019:
[----:B------:R-:W-:Y:S01]  /*1d1b0*/  BSSY B0, `(.L_x_933) ;  /* 0x00000d0000007945 */ /* 0x000fe20003800000 */
[----:B------:R-:W-:Y:S05]  /*1d1c0*/  @P0 BRA `(.L_x_934) ;  /* 0x00000ce000000947 */ /* 0x000fea0003800000 */
[C---:B------:R-:W-:Y:S02]  /*1d1d0*/  ISETP.GE.AND P0, PT, R215.reuse, c[0x0][0x3c8], PT ;  /* 0x0000f200d7007a0c */ /* 0x040fe40003f06270 */
[----:B------:R-:W-:Y:S02]  /*1d1e0*/  SHF.R.S32.HI R6, RZ, 0x1f, R215 ;  /* 0x0000001fff067819 */ /* 0x000fe400000114d7 */
[C---:B------:R-:W-:Y:S02]  /*1d1f0*/  IADD3 R8, R215.reuse, 0x8, RZ ;  /* 0x00000008d7087810 */ /* 0x040fe40007ffe0ff */
[C---:B------:R-:W-:Y:S02]  /*1d200*/  IADD3 R9, R215.reuse, 0x8, RZ ;  /* 0x00000008d7097810 */ /* 0x040fe40007ffe0ff */
[----:B------:R-:W-:-:S02]  /*1d210*/  IADD3 R7, R215, 0x10, RZ ;  /* 0x00000010d7077810 */ /* 0x000fc40007ffe0ff */
[----:B------:R-:W-:Y:S02]  /*1d220*/  SHF.R.S32.HI R9, RZ, 0x1f, R9 ;  /* 0x0000001fff097819 */ /* 0x000fe40000011409 */
[C---:B------:R-:W-:Y:S02]  /*1d230*/  IADD3 R10, R215.reuse, 0x60, RZ ;  /* 0x00000060d70a7810 */ /* 0x040fe40007ffe0ff */
[C---:B----4-:R-:W-:Y:S02]  /*1d240*/  @!P0 LEA R2, P1, R215.reuse, R0, 0x2 ;  /* 0x00000000d7028211 */ /* 0x050fe400078210ff */
[----:B------:R-:W-:Y:S02]  /*1d250*/  ISETP.GE.AND P3, PT, R10, c[0x0][0x3c8], PT ;  /* 0x0000f2000a007a0c */ /* 0x000fe40003f66270 */
[C---:B--2---:R-:W-:Y:S02]  /*1d260*/  @!P0 LEA.HI.X R3, R215.reuse, R4, R6, 0x2, P1 ;  /* 0x00000004d7038211 */ /* 0x044fe400008f1406 */
[----:B------:R-:W-:-:S02]  /*1d270*/  IADD3 R6, R215, 0x18, RZ ;  /* 0x00000018d7067810 */ /* 0x000fc40007ffe0ff */
[C---:B------:R-:W-:Y:S01]  /*1d280*/  IADD3 R14, R215.reuse, 0x70, RZ ;  /* 0x00000070d70e7810 */ /* 0x040fe20007ffe0ff */
[----:B------:R2:W-:Y:S01]  /*1d290*/  @!P0 ST.E.64 [R2.64], R134 ;  /* 0x0000008602008985 */ /* 0x0005e2000c101b08 */
[----:B------:R-:W-:Y:S02]  /*1d2a0*/  ISETP.GE.AND P0, PT, R8, c[0x0][0x3c8], PT ;  /* 0x0000f20008007a0c */ /* 0x000fe40003f06270 */
[----:B------:R-:W-:Y:S02]  /*1d2b0*/  ISETP.GE.AND P2, PT, R6, c[0x0][0x3c8], PT ;  /* 0x0000f20006007a0c */ /* 0x000fe40003f46270 */
[C---:B------:R-:W-:Y:S02]  /*1d2c0*/  IADD3 R15, R215.reuse, 0x60, RZ ;  /* 0x00000060d70f7810 */ /* 0x040fe40007ffe0ff */
[----:B------:R-:W-:Y:S02]  /*1d2d0*/  IADD3 R11, R215, 0x68, RZ ;  /* 0x00000068d70b7810 */ /* 0x000fe40007ffe0ff */
[----:B------:R-:W-:-:S02]  /*1d2e0*/  ISETP.GE.AND P4, PT, R14, c[0x0][0x3c8], PT ;  /* 0x0000f2000e007a0c */ /* 0x000fc40003f86270 */
[----:B------:R-:W-:Y:S02]  /*1d2f0*/  SHF.R.S32.HI R15, RZ, 0x1f, R15 ;  /* 0x0000001fff0f7819 */ /* 0x000fe4000001140f */
[----:B------:R-:W-:Y:S02]  /*1d300*/  SHF.R.S32.HI R11, RZ, 0x1f, R11 ;  /* 0x0000001fff0b7819 */ /* 0x000fe4000001140b */
[----:B------:R-:W-:Y:S02]  /*1d310*/  ISETP.GE.AND P6, PT, R252, c[0x0][0x3c8], PT ;  /* 0x0000f200fc007a0c */ /* 0x000fe40003fc6270 */
[----:B------:R-:W-:Y:S02]  /*1d320*/  SHF.R.S32.HI R16, RZ, 0x1f, R249 ;  /* 0x0000001fff107819 */ /* 0x000fe400000114f9 */
        /* <DEDUP_REMOVED lines=68> */
[----:B------:R-:W-:-:S03]  /*1d770*/  @!P3 LEA R6, P5, R10, R0, 0x2 ;  /* 0x000000000a06b211 */ /* 0x000fc600078a10ff */
[----:B------:R2:W-:Y:S01]  /*1d780*/  @!P2 ST.E.64 [R2.64], R160 ;  /* 0x000000a00200a985 */ /* 0x0005e2000c101b08 */
[----:B------:R-:W-:Y:S02]  /*1d790*/  ISETP.GE.AND P2, PT, R8, c[0x0][0x3c8], PT ;  /* 0x0000f20008007a0c */ /* 0x000fe40003f46270 */
[----:B------:R-:W-:Y:S02]  /*1d7a0*/  @!P3 LEA.HI.X R7, R10, R4, R15, 0x2, P5 ;  /* 0x000000040a07b211 */ /* 0x000fe400028f140f */
[C---:B------:R-:W-:Y:S02]  /*1d7b0*/  IADD3 R10, R215.reuse, 0x80, RZ ;  /* 0x00000080d70a7810 */ /* 0x040fe40007ffe0ff */
[----:B------:R-:W-:Y:S01]  /*1d7c0*/  IADD3 R15, R215, 0x70, RZ ;  /* 0x00000070d70f7810 */ /* 0x000fe20007ffe0ff */
[----:B------:R4:W-:Y:S01]  /*1d7d0*/  @!P3 ST.E.64 [R6.64], R162 ;  /* 0x000000a20600b985 */ /* 0x0009e2000c101b08 */
[----:B------:R-:W-:Y:S02]  /*1d7e0*/  ISETP.GE.AND P3, PT, R10, c[0x0][0x3c8], PT ;  /* 0x0000f2000a007a0c */ /* 0x000fe40003f66270 */
[----:B------:R-:W-:-:S02]  /*1d7f0*/  SHF.R.S32.HI R15, RZ, 0x1f, R15 ;  /* 0x0000001fff0f7819 */ /* 0x000fc4000001140f */
[----:B--2---:R-:W-:-:S04]  /*1d800*/  @!P1 LEA R2, P0, R9, R0, 0x2 ;  /* 0x0000000009029211 */ /* 0x004fc800078010ff */
[----:B------:R-:W-:Y:S02]  /*1d810*/  @!P1 LEA.HI.X R3, R9, R4, R11, 0x2, P0 ;  /* 0x0000000409039211 */ /* 0x000fe400000f140b */
[C---:B------:R-:W-:Y:S02]  /*1d820*/  IADD3 R9, R215.reuse, 0x88, RZ ;  /* 0x00000088d7097810 */ /* 0x040fe40007ffe0ff */
[----:B------:R-:W-:Y:S01]  /*1d830*/  IADD3 R11, R215, 0x78, RZ ;  /* 0x00000078d70b7810 */ /* 0x000fe20007ffe0ff */
[----:B------:R2:W-:Y:S01]  /*1d840*/  @!P1 ST.E.64 [R2.64], R56 ;  /* 0x0000003802009985 */ /* 0x0005e2000c101b08 */
[----:B------:R-:W-:Y:S02]  /*1d850*/  ISETP.GE.AND P1, PT, R9, c[0x0][0x3c8], PT ;  /* 0x0000f20009007a0c */ /* 0x000fe40003f26270 */
[----:B----4-:R-:W-:Y:S02]  /*1d860*/  @!P4 LEA R6, P5, R14, R0, 0x2 ;  /* 0x000000000e06c211 */ /* 0x010fe400078a10ff */
[----:B------:R-:W-:-:S02]  /*1d870*/  SHF.R.S32.HI R11, RZ, 0x1f, R11 ;  /* 0x0000001fff0b7819 */ /* 0x000fc4000001140b */
        /* <DEDUP_REMOVED lines=60> */
[----:B------:R-:W-:Y:S02]  /*1dc40*/  SHF.R.S32.HI R15, RZ, 0x1f, R15 ;  /* 0x0000001fff0f7819 */ /* 0x000fe4000001140f */
[----:B------:R-:W-:Y:S02]  /*1dc50*/  ISETP.GE.AND P5, PT, R251, c[0x0][0x3c8], PT ;  /* 0x0000f200fb007a0c */ /* 0x000fe40003fa6270 */
[----:B------:R-:W-:-:S02]  /*1dc60*/  SHF.R.S32.HI R14, RZ, 0x1f, R14 ;  /* 0x0000001fff0e7819 */ /* 0x000fc4000001140e */
[----:B------:R-:W-:Y:S02]  /*1dc70*/  ISETP.GE.AND P4, PT, R250, c[0x0][0x3c8], PT ;  /* 0x0000f200fa007a0c */ /* 0x000fe40003f86270 */
[----:B--2---:R-:W-:-:S04]  /*1dc80*/  @!P2 LEA R2, P0, R8, R0, 0x2 ;  /* 0x000000000802a211 */ /* 0x004fc800078010ff */
[----:B------:R-:W-:Y:S02]  /*1dc90*/  @!P2 LEA.HI.X R3, R8, R4, R9, 0x2, P0 ;  /* 0x000000040803a211 */ /* 0x000fe400000f1409 */
[----:B------:R-:W-:-:S03]  /*1dca0*/  @!P3 LEA R8, P0, R10, R0, 0x2 ;  /* 0x000000000a08b211 */ /* 0x000fc600078010ff */
[----:B------:R2:W-:Y:S01]  /*1dcb0*/  @!P2 ST.E.64 [R2.64], R96 ;  /* 0x000000600200a985 */ /* 0x0005e2000c101b08 */
[----:B------:R-:W-:Y:S02]  /*1dcc0*/  @!P3 LEA.HI.X R9, R10, R4, R15, 0x2, P0 ;  /* 0x000000040a09b211 */ /* 0x000fe400000f140f */
[C---:B----4-:R-:W-:Y:S02]  /*1dcd0*/  @!P6 LEA R6, P0, R252.reuse, R0, 0x2 ;  /* 0x00000000fc06e211 */ /* 0x050fe400078010ff */
[----:B------:R-:W-:Y:S01]  /*1dce0*/  SHF.R.S32.HI R10, RZ, 0x1f, R252 ;  /* 0x0000001fff0a7819 */ /* 0x000fe200000114fc */
[----:B------:R-:W-:Y:S01]  /*1dcf0*/  @!P3 ST.E.64 [R8.64], R164 ;  /* 0x000000a40800b985 */ /* 0x000fe2000c101b08 */
[----:B------:R-:W-:Y:S02]  /*1dd00*/  SHF.R.S32.HI R15, RZ, 0x1f, R248 ;  /* 0x0000001fff0f7819 */ /* 0x000fe400000114f8 */
[----:B------:R-:W-:Y:S02]  /*1dd10*/  @!P6 LEA.HI.X R7, R252, R4, R10, 0x2, P0 ;  /* 0x00000004fc07e211 */ /* 0x000fe400000f140a */
[----:B------:R-:W-:-:S02]  /*1dd20*/  ISETP.GE.AND P0, PT, R247, c[0x0][0x3c8], PT ;  /* 0x0000f200f7007a0c */ /* 0x000fc40003f06270 */
[----:B------:R-:W-:Y:S02]  /*1dd30*/  SHF.R.S32.HI R10, RZ, 0x1f, R251 ;  /* 0x0000001fff0a7819 */ /* 0x000fe400000114fb */
[----:B--2---:R-:W-:-:S04]  /*1dd40*/  @!P1 LEA R2, P2, R11, R0, 0x2 ;  /* 0x000000000b029211 */ /* 0x004fc800078410ff */
[----:B------:R-:W-:Y:S02]  /*1dd50*/  @!P1 LEA.HI.X R3, R11, R4, R14, 0x2, P2 ;  /* 0x000000040b039211 */ /* 0x000fe400010f140e */
[----:B------:R-:W-:Y:S02]  /*1dd60*/  ISETP.GE.AND P2, PT, R249, c[0x0][0x3c8], PT ;  /* 0x0000f200f9007a0c */ /* 0x000fe40003f46270 */
[----:B------:R-:W-:Y:S01]  /*1dd70*/  SHF.R.S32.HI R14, RZ, 0x1f, R250 ;  /* 0x0000001fff0e7819 */ /* 0x000fe200000114fa */
[----:B------:R2:W-:Y:S01]  /*1dd80*/  @!P1 ST.E.64 [R2.64], R100 ;  /* 0x0000006402009985 */ /* 0x0005e2000c101b08 */
[----:B------:R-:W-:-:S03]  /*1dd90*/  ISETP.GE.AND P1, PT, R248, c[0x0][0x3c8], PT ;  /* 0x0000f200f8007a0c */ /* 0x000fc60003f26270 */
        /* <DEDUP_REMOVED lines=17> */
.L_x_934:
[----:B------:R-:W-:Y:S05]  /*1deb0*/  BSYNC B0 ;  /* 0x0000000000007941 */ /* 0x000fea0003800000 */
.L_x_933:
[----:B------:R-:W-:Y:S05]  /*1dec0*/  BRA.DIV ~URZ, `(.L_x_935) ;  /* 0x000043127f007947 */ /* 0x000fea000b800000 */
[----:B--2---:R2:W1:Y:S04]  /*1ded0*/  SHFL.IDX PT, R4, R5, 0x1, 0x1c1f ;  /* 0x003c1f0005047f89 */ /* 0x00446800000e0000 */
[----:B----4-:R2:W4:Y:S02]  /*1dee0*/  SHFL.IDX PT, R0, R12, 0x1, 0x1c1f ;  /* 0x003c1f000c007f89 */ /* 0x01052400000e0000 */
.L_x_1020:
[----:B------:R-:W-:-:S13]  /*1def0*/  ISETP.NE.AND P0, PT, R13, RZ, PT ;  /* 0x000000ff0d00720c */ /* 0x000fda0003f05270 */
[----:B------:R-:W-:Y:S05]  /*1df00*/  @P0 BRA `(.L_x_930) ;  /* 0x00001ac000000947 */ /* 0x000fea0003800000 */
[C---:B------:R-:W-:Y:S02]  /*1df10*/  ISETP.GE.AND P3, PT, R215.reuse, c[0x0][0x3c8], PT ;  /* 0x0000f200d7007a0c */ /* 0x040fe40003f66270 */
[----:B------:R-:W-:Y:S02]  /*1df20*/  IADD3 R11, R215, 0x8, RZ ;  /* 0x00000008d70b7810 */ /* 0x000fe40007ffe0ff */
[----:B-12---:R-:W-:Y:S02]  /*1df30*/  SHF.R.S32.HI R5, RZ, 0x1f, R215 ;  /* 0x0000001fff057819 */ /* 0x006fe400000114d7 */
[----:B------:R-:W-:Y:S02]  /*1df40*/  ISETP.GE.AND P2, PT, R11, c[0x0][0x3c8], PT ;  /* 0x0000f2000b007a0c */ /* 0x000fe40003f46270 */
[C---:B---3--:R-:W-:Y:S02]  /*1df50*/  IADD3 R12, R215.reuse, 0x10, RZ ;  /* 0x00000010d70c7810 */ /* 0x048fe40007ffe0ff */
[----:B------:R-:W-:-:S02]  /*1df60*/  IADD3 R14, R215, 0x8, RZ ;  /* 0x00000008d70e7810 */ /* 0x000fc40007ffe0ff */
[----:B------:R-:W-:Y:S02]  /*1df70*/  ISETP.GE.AND P1, PT, R12, c[0x0][0x3c8], PT ;  /* 0x0000f2000c007a0c */ /* 0x000fe40003f26270 */
[C---:B----4-:R-:W-:Y:S02]  /*1df80*/  @!P3 LEA R2, P4, R215.reuse, R0, 0x2 ;  /* 0x00000000d702b211 */ /* 0x050fe400078810ff */
[C---:B------:R-:W-:Y:S02]  /*1df90*/  IADD3 R10, R215.reuse, 0x18, RZ ;  /* 0x00000018d70a7810 */ /* 0x040fe40007ffe0ff */
[----:B------:R-:W-:Y:S02]  /*1dfa0*/  @!P3 LEA.HI.X R3, R215, R4, R5, 0x2, P4 ;  /* 0x00000004d703b211 */ /* 0x000fe400020f1405 */
[----:B------:R-:W-:Y:S02]  /*1dfb0*/  SHF.R.S32.HI R14, RZ, 0x1f, R14 ;  /* 0x0000001fff0e7819 */ /* 0x000fe4000001140e */
[----:B------:R-:W-:Y:S01]  /*1dfc0*/  ISETP.GE.AND P0, PT, R10, c[0x0][0x3c8], PT ;  /* 0x0000f2000a007a0c */ /* 0x000fe20003f06270 */
[----:B------:R1:W-:Y:S01]  /*1dfd0*/  @!P3 ST.E.64 [R2.64], R48 ;  /* 0x000000300200b985 */ /* 0x0003e2000c101b08 */
[----:B------:R-:W-:-:S02]  /*1dfe0*/  @!P2 LEA R8, P3, R11, R0, 0x2 ;  /* 0x000000000b08a211 */ /* 0x000fc400078610ff */
[----:B------:R-:W-:Y:S02]  /*1dff0*/  @!P1 LEA R6, P4, R12, R0, 0x2 ;  /* 0x000000000c069211 */ /* 0x000fe400078810ff */
[----:B------:R-:W-:Y:S02]  /*1e000*/  @!P2 LEA.HI.X R9, R11, R4, R14, 0x2, P3 ;  /* 0x000000040b09a211 */ /* 0x000fe400018f140e */
[C---:B------:R-:W-:Y:S02]  /*1e010*/  IADD3 R14, R215.reuse, 0x10, RZ ;  /* 0x00000010d70e7810 */ /* 0x040fe40007ffe0ff */
[----:B------:R-:W-:Y:S01]  /*1e020*/  IADD3 R11, R215, 0x18, RZ ;  /* 0x00000018d70b7810 */ /* 0x000fe20007ffe0ff */
[----:B------:R2:W-:Y:S01]  /*1e030*/  @!P2 ST.E.64 [R8.64], R124 ;  /* 0x0000007c0800a985 */ /* 0x0005e2000c101b08 */
[----:B------:R-:W-:Y:S02]  /*1e040*/  SHF.R.S32.HI R14, RZ, 0x1f, R14 ;  /* 0x0000001fff0e7819 */ /* 0x000fe4000001140e */
[----:B------:R-:W-:-:S02]  /*1e050*/  SHF.R.S32.HI R11, RZ, 0x1f, R11 ;  /* 0x0000001fff0b7819 */ /* 0x000fc4000001140b */
[----:B------:R-:W-:Y:S02]  /*1e060*/  @!P1 LEA.HI.X R7, R12, R4, R14, 0x2, P4 ;  /* 0x000000040c079211 */ /* 0x000fe400020f140e */
[----:B------:R-:W-:Y:S02]  /*1e070*/  ISETP.GE.AND P4, PT, R246, c[0x0][0x3c8], PT ;  /* 0x0000f200f6007a0c */ /* 0x000fe40003f86270 */
[----:B------:R-:W-:Y:S01]  /*1e080*/  IADD3 R5, R215, 0x30, RZ ;  /* 0x00000030d7057810 */ /* 0x000fe20007ffe0ff */
[----:B------:R3:W-:Y:S01]  /*1e090*/  @!P1 ST.E.64 [R6.64], R116 ;  /* 0x0000007406009985 */ /* 0x0007e2000c101b08 */
[----:B------:R-:W-:Y:S02]  /*1e0a0*/  SHF.R.S32.HI R15, RZ, 0x1f, R245 ;  /* 0x0000001fff0f7819 */ /* 0x000fe400000114f5 */
[----:B------:R-:W-:Y:S02]  /*1e0b0*/  ISETP.GE.AND P6, PT, R5, c[0x0][0x3c8], PT ;  /* 0x0000f20005007a0c */ /* 0x000fe40003fc6270 */
[----:B------:R-:W-:-:S02]  /*1e0c0*/  IADD3 R14, R215, 0x40, RZ ;  /* 0x00000040d70e7810 */ /* 0x000fc40007ffe0ff */
[----:B------:R-:W-:Y:S02]  /*1e0d0*/  IADD3 R12, R215, 0x30, RZ ;  /* 0x00000030d70c7810 */ /* 0x000fe40007ffe0ff */
[C---:B-1----:R-:W-:Y:S02]  /*1e0e0*/  @!P0 LEA R2, P3, R10.reuse, R0, 0x2 ;  /* 0x000000000a028211 */ /* 0x042fe400078610ff */
[----:B------:R-:W-:Y:S02]  /*1e0f0*/  SHF.R.S32.HI R12, RZ, 0x1f, R12 ;  /* 0x0000001fff0c7819 */ /* 0x000fe4000001140c */
[----:B------:R-:W-:Y:S02]  /*1e100*/  @!P0 LEA.HI.X R3, R10, R4, R11, 0x2, P3 ;  /* 0x000000040a038211 */ /* 0x000fe400018f140b */
[----:B------:R-:W-:Y:S02]  /*1e110*/  ISETP.GE.AND P3, PT, R245, c[0x0][0x3c8], PT ;  /* 0x0000f200f5007a0c */ /* 0x000fe40003f66270 */
[----:B------:R-:W-:Y:S01]  /*1e120*/  SHF.R.S32.HI R11, RZ, 0x1f, R246 ;  /* 0x0000001fff0b7819 */ /* 0x000fe200000114f6 */
[----:B------:R1:W-:Y:S01]  /*1e130*/  @!P0 ST.E.64 [R2.64], R52 ;  /* 0x0000003402008985 */ /* 0x0003e2000c101b08 */
[----:B--2---:R-:W-:-:S02]  /*1e140*/  @!P4 LEA R8, P0, R246, R0, 0x2 ;  /* 0x00000000f608c211 */ /* 0x004fc400078010ff */
[----:B------:R-:W-:Y:S02]  /*1e150*/  IADD3 R10, R215, 0x38, RZ ;  /* 0x00000038d70a7810 */ /* 0x000fe40007ffe0ff */
[----:B------:R-:W-:Y:S02]  /*1e160*/  @!P4 LEA.HI.X R9, R246, R4, R11, 0x2, P0 ;  /* 0x00000004f609c211 */ /* 0x000fe400000f140b */
[C---:B------:R-:W-:Y:S02]  /*1e170*/  ISETP.GE.AND P0, PT, R245.reuse, c[0x0][0x3c8], PT ;  /* 0x0000f200f5007a0c */ /* 0x040fe40003f06270 */
[----:B------:R-:W-:Y:S02]  /*1e180*/  ISETP.GE.AND P4, PT, R14, c[0x0][0x3c8], PT ;  /* 0x0000f2000e007a0c */ /* 0x000fe40003f86270 */
[----:B---3--:R-:W-:Y:S02]  /*1e190*/  @!P3 LEA R6, P1, R245, R0, 0x2 ;  /* 0x00000000f506b211 */ /* 0x008fe400078210ff */
[----:B------:R-:W-:-:S02]  /*1e1a0*/  ISETP.GE.AND P5, PT, R10, c[0x0][0x3c8], PT ;  /* 0x0000f2000a007a0c */ /* 0x000fc40003fa6270 */
[C---:B------:R-:W-:Y:S02]  /*1e1b0*/  IADD3 R11, R215.reuse, 0x48, RZ ;  /* 0x00000048d70b7810 */ /* 0x040fe40007ffe0ff */
[----:B------:R-:W-:Y:S02]  /*1e1c0*/  IADD3 R13, R215, 0x58, RZ ;  /* 0x00000058d70d7810 */ /* 0x000fe40007ffe0ff */
[----:B------:R-:W-:-:S05]  /*1e1d0*/  ISETP.GE.AND P3, PT, R11, c[0x0][0x3c8], PT ;  /* 0x0000f2000b007a0c */ /* 0x000fca0003f66270 */
[----:B------:R-:W-:Y:S02]  /*1e1e0*/  @!P0 LEA.HI.X R7, R245, R4, R15, 0x2, P1 ;  /* 0x00000004f5078211 */ /* 0x000fe400008f140f */
[----:B------:R-:W-:Y:S02]  /*1e1f0*/  ISETP.GE.AND P1, PT, R246, c[0x0][0x3c8], PT ;  /* 0x0000f200f6007a0c */ /* 0x000fe40003f26270 */
[----:B------:R-:W-:Y:S02]  /*1e200*/  IADD3 R15, R215, 0x40, RZ ;  /* 0x00000040d70f7810 */ /* 0x000fe40007ffe0ff */
[C---:B-1----:R-:W-:Y:S02]  /*1e210*/  @!P6 LEA R2, P2, R5.reuse, R0, 0x2 ;  /* 0x000000000502e211 */ /* 0x042fe400078410ff */
[----:B------:R-:W-:Y:S02]  /*1e220*/  SHF.R.S32.HI R15, RZ, 0x1f, R15 ;  /* 0x0000001fff0f7819 */ /* 0x000fe4000001140f */
[----:B------:R-:W-:-:S02]  /*1e230*/  @!P6 LEA.HI.X R3, R5, R4, R12, 0x2, P2 ;  /* 0x000000040503e211 */ /* 0x000fc400010f140c */
        /* <DEDUP_REMOVED lines=26> */
[----:B------:R-:W-:Y:S02]  /*1e3e0*/  IADD3 R11, R215, 0x68, RZ ;  /* 0x00000068d70b7810 */ /* 0x000fe40007ffe0ff */
        /* <DEDUP_REMOVED lines=19> */
[----:B------:R-:W-:Y:S01]  /*1e520*/  IADD3 R13, R215, 0x88, RZ ;  /* 0x00000088d70d7810 */ /* 0x000fe20007ffe0ff */
[----:B------:R3:W-:Y:S01]  /*1e530*/  @!P0 ST.E.64 [R2.64], R30 ;  /* 0x0000001e02008985 */ /* 0x0007e2000c101b08 */
[----:B-1----:R-:W-:Y:S02]  /*1e540*/  @!P5 LEA R8, P0, R11, R0, 0x2 ;  /* 0x000000000b08d211 */ /* 0x002fe400078010ff */
[----:B------:R-:W-:Y:S02]  /*1e550*/  SHF.R.S32.HI R12, RZ, 0x1f, R12 ;  /* 0x0000001fff0c7819 */ /* 0x000fe4000001140c */
[----:B------:R-:W-:Y:S02]  /*1e560*/  IADD3 R15, R215, 0x70, RZ ;  /* 0x00000070d70f7810 */ /* 0x000fe40007ffe0ff */
[----:B------:R-:W-:Y:S02]  /*1e570*/  @!P5 LEA.HI.X R9, R11, R4, R12, 0x2, P0 ;  /* 0x000000040b09d211 */ /* 0x000fe400000f140c */
[----:B------:R-:W-:-:S02]  /*1e580*/  SHF.R.S32.HI R15, RZ, 0x1f, R15 ;  /* 0x0000001fff0f7819 */ /* 0x000fc4000001140f */
[C---:B------:R-:W-:Y:S01]  /*1e590*/  IADD3 R12, R215.reuse, 0x78, RZ ;  /* 0x00000078d70c7810 */ /* 0x040fe20007ffe0ff */
[----:B------:R1:W-:Y:S01]  /*1e5a0*/  @!P5 ST.E.64 [R8.64], R150 ;  /* 0x000000960800d985 */ /* 0x0003e2000c101b08 */
[C---:B------:R-:W-:Y:S02]  /*1e5b0*/  IADD3 R10, R215.reuse, 0x80, RZ ;  /* 0x00000080d70a7810 */ /* 0x040fe40007ffe0ff */
        /* <DEDUP_REMOVED lines=23> */
[----:B------:R-:W-:Y:S02]  /*1e730*/  IADD3 R12, R215, 0x90, RZ ;  /* 0x00000090d70c7810 */ /* 0x000fe40007ffe0ff */
        /* <DEDUP_REMOVED lines=19> */
[----:B------:R-:W-:Y:S02]  /*1e870*/  SHF.R.S32.HI R15, RZ, 0x1f, R15 ;  /* 0x0000001fff0f7819 */ /* 0x000fe4000001140f */
[C---:B------:R-:W-:Y:S01]  /*1e880*/  IADD3 R11, R215.reuse, 0xb0, RZ ;  /* 0x000000b0d70b7810 */ /* 0x040fe20007ffe0ff */
[----:B------:R1:W-:Y:S01]  /*1e890*/  @!P5 ST.E.64 [R8.64], R170 ;  /* 0x000000aa0800d985 */ /* 0x0003e2000c101b08 */
[----:B------:R-:W-:Y:S02]  /*1e8a0*/  IADD3 R13, R215, 0xa8, RZ ;  /* 0x000000a8d70d7810 */ /* 0x000fe40007ffe0ff */
        /* <DEDUP_REMOVED lines=9> */
[----:B------:R-:W-:Y:S01]  /*1e940*/  IADD3 R13, R215, 0xb0, RZ ;  /* 0x000000b0d70d7810 */ /* 0x000fe20007ffe0ff */
[----:B------:R2:W-:Y:S01]  /*1e950*/  @!P4 ST.E.64 [R6.64], R70 ;  /* 0x000000460600c985 */ /* 0x0005e2000c101b08 */
[----:B------:R-:W-:-:S02]  /*1e960*/  ISETP.GE.AND P0, PT, R5, c[0x0][0x3c8], PT ;  /* 0x0000f20005007a0c */ /* 0x000fc40003f06270 */
[----:B------:R-:W-:Y:S01]  /*1e970*/  SHF.R.S32.HI R13, RZ, 0x1f, R13 ;  /* 0x0000001fff0d7819 */ /* 0x000fe2000001140d */
[----:B------:R3:W-:Y:S01]  /*1e980*/  @!P3 ST.E.64 [R2.64], R54 ;  /* 0x000000360200b985 */ /* 0x0007e2000c101b08 */
[----:B-1----:R-:W-:Y:S02]  /*1e990*/  @!P2 LEA R8, P3, R11, R0, 0x2 ;  /* 0x000000000b08a211 */ /* 0x002fe400078610ff */
[----:B------:R-:W-:Y:S02]  /*1e9a0*/  IADD3 R10, R215, 0xc8, RZ ;  /* 0x000000c8d70a7810 */ /* 0x000fe40007ffe0ff */
[----:B------:R-:W-:Y:S02]  /*1e9b0*/  @!P2 LEA.HI.X R9, R11, R4, R13, 0x2, P3 ;  /* 0x000000040b09a211 */ /* 0x000fe400018f140d */
[C---:B------:R-:W-:Y:S02]  /*1e9c0*/  IADD3 R13, R215.reuse, 0xb8, RZ ;  /* 0x000000b8d70d7810 */ /* 0x040fe40007ffe0ff */
[----:B------:R-:W-:Y:S01]  /*1e9d0*/  IADD3 R11, R215, 0xc0, RZ ;  /* 0x000000c0d70b7810 */ /* 0x000fe20007ffe0ff */
[----:B------:R-:W-:Y:S01]  /*1e9e0*/  @!P2 ST.E.64 [R8.64], R94 ;  /* 0x0000005e0800a985 */ /* 0x000fe2000c101b08 */
[----:B------:R-:W-:-:S02]  /*1e9f0*/  ISETP.GE.AND P5, PT, R10, c[0x0][0x3c8], PT ;  /* 0x0000f2000a007a0c */ /* 0x000fc40003fa6270 */
[----:B------:R-:W-:Y:S02]  /*1ea00*/  SHF.R.S32.HI R13, RZ, 0x1f, R13 ;  /* 0x0000001fff0d7819 */ /* 0x000fe4000001140d */
[----:B------:R-:W-:Y:S02]  /*1ea10*/  SHF.R.S32.HI R11, RZ, 0x1f, R11 ;  /* 0x0000001fff0b7819 */ /* 0x000fe4000001140b */
[----:B------:R-:W-:Y:S02]  /*1ea20*/  ISETP.GE.AND P2, PT, R250, c[0x0][0x3c8], PT ;  /* 0x0000f200fa007a0c */ /* 0x000fe40003f46270 */
[-C--:B--2---:R-:W-:Y:S02]  /*1ea30*/  @!P1 LEA R6, P4, R12, R0.reuse, 0x2 ;  /* 0x000000000c069211 */ /* 0x084fe400078810ff */
[----:B---3--:R-:W-:-:S11]  /*1ea40*/  @!P0 LEA R2, P6, R5, R0, 0x2 ;  /* 0x0000000005028211 */ /* 0x008fd600078c10ff */
[----:B------:R-:W-:Y:S02]  /*1ea50*/  P2R R3, PR, RZ, 0x10 ;  /* 0x00000010ff037803 */ /* 0x000fe40000000000 */
[----:B------:R-:W-:Y:S02]  /*1ea60*/  ISETP.GE.AND P4, PT, R252, c[0x0][0x3c8], PT ;  /* 0x0000f200fc007a0c */ /* 0x000fe40003f86270 */
[----:B------:R-:W-:Y:S02]  /*1ea70*/  ISETP.NE.AND P3, PT, R3, RZ, PT ;  /* 0x000000ff0300720c */ /* 0x000fe40003f65270 */
[-C--:B------:R-:W-:Y:S02]  /*1ea80*/  @!P0 LEA.HI.X R3, R5, R4.reuse, R11, 0x2, P6 ;  /* 0x0000000405038211 */ /* 0x080fe400030f140b */
[----:B------:R-:W-:Y:S02]  /*1ea90*/  @!P1 LEA.HI.X R7, R12, R4, R13, 0x2, P3 ;  /* 0x000000040c079211 */ /* 0x000fe400018f140d */
[----:B------:R-:W-:-:S02]  /*1eaa0*/  IADD3 R11, R215, 0xc8, RZ ;  /* 0x000000c8d70b7810 */ /* 0x000fc40007ffe0ff */
[----:B------:R-:W-:Y:S01]  /*1eab0*/  ISETP.GE.AND P3, PT, R251, c[0x0][0x3c8], PT ;  /* 0x0000f200fb007a0c */ /* 0x000fe20003f66270 */
[----:B------:R1:W-:Y:S01]  /*1eac0*/  @!P1 ST.E.64 [R6.64], R78 ;  /* 0x0000004e06009985 */ /* 0x0003e2000c101b08 */
[----:B------:R-:W-:Y:S02]  /*1ead0*/  SHF.R.S32.HI R11, RZ, 0x1f, R11 ;  /* 0x0000001fff0b7819 */ /* 0x000fe4000001140b */
[----:B------:R-:W-:Y:S01]  /*1eae0*/  SHF.R.S32.HI R5, RZ, 0x1f, R252 ;  /* 0x0000001fff057819 */ /* 0x000fe200000114fc */
[----:B------:R2:W-:Y:S01]  /*1eaf0*/  @!P0 ST.E.64 [R2.64], R62 ;  /* 0x0000003e02008985 */ /* 0x0005e2000c101b08 */
[----:B------:R-:W-:Y:S02]  /*1eb00*/  ISETP.GE.AND P1, PT, R249, c[0x0][0x3c8], PT ;  /* 0x0000f200f9007a0c */ /* 0x000fe40003f26270 */
[----:B------:R-:W-:Y:S02]  /*1eb10*/  SHF.R.S32.HI R13, RZ, 0x1f, R250 ;  /* 0x0000001fff0d7819 */ /* 0x000fe400000114fa */
[----:B------:R-:W-:-:S02]  /*1eb20*/  SHF.R.S32.HI R12, RZ, 0x1f, R249 ;  /* 0x0000001fff0c7819 */ /* 0x000fc400000114f9 */
[----:B-1----:R-:W-:-:S04]  /*1eb30*/  @!P5 LEA R6, P0, R10, R0, 0x2 ;  /* 0x000000000a06d211 */ /* 0x002fc800078010ff */
[----:B------:R-:W-:Y:S02]  /*1eb40*/  @!P5 LEA.HI.X R7, R10, R4, R11, 0x2, P0 ;  /* 0x000000040a07d211 */ /* 0x000fe400000f140b */
[-C--:B--2---:R-:W-:Y:S02]  /*1eb50*/  @!P4 LEA R2, P6, R252, R0.reuse, 0x2 ;  /* 0x00000000fc02c211 */ /* 0x084fe400078c10ff */
[----:B------:R-:W-:Y:S01]  /*1eb60*/  ISETP.GE.AND P0, PT, R248, c[0x0][0x3c8], PT ;  /* 0x0000f200f8007a0c */ /* 0x000fe20003f06270 */
[----:B------:R-:W-:Y:S01]  /*1eb70*/  @!P5 ST.E.64 [R6.64], R82 ;  /* 0x000000520600d985 */ /* 0x000fe2000c101b08 */
[----:B------:R-:W-:Y:S02]  /*1eb80*/  @!P3 LEA R10, P5, R251, R0, 0x2 ;  /* 0x00000000fb0ab211 */ /* 0x000fe400078a10ff */
[----:B------:R-:W-:Y:S02]  /*1eb90*/  @!P4 LEA.HI.X R3, R252, R4, R5, 0x2, P6 ;  /* 0x00000004fc03c211 */ /* 0x000fe400030f1405 */
[----:B------:R-:W-:-:S02]  /*1eba0*/  SHF.R.S32.HI R5, RZ, 0x1f, R251 ;  /* 0x0000001fff057819 */ /* 0x000fc400000114fb */
[C---:B------:R-:W-:Y:S01]  /*1ebb0*/  @!P2 LEA R8, P6, R250.reuse, R0, 0x2 ;  /* 0x00000000fa08a211 */ /* 0x040fe200078c10ff */
[----:B------:R1:W-:Y:S03]  /*1ebc0*/  @!P4 ST.E.64 [R2.64], R86 ;  /* 0x000000560200c985 */ /* 0x0003e6000c101b08 */
[----:B------:R-:W-:-:S03]  /*1ebd0*/  @!P2 LEA.HI.X R9, R250, R4, R13, 0x2, P6 ;  /* 0x00000004fa09a211 */ /* 0x000fc600030f140d */
[----:B-1----:R-:W-:Y:S02]  /*1ebe0*/  P2R R2, PR, RZ, 0x20 ;  /* 0x00000020ff027803 */ /* 0x002fe40000000000 */
[C---:B------:R-:W-:Y:S02]  /*1ebf0*/  @!P1 LEA R6, P5, R249.reuse, R0, 0x2 ;  /* 0x00000000f9069211 */ /* 0x040fe400078a10ff */
[----:B------:R-:W-:Y:S02]  /*1ec00*/  ISETP.NE.AND P4, PT, R2, RZ, PT ;  /* 0x000000ff0200720c */ /* 0x000fe40003f85270 */
[-C--:B------:R-:W-:Y:S02]  /*1ec10*/  @!P1 LEA.HI.X R7, R249, R4.reuse, R12, 0x2, P5 ;  /* 0x00000004f9079211 */ /* 0x080fe400028f140c */
[----:B------:R-:W-:Y:S02]  /*1ec20*/  @!P3 LEA.HI.X R11, R251, R4, R5, 0x2, P4 ;  /* 0x00000004fb0bb211 */ /* 0x000fe400020f1405 */
[----:B------:R-:W-:-:S02]  /*1ec30*/  SHF.R.S32.HI R5, RZ, 0x1f, R248 ;  /* 0x0000001fff057819 */ /* 0x000fc400000114f8 */
[C---:B------:R-:W-:Y:S01]  /*1ec40*/  @!P0 LEA R2, P4, R248.reuse, R0, 0x2 ;  /* 0x00000000f8028211 */ /* 0x040fe200078810ff */
[----:B------:R1:W-:Y:S03]  /*1ec50*/  @!P3 ST.E.64 [R10.64], R106 ;  /* 0x0000006a0a00b985 */ /* 0x0003e6000c101b08 */
[----:B------:R-:W-:Y:S01]  /*1ec60*/  @!P0 LEA.HI.X R3, R248, R4, R5, 0x2, P4 ;  /* 0x00000004f8038211 */ /* 0x000fe200020f1405 */
[----:B------:R1:W-:Y:S04]  /*1ec70*/  @!P2 ST.E.64 [R8.64], R102 ;  /* 0x000000660800a985 */ /* 0x0003e8000c101b08 */
        /* <DEDUP_REMOVED lines=9> */
.L_x_915:
[----:B------:R-:W-:Y:S01]  /*1ed10*/  ISETP.NE.U32.AND P0, PT, RZ, c[0x0][0x508], PT ;  /* 0x00014200ff007a0c */ /* 0x000fe20003f05070 */
[----:B------:R-:W-:Y:S01]  /*1ed20*/  IMAD.MOV.U32 R4, RZ, RZ, 0x4 ;  /* 0x00000004ff047424 */ /* 0x000fe200078e00ff */
[----:B------:R-:W-:Y:S01]  /*1ed30*/  ISETP.NE.U32.AND P2, PT, RZ, c[0x0][0x500], PT ;  /* 0x00014000ff007a0c */ /* 0x000fe20003f45070 */
[----:B------:R-:W-:Y:S01]  /*1ed40*/  IMAD.MOV.U32 R20, RZ, RZ, c[0x0][0x388] ;  /* 0x0000e200ff147624 */ /* 0x000fe200078e00ff */
[----:B------:R-:W-:Y:S01]  /*1ed50*/  ISETP.NE.AND.EX P0, PT, RZ, c[0x0][0x50c], PT, P0 ;  /* 0x00014300ff007a0c */ /* 0x000fe20003f05300 */
[----:B------:R-:W-:Y:S01]  /*1ed60*/  IMAD.MOV.U32 R0, RZ, RZ, RZ ;  /* 0x000000ffff007224 */ /* 0x000fe200078e00ff */
[----:B------:R-:W-:Y:S01]  /*1ed70*/  ISETP.NE.AND.EX P2, PT, RZ, c[0x0][0x504], PT, P2 ;  /* 0x00014100ff007a0c */ /* 0x000fe20003f45320 */
[----:B------:R-:W-:-:S10]  /*1ed80*/  IMAD.WIDE R2, R235, R4, c[0x0][0x500] ;  /* 0x00014000eb027625 */ /* 0x000fd400078e0204 */
[----:B------:R-:W-:Y:S02]  /*1ed90*/  @P0 IMAD.WIDE R4, R235, R4, c[0x0][0x508] ;  /* 0x00014200eb040625 */ /* 0x000fe400078e0204 */
[----:B------:R2:W5:Y:S04]  /*1eda0*/  @P2 LDG.E R0, [R2.64] ;  /* 0x0000000802002981 */ /* 0x000568000c1e1900 */
[----:B------:R2:W5:Y:S01]  /*1edb0*/  @P0 LDG.E R20, [R4.64] ;  /* 0x0000000804140981 */ /* 0x000562000c1e1900 */
[----:B------:R-:W-:-:S04]  /*1edc0*/  ISETP.NE.AND P1, PT, R233, RZ, PT ;  /* 0x000000ffe900720c */ /* 0x000fc80003f25270 */
[----:B------:R-:W-:Y:S01]  /*1edd0*/  SEL R19, R233, c[0x0][0x3d4], P1 ;  /* 0x0000f500e9137a07 */ /* 0x000fe20000800000 */
[----:B------:R-:W-:Y:S05]  /*1ede0*/  @P0 BRA `(.L_x_936) ;  /* 0x0000004000000947 */ /* 0x000fea0003800000 */
[----:B------:R-:W-:Y:S05]  /*1edf0*/  @!P2 BRA `(.L_x_936) ;  /* 0x000000300000a947 */ /* 0x000fea0003800000 */
[----:B--2---:R2:W3:Y:S04]  /*1ee00*/  LDG.E R4, [R2.64] ;  /* 0x0000000802047981 */ /* 0x0044e8000c1e1900 */
[----:B--2---:R-:W3:Y:S02]  /*1ee10*/  LDG.E R2, [R2.64+0x4] ;  /* 0x0000040802027981 */ /* 0x004ee4000c1e1900 */
[----:B---3-5:R-:W-:Y:S02]  /*1ee20*/  IADD3 R20, -R4, R2, RZ ;  /* 0x0000000204147210 */ /* 0x028fe40007ffe1ff */
.L_x_936:
[----:B--2---:R-:W2:Y:S01]  /*1ee30*/  S2R R3, SR_TID.X ;  /* 0x0000000000037919 */ /* 0x004ea20000002100 */
[----:B------:R-:W-:Y:S01]  /*1ee40*/  SHF.R.S32.HI R2, RZ, 0x1f, R235 ;  /* 0x0000001fff027819 */ /* 0x000fe200000114eb */
[----:B------:R-:W-:Y:S01]  /*1ee50*/  BSSY B0, `(.L_x_937) ;  /* 0x0000036000007945 */ /* 0x000fe20003800000 */
[----:B------:R-:W-:-:S02]  /*1ee60*/  LOP3.LUT R12, R234, 0xffff, RZ, 0xc0, !PT ;  /* 0x0000ffffea0c7812 */ /* 0x000fc400078ec0ff */
[----:B-----5:R-:W-:Y:S02]  /*1ee70*/  SHF.R.S32.HI R18, RZ, 0x1f, R0 ;  /* 0x0000001fff127819 */ /* 0x020fe40000011400 */
[----:B------:R-:W-:Y:S02]  /*1ee80*/  SEL R13, R235, RZ, !P2 ;  /* 0x000000ffeb0d7207 */ /* 0x000fe40005000000 */
[----:B------:R-:W-:Y:S02]  /*1ee90*/  SEL R21, R2, RZ, !P2 ;  /* 0x000000ff02157207 */ /* 0x000fe40005000000 */
[----:B--2---:R-:W-:-:S13]  /*1eea0*/  ISETP.GT.AND P0, PT, R3, 0x7f, PT ;  /* 0x0000007f0300780c */ /* 0x004fda0003f04270 */
[----:B------:R-:W-:Y:S05]  /*1eeb0*/  @P0 BRA `(.L_x_938) ;  /* 0x000002f000000947 */ /* 0x000fea0003800000 */
[----:B------:R-:W-:Y:S01]  /*1eec0*/  IMAD R2, R20, c[0x0][0x4e8], RZ ;  /* 0x00013a0014027a24 */ /* 0x000fe200078e02ff */
[----:B------:R-:W-:-:S04]  /*1eed0*/  IADD3 R16, R227, R3, RZ ;  /* 0x00000003e3107210 */ /* 0x000fc80007ffe0ff */
[----:B------:R-:W-:-:S13]  /*1eee0*/  ISETP.GE.AND P0, PT, R16, R2, PT ;  /* 0x000000021000720c */ /* 0x000fda0003f06270 */
[----:B------:R-:W-:Y:S05]  /*1eef0*/  @P0 BRA `(.L_x_938) ;  /* 0x000002b000000947 */ /* 0x000fea0003800000 */
[----:B------:R-:W-:Y:S01]  /*1ef00*/  IMAD.MOV.U32 R2, RZ, RZ, 0x368 ;  /* 0x00000368ff027424 */ /* 0x000fe200078e00ff */
[----:B------:R-:W-:-:S04]  /*1ef10*/  ISETP.GT.AND P2, PT, R19, 0x1, PT ;  /* 0x000000011300780c */ /* 0x000fc80003f44270 */
[----:B------:R-:W-:-:S04]  /*1ef20*/  SEL R2, R2, 0x328, P2 ;  /* 0x0000032802027807 */ /* 0x000fc80001000000 */
[----:B------:R2:W3:Y:S08]  /*1ef30*/  LDC.64 R8, c[0x0][R2+0x170] ;  /* 0x00005c0002087b82 */ /* 0x0004f00000000a00 */
[----:B------:R2:W4:Y:S08]  /*1ef40*/  LDC.64 R6, c[0x0][R2+0x168] ;  /* 0x00005a0002067b82 */ /* 0x0005300000000a00 */
[----:B------:R2:W5:Y:S08]  /*1ef50*/  LDC.64 R14, c[0x0][R2+0x178] ;  /* 0x00005e00020e7b82 */ /* 0x0005700000000a00 */
[----:B------:R2:W1:Y:S02]  /*1ef60*/  LDC.64 R10, c[0x0][R2+0x160] ;  /* 0x00005800020a7b82 */ /* 0x0004640000000a00 */
[----:B--2---:R-:W-:-:S02]  /*1ef70*/  IMAD.MOV.U32 R2, RZ, RZ, c[0x0][0x4e8] ;  /* 0x00013a00ff027624 */ /* 0x004fc400078e00ff */
[-C--:B---3--:R-:W-:Y:S02]  /*1ef80*/  IMAD R3, R9, R13.reuse, RZ ;  /* 0x0000000d09037224 */ /* 0x088fe400078e02ff */
[----:B------:R-:W-:Y:S01]  /*1ef90*/  IMAD.WIDE.U32 R4, R8, R13, RZ ;  /* 0x0000000d08047225 */ /* 0x000fe200078e00ff */
[----:B------:R-:W-:Y:S02]  /*1efa0*/  ISETP.NE.AND P0, PT, R2, 0x1, PT ;  /* 0x000000010200780c */ /* 0x000fe40003f05270 */
[----:B------:R-:W-:Y:S01]  /*1efb0*/  MOV R2, R16 ;  /* 0x0000001000027202 */ /* 0x000fe20000000f00 */
[----:B------:R-:W-:Y:S01]  /*1efc0*/  IMAD R8, R8, R21, R3 ;  /* 0x0000001508087224 */ /* 0x000fe200078e0203 */
[----:B------:R-:W-:Y:S01]  /*1efd0*/  SEL R3, R244, RZ, P2 ;  /* 0x000000fff4037207 */ /* 0x000fe20001000000 */
[-C--:B----4-:R-:W-:Y:S02]  /*1efe0*/  IMAD R9, R7, R12.reuse, RZ ;  /* 0x0000000c07097224 */ /* 0x090fe400078e02ff */
[----:B------:R-:W-:-:S04]  /*1eff0*/  IMAD.WIDE.U32 R6, R6, R12, RZ ;  /* 0x0000000c06067225 */ /* 0x000fc800078e00ff */
[----:B------:R-:W-:Y:S01]  /*1f000*/  IMAD.IADD R9, R7, 0x1, R9 ;  /* 0x0000000107097824 */ /* 0x000fe200078e0209 */
[----:B------:R-:W-:Y:S01]  /*1f010*/  IADD3 R7, R5, R8, RZ ;  /* 0x0000000805077210 */ /* 0x000fe20007ffe0ff */
[----:B------:R-:W-:-:S04]  /*1f020*/  @P0 IMAD.HI.U32 R17, R16, c[0x0][0x4ec], RZ ;  /* 0x00013b0010110a27 */ /* 0x000fc800078e00ff */
[-C--:B-----5:R-:W-:Y:S01]  /*1f030*/  IMAD R8, R15, R3.reuse, RZ ;  /* 0x000000030f087224 */ /* 0x0a0fe200078e02ff */
[----:B------:R-:W-:Y:S02]  /*1f040*/  @P0 SHF.R.U32.HI R2, RZ, c[0x0][0x4f0], R17 ;  /* 0x00013c00ff020a19 */ /* 0x000fe40000011611 */
[----:B------:R-:W-:Y:S01]  /*1f050*/  IADD3 R17, P1, P0, R4, R6, R0 ;  /* 0x0000000604117210 */ /* 0x000fe2000783e000 */
[----:B------:R-:W-:-:S03]  /*1f060*/  IMAD.WIDE.U32 R4, R14, R3, RZ ;  /* 0x000000030e047225 */ /* 0x000fc600078e00ff */
[----:B------:R-:W-:Y:S01]  /*1f070*/  IADD3.X R9, R7, R9, R18, P1, P0 ;  /* 0x0000000907097210 */ /* 0x000fe20000fe0412 */
[----:B------:R-:W-:Y:S01]  /*1f080*/  IMAD.MOV R6, RZ, RZ, -R2 ;  /* 0x000000ffff067224 */ /* 0x000fe200078e0a02 */
[----:B------:R-:W-:Y:S02]  /*1f090*/  IADD3 R7, R5, R8, RZ ;  /* 0x0000000805077210 */ /* 0x000fe40007ffe0ff */
[----:B------:R-:W-:Y:S01]  /*1f0a0*/  IADD3 R4, P1, P0, R2, R17, R4 ;  /* 0x0000001102047210 */ /* 0x000fe2000783e004 */
[----:B------:R-:W-:Y:S01]  /*1f0b0*/  IMAD R3, R6, c[0x0][0x4e8], R16 ;  /* 0x00013a0006037a24 */ /* 0x000fe200078e0210 */
[----:B------:R-:W-:-:S03]  /*1f0c0*/  SHF.R.S32.HI R5, RZ, 0x1f, R2 ;  /* 0x0000001fff057819 */ /* 0x000fc60000011402 */
[----:B-1----:R-:W-:Y:S01]  /*1f0d0*/  IMAD R2, R11, R3, RZ ;  /* 0x000000030b027224 */ /* 0x002fe200078e02ff */
[----:B------:R-:W-:Y:S02]  /*1f0e0*/  SHF.R.S32.HI R6, RZ, 0x1f, R3 ;  /* 0x0000001fff067819 */ /* 0x000fe40000011403 */
[----:B------:R-:W-:Y:S01]  /*1f0f0*/  IADD3.X R5, R5, R9, R7, P1, P0 ;  /* 0x0000000905057210 */ /* 0x000fe20000fe0407 */
[----:B------:R-:W-:Y:S02]  /*1f100*/  IMAD.MOV.U32 R7, RZ, RZ, c[0x0][0x4a8] ;  /* 0x00012a00ff077624 */ /* 0x000fe400078e00ff */
[C---:B------:R-:W-:Y:S02]  /*1f110*/  IMAD R6, R10.reuse, R6, R2 ;  /* 0x000000060a067224 */ /* 0x040fe400078e0202 */
[----:B------:R-:W-:Y:S01]  /*1f120*/  IMAD.WIDE.U32 R2, R10, R3, R4 ;  /* 0x000000030a027225 */ /* 0x000fe200078e0004 */
[----:B------:R-:W-:Y:S02]  /*1f130*/  MOV R5, c[0x0][0x4ac] ;  /* 0x00012b0000057a02 */ /* 0x000fe40000000f00 */
[----:B------:R-:W-:Y:S01]  /*1f140*/  SEL R4, R7, c[0x0][0x450], P2 ;  /* 0x0001140007047a07 */ /* 0x000fe20001000000 */
[----:B------:R-:W-:Y:S01]  /*1f150*/  IMAD.IADD R3, R3, 0x1, R6 ;  /* 0x0000000103037824 */ /* 0x000fe200078e0206 */
[----:B------:R-:W-:-:S02]  /*1f160*/  SEL R5, R5, c[0x0][0x454], P2 ;  /* 0x0001150005057a07 */ /* 0x000fc40001000000 */
[----:B------:R-:W-:-:S04]  /*1f170*/  LEA R4, P0, R2, R4, 0x2 ;  /* 0x0000000402047211 */ /* 0x000fc800078010ff */
[----:B------:R-:W-:Y:S02]  /*1f180*/  LEA.HI.X R5, R2, R5, R3, 0x2, P0 ;  /* 0x0000000502057211 */ /* 0x000fe400000f1403 */
[----:B------:R-:W-:-:S05]  /*1f190*/  MOV R2, 0xff800000 ;  /* 0xff80000000027802 */ /* 0x000fca0000000f00 */
[----:B------:R1:W-:Y:S02]  /*1f1a0*/  STG.E [R4.64], R2 ;  /* 0x0000000204007986 */ /* 0x0003e4000c101908 */
.L_x_938:
[----:B------:R-:W-:Y:S05]  /*1f1b0*/  BSYNC B0 ;  /* 0x0000000000007941 */ /* 0x000fea0003800000 */
.L_x_937:
[----:B------:R-:W-:-:S13]  /*1f1c0*/  ISETP.GT.AND P0, PT, R19, 0x1, PT ;  /* 0x000000011300780c */ /* 0x000fda0003f04270 */
[----:B------:R-:W-:Y:S05]  /*1f1d0*/  @P0 BRA `(.L_x_930) ;  /* 0x000007f000000947 */ /* 0x000fea0003800000 */
[----:B-1----:R-:W-:Y:S01]  /*1f1e0*/  MOV R2, c[0x0][0x4e8] ;  /* 0x00013a0000027a02 */ /* 0x002fe20000000f00 */
[----:B------:R-:W-:Y:S02]  /*1f1f0*/  IMAD R4, R18, c[0x0][0x3a0], RZ ;  /* 0x0000e80012047a24 */ /* 0x000fe400078e02ff */
[----:B------:R-:W-:Y:S01]  /*1f200*/  IMAD R5, R21, c[0x0][0x3f0], RZ ;  /* 0x0000fc0015057a24 */ /* 0x000fe200078e02ff */
[----:B------:R-:W-:Y:S01]  /*1f210*/  ISETP.NE.AND P0, PT, R2, 0x1, PT ;  /* 0x000000010200780c */ /* 0x000fe20003f05270 */
[----:B------:R-:W-:-:S04]  /*1f220*/  IMAD.WIDE.U32 R2, R0, c[0x0][0x3a0], RZ ;  /* 0x0000e80000027a25 */ /* 0x000fc800078e00ff */
[----:B------:R-:W-:Y:S01]  /*1f230*/  IMAD R0, R0, c[0x0][0x3a4], R4 ;  /* 0x0000e90000007a24 */ /* 0x000fe200078e0204 */
[----:B------:R-:W-:Y:S01]  /*1f240*/  IADD3 R4, R212, R227, RZ ;  /* 0x000000e3d4047210 */ /* 0x000fe20007ffe0ff */
[----:B------:R-:W-:-:S03]  /*1f250*/  IMAD R7, R13, c[0x0][0x3f4], R5 ;  /* 0x0000fd000d077a24 */ /* 0x000fc600078e0205 */
[----:B------:R-:W-:Y:S02]  /*1f260*/  IADD3 R3, R3, R0, RZ ;  /* 0x0000000003037210 */ /* 0x000fe40007ffe0ff */
[----:B------:R-:W-:Y:S01]  /*1f270*/  MOV R0, R4 ;  /* 0x0000000400007202 */ /* 0x000fe20000000f00 */
[----:B------:R-:W-:-:S04]  /*1f280*/  @P0 IMAD.HI.U32 R6, R4, c[0x0][0x4ec], RZ ;  /* 0x00013b0004060a27 */ /* 0x000fc800078e00ff */
[----:B------:R-:W-:Y:S01]  /*1f290*/  IMAD.WIDE.U32 R2, R12, c[0x0][0x3e8], R2 ;  /* 0x0000fa000c027a25 */ /* 0x000fe200078e0002 */
[----:B------:R-:W-:-:S03]  /*1f2a0*/  @P0 SHF.R.U32.HI R0, RZ, c[0x0][0x4f0], R6 ;  /* 0x00013c00ff000a19 */ /* 0x000fc60000011606 */
[----:B------:R-:W-:Y:S01]  /*1f2b0*/  IMAD R3, R12, c[0x0][0x3ec], R3 ;  /* 0x0000fb000c037a24 */ /* 0x000fe200078e0203 */
[----:B------:R-:W-:Y:S02]  /*1f2c0*/  SHF.R.S32.HI R6, RZ, 0x1f, R0 ;  /* 0x0000001fff067819 */ /* 0x000fe40000011400 */
[----:B------:R-:W-:Y:S01]  /*1f2d0*/  IADD3 R5, -R0, RZ, RZ ;  /* 0x000000ff00057210 */ /* 0x000fe20007ffe1ff */
[----:B------:R-:W-:Y:S01]  /*1f2e0*/  IMAD.WIDE.U32 R2, R13, c[0x0][0x3f0], R2 ;  /* 0x0000fc000d027a25 */ /* 0x000fe200078e0002 */
[----:B------:R-:W-:-:S03]  /*1f2f0*/  IADD3 R13, R211, R227, RZ ;  /* 0x000000e3d30d7210 */ /* 0x000fc60007ffe0ff */
        /* <DEDUP_REMOVED lines=15> */
.L_x_1021:
[----:B------:R-:W-:Y:S05]  /*1f3f0*/  BRA.DIV ~URZ, `(.L_x_940) ;  /* 0x00002f127f007947 */ /* 0x000fea000b800000 */
[----:B------:R3:W4:Y:S02]  /*1f400*/  SHFL.IDX PT, R0, R14, RZ, 0x181f ;  /* 0x00181fff0e007589 */ /* 0x00072400000e0000 */
.L_x_1022:
        /* <DEDUP_REMOVED lines=20> */
.L_x_942:
[----:B------:R-:W-:Y:S05]  /*1f550*/  BSYNC B0 ;  /* 0x0000000000007941 */ /* 0x000fea0003800000 */
.L_x_941:
[----:B------:R-:W-:Y:S05]  /*1f560*/  BRA.DIV ~URZ, `(.L_x_943) ;  /* 0x00002e027f007947 */ /* 0x000fea000b800000 */
[----:B--2---:R2:W1:Y:S04]  /*1f570*/  SHFL.IDX PT, R4, R5, 0x1, 0x181f ;  /* 0x00381f0005047f89 */ /* 0x00446800000e0000 */
[----:B----4-:R2:W4:Y:S02]  /*1f580*/  SHFL.IDX PT, R0, R14, 0x1, 0x181f ;  /* 0x00381f000e007f89 */ /* 0x01052400000e0000 */
.L_x_1023:
        /* <DEDUP_REMOVED lines=20> */
.L_x_945:
[----:B------:R-:W-:Y:S05]  /*1f6d0*/  BSYNC B0 ;  /* 0x0000000000007941 */ /* 0x000fea0003800000 */
.L_x_944:
[----:B------:R-:W-:Y:S05]  /*1f6e0*/  BRA.DIV ~URZ, `(.L_x_946) ;  /* 0x00002d427f007947 */ /* 0x000fea000b800000 */
[----:B-1----:R1:W2:Y:S02]  /*1f6f0*/  SHFL.IDX PT, R4, R5, 0x2, 0x181f ;  /* 0x00581f0005047f89 */ /* 0x0022a400000e0000 */
.L_x_1024:
[----:B------:R-:W-:Y:S05]  /*1f700*/  BRA.DIV ~URZ, `(.L_x_947) ;  /* 0x00002d927f007947 */ /* 0x000fea000b800000 */
[----:B----4-:R4:W1:Y:S02]  /*1f710*/  SHFL.IDX PT, R0, R14, 0x2, 0x181f ;  /* 0x00581f000e007f89 */ /* 0x01086400000e0000 */
.L_x_1025:
        /* <DEDUP_REMOVED lines=20> */
.L_x_949:
[----:B------:R-:W-:Y:S05]  /*1f860*/  BSYNC B0 ;  /* 0x0000000000007941 */ /* 0x000fea0003800000 */
.L_x_948:
[----:B------:R-:W-:Y:S05]  /*1f870*/  BRA.DIV ~URZ, `(.L_x_950) ;  /* 0x00002c827f007947 */ /* 0x000fea000b800000 */
[----:B--2---:R2:W3:Y:S04]  /*1f880*/  SHFL.IDX PT, R4, R5, 0x3, 0x181f ;  /* 0x00781f0005047f89 */ /* 0x0044e800000e0000 */
[----:B-1----:R2:W1:Y:S02]  /*1f890*/  SHFL.IDX PT, R0, R14, 0x3, 0x181f ;  /* 0x00781f000e007f89 */ /* 0x00246400000e0000 */
.L_x_1026:
        /* <DEDUP_REMOVED lines=19> */
.L_x_930:
[----:B------:R-:W-:Y:S05]  /*1f9d0*/  BSYNC B1 ;  /* 0x0000000000017941 */ /* 0x000fea0003800000 */
.L_x_914:
        /* <DEDUP_REMOVED lines=13> */
.L_x_1027:
[----:B------:R-:W-:Y:S05]  /*1fab0*/  BRA.DIV ~URZ, `(.L_x_953) ;  /* 0x00002b727f007947 */ /* 0x000fea000b800000 */
[----:B------:R3:W4:Y:S02]  /*1fac0*/  SHFL.IDX PT, R6, R98, 0x1, 0x1f ;  /* 0x00201f0062067f89 */ /* 0x00072400000e0000 */
.L_x_1028:
        /* <DEDUP_REMOVED lines=18> */
.L_x_1029:
        /* <DEDUP_REMOVED lines=16> */
.L_x_1030:
[----:B--2---:R-:W-:Y:S01]  /*1fcf0*/  IMAD R0, R0, c[0x0][0x538], RZ ;  /* 0x00014e0000007a24 */ /* 0x004fe200078e02ff */
[----:B------:R-:W-:Y:S04]  /*1fd00*/  BSSY B1, `(.L_x_956) ;  /* 0x00000c8000017945 */ /* 0x000fe80003800000 */
[----:B----4-:R-:W-:-:S04]  /*1fd10*/  IADD3 R6, R0, R6, RZ ;  /* 0x0000000600067210 */ /* 0x010fc80007ffe0ff */
[----:B------:R-:W-:-:S13]  /*1fd20*/  ISETP.GT.AND P0, PT, R6, R9, PT ;  /* 0x000000090600720c */ /* 0x000fda0003f04270 */
[----:B------:R-:W-:Y:S05]  /*1fd30*/  @P0 BRA `(.L_x_957) ;  /* 0x0000025000000947 */ /* 0x000fea0003800000 */
.L_x_961:
        /* <DEDUP_REMOVED lines=17> */
.L_x_1031:
        /* <DEDUP_REMOVED lines=16> */
.L_x_1032:
[----:B--2---:R-:W-:-:S05]  /*1ff50*/  IMAD R0, R0, c[0x0][0x538], RZ ;  /* 0x00014e0000007a24 */ /* 0x004fca00078e02ff */
[----:B------:R-:W-:-:S04]  /*1ff60*/  IADD3 R6, R0, R6, RZ ;  /* 0x0000000600067210 */ /* 0x000fc80007ffe0ff */
[----:B------:R-:W-:-:S13]  /*1ff70*/  ISETP.GT.AND P0, PT, R6, R9, PT ;  /* 0x000000090600720c */ /* 0x000fda0003f04270 */
[----:B-1-3--:R-:W-:Y:S05]  /*1ff80*/  @!P0 BRA `(.L_x_961) ;  /* 0xfffffdb000008947 */ /* 0x00afea000383ffff */
.L_x_957:
[----:B------:R-:W-:-:S05]  /*1ff90*/  IADD3 R11, -R0, R6, RZ ;  /* 0x00000006000b7210 */ /* 0x000fca0007ffe1ff */
[----:B------:R-:W-:-:S05]  /*1ffa0*/  IMAD R0, R4, c[0x0][0x538], R11 ;  /* 0x00014e0004007a24 */ /* 0x000fca00078e020b */
[----:B------:R-:W-:Y:S01]  /*1ffb0*/  ISETP.GT.AND P0, PT, R0, R9, PT ;  /* 0x000000090000720c */ /* 0x000fe20003f04270 */
[----:B------:R-:W-:-:S12]  /*1ffc0*/  BRA.DIV ~URZ, `(.L_x_962) ;  /* 0x00002aa27f007947 */ /* 0x000fd8000b800000 */
[----:B------:R-:W-:-:S04]  /*1ffd0*/  VOTE.ANY R10, PT, !P0 ;  /* 0x00000000000a7806 */ /* 0x000fc800040e0100 */
.L_x_1033:
[----:B------:R-:W2:Y:S02]  /*1ffe0*/  POPC R6, R10 ;  /* 0x0000000a00067309 */ /* 0x000ea40000000000 */
[----:B--2---:R-:W-:Y:S01]  /*1fff0*/  IADD3 R235, R6, R235, RZ ;  /* 0x000000eb06eb7210 */ /* 0x004fe20007ffe0ff */
[----:B------:R-:W-:Y:S05]  /*20000*/  BRA.DIV ~URZ, `(.L_x_963) ;  /* 0x00002ab27f007947 */ /* 0x000fea000b800000 */
[----:B------:R2:W4:Y:S04]  /*20010*/  SHFL.IDX PT, R7, R7, R6, 0x1f ;  /* 0x00001f0607077589 */ /* 0x00052800000e0000 */
[----:B------:R2:W1:Y:S02]  /*20020*/  SHFL.IDX PT, R5, R8, R6, 0x1f ;  /* 0x00001f0608057589 */ /* 0x00046400000e0000 */
.L_x_1034:
[----:B------:R-:W-:Y:S01]  /*20030*/  ISETP.NE.AND P0, PT, R10, RZ, PT ;  /* 0x000000ff0a00720c */ /* 0x000fe20003f05270 */
[----:B------:R-:W-:-:S12]  /*20040*/  BSSY B0, `(.L_x_964) ;  /* 0x0000005000007945 */ /* 0x000fd80003800000 */
[----:B------:R-:W-:Y:S05]  /*20050*/  @!P0 BRA `(.L_x_965) ;  /* 0x0000003000008947 */ /* 0x000fea0003800000 */
[----:B--2---:R-:W-:Y:S01]  /*20060*/  IADD3 R6, R6, -0x1, RZ ;  /* 0xffffffff06067810 */ /* 0x004fe20007ffe0ff */
[----:B------:R-:W-:Y:S05]  /*20070*/  BRA.DIV ~URZ, `(.L_x_966) ;  /* 0x00002b127f007947 */ /* 0x000fea000b800000 */
[----:B------:R2:W3:Y:S02]  /*20080*/  SHFL.IDX PT, R12, R4, R6, 0x1f ;  /* 0x00001f06040c7589 */ /* 0x0004e400000e0000 */
.L_x_965:
[----:B------:R-:W-:Y:S05]  /*20090*/  BSYNC B0 ;  /* 0x0000000000007941 */ /* 0x000fea0003800000 */
.L_x_964:
[----:B-1----:R-:W-:Y:S01]  /*200a0*/  ISETP.NE.AND P0, PT, R5, 0x1, PT ;  /* 0x000000010500780c */ /* 0x002fe20003f05270 */
[----:B---3--:R-:W-:Y:S01]  /*200b0*/  IMAD R232, R12, c[0x0][0x538], R11 ;  /* 0x00014e000ce87a24 */ /* 0x008fe200078e020b */
[----:B------:R-:W-:Y:S04]  /*200c0*/  BSSY B0, `(.L_x_967) ;  /* 0x0000084000007945 */ /* 0x000fe80003800000 */
[----:B--2---:R-:W-:-:S07]  /*200d0*/  IADD3 R8, -R232, R9, RZ ;  /* 0x00000009e8087210 */ /* 0x004fce0007ffe1ff */
[----:B------:R-:W-:Y:S05]  /*200e0*/  @!P0 BRA `(.L_x_968) ;  /* 0x000003e000008947 */ /* 0x000fea0003800000 */
[-C--:B----4-:R-:W-:Y:S02]  /*200f0*/  IABS R0, R7.reuse ;  /* 0x0000000700007213 */ /* 0x090fe40000000000 */
        /* <DEDUP_REMOVED lines=15> */
[----:B------:R-:W-:-:S04]  /*201f0*/  IMAD.MOV R0, RZ, RZ, -R10 ;  /* 0x000000ffff007224 */ /* 0x000fc800078e0a0a */
[----:B------:R-:W-:Y:S02]  /*20200*/  IMAD.MOV.U32 R3, RZ, RZ, R0 ;  /* 0x000000ffff037224 */ /* 0x000fe400078e0000 */
        /* <DEDUP_REMOVED lines=13> */
[----:B-1----:R-:W-:-:S04]  /*202e0*/  IADD3 R2, RZ, -R3, RZ ;  /* 0x80000003ff027210 */ /* 0x002fc80007ffe0ff */
[----:B------:R-:W-:Y:S01]  /*202f0*/  @!P1 IMAD.MOV R0, RZ, RZ, -R0 ;  /* 0x000000ffff009224 */ /* 0x000fe200078e0a00 */
[----:B------:R-:W-:Y:S01]  /*20300*/  @!P0 LOP3.LUT R0, RZ, R7, RZ, 0x33, !PT ;  /* 0x00000007ff008212 */ /* 0x000fe200078e33ff */
[----:B------:R-:W-:Y:S01]  /*20310*/  IMAD.MOV.U32 R4, RZ, RZ, R2 ;  /* 0x000000ffff047224 */ /* 0x000fe200078e0002 */
[----:B------:R-:W-:Y:S02]  /*20320*/  IABS R2, R5 ;  /* 0x0000000500027213 */ /* 0x000fe40000000000 */
[----:B------:R-:W-:Y:S01]  /*20330*/  IABS R10, R0 ;  /* 0x00000000000a7213 */ /* 0x000fe20000000000 */
[----:B------:R-:W-:Y:S02]  /*20340*/  IMAD R4, R4, R6, RZ ;  /* 0x0000000604047224 */ /* 0x000fe400078e02ff */
[----:B------:R-:W-:Y:S01]  /*20350*/  IMAD.MOV R9, RZ, RZ, -R2 ;  /* 0x000000ffff097224 */ /* 0x000fe200078e0a02 */
[----:B------:R-:W-:-:S05]  /*20360*/  MOV R2, RZ ;  /* 0x000000ff00027202 */ /* 0x000fca0000000f00 */
        /* <DEDUP_REMOVED lines=22> */
.L_x_968:
[----:B------:R-:W-:-:S04]  /*204d0*/  IMAD.MOV.U32 R2, RZ, RZ, 0x4 ;  /* 0x00000004ff027424 */ /* 0x000fc800078e00ff */
[----:B------:R-:W-:-:S05]  /*204e0*/  IMAD.WIDE R2, R235, R2, c[0x0][0x590] ;  /* 0x00016400eb027625 */ /* 0x000fca00078e0202 */
        /* <DEDUP_REMOVED lines=64> */
[----:B------:R-:W-:Y:S02]  /*208f0*/  IMAD R234, R2, R3, R5 ;  /* 0x0000000302ea7224 */ /* 0x000fe400078e0205 */
.L_x_969:
[----:B------:R-:W-:Y:S05]  /*20900*/  BSYNC B0 ;  /* 0x0000000000007941 */ /* 0x000fea0003800000 */
.L_x_967:
[----:B------:R-:W-:-:S04]  /*20910*/  LOP3.LUT R2, RZ, R2, RZ, 0x33, !PT ;  /* 0x00000002ff027212 */ /* 0x000fc800078e33ff */
[----:B------:R-:W-:Y:S01]  /*20920*/  IADD3 R233, R2, R7, RZ ;  /* 0x0000000702e97210 */ /* 0x000fe20007ffe0ff */
[----:B------:R-:W-:Y:S05]  /*20930*/  BRA `(.L_x_970) ;  /* 0x0000004000007947 */ /* 0x000fea0003800000 */
.L_x_958:
[----:B------:R-:W-:Y:S01]  /*20940*/  IMAD.MOV.U32 R232, RZ, RZ, R9 ;  /* 0x000000ffffe87224 */ /* 0x000fe200078e0009 */
[----:B------:R-:W-:Y:S01]  /*20950*/  MOV R234, RZ ;  /* 0x000000ff00ea7202 */ /* 0x000fe20000000f00 */
[----:B------:R-:W-:Y:S01]  /*20960*/  IMAD.MOV.U32 R233, RZ, RZ, RZ ;  /* 0x000000ffffe97224 */ /* 0x000fe200078e00ff */
[----:B------:R-:W-:Y:S02]  /*20970*/  MOV R235, c[0x0][0x53c] ;  /* 0x00014f0000eb7a02 */ /* 0x000fe40000000f00 */
.L_x_970:
[----:B------:R-:W-:Y:S05]  /*20980*/  BSYNC B1 ;  /* 0x0000000000017941 */ /* 0x000fea0003800000 */
.L_x_956:
[----:B------:R-:W-:Y:S01]  /*20990*/  WARPSYNC 0xffffffff ;  /* 0xffffffff00007948 */ /* 0x000fe20003800000 */
[----:B------:R-:W-:Y:S01]  /*209a0*/  BAR.SYNC.DEFER_BLOCKING 0x4, 0x100 ;  /* 0x0104000000007b1d */ /* 0x000fe20000010000 */
[----:B------:R-:W-:-:S13]  /*209b0*/  ISETP.NE.AND P0, PT, R13, RZ, PT ;  /* 0x000000ff0d00720c */ /* 0x000fda0003f05270 */
[----:B------:R2:W-:Y:S04]  /*209c0*/  @!P0 STS.128 [0x20080], R232 ;  /* 0x020080e8ff008388 */ /* 0x0005e80000000c00 */
[----:B------:R-:W-:Y:S06]  /*209d0*/  BAR.ARV 0x5, 0x100 ;  /* 0x0144000000007b1d */ /* 0x000fec0000002000 */
.L_x_951:
[----:B-1----:R-:W-:-:S13]  /*209e0*/  ISETP.GE.AND P0, PT, R235, c[0x0][0x53c], PT ;  /* 0x00014f00eb007a0c */ /* 0x002fda0003f06270 */
[----:B--23--:R-:W-:Y:S01]  /*209f0*/  @P0 CALL.REL.NOINC `(.L_x_971) ;  /* 0x0000001000000944 */ /* 0x00cfe20003c00000 */
[----:B------:R-:W-:Y:S05]  /*20a00*/  BRA `(.L_x_972) ;  /* 0xfffe164000007947 */ /* 0x000fea000383ffff */
.L_x_971:
[----:B------:R-:W-:Y:S05]  /*20a10*/  EXIT ;  /* 0x000000000000794d */ /* 0x000fea0003800000 */
.L_x_701:
[----:B------:R-:W-:Y:S01]  /*20a20*/  IMAD.MOV.U32 R0, RZ, RZ, R5 ;  /* 0x000000ffff007224 */ /* 0x000fe200078e0005 */
[----:B------:R-:W-:Y:S02]  /*20a30*/  MOV R3, 0x1 ;  /* 0x0000000100037802 */ /* 0x000fe40000000f00 */
[----:B------:R-:W-:Y:S02]  /*20a40*/  MOV R2, 0x20a60 ;  /* 0x00020a6000027802 */ /* 0x000fe40000000f00 */
[----:B--2---:R-:W-:Y:S05]  /*20a50*/  CALL.REL.NOINC `($__internal_15_$__cuda_sm70_shflsync_up_p) ;  /* 0x0000228000007944 */ /* 0x004fea0003c00000 */
[----:B------:R-:W-:Y:S01]  /*20a60*/  MOV R0, R4 ;  /* 0x0000000400007202 */ /* 0x000fe20000000f00 */
[----:B------:R-:W-:Y:S05]  /*20a70*/  BRA `(.L_x_973) ;  /* 0xfffdf9c000007947 */ /* 0x000fea000383ffff */
.L_x_702:
[----:B------:R-:W-:Y:S01]  /*20a80*/  IMAD.MOV.U32 R0, RZ, RZ, R5 ;  /* 0x000000ffff007224 */ /* 0x000fe200078e0005 */
[----:B------:R-:W-:Y:S02]  /*20a90*/  MOV R3, 0x2 ;  /* 0x0000000200037802 */ /* 0x000fe40000000f00 */
[----:B------:R-:W-:Y:S02]  /*20aa0*/  MOV R2, 0x20ac0 ;  /* 0x00020ac000027802 */ /* 0x000fe40000000f00 */
[----:B--2---:R-:W-:Y:S05]  /*20ab0*/  CALL.REL.NOINC `($__internal_15_$__cuda_sm70_shflsync_up_p) ;  /* 0x0000222000007944 */ /* 0x004fea0003c00000 */
[----:B------:R-:W-:Y:S01]  /*20ac0*/  SEL R4, R4, RZ, P4 ;  /* 0x000000ff04047207 */ /* 0x000fe20002000000 */
[----:B------:R-:W-:Y:S01]  /*20ad0*/  IMAD.MOV.U32 R3, RZ, RZ, 0x4 ;  /* 0x00000004ff037424 */ /* 0x000fe200078e00ff */
[----:B------:R-:W-:-:S03]  /*20ae0*/  MOV R2, 0x20b10 ;  /* 0x00020b1000027802 */ /* 0x000fc60000000f00 */
[----:B------:R-:W-:Y:S02]  /*20af0*/  IMAD.IADD R0, R5, 0x1, R4 ;  /* 0x0000000105007824 */ /* 0x000fe400078e0204 */
[----:B------:R-:W-:Y:S05]  /*20b00*/  CALL.REL.NOINC `($__internal_15_$__cuda_sm70_shflsync_up_p) ;  /* 0x000021d000007944 */ /* 0x000fea0003c00000 */
        /* <DEDUP_REMOVED lines=12> */
[----:B------:R-:W-:Y:S02]  /*20bd0*/  MOV R202, 0x1f ;  /* 0x0000001f00ca7802 */ /* 0x000fe40000000f00 */
[----:B------:R-:W-:Y:S01]  /*20be0*/  MOV R3, 0x20c20 ;  /* 0x00020c2000037802 */ /* 0x000fe20000000f00 */
[----:B------:R-:W-:-:S04]  /*20bf0*/  IMAD.IADD R4, R0, 0x1, R4 ;  /* 0x0000000100047824 */ /* 0x000fc800078e0204 */
[----:B------:R-:W-:Y:S02]  /*20c00*/  IMAD.MOV.U32 R0, RZ, RZ, R4 ;  /* 0x000000ffff007224 */ /* 0x000fe400078e0004 */
[----:B------:R-:W-:Y:S05]  /*20c10*/  CALL.REL.NOINC `($__internal_14_$__cuda_sm70_shflsync_idx_p) ;  /* 0x0000204000007944 */ /* 0x000fea0003c00000 */
[----:B-1---5:R-:W-:Y:S05]  /*20c20*/  BRA `(.L_x_974) ;  /* 0xfffdf91000007947 */ /* 0x022fea000383ffff */
.L_x_704:
[----:B------:R-:W-:Y:S02]  /*20c30*/  SEL R0, RZ, 0x1, P0 ;  /* 0x00000001ff007807 */ /* 0x000fe40000000000 */
[----:B------:R-:W-:Y:S02]  /*20c40*/  MOV R2, 0x20c60 ;  /* 0x00020c6000027802 */ /* 0x000fe40000000f00 */
[----:B--2---:R-:W-:Y:S05]  /*20c50*/  CALL.REL.NOINC `($__internal_16_$__cuda_sm70_votesync_ballot) ;  /* 0x000020e000007944 */ /* 0x004fea0003c00000 */
[----:B------:R-:W-:Y:S01]  /*20c60*/  MOV R10, R0 ;  /* 0x00000000000a7202 */ /* 0x000fe20000000f00 */
[----:B------:R-:W-:Y:S05]  /*20c70*/  BRA `(.L_x_975) ;  /* 0xfffdf95000007947 */ /* 0x000fea000383ffff */
.L_x_705:
[----:B------:R-:W-:Y:S01]  /*20c80*/  IMAD.MOV.U32 R0, RZ, RZ, R9 ;  /* 0x000000ffff007224 */ /* 0x000fe200078e0009 */
[----:B------:R-:W-:Y:S01]  /*20c90*/  MOV R2, R5 ;  /* 0x0000000500027202 */ /* 0x000fe20000000f00 */
[----:B------:R-:W-:Y:S01]  /*20ca0*/  IMAD.MOV.U32 R202, RZ, RZ, 0x1f ;  /* 0x0000001fffca7424 */ /* 0x000fe200078e00ff */
[----:B------:R-:W-:Y:S02]  /*20cb0*/  MOV R3, 0x20cd0 ;  /* 0x00020cd000037802 */ /* 0x000fe40000000f00 */
[----:B------:R-:W-:Y:S05]  /*20cc0*/  CALL.REL.NOINC `($__internal_14_$__cuda_sm70_shflsync_idx_p) ;  /* 0x00001f9000007944 */ /* 0x000fea0003c00000 */
[----:B------:R-:W-:Y:S01]  /*20cd0*/  IMAD.MOV.U32 R12, RZ, RZ, R0 ;  /* 0x000000ffff0c7224 */ /* 0x000fe200078e0000 */
[----:B------:R-:W-:Y:S01]  /*20ce0*/  MOV R0, R8 ;  /* 0x0000000800007202 */ /* 0x000fe20000000f00 */
[----:B------:R-:W-:Y:S01]  /*20cf0*/  IMAD.MOV.U32 R6, RZ, RZ, RZ ;  /* 0x000000ffff067224 */ /* 0x000fe200078e00ff */
[----:B------:R-:W-:Y:S01]  /*20d00*/  MOV R2, R5 ;  /* 0x0000000500027202 */ /* 0x000fe20000000f00 */
[----:B------:R-:W-:Y:S01]  /*20d10*/  IMAD.MOV.U32 R202, RZ, RZ, 0x1f ;  /* 0x0000001fffca7424 */ /* 0x000fe200078e00ff */
[----:B------:R-:W-:-:S02]  /*20d20*/  MOV R3, 0x20d40 ;  /* 0x00020d4000037802 */ /* 0x000fc40000000f00 */
[----:B-1---5:R-:W-:Y:S05]  /*20d30*/  CALL.REL.NOINC `($__internal_14_$__cuda_sm70_shflsync_idx_p) ;  /* 0x00001f2000007944 */ /* 0x022fea0003c00000 */
[----:B------:R-:W-:Y:S01]  /*20d40*/  MOV R9, R0 ;  /* 0x0000000000097202 */ /* 0x000fe20000000f00 */
[----:B-1---5:R-:W-:Y:S05]  /*20d50*/  BRA `(.L_x_976) ;  /* 0xfffdf8d000007947 */ /* 0x022fea000383ffff */
.L_x_708:
[----:B------:R-:W-:Y:S01]  /*20d60*/  IMAD.MOV.U32 R0, RZ, RZ, R4 ;  /* 0x000000ffff007224 */ /* 0x000fe200078e0004 */
[----:B------:R-:W-:-:S02]  /*20d70*/  MOV R202, 0x1f ;  /* 0x0000001f00ca7802 */ /* 0x000fc40000000f00 */
[----:B------:R-:W-:Y:S02]  /*20d80*/  MOV R3, 0x20da0 ;  /* 0x00020da000037802 */ /* 0x000fe40000000f00 */
[----:B-123--:R-:W-:Y:S05]  /*20d90*/  CALL.REL.NOINC `($__internal_14_$__cuda_sm70_shflsync_idx_p) ;  /* 0x00001ec000007944 */ /* 0x00efea0003c00000 */
[----:B------:R-:W-:Y:S01]  /*20da0*/  MOV R6, R0 ;  /* 0x0000000000067202 */ /* 0x000fe20000000f00 */
[----:B-1---5:R-:W-:Y:S05]  /*20db0*/  BRA `(.L_x_707) ;  /* 0xfffdf8d000007947 */ /* 0x022fea000383ffff */
.L_x_757:
[----:B------:R-:W-:Y:S01]  /*20dc0*/  IMAD.MOV.U32 R0, RZ, RZ, R5 ;  /* 0x000000ffff007224 */ /* 0x000fe200078e0005 */
[----:B------:R-:W-:Y:S01]  /*20dd0*/  MOV R2, RZ ;  /* 0x000000ff00027202 */ /* 0x000fe20000000f00 */
[----:B------:R-:W-:Y:S01]  /*20de0*/  IMAD.MOV.U32 R202, RZ, RZ, 0x181f ;  /* 0x0000181fffca7424 */ /* 0x000fe200078e00ff */
[----:B------:R-:W-:Y:S02]  /*20df0*/  MOV R3, 0x20e10 ;  /* 0x00020e1000037802 */ /* 0x000fe40000000f00 */
[----:B-----5:R-:W-:Y:S05]  /*20e00*/  CALL.REL.NOINC `($__internal_14_$__cuda_sm70_shflsync_idx_p) ;  /* 0x00001e5000007944 */ /* 0x020fea0003c00000 */
[----:B-----5:R-:W-:Y:S01]  /*20e10*/  MOV R4, R0 ;  /* 0x0000000000047202 */ /* 0x020fe20000000f00 */
[----:B-1----:R-:W-:Y:S05]  /*20e20*/  BRA `(.L_x_977) ;  /* 0xfffe648000007947 */ /* 0x002fea000383ffff */
.L_x_758:
[----:B------:R-:W-:Y:S01]  /*20e30*/  IMAD.MOV.U32 R0, RZ, RZ, R12 ;  /* 0x000000ffff007224 */ /* 0x000fe200078e000c */
[----:B------:R-:W-:Y:S01]  /*20e40*/  MOV R2, RZ ;  /* 0x000000ff00027202 */ /* 0x000fe20000000f00 */
[----:B------:R-:W-:Y:S01]  /*20e50*/  IMAD.MOV.U32 R202, RZ, RZ, 0x181f ;  /* 0x0000181fffca7424 */ /* 0x000fe200078e00ff */
[----:B------:R-:W-:Y:S02]  /*20e60*/  MOV R3, 0x20e80 ;  /* 0x00020e8000037802 */ /* 0x000fe40000000f00 */
[----:B-12--5:R-:W-:Y:S05]  /*20e70*/  CALL.REL.NOINC `($__internal_14_$__cuda_sm70_shflsync_idx_p) ;  /* 0x00001de000007944 */ /* 0x026fea0003c00000 */
[----:B-1---5:R-:W-:Y:S05]  /*20e80*/  BRA `(.L_x_978) ;  /* 0xfffe644000007947 */ /* 0x022fea000383ffff */
.L_x_761:
[----:B----4-:R-:W-:Y:S01]  /*20e90*/  IMAD.MOV.U32 R0, RZ, RZ, R5 ;  /* 0x000000ffff007224 */ /* 0x010fe200078e0005 */
[----:B--2---:R-:W-:Y:S01]  /*20ea0*/  MOV R2, 0x1 ;  /* 0x0000000100027802 */ /* 0x004fe20000000f00 */
[----:B------:R-:W-:Y:S01]  /*20eb0*/  IMAD.MOV.U32 R202, RZ, RZ, 0x181f ;  /* 0x0000181fffca7424 */ /* 0x000fe200078e00ff */
[----:B------:R-:W-:-:S02]  /*20ec0*/  MOV R3, 0x20ee0 ;  /* 0x00020ee000037802 */ /* 0x000fc40000000f00 */
[----:B-1-3-5:R-:W-:Y:S05]  /*20ed0*/  CALL.REL.NOINC `($__internal_14_$__cuda_sm70_shflsync_idx_p) ;  /* 0x00001d8000007944 */ /* 0x02afea0003c00000 */
[----:B-----5:R-:W-:Y:S01]  /*20ee0*/  IMAD.MOV.U32 R4, RZ, RZ, R0 ;  /* 0x000000ffff047224 */ /* 0x020fe200078e0000 */
[----:B------:R-:W-:Y:S01]  /*20ef0*/  MOV R2, 0x1 ;  /* 0x0000000100027802 */ /* 0x000fe20000000f00 */
[----:B------:R-:W-:Y:S01]  /*20f00*/  IMAD.MOV.U32 R0, RZ, RZ, R12 ;  /* 0x000000ffff007224 */ /* 0x000fe200078e000c */
[----:B------:R-:W-:-:S02]  /*20f10*/  MOV R202, 0x181f ;  /* 0x0000181f00ca7802 */ /* 0x000fc40000000f00 */
[----:B------:R-:W-:Y:S02]  /*20f20*/  MOV R3, 0x20f40 ;  /* 0x00020f4000037802 */ /* 0x000fe40000000f00 */
[----:B-1----:R-:W-:Y:S05]  /*20f30*/  CALL.REL.NOINC `($__internal_14_$__cuda_sm70_shflsync_idx_p) ;  /* 0x00001d2000007944 */ /* 0x002fea0003c00000 */
[----:B-1---5:R-:W-:Y:S05]  /*20f40*/  BRA `(.L_x_979) ;  /* 0xfffe651000007947 */ /* 0x022fea000383ffff */
.L_x_764:
[----:B----4-:R-:W-:Y:S01]  /*20f50*/  IMAD.MOV.U32 R0, RZ, RZ, R5 ;  /* 0x000000ffff007224 */ /* 0x010fe200078e0005 */
[----:B-1----:R-:W-:Y:S01]  /*20f60*/  MOV R2, 0x2 ;  /* 0x0000000200027802 */ /* 0x002fe20000000f00 */
[----:B------:R-:W-:Y:S01]  /*20f70*/  IMAD.MOV.U32 R202, RZ, RZ, 0x181f ;  /* 0x0000181fffca7424 */ /* 0x000fe200078e00ff */
[----:B------:R-:W-:Y:S02]  /*20f80*/  MOV R3, 0x20fa0 ;  /* 0x00020fa000037802 */ /* 0x000fe40000000f00 */
[----:B--23-5:R-:W-:Y:S05]  /*20f90*/  CALL.REL.NOINC `($__internal_14_$__cuda_sm70_shflsync_idx_p) ;  /* 0x00001cc000007944 */ /* 0x02cfea0003c00000 */
[----:B-----5:R-:W-:Y:S01]  /*20fa0*/  MOV R4, R0 ;  /* 0x0000000000047202 */ /* 0x020fe20000000f00 */
[----:B-1----:R-:W-:Y:S05]  /*20fb0*/  BRA `(.L_x_980) ;  /* 0xfffe662000007947 */ /* 0x002fea000383ffff */
.L_x_765:
[----:B----4-:R-:W-:Y:S01]  /*20fc0*/  IMAD.MOV.U32 R0, RZ, RZ, R12 ;  /* 0x000000ffff007224 */ /* 0x010fe200078e000c */
[----:B------:R-:W-:Y:S01]  /*20fd0*/  MOV R2, 0x2 ;  /* 0x0000000200027802 */ /* 0x000fe20000000f00 */
[----:B------:R-:W-:Y:S01]  /*20fe0*/  IMAD.MOV.U32 R202, RZ, RZ, 0x181f ;  /* 0x0000181fffca7424 */ /* 0x000fe200078e00ff */
[----:B------:R-:W-:Y:S02]  /*20ff0*/  MOV R3, 0x21010 ;  /* 0x0002101000037802 */ /* 0x000fe40000000f00 */
[----:B-123-5:R-:W-:Y:S05]  /*21000*/  CALL.REL.NOINC `($__internal_14_$__cuda_sm70_shflsync_idx_p) ;  /* 0x00001c5000007944 */ /* 0x02efea0003c00000 */
[----:B-1---5:R-:W-:Y:S05]  /*21010*/  BRA `(.L_x_981) ;  /* 0xfffe65e000007947 */ /* 0x022fea000383ffff */
.L_x_768:
[----:B-1----:R-:W-:Y:S01]  /*21020*/  IMAD.MOV.U32 R0, RZ, RZ, R5 ;  /* 0x000000ffff007224 */ /* 0x002fe200078e0005 */
[----:B------:R-:W-:Y:S01]  /*21030*/  MOV R2, 0x3 ;  /* 0x0000000300027802 */ /* 0x000fe20000000f00 */
[----:B------:R-:W-:Y:S01]  /*21040*/  IMAD.MOV.U32 R202, RZ, RZ, 0x181f ;  /* 0x0000181fffca7424 */ /* 0x000fe200078e00ff */
[----:B------:R-:W-:-:S02]  /*21050*/  MOV R3, 0x21070 ;  /* 0x0002107000037802 */ /* 0x000fc40000000f00 */
[----:B--2345:R-:W-:Y:S05]  /*21060*/  CALL.REL.NOINC `($__internal_14_$__cuda_sm70_shflsync_idx_p) ;  /* 0x00001bf000007944 */ /* 0x03cfea0003c00000 */
[----:B-----5:R-:W-:Y:S01]  /*21070*/  IMAD.MOV.U32 R4, RZ, RZ, R0 ;  /* 0x000000ffff047224 */ /* 0x020fe200078e0000 */
[----:B------:R-:W-:Y:S01]  /*21080*/  MOV R2, 0x3 ;  /* 0x0000000300027802 */ /* 0x000fe20000000f00 */
[----:B------:R-:W-:Y:S01]  /*21090*/  IMAD.MOV.U32 R0, RZ, RZ, R12 ;  /* 0x000000ffff007224 */ /* 0x000fe200078e000c */
[----:B------:R-:W-:-:S02]  /*210a0*/  MOV R202, 0x181f ;  /* 0x0000181f00ca7802 */ /* 0x000fc40000000f00 */
[----:B------:R-:W-:Y:S02]  /*210b0*/  MOV R3, 0x210d0 ;  /* 0x000210d000037802 */ /* 0x000fe40000000f00 */
[----:B-1----:R-:W-:Y:S05]  /*210c0*/  CALL.REL.NOINC `($__internal_14_$__cuda_sm70_shflsync_idx_p) ;  /* 0x00001b9000007944 */ /* 0x002fea0003c00000 */
[----:B-1---5:R-:W-:Y:S05]  /*210d0*/  BRA `(.L_x_982) ;  /* 0xfffe66b000007947 */ /* 0x022fea000383ffff */
.L_x_835:
[----:B------:R-:W-:Y:S01]  /*210e0*/  IMAD.MOV.U32 R2, RZ, RZ, RZ ;  /* 0x000000ffff027224 */ /* 0x000fe200078e00ff */
[----:B------:R-:W-:Y:S02]  /*210f0*/  MOV R202, 0x181f ;  /* 0x0000181f00ca7802 */ /* 0x000fe40000000f00 */
[----:B------:R-:W-:Y:S02]  /*21100*/  MOV R3, 0x21120 ;  /* 0x0002112000037802 */ /* 0x000fe40000000f00 */
[----:B------:R-:W-:Y:S05]  /*21110*/  CALL.REL.NOINC `($__internal_14_$__cuda_sm70_shflsync_idx_p) ;  /* 0x00001b4000007944 */ /* 0x000fea0003c00000 */
[----:B-----5:R-:W-:Y:S01]  /*21120*/  MOV R4, R0 ;  /* 0x0000000000047202 */ /* 0x020fe20000000f00 */
[----:B-1----:R-:W-:Y:S05]  /*21130*/  BRA `(.L_x_983) ;  /* 0xffff087000007947 */ /* 0x002fea000383ffff */
.L_x_836:
[----:B-1----:R-:W-:Y:S01]  /*21140*/  IMAD.MOV.U32 R0, RZ, RZ, R5 ;  /* 0x000000ffff007224 */ /* 0x002fe200078e0005 */
[----:B------:R-:W-:Y:S01]  /*21150*/  MOV R2, RZ ;  /* 0x000000ff00027202 */ /* 0x000fe20000000f00 */
[----:B------:R-:W-:Y:S01]  /*21160*/  IMAD.MOV.U32 R202, RZ, RZ, 0x181f ;  /* 0x0000181fffca7424 */ /* 0x000fe200078e00ff */
[----:B------:R-:W-:Y:S02]  /*21170*/  MOV R3, 0x21190 ;  /* 0x0002119000037802 */ /* 0x000fe40000000f00 */
[----:B--2---:R-:W-:Y:S05]  /*21180*/  CALL.REL.NOINC `($__internal_14_$__cuda_sm70_shflsync_idx_p) ;  /* 0x00001ad000007944 */ /* 0x004fea0003c00000 */
[----:B-1---5:R-:W-:Y:S05]  /*21190*/  BRA `(.L_x_984) ;  /* 0xffff083000007947 */ /* 0x022fea000383ffff */
.L_x_837:
[----:B------:R-:W-:Y:S01]  /*211a0*/  IMAD.MOV.U32 R0, RZ, RZ, R4 ;  /* 0x000000ffff007224 */ /* 0x000fe200078e0004 */
[----:B------:R-:W-:Y:S01]  /*211b0*/  MOV R2, RZ ;  /* 0x000000ff00027202 */ /* 0x000fe20000000f00 */
[----:B------:R-:W-:Y:S01]  /*211c0*/  IMAD.MOV.U32 R202, RZ, RZ, 0x1c1f ;  /* 0x00001c1fffca7424 */ /* 0x000fe200078e00ff */
[----:B------:R-:W-:-:S02]  /*211d0*/  MOV R3, 0x211f0 ;  /* 0x000211f000037802 */ /* 0x000fc40000000f00 */
[----:B------:R-:W-:Y:S05]  /*211e0*/  CALL.REL.NOINC `($__internal_14_$__cuda_sm70_shflsync_idx_p) ;  /* 0x00001a7000007944 */ /* 0x000fea0003c00000 */
[----:B------:R-:W-:Y:S01]  /*211f0*/  MOV R3, R0 ;  /* 0x0000000000037202 */ /* 0x000fe20000000f00 */
[----:B-1---5:R-:W-:Y:S05]  /*21200*/  BRA `(.L_x_985) ;  /* 0xffff0a0000007947 */ /* 0x022fea000383ffff */
.L_x_842:
[----:B------:R-:W-:Y:S01]  /*21210*/  IMAD.MOV.U32 R0, RZ, RZ, R4 ;  /* 0x000000ffff007224 */ /* 0x000fe200078e0004 */
[----:B------:R-:W-:Y:S01]  /*21220*/  MOV R2, 0x1 ;  /* 0x0000000100027802 */ /* 0x000fe20000000f00 */
[----:B------:R-:W-:Y:S01]  /*21230*/  IMAD.MOV.U32 R202, RZ, RZ, 0x1c1f ;  /* 0x00001c1fffca7424 */ /* 0x000fe200078e00ff */
[----:B------:R-:W-:-:S02]  /*21240*/  MOV R3, 0x21260 ;  /* 0x0002126000037802 */ /* 0x000fc40000000f00 */
[----:B-1----:R-:W-:Y:S05]  /*21250*/  CALL.REL.NOINC `($__internal_14_$__cuda_sm70_shflsync_idx_p) ;  /* 0x00001a0000007944 */ /* 0x002fea0003c00000 */
[----:B------:R-:W-:Y:S01]  /*21260*/  MOV R3, R0 ;  /* 0x0000000000037202 */ /* 0x000fe20000000f00 */
[----:B-1---5:R-:W-:Y:S05]  /*21270*/  BRA `(.L_x_986) ;  /* 0xffff0cf000007947 */ /* 0x022fea000383ffff */
.L_x_847:
[----:B------:R-:W-:Y:S02]  /*21280*/  MOV R0, 0x2 ;  /* 0x0000000200007802 */ /* 0x000fe40000000f00 */
[----:B------:R-:W-:-:S02]  /*21290*/  MOV R2, 0x212b0 ;  /* 0x000212b000027802 */ /* 0x000fc40000000f00 */
[----:B------:R-:W-:Y:S05]  /*212a0*/  CALL.REL.NOINC `($__internal_13_$__cuda_sm70_shflsync_bfly_p) ;  /* 0x0000195000007944 */ /* 0x000fea0003c00000 */
[----:B------:R-:W-:Y:S05]  /*212b0*/  BRA `(.L_x_987) ;  /* 0xffff10e000007947 */ /* 0x000fea000383ffff */
.L_x_848:
[----:B------:R-:W-:Y:S02]  /*212c0*/  MOV R0, 0x1 ;  /* 0x0000000100007802 */ /* 0x000fe40000000f00 */
[----:B------:R-:W-:-:S02]  /*212d0*/  MOV R2, 0x212f0 ;  /* 0x000212f000027802 */ /* 0x000fc40000000f00 */
[----:B------:R-:W-:Y:S05]  /*212e0*/  CALL.REL.NOINC `($__internal_13_$__cuda_sm70_shflsync_bfly_p) ;  /* 0x0000191000007944 */ /* 0x000fea0003c00000 */
[----:B------:R-:W-:Y:S01]  /*212f0*/  FMNMX.FTZ R134, R4, R0, !PT ;  /* 0x0000000004867209 */ /* 0x000fe20007810000 */
[----:B------:R-:W-:Y:S01]  /*21300*/  IMAD.MOV.U32 R4, RZ, RZ, R5 ;  /* 0x000000ffff047224 */ /* 0x000fe200078e0005 */
[----:B------:R-:W-:Y:S01]  /*21310*/  MOV R2, 0x21340 ;  /* 0x0002134000027802 */ /* 0x000fe20000000f00 */
[----:B------:R-:W-:-:S02]  /*21320*/  IMAD.MOV.U32 R0, RZ, RZ, 0x2 ;  /* 0x00000002ff007424 */ /* 0x000fc400078e00ff */
[----:B------:R-:W-:Y:S05]  /*21330*/  CALL.REL.NOINC `($__internal_13_$__cuda_sm70_shflsync_bfly_p) ;  /* 0x000018c000007944 */ /* 0x000fea0003c00000 */
[----:B------:R-:W-:Y:S01]  /*21340*/  FMNMX.FTZ R5, R5, R0, !PT ;  /* 0x0000000005057209 */ /* 0x000fe20007810000 */
[----:B------:R-:W-:Y:S01]  /*21350*/  IMAD.MOV.U32 R0, RZ, RZ, 0x1 ;  /* 0x00000001ff007424 */ /* 0x000fe200078e00ff */
[----:B------:R-:W-:-:S03]  /*21360*/  MOV R2, 0x21390 ;  /* 0x0002139000027802 */ /* 0x000fc60000000f00 */
[----:B------:R-:W-:Y:S02]  /*21370*/  IMAD.MOV.U32 R4, RZ, RZ, R5 ;  /* 0x000000ffff047224 */ /* 0x000fe400078e0005 */
[----:B------:R-:W-:Y:S05]  /*21380*/  CALL.REL.NOINC `($__internal_13_$__cuda_sm70_shflsync_bfly_p) ;  /* 0x0000187000007944 */ /* 0x000fea0003c00000 */
[----:B------:R-:W-:Y:S01]  /*21390*/  MOV R3, R0 ;  /* 0x0000000000037202 */ /* 0x000fe20000000f00 */
[----:B------:R-:W-:Y:S05]  /*213a0*/  BRA `(.L_x_988) ;  /* 0xffff106000007947 */ /* 0x000fea000383ffff */
.L_x_856:
[----:B------:R-:W-:Y:S01]  /*213b0*/  MOV R202, 0x181f ;  /* 0x0000181f00ca7802 */ /* 0x000fe20000000f00 */
[----:B------:R-:W-:Y:S01]  /*213c0*/  IMAD.MOV.U32 R2, RZ, RZ, RZ ;  /* 0x000000ffff027224 */ /* 0x000fe200078e00ff */
[----:B------:R-:W-:Y:S02]  /*213d0*/  MOV R3, 0x213f0 ;  /* 0x000213f000037802 */ /* 0x000fe40000000f00 */
[----:B-1234-:R-:W-:Y:S05]  /*213e0*/  CALL.REL.NOINC `($__internal_14_$__cuda_sm70_shflsync_idx_p) ;  /* 0x0000187000007944 */ /* 0x01efea0003c00000 */
[----:B-----5:R-:W-:Y:S01]  /*213f0*/  MOV R4, R0 ;  /* 0x0000000000047202 */ /* 0x020fe20000000f00 */
[----:B-1----:R-:W-:-:S05]  /*21400*/  BRA `(.L_x_989) ;  /* 0xffff1e5000007947 */ /* 0x002fca000383ffff */
.L_x_857:
[----:B------:R-:W-:Y:S01]  /*21410*/  MOV R2, RZ ;  /* 0x000000ff00027202 */ /* 0x000fe20000000f00 */
[----:B----4-:R-:W-:Y:S01]  /*21420*/  IMAD.MOV.U32 R0, RZ, RZ, R5 ;  /* 0x000000ffff007224 */ /* 0x010fe200078e0005 */
[----:B------:R-:W-:Y:S01]  /*21430*/  MOV R3, 0x21460 ;  /* 0x0002146000037802 */ /* 0x000fe20000000f00 */
[----:B------:R-:W-:Y:S02]  /*21440*/  IMAD.MOV.U32 R202, RZ, RZ, 0x181f ;  /* 0x0000181fffca7424 */ /* 0x000fe400078e00ff */
[----:B-123--:R-:W-:Y:S05]  /*21450*/  CALL.REL.NOINC `($__internal_14_$__cuda_sm70_shflsync_idx_p) ;  /* 0x0000180000007944 */ /* 0x00efea0003c00000 */
[----:B-1---5:R-:W-:-:S05]  /*21460*/  BRA `(.L_x_990) ;  /* 0xffff1e1000007947 */ /* 0x022fca000383ffff */
.L_x_860:
[----:B------:R-:W-:Y:S01]  /*21470*/  MOV R202, 0x181f ;  /* 0x0000181f00ca7802 */ /* 0x000fe20000000f00 */
[----:B------:R-:W-:Y:S01]  /*21480*/  IMAD.MOV.U32 R2, RZ, RZ, RZ ;  /* 0x000000ffff027224 */ /* 0x000fe200078e00ff */
[----:B------:R-:W-:Y:S02]  /*21490*/  MOV R3, 0x214b0 ;  /* 0x000214b000037802 */ /* 0x000fe40000000f00 */
[----:B------:R-:W-:Y:S05]  /*214a0*/  CALL.REL.NOINC `($__internal_14_$__cuda_sm70_shflsync_idx_p) ;  /* 0x000017b000007944 */ /* 0x000fea0003c00000 */
[----:B-----5:R-:W-:Y:S01]  /*214b0*/  MOV R4, R0 ;  /* 0x0000000000047202 */ /* 0x020fe20000000f00 */
[----:B-1----:R-:W-:-:S05]  /*214c0*/  BRA `(.L_x_991) ;  /* 0xffff29c000007947 */ /* 0x002fca000383ffff */
.L_x_861:
[----:B------:R-:W-:Y:S01]  /*214d0*/  MOV R2, RZ ;  /* 0x000000ff00027202 */ /* 0x000fe20000000f00 */
[----:B-1----:R-:W-:Y:S01]  /*214e0*/  IMAD.MOV.U32 R0, RZ, RZ, R5 ;  /* 0x000000ffff007224 */ /* 0x002fe200078e0005 */
[----:B------:R-:W-:Y:S01]  /*214f0*/  MOV R3, 0x21520 ;  /* 0x0002152000037802 */ /* 0x000fe20000000f00 */
[----:B------:R-:W-:Y:S02]  /*21500*/  IMAD.MOV.U32 R202, RZ, RZ, 0x181f ;  /* 0x0000181fffca7424 */ /* 0x000fe400078e00ff */
[----:B--2---:R-:W-:Y:S05]  /*21510*/  CALL.REL.NOINC `($__internal_14_$__cuda_sm70_shflsync_idx_p) ;  /* 0x0000174000007944 */ /* 0x004fea0003c00000 */
[----:B-1---5:R-:W-:-:S05]  /*21520*/  BRA `(.L_x_992) ;  /* 0xffff298000007947 */ /* 0x022fca000383ffff */
.L_x_862:
[----:B------:R-:W-:Y:S01]  /*21530*/  MOV R2, RZ ;  /* 0x000000ff00027202 */ /* 0x000fe20000000f00 */
[----:B------:R-:W-:Y:S01]  /*21540*/  IMAD.MOV.U32 R0, RZ, RZ, R4 ;  /* 0x000000ffff007224 */ /* 0x000fe200078e0004 */
[----:B------:R-:W-:Y:S01]  /*21550*/  MOV R3, 0x21580 ;  /* 0x0002158000037802 */ /* 0x000fe20000000f00 */
[----:B------:R-:W-:Y:S02]  /*21560*/  IMAD.MOV.U32 R202, RZ, RZ, 0x1c1f ;  /* 0x00001c1fffca7424 */ /* 0x000fe400078e00ff */
[----:B------:R-:W-:Y:S05]  /*21570*/  CALL.REL.NOINC `($__internal_14_$__cuda_sm70_shflsync_idx_p) ;  /* 0x000016e000007944 */ /* 0x000fea0003c00000 */
[----:B------:R-:W-:Y:S01]  /*21580*/  MOV R3, R0 ;  /* 0x0000000000037202 */ /* 0x000fe20000000f00 */
[----:B-1---5:R-:W-:-:S05]  /*21590*/  BRA `(.L_x_993) ;  /* 0xffff2b3000007947 */ /* 0x022fca000383ffff */
.L_x_867:
[----:B------:R-:W-:Y:S01]  /*215a0*/  MOV R2, 0x1 ;  /* 0x0000000100027802 */ /* 0x000fe20000000f00 */
[----:B------:R-:W-:Y:S01]  /*215b0*/  IMAD.MOV.U32 R0, RZ, RZ, R4 ;  /* 0x000000ffff007224 */ /* 0x000fe200078e0004 */
[----:B------:R-:W-:Y:S01]  /*215c0*/  MOV R3, 0x215f0 ;  /* 0x000215f000037802 */ /* 0x000fe20000000f00 */
[----:B------:R-:W-:Y:S02]  /*215d0*/  IMAD.MOV.U32 R202, RZ, RZ, 0x1c1f ;  /* 0x00001c1fffca7424 */ /* 0x000fe400078e00ff */
[----:B-1----:R-:W-:Y:S05]  /*215e0*/  CALL.REL.NOINC `($__internal_14_$__cuda_sm70_shflsync_idx_p) ;  /* 0x0000167000007944 */ /* 0x002fea0003c00000 */
[----:B------:R-:W-:Y:S01]  /*215f0*/  MOV R3, R0 ;  /* 0x0000000000037202 */ /* 0x000fe20000000f00 */
[----:B-1---5:R-:W-:-:S05]  /*21600*/  BRA `(.L_x_994) ;  /* 0xffff2e5000007947 */ /* 0x022fca000383ffff */
.L_x_872:
[----:B------:R-:W-:Y:S02]  /*21610*/  MOV R0, 0x2 ;  /* 0x0000000200007802 */ /* 0x000fe40000000f00 */
[----:B------:R-:W-:Y:S02]  /*21620*/  MOV R2, 0x21640 ;  /* 0x0002164000027802 */ /* 0x000fe40000000f00 */
[----:B------:R-:W-:Y:S05]  /*21630*/  CALL.REL.NOINC `($__internal_13_$__cuda_sm70_shflsync_bfly_p) ;  /* 0x000015c000007944 */ /* 0x000fea0003c00000 */
[----:B------:R-:W-:-:S05]  /*21640*/  BRA `(.L_x_995) ;  /* 0xffff329000007947 */ /* 0x000fca000383ffff */
.L_x_873:
[----:B------:R-:W-:Y:S02]  /*21650*/  MOV R0, 0x1 ;  /* 0x0000000100007802 */ /* 0x000fe40000000f00 */
[----:B------:R-:W-:Y:S02]  /*21660*/  MOV R2, 0x21680 ;  /* 0x0002168000027802 */ /* 0x000fe40000000f00 */
[----:B------:R-:W-:Y:S05]  /*21670*/  CALL.REL.NOINC `($__internal_13_$__cuda_sm70_shflsync_bfly_p) ;  /* 0x0000158000007944 */ /* 0x000fea0003c00000 */
[----:B------:R-:W-:Y:S01]  /*21680*/  FMNMX.FTZ R134, R4, R0, !PT ;  /* 0x0000000004867209 */ /* 0x000fe20007810000 */
[----:B------:R-:W-:Y:S01]  /*21690*/  IMAD.MOV.U32 R4, RZ, RZ, R5 ;  /* 0x000000ffff047224 */ /* 0x000fe200078e0005 */
[----:B------:R-:W-:Y:S01]  /*216a0*/  MOV R2, 0x216d0 ;  /* 0x000216d000027802 */ /* 0x000fe20000000f00 */
[----:B------:R-:W-:Y:S02]  /*216b0*/  IMAD.MOV.U32 R0, RZ, RZ, 0x2 ;  /* 0x00000002ff007424 */ /* 0x000fe400078e00ff */
[----:B------:R-:W-:Y:S05]  /*216c0*/  CALL.REL.NOINC `($__internal_13_$__cuda_sm70_shflsync_bfly_p) ;  /* 0x0000153000007944 */ /* 0x000fea0003c00000 */
[----:B------:R-:W-:Y:S01]  /*216d0*/  FMNMX.FTZ R4, R5, R0, !PT ;  /* 0x0000000005047209 */ /* 0x000fe20007810000 */
[----:B------:R-:W-:Y:S01]  /*216e0*/  IMAD.MOV.U32 R0, RZ, RZ, 0x1 ;  /* 0x00000001ff007424 */ /* 0x000fe200078e00ff */
[----:B------:R-:W-:Y:S02]  /*216f0*/  MOV R2, 0x21710 ;  /* 0x0002171000027802 */ /* 0x000fe40000000f00 */
[----:B------:R-:W-:Y:S05]  /*21700*/  CALL.REL.NOINC `($__internal_13_$__cuda_sm70_shflsync_bfly_p) ;  /* 0x000014f000007944 */ /* 0x000fea0003c00000 */
[----:B------:R-:W-:-:S05]  /*21710*/  BRA `(.L_x_996) ;  /* 0xffff323000007947 */ /* 0x000fca000383ffff */
.L_x_882:
[----:B------:R-:W-:Y:S01]  /*21720*/  MOV R202, 0x181f ;  /* 0x0000181f00ca7802 */ /* 0x000fe20000000f00 */
[----:B------:R-:W-:Y:S01]  /*21730*/  IMAD.MOV.U32 R2, RZ, RZ, RZ ;  /* 0x000000ffff027224 */ /* 0x000fe200078e00ff */
[----:B------:R-:W-:Y:S02]  /*21740*/  MOV R3, 0x21760 ;  /* 0x0002176000037802 */ /* 0x000fe40000000f00 */
[----:B-1234-:R-:W-:Y:S05]  /*21750*/  CALL.REL.NOINC `($__internal_14_$__cuda_sm70_shflsync_idx_p) ;  /* 0x0000150000007944 */ /* 0x01efea0003c00000 */
[----:B-----5:R-:W-:Y:S01]  /*21760*/  MOV R4, R0 ;  /* 0x0000000000047202 */ /* 0x020fe20000000f00 */
[----:B-1----:R-:W-:-:S05]  /*21770*/  BRA `(.L_x_997) ;  /* 0xffff48c000007947 */ /* 0x002fca000383ffff */
.L_x_883:
[----:B------:R-:W-:Y:S01]  /*21780*/  MOV R2, RZ ;  /* 0x000000ff00027202 */ /* 0x000fe20000000f00 */
[----:B----4-:R-:W-:Y:S01]  /*21790*/  IMAD.MOV.U32 R0, RZ, RZ, R5 ;  /* 0x000000ffff007224 */ /* 0x010fe200078e0005 */
[----:B------:R-:W-:Y:S01]  /*217a0*/  MOV R3, 0x217d0 ;  /* 0x000217d000037802 */ /* 0x000fe20000000f00 */
[----:B------:R-:W-:Y:S02]  /*217b0*/  IMAD.MOV.U32 R202, RZ, RZ, 0x181f ;  /* 0x0000181fffca7424 */ /* 0x000fe400078e00ff */
[----:B-123--:R-:W-:Y:S05]  /*217c0*/  CALL.REL.NOINC `($__internal_14_$__cuda_sm70_shflsync_idx_p) ;  /* 0x0000149000007944 */ /* 0x00efea0003c00000 */
[----:B-1---5:R-:W-:-:S05]  /*217d0*/  BRA `(.L_x_998) ;  /* 0xffff488000007947 */ /* 0x022fca000383ffff */
.L_x_886:
[----:B------:R-:W-:Y:S01]  /*217e0*/  MOV R202, 0x181f ;  /* 0x0000181f00ca7802 */ /* 0x000fe20000000f00 */
[----:B------:R-:W-:Y:S01]  /*217f0*/  IMAD.MOV.U32 R2, RZ, RZ, RZ ;  /* 0x000000ffff027224 */ /* 0x000fe200078e00ff */
[----:B------:R-:W-:Y:S02]  /*21800*/  MOV R3, 0x21820 ;  /* 0x0002182000037802 */ /* 0x000fe40000000f00 */
[----:B------:R-:W-:Y:S05]  /*21810*/  CALL.REL.NOINC `($__internal_14_$__cuda_sm70_shflsync_idx_p) ;  /* 0x0000144000007944 */ /* 0x000fea0003c00000 */
[----:B-----5:R-:W-:Y:S01]  /*21820*/  MOV R4, R0 ;  /* 0x0000000000047202 */ /* 0x020fe20000000f00 */
[----:B-1----:R-:W-:-:S05]  /*21830*/  BRA `(.L_x_999) ;  /* 0xffff546000007947 */ /* 0x002fca000383ffff */
.L_x_887:
[----:B------:R-:W-:Y:S01]  /*21840*/  MOV R2, RZ ;  /* 0x000000ff00027202 */ /* 0x000fe20000000f00 */
[----:B-1----:R-:W-:Y:S01]  /*21850*/  IMAD.MOV.U32 R0, RZ, RZ, R5 ;  /* 0x000000ffff007224 */ /* 0x002fe200078e0005 */
[----:B------:R-:W-:Y:S01]  /*21860*/  MOV R3, 0x21890 ;  /* 0x0002189000037802 */ /* 0x000fe20000000f00 */
[----:B------:R-:W-:Y:S02]  /*21870*/  IMAD.MOV.U32 R202, RZ, RZ, 0x181f ;  /* 0x0000181fffca7424 */ /* 0x000fe400078e00ff */
[----:B--2---:R-:W-:Y:S05]  /*21880*/  CALL.REL.NOINC `($__internal_14_$__cuda_sm70_shflsync_idx_p) ;  /* 0x000013d000007944 */ /* 0x004fea0003c00000 */
[----:B-1---5:R-:W-:-:S05]  /*21890*/  BRA `(.L_x_1000) ;  /* 0xffff542000007947 */ /* 0x022fca000383ffff */
.L_x_888:
[----:B------:R-:W-:Y:S02]  /*218a0*/  MOV R0, 0x2 ;  /* 0x0000000200007802 */ /* 0x000fe40000000f00 */
[----:B------:R-:W-:Y:S02]  /*218b0*/  MOV R2, 0x218d0 ;  /* 0x000218d000027802 */ /* 0x000fe40000000f00 */
[----:B------:R-:W-:Y:S05]  /*218c0*/  CALL.REL.NOINC `($__internal_13_$__cuda_sm70_shflsync_bfly_p) ;  /* 0x0000133000007944 */ /* 0x000fea0003c00000 */
[----:B------:R-:W-:-:S05]  /*218d0*/  BRA `(.L_x_1001) ;  /* 0xffff566000007947 */ /* 0x000fca000383ffff */
.L_x_889:
        /* <DEDUP_REMOVED lines=13> */
.L_x_892:
[----:B------:R-:W-:Y:S01]  /*219b0*/  MOV R202, 0x181f ;  /* 0x0000181f00ca7802 */ /* 0x000fe20000000f00 */
[----:B------:R-:W-:Y:S01]  /*219c0*/  IMAD.MOV.U32 R2, RZ, RZ, RZ ;  /* 0x000000ffff027224 */ /* 0x000fe200078e00ff */
[----:B------:R-:W-:Y:S02]  /*219d0*/  MOV R3, 0x219f0 ;  /* 0x000219f000037802 */ /* 0x000fe40000000f00 */
[----:B-1234-:R-:W-:Y:S05]  /*219e0*/  CALL.REL.NOINC `($__internal_14_$__cuda_sm70_shflsync_idx_p) ;  /* 0x0000127000007944 */ /* 0x01efea0003c00000 */
[----:B-1---5:R-:W-:-:S05]  /*219f0*/  BRA `(.L_x_1003) ;  /* 0xffff69f000007947 */ /* 0x022fca000383ffff */
.L_x_895:
[----:B------:R-:W-:Y:S01]  /*21a00*/  MOV R202, 0x181f ;  /* 0x0000181f00ca7802 */ /* 0x000fe20000000f00 */
[----:B------:R-:W-:Y:S01]  /*21a10*/  IMAD.MOV.U32 R2, RZ, RZ, RZ ;  /* 0x000000ffff027224 */ /* 0x000fe200078e00ff */
[----:B------:R-:W-:Y:S02]  /*21a20*/  MOV R3, 0x21a40 ;  /* 0x00021a4000037802 */ /* 0x000fe40000000f00 */
[----:B-1----:R-:W-:Y:S05]  /*21a30*/  CALL.REL.NOINC `($__internal_14_$__cuda_sm70_shflsync_idx_p) ;  /* 0x0000122000007944 */ /* 0x002fea0003c00000 */
[----:B-----5:R-:W-:Y:S01]  /*21a40*/  MOV R4, R0 ;  /* 0x0000000000047202 */ /* 0x020fe20000000f00 */
[----:B-1----:R-:W-:-:S05]  /*21a50*/  BRA `(.L_x_1004) ;  /* 0xffff75a000007947 */ /* 0x002fca000383ffff */
.L_x_896:
[----:B------:R-:W-:Y:S01]  /*21a60*/  MOV R2, RZ ;  /* 0x000000ff00027202 */ /* 0x000fe20000000f00 */
[----:B--2---:R-:W-:Y:S01]  /*21a70*/  IMAD.MOV.U32 R0, RZ, RZ, R5 ;  /* 0x000000ffff007224 */ /* 0x004fe200078e0005 */
[----:B------:R-:W-:Y:S01]  /*21a80*/  MOV R3, 0x21ab0 ;  /* 0x00021ab000037802 */ /* 0x000fe20000000f00 */
[----:B------:R-:W-:Y:S02]  /*21a90*/  IMAD.MOV.U32 R202, RZ, RZ, 0x181f ;  /* 0x0000181fffca7424 */ /* 0x000fe400078e00ff */
[----:B-1-3--:R-:W-:Y:S05]  /*21aa0*/  CALL.REL.NOINC `($__internal_14_$__cuda_sm70_shflsync_idx_p) ;  /* 0x000011b000007944 */ /* 0x00afea0003c00000 */
[----:B-1---5:R-:W-:-:S05]  /*21ab0*/  BRA `(.L_x_1005) ;  /* 0xffff756000007947 */ /* 0x022fca000383ffff */
.L_x_897:
[----:B------:R-:W-:Y:S01]  /*21ac0*/  MOV R2, RZ ;  /* 0x000000ff00027202 */ /* 0x000fe20000000f00 */
[----:B------:R-:W-:Y:S01]  /*21ad0*/  IMAD.MOV.U32 R0, RZ, RZ, R4 ;  /* 0x000000ffff007224 */ /* 0x000fe200078e0004 */
[----:B------:R-:W-:Y:S01]  /*21ae0*/  MOV R3, 0x21b10 ;  /* 0x00021b1000037802 */ /* 0x000fe20000000f00 */
[----:B------:R-:W-:Y:S02]  /*21af0*/  IMAD.MOV.U32 R202, RZ, RZ, 0x1c1f ;  /* 0x00001c1fffca7424 */ /* 0x000fe400078e00ff */
[----:B-1----:R-:W-:Y:S05]  /*21b00*/  CALL.REL.NOINC `($__internal_14_$__cuda_sm70_shflsync_idx_p) ;  /* 0x0000115000007944 */ /* 0x002fea0003c00000 */
[----:B------:R-:W-:Y:S01]  /*21b10*/  MOV R3, R0 ;  /* 0x0000000000037202 */ /* 0x000fe20000000f00 */
[----:B-1---5:R-:W-:-:S05]  /*21b20*/  BRA `(.L_x_1006) ;  /* 0xffff76d000007947 */ /* 0x022fca000383ffff */
.L_x_902:
[----:B------:R-:W-:Y:S01]  /*21b30*/  MOV R2, 0x1 ;  /* 0x0000000100027802 */ /* 0x000fe20000000f00 */
[----:B------:R-:W-:Y:S01]  /*21b40*/  IMAD.MOV.U32 R0, RZ, RZ, R4 ;  /* 0x000000ffff007224 */ /* 0x000fe200078e0004 */
[----:B------:R-:W-:Y:S01]  /*21b50*/  MOV R3, 0x21b80 ;  /* 0x00021b8000037802 */ /* 0x000fe20000000f00 */
[----:B------:R-:W-:Y:S02]  /*21b60*/  IMAD.MOV.U32 R202, RZ, RZ, 0x1c1f ;  /* 0x00001c1fffca7424 */ /* 0x000fe400078e00ff */
[----:B-12---:R-:W-:Y:S05]  /*21b70*/  CALL.REL.NOINC `($__internal_14_$__cuda_sm70_shflsync_idx_p) ;  /* 0x000010e000007944 */ /* 0x006fea0003c00000 */
[----:B------:R-:W-:Y:S01]  /*21b80*/  MOV R3, R0 ;  /* 0x0000000000037202 */ /* 0x000fe20000000f00 */
[----:B-1---5:R-:W-:-:S05]  /*21b90*/  BRA `(.L_x_1007) ;  /* 0xffff79f000007947 */ /* 0x022fca000383ffff */
.L_x_907:
[----:B------:R-:W-:Y:S02]  /*21ba0*/  MOV R0, 0x2 ;  /* 0x0000000200007802 */ /* 0x000fe40000000f00 */
[----:B------:R-:W-:Y:S02]  /*21bb0*/  MOV R2, 0x21bd0 ;  /* 0x00021bd000027802 */ /* 0x000fe40000000f00 */
[----:B------:R-:W-:Y:S05]  /*21bc0*/  CALL.REL.NOINC `($__internal_13_$__cuda_sm70_shflsync_bfly_p) ;  /* 0x0000103000007944 */ /* 0x000fea0003c00000 */
[----:B------:R-:W-:-:S05]  /*21bd0*/  BRA `(.L_x_1008) ;  /* 0xffff7e3000007947 */ /* 0x000fca000383ffff */
.L_x_908:
        /* <DEDUP_REMOVED lines=13> */
.L_x_910:
[----:B------:R-:W-:Y:S01]  /*21cb0*/  IMAD.MOV.U32 R4, RZ, RZ, R204 ;  /* 0x000000ffff047224 */ /* 0x000fe200078e00cc */
[----:B------:R-:W-:-:S02]  /*21cc0*/  MOV R0, 0x2 ;  /* 0x0000000200007802 */ /* 0x000fc40000000f00 */
[----:B------:R-:W-:Y:S02]  /*21cd0*/  MOV R2, 0x21cf0 ;  /* 0x00021cf000027802 */ /* 0x000fe40000000f00 */
[----:B------:R-:W-:Y:S05]  /*21ce0*/  CALL.REL.NOINC `($__internal_13_$__cuda_sm70_shflsync_bfly_p) ;  /* 0x00000f1000007944 */ /* 0x000fea0003c00000 */
[----:B------:R-:W-:Y:S05]  /*21cf0*/  BRA `(.L_x_1010) ;  /* 0xffff90a000007947 */ /* 0x000fea000383ffff */
.L_x_911:
[----:B------:R-:W-:Y:S01]  /*21d00*/  IMAD.MOV.U32 R4, RZ, RZ, R6 ;  /* 0x000000ffff047224 */ /* 0x000fe200078e0006 */
[----:B------:R-:W-:Y:S02]  /*21d10*/  MOV R0, 0x1 ;  /* 0x0000000100007802 */ /* 0x000fe40000000f00 */
[----:B------:R-:W-:Y:S02]  /*21d20*/  MOV R2, 0x21d40 ;  /* 0x00021d4000027802 */ /* 0x000fe40000000f00 */
[----:B-1----:R-:W-:Y:S05]  /*21d30*/  CALL.REL.NOINC `($__internal_13_$__cuda_sm70_shflsync_bfly_p) ;  /* 0x00000ec000007944 */ /* 0x002fea0003c00000 */
[----:B------:R-:W-:Y:S01]  /*21d40*/  FADD.FTZ R6, R6, R0 ;  /* 0x0000000006067221 */ /* 0x000fe20000010000 */
[----:B------:R-:W-:Y:S02]  /*21d50*/  MOV R4, R203 ;  /* 0x000000cb00047202 */ /* 0x000fe40000000f00 */
[----:B------:R-:W-:Y:S02]  /*21d60*/  MOV R0, 0x2 ;  /* 0x0000000200007802 */ /* 0x000fe40000000f00 */
[----:B------:R-:W-:Y:S02]  /*21d70*/  MOV R2, 0x21d90 ;  /* 0x00021d9000027802 */ /* 0x000fe40000000f00 */
[----:B------:R-:W-:Y:S05]  /*21d80*/  CALL.REL.NOINC `($__internal_13_$__cuda_sm70_shflsync_bfly_p) ;  /* 0x00000e7000007944 */ /* 0x000fea0003c00000 */
[----:B------:R-:W-:Y:S01]  /*21d90*/  FADD.FTZ R4, R203, R0 ;  /* 0x00000000cb047221 */ /* 0x000fe20000010000 */
[----:B------:R-:W-:Y:S02]  /*21da0*/  MOV R0, 0x1 ;  /* 0x0000000100007802 */ /* 0x000fe40000000f00 */
[----:B------:R-:W-:-:S02]  /*21db0*/  MOV R2, 0x21dd0 ;  /* 0x00021dd000027802 */ /* 0x000fc40000000f00 */
[----:B------:R-:W-:Y:S05]  /*21dc0*/  CALL.REL.NOINC `($__internal_13_$__cuda_sm70_shflsync_bfly_p) ;  /* 0x00000e3000007944 */ /* 0x000fea0003c00000 */
[----:B------:R-:W-:Y:S01]  /*21dd0*/  MOV R3, R0 ;  /* 0x0000000000037202 */ /* 0x000fe20000000f00 */
[----:B------:R-:W-:Y:S05]  /*21de0*/  BRA `(.L_x_1011) ;  /* 0xffff902000007947 */ /* 0x000fea000383ffff */
.L_x_918:
[----:B--234-:R-:W-:Y:S01]  /*21df0*/  IMAD.MOV.U32 R0, RZ, RZ, R13 ;  /* 0x000000ffff007224 */ /* 0x01cfe200078e000d */
[----:B------:R-:W-:Y:S01]  /*21e00*/  MOV R2, RZ ;  /* 0x000000ff00027202 */ /* 0x000fe20000000f00 */
[----:B------:R-:W-:Y:S01]  /*21e10*/  IMAD.MOV.U32 R202, RZ, RZ, 0x181f ;  /* 0x0000181fffca7424 */ /* 0x000fe200078e00ff */
[----:B------:R-:W-:-:S02]  /*21e20*/  MOV R3, 0x21e40 ;  /* 0x00021e4000037802 */ /* 0x000fc40000000f00 */
[----:B-1----:R-:W-:Y:S05]  /*21e30*/  CALL.REL.NOINC `($__internal_14_$__cuda_sm70_shflsync_idx_p) ;  /* 0x00000e2000007944 */ /* 0x002fea0003c00000 */
[----:B-----5:R-:W-:Y:S01]  /*21e40*/  MOV R4, R0 ;  /* 0x0000000000047202 */ /* 0x020fe20000000f00 */
[----:B-1----:R-:W-:Y:S05]  /*21e50*/  BRA `(.L_x_1012) ;  /* 0xffffab3000007947 */ /* 0x002fea000383ffff */
.L_x_919:
[----:B------:R-:W-:Y:S01]  /*21e60*/  IMAD.MOV.U32 R0, RZ, RZ, R14 ;  /* 0x000000ffff007224 */ /* 0x000fe200078e000e */
[----:B------:R-:W-:Y:S01]  /*21e70*/  MOV R2, RZ ;  /* 0x000000ff00027202 */ /* 0x000fe20000000f00 */
[----:B------:R-:W-:Y:S01]  /*21e80*/  IMAD.MOV.U32 R202, RZ, RZ, 0x181f ;  /* 0x0000181fffca7424 */ /* 0x000fe200078e00ff */
[----:B------:R-:W-:-:S02]  /*21e90*/  MOV R3, 0x21eb0 ;  /* 0x00021eb000037802 */ /* 0x000fc40000000f00 */
[----:B-123--:R-:W-:Y:S05]  /*21ea0*/  CALL.REL.NOINC `($__internal_14_$__cuda_sm70_shflsync_idx_p) ;  /* 0x00000db000007944 */ /* 0x00efea0003c00000 */
[----:B-1---5:R-:W-:Y:S05]  /*21eb0*/  BRA `(.L_x_1013) ;  /* 0xffffaaf000007947 */ /* 0x022fea000383ffff */
.L_x_922:
[----:B--2---:R-:W-:Y:S01]  /*21ec0*/  IMAD.MOV.U32 R0, RZ, RZ, R13 ;  /* 0x000000ffff007224 */ /* 0x004fe200078e000d */
[----:B------:R-:W-:Y:S01]  /*21ed0*/  MOV R2, 0x1 ;  /* 0x0000000100027802 */ /* 0x000fe20000000f00 */
[----:B------:R-:W-:Y:S01]  /*21ee0*/  IMAD.MOV.U32 R202, RZ, RZ, 0x181f ;  /* 0x0000181fffca7424 */ /* 0x000fe200078e00ff */
[----:B------:R-:W-:-:S02]  /*21ef0*/  MOV R3, 0x21f10 ;  /* 0x00021f1000037802 */ /* 0x000fc40000000f00 */
[----:B-1-34-:R-:W-:Y:S05]  /*21f00*/  CALL.REL.NOINC `($__internal_14_$__cuda_sm70_shflsync_idx_p) ;  /* 0x00000d5000007944 */ /* 0x01afea0003c00000 */
[----:B-----5:R-:W-:Y:S01]  /*21f10*/  IMAD.MOV.U32 R4, RZ, RZ, R0 ;  /* 0x000000ffff047224 */ /* 0x020fe200078e0000 */
[----:B------:R-:W-:Y:S01]  /*21f20*/  MOV R2, 0x1 ;  /* 0x0000000100027802 */ /* 0x000fe20000000f00 */
[----:B------:R-:W-:Y:S01]  /*21f30*/  IMAD.MOV.U32 R0, RZ, RZ, R14 ;  /* 0x000000ffff007224 */ /* 0x000fe200078e000e */
[----:B------:R-:W-:-:S02]  /*21f40*/  MOV R202, 0x181f ;  /* 0x0000181f00ca7802 */ /* 0x000fc40000000f00 */
[----:B------:R-:W-:Y:S02]  /*21f50*/  MOV R3, 0x21f70 ;  /* 0x00021f7000037802 */ /* 0x000fe40000000f00 */
[----:B-1----:R-:W-:Y:S05]  /*21f60*/  CALL.REL.NOINC `($__internal_14_$__cuda_sm70_shflsync_idx_p) ;  /* 0x00000cf000007944 */ /* 0x002fea0003c00000 */
[----:B-1---5:R-:W-:Y:S05]  /*21f70*/  BRA `(.L_x_1014) ;  /* 0xffffaba000007947 */ /* 0x022fea000383ffff */
.L_x_925:
[----:B--2---:R-:W-:Y:S01]  /*21f80*/  IMAD.MOV.U32 R0, RZ, RZ, R13 ;  /* 0x000000ffff007224 */ /* 0x004fe200078e000d */
[----:B------:R-:W-:Y:S01]  /*21f90*/  MOV R2, 0x2 ;  /* 0x0000000200027802 */ /* 0x000fe20000000f00 */
[----:B------:R-:W-:Y:S01]  /*21fa0*/  IMAD.MOV.U32 R202, RZ, RZ, 0x181f ;  /* 0x0000181fffca7424 */ /* 0x000fe200078e00ff */
[----:B------:R-:W-:Y:S02]  /*21fb0*/  MOV R3, 0x21fd0 ;  /* 0x00021fd000037802 */ /* 0x000fe40000000f00 */
[----:B-1-34-:R-:W-:Y:S05]  /*21fc0*/  CALL.REL.NOINC `($__internal_14_$__cuda_sm70_shflsync_idx_p) ;  /* 0x00000c9000007944 */ /* 0x01afea0003c00000 */
[----:B-----5:R-:W-:Y:S01]  /*21fd0*/  MOV R4, R0 ;  /* 0x0000000000047202 */ /* 0x020fe20000000f00 */
[----:B-1----:R-:W-:Y:S05]  /*21fe0*/  BRA `(.L_x_1015) ;  /* 0xffffaca000007947 */ /* 0x002fea000383ffff */
.L_x_926:
[----:B--2---:R-:W-:Y:S01]  /*21ff0*/  IMAD.MOV.U32 R0, RZ, RZ, R14 ;  /* 0x000000ffff007224 */ /* 0x004fe200078e000e */
[----:B------:R-:W-:Y:S01]  /*22000*/  MOV R2, 0x2 ;  /* 0x0000000200027802 */ /* 0x000fe20000000f00 */
[----:B------:R-:W-:Y:S01]  /*22010*/  IMAD.MOV.U32 R202, RZ, RZ, 0x181f ;  /* 0x0000181fffca7424 */ /* 0x000fe200078e00ff */
[----:B------:R-:W-:Y:S02]  /*22020*/  MOV R3, 0x22040 ;  /* 0x0002204000037802 */ /* 0x000fe40000000f00 */
[----:B-1-34-:R-:W-:Y:S05]  /*22030*/  CALL.REL.NOINC `($__internal_14_$__cuda_sm70_shflsync_idx_p) ;  /* 0x00000c2000007944 */ /* 0x01afea0003c00000 */
[----:B-1---5:R-:W-:Y:S05]  /*22040*/  BRA `(.L_x_1016) ;  /* 0xffffac6000007947 */ /* 0x022fea000383ffff */
.L_x_929:
[----:B----4-:R-:W-:Y:S01]  /*22050*/  IMAD.MOV.U32 R0, RZ, RZ, R13 ;  /* 0x000000ffff007224 */ /* 0x010fe200078e000d */
[----:B---3--:R-:W-:Y:S01]  /*22060*/  MOV R2, 0x3 ;  /* 0x0000000300027802 */ /* 0x008fe20000000f00 */
[----:B------:R-:W-:Y:S01]  /*22070*/  IMAD.MOV.U32 R202, RZ, RZ, 0x181f ;  /* 0x0000181fffca7424 */ /* 0x000fe200078e00ff */
[----:B------:R-:W-:-:S02]  /*22080*/  MOV R3, 0x220a0 ;  /* 0x000220a000037802 */ /* 0x000fc40000000f00 */
[----:B-12---:R-:W-:Y:S05]  /*22090*/  CALL.REL.NOINC `($__internal_14_$__cuda_sm70_shflsync_idx_p) ;  /* 0x00000bc000007944 */ /* 0x006fea0003c00000 */
[----:B-----5:R-:W-:Y:S01]  /*220a0*/  IMAD.MOV.U32 R4, RZ, RZ, R0 ;  /* 0x000000ffff047224 */ /* 0x020fe200078e0000 */
[----:B------:R-:W-:Y:S01]  /*220b0*/  MOV R2, 0x3 ;  /* 0x0000000300027802 */ /* 0x000fe20000000f00 */
[----:B------:R-:W-:Y:S01]  /*220c0*/  IMAD.MOV.U32 R0, RZ, RZ, R14 ;  /* 0x000000ffff007224 */ /* 0x000fe200078e000e */
[----:B------:R-:W-:-:S02]  /*220d0*/  MOV R202, 0x181f ;  /* 0x0000181f00ca7802 */ /* 0x000fc40000000f00 */
[----:B------:R-:W-:Y:S02]  /*220e0*/  MOV R3, 0x22100 ;  /* 0x0002210000037802 */ /* 0x000fe40000000f00 */
[----:B-1----:R-:W-:Y:S05]  /*220f0*/  CALL.REL.NOINC `($__internal_14_$__cuda_sm70_shflsync_idx_p) ;  /* 0x00000b6000007944 */ /* 0x002fea0003c00000 */
[----:B-1---5:R-:W-:Y:S05]  /*22100*/  BRA `(.L_x_1017) ;  /* 0xffffad2000007947 */ /* 0x022fea000383ffff */
.L_x_931:
[----:B------:R-:W-:Y:S01]  /*22110*/  IMAD.MOV.U32 R0, RZ, RZ, R5 ;  /* 0x000000ffff007224 */ /* 0x000fe200078e0005 */
[----:B------:R-:W-:Y:S01]  /*22120*/  MOV R2, RZ ;  /* 0x000000ff00027202 */ /* 0x000fe20000000f00 */
[----:B------:R-:W-:Y:S01]  /*22130*/  IMAD.MOV.U32 R202, RZ, RZ, 0x1c1f ;  /* 0x00001c1fffca7424 */ /* 0x000fe200078e00ff */
[----:B------:R-:W-:Y:S02]  /*22140*/  MOV R3, 0x22160 ;  /* 0x0002216000037802 */ /* 0x000fe40000000f00 */
[----:B------:R-:W-:Y:S05]  /*22150*/  CALL.REL.NOINC `($__internal_14_$__cuda_sm70_shflsync_idx_p) ;  /* 0x00000b0000007944 */ /* 0x000fea0003c00000 */
[----:B-----5:R-:W-:Y:S01]  /*22160*/  MOV R4, R0 ;  /* 0x0000000000047202 */ /* 0x020fe20000000f00 */
[----:B-1----:R-:W-:Y:S05]  /*22170*/  BRA `(.L_x_1018) ;  /* 0xffffb01000007947 */ /* 0x002fea000383ffff */
.L_x_932:
[----:B------:R-:W-:Y:S01]  /*22180*/  IMAD.MOV.U32 R0, RZ, RZ, R12 ;  /* 0x000000ffff007224 */ /* 0x000fe200078e000c */
[----:B------:R-:W-:Y:S01]  /*22190*/  MOV R2, RZ ;  /* 0x000000ff00027202 */ /* 0x000fe20000000f00 */
[----:B------:R-:W-:Y:S01]  /*221a0*/  IMAD.MOV.U32 R202, RZ, RZ, 0x1c1f ;  /* 0x00001c1fffca7424 */ /* 0x000fe200078e00ff */
[----:B------:R-:W-:Y:S02]  /*221b0*/  MOV R3, 0x221d0 ;  /* 0x000221d000037802 */ /* 0x000fe40000000f00 */
[----:B-12---:R-:W-:Y:S05]  /*221c0*/  CALL.REL.NOINC `($__internal_14_$__cuda_sm70_shflsync_idx_p) ;  /* 0x00000a9000007944 */ /* 0x006fea0003c00000 */
[----:B-1---5:R-:W-:Y:S05]  /*221d0*/  BRA `(.L_x_1019) ;  /* 0xffffafd000007947 */ /* 0x022fea000383ffff */
.L_x_935:
[----:B----4-:R-:W-:Y:S01]  /*221e0*/  IMAD.MOV.U32 R0, RZ, RZ, R5 ;  /* 0x000000ffff007224 */ /* 0x010fe200078e0005 */
[----:B------:R-:W-:Y:S01]  /*221f0*/  MOV R2, 0x1 ;  /* 0x0000000100027802 */ /* 0x000fe20000000f00 */
[----:B------:R-:W-:Y:S01]  /*22200*/  IMAD.MOV.U32 R202, RZ, RZ, 0x1c1f ;  /* 0x00001c1fffca7424 */ /* 0x000fe200078e00ff */
[----:B------:R-:W-:-:S02]  /*22210*/  MOV R3, 0x22230 ;  /* 0x0002223000037802 */ /* 0x000fc40000000f00 */
[----:B-123--:R-:W-:Y:S05]  /*22220*/  CALL.REL.NOINC `($__internal_14_$__cuda_sm70_shflsync_idx_p) ;  /* 0x00000a3000007944 */ /* 0x00efea0003c00000 */
[----:B-----5:R-:W-:Y:S01]  /*22230*/  IMAD.MOV.U32 R4, RZ, RZ, R0 ;  /* 0x000000ffff047224 */ /* 0x020fe200078e0000 */
[----:B------:R-:W-:Y:S01]  /*22240*/  MOV R2, 0x1 ;  /* 0x0000000100027802 */ /* 0x000fe20000000f00 */
[----:B------:R-:W-:Y:S01]  /*22250*/  IMAD.MOV.U32 R0, RZ, RZ, R12 ;  /* 0x000000ffff007224 */ /* 0x000fe200078e000c */
[----:B------:R-:W-:-:S02]  /*22260*/  MOV R202, 0x1c1f ;  /* 0x00001c1f00ca7802 */ /* 0x000fc40000000f00 */
[----:B------:R-:W-:Y:S02]  /*22270*/  MOV R3, 0x22290 ;  /* 0x0002229000037802 */ /* 0x000fe40000000f00 */
[----:B-1----:R-:W-:Y:S05]  /*22280*/  CALL.REL.NOINC `($__internal_14_$__cuda_sm70_shflsync_idx_p) ;  /* 0x000009d000007944 */ /* 0x002fea0003c00000 */
[----:B-1---5:R-:W-:Y:S05]  /*22290*/  BRA `(.L_x_1020) ;  /* 0xffffbc5000007947 */ /* 0x022fea000383ffff */
.L_x_939:
[----:B------:R-:W-:Y:S01]  /*222a0*/  IMAD.MOV.U32 R0, RZ, RZ, R5 ;  /* 0x000000ffff007224 */ /* 0x000fe200078e0005 */
[----:B------:R-:W-:Y:S01]  /*222b0*/  MOV R2, RZ ;  /* 0x000000ff00027202 */ /* 0x000fe20000000f00 */
[----:B------:R-:W-:Y:S01]  /*222c0*/  IMAD.MOV.U32 R202, RZ, RZ, 0x181f ;  /* 0x0000181fffca7424 */ /* 0x000fe200078e00ff */
[----:B------:R-:W-:Y:S02]  /*222d0*/  MOV R3, 0x222f0 ;  /* 0x000222f000037802 */ /* 0x000fe40000000f00 */
[----:B------:R-:W-:Y:S05]  /*222e0*/  CALL.REL.NOINC `($__internal_14_$__cuda_sm70_shflsync_idx_p) ;  /* 0x0000097000007944 */ /* 0x000fea0003c00000 */
[----:B-----5:R-:W-:Y:S01]  /*222f0*/  MOV R4, R0 ;  /* 0x0000000000047202 */ /* 0x020fe20000000f00 */
[----:B-1----:R-:W-:Y:S05]  /*22300*/  BRA `(.L_x_1021) ;  /* 0xffffd0e000007947 */ /* 0x002fea000383ffff */
.L_x_940:
[----:B------:R-:W-:Y:S01]  /*22310*/  IMAD.MOV.U32 R0, RZ, RZ, R14 ;  /* 0x000000ffff007224 */ /* 0x000fe200078e000e */
[----:B------:R-:W-:Y:S01]  /*22320*/  MOV R2, RZ ;  /* 0x000000ff00027202 */ /* 0x000fe20000000f00 */
[----:B------:R-:W-:Y:S01]  /*22330*/  IMAD.MOV.U32 R202, RZ, RZ, 0x181f ;  /* 0x0000181fffca7424 */ /* 0x000fe200078e00ff */
[----:B------:R-:W-:Y:S02]  /*22340*/  MOV R3, 0x22360 ;  /* 0x0002236000037802 */ /* 0x000fe40000000f00 */
[----:B-12---:R-:W-:Y:S05]  /*22350*/  CALL.REL.NOINC `($__internal_14_$__cuda_sm70_shflsync_idx_p) ;  /* 0x0000090000007944 */ /* 0x006fea0003c00000 */
[----:B-1---5:R-:W-:Y:S05]  /*22360*/  BRA `(.L_x_1022) ;  /* 0xffffd0a000007947 */ /* 0x022fea000383ffff */
.L_x_943:
[----:B----4-:R-:W-:Y:S01]  /*22370*/  IMAD.MOV.U32 R0, RZ, RZ, R5 ;  /* 0x000000ffff007224 */ /* 0x010fe200078e0005 */
[----:B--2---:R-:W-:Y:S01]  /*22380*/  MOV R2, 0x1 ;  /* 0x0000000100027802 */ /* 0x004fe20000000f00 */
[----:B------:R-:W-:Y:S01]  /*22390*/  IMAD.MOV.U32 R202, RZ, RZ, 0x181f ;  /* 0x0000181fffca7424 */ /* 0x000fe200078e00ff */
[----:B------:R-:W-:-:S02]  /*223a0*/  MOV R3, 0x223c0 ;  /* 0x000223c000037802 */ /* 0x000fc40000000f00 */
[----:B-1-3--:R-:W-:Y:S05]  /*223b0*/  CALL.REL.NOINC `($__internal_14_$__cuda_sm70_shflsync_idx_p) ;  /* 0x000008a000007944 */ /* 0x00afea0003c00000 */
[----:B-----5:R-:W-:Y:S01]  /*223c0*/  IMAD.MOV.U32 R4, RZ, RZ, R0 ;  /* 0x000000ffff047224 */ /* 0x020fe200078e0000 */
[----:B------:R-:W-:Y:S01]  /*223d0*/  MOV R2, 0x1 ;  /* 0x0000000100027802 */ /* 0x000fe20000000f00 */
[----:B------:R-:W-:Y:S01]  /*223e0*/  IMAD.MOV.U32 R0, RZ, RZ, R14 ;  /* 0x000000ffff007224 */ /* 0x000fe200078e000e */
[----:B------:R-:W-:-:S02]  /*223f0*/  MOV R202, 0x181f ;  /* 0x0000181f00ca7802 */ /* 0x000fc40000000f00 */
[----:B------:R-:W-:Y:S02]  /*22400*/  MOV R3, 0x22420 ;  /* 0x0002242000037802 */ /* 0x000fe40000000f00 */
[----:B-1----:R-:W-:Y:S05]  /*22410*/  CALL.REL.NOINC `($__internal_14_$__cuda_sm70_shflsync_idx_p) ;  /* 0x0000084000007944 */ /* 0x002fea0003c00000 */
[----:B-1---5:R-:W-:Y:S05]  /*22420*/  BRA `(.L_x_1023) ;  /* 0xffffd16000007947 */ /* 0x022fea000383ffff */
.L_x_946:
[----:B----4-:R-:W-:Y:S01]  /*22430*/  IMAD.MOV.U32 R0, RZ, RZ, R5 ;  /* 0x000000ffff007224 */ /* 0x010fe200078e0005 */
[----:B-1----:R-:W-:Y:S01]  /*22440*/  MOV R2, 0x2 ;  /* 0x0000000200027802 */ /* 0x002fe20000000f00 */
[----:B------:R-:W-:Y:S01]  /*22450*/  IMAD.MOV.U32 R202, RZ, RZ, 0x181f ;  /* 0x0000181fffca7424 */ /* 0x000fe200078e00ff */
[----:B------:R-:W-:Y:S02]  /*22460*/  MOV R3, 0x22480 ;  /* 0x0002248000037802 */ /* 0x000fe40000000f00 */
[----:B--23--:R-:W-:Y:S05]  /*22470*/  CALL.REL.NOINC `($__internal_14_$__cuda_sm70_shflsync_idx_p) ;  /* 0x000007e000007944 */ /* 0x00cfea0003c00000 */
[----:B-----5:R-:W-:Y:S01]  /*22480*/  MOV R4, R0 ;  /* 0x0000000000047202 */ /* 0x020fe20000000f00 */
[----:B-1----:R-:W-:Y:S05]  /*22490*/  BRA `(.L_x_1024) ;  /* 0xffffd26000007947 */ /* 0x002fea000383ffff */
.L_x_947:
[----:B----4-:R-:W-:Y:S01]  /*224a0*/  IMAD.MOV.U32 R0, RZ, RZ, R14 ;  /* 0x000000ffff007224 */ /* 0x010fe200078e000e */
[----:B------:R-:W-:Y:S01]  /*224b0*/  MOV R2, 0x2 ;  /* 0x0000000200027802 */ /* 0x000fe20000000f00 */
[----:B------:R-:W-:Y:S01]  /*224c0*/  IMAD.MOV.U32 R202, RZ, RZ, 0x181f ;  /* 0x0000181fffca7424 */ /* 0x000fe200078e00ff */
[----:B------:R-:W-:Y:S02]  /*224d0*/  MOV R3, 0x224f0 ;  /* 0x000224f000037802 */ /* 0x000fe40000000f00 */
[----:B-123--:R-:W-:Y:S05]  /*224e0*/  CALL.REL.NOINC `($__internal_14_$__cuda_sm70_shflsync_idx_p) ;  /* 0x0000077000007944 */ /* 0x00efea0003c00000 */
[----:B-1---5:R-:W-:Y:S05]  /*224f0*/  BRA `(.L_x_1025) ;  /* 0xffffd22000007947 */ /* 0x022fea000383ffff */
.L_x_950:
[----:B-1----:R-:W-:Y:S01]  /*22500*/  IMAD.MOV.U32 R0, RZ, RZ, R5 ;  /* 0x000000ffff007224 */ /* 0x002fe200078e0005 */
[----:B------:R-:W-:Y:S01]  /*22510*/  MOV R2, 0x3 ;  /* 0x0000000300027802 */ /* 0x000fe20000000f00 */
[----:B------:R-:W-:Y:S01]  /*22520*/  IMAD.MOV.U32 R202, RZ, RZ, 0x181f ;  /* 0x0000181fffca7424 */ /* 0x000fe200078e00ff */
[----:B------:R-:W-:-:S02]  /*22530*/  MOV R3, 0x22550 ;  /* 0x0002255000037802 */ /* 0x000fc40000000f00 */
[----:B--234-:R-:W-:Y:S05]  /*22540*/  CALL.REL.NOINC `($__internal_14_$__cuda_sm70_shflsync_idx_p) ;  /* 0x0000071000007944 */ /* 0x01cfea0003c00000 */
[----:B-----5:R-:W-:Y:S01]  /*22550*/  IMAD.MOV.U32 R4, RZ, RZ, R0 ;  /* 0x000000ffff047224 */ /* 0x020fe200078e0000 */
[----:B------:R-:W-:Y:S01]  /*22560*/  MOV R2, 0x3 ;  /* 0x0000000300027802 */ /* 0x000fe20000000f00 */
[----:B------:R-:W-:Y:S01]  /*22570*/  IMAD.MOV.U32 R0, RZ, RZ, R14 ;  /* 0x000000ffff007224 */ /* 0x000fe200078e000e */
[----:B------:R-:W-:-:S02]  /*22580*/  MOV R202, 0x181f ;  /* 0x0000181f00ca7802 */ /* 0x000fc40000000f00 */
[----:B------:R-:W-:Y:S02]  /*22590*/  MOV R3, 0x225b0 ;  /* 0x000225b000037802 */ /* 0x000fe40000000f00 */
[----:B-1----:R-:W-:Y:S05]  /*225a0*/  CALL.REL.NOINC `($__internal_14_$__cuda_sm70_shflsync_idx_p) ;  /* 0x000006b000007944 */ /* 0x002fea0003c00000 */
[----:B-1---5:R-:W-:Y:S05]  /*225b0*/  BRA `(.L_x_1026) ;  /* 0xffffd2e000007947 */ /* 0x022fea000383ffff */
.L_x_952:
[----:B------:R-:W-:Y:S01]  /*225c0*/  IMAD.MOV.U32 R0, RZ, RZ, R98 ;  /* 0x000000ffff007224 */ /* 0x000fe200078e0062 */
[----:B------:R-:W-:Y:S01]  /*225d0*/  MOV R2, RZ ;  /* 0x000000ff00027202 */ /* 0x000fe20000000f00 */
[----:B------:R-:W-:Y:S01]  /*225e0*/  IMAD.MOV.U32 R202, RZ, RZ, 0x1f ;  /* 0x0000001fffca7424 */ /* 0x000fe200078e00ff */
[----:B------:R-:W-:Y:S02]  /*225f0*/  MOV R3, 0x22610 ;  /* 0x0002261000037802 */ /* 0x000fe40000000f00 */
[----:B-12---:R-:W-:Y:S05]  /*22600*/  CALL.REL.NOINC `($__internal_14_$__cuda_sm70_shflsync_idx_p) ;  /* 0x0000065000007944 */ /* 0x006fea0003c00000 */
[----:B------:R-:W-:Y:S01]  /*22610*/  MOV R9, R0 ;  /* 0x0000000000097202 */ /* 0x000fe20000000f00 */
[----:B-1---5:R-:W-:Y:S05]  /*22620*/  BRA `(.L_x_1027) ;  /* 0xffffd48000007947 */ /* 0x022fea000383ffff */
.L_x_953:
[----:B------:R-:W-:Y:S01]  /*22630*/  IMAD.MOV.U32 R0, RZ, RZ, R98 ;  /* 0x000000ffff007224 */ /* 0x000fe200078e0062 */
[----:B------:R-:W-:Y:S01]  /*22640*/  MOV R2, 0x1 ;  /* 0x0000000100027802 */ /* 0x000fe20000000f00 */
[----:B------:R-:W-:Y:S01]  /*22650*/  IMAD.MOV.U32 R202, RZ, RZ, 0x1f ;  /* 0x0000001fffca7424 */ /* 0x000fe200078e00ff */
[----:B------:R-:W-:Y:S02]  /*22660*/  MOV R3, 0x22680 ;  /* 0x0002268000037802 */ /* 0x000fe40000000f00 */
[----:B-1234-:R-:W-:Y:S05]  /*22670*/  CALL.REL.NOINC `($__internal_14_$__cuda_sm70_shflsync_idx_p) ;  /* 0x000005e000007944 */ /* 0x01efea0003c00000 */
[----:B------:R-:W-:Y:S01]  /*22680*/  MOV R6, R0 ;  /* 0x0000000000067202 */ /* 0x000fe20000000f00 */
[----:B-1---5:R-:W-:Y:S05]  /*22690*/  BRA `(.L_x_1028) ;  /* 0xffffd43000007947 */ /* 0x022fea000383ffff */
.L_x_954:
[----:B------:R-:W-:Y:S02]  /*226a0*/  MOV R3, 0x1 ;  /* 0x0000000100037802 */ /* 0x000fe40000000f00 */
[----:B------:R-:W-:-:S02]  /*226b0*/  MOV R2, 0x226d0 ;  /* 0x000226d000027802 */ /* 0x000fc40000000f00 */
[----:B---34-:R-:W-:Y:S05]  /*226c0*/  CALL.REL.NOINC `($__internal_15_$__cuda_sm70_shflsync_up_p) ;  /* 0x0000061000007944 */ /* 0x018fea0003c00000 */
[----:B------:R-:W-:Y:S05]  /*226d0*/  BRA `(.L_x_1029) ;  /* 0xffffd51000007947 */ /* 0x000fea000383ffff */
.L_x_955:
[----:B------:R-:W-:Y:S02]  /*226e0*/  MOV R3, 0x2 ;  /* 0x0000000200037802 */ /* 0x000fe40000000f00 */
[----:B------:R-:W-:-:S02]  /*226f0*/  MOV R2, 0x22710 ;  /* 0x0002271000027802 */ /* 0x000fc40000000f00 */
[----:B---34-:R-:W-:Y:S05]  /*22700*/  CALL.REL.NOINC `($__internal_15_$__cuda_sm70_shflsync_up_p) ;  /* 0x000005d000007944 */ /* 0x018fea0003c00000 */
[----:B------:R-:W-:Y:S02]  /*22710*/  SEL R3, R4, RZ, P1 ;  /* 0x000000ff04037207 */ /* 0x000fe40000800000 */
[----:B------:R-:W-:-:S03]  /*22720*/  MOV R2, 0x22760 ;  /* 0x0002276000027802 */ /* 0x000fc60000000f00 */
[----:B------:R-:W-:Y:S02]  /*22730*/  IMAD.IADD R0, R0, 0x1, R3 ;  /* 0x0000000100007824 */ /* 0x000fe400078e0203 */
[----:B------:R-:W-:Y:S02]  /*22740*/  IMAD.MOV.U32 R3, RZ, RZ, 0x4 ;  /* 0x00000004ff037424 */ /* 0x000fe400078e00ff */
        /* <DEDUP_REMOVED lines=19> */
.L_x_959:
[----:B------:R-:W-:Y:S02]  /*22880*/  MOV R3, 0x1 ;  /* 0x0000000100037802 */ /* 0x000fe40000000f00 */
[----:B------:R-:W-:Y:S02]  /*22890*/  MOV R2, 0x228b0 ;  /* 0x000228b000027802 */ /* 0x000fe40000000f00 */
[----:B---3--:R-:W-:Y:S05]  /*228a0*/  CALL.REL.NOINC `($__internal_15_$__cuda_sm70_shflsync_up_p) ;  /* 0x0000043000007944 */ /* 0x008fea0003c00000 */
[----:B------:R-:W-:Y:S01]  /*228b0*/  MOV R2, R4 ;  /* 0x0000000400027202 */ /* 0x000fe20000000f00 */
[----:B------:R-:W-:Y:S05]  /*228c0*/  BRA `(.L_x_1031) ;  /* 0xffffd58000007947 */ /* 0x000fea000383ffff */
.L_x_960:
[----:B------:R-:W-:Y:S02]  /*228d0*/  MOV R3, 0x2 ;  /* 0x0000000200037802 */ /* 0x000fe40000000f00 */
[----:B------:R-:W-:Y:S02]  /*228e0*/  MOV R2, 0x22900 ;  /* 0x0002290000027802 */ /* 0x000fe40000000f00 */
[----:B---3--:R-:W-:Y:S05]  /*228f0*/  CALL.REL.NOINC `($__internal_15_$__cuda_sm70_shflsync_up_p) ;  /* 0x000003e000007944 */ /* 0x008fea0003c00000 */
        /* <DEDUP_REMOVED lines=23> */
.L_x_962:
[----:B------:R-:W-:Y:S02]  /*22a70*/  SEL R0, RZ, 0x1, P0 ;  /* 0x00000001ff007807 */ /* 0x000fe40000000000 */
[----:B------:R-:W-:Y:S02]  /*22a80*/  MOV R2, 0x22aa0 ;  /* 0x00022aa000027802 */ /* 0x000fe40000000f00 */
[----:B-1-3--:R-:W-:Y:S05]  /*22a90*/  CALL.REL.NOINC `($__internal_16_$__cuda_sm70_votesync_ballot) ;  /* 0x000002a000007944 */ /* 0x00afea0003c00000 */
[----:B------:R-:W-:Y:S01]  /*22aa0*/  MOV R10, R0 ;  /* 0x00000000000a7202 */ /* 0x000fe20000000f00 */
[----:B------:R-:W-:Y:S05]  /*22ab0*/  BRA `(.L_x_1033) ;  /* 0xffffd52000007947 */ /* 0x000fea000383ffff */
.L_x_963:
[----:B------:R-:W-:Y:S01]  /*22ac0*/  IMAD.MOV.U32 R0, RZ, RZ, R7 ;  /* 0x000000ffff007224 */ /* 0x000fe200078e0007 */
[----:B------:R-:W-:Y:S01]  /*22ad0*/  MOV R2, R6 ;  /* 0x0000000600027202 */ /* 0x000fe20000000f00 */
[----:B------:R-:W-:Y:S01]  /*22ae0*/  IMAD.MOV.U32 R202, RZ, RZ, 0x1f ;  /* 0x0000001fffca7424 */ /* 0x000fe200078e00ff */
[----:B------:R-:W-:Y:S02]  /*22af0*/  MOV R3, 0x22b10 ;  /* 0x00022b1000037802 */ /* 0x000fe40000000f00 */
[----:B-1-3--:R-:W-:Y:S05]  /*22b00*/  CALL.REL.NOINC `($__internal_14_$__cuda_sm70_shflsync_idx_p) ;  /* 0x0000015000007944 */ /* 0x00afea0003c00000 */
[----:B------:R-:W-:Y:S01]  /*22b10*/  IMAD.MOV.U32 R7, RZ, RZ, R0 ;  /* 0x000000ffff077224 */ /* 0x000fe200078e0000 */
[----:B------:R-:W-:Y:S01]  /*22b20*/  MOV R2, R6 ;  /* 0x0000000600027202 */ /* 0x000fe20000000f00 */
[----:B------:R-:W-:Y:S01]  /*22b30*/  IMAD.MOV.U32 R0, RZ, RZ, R8 ;  /* 0x000000ffff007224 */ /* 0x000fe200078e0008 */
[----:B------:R-:W-:Y:S02]  /*22b40*/  MOV R202, 0x1f ;  /* 0x0000001f00ca7802 */ /* 0x000fe40000000f00 */
[----:B------:R-:W-:-:S02]  /*22b50*/  MOV R3, 0x22b70 ;  /* 0x00022b7000037802 */ /* 0x000fc40000000f00 */
[----:B-1---5:R-:W-:Y:S05]  /*22b60*/  CALL.REL.NOINC `($__internal_14_$__cuda_sm70_shflsync_idx_p) ;  /* 0x000000f000007944 */ /* 0x022fea0003c00000 */
[----:B------:R-:W-:Y:S01]  /*22b70*/  MOV R5, R0 ;  /* 0x0000000000057202 */ /* 0x000fe20000000f00 */
[----:B-1---5:R-:W-:Y:S05]  /*22b80*/  BRA `(.L_x_1034) ;  /* 0xffffd4a000007947 */ /* 0x022fea000383ffff */
.L_x_966:
[----:B------:R-:W-:Y:S01]  /*22b90*/  IMAD.MOV.U32 R0, RZ, RZ, R4 ;  /* 0x000000ffff007224 */ /* 0x000fe200078e0004 */
[----:B------:R-:W-:Y:S01]  /*22ba0*/  MOV R2, R6 ;  /* 0x0000000600027202 */ /* 0x000fe20000000f00 */
[----:B------:R-:W-:Y:S01]  /*22bb0*/  IMAD.MOV.U32 R202, RZ, RZ, 0x1f ;  /* 0x0000001fffca7424 */ /* 0x000fe200078e00ff */
[----:B------:R-:W-:-:S02]  /*22bc0*/  MOV R3, 0x22be0 ;  /* 0x00022be000037802 */ /* 0x000fc40000000f00 */
[----:B-1-34-:R-:W-:Y:S05]  /*22bd0*/  CALL.REL.NOINC `($__internal_14_$__cuda_sm70_shflsync_idx_p) ;  /* 0x0000008000007944 */ /* 0x01afea0003c00000 */
[----:B------:R-:W-:Y:S01]  /*22be0*/  MOV R12, R0 ;  /* 0x00000000000c7202 */ /* 0x000fe20000000f00 */
[----:B-1---5:R-:W-:Y:S05]  /*22bf0*/  BRA `(.L_x_965) ;  /* 0xffffd49000007947 */ /* 0x022fea000383ffff */
        .weak           $__internal_13_$__cuda_sm70_shflsync_bfly_p
        .type           $__internal_13_$__cuda_sm70_shflsync_bfly_p,@function
        .size           $__internal_13_$__cuda_sm70_shflsync_bfly_p,($__internal_14_$__cuda_sm70_shflsync_idx_p - $__internal_13_$__cuda_sm70_shflsync_bfly_p)
$__internal_13_$__cuda_sm70_shflsync_bfly_p:
[----:B------:R-:W-:Y:S02]  /*22c00*/  MOV R164, 0xffffffff ;  /* 0xffffffff00a47802 */ /* 0x000fe40000000f00 */
[----:B------:R-:W-:-:S02]  /*22c10*/  MOV R3, 0x1f ;  /* 0x0000001f00037802 */ /* 0x000fc40000000f00 */
[----:B------:R-:W-:Y:S04]  /*22c20*/  WARPSYNC R164 ;  /* 0x000000a400007348 */ /* 0x000fe80003800000 */
[----:B------:R1:W2:Y:S02]  /*22c30*/  SHFL.BFLY PT, R0, R4, R0, R3 ;  /* 0x0c00000004007389 */ /* 0x0002a400000e0003 */
[----:B-1----:R-:W-:-:S04]  /*22c40*/  MOV R3, 0x0 ;  /* 0x0000000000037802 */ /* 0x002fc80000000f00 */
[----:B--2---:R-:W-:Y:S05]  /*22c50*/  RET.REL.NODEC R2 `(_ZN7cutlass13device_kernelIN5flash19enable_sm80_to_sm89INS1_16FlashAttnFwdSm80INS1_25CollectiveMainloopFwdSm80ILi8ELi1ELb0EN4cute5tupleIJNS5_1CILi128EEENS7_ILi32EEENS7_ILi256EEEEEELi256ENS_6half_tEfNS_4arch4Sm80ELb0ELb1ELb1ELb1ELb1ELb1ELb1ELb1EEENS1_21CollectiveEpilogueFwdINS6_IJS8_SA_S9_EEENS6_IJNS7_ILi1EEESI_SI_EEESC_SE_Li256ELb1ELb1ELb1ELb0EEENS1_36VarlenDynamicPersistentTileSchedulerILi128ELi32ELi256ELi256ELb1ELb1ELb0ELb1ELb0ELb1EEEEEEEEEvNT_6ParamsE) ;  /* 0xfffdd3a002007950 */ /* 0x004fea0003c3ffff */
        .weak           $__internal_14_$__cuda_sm70_shflsync_idx_p
        .type           $__internal_14_$__cuda_sm70_shflsync_idx_p,@function
        .size           $__internal_14_$__cuda_sm70_shflsync_idx_p,($__internal_15_$__cuda_sm70_shflsync_up_p - $__internal_14_$__cuda_sm70_shflsync_idx_p)
$__internal_14_$__cuda_sm70_shflsync_idx_p:
[----:B------:R1:W-:Y:S02]  /*22c60*/  STL [R1+0x44], R4 ;  /* 0x0000440401007387 */ /* 0x0003e40000100800 */
[----:B-1----:R-:W-:-:S04]  /*22c70*/  MOV R4, 0xffffffff ;  /* 0xffffffff00047802 */ /* 0x002fc80000000f00 */
[----:B------:R-:W-:Y:S04]  /*22c80*/  WARPSYNC R4 ;  /* 0x0000000400007348 */ /* 0x000fe80003800000 */
[----:B------:R1:W2:Y:S04]  /*22c90*/  SHFL.IDX PT, R0, R0, R2, R202 ;  /* 0x0000000200007389 */ /* 0x0002a800000e00ca */
[----:B-1----:R1:W5:Y:S01]  /*22ca0*/  LDL.LU R4, [R1+0x44] ;  /* 0x0000440001047983 */ /* 0x0023620000300800 */
[----:B------:R-:W-:Y:S02]  /*22cb0*/  MOV R2, R3 ;  /* 0x0000000300027202 */ /* 0x000fe40000000f00 */
[----:B------:R-:W-:-:S04]  /*22cc0*/  MOV R3, 0x0 ;  /* 0x0000000000037802 */ /* 0x000fc80000000f00 */
[----:B--2---:R-:W-:Y:S05]  /*22cd0*/  RET.REL.NODEC R2 `(_ZN7cutlass13device_kernelIN5flash19enable_sm80_to_sm89INS1_16FlashAttnFwdSm80INS1_25CollectiveMainloopFwdSm80ILi8ELi1ELb0EN4cute5tupleIJNS5_1CILi128EEENS7_ILi32EEENS7_ILi256EEEEEELi256ENS_6half_tEfNS_4arch4Sm80ELb0ELb1ELb1ELb1ELb1ELb1ELb1ELb1EEENS1_21CollectiveEpilogueFwdINS6_IJS8_SA_S9_EEENS6_IJNS7_ILi1EEESI_SI_EEESC_SE_Li256ELb1ELb1ELb1ELb0EEENS1_36VarlenDynamicPersistentTileSchedulerILi128ELi32ELi256ELi256ELb1ELb1ELb0ELb1ELb0ELb1EEEEEEEEEvNT_6ParamsE) ;  /* 0xfffdd32002007950 */ /* 0x004fea0003c3ffff */
        .weak           $__internal_15_$__cuda_sm70_shflsync_up_p
        .type           $__internal_15_$__cuda_sm70_shflsync_up_p,@function
        .size           $__internal_15_$__cuda_sm70_shflsync_up_p,($__internal_16_$__cuda_sm70_votesync_ballot - $__internal_15_$__cuda_sm70_shflsync_up_p)
$__internal_15_$__cuda_sm70_shflsync_up_p:
[----:B------:R-:W-:Y:S02]  /*22ce0*/  MOV R4, RZ ;  /* 0x000000ff00047202 */ /* 0x000fe40000000f00 */
[----:B------:R-:W-:-:S04]  /*22cf0*/  MOV R10, 0xffffffff ;  /* 0xffffffff000a7802 */ /* 0x000fc80000000f00 */
[----:B------:R-:W-:Y:S04]  /*22d00*/  WARPSYNC R10 ;  /* 0x0000000a00007348 */ /* 0x000fe80003800000 */
[----:B------:R1:W2:Y:S02]  /*22d10*/  SHFL.UP PT, R4, R0, R3, R4 ;  /* 0x0400000300047389 */ /* 0x0002a400000e0004 */
[----:B-1----:R-:W-:-:S04]  /*22d20*/  MOV R3, 0x0 ;  /* 0x0000000000037802 */ /* 0x002fc80000000f00 */
[----:B--2---:R-:W-:Y:S05]  /*22d30*/  RET.REL.NODEC R2 `(_ZN7cutlass13device_kernelIN5flash19enable_sm80_to_sm89INS1_16FlashAttnFwdSm80INS1_25CollectiveMainloopFwdSm80ILi8ELi1ELb0EN4cute5tupleIJNS5_1CILi128EEENS7_ILi32EEENS7_ILi256EEEEEELi256ENS_6half_tEfNS_4arch4Sm80ELb0ELb1ELb1ELb1ELb1ELb1ELb1ELb1EEENS1_21CollectiveEpilogueFwdINS6_IJS8_SA_S9_EEENS6_IJNS7_ILi1EEESI_SI_EEESC_SE_Li256ELb1ELb1ELb1ELb0EEENS1_36VarlenDynamicPersistentTileSchedulerILi128ELi32ELi256ELi256ELb1ELb1ELb0ELb1ELb0ELb1EEEEEEEEEvNT_6ParamsE) ;  /* 0xfffdd2c002007950 */ /* 0x004fea0003c3ffff */
        .weak           $__internal_16_$__cuda_sm70_votesync_ballot
        .type           $__internal_16_$__cuda_sm70_votesync_ballot,@function
        .size           $__internal_16_$__cuda_sm70_votesync_ballot,(.L_x_6474 - $__internal_16_$__cuda_sm70_votesync_ballot)
$__internal_16_$__cuda_sm70_votesync_ballot:
[----:B------:R-:W-:Y:S01]  /*22d40*/  ISETP.NE.U32.AND P0, PT, R0, 0x1, PT ;  /* 0x000000010000780c */ /* 0x000fe20003f05070 */
[----:B------:R-:W-:-:S04]  /*22d50*/  IMAD.MOV.U32 R3, RZ, RZ, -0x1 ;  /* 0xffffffffff037424 */ /* 0x000fc800078e00ff */
[----:B------:R-:W-:Y:S08]  /*22d60*/  WARPSYNC R3 ;  /* 0x0000000300007348 */ /* 0x000ff00003800000 */
[----:B------:R-:W-:-:S04]  /*22d70*/  VOTE.ANY R0, PT, !P0 ;  /* 0x0000000000007806 */ /* 0x000fc800040e0100 */
[----:B------:R-:W-:Y:S01]  /*22d80*/  LOP3.LUT R0, R0, R3, RZ, 0xc0, !PT ;  /* 0x0000000300007212 */ /* 0x000fe200078ec0ff */
[----:B------:R-:W-:-:S04]  /*22d90*/  IMAD.MOV.U32 R3, RZ, RZ, 0x0 ;  /* 0x00000000ff037424 */ /* 0x000fc800078e00ff */
[----:B------:R-:W-:Y:S05]  /*22da0*/  RET.REL.NODEC R2 `(_ZN7cutlass13device_kernelIN5flash19enable_sm80_to_sm89INS1_16FlashAttnFwdSm80INS1_25CollectiveMainloopFwdSm80ILi8ELi1ELb0EN4cute5tupleIJNS5_1CILi128EEENS7_ILi32EEENS7_ILi256EEEEEELi256ENS_6half_tEfNS_4arch4Sm80ELb0ELb1ELb1ELb1ELb1ELb1ELb1ELb1EEENS1_21CollectiveEpilogueFwdINS6_IJS8_SA_S9_EEENS6_IJNS7_ILi1EEESI_SI_EEESC_SE_Li256ELb1ELb1ELb1ELb0EEENS1_36VarlenDynamicPersistentTileSchedulerILi128ELi32ELi256ELi256ELb1ELb1ELb0ELb1ELb0ELb1EEEEEEEEEvNT_6ParamsE) ;  /* 0xfffdd25002007950 */ /* 0x000fea0003c3ffff */
.L_x_1035:
        /* <DEDUP_REMOVED lines=13> */
.L_x_6474:


//--------------------- .text._ZN7cutlass13device_kernelIN5flash19enable_sm80_to_sm89INS1_16FlashAttnFwdSm80INS1_25CollectiveMainloopFwdSm80ILi8ELi1ELb1EN4cute5tupleIJNS5_1CILi128EEENS7_ILi64EEENS7_ILi256EEEEEELi256ENS_6half_tEfNS_4arch4Sm80ELb1ELb0ELb1ELb0ELb1ELb0ELb1ELb1EEENS1_21CollectiveEpilogueFwdINS6_IJS8_SA_S9_EEENS6_IJNS7_ILi1EEESI_SI_EEESC_SE_Li256ELb0ELb1ELb1ELb0EEENS1_30DynamicPersistentTileSchedulerILi256ELi256ELb1ELb1ELb0EEEEEEEEEvNT_6ParamsE --------------------------
	.section	.text._ZN7cutlass13device_kernelIN5flash19enable_sm80_to_sm89INS1_16FlashAttnFwdSm80INS1_25CollectiveMainloopFwdSm80ILi8ELi1ELb1EN4cute5tupleIJNS5_1CILi128EEENS7_ILi64EEENS7_ILi256EEEEEELi256ENS_6half_tEfNS_4arch4Sm80ELb1ELb0ELb1ELb0ELb1ELb0ELb1ELb1EEENS1_21CollectiveEpilogueFwdINS6_IJS8_SA_S9_EEENS6_IJNS7_ILi1EEESI_SI_EEESC_SE_Li256ELb0ELb1ELb1ELb0EEENS1_30DynamicPersistentTileSchedulerILi256ELi256ELb1ELb1ELb0EEEEEEEEEvNT_6ParamsE,"ax",@progbits
	.sectioninfo	@"SHI_REGISTERS=255"
	.align	128
.text._ZN7cutlass13device_kernelIN5flash19enable_sm80_to_sm89INS1_16FlashAttnFwdSm80INS1_25CollectiveMainloopFwdSm80ILi8ELi1ELb1EN4cute5tupleIJNS5_1CILi128EEENS7_ILi64EEENS7_ILi256EEEEEELi256ENS_6half_tEfNS_4arch4Sm80ELb1ELb0ELb1ELb0ELb1ELb0ELb1ELb1EEENS1_21CollectiveEpilogueFwdINS6_IJS8_SA_S9_EEENS6_IJNS7_ILi1EEESI_SI_EEESC_SE_Li256ELb0ELb1ELb1ELb0EEENS1_30DynamicPersistentTileSchedulerILi256ELi256ELb1ELb1ELb0EEEEEEEEEvNT_6ParamsE:
        .type           _ZN7cutlass13device_kernelIN5flash19enable_sm80_to_sm89INS1_16FlashAttnFwdSm80INS1_25CollectiveMainloopFwdSm80ILi8ELi1ELb1EN4cute5tupleIJNS5_1CILi128EEENS7_ILi64EEENS7_ILi256EEEEEELi256ENS_6half_tEfNS_4arch4Sm80ELb1ELb0ELb1ELb0ELb1ELb0ELb1ELb1EEENS1_21CollectiveEpilogueFwdINS6_IJS8_SA_S9_EEENS6_IJNS7_ILi1EEESI_SI_EEESC_SE_Li256ELb0ELb1ELb1ELb0EEENS1_30DynamicPersistentTileSchedulerILi256ELi256ELb1ELb1ELb0EEEEEEEEEvNT_6ParamsE,@function
        .size           _ZN7cutlass13device_kernelIN5flash19enable_sm80_to_sm89INS1_16FlashAttnFwdSm80INS1_25CollectiveMainloopFwdSm80ILi8ELi1ELb1EN4cute5tupleIJNS5_1CILi128EEENS7_ILi64EEENS7_ILi256EEEEEELi256ENS_6half_tEfNS_4arch4Sm80ELb1ELb0ELb1ELb0ELb1ELb0ELb1ELb1EEENS1_21CollectiveEpilogueFwdINS6_IJS8_SA_S9_EEENS6_IJNS7_ILi1EEESI_SI_EEESC_SE_Li256ELb0ELb1ELb1ELb0EEENS1_30DynamicPersistentTileSchedulerILi256ELi256ELb1ELb1ELb0EEEEEEEEEvNT_6ParamsE,(.L_x_6479 - _ZN7cutlass13device_kernelIN5flash19enable_sm80_to_sm89INS1_16FlashAttnFwdSm80INS1_25CollectiveMainloopFwdSm80ILi8ELi1ELb1EN4cute5tupleIJNS5_1CILi128EEENS7_ILi64EEENS7_ILi256EEEEEELi256ENS_6half_tEfNS_4arch4Sm80ELb1ELb0ELb1ELb0ELb1ELb0ELb1ELb1EEENS1_21CollectiveEpilogueFwdINS6_IJS8_SA_S9_EEENS6_IJNS7_ILi1EEESI_SI_EEESC_SE_Li256ELb0ELb1ELb1ELb0EEENS1_30DynamicPersistentTileSchedulerILi256ELi256ELb1ELb1ELb0EEEEEEEEEvNT_6ParamsE)
        .other          _ZN7cutlass13device_kernelIN5flash19enable_sm80_to_sm89INS1_16FlashAttnFwdSm80INS1_25CollectiveMainloopFwdSm80ILi8ELi1ELb1EN4cute5tupleIJNS5_1CILi128EEENS7_ILi64EEENS7_ILi256EEEEEELi256ENS_6half_tEfNS_4arch4Sm80ELb1ELb0ELb1ELb0ELb1ELb0ELb1ELb1EEENS1_21CollectiveEpilogueFwdINS6_IJS8_SA_S9_EEENS6_IJNS7_ILi1EEESI_SI_EEESC_SE_Li256ELb0ELb1ELb1ELb0EEENS1_30DynamicPersistentTileSchedulerILi256ELi256ELb1ELb1ELb0EEEEEEEEEvNT_6ParamsE,@"STO_CUDA_ENTRY STV_DEFAULT"
_ZN7cutlass13device_kernelIN5flash19enable_sm80_to_sm89INS1_16FlashAttnFwdSm80INS1_25CollectiveMainloopFwdSm80ILi8ELi1ELb1EN4cute5tupleIJNS5_1CILi128EEENS7_ILi64EEENS7_ILi256EEEEEELi256ENS_6half_tEfNS_4arch4Sm80ELb1ELb0ELb1ELb0ELb1ELb0ELb1ELb1EEENS1_21CollectiveEpilogueFwdINS6_IJS8_SA_S9_EEENS6_IJNS7_ILi1EEESI_SI_EEESC_SE_Li256ELb0ELb1ELb1ELb0EEENS1_30DynamicPersistentTileSchedulerILi256ELi256ELb1ELb1ELb0EEEEEEEEEvNT_6ParamsE:
[----:B------:R-:W-:-:S03]  /*0000*/  MOV R1, c[0x0][0x28] ;  /* 0x00000a0000017a02 */ /* 0x000fc60000000f00 */
[----:B------:R-:W1:Y:S01]  /*0010*/  S2R R17, SR_TID.X ;  /* 0x0000000000117919 */ /* 0x000e620000002100 */
[----:B------:R-:W-:-:S03]  /*0020*/  IADD3 R1, R1, -0x210, RZ ;  /* 0xfffffdf001017810 */ /* 0x000fc60007ffe0ff */
[----:B------:R-:W2:Y:S01]  /*0030*/  S2R R13, SR_CTAID.X ;  /* 0x00000000000d7919 */ /* 0x000ea20000002500 */
[----:B-1----:R-:W-:-:S05]  /*0040*/  SHF.R.U32.HI R2, RZ, 0x5, R17 ;  /* 0x00000005ff027819 */ /* 0x002fca0000011611 */
[----:B------:R-:W1:Y:S02]  /*0050*/  SHFL.IDX PT, R0, R2, RZ, 0x1f ;  /* 0x00001fff02007589 */ /* 0x000e6400000e0000 */
[----:B-1----:R-:W-:Y:S02]  /*0060*/  ISETP.GE.AND P0, PT, R0, 0x1, PT ;  /* 0x000000010000780c */ /* 0x002fe40003f06270 */
[----:B------:R1:W-:Y:S11]  /*0070*/  STL [R1+0x204], R0 ;  /* 0x0002040001007387 */ /* 0x0003f60000100800 */
[----:B------:R-:W-:Y:S06]  /*0080*/  @P0 BAR.ARV 0x4, 0x100 ;  /* 0x0104000000000b1d */ /* 0x000fec0000002000 */
[----:B--2---:R-:W-:-:S13]  /*0090*/  ISETP.GE.AND P0, PT, R13, c[0x0][0x538], PT ;  /* 0x00014e000d007a0c */ /* 0x004fda0003f06270 */
[----:B------:R-:W-:Y:S05]  /*00a0*/  @P0 EXIT ;  /* 0x000000000000094d */ /* 0x000fea0003800000 */
[----:B-1----:R-:W-:Y:S01]  /*00b0*/  SHF.R.S32.HI R11, RZ, 0x1f, R17 ;  /* 0x0000001fff0b7819 */ /* 0x002fe20000011411 */
[----:B------:R-:W-:Y:S01]  /*00c0*/  IMAD.MOV.U32 R12, RZ, RZ, 0x10 ;  /* 0x00000010ff0c7424 */ /* 0x000fe200078e00ff */
[----:B------:R-:W-:Y:S02]  /*00d0*/  ULDC.64 UR6, c[0x0][0x118] ;  /* 0x0000460000067ab9 */ /* 0x000fe40000000a00 */
[CC--:B------:R-:W-:Y:S02]  /*00e0*/  LEA.HI R2, R11.reuse, R17.reuse, RZ, 0x4 ;  /* 0x000000110b027211 */ /* 0x0c0fe400078f20ff */
[CC--:B------:R-:W-:Y:S02]  /*00f0*/  LEA.HI R8, R11.reuse, R17.reuse, RZ, 0x3 ;  /* 0x000000110b087211 */ /* 0x0c0fe400078f18ff */
[----:B------:R-:W-:Y:S02]  /*0100*/  SHF.R.S32.HI R3, RZ, 0x4, R2 ;  /* 0x00000004ff037819 */ /* 0x000fe40000011402 */
[----:B------:R-:W-:-:S02]  /*0110*/  LEA.HI R4, R11, R17, RZ, 0x2 ;  /* 0x000000110b047211 */ /* 0x000fc400078f10ff */
[----:B------:R-:W-:Y:S02]  /*0120*/  LEA.HI R0, R2, R3, RZ, 0x1 ;  /* 0x0000000302007211 */ /* 0x000fe400078f08ff */
[----:B------:R-:W-:Y:S02]  /*0130*/  SHF.R.S32.HI R6, RZ, 0x3, R8 ;  /* 0x00000003ff067819 */ /* 0x000fe40000011408 */
[----:B------:R-:W-:Y:S02]  /*0140*/  LOP3.LUT R0, R0, 0xfffffffe, RZ, 0xc0, !PT ;  /* 0xfffffffe00007812 */ /* 0x000fe400078ec0ff */
[----:B------:R-:W-:-:S03]  /*0150*/  LOP3.LUT R5, R8, 0xfffffff8, RZ, 0xc0, !PT ;  /* 0xfffffff808057812 */ /* 0x000fc600078ec0ff */
[----:B------:R-:W-:Y:S01]  /*0160*/  IMAD.IADD R9, R3, 0x1, -R0 ;  /* 0x0000000103097824 */ /* 0x000fe200078e0a00 */
[----:B------:R-:W-:Y:S01]  /*0170*/  LOP3.LUT R3, R4, 0xfffffffc, RZ, 0xc0, !PT ;  /* 0xfffffffc04037812 */ /* 0x000fe200078ec0ff */
[----:B------:R-:W-:Y:S01]  /*0180*/  IMAD.SHL.U32 R4, R6, 0x40, RZ ;  /* 0x0000004006047824 */ /* 0x000fe200078e00ff */
[----:B------:R-:W-:Y:S01]  /*0190*/  LOP3.LUT R0, R2, 0xfffffff0, RZ, 0xc0, !PT ;  /* 0xfffffff002007812 */ /* 0x000fe200078ec0ff */
[C---:B------:R-:W-:Y:S02]  /*01a0*/  IMAD.IADD R5, R17.reuse, 0x1, -R5 ;  /* 0x0000000111057824 */ /* 0x040fe400078e0a05 */
[C---:B------:R-:W-:Y:S02]  /*01b0*/  IMAD.IADD R3, R17.reuse, 0x1, -R3 ;  /* 0x0000000111037824 */ /* 0x040fe400078e0a03 */
[----:B------:R-:W-:Y:S01]  /*01c0*/  IMAD.IADD R2, R17, 0x1, -R0 ;  /* 0x0000000111027824 */ /* 0x000fe200078e0a00 */
[----:B------:R-:W-:Y:S01]  /*01d0*/  LOP3.LUT R0, R4, 0x1c0, RZ, 0xc0, !PT ;  /* 0x000001c004007812 */ /* 0x000fe200078ec0ff */
[----:B------:R-:W-:Y:S01]  /*01e0*/  IMAD.SHL.U32 R16, R5, 0x8, RZ ;  /* 0x0000000805107824 */ /* 0x000fe200078e00ff */
[----:B------:R-:W-:Y:S01]  /*01f0*/  LEA.HI R4, R3, R3, RZ, 0x1 ;  /* 0x0000000303047211 */ /* 0x000fe200078f08ff */
[----:B------:R-:W-:Y:S01]  /*0200*/  IMAD.SHL.U32 R6, R5, 0x40, RZ ;  /* 0x0000004005067824 */ /* 0x000fe200078e00ff */
[----:B------:R-:W-:-:S02]  /*0210*/  SHF.R.S32.HI R250, RZ, 0x1f, R2 ;  /* 0x0000001ffffa7819 */ /* 0x000fc40000011402 */
[----:B------:R-:W-:Y:S01]  /*0220*/  LOP3.LUT R4, R4, 0x1ffffffe, RZ, 0xc0, !PT ;  /* 0x1ffffffe04047812 */ /* 0x000fe200078ec0ff */
[----:B------:R-:W-:Y:S01]  /*0230*/  STL [R1+0x88], R16 ;  /* 0x0000881001007387 */ /* 0x000fe20000100800 */
[----:B------:R-:W-:Y:S02]  /*0240*/  SHF.R.U32.HI R7, RZ, 0x3, R0 ;  /* 0x00000003ff077819 */ /* 0x000fe40000011600 */
[----:B------:R-:W-:Y:S01]  /*0250*/  LOP3.LUT R5, R0, 0x38, R16, 0xf8, !PT ;  /* 0x0000003800057812 */ /* 0x000fe200078ef810 */
[----:B------:R-:W-:Y:S01]  /*0260*/  IMAD.IADD R10, R3, 0x1, -R4 ;  /* 0x00000001030a7824 */ /* 0x000fe200078e0a04 */
[----:B------:R-:W-:Y:S02]  /*0270*/  LEA.HI R250, R250, R2, RZ, 0x3 ;  /* 0x00000002fafa7211 */ /* 0x000fe400078f18ff */
[----:B------:R-:W-:Y:S02]  /*0280*/  LOP3.LUT R0, R6, 0x1c0, RZ, 0xc0, !PT ;  /* 0x000001c006007812 */ /* 0x000fe400078ec0ff */
[----:B------:R-:W-:-:S02]  /*0290*/  LOP3.LUT R7, R5, R7, RZ, 0x3c, !PT ;  /* 0x0000000705077212 */ /* 0x000fc400078e3cff */
[C---:B------:R-:W-:Y:S01]  /*02a0*/  LOP3.LUT R3, R250.reuse, 0xfffffff8, RZ, 0xc0, !PT ;  /* 0xfffffff8fa037812 */ /* 0x040fe200078ec0ff */
[----:B------:R-:W-:Y:S01]  /*02b0*/  IMAD.SHL.U32 R250, R250, 0x40, RZ ;  /* 0x00000040fafa7824 */ /* 0x000fe200078e00ff */
[----:B------:R-:W-:Y:S02]  /*02c0*/  LOP3.LUT R5, R0, 0x8, R8, 0xf8, !PT ;  /* 0x0000000800057812 */ /* 0x000fe400078ef808 */
[CC--:B------:R-:W-:Y:S02]  /*02d0*/  LEA.HI R8, R11.reuse, R17.reuse, RZ, 0x5 ;  /* 0x000000110b087211 */ /* 0x0c0fe400078f28ff */
[----:B------:R-:W-:Y:S01]  /*02e0*/  SHF.R.U32.HI R4, RZ, 0x3, R0 ;  /* 0x00000003ff047819 */ /* 0x000fe20000011600 */
[----:B------:R-:W-:Y:S01]  /*02f0*/  IMAD.IADD R0, R2, 0x1, -R3 ;  /* 0x0000000102007824 */ /* 0x000fe200078e0a03 */
[----:B------:R-:W-:Y:S02]  /*0300*/  LEA.HI R6, R11, R17, RZ, 0x6 ;  /* 0x000000110b067211 */ /* 0x000fe400078f30ff */
[----:B------:R-:W-:-:S02]  /*0310*/  LOP3.LUT R2, R8, 0xffffffe0, RZ, 0xc0, !PT ;  /* 0xffffffe008027812 */ /* 0x000fc400078ec0ff */
[----:B------:R-:W-:Y:S01]  /*0320*/  LOP3.LUT R135, R5, R4, RZ, 0x3c, !PT ;  /* 0x0000000405877212 */ /* 0x000fe200078e3cff */
[----:B------:R-:W-:Y:S01]  /*0330*/  IMAD.SHL.U32 R4, R6, 0x8, RZ ;  /* 0x0000000806047824 */ /* 0x000fe200078e00ff */
[----:B------:R-:W-:Y:S01]  /*0340*/  SHF.R.S32.HI R6, RZ, 0x5, R8 ;  /* 0x00000005ff067819 */ /* 0x000fe20000011408 */
[----:B------:R-:W-:Y:S01]  /*0350*/  IMAD.IADD R15, R17, 0x1, -R2 ;  /* 0x00000001110f7824 */ /* 0x000fe200078e0a02 */
[----:B------:R-:W-:Y:S01]  /*0360*/  SHF.R.S32.HI R3, RZ, 0x1f, R8 ;  /* 0x0000001fff037819 */ /* 0x000fe20000011408 */
[----:B------:R-:W-:Y:S01]  /*0370*/  IMAD.MOV.U32 R8, RZ, RZ, 0x20 ;  /* 0x00000020ff087424 */ /* 0x000fe200078e00ff */
[C---:B------:R-:W-:Y:S01]  /*0380*/  R2P PR, R0.reuse, 0x6 ;  /* 0x0000000600007804 */ /* 0x040fe20000000000 */
[----:B------:R-:W-:Y:S01]  /*0390*/  IMAD.SHL.U32 R0, R0, 0x40, RZ ;  /* 0x0000004000007824 */ /* 0x000fe200078e00ff */
[----:B------:R-:W-:Y:S01]  /*03a0*/  LEA.HI R2, R3, R6, RZ, 0x3 ;  /* 0x0000000603027211 */ /* 0x000fe200078f18ff */
[----:B------:R-:W-:Y:S01]  /*03b0*/  IMAD R135, R9, 0x200, R135 ;  /* 0x0000020009877824 */ /* 0x000fe200078e0287 */
[----:B------:R-:W-:-:S02]  /*03c0*/  SHF.R.S32.HI R5, RZ, 0x1f, R15 ;  /* 0x0000001fff057819 */ /* 0x000fc4000001140f */
[----:B------:R-:W-:Y:S02]  /*03d0*/  LOP3.LUT R2, R2, 0xffffff8, RZ, 0xc0, !PT ;  /* 0x0ffffff802027812 */ /* 0x000fe400078ec0ff */
[----:B------:R-:W-:Y:S02]  /*03e0*/  LEA.HI R5, R5, R15, RZ, 0x2 ;  /* 0x0000000f05057211 */ /* 0x000fe400078f10ff */
[----:B------:R-:W-:Y:S01]  /*03f0*/  LOP3.LUT R7, R7, 0x7ffffe00, R4, 0xf8, !PT ;  /* 0x7ffffe0007077812 */ /* 0x000fe200078ef804 */
[----:B------:R-:W-:Y:S01]  /*0400*/  IMAD.IADD R3, R6, 0x1, -R2 ;  /* 0x0000000106037824 */ /* 0x000fe200078e0a02 */
[----:B------:R-:W-:Y:S01]  /*0410*/  SHF.R.S32.HI R2, RZ, 0x2, R5 ;  /* 0x00000002ff027819 */ /* 0x000fe20000011405 */
[----:B------:R-:W-:Y:S01]  /*0420*/  IMAD.SHL.U32 R4, R9, 0x8, RZ ;  /* 0x0000000809047824 */ /* 0x000fe200078e00ff */
[----:B------:R-:W-:Y:S02]  /*0430*/  LOP3.LUT R0, R0, 0x1c0, RZ, 0xc0, !PT ;  /* 0x000001c000007812 */ /* 0x000fe400078ec0ff */
[----:B------:R-:W-:Y:S01]  /*0440*/  IADD3 R9, R16, 0x80, RZ ;  /* 0x0000008010097810 */ /* 0x000fe20007ffe0ff */
[----:B------:R-:W-:Y:S01]  /*0450*/  IMAD R14, R3, 0x10, R2 ;  /* 0x00000010030e7824 */ /* 0x000fe200078e0202 */
[----:B------:R-:W-:-:S02]  /*0460*/  LOP3.LUT R4, R0, 0x8, R4, 0xf8, !PT ;  /* 0x0000000800047812 */ /* 0x000fc400078ef804 */
[----:B------:R-:W-:Y:S02]  /*0470*/  SEL R2, R12, 0xfffffff0, !P1 ;  /* 0xfffffff00c027807 */ /* 0x000fe40004800000 */
[----:B------:R-:W-:Y:S01]  /*0480*/  SEL R3, R8, 0xffffffe0, !P2 ;  /* 0xffffffe008037807 */ /* 0x000fe20005000000 */
[----:B------:R-:W-:Y:S01]  /*0490*/  STL [R1+0x208], R14 ;  /* 0x0002080e01007387 */ /* 0x000fe20000100800 */
[----:B------:R-:W-:Y:S02]  /*04a0*/  SHF.R.U32.HI R0, RZ, 0x3, R0 ;  /* 0x00000003ff007819 */ /* 0x000fe40000011600 */
[----:B------:R-:W-:Y:S01]  /*04b0*/  LEA R135, R135, 0x10100, 0x1 ;  /* 0x0001010087877811 */ /* 0x000fe200078e08ff */
[----:B------:R-:W-:Y:S01]  /*04c0*/  IMAD.IADD R3, R2, 0x1, R3 ;  /* 0x0000000102037824 */ /* 0x000fe200078e0203 */
[----:B------:R-:W-:Y:S01]  /*04d0*/  LOP3.LUT R0, R4, R0, RZ, 0x3c, !PT ;  /* 0x0000000004007212 */ /* 0x000fe200078e3cff */
[----:B------:R-:W-:Y:S01]  /*04e0*/  STL [R1+0xf4], R13 ;  /* 0x0000f40d01007387 */ /* 0x000fe20000100800 */
[----:B------:R-:W-:Y:S01]  /*04f0*/  LEA.HI R2, R11, R17, RZ, 0x7 ;  /* 0x000000110b027211 */ /* 0x000fe200078f38ff */
[----:B------:R-:W-:Y:S01]  /*0500*/  IMAD.MOV.U32 R4, RZ, RZ, 0x40 ;  /* 0x00000040ff047424 */ /* 0x000fe200078e00ff */
[----:B------:R-:W-:-:S02]  /*0510*/  LOP3.LUT R250, R0, 0x7ffffe00, R250, 0xf8, !PT ;  /* 0x7ffffe0000fa7812 */ /* 0x000fc400078ef8fa */
[----:B------:R-:W-:Y:S02]  /*0520*/  SHF.R.S32.HI R0, RZ, 0x7, R2 ;  /* 0x00000007ff007819 */ /* 0x000fe40000011402 */
[----:B------:R-:W-:Y:S02]  /*0530*/  SHF.R.S32.HI R2, RZ, 0x1f, R16 ;  /* 0x0000001fff027819 */ /* 0x000fe40000011410 */
[----:B------:R-:W-:Y:S02]  /*0540*/  IADD3 R11, R16, 0x40, RZ ;  /* 0x00000040100b7810 */ /* 0x000fe40007ffe0ff */
[----:B------:R-:W-:Y:S01]  /*0550*/  LOP3.LUT R0, R5, 0x7ffffffc, RZ, 0xc0, !PT ;  /* 0x7ffffffc05007812 */ /* 0x000fe200078ec0ff */
[----:B------:R1:W-:Y:S01]  /*0560*/  STL [R1+0x180], R2 ;  /* 0x0001800201007387 */ /* 0x0003e20000100800 */
[----:B------:R-:W-:Y:S02]  /*0570*/  SHF.R.S32.HI R5, RZ, 0x1f, R11 ;  /* 0x0000001fff057819 */ /* 0x000fe4000001140b */
[----:B------:R-:W-:Y:S01]  /*0580*/  LEA R250, R250, 0x100, 0x1 ;  /* 0x00000100fafa7811 */ /* 0x000fe200078e08ff */
[----:B------:R-:W-:Y:S01]  /*0590*/  STL [R1+0x9c], R11 ;  /* 0x00009c0b01007387 */ /* 0x000fe20000100800 */
[----:B------:R-:W-:-:S03]  /*05a0*/  IMAD.IADD R0, R15, 0x1, -R0 ;  /* 0x000000010f007824 */ /* 0x000fc600078e0a00 */
[----:B------:R-:W-:Y:S01]  /*05b0*/  STL [R1+0x98], R9 ;  /* 0x0000980901007387 */ /* 0x000fe20000100800 */
[----:B------:R-:W-:Y:S01]  /*05c0*/  IMAD.SHL.U32 R38, R0, 0x2, RZ ;  /* 0x0000000200267824 */ /* 0x000fe200078e00ff */
[----:B------:R-:W-:Y:S01]  /*05d0*/  SEL R0, R8, 0xffffffe0, !P1 ;  /* 0xffffffe008007807 */ /* 0x000fe20004800000 */
[----:B------:R-:W-:Y:S01]  /*05e0*/  IMAD R3, R3, 0x2, R250 ;  /* 0x0000000203037824 */ /* 0x000fe200078e02fa */
[----:B------:R2:W-:Y:S02]  /*05f0*/  STL [R1+0x17c], R5 ;  /* 0x00017c0501007387 */ /* 0x0005e40000100800 */
[----:B------:R-:W-:Y:S01]  /*0600*/  IADD3 R37, R38, 0x8, RZ ;  /* 0x0000000826257810 */ /* 0x000fe20007ffe0ff */
[----:B------:R-:W-:Y:S01]  /*0610*/  IMAD.IADD R252, R250, 0x1, R0 ;  /* 0x00000001fafc7824 */ /* 0x000fe200078e0200 */
[C---:B------:R-:W-:Y:S02]  /*0620*/  IADD3 R36, R38.reuse, 0x10, RZ ;  /* 0x0000001026247810 */ /* 0x040fe40007ffe0ff */
[----:B------:R-:W-:-:S02]  /*0630*/  IADD3 R35, R38, 0x18, RZ ;  /* 0x0000001826237810 */ /* 0x000fc40007ffe0ff */
[C---:B------:R-:W-:Y:S02]  /*0640*/  IADD3 R34, R38.reuse, 0x20, RZ ;  /* 0x0000002026227810 */ /* 0x040fe40007ffe0ff */
[C---:B------:R-:W-:Y:S02]  /*0650*/  IADD3 R33, R38.reuse, 0x28, RZ ;  /* 0x0000002826217810 */ /* 0x040fe40007ffe0ff */
[----:B------:R-:W-:Y:S02]  /*0660*/  IADD3 R32, R38, 0x30, RZ ;  /* 0x0000003026207810 */ /* 0x000fe40007ffe0ff */
[----:B-1----:R-:W-:Y:S02]  /*0670*/  IADD3 R2, R16, 0xc0, RZ ;  /* 0x000000c010027810 */ /* 0x002fe40007ffe0ff */
[C---:B------:R-:W-:Y:S02]  /*0680*/  IADD3 R31, R38.reuse, 0x38, RZ ;  /* 0x00000038261f7810 */ /* 0x040fe40007ffe0ff */
[C---:B------:R-:W-:Y:S01]  /*0690*/  IADD3 R30, R38.reuse, 0x40, RZ ;  /* 0x00000040261e7810 */ /* 0x040fe20007ffe0ff */
[----:B------:R1:W-:Y:S01]  /*06a0*/  STL [R1+0x94], R2 ;  /* 0x0000940201007387 */ /* 0x0003e20000100800 */
[----:B------:R-:W-:-:S02]  /*06b0*/  IADD3 R29, R38, 0x48, RZ ;  /* 0x00000048261d7810 */ /* 0x000fc40007ffe0ff */
[C---:B------:R-:W-:Y:S02]  /*06c0*/  IADD3 R28, R38.reuse, 0x50, RZ ;  /* 0x00000050261c7810 */ /* 0x040fe40007ffe0ff */
[C---:B------:R-:W-:Y:S02]  /*06d0*/  IADD3 R27, R38.reuse, 0x58, RZ ;  /* 0x00000058261b7810 */ /* 0x040fe40007ffe0ff */
[----:B--2---:R-:W-:Y:S02]  /*06e0*/  SHF.R.S32.HI R5, RZ, 0x1f, R9 ;  /* 0x0000001fff057819 */ /* 0x004fe40000011409 */
[C---:B------:R-:W-:Y:S02]  /*06f0*/  IADD3 R26, R38.reuse, 0x60, RZ ;  /* 0x00000060261a7810 */ /* 0x040fe40007ffe0ff */
[C---:B------:R-:W-:Y:S01]  /*0700*/  IADD3 R25, R38.reuse, 0x68, RZ ;  /* 0x0000006826197810 */ /* 0x040fe20007ffe0ff */
[----:B------:R2:W-:Y:S01]  /*0710*/  STL [R1+0x178], R5 ;  /* 0x0001780501007387 */ /* 0x0005e20000100800 */
[----:B------:R-:W-:-:S02]  /*0720*/  IADD3 R24, R38, 0x70, RZ ;  /* 0x0000007026187810 */ /* 0x000fc40007ffe0ff */
[C---:B------:R-:W-:Y:S02]  /*0730*/  IADD3 R23, R38.reuse, 0x78, RZ ;  /* 0x0000007826177810 */ /* 0x040fe40007ffe0ff */
[C---:B------:R-:W-:Y:S02]  /*0740*/  IADD3 R22, R38.reuse, 0x80, RZ ;  /* 0x0000008026167810 */ /* 0x040fe40007ffe0ff */
[C---:B------:R-:W-:Y:S02]  /*0750*/  IADD3 R21, R38.reuse, 0x88, RZ ;  /* 0x0000008826157810 */ /* 0x040fe40007ffe0ff */
[C---:B------:R-:W-:Y:S02]  /*0760*/  IADD3 R20, R38.reuse, 0x90, RZ ;  /* 0x0000009026147810 */ /* 0x040fe40007ffe0ff */
[----:B------:R-:W-:Y:S02]  /*0770*/  IADD3 R19, R38, 0x98, RZ ;  /* 0x0000009826137810 */ /* 0x000fe40007ffe0ff */
[----:B-1----:R-:W-:-:S02]  /*0780*/  SHF.R.S32.HI R2, RZ, 0x1f, R2 ;  /* 0x0000001fff027819 */ /* 0x002fc40000011402 */
[C---:B------:R-:W-:Y:S02]  /*0790*/  IADD3 R18, R38.reuse, 0xa0, RZ ;  /* 0x000000a026127810 */ /* 0x040fe40007ffe0ff */
[C---:B------:R-:W-:Y:S01]  /*07a0*/  IADD3 R17, R38.reuse, 0xa8, RZ ;  /* 0x000000a826117810 */ /* 0x040fe20007ffe0ff */
[----:B------:R1:W-:Y:S01]  /*07b0*/  STL [R1+0x174], R2 ;  /* 0x0001740201007387 */ /* 0x0003e20000100800 */
[C---:B------:R-:W-:Y:S02]  /*07c0*/  IADD3 R16, R38.reuse, 0xb0, RZ ;  /* 0x000000b026107810 */ /* 0x040fe40007ffe0ff */
[C---:B------:R-:W-:Y:S02]  /*07d0*/  IADD3 R15, R38.reuse, 0xb8, RZ ;  /* 0x000000b8260f7810 */ /* 0x040fe40007ffe0ff */
[C---:B------:R-:W-:Y:S01]  /*07e0*/  IADD3 R13, R38.reuse, 0xc8, RZ ;  /* 0x000000c8260d7810 */ /* 0x040fe20007ffe0ff */
[----:B--2---:R-:W-:Y:S01]  /*07f0*/  IMAD.SHL.U32 R5, R7, 0x2, RZ ;  /* 0x0000000207057824 */ /* 0x004fe200078e00ff */
[----:B------:R-:W-:-:S02]  /*0800*/  IADD3 R12, R38, 0xd0, RZ ;  /* 0x000000d0260c7810 */ /* 0x000fc40007ffe0ff */
[C---:B------:R-:W-:Y:S02]  /*0810*/  IADD3 R11, R38.reuse, 0xd8, RZ ;  /* 0x000000d8260b7810 */ /* 0x040fe40007ffe0ff */
[----:B------:R2:W-:Y:S01]  /*0820*/  STL [R1+0x54], R5 ;  /* 0x0000540501007387 */ /* 0x0005e20000100800 */
[C---:B------:R-:W-:Y:S02]  /*0830*/  IADD3 R9, R38.reuse, 0xe0, RZ ;  /* 0x000000e026097810 */ /* 0x040fe40007ffe0ff */
[----:B------:R-:W-:Y:S02]  /*0840*/  IADD3 R7, R38, 0xe8, RZ ;  /* 0x000000e826077810 */ /* 0x000fe40007ffe0ff */
[----:B------:R-:W-:Y:S01]  /*0850*/  SHF.R.S32.HI R8, RZ, 0x1f, R37 ;  /* 0x0000001fff087819 */ /* 0x000fe20000011425 */
[----:B-1----:R-:W-:Y:S01]  /*0860*/  IMAD R2, R10, 0x8, R14 ;  /* 0x000000080a027824 */ /* 0x002fe200078e020e */
[----:B------:R-:W-:Y:S02]  /*0870*/  IADD3 R14, R38, 0xc0, RZ ;  /* 0x000000c0260e7810 */ /* 0x000fe40007ffe0ff */
[----:B------:R-:W-:-:S02]  /*0880*/  SHF.R.S32.HI R10, RZ, 0x1f, R36 ;  /* 0x0000001fff0a7819 */ /* 0x000fc40000011424 */
[----:B------:R1:W-:Y:S04]  /*0890*/  STL [R1+0x200], R2 ;  /* 0x0002000201007387 */ /* 0x0003e80000100800 */
[----:B------:R-:W-:Y:S01]  /*08a0*/  STL [R1+0xdc], R38 ;  /* 0x0000dc2601007387 */ /* 0x000fe20000100800 */
[----:B--2---:R-:W-:-:S03]  /*08b0*/  IADD3 R5, R38, 0xf0, RZ ;  /* 0x000000f026057810 */ /* 0x004fc60007ffe0ff */
[----:B------:R-:W-:Y:S04]  /*08c0*/  STL [R1+0x170], R37 ;  /* 0x0001702501007387 */ /* 0x000fe80000100800 */
[----:B------:R-:W-:Y:S04]  /*08d0*/  STL [R1+0x16c], R36 ;  /* 0x00016c2401007387 */ /* 0x000fe80000100800 */
[----:B------:R-:W-:Y:S04]  /*08e0*/  STL [R1+0x168], R35 ;  /* 0x0001682301007387 */ /* 0x000fe80000100800 */
[----:B------:R2:W-:Y:S04]  /*08f0*/  STL [R1+0x164], R34 ;  /* 0x0001642201007387 */ /* 0x0005e80000100800 */
[----:B------:R-:W-:Y:S01]  /*0900*/  STL [R1+0x160], R33 ;  /* 0x0001602101007387 */ /* 0x000fe20000100800 */
[----:B-1----:R-:W-:-:S02]  /*0910*/  SEL R2, R4, 0xffffffc0, !P2 ;  /* 0xffffffc004027807 */ /* 0x002fc40005000000 */
[----:B------:R-:W-:Y:S01]  /*0920*/  IADD3 R4, R38, 0xf8, RZ ;  /* 0x000000f826047810 */ /* 0x000fe20007ffe0ff */
[----:B------:R-:W-:Y:S02]  /*0930*/  STL [R1+0x15c], R32 ;  /* 0x00015c2001007387 */ /* 0x000fe40000100800 */
[----:B------:R-:W-:Y:S02]  /*0940*/  IMAD.IADD R251, R250, 0x1, R2 ;  /* 0x00000001fafb7824 */ /* 0x000fe400078e0202 */
[----:B------:R1:W-:Y:S04]  /*0950*/  STL [R1+0x158], R31 ;  /* 0x0001581f01007387 */ /* 0x0003e80000100800 */
[----:B------:R-:W-:Y:S04]  /*0960*/  STL [R1+0x154], R30 ;  /* 0x0001541e01007387 */ /* 0x000fe80000100800 */
[----:B------:R-:W-:Y:S04]  /*0970*/  STL [R1+0x150], R29 ;  /* 0x0001501d01007387 */ /* 0x000fe80000100800 */
[----:B------:R3:W-:Y:S01]  /*0980*/  STL [R1+0x14c], R28 ;  /* 0x00014c1c01007387 */ /* 0x0007e20000100800 */
[----:B--2---:R-:W-:-:S03]  /*0990*/  SHF.R.S32.HI R34, RZ, 0x1f, R34 ;  /* 0x0000001fff227819 */ /* 0x004fc60000011422 */
[----:B------:R-:W-:Y:S04]  /*09a0*/  STL [R1+0x148], R27 ;  /* 0x0001481b01007387 */ /* 0x000fe80000100800 */
[----:B------:R-:W-:Y:S04]  /*09b0*/  STL [R1+0x144], R26 ;  /* 0x0001441a01007387 */ /* 0x000fe80000100800 */
[----:B------:R2:W-:Y:S01]  /*09c0*/  STL [R1+0x140], R25 ;  /* 0x0001401901007387 */ /* 0x0005e20000100800 */
[----:B-1----:R-:W-:-:S03]  /*09d0*/  SHF.R.S32.HI R31, RZ, 0x1f, R31 ;  /* 0x0000001fff1f7819 */ /* 0x002fc6000001141f */
[----:B------:R-:W-:Y:S04]  /*09e0*/  STL [R1+0x13c], R24 ;  /* 0x00013c1801007387 */ /* 0x000fe80000100800 */
[----:B------:R-:W-:Y:S04]  /*09f0*/  STL [R1+0x138], R23 ;  /* 0x0001381701007387 */ /* 0x000fe80000100800 */
[----:B------:R1:W-:Y:S01]  /*0a00*/  STL [R1+0x134], R22 ;  /* 0x0001341601007387 */ /* 0x0003e20000100800 */
[----:B---3--:R-:W-:-:S03]  /*0a10*/  SHF.R.S32.HI R28, RZ, 0x1f, R28 ;  /* 0x0000001fff1c7819 */ /* 0x008fc6000001141c */
        /* <DEDUP_REMOVED lines=17> */
[----:B------:R2:W-:Y:S04]  /*0b30*/  STL [R1+0x1fc], R8 ;  /* 0x0001fc0801007387 */ /* 0x0005e80000100800 */
[----:B------:R-:W-:Y:S01]  /*0b40*/  STL [R1+0xfc], R5 ;  /* 0x0000fc0501007387 */ /* 0x000fe20000100800 */
[----:B-1----:R-:W-:-:S03]  /*0b50*/  SHF.R.S32.HI R13, RZ, 0x1f, R13 ;  /* 0x0000001fff0d7819 */ /* 0x002fc6000001140d */
[----:B------:R1:W-:Y:S04]  /*0b60*/  STL [R1+0x1f8], R10 ;  /* 0x0001f80a01007387 */ /* 0x0003e80000100800 */
[----:B------:R4:W-:Y:S01]  /*0b70*/  STL [R1+0xf8], R4 ;  /* 0x0000f80401007387 */ /* 0x0009e20000100800 */
[----:B---3--:R-:W-:Y:S02]  /*0b80*/  SHF.R.S32.HI R9, RZ, 0x1f, R9 ;  /* 0x0000001fff097819 */ /* 0x008fe40000011409 */
[----:B--2---:R-:W-:-:S05]  /*0b90*/  SHF.R.S32.HI R8, RZ, 0x1f, R35 ;  /* 0x0000001fff087819 */ /* 0x004fca0000011423 */
[----:B------:R2:W-:Y:S01]  /*0ba0*/  STL [R1+0x1f4], R8 ;  /* 0x0001f40801007387 */ /* 0x0005e20000100800 */
[----:B-1----:R-:W-:-:S03]  /*0bb0*/  SHF.R.S32.HI R10, RZ, 0x1f, R33 ;  /* 0x0000001fff0a7819 */ /* 0x002fc60000011421 */
[----:B------:R-:W-:Y:S01]  /*0bc0*/  STL [R1+0x1f0], R34 ;  /* 0x0001f02201007387 */ /* 0x000fe20000100800 */
[----:B----4-:R-:W-:-:S03]  /*0bd0*/  SHF.R.S32.HI R4, RZ, 0x1f, R4 ;  /* 0x0000001fff047819 */ /* 0x010fc60000011404 */
[----:B------:R1:W-:Y:S01]  /*0be0*/  STL [R1+0x1ec], R10 ;  /* 0x0001ec0a01007387 */ /* 0x0003e20000100800 */
[----:B--2---:R-:W-:-:S05]  /*0bf0*/  SHF.R.S32.HI R8, RZ, 0x1f, R32 ;  /* 0x0000001fff087819 */ /* 0x004fca0000011420 */
[----:B------:R2:W-:Y:S01]  /*0c00*/  STL [R1+0x1e8], R8 ;  /* 0x0001e80801007387 */ /* 0x0005e20000100800 */
[----:B-1----:R-:W-:-:S03]  /*0c10*/  SHF.R.S32.HI R10, RZ, 0x1f, R30 ;  /* 0x0000001fff0a7819 */ /* 0x002fc6000001141e */
[----:B------:R-:W-:Y:S04]  /*0c20*/  STL [R1+0x1e4], R31 ;  /* 0x0001e41f01007387 */ /* 0x000fe80000100800 */
        /* <DEDUP_REMOVED lines=30> */
[----:B------:R-:W-:Y:S01]  /*0e10*/  STL [R1+0x198], R10 ;  /* 0x0001980a01007387 */ /* 0x000fe20000100800 */
[----:B--2---:R-:W-:-:S05]  /*0e20*/  SHF.R.S32.HI R8, RZ, 0x1f, R11 ;  /* 0x0000001fff087819 */ /* 0x004fca000001140b */
[----:B------:R1:W-:Y:S04]  /*0e30*/  STL [R1+0x194], R8 ;  /* 0x0001940801007387 */ /* 0x0003e80000100800 */
[----:B------:R-:W-:Y:S01]  /*0e40*/  STL [R1+0x190], R9 ;  /* 0x0001900901007387 */ /* 0x000fe20000100800 */
[----:B-1----:R-:W-:Y:S02]  /*0e50*/  SHF.R.S32.HI R8, RZ, 0x1f, R7 ;  /* 0x0000001fff087819 */ /* 0x002fe40000011407 */
[----:B------:R-:W-:Y:S01]  /*0e60*/  SHF.R.S32.HI R7, RZ, 0x1f, R5 ;  /* 0x0000001fff077819 */ /* 0x000fe20000011405 */
[----:B------:R-:W-:Y:S02]  /*0e70*/  IMAD R5, R6, 0x800, R250 ;  /* 0x0000080006057824 */ /* 0x000fe400078e02fa */
[----:B------:R-:W-:Y:S04]  /*0e80*/  STL [R1+0x18c], R8 ;  /* 0x00018c0801007387 */ /* 0x000fe80000100800 */
[----:B------:R-:W-:Y:S04]  /*0e90*/  STL [R1+0x188], R7 ;  /* 0x0001880701007387 */ /* 0x000fe80000100800 */
[----:B------:R1:W-:Y:S04]  /*0ea0*/  STL [R1+0x184], R4 ;  /* 0x0001840401007387 */ /* 0x0003e80000100800 */
[----:B------:R2:W-:Y:S01]  /*0eb0*/  STL [R1+0x38], R3 ;  /* 0x0000380301007387 */ /* 0x0005e20000100800 */
[--C-:B-1----:R-:W-:Y:S01]  /*0ec0*/  IMAD.IADD R4, R0, 0x1, R5.reuse ;  /* 0x0000000100047824 */ /* 0x102fe200078e0205 */
[C---:B------:R-:W-:Y:S01]  /*0ed0*/  IADD3 R0, R2.reuse, R250, R0 ;  /* 0x000000fa02007210 */ /* 0x040fe20007ffe000 */
[----:B--2---:R-:W-:-:S04]  /*0ee0*/  IMAD.IADD R3, R2, 0x1, R5 ;  /* 0x0000000102037824 */ /* 0x004fc800078e0205 */
[----:B------:R1:W-:Y:S04]  /*0ef0*/  STL [R1], R0 ;  /* 0x0000000001007387 */ /* 0x0003e80000100800 */
[----:B------:R2:W-:Y:S04]  /*0f00*/  STL [R1+0x48], R4 ;  /* 0x0000480401007387 */ /* 0x0005e80000100800 */
[----:B------:R2:W-:Y:S01]  /*0f10*/  STL [R1+0x50], R3 ;  /* 0x0000500301007387 */ /* 0x0005e20000100800 */
[----:B-1----:R-:W-:-:S05]  /*0f20*/  IMAD.IADD R0, R2, 0x1, R4 ;  /* 0x0000000102007824 */ /* 0x002fca00078e0204 */
[----:B------:R2:W-:Y:S02]  /*0f30*/  STL [R1+0x4c], R0 ;  /* 0x00004c0001007387 */ /* 0x0005e40000100800 */
.L_x_1081:
[----:B--2---:R-:W2:Y:S01]  /*0f40*/  LDL R4, [R1+0xf4] ;  /* 0x0000f40001047983 */ /* 0x004ea20000100800 */
[----:B------:R-:W-:Y:S01]  /*0f50*/  IMAD.MOV.U32 R0, RZ, RZ, c[0x0][0x560] ;  /* 0x00015800ff007624 */ /* 0x000fe200078e00ff */
[----:B------:R-:W-:Y:S01]  /*0f60*/  YIELD ;  /* 0x0000000000007946 */ /* 0x000fe20003800000 */
[----:B------:R-:W-:Y:S03]  /*0f70*/  BSSY B0, `(.L_x_1036) ;  /* 0x0000016000007945 */ /* 0x000fe60003800000 */
[----:B------:R-:W-:-:S13]  /*0f80*/  ISETP.NE.AND P0, PT, R0, 0x1, PT ;  /* 0x000000010000780c */ /* 0x000fda0003f05270 */
[----:B--2---:R-:W-:Y:S01]  /*0f90*/  @P0 IMAD.HI.U32 R0, R4, c[0x0][0x564], RZ ;  /* 0x0001590004000a27 */ /* 0x004fe200078e00ff */
[----:B------:R-:W-:-:S04]  /*0fa0*/  MOV R3, R4 ;  /* 0x0000000400037202 */ /* 0x000fc80000000f00 */
[----:B------:R-:W-:-:S04]  /*0fb0*/  @P0 SHF.R.U32.HI R3, RZ, c[0x0][0x568], R0 ;  /* 0x00015a00ff030a19 */ /* 0x000fc80000011600 */
[----:B------:R-:W-:Y:S01]  /*0fc0*/  ISETP.GE.AND P0, PT, R3, c[0x0][0x578], PT ;  /* 0x00015e0003007a0c */ /* 0x000fe20003f06270 */
[----:B------:R-:W-:-:S04]  /*0fd0*/  IMAD.MOV R2, RZ, RZ, -R3 ;  /* 0x000000ffff027224 */ /* 0x000fc800078e0a03 */
[----:B------:R-:W-:-:S08]  /*0fe0*/  IMAD R2, R2, c[0x0][0x560], R4 ;  /* 0x0001580002027a24 */ /* 0x000fd000078e0204 */
[----:B------:R-:W-:Y:S05]  /*0ff0*/  @!P0 BRA `(.L_x_1037) ;  /* 0x0000007000008947 */ /* 0x000fea0003800000 */
[----:B------:R-:W-:-:S04]  /*1000*/  MOV R0, c[0x0][0x56c] ;  /* 0x00015b0000007a02 */ /* 0x000fc80000000f00 */
[----:B------:R-:W-:Y:S02]  /*1010*/  ISETP.NE.AND P0, PT, R0, 0x1, PT ;  /* 0x000000010000780c */ /* 0x000fe40003f05270 */
[----:B------:R-:W-:-:S11]  /*1020*/  MOV R0, R2 ;  /* 0x0000000200007202 */ /* 0x000fd60000000f00 */
[----:B------:R-:W-:-:S05]  /*1030*/  @P0 IMAD.HI.U32 R4, R2, c[0x0][0x570], RZ ;  /* 0x00015c0002040a27 */ /* 0x000fca00078e00ff */
[----:B------:R-:W-:-:S05]  /*1040*/  @P0 SHF.R.U32.HI R0, RZ, c[0x0][0x574], R4 ;  /* 0x00015d00ff000a19 */ /* 0x000fca0000011604 */
[----:B------:R-:W-:Y:S01]  /*1050*/  IMAD R4, R0, c[0x0][0x56c], RZ ;  /* 0x00015b0000047a24 */ /* 0x000fe200078e02ff */
[----:B------:R-:W-:Y:S05]  /*1060*/  BRA `(.L_x_1038) ;  /* 0x0000006000007947 */ /* 0x000fea0003800000 */
.L_x_1037:
[----:B------:R-:W-:-:S04]  /*1070*/  MOV R0, c[0x0][0x554] ;  /* 0x0001550000007a02 */ /* 0x000fc80000000f00 */
[----:B------:R-:W-:Y:S02]  /*1080*/  ISETP.NE.AND P0, PT, R0, 0x1, PT ;  /* 0x000000010000780c */ /* 0x000fe40003f05270 */
[----:B------:R-:W-:-:S11]  /*1090*/  MOV R0, R2 ;  /* 0x0000000200007202 */ /* 0x000fd60000000f00 */
[----:B------:R-:W-:-:S05]  /*10a0*/  @P0 IMAD.HI.U32 R4, R2, c[0x0][0x558], RZ ;  /* 0x0001560002040a27 */ /* 0x000fca00078e00ff */
[----:B------:R-:W-:-:S05]  /*10b0*/  @P0 SHF.R.U32.HI R0, RZ, c[0x0][0x55c], R4 ;  /* 0x00015700ff000a19 */ /* 0x000fca0000011604 */
[----:B------:R-:W-:Y:S02]  /*10c0*/  IMAD R4, R0, c[0x0][0x554], RZ ;  /* 0x0001550000047a24 */ /* 0x000fe400078e02ff */
.L_x_1038:
[----:B------:R-:W-:Y:S05]  /*10d0*/  BSYNC B0 ;  /* 0x0000000000007941 */ /* 0x000fea0003800000 */
.L_x_1036:
[----:B------:R-:W-:Y:S01]  /*10e0*/  IMAD.MOV.U32 R5, RZ, RZ, c[0x0][0x548] ;  /* 0x00015200ff057624 */ /* 0x000fe200078e00ff */
[----:B------:R-:W-:Y:S01]  /*10f0*/  ISETP.NE.U32.AND P0, PT, RZ, c[0x0][0x370], PT ;  /* 0x0000dc00ff007a0c */ /* 0x000fe20003f05070 */
[----:B------:R-:W2:Y:S01]  /*1100*/  LDL.LU R16, [R1+0xec] ;  /* 0x0000ec0001107983 */ /* 0x000ea20000300800 */
[----:B------:R-:W-:Y:S02]  /*1110*/  IMAD.IADD R4, R2, 0x1, -R4 ;  /* 0x0000000102047824 */ /* 0x000fe400078e0a04 */
[----:B------:R-:W-:Y:S01]  /*1120*/  ISETP.NE.AND P1, PT, R5, 0x1, PT ;  /* 0x000000010500780c */ /* 0x000fe20003f25270 */
[----:B------:R-:W-:Y:S01]  /*1130*/  IMAD.MOV.U32 R132, RZ, RZ, RZ ;  /* 0x000000ffff847224 */ /* 0x000fe200078e00ff */
[----:B------:R-:W-:Y:S01]  /*1140*/  ISETP.NE.AND.EX P0, PT, RZ, c[0x0][0x374], PT, P0 ;  /* 0x0000dd00ff007a0c */ /* 0x000fe20003f05300 */
[----:B------:R-:W-:-:S04]  /*1150*/  IMAD R4, R3, c[0x0][0x554], R4 ;  /* 0x0001550003047a24 */ /* 0x000fc800078e0204 */
[----:B------:R-:W-:-:S06]  /*1160*/  IMAD.MOV.U32 R15, RZ, RZ, R4 ;  /* 0x000000ffff0f7224 */ /* 0x000fcc00078e0004 */
[----:B------:R-:W-:-:S04]  /*1170*/  @P1 IMAD.HI.U32 R2, R4, c[0x0][0x54c], RZ ;  /* 0x0001530004021a27 */ /* 0x000fc800078e00ff */
[----:B------:R-:W-:Y:S01]  /*1180*/  @P0 IMAD.MOV.U32 R3, RZ, RZ, 0x4 ;  /* 0x00000004ff030424 */ /* 0x000fe200078e00ff */
[----:B------:R-:W-:-:S05]  /*1190*/  @P1 SHF.R.U32.HI R15, RZ, c[0x0][0x550], R2 ;  /* 0x00015400ff0f1a19 */ /* 0x000fca0000011602 */
[----:B------:R-:W-:Y:S01]  /*11a0*/  @P0 IMAD.WIDE R2, R15, R3, c[0x0][0x370] ;  /* 0x0000dc000f020625 */ /* 0x000fe200078e0203 */
[----:B------:R1:W-:Y:S04]  /*11b0*/  STL [R1+0xe0], R15 ;  /* 0x0000e00f01007387 */ /* 0x0003e80000100800 */
[----:B------:R3:W4:Y:S01]  /*11c0*/  @P0 LDG.E R132, [R2.64] ;  /* 0x0000000602840981 */ /* 0x000722000c1e1900 */
[----:B------:R-:W-:Y:S01]  /*11d0*/  IMAD.MOV.U32 R12, RZ, RZ, R0 ;  /* 0x000000ffff0c7224 */ /* 0x000fe200078e0000 */
[----:B------:R-:W-:Y:S01]  /*11e0*/  BSSY B0, `(.L_x_1039) ;  /* 0x0000047000007945 */ /* 0x000fe20003800000 */
[----:B------:R-:W-:Y:S02]  /*11f0*/  IMAD.MOV.U32 R14, RZ, RZ, c[0x0][0x2c4] ;  /* 0x0000b100ff0e7624 */ /* 0x000fe400078e00ff */
[----:B------:R-:W-:-:S03]  /*1200*/  IMAD.MOV.U32 R28, RZ, RZ, 0x40 ;  /* 0x00000040ff1c7424 */ /* 0x000fc600078e00ff */
[----:B------:R-:W-:Y:S02]  /*1210*/  ISETP.NE.AND P3, PT, R14, 0x1, PT ;  /* 0x000000010e00780c */ /* 0x000fe40003f65270 */
[----:B------:R-:W-:Y:S01]  /*1220*/  IADD3 R5, R28, -c[0x0][0x168], RZ ;  /* 0x80005a001c057a10 */ /* 0x000fe20007ffe0ff */
[----:B---3--:R-:W-:-:S05]  /*1230*/  IMAD.MOV.U32 R2, RZ, RZ, c[0x0][0x53c] ;  /* 0x00014f00ff027624 */ /* 0x008fca00078e00ff */
[----:B------:R-:W-:Y:S02]  /*1240*/  ISETP.NE.AND P0, PT, R2, 0x1, PT ;  /* 0x000000010200780c */ /* 0x000fe40003f05270 */
[----:B------:R-:W-:-:S11]  /*1250*/  LOP3.LUT R2, R0, 0x1ffffff, RZ, 0x3c, !PT ;  /* 0x01ffffff00027812 */ /* 0x000fd600078e3cff */
[----:B------:R-:W-:Y:S01]  /*1260*/  @P0 IMAD.HI.U32 R3, R0, c[0x0][0x540], RZ ;  /* 0x0001500000030a27 */ /* 0x000fe200078e00ff */
[----:B------:R-:W-:-:S03]  /*1270*/  IADD3 R0, R2, c[0x0][0x53c], RZ ;  /* 0x00014f0002007a10 */ /* 0x000fc60007ffe0ff */
[----:B------:R-:W-:Y:S01]  /*1280*/  IMAD.MOV.U32 R2, RZ, RZ, c[0x0][0x2ac] ;  /* 0x0000ab00ff027624 */ /* 0x000fe200078e00ff */
[----:B------:R-:W-:-:S03]  /*1290*/  @P0 SHF.R.U32.HI R12, RZ, c[0x0][0x544], R3 ;  /* 0x00015100ff0c0a19 */ /* 0x000fc60000011603 */
[----:B------:R-:W-:Y:S02]  /*12a0*/  IMAD R169, R2, c[0x0][0x1d0], RZ ;  /* 0x0000740002a97a24 */ /* 0x000fe400078e02ff */
[----:B------:R-:W-:Y:S01]  /*12b0*/  IMAD R0, R12, c[0x0][0x53c], R0 ;  /* 0x00014f000c007a24 */ /* 0x000fe200078e0200 */
[----:B------:R1:W-:Y:S01]  /*12c0*/  STL [R1+0xe8], R12 ;  /* 0x0000e80c01007387 */ /* 0x0003e20000100800 */
[----:B------:R-:W-:Y:S01]  /*12d0*/  IMAD R2, R2, c[0x0][0x1d0], R5 ;  /* 0x0000740002027a24 */ /* 0x000fe200078e0205 */
[----:B------:R-:W-:Y:S01]  /*12e0*/  IADD3 R5, R169, 0x3f, RZ ;  /* 0x0000003fa9057810 */ /* 0x000fe20007ffe0ff */
[----:B------:R-:W-:-:S05]  /*12f0*/  IMAD.SHL.U32 R11, R0, 0x80, RZ ;  /* 0x00000080000b7824 */ /* 0x000fca00078e00ff */
[----:B------:R-:W-:Y:S01]  /*1300*/  IADD3 R0, R11, 0x7f, RZ ;  /* 0x0000007f0b007810 */ /* 0x000fe20007ffe0ff */
[----:B------:R1:W-:Y:S04]  /*1310*/  STL [R1+0xf0], R11 ;  /* 0x0000f00b01007387 */ /* 0x0003e80000100800 */
[----:B------:R-:W-:-:S05]  /*1320*/  @P3 IMAD.HI.U32 R3, R0, c[0x0][0x2c8], RZ ;  /* 0x0000b20000033a27 */ /* 0x000fca00078e00ff */
[----:B------:R-:W-:-:S05]  /*1330*/  @P3 SHF.R.U32.HI R0, RZ, c[0x0][0x2cc], R3 ;  /* 0x0000b300ff003a19 */ /* 0x000fca0000011603 */
[----:B------:R-:W-:Y:S01]  /*1340*/  IMAD.IADD R0, R2, 0x1, R0 ;  /* 0x0000000102007824 */ /* 0x000fe200078e0200 */
[----:B------:R-:W-:-:S04]  /*1350*/  SHF.R.S32.HI R2, RZ, 0x1f, R5 ;  /* 0x0000001fff027819 */ /* 0x000fc80000011405 */
[----:B------:R-:W-:Y:S02]  /*1360*/  SHF.R.S32.HI R3, RZ, 0x1f, R0 ;  /* 0x0000001fff037819 */ /* 0x000fe40000011400 */
[----:B------:R-:W-:Y:S02]  /*1370*/  LEA.HI R2, R2, R5, RZ, 0x6 ;  /* 0x0000000502027211 */ /* 0x000fe400078f30ff */
[----:B------:R-:W-:Y:S02]  /*1380*/  LEA.HI R3, R3, R0, RZ, 0x6 ;  /* 0x0000000003037211 */ /* 0x000fe400078f30ff */
[----:B------:R-:W-:Y:S02]  /*1390*/  SHF.R.S32.HI R0, RZ, 0x6, R2 ;  /* 0x00000006ff007819 */ /* 0x000fe40000011402 */
[----:B------:R-:W-:-:S04]  /*13a0*/  SHF.R.S32.HI R2, RZ, 0x6, R3 ;  /* 0x00000006ff027819 */ /* 0x000fc80000011403 */
[----:B------:R-:W-:Y:S01]  /*13b0*/  IMNMX R7, R0, R2, PT ;  /* 0x0000000200077217 */ /* 0x000fe20003800200 */
[----:B------:R-:W-:Y:S02]  /*13c0*/  IMAD.MOV R0, RZ, RZ, -R15 ;  /* 0x000000ffff007224 */ /* 0x000fe400078e0a0f */
[----:B------:R-:W-:Y:S01]  /*13d0*/  IMAD.MOV.U32 R2, RZ, RZ, RZ ;  /* 0x000000ffff027224 */ /* 0x000fe200078e00ff */
[----:B------:R-:W-:Y:S01]  /*13e0*/  ISETP.GE.AND P0, PT, R7, 0x1, PT ;  /* 0x000000010700780c */ /* 0x000fe20003f06270 */
[----:B------:R-:W-:Y:S01]  /*13f0*/  IMAD R134, R0, c[0x0][0x548], R4 ;  /* 0x0001520000867a24 */ /* 0x000fe200078e0204 */
[----:B--2---:R-:W-:-:S04]  /*1400*/  LOP3.LUT R16, R16, 0xfffffffd, RZ, 0xc0, !PT ;  /* 0xfffffffd10107812 */ /* 0x004fc800078ec0ff */
[----:B------:R-:W-:-:S05]  /*1410*/  @P3 LOP3.LUT R16, R16, 0x2, RZ, 0xfc, !PT ;  /* 0x0000000210103812 */ /* 0x000fca00078efcff */
[----:B------:R1:W-:Y:S04]  /*1420*/  STL [R1+0xec], R16 ;  /* 0x0000ec1001007387 */ /* 0x0003e80000100800 */
[----:B----4-:R1:W-:Y:S04]  /*1430*/  STL [R1+0xb4], R132 ;  /* 0x0000b48401007387 */ /* 0x0103e80000100800 */
[----:B------:R1:W-:Y:S01]  /*1440*/  STL [R1+0xe4], R134 ;  /* 0x0000e48601007387 */ /* 0x0003e20000100800 */
[----:B------:R-:W-:Y:S05]  /*1450*/  @!P0 BRA `(.L_x_1040) ;  /* 0x000001f000008947 */ /* 0x000fea0003800000 */
[----:B------:R-:W-:-:S04]  /*1460*/  SHF.R.U32.HI R0, RZ, 0x10, R12 ;  /* 0x00000010ff007819 */ /* 0x000fc8000001160c */
[----:B------:R-:W-:-:S04]  /*1470*/  ISETP.NE.AND P0, PT, R0, RZ, PT ;  /* 0x000000ff0000720c */ /* 0x000fc80003f05270 */
[----:B------:R-:W-:-:S04]  /*1480*/  SEL R0, R0, c[0x0][0x338], P0 ;  /* 0x0000ce0000007a07 */ /* 0x000fc80000000000 */
[----:B------:R-:W-:Y:S02]  /*1490*/  IABS R3, R0 ;  /* 0x0000000000037213 */ /* 0x000fe40000000000 */
[----:B------:R-:W-:Y:S02]  /*14a0*/  IADD3 R6, R0, -0x1, R7 ;  /* 0xffffffff00067810 */ /* 0x000fe40007ffe007 */
[----:B------:R-:W2:Y:S02]  /*14b0*/  I2F.RP R4, R3 ;  /* 0x0000000300047306 */ /* 0x000ea40000209400 */
[----:B------:R-:W-:Y:S02]  /*14c0*/  IABS R10, R6 ;  /* 0x00000006000a7213 */ /* 0x000fe40000000000 */
[----:B------:R-:W-:-:S04]  /*14d0*/  LOP3.LUT R6, R6, R0, RZ, 0x3c, !PT ;  /* 0x0000000006067212 */ /* 0x000fc800078e3cff */
[----:B------:R-:W-:Y:S01]  /*14e0*/  ISETP.GE.AND P1, PT, R6, RZ, PT ;  /* 0x000000ff0600720c */ /* 0x000fe20003f26270 */
[----:B--2---:R-:W2:Y:S02]  /*14f0*/  MUFU.RCP R4, R4 ;  /* 0x0000000400047308 */ /* 0x004ea40000001000 */
[----:B--2---:R-:W-:-:S06]  /*1500*/  IADD3 R4, R4, 0xffffffe, RZ ;  /* 0x0ffffffe04047810 */ /* 0x004fcc0007ffe0ff */
[----:B------:R-:W2:Y:S02]  /*1510*/  F2I.FTZ.U32.TRUNC.NTZ R5, R4 ;  /* 0x0000000400057305 */ /* 0x000ea4000021f000 */
[----:B--2---:R-:W-:Y:S02]  /*1520*/  IMAD.MOV R2, RZ, RZ, -R5 ;  /* 0x000000ffff027224 */ /* 0x004fe400078e0a05 */
[----:B------:R-:W-:Y:S02]  /*1530*/  IMAD.MOV.U32 R4, RZ, RZ, RZ ;  /* 0x000000ffff047224 */ /* 0x000fe400078e00ff */
        /* <DEDUP_REMOVED lines=13> */
[----:B------:R-:W-:-:S13]  /*1610*/  ISETP.GE.U32.AND P2, PT, R4, R3, PT ;  /* 0x000000030400720c */ /* 0x000fda0003f46070 */
[----:B------:R-:W-:-:S05]  /*1620*/  @P2 IADD3 R2, R2, 0x1, RZ ;  /* 0x0000000102022810 */ /* 0x000fca0007ffe0ff */
[----:B------:R-:W-:Y:S01]  /*1630*/  @!P1 IMAD.MOV R2, RZ, RZ, -R2 ;  /* 0x000000ffff029224 */ /* 0x000fe200078e0a02 */
[----:B------:R-:W-:Y:S02]  /*1640*/  @!P0 LOP3.LUT R2, RZ, R0, RZ, 0x33, !PT ;  /* 0x00000000ff028212 */ /* 0x000fe400078e33ff */
.L_x_1040:
[----:B------:R-:W-:Y:S05]  /*1650*/  BSYNC B0 ;  /* 0x0000000000007941 */ /* 0x000fea0003800000 */
.L_x_1039:
[----:B------:R-:W-:Y:S01]  /*1660*/  LOP3.LUT R0, R12, 0xffff, RZ, 0xc0, !PT ;  /* 0x0000ffff0c007812 */ /* 0x000fe200078ec0ff */
[----:B------:R-:W-:Y:S01]  /*1670*/  CS2R R130, SRZ ;  /* 0x0000000000827805 */ /* 0x000fe2000001ff00 */
[----:B-1----:R-:W-:Y:S01]  /*1680*/  CS2R R12, SRZ ;  /* 0x00000000000c7805 */ /* 0x002fe2000001ff00 */
[----:B------:R-:W-:Y:S01]  /*1690*/  CS2R R128, SRZ ;  /* 0x0000000000807805 */ /* 0x000fe2000001ff00 */
[----:B------:R-:W-:Y:S01]  /*16a0*/  CS2R R126, SRZ ;  /* 0x00000000007e7805 */ /* 0x000fe2000001ff00 */
[----:B------:R-:W-:Y:S01]  /*16b0*/  IMAD R133, R0, R2, RZ ;  /* 0x0000000200857224 */ /* 0x000fe200078e02ff */
[----:B------:R-:W-:Y:S01]  /*16c0*/  PRMT R0, RZ, 0x7610, R0 ;  /* 0x00007610ff007816 */ /* 0x000fe20000000000 */
[----:B------:R-:W-:Y:S01]  /*16d0*/  CS2R R124, SRZ ;  /* 0x00000000007c7805 */ /* 0x000fe2000001ff00 */
        /* <DEDUP_REMOVED lines=66> */
[----:B-1----:R-:W-:-:S04]  /*1b00*/  ISETP.NE.U32.AND P0, PT, RZ, c[0x0][0x340], PT ;  /* 0x0000d000ff007a0c */ /* 0x002fc80003f05070 */
[----:B------:R-:W-:-:S13]  /*1b10*/  ISETP.NE.AND.EX P0, PT, RZ, c[0x0][0x344], PT, P0 ;  /* 0x0000d100ff007a0c */ /* 0x000fda0003f05300 */
[----:B------:R-:W-:-:S04]  /*1b20*/  @P0 IMAD.MOV.U32 R2, RZ, RZ, 0x4 ;  /* 0x00000004ff020424 */ /* 0x000fc800078e00ff */
[----:B------:R-:W-:-:S05]  /*1b30*/  @P0 IMAD.WIDE R2, R15, R2, c[0x0][0x340] ;  /* 0x0000d0000f020625 */ /* 0x000fca00078e0202 */
[----:B------:R1:W5:Y:S01]  /*1b40*/  @P0 LDG.E R0, [R2.64] ;  /* 0x0000000602000981 */ /* 0x000362000c1e1900 */
[----:B------:R-:W-:Y:S01]  /*1b50*/  WARPSYNC 0xffffffff ;  /* 0xffffffff00007948 */ /* 0x000fe20003800000 */
[----:B------:R-:W-:Y:S02]  /*1b60*/  @!P0 MOV R0, R15 ;  /* 0x0000000f00008202 */ /* 0x000fe40000000f00 */
[----:B-1----:R-:W1:Y:S01]  /*1b70*/  S2R R6, SR_TID.X ;  /* 0x0000000000067919 */ /* 0x002e620000002100 */
[----:B------:R-:W-:Y:S01]  /*1b80*/  IMAD.MOV.U32 R87, RZ, RZ, c[0x0][0x2b8] ;  /* 0x0000ae00ff577624 */ /* 0x000fe200078e00ff */
[----:B------:R-:W-:Y:S01]  /*1b90*/  IADD3 R72, R5, -0x1, RZ ;  /* 0xffffffff05487810 */ /* 0x000fe20007ffe0ff */
[----:B------:R-:W-:Y:S01]  /*1ba0*/  IMAD.MOV.U32 R4, RZ, RZ, R16 ;  /* 0x000000ffff047224 */ /* 0x000fe200078e0010 */
[----:B-----5:R-:W-:Y:S01]  /*1bb0*/  SHF.R.S32.HI R3, RZ, 0x1f, R0 ;  /* 0x0000001fff037819 */ /* 0x020fe20000011400 */
[----:B------:R-:W-:Y:S01]  /*1bc0*/  IMAD.WIDE.U32 R88, R0, c[0x0][0x2b0], RZ ;  /* 0x0000ac0000587a25 */ /* 0x000fe200078e00ff */
[----:B------:R-:W-:Y:S01]  /*1bd0*/  ISETP.NE.AND P1, PT, R87, 0x1, PT ;  /* 0x000000015700780c */ /* 0x000fe20003f25270 */
[----:B------:R-:W-:Y:S01]  /*1be0*/  BAR.SYNC.DEFER_BLOCKING 0x0 ;  /* 0x0000000000007b1d */ /* 0x000fe20000010000 */
[----:B------:R-:W-:Y:S01]  /*1bf0*/  LOP3.LUT R4, R4, 0xfffffffe, RZ, 0xc0, !PT ;  /* 0xfffffffe04047812 */ /* 0x000fe200078ec0ff */
[----:B------:R-:W-:-:S10]  /*1c00*/  IMAD.MOV.U32 R36, RZ, RZ, RZ ;  /* 0x000000ffff247224 */ /* 0x000fd400078e00ff */
[----:B------:R-:W-:Y:S02]  /*1c10*/  @P1 LOP3.LUT R4, R4, 0x1, RZ, 0xfc, !PT ;  /* 0x0000000104041812 */ /* 0x000fe400078efcff */
[----:B-1----:R-:W-:-:S03]  /*1c20*/  SHF.R.S32.HI R25, RZ, 0x1f, R6 ;  /* 0x0000001fff197819 */ /* 0x002fc60000011406 */
[----:B------:R1:W-:Y:S01]  /*1c30*/  STL [R1+0xec], R4 ;  /* 0x0000ec0401007387 */ /* 0x0003e20000100800 */
[----:B------:R-:W-:Y:S02]  /*1c40*/  SHF.R.S32.HI R168, RZ, 0x1f, R6 ;  /* 0x0000001fffa87819 */ /* 0x000fe40000011406 */
[-C--:B------:R-:W-:Y:S01]  /*1c50*/  LEA.HI R25, R25, R6.reuse, RZ, 0x3 ;  /* 0x0000000619197211 */ /* 0x080fe200078f18ff */
[----:B------:R-:W-:Y:S01]  /*1c60*/  STL.64 [R1+0xc0], R88 ;  /* 0x0000c05801007387 */ /* 0x000fe20000100a00 */
[----:B------:R-:W-:Y:S02]  /*1c70*/  LEA.HI R168, R168, R6, RZ, 0x3 ;  /* 0x00000006a8a87211 */ /* 0x000fe400078f18ff */
[----:B------:R-:W-:Y:S02]  /*1c80*/  LOP3.LUT R25, R25, 0xfffffff8, RZ, 0xc0, !PT ;  /* 0xfffffff819197812 */ /* 0x000fe400078ec0ff */
[----:B------:R-:W-:-:S03]  /*1c90*/  SHF.R.S32.HI R168, RZ, 0x3, R168 ;  /* 0x00000003ffa87819 */ /* 0x000fc600000114a8 */
[----:B------:R-:W-:-:S04]  /*1ca0*/  IMAD.IADD R25, R6, 0x1, -R25 ;  /* 0x0000000106197824 */ /* 0x000fc800078e0a19 */
[----:B------:R-:W-:-:S04]  /*1cb0*/  IMAD R77, R25, 0x20, R168 ;  /* 0x00000020194d7824 */ /* 0x000fc800078e02a8 */
[----:B------:R-:W-:-:S04]  /*1cc0*/  IMAD R2, R72, 0x40, R77 ;  /* 0x0000004048027824 */ /* 0x000fc800078e024d */
        /* <DEDUP_REMOVED lines=9> */
[----:B------:R-:W-:Y:S01]  /*1d60*/  STL [R1+0xd4], R86 ;  /* 0x0000d45601007387 */ /* 0x000fe20000100800 */
        /* <DEDUP_REMOVED lines=14> */
[----:B------:R-:W-:Y:S01]  /*1e50*/  SHF.R.S32.HI R23, RZ, 0x1f, R134 ;  /* 0x0000001fff177819 */ /* 0x000fe20000011486 */
[----:B-1----:R-:W-:Y:S01]  /*1e60*/  IMAD.IADD R4, R11, 0x1, R77 ;  /* 0x000000010b047824 */ /* 0x002fe200078e024d */
[----:B------:R-:W-:-:S03]  /*1e70*/  SHF.R.S32.HI R6, RZ, 0x1f, R15 ;  /* 0x0000001fff067819 */ /* 0x000fc6000001140f */
[----:B------:R-:W-:Y:S02]  /*1e80*/  IMAD R5, R23, c[0x0][0x1b8], RZ ;  /* 0x00006e0017057a24 */ /* 0x000fe400078e02ff */
[----:B------:R-:W-:-:S04]  /*1e90*/  @P3 IMAD.HI.U32 R7, R4, c[0x0][0x2c8], RZ ;  /* 0x0000b20004073a27 */ /* 0x000fc800078e00ff */
[C---:B------:R-:W-:Y:S02]  /*1ea0*/  IMAD R5, R134.reuse, c[0x0][0x1bc], R5 ;  /* 0x00006f0086057a24 */ /* 0x040fe400078e0205 */
[----:B------:R-:W-:Y:S01]  /*1eb0*/  IMAD.MOV.U32 R0, RZ, RZ, R4 ;  /* 0x000000ffff007224 */ /* 0x000fe200078e0004 */
[----:B------:R-:W-:Y:S01]  /*1ec0*/  @P3 SHF.R.U32.HI R0, RZ, c[0x0][0x2cc], R7 ;  /* 0x0000b300ff003a19 */ /* 0x000fe20000011607 */
[----:B------:R-:W-:-:S04]  /*1ed0*/  IMAD.WIDE.U32 R2, R134, c[0x0][0x1b8], RZ ;  /* 0x00006e0086027a25 */ /* 0x000fc800078e00ff */
[----:B------:R-:W-:Y:S02]  /*1ee0*/  IMAD.IADD R3, R3, 0x1, R5 ;  /* 0x0000000103037824 */ /* 0x000fe400078e0205 */
[----:B------:R-:W-:Y:S01]  /*1ef0*/  IMAD R5, R6, c[0x0][0x1c0], RZ ;  /* 0x0000700006057a24 */ /* 0x000fe200078e02ff */
[----:B------:R-:W-:Y:S01]  /*1f00*/  SHF.R.S32.HI R7, RZ, 0x1f, R0 ;  /* 0x0000001fff077819 */ /* 0x000fe20000011400 */
[----:B------:R-:W-:-:S04]  /*1f10*/  IMAD.WIDE.U32 R2, R15, c[0x0][0x1c0], R2 ;  /* 0x000070000f027a25 */ /* 0x000fc800078e0002 */
[----:B------:R-:W-:Y:S02]  /*1f20*/  IMAD R6, R15, c[0x0][0x1c4], R5 ;  /* 0x000071000f067a24 */ /* 0x000fe400078e0205 */
        /* <DEDUP_REMOVED lines=14> */
[----:B------:R-:W2:Y:S01]  /*2010*/  SHFL.IDX PT, R3, R17, RZ, 0x181f ;  /* 0x00181fff11037589 */ /* 0x000ea200000e0000 */
[----:B------:R-:W-:-:S03]  /*2020*/  IMAD R24, R14, c[0x0][0x168], RZ ;  /* 0x00005a000e187a24 */ /* 0x000fc600078e02ff */
[----:B------:R-:W3:Y:S01]  /*2030*/  SHFL.IDX PT, R4, R16, RZ, 0x181f ;  /* 0x00181fff10047589 */ /* 0x000ee200000e0000 */
[----:B------:R-:W-:-:S05]  /*2040*/  IMAD.IADD R20, R168, 0x1, R11 ;  /* 0x00000001a8147824 */ /* 0x000fca00078e020b */
[C---:B------:R-:W-:Y:S01]  /*2050*/  ISETP.GE.AND P0, PT, R20.reuse, R24, PT ;  /* 0x000000181400720c */ /* 0x040fe20003f06270 */
[----:B------:R-:W1:Y:S01]  /*2060*/  SHFL.IDX PT, R0, R17, 0x1, 0x181f ;  /* 0x00381f0011007f89 */ /* 0x000e6200000e0000 */
[----:B------:R-:W-:-:S03]  /*2070*/  IADD3 R5, R20, 0x20, RZ ;  /* 0x0000002014057810 */ /* 0x000fc60007ffe0ff */
[----:B------:R-:W1:Y:S01]  /*2080*/  SHFL.IDX PT, R2, R16, 0x1, 0x181f ;  /* 0x00381f0010027f89 */ /* 0x000e6200000e0000 */
[----:B------:R-:W-:Y:S01]  /*2090*/  ISETP.GE.AND P1, PT, R5, R24, PT ;  /* 0x000000180500720c */ /* 0x000fe20003f26270 */
[----:B------:R-:W-:-:S06]  /*20a0*/  IMAD.WIDE.U32 R84, R134, c[0x0][0x1e8], RZ ;  /* 0x00007a0086547a25 */ /* 0x000fcc00078e00ff */
[----:B--2---:R-:W-:-:S04]  /*20b0*/  @!P0 LEA R10, P3, R32, R3, 0x1 ;  /* 0x00000003200a8211 */ /* 0x004fc800078608ff */
[-C--:B---3--:R-:W-:Y:S02]  /*20c0*/  @!P0 LEA.HI.X R11, R32, R4.reuse, R35, 0x1, P3 ;  /* 0x00000004200b8211 */ /* 0x088fe400018f0c23 */
[-C--:B----4-:R-:W-:Y:S02]  /*20d0*/  @!P0 LEA R6, P3, R30, R3.reuse, 0x1 ;  /* 0x000000031e068211 */ /* 0x090fe400078608ff */
[----:B------:R-:W-:Y:S02]  /*20e0*/  ISETP.GE.AND P4, PT, R32, c[0x0][0x198], PT ;  /* 0x0000660020007a0c */ /* 0x000fe40003f86270 */
[----:B------:R-:W-:Y:S02]  /*20f0*/  @!P0 LEA.HI.X R7, R30, R4, R33, 0x1, P3 ;  /* 0x000000041e078211 */ /* 0x000fe400018f0c21 */
[C---:B------:R-:W-:Y:S02]  /*2100*/  ISETP.GE.AND P3, PT, R26.reuse, c[0x0][0x198], PT ;  /* 0x000066001a007a0c */ /* 0x040fe40003f66270 */
[----:B------:R-:W-:-:S02]  /*2110*/  @!P0 LEA R12, P2, R26, R3, 0x1 ;  /* 0x000000031a0c8211 */ /* 0x000fc400078408ff */
[C---:B------:R-:W-:Y:S02]  /*2120*/  ISETP.GE.AND P5, PT, R31.reuse, c[0x0][0x198], PT ;  /* 0x000066001f007a0c */ /* 0x040fe40003fa6270 */
        /* <DEDUP_REMOVED lines=18> */
[----:B------:R-:W3:Y:S02]  /*2250*/  SHFL.IDX PT, R0, R17, 0x2, 0x181f ;  /* 0x00581f0011007f89 */ /* 0x000ee400000e0000 */
[----:B------:R-:W-:Y:S02]  /*2260*/  @!P1 LEA.HI.X R5, R30, R2, R33, 0x1, P0 ;  /* 0x000000021e059211 */ /* 0x000fe400000f0c21 */
[----:B------:R-:W4:Y:S01]  /*2270*/  SHFL.IDX PT, R2, R16, 0x2, 0x181f ;  /* 0x00581f0010027f89 */ /* 0x000f2200000e0000 */
[----:B------:R-:W-:-:S03]  /*2280*/  ISETP.GE.AND P0, PT, R3, R24, PT ;  /* 0x000000180300720c */ /* 0x000fc60003f06270 */
[----:B------:R1:W-:Y:S04]  /*2290*/  @!P1 LDGSTS.E.BYPASS.LTC128B.128 [R29+0x9100], [R6.64], !P5 ;  /* 0x09100000061d9fae */ /* 0x0003e8000e901d46 */
[----:B------:R1:W-:Y:S04]  /*22a0*/  @!P1 LDGSTS.E.BYPASS.LTC128B.128 [R29+0xd100], [R4.64], !P6 ;  /* 0x0d100000041d9fae */ /* 0x0003e8000f101d46 */
[----:B------:R-:W1:Y:S02]  /*22b0*/  SHFL.IDX PT, R12, R17, 0x3, 0x181f ;  /* 0x00781f00110c7f89 */ /* 0x000e6400000e0000 */
[----:B---3--:R-:W-:-:S04]  /*22c0*/  @!P0 LEA R10, P1, R32, R0, 0x1 ;  /* 0x00000000200a8211 */ /* 0x008fc800078208ff */
[----:B----4-:R-:W-:Y:S02]  /*22d0*/  @!P0 LEA.HI.X R11, R32, R2, R35, 0x1, P1 ;  /* 0x00000002200b8211 */ /* 0x010fe400008f0c23 */
[CC--:B--2---:R-:W-:Y:S01]  /*22e0*/  @!P0 LEA R8, P1, R31.reuse, R0.reuse, 0x1 ;  /* 0x000000001f088211 */ /* 0x0c4fe200078208ff */
[----:B------:R-:W2:Y:S01]  /*22f0*/  SHFL.IDX PT, R13, R16, 0x3, 0x181f ;  /* 0x00781f00100d7f89 */ /* 0x000ea200000e0000 */
[----:B------:R-:W-:Y:S02]  /*2300*/  @!P0 LEA R14, P2, R26, R0, 0x1 ;  /* 0x000000001a0e8211 */ /* 0x000fe400078408ff */
[----:B------:R-:W-:Y:S02]  /*2310*/  @!P0 LEA.HI.X R9, R31, R2, R34, 0x1, P1 ;  /* 0x000000021f098211 */ /* 0x000fe400008f0c22 */
[----:B------:R-:W-:Y:S02]  /*2320*/  IADD3 R20, R20, 0x60, RZ ;  /* 0x0000006014147810 */ /* 0x000fe40007ffe0ff */
[----:B-1----:R-:W-:Y:S01]  /*2330*/  @!P0 LEA R4, P1, R30, R0, 0x1 ;  /* 0x000000001e048211 */ /* 0x002fe200078208ff */
[----:B------:R-:W-:Y:S01]  /*2340*/  IMAD.MOV R0, RZ, RZ, -R21 ;  /* 0x000000ffff007224 */ /* 0x000fe200078e0a15 */
[----:B------:R-:W-:-:S02]  /*2350*/  @!P0 LEA.HI.X R15, R26, R2, R27, 0x1, P2 ;  /* 0x000000021a0f8211 */ /* 0x000fc400010f0c1b */
[----:B------:R-:W-:Y:S01]  /*2360*/  ISETP.GE.AND P2, PT, R20, R24, PT ;  /* 0x000000181400720c */ /* 0x000fe20003f46270 */
[----:B------:R-:W-:Y:S02]  /*2370*/  IMAD R22, R0, c[0x0][0x2b8], R22 ;  /* 0x0000ae0000167a24 */ /* 0x000fe400078e0216 */
[----:B------:R1:W-:Y:S04]  /*2380*/  @!P0 LDGSTS.E.BYPASS.LTC128B.128 [R29+0x2100], [R14.64], !P3 ;  /* 0x021000000e1d8fae */ /* 0x0003e8000d901d46 */
[----:B------:R3:W-:Y:S04]  /*2390*/  @!P0 LDGSTS.E.BYPASS.LTC128B.128 [R29+0x6100], [R10.64], !P4 ;  /* 0x061000000a1d8fae */ /* 0x0007e8000e101d46 */
[----:B------:R4:W-:Y:S01]  /*23a0*/  @!P0 LDGSTS.E.BYPASS.LTC128B.128 [R29+0xa100], [R8.64], !P5 ;  /* 0x0a100000081d8fae */ /* 0x0009e2000e901d46 */
[----:B------:R-:W-:Y:S01]  /*23b0*/  @!P0 LEA.HI.X R5, R30, R2, R33, 0x1, P1 ;  /* 0x000000021e058211 */ /* 0x000fe200008f0c21 */
[----:B------:R-:W-:Y:S01]  /*23c0*/  IMAD.WIDE.U32 R2, R22, c[0x0][0x1e0], RZ ;  /* 0x0000780016027a25 */ /* 0x000fe200078e00ff */
[----:B------:R-:W-:-:S03]  /*23d0*/  @!P2 LEA R6, P1, R26, R12, 0x1 ;  /* 0x0000000c1a06a211 */ /* 0x000fc600078208ff */
[----:B------:R1:W-:Y:S01]  /*23e0*/  @!P0 LDGSTS.E.BYPASS.LTC128B.128 [R29+0xe100], [R4.64], !P6 ;  /* 0x0e100000041d8fae */ /* 0x0003e2000f101d46 */
[----:B--2---:R-:W-:-:S05]  /*23f0*/  @!P2 LEA.HI.X R7, R26, R13, R27, 0x1, P1 ;  /* 0x0000000d1a07a211 */ /* 0x004fca00008f0c1b */
[----:B------:R2:W-:Y:S01]  /*2400*/  @!P2 LDGSTS.E.BYPASS.LTC128B.128 [R29+0x3100], [R6.64], !P3 ;  /* 0x03100000061dafae */ /* 0x0005e2000d901d46 */
[----:B----4-:R-:W-:-:S05]  /*2410*/  SHF.R.S32.HI R8, RZ, 0x1f, R22 ;  /* 0x0000001fff087819 */ /* 0x010fca0000011416 */
[----:B------:R-:W-:-:S04]  /*2420*/  IMAD R0, R8, c[0x0][0x1e0], RZ ;  /* 0x0000780008007a24 */ /* 0x000fc800078e02ff */
[----:B------:R-:W-:Y:S01]  /*2430*/  IMAD R0, R22, c[0x0][0x1e4], R0 ;  /* 0x0000790016007a24 */ /* 0x000fe200078e0200 */
[----:B-1----:R-:W-:-:S03]  /*2440*/  SHF.R.S32.HI R15, RZ, 0x1f, R36 ;  /* 0x0000001fff0f7819 */ /* 0x002fc60000011424 */
[----:B------:R-:W-:Y:S02]  /*2450*/  IMAD.IADD R3, R3, 0x1, R0 ;  /* 0x0000000103037824 */ /* 0x000fe400078e0200 */
[----:B------:R-:W-:Y:S01]  /*2460*/  IMAD R0, R23, c[0x0][0x1e8], RZ ;  /* 0x00007a0017007a24 */ /* 0x000fe200078e02ff */
[----:B------:R-:W-:Y:S01]  /*2470*/  @!P2 LEA R4, P0, R32, R12, 0x1 ;  /* 0x0000000c2004a211 */ /* 0x000fe200078008ff */
[----:B--2---:R-:W-:Y:S02]  /*2480*/  IMAD R6, R15, c[0x0][0x1f0], RZ ;  /* 0x00007c000f067a24 */ /* 0x004fe400078e02ff */
[----:B------:R-:W-:Y:S02]  /*2490*/  IMAD R0, R134, c[0x0][0x1ec], R0 ;  /* 0x00007b0086007a24 */ /* 0x000fe400078e0200 */
[----:B------:R-:W-:Y:S01]  /*24a0*/  IMAD.WIDE.U32 R2, R36, c[0x0][0x1f0], R2 ;  /* 0x00007c0024027a25 */ /* 0x000fe200078e0002 */
[----:B------:R-:W-:-:S03]  /*24b0*/  @!P2 LEA.HI.X R5, R32, R13, R35, 0x1, P0 ;  /* 0x0000000d2005a211 */ /* 0x000fc600000f0c23 */
[----:B------:R-:W-:Y:S01]  /*24c0*/  IMAD.IADD R83, R85, 0x1, R0 ;  /* 0x0000000155537824 */ /* 0x000fe200078e0200 */
[----:B------:R-:W-:Y:S01]  /*24d0*/  IADD3 R0, P0, R2, R84, RZ ;  /* 0x0000005402007210 */ /* 0x000fe20007f1e0ff */
[----:B------:R-:W-:Y:S01]  /*24e0*/  IMAD R6, R36, c[0x0][0x1f4], R6 ;  /* 0x00007d0024067a24 */ /* 0x000fe200078e0206 */
[----:B------:R1:W-:Y:S04]  /*24f0*/  @!P2 LDGSTS.E.BYPASS.LTC128B.128 [R29+0x7100], [R4.64], !P4 ;  /* 0x07100000041dafae */ /* 0x0003e8000e101d46 */
[----:B------:R-:W-:Y:S02]  /*2500*/  IADD3.X R2, R83, R3, R6, P0, !PT ;  /* 0x0000000353027210 */ /* 0x000fe400007fe406 */
[----:B---3--:R-:W-:-:S04]  /*2510*/  LEA R10, P0, R0, c[0x0][0x1c8], 0x1 ;  /* 0x00007200000a7a11 */ /* 0x008fc800078008ff */
[----:B------:R-:W-:Y:S02]  /*2520*/  LEA.HI.X R11, R0, c[0x0][0x1cc], R2, 0x1, P0 ;  /* 0x00007300000b7a11 */ /* 0x000fe400000f0c02 */
[CC--:B------:R-:W-:Y:S01]  /*2530*/  @!P2 LEA R2, P0, R31.reuse, R12.reuse, 0x1 ;  /* 0x0000000c1f02a211 */ /* 0x0c0fe200078008ff */
[----:B------:R-:W-:Y:S03]  /*2540*/  STL [R1+0x84], R36 ;  /* 0x0000842401007387 */ /* 0x000fe60000100800 */
[----:B------:R-:W-:Y:S01]  /*2550*/  @!P2 LEA.HI.X R3, R31, R13, R34, 0x1, P0 ;  /* 0x0000000d1f03a211 */ /* 0x000fe200000f0c22 */
[----:B------:R-:W-:Y:S04]  /*2560*/  STL [R1+0x8c], R22 ;  /* 0x00008c1601007387 */ /* 0x000fe80000100800 */
[----:B------:R-:W-:Y:S01]  /*2570*/  STL.64 [R1+0xb8], R84 ;  /* 0x0000b85401007387 */ /* 0x000fe20000100a00 */
[----:B-1----:R-:W-:-:S03]  /*2580*/  @!P2 LEA R4, P0, R30, R12, 0x1 ;  /* 0x0000000c1e04a211 */ /* 0x002fc600078008ff */
[----:B------:R-:W-:Y:S01]  /*2590*/  STL [R1+0xd0], R83 ;  /* 0x0000d05301007387 */ /* 0x000fe20000100800 */
[----:B------:R-:W-:-:S03]  /*25a0*/  @!P2 LEA.HI.X R5, R30, R13, R33, 0x1, P0 ;  /* 0x0000000d1e05a211 */ /* 0x000fc600000f0c21 */
[----:B------:R-:W2:Y:S04]  /*25b0*/  LDL R16, [R1+0x48] ;  /* 0x0000480001107983 */ /* 0x000ea80000100800 */
[----:B------:R-:W3:Y:S04]  /*25c0*/  LDL R13, [R1+0x50] ;  /* 0x00005000010d7983 */ /* 0x000ee80000100800 */
[----:B------:R-:W4:Y:S01]  /*25d0*/  LDL R12, [R1+0x4c] ;  /* 0x00004c00010c7983 */ /* 0x000f220000100800 */
[----:B------:R-:W-:-:S03]  /*25e0*/  IMAD R78, R72, -0x40, R169 ;  /* 0xffffffc0484e7824 */ /* 0x000fc600078e02a9 */
[----:B------:R-:W1:Y:S01]  /*25f0*/  SHFL.IDX PT, R0, R10, RZ, 0x181f ;  /* 0x00181fff0a007589 */ /* 0x000e6200000e0000 */
[----:B------:R-:W-:-:S03]  /*2600*/  IMAD.IADD R14, R78, 0x1, -R168 ;  /* 0x000000014e0e7824 */ /* 0x000fc600078e0aa8 */
[----:B------:R-:W1:Y:S02]  /*2610*/  SHFL.IDX PT, R7, R11, RZ, 0x181f ;  /* 0x00181fff0b077589 */ /* 0x000e6400000e0000 */
[----:B------:R-:W-:Y:S02]  /*2620*/  ISETP.GE.AND P1, PT, R14, 0x1, PT ;  /* 0x000000010e00780c */ /* 0x000fe40003f26270 */
[----:B------:R1:W-:Y:S04]  /*2630*/  @!P2 LDGSTS.E.BYPASS.LTC128B.128 [R29+0xb100], [R2.64], !P5 ;  /* 0x0b100000021dafae */ /* 0x0003e8000e901d46 */
[----:B------:R1:W-:Y:S04]  /*2640*/  @!P2 LDGSTS.E.BYPASS.LTC128B.128 [R29+0xf100], [R4.64], !P6 ;  /* 0x0f100000041dafae */ /* 0x0003e8000f101d46 */
[----:B------:R-:W1:Y:S03]  /*2650*/  SHFL.IDX PT, R10, R10, 0x1, 0x181f ;  /* 0x00381f000a0a7f89 */ /* 0x000e6600000e0000 */
[----:B------:R-:W-:Y:S01]  /*2660*/  @P1 ISETP.GE.AND P4, PT, R26, c[0x0][0x1d4], PT ;  /* 0x000075001a001a0c */ /* 0x000fe20003f86270 */
[----:B------:R-:W1:Y:S01]  /*2670*/  SHFL.IDX PT, R11, R11, 0x1, 0x181f ;  /* 0x00381f000b0b7f89 */ /* 0x000e6200000e0000 */
[----:B------:R-:W-:-:S03]  /*2680*/  @P1 ISETP.GE.AND P3, PT, R32, c[0x0][0x1d4], PT ;  /* 0x0000750020001a0c */ /* 0x000fc60003f66270 */
[----:B------:R-:W0:Y:S01]  /*2690*/  LDGDEPBAR ;  /* 0x00000000000079af */ /* 0x000e220000000000 */
[-C--:B-1----:R-:W-:Y:S02]  /*26a0*/  @P1 LEA R2, P0, R26, R0.reuse, 0x1 ;  /* 0x000000001a021211 */ /* 0x082fe400078008ff */
[----:B------:R-:W-:Y:S02]  /*26b0*/  @P1 LEA R4, P2, R32, R0, 0x1 ;  /* 0x0000000020041211 */ /* 0x000fe400078408ff */
[-C--:B------:R-:W-:Y:S02]  /*26c0*/  @P1 LEA.HI.X R3, R26, R7.reuse, R27, 0x1, P0 ;  /* 0x000000071a031211 */ /* 0x080fe400000f0c1b */
[----:B------:R-:W-:-:S03]  /*26d0*/  @P1 LEA.HI.X R5, R32, R7, R35, 0x1, P2 ;  /* 0x0000000720051211 */ /* 0x000fc600010f0c23 */
[----:B------:R1:W-:Y:S01]  /*26e0*/  @P1 LDGSTS.E.BYPASS.LTC128B.128 [R29+0x10100], [R2.64], !P4 ;  /* 0x10100000021d1fae */ /* 0x0003e2000e101d46 */
[C---:B------:R-:W-:Y:S02]  /*26f0*/  @P1 ISETP.GE.AND P4, PT, R31.reuse, c[0x0][0x1d4], PT ;  /* 0x000075001f001a0c */ /* 0x040fe40003f86270 */
[----:B------:R-:W-:Y:S01]  /*2700*/  ISETP.GE.AND P0, PT, R14, 0x21, PT ;  /* 0x000000210e00780c */ /* 0x000fe20003f06270 */
[----:B------:R1:W-:Y:S01]  /*2710*/  @P1 LDGSTS.E.BYPASS.LTC128B.128 [R29+0x12100], [R4.64], !P3 ;  /* 0x12100000041d1fae */ /* 0x0003e2000d901d46 */
[----:B------:R-:W-:Y:S02]  /*2720*/  @P1 ISETP.GE.AND P3, PT, R30, c[0x0][0x1d4], PT ;  /* 0x000075001e001a0c */ /* 0x000fe40003f66270 */
[----:B-1----:R-:W-:-:S04]  /*2730*/  @P1 LEA R2, P2, R31, R0, 0x1 ;  /* 0x000000001f021211 */ /* 0x002fc800078408ff */
[----:B------:R-:W-:Y:S02]  /*2740*/  @P1 LEA.HI.X R3, R31, R7, R34, 0x1, P2 ;  /* 0x000000071f031211 */ /* 0x000fe400010f0c22 */
[----:B------:R-:W-:-:S03]  /*2750*/  @P1 LEA R6, P2, R30, R0, 0x1 ;  /* 0x000000001e061211 */ /* 0x000fc600078408ff */
[----:B------:R1:W-:Y:S01]  /*2760*/  @P1 LDGSTS.E.BYPASS.LTC128B.128 [R29+0x14100], [R2.64], !P4 ;  /* 0x14100000021d1fae */ /* 0x0003e2000e101d46 */
[----:B------:R-:W-:Y:S02]  /*2770*/  @P1 LEA.HI.X R7, R30, R7, R33, 0x1, P2 ;  /* 0x000000071e071211 */ /* 0x000fe400010f0c21 */
[----:B------:R-:W-:-:S03]  /*2780*/  @P0 ISETP.GE.AND P4, PT, R26, c[0x0][0x1d4], PT ;  /* 0x000075001a000a0c */ /* 0x000fc60003f86270 */
[----:B------:R1:W-:Y:S01]  /*2790*/  @P1 LDGSTS.E.BYPASS.LTC128B.128 [R29+0x16100], [R6.64], !P3 ;  /* 0x16100000061d1fae */ /* 0x0003e2000d901d46 */
[----:B------:R-:W-:Y:S01]  /*27a0*/  @P0 ISETP.GE.AND P1, PT, R32, c[0x0][0x1d4], PT ;  /* 0x0000750020000a0c */ /* 0x000fe20003f26270 */
[----:B------:R-:W-:Y:S01]  /*27b0*/  IMAD R0, R8, c[0x0][0x208], RZ ;  /* 0x0000820008007a24 */ /* 0x000fe200078e02ff */
[-C--:B------:R-:W-:Y:S02]  /*27c0*/  @P0 LEA R4, P2, R26, R10.reuse, 0x1 ;  /* 0x0000000a1a040211 */ /* 0x080fe400078408ff */
[----:B------:R-:W-:Y:S02]  /*27d0*/  @P0 LEA R8, P3, R32, R10, 0x1 ;  /* 0x0000000a20080211 */ /* 0x000fe400078608ff */
[----:B------:R-:W-:Y:S02]  /*27e0*/  @P0 ISETP.GE.AND P5, PT, R31, c[0x0][0x1d4], PT ;  /* 0x000075001f000a0c */ /* 0x000fe40003fa6270 */
[-C--:B------:R-:W-:Y:S02]  /*27f0*/  @P0 LEA.HI.X R5, R26, R11.reuse, R27, 0x1, P2 ;  /* 0x0000000b1a050211 */ /* 0x080fe400010f0c1b */
[----:B------:R-:W-:Y:S01]  /*2800*/  @P0 LEA.HI.X R9, R32, R11, R35, 0x1, P3 ;  /* 0x0000000b20090211 */ /* 0x000fe200018f0c23 */
[----:B------:R-:W-:-:S02]  /*2810*/  IMAD R0, R22, c[0x0][0x20c], R0 ;  /* 0x0000830016007a24 */ /* 0x000fc400078e0200 */
[----:B------:R1:W-:Y:S04]  /*2820*/  @P0 LDGSTS.E.BYPASS.LTC128B.128 [R29+0x11100], [R4.64], !P4 ;  /* 0x11100000041d0fae */ /* 0x0003e8000e101d46 */
[----:B------:R2:W-:Y:S01]  /*2830*/  @P0 LDGSTS.E.BYPASS.LTC128B.128 [R29+0x13100], [R8.64], !P1 ;  /* 0x13100000081d0fae */ /* 0x0005e2000c901d46 */
[----:B-1----:R-:W-:Y:S01]  /*2840*/  IMAD.WIDE.U32 R2, R22, c[0x0][0x208], RZ ;  /* 0x0000820016027a25 */ /* 0x002fe200078e00ff */
[----:B------:R-:W-:Y:S02]  /*2850*/  @P0 ISETP.GE.AND P1, PT, R30, c[0x0][0x1d4], PT ;  /* 0x000075001e000a0c */ /* 0x000fe40003f26270 */
[----:B------:R-:W-:Y:S01]  /*2860*/  @P0 LEA R6, P2, R31, R10, 0x1 ;  /* 0x0000000a1f060211 */ /* 0x000fe200078408ff */
[----:B------:R-:W-:-:S03]  /*2870*/  IMAD.IADD R3, R3, 0x1, R0 ;  /* 0x0000000103037824 */ /* 0x000fc600078e0200 */
[----:B------:R-:W-:Y:S01]  /*2880*/  @P0 LEA.HI.X R7, R31, R11, R34, 0x1, P2 ;  /* 0x0000000b1f070211 */ /* 0x000fe200010f0c22 */
[----:B------:R-:W-:-:S04]  /*2890*/  IMAD.WIDE.U32 R18, R134, c[0x0][0x210], RZ ;  /* 0x0000840086127a25 */ /* 0x000fc800078e00ff */
[----:B------:R-:W-:Y:S01]  /*28a0*/  IMAD.WIDE.U32 R2, R36, c[0x0][0x218], R2 ;  /* 0x0000860024027a25 */ /* 0x000fe200078e0002 */
[----:B------:R1:W-:Y:S01]  /*28b0*/  @P0 LDGSTS.E.BYPASS.LTC128B.128 [R29+0x15100], [R6.64], !P5 ;  /* 0x15100000061d0fae */ /* 0x0003e2000e901d46 */
[----:B------:R-:W-:-:S03]  /*28c0*/  @P0 LEA R4, P4, R30, R10, 0x1 ;  /* 0x0000000a1e040211 */ /* 0x000fc600078808ff */
[----:B------:R-:W-:Y:S02]  /*28d0*/  IADD3 R0, P3, R2, R18, RZ ;  /* 0x0000001202007210 */ /* 0x000fe40007f7e0ff */
[----:B------:R-:W-:Y:S01]  /*28e0*/  @P0 LEA.HI.X R5, R30, R11, R33, 0x1, P4 ;  /* 0x0000000b1e050211 */ /* 0x000fe200020f0c21 */
[----:B------:R-:W-:-:S04]  /*28f0*/  IMAD R2, R15, c[0x0][0x218], RZ ;  /* 0x000086000f027a24 */ /* 0x000fc800078e02ff */
[----:B------:R1:W-:Y:S01]  /*2900*/  @P0 LDGSTS.E.BYPASS.LTC128B.128 [R29+0x17100], [R4.64], !P1 ;  /* 0x17100000041d0fae */ /* 0x0003e2000c901d46 */
[----:B------:R-:W-:Y:S02]  /*2910*/  IMAD R2, R36, c[0x0][0x21c], R2 ;  /* 0x0000870024027a24 */ /* 0x000fe400078e0202 */
[----:B-1----:R-:W-:Y:S01]  /*2920*/  IMAD R6, R23, c[0x0][0x210], RZ ;  /* 0x0000840017067a24 */ /* 0x002fe200078e02ff */
[----:B------:R-:W0:Y:S03]  /*2930*/  LDGDEPBAR ;  /* 0x00000000000079af */ /* 0x000e260000000000 */
[----:B------:R-:W-:Y:S01]  /*2940*/  IMAD R6, R134, c[0x0][0x214], R6 ;  /* 0x0000850086067a24 */ /* 0x000fe200078e0206 */
[----:B------:R-:W-:-:S03]  /*2950*/  LEA R10, P2, R0, c[0x0][0x1f8], 0x1 ;  /* 0x00007e00000a7a11 */ /* 0x000fc600078408ff */
[----:B------:R-:W-:-:S05]  /*2960*/  IMAD.IADD R4, R19, 0x1, R6 ;  /* 0x0000000113047824 */ /* 0x000fca00078e0206 */
[----:B------:R-:W-:-:S04]  /*2970*/  IADD3.X R2, R4, R3, R2, P3, !PT ;  /* 0x0000000304027210 */ /* 0x000fc80001ffe402 */
[----:B------:R-:W-:Y:S02]  /*2980*/  LEA.HI.X R0, R0, c[0x0][0x1fc], R2, 0x1, P2 ;  /* 0x00007f0000007a11 */ /* 0x000fe400010f0c02 */
[----:B------:R-:W-:Y:S01]  /*2990*/  R2P PR, R25, 0x6 ;  /* 0x0000000619007804 */ /* 0x000fe20000000000 */
[----:B------:R-:W-:-:S04]  /*29a0*/  DEPBAR.LE SB0, 0x1 ;  /* 0x000080400000791a */ /* 0x000fc80000000000 */
[----:B------:R-:W1:Y:S04]  /*29b0*/  S2R R25, SR_TID.X ;  /* 0x0000000000197919 */ /* 0x000e680000002100 */
[----:B------:R-:W-:Y:S01]  /*29c0*/  BAR.SYNC.DEFER_BLOCKING 0x0 ;  /* 0x0000000000007b1d */ /* 0x000fe20000010000 */
[----:B-1----:R-:W-:-:S04]  /*29d0*/  SHF.R.S32.HI R17, RZ, 0x1f, R25 ;  /* 0x0000001fff117819 */ /* 0x002fc80000011419 */
        /* <DEDUP_REMOVED lines=8> */
[----:B------:R-:W-:Y:S04]  /*2a60*/  STL.64 [R1+0xc8], R18 ;  /* 0x0000c81201007387 */ /* 0x000fe80000100a00 */
[----:B------:R-:W-:Y:S04]  /*2a70*/  STL [R1+0xd8], R4 ;  /* 0x0000d80401007387 */ /* 0x000fe80000100800 */
[----:B--2---:R-:W-:Y:S04]  /*2a80*/  LDSM.16.M88.4 R172, [R16] ;  /* 0x0000000010ac783b */ /* 0x004fe80000000200 */
[----:B---3--:R-:W-:Y:S04]  /*2a90*/  LDSM.16.M88.4 R192, [R13] ;  /* 0x000000000dc0783b */ /* 0x008fe80000000200 */
[----:B----4-:R-:W-:Y:S04]  /*2aa0*/  LDSM.16.M88.4 R196, [R12] ;  /* 0x000000000cc4783b */ /* 0x010fe80000000200 */
[----:B------:R-:W-:Y:S04]  /*2ab0*/  LDSM.16.M88.4 R204, [R16+0x4000] ;  /* 0x0040000010cc783b */ /* 0x000fe80000000200 */
        /* <DEDUP_REMOVED lines=8> */
[----:B------:R-:W-:Y:S06]  /*2b40*/  BAR.SYNC.DEFER_BLOCKING 0x0 ;  /* 0x0000000000007b1d */ /* 0x000fec0000010000 */
[----:B------:R-:W2:Y:S01]  /*2b50*/  SHFL.IDX PT, R4, R0, RZ, 0x181f ;  /* 0x00181fff00047589 */ /* 0x000ea200000e0000 */
[----:B------:R-:W-:-:S04]  /*2b60*/  DEPBAR.LE SB0, 0x0 ;  /* 0x000080000000791a */ /* 0x000fc80000000000 */
[----:B------:R-:W-:Y:S01]  /*2b70*/  BAR.SYNC.DEFER_BLOCKING 0x0 ;  /* 0x0000000000007b1d */ /* 0x000fe20000010000 */
[C---:B------:R-:W-:Y:S01]  /*2b80*/  ISETP.GE.AND P5, PT, R26.reuse, c[0x0][0x1d4], PT ;  /* 0x000075001a007a0c */ /* 0x040fe20003fa6270 */
[----:B------:R-:W-:-:S04]  /*2b90*/  IMAD.SHL.U32 R80, R26, 0x2, RZ ;  /* 0x000000021a507824 */ /* 0x000fc800078e00ff */
[----:B------:R-:W3:Y:S01]  /*2ba0*/  SHFL.IDX PT, R2, R10, 0x1, 0x181f ;  /* 0x00381f000a027f89 */ /* 0x000ee200000e0000 */
[----:B------:R-:W-:-:S03]  /*2bb0*/  ISETP.LT.OR P3, PT, R14, 0x1, P5 ;  /* 0x000000010e00780c */ /* 0x000fc60002f61670 */
[----:B------:R-:W4:Y:S01]  /*2bc0*/  SHFL.IDX PT, R3, R0, 0x1, 0x181f ;  /* 0x00381f0000037f89 */ /* 0x000f2200000e0000 */
[----:B------:R-:W-:Y:S02]  /*2bd0*/  SHF.L.U64.HI R73, R26, 0x1, R27 ;  /* 0x000000011a497819 */ /* 0x000fe4000001021b */
[----:B-1----:R-:W-:Y:S01]  /*2be0*/  IADD3 R8, P0, R7, R80, RZ ;  /* 0x0000005007087210 */ /* 0x002fe20007f1e0ff */
[----:B------:R-:W1:Y:S01]  /*2bf0*/  LDSM.16.M88.4 R20, [R135] ;  /* 0x000000008714783b */ /* 0x000e620000000200 */
[----:B------:R-:W-:-:S03]  /*2c00*/  IADD3 R90, R135, 0x20, RZ ;  /* 0x00000020875a7810 */ /* 0x000fc60007ffe0ff */
[----:B--2---:R-:W-:Y:S01]  /*2c10*/  IMAD.X R9, R4, 0x1, R73, P0 ;  /* 0x0000000104097824 */ /* 0x004fe200000e0649 */
[----:B------:R-:W-:Y:S01]  /*2c20*/  @P1 IADD3 R90, R135, -0x20, RZ ;  /* 0xffffffe0875a1810 */ /* 0x000fe20007ffe0ff */
[----:B------:R-:W-:Y:S01]  /*2c30*/  IMAD.SHL.U32 R79, R32, 0x2, RZ ;  /* 0x00000002204f7824 */ /* 0x000fe200078e00ff */
[----:B------:R-:W2:Y:S01]  /*2c40*/  LDSM.16.M88.4 R24, [R135+0x800] ;  /* 0x000800008718783b */ /* 0x000ea20000000200 */
[----:B------:R-:W-:Y:S02]  /*2c50*/  IMAD.SHL.U32 R81, R31, 0x2, RZ ;  /* 0x000000021f517824 */ /* 0x000fe400078e00ff */
[----:B------:R-:W-:Y:S01]  /*2c60*/  IMAD.SHL.U32 R82, R30, 0x2, RZ ;  /* 0x000000021e527824 */ /* 0x000fe200078e00ff */
[----:B------:R-:W-:Y:S01]  /*2c70*/  LDSM.16.M88.4 R44, [R135+0x1000] ;  /* 0x00100000872c783b */ /* 0x000fe20000000200 */
[----:B------:R-:W-:-:S03]  /*2c80*/  SHF.L.U64.HI R74, R32, 0x1, R35 ;  /* 0x00000001204a7819 */ /* 0x000fc60000010223 */
[----:B------:R-:W-:Y:S01]  /*2c90*/  LDSM.16.M88.4 R64, [R135+0x1800] ;  /* 0x001800008740783b */ /* 0x000fe20000000200 */
[----:B------:R-:W-:-:S03]  /*2ca0*/  SHF.L.U64.HI R75, R31, 0x1, R34 ;  /* 0x000000011f4b7819 */ /* 0x000fc60000010222 */
[----:B------:R-:W1:Y:S01]  /*2cb0*/  LDSM.16.M88.4 R36, [R90] ;  /* 0x000000005a24783b */ /* 0x000e620000000200 */
[----:B------:R-:W-:-:S03]  /*2cc0*/  SHF.L.U64.HI R76, R30, 0x1, R33 ;  /* 0x000000011e4c7819 */ /* 0x000fc60000010221 */
[----:B------:R-:W1:Y:S01]  /*2cd0*/  LDSM.16.M88.4 R40, [R90+0x800] ;  /* 0x000800005a28783b */ /* 0x000e620000000200 */
[----:B------:R-:W-:-:S03]  /*2ce0*/  IADD3 R12, P1, R7, R81, RZ ;  /* 0x00000051070c7210 */ /* 0x000fc60007f3e0ff */
[----:B------:R-:W1:Y:S01]  /*2cf0*/  LDSM.16.M88.4 R52, [R90+0x1000] ;  /* 0x001000005a34783b */ /* 0x000e620000000200 */
[----:B------:R-:W-:-:S03]  /*2d00*/  IADD3 R6, P0, R7, R82, RZ ;  /* 0x0000005207067210 */ /* 0x000fc60007f1e0ff */
[----:B------:R-:W-:Y:S04]  /*2d10*/  LDSM.16.M88.4 R68, [R90+0x1800] ;  /* 0x001800005a44783b */ /* 0x000fe80000000200 */
[----:B------:R-:W-:Y:S01]  /*2d20*/  @!PT LDS RZ, [RZ] ;  /* 0x00000000fffff984 */ /* 0x000fe20000000800 */
[----:B------:R-:W-:Y:S01]  /*2d30*/  @!PT LDS RZ, [RZ] ;  /* 0x00000000fffff984 */ /* 0x000fe20000000800 */
[----:B------:R-:W-:Y:S01]  /*2d40*/  @!PT LDS RZ, [RZ] ;  /* 0x00000000fffff984 */ /* 0x000fe20000000800 */
[----:B------:R2:W-:Y:S01]  /*2d50*/  LDGSTS.E.BYPASS.LTC128B.128 [R29+0x100], [R8.64], !P3 ;  /* 0x00100000081d7fae */ /* 0x0005e2000d901d46 */
[----:B------:R-:W-:Y:S01]  /*2d60*/  IMAD.X R13, R4, 0x1, R75, P1 ;  /* 0x00000001040d7824 */ /* 0x000fe200008e064b */
[----:B------:R-:W-:Y:S02]  /*2d70*/  ISETP.GE.AND P4, PT, R32, c[0x0][0x1d4], PT ;  /* 0x0000750020007a0c */ /* 0x000fe40003f86270 */
[----:B--2---:R-:W-:Y:S01]  /*2d80*/  IADD3 R8, P3, R7, R79, RZ ;  /* 0x0000004f07087210 */ /* 0x004fe20007f7e0ff */
[----:B------:R-:W-:-:S04]  /*2d90*/  IMAD.X R7, R4, 0x1, R76, P0 ;  /* 0x0000000104077824 */ /* 0x000fc800000e064c */
[----:B------:R-:W-:Y:S01]  /*2da0*/  IMAD.X R9, R4, 0x1, R74, P3 ;  /* 0x0000000104097824 */ /* 0x000fe200018e064a */
[----:B---3--:R-:W-:-:S05]  /*2db0*/  IADD3 R4, P0, R2, R79, RZ ;  /* 0x0000004f02047210 */ /* 0x008fca0007f1e0ff */
[----:B----4-:R-:W-:Y:S01]  /*2dc0*/  IMAD.X R5, R3, 0x1, R74, P0 ;  /* 0x0000000103057824 */ /* 0x010fe200000e064a */
[----:B------:R-:W-:Y:S01]  /*2dd0*/  ISETP.LT.OR P0, PT, R14, 0x1, P4 ;  /* 0x000000010e00780c */ /* 0x000fe20002701670 */
[----:B-1----:R-:W-:Y:S01]  /*2de0*/  HMMA.16816.F32 R16, R168, R20, RZ ;  /* 0x00000014a810723c */ /* 0x002fe200000018ff */
[----:B------:R-:W-:-:S04]  /*2df0*/  ISETP.GE.AND P3, PT, R31, c[0x0][0x1d4], PT ;  /* 0x000075001f007a0c */ /* 0x000fc80003f66270 */
[----:B------:R-:W-:Y:S02]  /*2e00*/  ISETP.LT.OR P1, PT, R14, 0x1, P3 ;  /* 0x000000010e00780c */ /* 0x000fe40001f21670 */
[----:B------:R-:W-:-:S05]  /*2e10*/  SEL R0, R28, 0xffffffc0, !P2 ;  /* 0xffffffc01c007807 */ /* 0x000fca0005000000 */
[----:B------:R1:W-:Y:S01]  /*2e20*/  LDGSTS.E.BYPASS.LTC128B.128 [R29+0x2100], [R8.64], !P0 ;  /* 0x02100000081d7fae */ /* 0x0003e2000c101d46 */
[----:B------:R-:W-:Y:S02]  /*2e30*/  IADD3 R10, P2, R2, R80, RZ ;  /* 0x00000050020a7210 */ /* 0x000fe40007f5e0ff */
[----:B------:R-:W-:-:S03]  /*2e40*/  ISETP.LT.OR P5, PT, R14, 0x21, P5 ;  /* 0x000000210e00780c */ /* 0x000fc60002fa1670 */
[----:B------:R-:W-:Y:S01]  /*2e50*/  IMAD.X R11, R3, 0x1, R73, P2 ;  /* 0x00000001030b7824 */ /* 0x000fe200010e0649 */
[C---:B------:R-:W-:Y:S01]  /*2e60*/  ISETP.LT.OR P4, PT, R14.reuse, 0x21, P4 ;  /* 0x000000210e00780c */ /* 0x040fe20002781670 */
[----:B------:R2:W-:Y:S01]  /*2e70*/  LDGSTS.E.BYPASS.LTC128B.128 [R29+0x4100], [R12.64], !P1 ;  /* 0x041000000c1d7fae */ /* 0x0005e2000c901d46 */
[----:B------:R-:W-:Y:S02]  /*2e80*/  ISETP.LT.OR P3, PT, R14, 0x21, P3 ;  /* 0x000000210e00780c */ /* 0x000fe40001f61670 */
[----:B-1----:R-:W-:-:S05]  /*2e90*/  IADD3 R8, P0, R2, R81, RZ ;  /* 0x0000005102087210 */ /* 0x002fca0007f1e0ff */
[----:B------:R-:W-:Y:S01]  /*2ea0*/  IMAD.X R9, R3, 0x1, R75, P0 ;  /* 0x0000000103097824 */ /* 0x000fe200000e064b */
[----:B------:R-:W-:-:S04]  /*2eb0*/  ISETP.GE.AND P0, PT, R30, c[0x0][0x1d4], PT ;  /* 0x000075001e007a0c */ /* 0x000fc80003f06270 */
[C---:B------:R-:W-:Y:S02]  /*2ec0*/  ISETP.LT.OR P2, PT, R14.reuse, 0x1, P0 ;  /* 0x000000010e00780c */ /* 0x040fe40000741670 */
[----:B------:R-:W-:Y:S02]  /*2ed0*/  ISETP.LT.OR P1, PT, R14, 0x21, P0 ;  /* 0x000000210e00780c */ /* 0x000fe40000721670 */
[----:B------:R-:W-:Y:S01]  /*2ee0*/  IADD3 R2, P0, R2, R82, RZ ;  /* 0x0000005202027210 */ /* 0x000fe20007f1e0ff */
[----:B--2---:R-:W-:Y:S01]  /*2ef0*/  HMMA.16816.F32 R12, R168, R24, RZ ;  /* 0x00000018a80c723c */ /* 0x004fe200000018ff */
[----:B------:R-:W-:-:S03]  /*2f00*/  IMAD.IADD R249, R135, 0x1, R0 ;  /* 0x0000000187f97824 */ /* 0x000fc600078e0200 */
[----:B------:R-:W-:-:S04]  /*2f10*/  IMAD.X R3, R3, 0x1, R76, P0 ;  /* 0x0000000103037824 */ /* 0x000fc800000e064c */
[----:B------:R-:W-:Y:S01]  /*2f20*/  HMMA.16816.F32 R48, R172, R36, R16 ;  /* 0x00000024ac30723c */ /* 0x000fe20000001810 */
[----:B------:R1:W-:Y:S04]  /*2f30*/  LDGSTS.E.BYPASS.LTC128B.128 [R29+0x6100], [R6.64], !P2 ;  /* 0x06100000061d7fae */ /* 0x0003e8000d101d46 */
[----:B------:R2:W-:Y:S03]  /*2f40*/  LDGSTS.E.BYPASS.LTC128B.128 [R29+0x1100], [R10.64], !P5 ;  /* 0x011000000a1d7fae */ /* 0x0005e6000e901d46 */
[C---:B------:R-:W-:Y:S01]  /*2f50*/  HMMA.16816.F32 R16, R168.reuse, R22, RZ ;  /* 0x00000016a810723c */ /* 0x040fe200000018ff */
[----:B------:R1:W-:Y:S04]  /*2f60*/  LDGSTS.E.BYPASS.LTC128B.128 [R29+0x3100], [R4.64], !P4 ;  /* 0x03100000041d7fae */ /* 0x0003e8000e101d46 */
[----:B------:R2:W-:Y:S04]  /*2f70*/  LDGSTS.E.BYPASS.LTC128B.128 [R29+0x5100], [R8.64], !P3 ;  /* 0x05100000081d7fae */ /* 0x0005e8000d901d46 */
[----:B------:R2:W-:Y:S04]  /*2f80*/  LDGSTS.E.BYPASS.LTC128B.128 [R29+0x7100], [R2.64], !P1 ;  /* 0x07100000021d7fae */ /* 0x0005e8000c901d46 */
[----:B------:R-:W3:Y:S01]  /*2f90*/  LDSM.16.M88.4 R32, [R249] ;  /* 0x00000000f920783b */ /* 0x000ee20000000200 */
[----:B------:R-:W-:Y:S01]  /*2fa0*/  HMMA.16816.F32 R24, R168, R26, RZ ;  /* 0x0000001aa818723c */ /* 0x000fe200000018ff */
[----:B------:R-:W-:-:S02]  /*2fb0*/  IADD3 R91, R90, 0x6000, RZ ;  /* 0x000060005a5b7810 */ /* 0x000fc40007ffe0ff */
[----:B------:R-:W-:Y:S01]  /*2fc0*/  IADD3 R92, R90, 0x2000, RZ ;  /* 0x000020005a5c7810 */ /* 0x000fe20007ffe0ff */
[----:B------:R-:W-:Y:S04]  /*2fd0*/  STL [R1+0x4], R90 ;  /* 0x0000045a01007387 */ /* 0x000fe80000100800 */
[----:B------:R-:W0:Y:S02]  /*2fe0*/  LDGDEPBAR ;  /* 0x00000000000079af */ /* 0x000e240000000000 */
[C---:B------:R-:W-:Y:S08]  /*2ff0*/  HMMA.16816.F32 R20, R172.reuse, R38, R16 ;  /* 0x00000026ac14723c */ /* 0x040ff00000001810 */
[----:B-1----:R-:W-:Y:S01]  /*3000*/  HMMA.16816.F32 R4, R172, R40, R12 ;  /* 0x00000028ac04723c */ /* 0x002fe2000000180c */
[----:B--2---:R-:W1:Y:S07]  /*3010*/  LDSM.16.M88.4 R28, [R249+0x800] ;  /* 0x00080000f91c783b */ /* 0x004e6e0000000200 */
[C---:B------:R-:W-:Y:S08]  /*3020*/  HMMA.16816.F32 R12, R168.reuse, R44, RZ ;  /* 0x0000002ca80c723c */ /* 0x040ff000000018ff */
[----:B------:R-:W-:Y:S08]  /*3030*/  HMMA.16816.F32 R8, R168, R46, RZ ;  /* 0x0000002ea808723c */ /* 0x000ff000000018ff */
[C---:B------:R-:W-:Y:S08]  /*3040*/  HMMA.16816.F32 R16, R172.reuse, R42, R24 ;  /* 0x0000002aac10723c */ /* 0x040ff00000001818 */
[C---:B------:R-:W-:Y:S08]  /*3050*/  HMMA.16816.F32 R36, R172.reuse, R52, R12 ;  /* 0x00000034ac24723c */ /* 0x040ff0000000180c */
[----:B------:R-:W-:Y:S08]  /*3060*/  HMMA.16816.F32 R24, R172, R54, R8 ;  /* 0x00000036ac18723c */ /* 0x000ff00000001808 */
[----:B---3--:R-:W-:Y:S01]  /*3070*/  HMMA.16816.F32 R52, R192, R34, R20 ;  /* 0x00000022c034723c */ /* 0x008fe20000001814 */
[----:B------:R-:W2:Y:S01]  /*3080*/  LDSM.16.M88.4 R20, [R249+0x1000] ;  /* 0x00100000f914783b */ /* 0x000ea20000000200 */
[----:B------:R-:W-:-:S06]  /*3090*/  IMAD.IADD R248, R91, 0x1, R0 ;  /* 0x000000015bf87824 */ /* 0x000fcc00078e0200 */
[----:B-1----:R-:W-:Y:S08]  /*30a0*/  HMMA.16816.F32 R60, R192, R28, R4 ;  /* 0x0000001cc03c723c */ /* 0x002ff00000001804 */
[C---:B------:R-:W-:Y:S08]  /*30b0*/  HMMA.16816.F32 R4, R168.reuse, R64, RZ ;  /* 0x00000040a804723c */ /* 0x040ff000000018ff */
[----:B------:R-:W-:Y:S08]  /*30c0*/  HMMA.16816.F32 R12, R168, R66, RZ ;  /* 0x00000042a80c723c */ /* 0x000ff000000018ff */
[----:B------:R-:W-:Y:S01]  /*30d0*/  HMMA.16816.F32 R56, R192, R30, R16 ;  /* 0x0000001ec038723c */ /* 0x000fe20000001810 */
[----:B------:R-:W1:Y:S04]  /*30e0*/  LDSM.16.M88.4 R16, [R249+0x1800] ;  /* 0x00180000f910783b */ /* 0x000e680000000200 */
[----:B------:R-:W3:Y:S03]  /*30f0*/  LDSM.16.M88.4 R28, [R248+-0x6000] ;  /* 0xffa00000f81c783b */ /* 0x000ee60000000200 */
[----:B------:R-:W-:Y:S08]  /*3100*/  HMMA.16816.F32 R8, R172, R68, R4 ;  /* 0x00000044ac08723c */ /* 0x000ff00000001804 */
[----:B------:R-:W-:Y:S08]  /*3110*/  HMMA.16816.F32 R48, R192, R32, R48 ;  /* 0x00000020c030723c */ /* 0x000ff00000001830 */
[----:B------:R-:W-:Y:S01]  /*3120*/  HMMA.16816.F32 R4, R172, R70, R12 ;  /* 0x00000046ac04723c */ /* 0x000fe2000000180c */
[----:B------:R-:W-:Y:S07]  /*3130*/  LDSM.16.M88.4 R12, [R135+0x2000] ;  /* 0x00200000870c783b */ /* 0x000fee0000000200 */
[C---:B--2---:R-:W-:Y:S01]  /*3140*/  HMMA.16816.F32 R44, R192.reuse, R20, R36 ;  /* 0x00000014c02c723c */ /* 0x044fe20000001824 */
[----:B------:R-:W2:Y:S07]  /*3150*/  LDSM.16.M88.4 R36, [R248+-0x5800] ;  /* 0xffa80000f824783b */ /* 0x000eae0000000200 */
[C---:B------:R-:W-:Y:S01]  /*3160*/  HMMA.16816.F32 R40, R192.reuse, R22, R24 ;  /* 0x00000016c028723c */ /* 0x040fe20000001818 */
[----:B------:R-:W4:Y:S04]  /*3170*/  LDSM.16.M88.4 R24, [R248+-0x5000] ;  /* 0xffb00000f818783b */ /* 0x000f280000000200 */
[----:B------:R-:W4:Y:S03]  /*3180*/  LDSM.16.M88.4 R20, [R248+-0x4800] ;  /* 0xffb80000f814783b */ /* 0x000f260000000200 */
[C---:B-1----:R-:W-:Y:S08]  /*3190*/  HMMA.16816.F32 R32, R192.reuse, R16, R8 ;  /* 0x00000010c020723c */ /* 0x042ff00000001808 */
[----:B------:R-:W-:Y:S08]  /*31a0*/  HMMA.16816.F32 R16, R192, R18, R4 ;  /* 0x00000012c010723c */ /* 0x000ff00000001804 */
[C---:B---3--:R-:W-:Y:S08]  /*31b0*/  HMMA.16816.F32 R8, R196.reuse, R28, R48 ;  /* 0x0000001cc408723c */ /* 0x048ff00000001830 */
[----:B------:R-:W-:Y:S01]  /*31c0*/  HMMA.16816.F32 R4, R196, R30, R52 ;  /* 0x0000001ec404723c */ /* 0x000fe20000001834 */
[----:B------:R-:W1:Y:S01]  /*31d0*/  LDSM.16.M88.4 R52, [R135+0x2800] ;  /* 0x002800008734783b */ /* 0x000e620000000200 */
[----:B------:R-:W-:-:S06]  /*31e0*/  IADD3 R0, R90, 0x2800, RZ ;  /* 0x000028005a007810 */ /* 0x000fcc0007ffe0ff */
[C---:B--2---:R-:W-:Y:S08]  /*31f0*/  HMMA.16816.F32 R28, R196.reuse, R36, R60 ;  /* 0x00000024c41c723c */ /* 0x044ff0000000183c */
[C---:B------:R-:W-:Y:S08]  /*3200*/  HMMA.16816.F32 R36, R196.reuse, R38, R56 ;  /* 0x00000026c424723c */ /* 0x040ff00000001838 */
[C---:B----4-:R-:W-:Y:S08]  /*3210*/  HMMA.16816.F32 R56, R196.reuse, R24, R44 ;  /* 0x00000018c438723c */ /* 0x050ff0000000182c */
[C---:B------:R-:W-:Y:S08]  /*3220*/  HMMA.16816.F32 R48, R196.reuse, R26, R40 ;  /* 0x0000001ac430723c */ /* 0x040ff00000001828 */
[C---:B------:R-:W-:Y:S01]  /*3230*/  HMMA.16816.F32 R44, R196.reuse, R20, R32 ;  /* 0x00000014c42c723c */ /* 0x040fe20000001820 */
[----:B------:R-:W-:Y:S07]  /*3240*/  LDSM.16.M88.4 R32, [R0] ;  /* 0x000000000020783b */ /* 0x000fee0000000200 */
[----:B------:R-:W-:Y:S08]  /*3250*/  HMMA.16816.F32 R40, R196, R22, R16 ;  /* 0x00000016c428723c */ /* 0x000ff00000001810 */
[C---:B------:R-:W-:Y:S01]  /*3260*/  HMMA.16816.F32 R24, R200.reuse, R12, R8 ;  /* 0x0000000cc818723c */ /* 0x040fe20000001808 */
[----:B------:R-:W2:Y:S07]  /*3270*/  LDSM.16.M88.4 R8, [R135+0x3000] ;  /* 0x003000008708783b */ /* 0x000eae0000000200 */
[C---:B------:R-:W-:Y:S01]  /*3280*/  HMMA.16816.F32 R20, R200.reuse, R14, R4 ;  /* 0x0000000ec814723c */ /* 0x040fe20000001804 */
[----:B------:R-:W3:Y:S04]  /*3290*/  LDSM.16.M88.4 R4, [R135+0x3800] ;  /* 0x003800008704783b */ /* 0x000ee80000000200 */
[----:B------:R-:W4:Y:S03]  /*32a0*/  LDSM.16.M88.4 R12, [R92] ;  /* 0x000000005c0c783b */ /* 0x000f260000000200 */
[C---:B-1----:R-:W-:Y:S01]  /*32b0*/  HMMA.16816.F32 R16, R200.reuse, R52, R28 ;  /* 0x00000034c810723c */ /* 0x042fe2000000181c */
[----:B------:R-:W-:Y:S04]  /*32c0*/  STL [R1+0x8], R91 ;  /* 0x0000085b01007387 */ /* 0x000fe80000100800 */
[----:B------:R-:W-:Y:S04]  /*32d0*/  STL [R1+0x18], R92 ;  /* 0x0000185c01007387 */ /* 0x000fe80000100800 */
[----:B------:R1:W-:Y:S01]  /*32e0*/  STL [R1+0xc], R0 ;  /* 0x00000c0001007387 */ /* 0x0003e20000100800 */
[C---:B------:R-:W-:Y:S08]  /*32f0*/  HMMA.16816.F32 R36, R200.reuse, R54, R36 ;  /* 0x00000036c824723c */ /* 0x040ff00000001824 */
[----:B--2---:R-:W-:Y:S01]  /*3300*/  HMMA.16816.F32 R52, R200, R10, R48 ;  /* 0x0000000ac834723c */ /* 0x004fe20000001830 */
[----:B-1----:R-:W-:-:S07]  /*3310*/  IADD3 R0, R90, 0x3000, RZ ;  /* 0x000030005a007810 */ /* 0x002fce0007ffe0ff */
[C---:B---3--:R-:W-:Y:S01]  /*3320*/  HMMA.16816.F32 R48, R200.reuse, R4, R44 ;  /* 0x00000004c830723c */ /* 0x048fe2000000182c */
[----:B------:R-:W-:Y:S04]  /*3330*/  STL [R1+0x10], R0 ;  /* 0x0000100001007387 */ /* 0x000fe80000100800 */
[----:B------:R1:W2:Y:S03]  /*3340*/  LDSM.16.M88.4 R28, [R0] ;  /* 0x00000000001c783b */ /* 0x0002a60000000200 */
[----:B------:R-:W-:Y:S08]  /*3350*/  HMMA.16816.F32 R44, R200, R6, R40 ;  /* 0x00000006c82c723c */ /* 0x000ff00000001828 */
[----:B----4-:R-:W-:Y:S08]  /*3360*/  HMMA.16816.F32 R40, R204, R12, R24 ;  /* 0x0000000ccc28723c */ /* 0x010ff00000001818 */
[----:B------:R-:W-:Y:S01]  /*3370*/  HMMA.16816.F32 R60, R200, R8, R56 ;  /* 0x00000008c83c723c */ /* 0x000fe20000001838 */
[----:B------:R-:W-:Y:S01]  /*3380*/  LDSM.16.M88.4 R56, [R249+0x3000] ;  /* 0x00300000f938783b */ /* 0x000fe20000000200 */
[----:B-1----:R-:W-:-:S06]  /*3390*/  IADD3 R0, R90, 0x3800, RZ ;  /* 0x000038005a007810 */ /* 0x002fcc0007ffe0ff */
[C---:B------:R-:W-:Y:S01]  /*33a0*/  HMMA.16816.F32 R24, R204.reuse, R14, R20 ;  /* 0x0000000ecc18723c */ /* 0x040fe20000001814 */
[----:B------:R-:W1:Y:S04]  /*33b0*/  LDSM.16.M88.4 R12, [R249+0x2800] ;  /* 0x00280000f90c783b */ /* 0x000e680000000200 */
[----:B------:R-:W3:Y:S03]  /*33c0*/  LDSM.16.M88.4 R20, [R0] ;  /* 0x000000000014783b */ /* 0x000ee60000000200 */
[C---:B------:R-:W-:Y:S01]  /*33d0*/  HMMA.16816.F32 R8, R204.reuse, R32, R16 ;  /* 0x00000020cc08723c */ /* 0x040fe20000001810 */
[----:B------:R-:W4:Y:S07]  /*33e0*/  LDSM.16.M88.4 R16, [R249+0x2000] ;  /* 0x00200000f910783b */ /* 0x000f2e0000000200 */
[C---:B------:R-:W-:Y:S08]  /*33f0*/  HMMA.16816.F32 R4, R204.reuse, R34, R36 ;  /* 0x00000022cc04723c */ /* 0x040ff00000001824 */
[C---:B--2---:R-:W-:Y:S01]  /*3400*/  HMMA.16816.F32 R32, R204.reuse, R28, R60 ;  /* 0x0000001ccc20723c */ /* 0x044fe2000000183c */
[----:B------:R-:W-:Y:S07]  /*3410*/  LDSM.16.M88.4 R60, [R135+0x5800] ;  /* 0x00580000873c783b */ /* 0x000fee0000000200 */
[----:B------:R-:W-:Y:S08]  /*3420*/  HMMA.16816.F32 R52, R204, R30, R52 ;  /* 0x0000001ecc34723c */ /* 0x000ff00000001834 */
[----:B-1----:R-:W-:Y:S08]  /*3430*/  HMMA.16816.F32 R28, R208, R12, R8 ;  /* 0x0000000cd01c723c */ /* 0x002ff00000001808 */
[C---:B---3--:R-:W-:Y:S08]  /*3440*/  HMMA.16816.F32 R48, R204.reuse, R20, R48 ;  /* 0x00000014cc30723c */ /* 0x048ff00000001830 */
[----:B------:R-:W-:Y:S01]  /*3450*/  HMMA.16816.F32 R44, R204, R22, R44 ;  /* 0x00000016cc2c723c */ /* 0x000fe2000000182c */
[----:B------:R-:W1:Y:S07]  /*3460*/  LDSM.16.M88.4 R20, [R249+0x3800] ;  /* 0x00380000f914783b */ /* 0x000e6e0000000200 */
[C---:B----4-:R-:W-:Y:S08]  /*3470*/  HMMA.16816.F32 R40, R208.reuse, R16, R40 ;  /* 0x00000010d028723c */ /* 0x050ff00000001828 */
[C---:B------:R-:W-:Y:S01]  /*3480*/  HMMA.16816.F32 R36, R208.reuse, R18, R24 ;  /* 0x00000012d024723c */ /* 0x040fe20000001818 */
[----:B------:R-:W2:Y:S04]  /*3490*/  LDSM.16.M88.4 R16, [R248+-0x4000] ;  /* 0xffc00000f810783b */ /* 0x000ea80000000200 */
[----:B------:R-:W-:Y:S03]  /*34a0*/  LDSM.16.M88.4 R24, [R248+-0x3000] ;  /* 0xffd00000f818783b */ /* 0x000fe60000000200 */
[C---:B------:R-:W-:Y:S01]  /*34b0*/  HMMA.16816.F32 R8, R208.reuse, R14, R4 ;  /* 0x0000000ed008723c */ /* 0x040fe20000001804 */
[----:B------:R-:W3:Y:S07]  /*34c0*/  LDSM.16.M88.4 R12, [R248+-0x3800] ;  /* 0xffc80000f80c783b */ /* 0x000eee0000000200 */
[C---:B------:R-:W-:Y:S08]  /*34d0*/  HMMA.16816.F32 R4, R208.reuse, R56, R32 ;  /* 0x00000038d004723c */ /* 0x040ff00000001820 */
[C---:B------:R-:W-:Y:S08]  /*34e0*/  HMMA.16816.F32 R32, R208.reuse, R58, R52 ;  /* 0x0000003ad020723c */ /* 0x040ff00000001834 */
[C---:B-1----:R-:W-:Y:S08]  /*34f0*/  HMMA.16816.F32 R56, R208.reuse, R20, R48 ;  /* 0x00000014d038723c */ /* 0x042ff00000001830 */
[----:B------:R-:W-:Y:S01]  /*3500*/  HMMA.16816.F32 R52, R208, R22, R44 ;  /* 0x00000016d034723c */ /* 0x000fe2000000182c */
[----:B------:R-:W-:Y:S07]  /*3510*/  LDSM.16.M88.4 R20, [R135+0x4000] ;  /* 0x004000008714783b */ /* 0x000fee0000000200 */
[C---:B--2---:R-:W-:Y:S08]  /*3520*/  HMMA.16816.F32 R48, R212.reuse, R16, R40 ;  /* 0x00000010d430723c */ /* 0x044ff00000001828 */
[C---:B------:R-:W-:Y:S01]  /*3530*/  HMMA.16816.F32 R44, R212.reuse, R18, R36 ;  /* 0x00000012d42c723c */ /* 0x040fe20000001824 */
[----:B------:R-:W1:Y:S04]  /*3540*/  LDSM.16.M88.4 R16, [R135+0x4800] ;  /* 0x004800008710783b */ /* 0x000e680000000200 */
[----:B------:R-:W2:Y:S03]  /*3550*/  LDSM.16.M88.4 R36, [R248+-0x2800] ;  /* 0xffd80000f824783b */ /* 0x000ea60000000200 */
[C---:B---3--:R-:W-:Y:S08]  /*3560*/  HMMA.16816.F32 R40, R212.reuse, R12, R28 ;  /* 0x0000000cd428723c */ /* 0x048ff0000000181c */
[C---:B------:R-:W-:Y:S01]  /*3570*/  HMMA.16816.F32 R28, R212.reuse, R14, R8 ;  /* 0x0000000ed41c723c */ /* 0x040fe20000001808 */
[----:B------:R-:W3:Y:S07]  /*3580*/  LDSM.16.M88.4 R12, [R135+0x5000] ;  /* 0x00500000870c783b */ /* 0x000eee0000000200 */
[C---:B------:R-:W-:Y:S08]  /*3590*/  HMMA.16816.F32 R8, R212.reuse, R24, R4 ;  /* 0x00000018d408723c */ /* 0x040ff00000001804 */
[----:B------:R-:W-:Y:S01]  /*35a0*/  HMMA.16816.F32 R4, R212, R26, R32 ;  /* 0x0000001ad404723c */ /* 0x000fe20000001820 */
[----:B------:R-:W-:-:S02]  /*35b0*/  IADD3 R2, R90, 0x5000, RZ ;  /* 0x000050005a027810 */ /* 0x000fc40007ffe0ff */
[C---:B------:R-:W-:Y:S02]  /*35c0*/  IADD3 R64, R90.reuse, 0x4000, RZ ;  /* 0x000040005a407810 */ /* 0x040fe40007ffe0ff */
[----:B------:R-:W-:-:S03]  /*35d0*/  IADD3 R3, R90, 0x4800, RZ ;  /* 0x000048005a037810 */ /* 0x000fc60007ffe0ff */
[----:B-1----:R-:W-:Y:S08]  /*35e0*/  HMMA.16816.F32 R32, R216, R18, R28 ;  /* 0x00000012d820723c */ /* 0x002ff0000000181c */
[----:B--2---:R-:W-:Y:S08]  /*35f0*/  HMMA.16816.F32 R24, R212, R36, R56 ;  /* 0x00000024d418723c */ /* 0x004ff00000001838 */
[----:B---3--:R-:W-:Y:S01]  /*3600*/  HMMA.16816.F32 R28, R216, R12, R8 ;  /* 0x0000000cd81c723c */ /* 0x008fe20000001808 */
[----:B------:R-:W1:Y:S07]  /*3610*/  LDSM.16.M88.4 R8, [R2] ;  /* 0x000000000208783b */ /* 0x000e6e0000000200 */
[----:B------:R-:W-:Y:S08]  /*3620*/  HMMA.16816.F32 R56, R212, R38, R52 ;  /* 0x00000026d438723c */ /* 0x000ff00000001834 */
[C---:B------:R-:W-:Y:S01]  /*3630*/  HMMA.16816.F32 R36, R216.reuse, R16, R40 ;  /* 0x00000010d824723c */ /* 0x040fe20000001828 */
[----:B------:R-:W2:Y:S07]  /*3640*/  LDSM.16.M88.4 R16, [R64] ;  /* 0x000000004010783b */ /* 0x000eae0000000200 */
[C---:B------:R-:W-:Y:S01]  /*3650*/  HMMA.16816.F32 R4, R216.reuse, R14, R4 ;  /* 0x0000000ed804723c */ /* 0x040fe20000001804 */
[----:B------:R-:W3:Y:S04]  /*3660*/  LDSM.16.M88.4 R12, [R3] ;  /* 0x00000000030c783b */ /* 0x000ee80000000200 */
[----:B------:R4:W-:Y:S03]  /*3670*/  STL [R1+0x14], R0 ;  /* 0x0000140001007387 */ /* 0x0009e60000100800 */
[C---:B------:R-:W-:Y:S08]  /*3680*/  HMMA.16816.F32 R52, R216.reuse, R20, R48 ;  /* 0x00000014d834723c */ /* 0x040ff00000001830 */
[----:B------:R-:W-:Y:S01]  /*3690*/  HMMA.16816.F32 R44, R216, R22, R44 ;  /* 0x00000016d82c723c */ /* 0x000fe2000000182c */
[----:B----4-:R-:W-:-:S05]  /*36a0*/  IADD3 R0, R90, 0x5800, RZ ;  /* 0x000058005a007810 */ /* 0x010fca0007ffe0ff */
[----:B------:R-:W4:Y:S02]  /*36b0*/  LDSM.16.M88.4 R48, [R0] ;  /* 0x000000000030783b */ /* 0x000f240000000200 */
[----:B------:R-:W-:Y:S08]  /*36c0*/  HMMA.16816.F32 R20, R216, R60, R24 ;  /* 0x0000003cd814723c */ /* 0x000ff00000001818 */
[C---:B-1----:R-:W-:Y:S08]  /*36d0*/  HMMA.16816.F32 R24, R220.reuse, R8, R28 ;  /* 0x00000008dc18723c */ /* 0x042ff0000000181c */
[----:B------:R-:W-:Y:S01]  /*36e0*/  HMMA.16816.F32 R4, R220, R10, R4 ;  /* 0x0000000adc04723c */ /* 0x000fe20000001804 */
[----:B------:R-:W1:Y:S07]  /*36f0*/  LDSM.16.M88.4 R8, [R249+0x5000] ;  /* 0x00500000f908783b */ /* 0x000e6e0000000200 */
[----:B------:R-:W-:Y:S08]  /*3700*/  HMMA.16816.F32 R60, R216, R62, R56 ;  /* 0x0000003ed83c723c */ /* 0x000ff00000001838 */
[C---:B--2---:R-:W-:Y:S01]  /*3710*/  HMMA.16816.F32 R56, R220.reuse, R16, R52 ;  /* 0x00000010dc38723c */ /* 0x044fe20000001834 */
[----:B------:R-:W2:Y:S07]  /*3720*/  LDSM.16.M88.4 R52, [R249+0x5800] ;  /* 0x00580000f934783b */ /* 0x000eae0000000200 */
[C---:B------:R-:W-:Y:S01]  /*3730*/  HMMA.16816.F32 R40, R220.reuse, R18, R44 ;  /* 0x00000012dc28723c */ /* 0x040fe2000000182c */
[----:B------:R-:W2:Y:S07]  /*3740*/  LDSM.16.M88.4 R16, [R249+0x4000] ;  /* 0x00400000f910783b */ /* 0x000eae0000000200 */
[C---:B---3--:R-:W-:Y:S08]  /*3750*/  HMMA.16816.F32 R36, R220.reuse, R12, R36 ;  /* 0x0000000cdc24723c */ /* 0x048ff00000001824 */
[C---:B------:R-:W-:Y:S01]  /*3760*/  HMMA.16816.F32 R32, R220.reuse, R14, R32 ;  /* 0x0000000edc20723c */ /* 0x040fe20000001820 */
[----:B------:R-:W3:Y:S07]  /*3770*/  LDSM.16.M88.4 R12, [R249+0x4800] ;  /* 0x00480000f90c783b */ /* 0x000eee0000000200 */
[----:B----4-:R-:W-:Y:S08]  /*3780*/  HMMA.16816.F32 R20, R220, R48, R20 ;  /* 0x00000030dc14723c */ /* 0x010ff00000001814 */
[C---:B-1----:R-:W-:Y:S08]  /*3790*/  HMMA.16816.F32 R24, R224.reuse, R8, R24 ;  /* 0x00000008e018723c */ /* 0x042ff00000001818 */
[C---:B------:R-:W-:Y:S08]  /*37a0*/  HMMA.16816.F32 R8, R224.reuse, R10, R4 ;  /* 0x0000000ae008723c */ /* 0x040ff00000001804 */
[----:B--2---:R-:W-:Y:S01]  /*37b0*/  HMMA.16816.F32 R4, R224, R52, R20 ;  /* 0x00000034e004723c */ /* 0x004fe20000001814 */
[----:B------:R-:W1:Y:S07]  /*37c0*/  LDSM.16.M88.4 R20, [R248+-0x2000] ;  /* 0xffe00000f814783b */ /* 0x000e6e0000000200 */
[----:B------:R-:W-:Y:S08]  /*37d0*/  HMMA.16816.F32 R60, R220, R50, R60 ;  /* 0x00000032dc3c723c */ /* 0x000ff0000000183c */
[C---:B------:R-:W-:Y:S08]  /*37e0*/  HMMA.16816.F32 R48, R224.reuse, R16, R56 ;  /* 0x00000010e030723c */ /* 0x040ff00000001838 */
[C---:B------:R-:W-:Y:S01]  /*37f0*/  HMMA.16816.F32 R44, R224.reuse, R18, R40 ;  /* 0x00000012e02c723c */ /* 0x040fe20000001828 */
[----:B------:R-:W2:Y:S04]  /*3800*/  LDSM.16.M88.4 R16, [R248+-0x1800] ;  /* 0xffe80000f810783b */ /* 0x000ea80000000200 */
[----:B------:R-:W-:Y:S03]  /*3810*/  LDSM.16.M88.4 R40, [R248+-0x800] ;  /* 0xfff80000f828783b */ /* 0x000fe60000000200 */
[C---:B---3--:R-:W-:Y:S08]  /*3820*/  HMMA.16816.F32 R36, R224.reuse, R12, R36 ;  /* 0x0000000ce024723c */ /* 0x048ff00000001824 */
[C---:B------:R-:W-:Y:S01]  /*3830*/  HMMA.16816.F32 R28, R224.reuse, R14, R32 ;  /* 0x0000000ee01c723c */ /* 0x040fe20000001820 */
[----:B------:R-:W3:Y:S07]  /*3840*/  LDSM.16.M88.4 R12, [R248+-0x1000] ;  /* 0xfff00000f80c783b */ /* 0x000eee0000000200 */
[----:B------:R-:W-:Y:S08]  /*3850*/  HMMA.16816.F32 R56, R224, R54, R60 ;  /* 0x00000036e038723c */ /* 0x000ff0000000183c */
[C---:B-1----:R-:W-:Y:S08]  /*3860*/  HMMA.16816.F32 R52, R228.reuse, R20, R48 ;  /* 0x00000014e434723c */ /* 0x042ff00000001830 */
[C---:B------:R-:W-:Y:S01]  /*3870*/  HMMA.16816.F32 R48, R228.reuse, R22, R44 ;  /* 0x00000016e430723c */ /* 0x040fe2000000182c */
[----:B------:R-:W1:Y:S07]  /*3880*/  LDSM.16.M88.4 R20, [R135+0x6800] ;  /* 0x006800008714783b */ /* 0x000e6e0000000200 */
[C---:B--2---:R-:W-:Y:S08]  /*3890*/  HMMA.16816.F32 R44, R228.reuse, R16, R36 ;  /* 0x00000010e42c723c */ /* 0x044ff00000001824 */
[C---:B------:R-:W-:Y:S01]  /*38a0*/  HMMA.16816.F32 R36, R228.reuse, R18, R28 ;  /* 0x00000012e424723c */ /* 0x040fe2000000181c */
[----:B------:R-:W-:Y:S07]  /*38b0*/  LDSM.16.M88.4 R16, [R135+0x7000] ;  /* 0x007000008710783b */ /* 0x000fee0000000200 */
[C---:B---3--:R-:W-:Y:S01]  /*38c0*/  HMMA.16816.F32 R32, R228.reuse, R12, R24 ;  /* 0x0000000ce420723c */ /* 0x048fe20000001818 */
[----:B------:R-:W2:Y:S07]  /*38d0*/  LDSM.16.M88.4 R24, [R135+0x6000] ;  /* 0x006000008718783b */ /* 0x000eae0000000200 */
[C---:B------:R-:W-:Y:S01]  /*38e0*/  HMMA.16816.F32 R28, R228.reuse, R14, R8 ;  /* 0x0000000ee41c723c */ /* 0x040fe20000001808 */
[----:B------:R-:W3:Y:S07]  /*38f0*/  LDSM.16.M88.4 R12, [R135+0x7800] ;  /* 0x00780000870c783b */ /* 0x000eee0000000200 */
[C---:B------:R-:W-:Y:S08]  /*3900*/  HMMA.16816.F32 R8, R228.reuse, R40, R4 ;  /* 0x00000028e408723c */ /* 0x040ff00000001804 */
[----:B------:R-:W-:Y:S01]  /*3910*/  HMMA.16816.F32 R4, R228, R42, R56 ;  /* 0x0000002ae404723c */ /* 0x000fe20000001838 */
[----:B------:R-:W-:Y:S04]  /*3920*/  STL [R1+0x28], R64 ;  /* 0x0000284001007387 */ /* 0x000fe80000100800 */
[----:B------:R-:W-:Y:S04]  /*3930*/  STL [R1+0x1c], R3 ;  /* 0x00001c0301007387 */ /* 0x000fe80000100800 */
[----:B------:R4:W-:Y:S04]  /*3940*/  STL [R1+0x20], R2 ;  /* 0x0000200201007387 */ /* 0x0009e80000100800 */
[----:B------:R3:W-:Y:S01]  /*3950*/  STL [R1+0x24], R0 ;  /* 0x0000240001007387 */ /* 0x0007e20000100800 */
[C---:B-1----:R-:W-:Y:S08]  /*3960*/  HMMA.16816.F32 R40, R232.reuse, R20, R44 ;  /* 0x00000014e828723c */ /* 0x042ff0000000182c */
[C---:B--2---:R-:W-:Y:S08]  /*3970*/  HMMA.16816.F32 R52, R232.reuse, R24, R52 ;  /* 0x00000018e834723c */ /* 0x044ff00000001834 */
[----:B------:R-:W-:Y:S01]  /*3980*/  HMMA.16816.F32 R48, R232, R26, R48 ;  /* 0x0000001ae830723c */ /* 0x000fe20000001830 */
[----:B----4-:R-:W-:-:S02]  /*3990*/  IADD3 R2, R90, 0x7000, RZ ;  /* 0x000070005a027810 */ /* 0x010fc40007ffe0ff */
[----:B---3--:R-:W-:-:S05]  /*39a0*/  IADD3 R0, R90, 0x7800, RZ ;  /* 0x000078005a007810 */ /* 0x008fca0007ffe0ff */
[C---:B------:R-:W-:Y:S01]  /*39b0*/  HMMA.16816.F32 R36, R232.reuse, R22, R36 ;  /* 0x00000016e824723c */ /* 0x040fe20000001824 */
[----:B------:R-:W1:Y:S07]  /*39c0*/  LDSM.16.M88.4 R20, [R91] ;  /* 0x000000005b14783b */ /* 0x000e6e0000000200 */
[C---:B------:R-:W-:Y:S01]  /*39d0*/  HMMA.16816.F32 R24, R232.reuse, R12, R8 ;  /* 0x0000000ce818723c */ /* 0x040fe20000001808 */
[----:B------:R-:W-:Y:S07]  /*39e0*/  LDSM.16.M88.4 R8, [R0] ;  /* 0x000000000008783b */ /* 0x000fee0000000200 */
[----:B------:R-:W-:Y:S01]  /*39f0*/  HMMA.16816.F32 R4, R232, R14, R4 ;  /* 0x0000000ee804723c */ /* 0x000fe20000001804 */
[----:B------:R-:W2:Y:S01]  /*3a00*/  LDSM.16.M88.4 R12, [R2] ;  /* 0x00000000020c783b */ /* 0x000ea20000000200 */
[----:B------:R-:W-:-:S06]  /*3a10*/  IADD3 R3, R90, 0x6800, RZ ;  /* 0x000068005a037810 */ /* 0x000fcc0007ffe0ff */
[C---:B------:R-:W-:Y:S08]  /*3a20*/  HMMA.16816.F32 R32, R232.reuse, R16, R32 ;  /* 0x00000010e820723c */ /* 0x040ff00000001820 */
[----:B------:R-:W-:Y:S01]  /*3a30*/  HMMA.16816.F32 R28, R232, R18, R28 ;  /* 0x00000012e81c723c */ /* 0x000fe2000000181c */
[----:B------:R-:W3:Y:S07]  /*3a40*/  LDSM.16.M88.4 R16, [R3] ;  /* 0x000000000310783b */ /* 0x000eee0000000200 */
[C---:B-1----:R-:W-:Y:S08]  /*3a50*/  HMMA.16816.F32 R68, R236.reuse, R20, R52 ;  /* 0x00000014ec44723c */ /* 0x042ff00000001834 */
[C---:B------:R-:W-:Y:S08]  /*3a60*/  HMMA.16816.F32 R44, R236.reuse, R22, R48 ;  /* 0x00000016ec2c723c */ /* 0x040ff00000001830 */
[C---:B--2---:R-:W-:Y:S08]  /*3a70*/  HMMA.16816.F32 R32, R236.reuse, R12, R32 ;  /* 0x0000000cec20723c */ /* 0x044ff00000001820 */
[C---:B------:R-:W-:Y:S01]  /*3a80*/  HMMA.16816.F32 R28, R236.reuse, R14, R28 ;  /* 0x0000000eec1c723c */ /* 0x040fe2000000181c */
[----:B------:R-:W1:Y:S07]  /*3a90*/  LDSM.16.M88.4 R12, [R249+0x6000] ;  /* 0x00600000f90c783b */ /* 0x000e6e0000000200 */
[C---:B------:R-:W-:Y:S08]  /*3aa0*/  HMMA.16816.F32 R24, R236.reuse, R8, R24 ;  /* 0x00000008ec18723c */ /* 0x040ff00000001818 */
[C---:B------:R-:W-:Y:S01]  /*3ab0*/  HMMA.16816.F32 R20, R236.reuse, R10, R4 ;  /* 0x0000000aec14723c */ /* 0x040fe20000001804 */
[----:B------:R-:W2:Y:S04]  /*3ac0*/  LDSM.16.M88.4 R8, [R249+0x6800] ;  /* 0x00680000f908783b */ /* 0x000ea80000000200 */
[----:B------:R-:W4:Y:S03]  /*3ad0*/  LDSM.16.M88.4 R4, [R249+0x7000] ;  /* 0x00700000f904783b */ /* 0x000f260000000200 */
        /* <DEDUP_REMOVED lines=9> */
[C---:B----4-:R-:W-:Y:S08]  /*3b70*/  HMMA.16816.F32 R52, R240.reuse, R4, R32 ;  /* 0x00000004f034723c */ /* 0x050ff00000001820 */
[----:B------:R-:W-:Y:S01]  /*3b80*/  HMMA.16816.F32 R48, R240, R6, R28 ;  /* 0x00000006f030723c */ /* 0x000fe2000000181c */
[----:B------:R-:W4:Y:S04]  /*3b90*/  LDSM.16.M88.4 R4, [R248+0x1000] ;  /* 0x00100000f804783b */ /* 0x000f280000000200 */
[----:B------:R-:W4:Y:S01]  /*3ba0*/  LDSM.16.M88.4 R28, [R248+0x1800] ;  /* 0x00180000f81c783b */ /* 0x000f220000000200 */
[----:B------:R-:W-:Y:S01]  /*3bb0*/  ISETP.GT.AND P0, PT, R72, R133, PT ;  /* 0x000000854800720c */ /* 0x000fe20003f04270 */
[----:B------:R-:W-:-:S04]  /*3bc0*/  DEPBAR.LE SB0, 0x0 ;  /* 0x000080000000791a */ /* 0x000fc80000000000 */
[C---:B---3--:R-:W-:Y:S08]  /*3bd0*/  HMMA.16816.F32 R44, R240.reuse, R16, R24 ;  /* 0x00000010f02c723c */ /* 0x048ff00000001818 */
[----:B------:R-:W-:Y:S08]  /*3be0*/  HMMA.16816.F32 R36, R240, R18, R20 ;  /* 0x00000012f024723c */ /* 0x000ff00000001814 */
[C---:B-1----:R-:W-:Y:S08]  /*3bf0*/  HMMA.16816.F32 R40, R244.reuse, R12, R68 ;  /* 0x0000000cf428723c */ /* 0x042ff00000001844 */
[C---:B--2---:R-:W-:Y:S08]  /*3c00*/  HMMA.16816.F32 R24, R244.reuse, R8, R60 ;  /* 0x00000008f418723c */ /* 0x044ff0000000183c */
[C---:B------:R-:W-:Y:S08]  /*3c10*/  HMMA.16816.F32 R32, R244.reuse, R14, R64 ;  /* 0x0000000ef420723c */ /* 0x040ff00000001840 */
[C---:B------:R-:W-:Y:S08]  /*3c20*/  HMMA.16816.F32 R20, R244.reuse, R10, R56 ;  /* 0x0000000af414723c */ /* 0x040ff00000001838 */
[C---:B----4-:R-:W-:Y:S08]  /*3c30*/  HMMA.16816.F32 R16, R244.reuse, R4, R52 ;  /* 0x00000004f410723c */ /* 0x050ff00000001834 */
[C---:B------:R-:W-:Y:S08]  /*3c40*/  HMMA.16816.F32 R12, R244.reuse, R6, R48 ;  /* 0x00000006f40c723c */ /* 0x040ff00000001830 */
[C---:B------:R-:W-:Y:S08]  /*3c50*/  HMMA.16816.F32 R8, R244.reuse, R28, R44 ;  /* 0x0000001cf408723c */ /* 0x040ff0000000182c */
[----:B------:R-:W-:Y:S01]  /*3c60*/  HMMA.16816.F32 R4, R244, R30, R36 ;  /* 0x0000001ef404723c */ /* 0x000fe20000001824 */
[----:B------:R1:W-:Y:S04]  /*3c70*/  STL [R1+0x2c], R3 ;  /* 0x00002c0301007387 */ /* 0x0003e80000100800 */
[----:B------:R2:W-:Y:S04]  /*3c80*/  STL [R1+0x30], R2 ;  /* 0x0000300201007387 */ /* 0x0005e80000100800 */
[----:B------:R3:W-:Y:S01]  /*3c90*/  STL [R1+0x34], R0 ;  /* 0x0000340001007387 */ /* 0x0007e20000100800 */
[----:B------:R-:W-:-:S02]  /*3ca0*/  FMUL.FTZ R40, R40, c[0x0][0x320] ;  /* 0x0000c80028287a20 */ /* 0x000fc40000410000 */
[----:B------:R-:W-:Y:S02]  /*3cb0*/  FMUL.FTZ R42, R42, c[0x0][0x320] ;  /* 0x0000c8002a2a7a20 */ /* 0x000fe40000410000 */
[----:B------:R-:W-:Y:S02]  /*3cc0*/  FMUL.FTZ R43, R43, c[0x0][0x320] ;  /* 0x0000c8002b2b7a20 */ /* 0x000fe40000410000 */
[----:B------:R-:W-:Y:S02]  /*3cd0*/  FMUL.FTZ R24, R24, c[0x0][0x320] ;  /* 0x0000c80018187a20 */ /* 0x000fe40000410000 */
[----:B------:R-:W-:Y:S01]  /*3ce0*/  FMUL.FTZ R25, R25, c[0x0][0x320] ;  /* 0x0000c80019197a20 */ /* 0x000fe20000410000 */
[C---:B-1----:R-:W-:Y:S02]  /*3cf0*/  IADD3 R3, R90.reuse, 0x1800, RZ ;  /* 0x000018005a037810 */ /* 0x042fe40007ffe0ff */
[C---:B--2---:R-:W-:Y:S02]  /*3d00*/  IADD3 R2, R90.reuse, 0x1000, RZ ;  /* 0x000010005a027810 */ /* 0x044fe40007ffe0ff */
[----:B---3--:R-:W-:Y:S01]  /*3d10*/  IADD3 R0, R90, 0x800, RZ ;  /* 0x000008005a007810 */ /* 0x008fe20007ffe0ff */
[----:B------:R1:W-:Y:S01]  /*3d20*/  STL [R1+0x44], R3 ;  /* 0x0000440301007387 */ /* 0x0003e20000100800 */
[----:B------:R-:W-:-:S03]  /*3d30*/  FMUL.FTZ R41, R41, c[0x0][0x320] ;  /* 0x0000c80029297a20 */ /* 0x000fc60000410000 */
[----:B------:R1:W-:Y:S01]  /*3d40*/  STL [R1+0x3c], R0 ;  /* 0x00003c0001007387 */ /* 0x0003e20000100800 */
[----:B------:R-:W-:-:S03]  /*3d50*/  FMUL.FTZ R32, R32, c[0x0][0x320] ;  /* 0x0000c80020207a20 */ /* 0x000fc60000410000 */
[----:B------:R1:W-:Y:S01]  /*3d60*/  STL [R1+0x40], R2 ;  /* 0x0000400201007387 */ /* 0x0003e20000100800 */
[----:B------:R-:W-:Y:S02]  /*3d70*/  FMUL.FTZ R33, R33, c[0x0][0x320] ;  /* 0x0000c80021217a20 */ /* 0x000fe40000410000 */
[----:B------:R-:W-:Y:S02]  /*3d80*/  FMUL.FTZ R34, R34, c[0x0][0x320] ;  /* 0x0000c80022227a20 */ /* 0x000fe40000410000 */
[----:B------:R-:W-:Y:S02]  /*3d90*/  FMUL.FTZ R35, R35, c[0x0][0x320] ;  /* 0x0000c80023237a20 */ /* 0x000fe40000410000 */
[----:B------:R-:W-:Y:S02]  /*3da0*/  FMUL.FTZ R26, R26, c[0x0][0x320] ;  /* 0x0000c8001a1a7a20 */ /* 0x000fe40000410000 */
[----:B------:R-:W-:Y:S02]  /*3db0*/  FMUL.FTZ R27, R27, c[0x0][0x320] ;  /* 0x0000c8001b1b7a20 */ /* 0x000fe40000410000 */
[----:B------:R-:W-:-:S02]  /*3dc0*/  FMUL.FTZ R20, R20, c[0x0][0x320] ;  /* 0x0000c80014147a20 */ /* 0x000fc40000410000 */
        /* <DEDUP_REMOVED lines=18> */
[----:B------:R-:W-:Y:S01]  /*3ef0*/  FMUL.FTZ R7, R7, c[0x0][0x320] ;  /* 0x0000c80007077a20 */ /* 0x000fe20000410000 */
[----:B------:R1:W2:Y:S08]  /*3f00*/  MUFU.TANH R44, R40 ;  /* 0x00000028002c7308 */ /* 0x0002b00000002400 */
[----:B------:R1:W3:Y:S08]  /*3f10*/  MUFU.TANH R49, R42 ;  /* 0x0000002a00317308 */ /* 0x0002f00000002400 */
[----:B------:R1:W4:Y:S08]  /*3f20*/  MUFU.TANH R48, R43 ;  /* 0x0000002b00307308 */ /* 0x0003300000002400 */
[----:B------:R1:W1:Y:S08]  /*3f30*/  MUFU.TANH R31, R24 ;  /* 0x00000018001f7308 */ /* 0x0002700000002400 */
        /* <DEDUP_REMOVED lines=13> */
[----:B------:R-:W1:Y:S08]  /*4010*/  MUFU.TANH R41, R41 ;  /* 0x0000002900297308 */ /* 0x000e700000002400 */
        /* <DEDUP_REMOVED lines=13> */
[----:B------:R1:W1:Y:S01]  /*40f0*/  MUFU.TANH R26, R7 ;  /* 0x00000007001a7308 */ /* 0x0002620000002400 */
[----:B------:R-:W-:Y:S01]  /*4100*/  BSSY B0, `(.L_x_1042) ;  /* 0x000005c000007945 */ /* 0x000fe20003800000 */
[----:B------:R-:W-:Y:S01]  /*4110*/  BAR.SYNC.DEFER_BLOCKING 0x0 ;  /* 0x0000000000007b1d */ /* 0x000fe20000010000 */
[----:B------:R-:W-:-:S05]  /*4120*/  ISETP.GT.AND P6, PT, R77, 0x3f, PT ;  /* 0x0000003f4d00780c */ /* 0x000fca0003fc4270 */
[----:B------:R-:W-:Y:S05]  /*4130*/  @!P0 BRA `(.L_x_1043) ;  /* 0x0000058000008947 */ /* 0x000fea0003800000 */
[----:B--234-:R-:W-:Y:S01]  /*4140*/  ISETP.NE.AND P2, PT, R87, 0x1, PT ;  /* 0x000000015700780c */ /* 0x01cfe20003f45270 */
[----:B-1----:R-:W-:Y:S02]  /*4150*/  IMAD R2, R72, 0x40, R132 ;  /* 0x0000004048027824 */ /* 0x002fe400078e0284 */
[----:B------:R-:W-:-:S03]  /*4160*/  IMAD.MOV.U32 R6, RZ, RZ, RZ ;  /* 0x000000ffff067224 */ /* 0x000fc600078e00ff */
[----:B------:R-:W-:-:S05]  /*4170*/  IADD3 R2, R2, -0x40, R77 ;  /* 0xffffffc002027810 */ /* 0x000fca0007ffe04d */
[----:B------:R-:W-:Y:S02]  /*4180*/  IMAD.MOV.U32 R0, RZ, RZ, R2 ;  /* 0x000000ffff007224 */ /* 0x000fe400078e0002 */
        /* <DEDUP_REMOVED lines=8> */
[----:B------:R-:W-:-:S05]  /*4210*/  IMAD R2, R0, c[0x0][0x2b8], R2 ;  /* 0x0000ae0000027a24 */ /* 0x000fca00078e0202 */
[----:B------:R-:W-:Y:S01]  /*4220*/  SHF.R.S32.HI R0, RZ, 0x1f, R2 ;  /* 0x0000001fff007819 */ /* 0x000fe20000011402 */
[----:B------:R1:W-:Y:S04]  /*4230*/  STL [R1+0x8c], R2 ;  /* 0x00008c0201007387 */ /* 0x0003e80000100800 */
[----:B------:R-:W-:-:S04]  /*4240*/  IMAD R0, R0, c[0x0][0x1e0], RZ ;  /* 0x0000780000007a24 */ /* 0x000fc800078e02ff */
[C---:B------:R-:W-:Y:S02]  /*4250*/  IMAD R0, R2.reuse, c[0x0][0x1e4], R0 ;  /* 0x0000790002007a24 */ /* 0x040fe400078e0200 */
[----:B-1----:R-:W-:-:S04]  /*4260*/  IMAD.WIDE.U32 R2, R2, c[0x0][0x1e0], RZ ;  /* 0x0000780002027a25 */ /* 0x002fc800078e00ff */
[----:B------:R-:W-:Y:S01]  /*4270*/  IMAD.IADD R3, R3, 0x1, R0 ;  /* 0x0000000103037824 */ /* 0x000fe200078e0200 */
[----:B--2---:R1:W-:Y:S01]  /*4280*/  STL [R1+0x84], R6 ;  /* 0x0000840601007387 */ /* 0x0043e20000100800 */
[----:B------:R-:W-:Y:S02]  /*4290*/  SHF.R.S32.HI R0, RZ, 0x1f, R6 ;  /* 0x0000001fff007819 */ /* 0x000fe40000011406 */
[----:B------:R-:W-:-:S04]  /*42a0*/  IMAD.WIDE.U32 R2, R6, c[0x0][0x1f0], R2 ;  /* 0x00007c0006027a25 */ /* 0x000fc800078e0002 */
[----:B------:R-:W-:-:S04]  /*42b0*/  IMAD R0, R0, c[0x0][0x1f0], RZ ;  /* 0x00007c0000007a24 */ /* 0x000fc800078e02ff */
[----:B------:R-:W-:Y:S01]  /*42c0*/  IMAD R5, R6, c[0x0][0x1f4], R0 ;  /* 0x00007d0006057a24 */ /* 0x000fe200078e0200 */
[----:B------:R-:W-:-:S04]  /*42d0*/  IADD3 R0, P0, R84, R2, RZ ;  /* 0x0000000254007210 */ /* 0x000fc80007f1e0ff */
[----:B------:R-:W-:Y:S02]  /*42e0*/  IADD3.X R5, R83, R3, R5, P0, !PT ;  /* 0x0000000353057210 */ /* 0x000fe400007fe405 */
[----:B------:R-:W-:-:S04]  /*42f0*/  LEA R15, P0, R0, c[0x0][0x1c8], 0x1 ;  /* 0x00007200000f7a11 */ /* 0x000fc800078008ff */
[----:B------:R-:W-:Y:S01]  /*4300*/  LEA.HI.X R5, R0, c[0x0][0x1cc], R5, 0x1, P0 ;  /* 0x0000730000057a11 */ /* 0x000fe200000f0c05 */
[----:B------:R-:W-:Y:S06]  /*4310*/  BRA.DIV ~URZ, `(.L_x_1044) ;  /* 0x0000d7a27f007947 */ /* 0x000fec000b800000 */
[----:B------:R2:W3:Y:S02]  /*4320*/  SHFL.IDX PT, R4, R5, RZ, 0x181f ;  /* 0x00181fff05047589 */ /* 0x0004e400000e0000 */
.L_x_1082:
[----:B------:R-:W-:Y:S05]  /*4330*/  BRA.DIV ~URZ, `(.L_x_1045) ;  /* 0x0000d7f27f007947 */ /* 0x000fea000b800000 */
[----:B------:R-:W4:Y:S04]  /*4340*/  LDL R2, [R1+0x88] ;  /* 0x0000880001027983 */ /* 0x000f280000100800 */
[----:B------:R-:W5:Y:S04]  /*4350*/  LDL R51, [R1+0x9c] ;  /* 0x00009c0001337983 */ /* 0x000f680000100800 */
[----:B--2---:R-:W2:Y:S04]  /*4360*/  LDL R50, [R1+0x98] ;  /* 0x0000980001327983 */ /* 0x004ea80000100800 */
[----:B---3--:R-:W3:Y:S04]  /*4370*/  LDL R19, [R1+0x94] ;  /* 0x0000940001137983 */ /* 0x008ee80000100800 */
[----:B------:R-:W3:Y:S04]  /*4380*/  LDL R18, [R1+0x54] ;  /* 0x0000540001127983 */ /* 0x000ee80000100800 */
[----:B------:R-:W1:Y:S02]  /*4390*/  SHFL.IDX PT, R0, R15, RZ, 0x181f ;  /* 0x00181fff0f007589 */ /* 0x000e6400000e0000 */
[----:B-1----:R-:W-:-:S02]  /*43a0*/  IADD3 R10, P1, R0, R80, RZ ;  /* 0x00000050000a7210 */ /* 0x002fc40007f3e0ff */
[C---:B------:R-:W-:Y:S02]  /*43b0*/  IADD3 R8, P0, R0.reuse, R79, RZ ;  /* 0x0000004f00087210 */ /* 0x040fe40007f1e0ff */
[----:B------:R-:W-:Y:S01]  /*43c0*/  IADD3 R6, P5, R0, R81, RZ ;  /* 0x0000005100067210 */ /* 0x000fe20007fbe0ff */
[C---:B------:R-:W-:Y:S02]  /*43d0*/  IMAD.X R11, R4.reuse, 0x1, R73, P1 ;  /* 0x00000001040b7824 */ /* 0x040fe400008e0649 */
[C---:B------:R-:W-:Y:S02]  /*43e0*/  IMAD.X R9, R4.reuse, 0x1, R74, P0 ;  /* 0x0000000104097824 */ /* 0x040fe400000e064a */
[----:B------:R-:W-:Y:S01]  /*43f0*/  IMAD.X R7, R4, 0x1, R75, P5 ;  /* 0x0000000104077824 */ /* 0x000fe200028e064b */
[----:B----4-:R-:W-:Y:S02]  /*4400*/  ISETP.GE.AND P3, PT, R2, c[0x0][0x1d4], PT ;  /* 0x0000750002007a0c */ /* 0x010fe40003f66270 */
[----:B------:R-:W-:-:S02]  /*4410*/  IADD3 R2, P4, R0, R82, RZ ;  /* 0x0000005200027210 */ /* 0x000fc40007f9e0ff */
[----:B-----5:R-:W-:Y:S01]  /*4420*/  ISETP.GE.AND P2, PT, R51, c[0x0][0x1d4], PT ;  /* 0x0000750033007a0c */ /* 0x020fe20003f46270 */
[----:B------:R-:W1:Y:S01]  /*4430*/  SHFL.IDX PT, R0, R15, 0x1, 0x181f ;  /* 0x00381f000f007f89 */ /* 0x000e6200000e0000 */
[----:B------:R-:W-:Y:S01]  /*4440*/  SEL R14, RZ, 0x10, P3 ;  /* 0x00000010ff0e7807 */ /* 0x000fe20001800000 */
[----:B------:R-:W-:Y:S01]  /*4450*/  IMAD.X R3, R4, 0x1, R76, P4 ;  /* 0x0000000104037824 */ /* 0x000fe200020e064c */
[----:B--2---:R-:W-:Y:S01]  /*4460*/  ISETP.GE.AND P1, PT, R50, c[0x0][0x1d4], PT ;  /* 0x0000750032007a0c */ /* 0x004fe20003f26270 */
[----:B------:R2:W4:Y:S01]  /*4470*/  SHFL.IDX PT, R4, R5, 0x1, 0x181f ;  /* 0x00381f0005047f89 */ /* 0x00052200000e0000 */
[----:B------:R-:W-:Y:S02]  /*4480*/  SEL R13, RZ, 0x10, P2 ;  /* 0x00000010ff0d7807 */ /* 0x000fe40001000000 */
[----:B---3--:R-:W-:Y:S02]  /*4490*/  ISETP.GE.AND P0, PT, R19, c[0x0][0x1d4], PT ;  /* 0x0000750013007a0c */ /* 0x008fe40003f06270 */
[----:B------:R-:W-:Y:S01]  /*44a0*/  SEL R12, RZ, 0x10, P1 ;  /* 0x00000010ff0c7807 */ /* 0x000fe20000800000 */
[----:B------:R3:W-:Y:S04]  /*44b0*/  LDGSTS.E.BYPASS.LTC128B.128 [R18+0x10100], [R10.64], !P3 ;  /* 0x101000000a127fae */ /* 0x0007e8000d901d46 */
[----:B------:R3:W-:Y:S04]  /*44c0*/  LDGSTS.E.BYPASS.LTC128B.128 [R18+0x12100], [R8.64], !P2 ;  /* 0x1210000008127fae */ /* 0x0007e8000d101d46 */
[----:B------:R3:W-:Y:S04]  /*44d0*/  LDGSTS.E.BYPASS.LTC128B.128 [R18+0x14100], [R6.64], !P1 ;  /* 0x1410000006127fae */ /* 0x0007e8000c901d46 */
[----:B------:R3:W-:Y:S01]  /*44e0*/  LDGSTS.E.BYPASS.LTC128B.128 [R18+0x16100], [R2.64], !P0 ;  /* 0x1610000002127fae */ /* 0x0007e2000c101d46 */
[----:B--2---:R-:W-:-:S03]  /*44f0*/  SEL R5, RZ, 0x10, P0 ;  /* 0x00000010ff057807 */ /* 0x004fc60000000000 */
.L_x_1083:
[----:B-1----:R-:W2:Y:S01]  /*4500*/  LDL R15, [R1+0x54] ;  /* 0x00005400010f7983 */ /* 0x002ea20000100800 */
[----:B---3--:R-:W-:-:S02]  /*4510*/  IADD3 R2, -R13, 0x10, RZ ;  /* 0x000000100d027810 */ /* 0x008fc40007ffe1ff */
[----:B------:R-:W-:Y:S02]  /*4520*/  IADD3 R10, -R14, 0x10, RZ ;  /* 0x000000100e0a7810 */ /* 0x000fe40007ffe1ff */
[----:B------:R-:W-:Y:S02]  /*4530*/  LOP3.LUT R2, R2, 0xf, RZ, 0xc0, !PT ;  /* 0x0000000f02027812 */ /* 0x000fe400078ec0ff */
[----:B------:R-:W-:Y:S02]  /*4540*/  IADD3 R6, -R12, 0x10, RZ ;  /* 0x000000100c067810 */ /* 0x000fe40007ffe1ff */
[----:B------:R-:W-:Y:S02]  /*4550*/  LOP3.LUT R10, R10, 0xf, RZ, 0xc0, !PT ;  /* 0x0000000f0a0a7812 */ /* 0x000fe400078ec0ff */
[----:B------:R-:W-:Y:S02]  /*4560*/  IADD3 R8, P5, P4, R2, R0, R79 ;  /* 0x0000000002087210 */ /* 0x000fe40007cbe04f */
[----:B------:R-:W-:-:S02]  /*4570*/  IADD3 R2, -R5, 0x10, RZ ;  /* 0x0000001005027810 */ /* 0x000fc40007ffe1ff */
[----:B------:R-:W-:Y:S02]  /*4580*/  LOP3.LUT R6, R6, 0xf, RZ, 0xc0, !PT ;  /* 0x0000000f06067812 */ /* 0x000fe400078ec0ff */
[-C--:B------:R-:W-:Y:S02]  /*4590*/  IADD3 R10, P1, P0, R10, R0.reuse, R80 ;  /* 0x000000000a0a7210 */ /* 0x080fe4000783e050 */
[----:B------:R-:W-:Y:S02]  /*45a0*/  LOP3.LUT R2, R2, 0xf, RZ, 0xc0, !PT ;  /* 0x0000000f02027812 */ /* 0x000fe400078ec0ff */
[----:B------:R-:W-:Y:S02]  /*45b0*/  IADD3 R6, P3, P2, R6, R0, R81 ;  /* 0x0000000006067210 */ /* 0x000fe40007a7e051 */
[----:B----4-:R-:W-:Y:S02]  /*45c0*/  IADD3.X R11, RZ, R4, R73, P1, P0 ;  /* 0x00000004ff0b7210 */ /* 0x010fe40000fe0449 */
[----:B------:R-:W-:-:S02]  /*45d0*/  IADD3 R2, P1, P0, R2, R0, R82 ;  /* 0x0000000002027210 */ /* 0x000fc4000783e052 */
[-C--:B------:R-:W-:Y:S02]  /*45e0*/  IADD3.X R7, RZ, R4.reuse, R75, P3, P2 ;  /* 0x00000004ff077210 */ /* 0x080fe40001fe444b */
[----:B------:R-:W-:Y:S02]  /*45f0*/  ISETP.NE.U32.AND P3, PT, R14, RZ, PT ;  /* 0x000000ff0e00720c */ /* 0x000fe40003f65070 */
[----:B------:R-:W-:Y:S02]  /*4600*/  ISETP.NE.U32.AND P2, PT, R13, RZ, PT ;  /* 0x000000ff0d00720c */ /* 0x000fe40003f45070 */
[----:B------:R-:W-:Y:S02]  /*4610*/  IADD3.X R3, RZ, R4, R76, P1, P0 ;  /* 0x00000004ff037210 */ /* 0x000fe40000fe044c */
[----:B------:R-:W-:Y:S02]  /*4620*/  ISETP.NE.U32.AND P1, PT, R12, RZ, PT ;  /* 0x000000ff0c00720c */ /* 0x000fe40003f25070 */
[----:B------:R-:W-:-:S02]  /*4630*/  ISETP.NE.U32.AND P0, PT, R5, RZ, PT ;  /* 0x000000ff0500720c */ /* 0x000fc40003f05070 */
[----:B------:R-:W-:-:S03]  /*4640*/  IADD3.X R9, RZ, R4, R74, P5, P4 ;  /* 0x00000004ff097210 */ /* 0x000fc60002fe844a */
[----:B------:R-:W-:Y:S01]  /*4650*/  @!PT LDS RZ, [RZ] ;  /* 0x00000000fffff984 */ /* 0x000fe20000000800 */
[----:B------:R-:W-:Y:S01]  /*4660*/  @!PT LDS RZ, [RZ] ;  /* 0x00000000fffff984 */ /* 0x000fe20000000800 */
[----:B------:R-:W-:Y:S01]  /*4670*/  @!PT LDS RZ, [RZ] ;  /* 0x00000000fffff984 */ /* 0x000fe20000000800 */
[----:B--2---:R1:W-:Y:S04]  /*4680*/  LDGSTS.E.BYPASS.LTC128B.128.ZFILL [R15+0x11100], [R10.64], P3 ;  /* 0x111000000a0f7fae */ /* 0x0043e80009941d46 */
[----:B------:R1:W-:Y:S04]  /*4690*/  LDGSTS.E.BYPASS.LTC128B.128.ZFILL [R15+0x13100], [R8.64], P2 ;  /* 0x13100000080f7fae */ /* 0x0003e80009141d46 */
[----:B------:R1:W-:Y:S04]  /*46a0*/  LDGSTS.E.BYPASS.LTC128B.128.ZFILL [R15+0x15100], [R6.64], P1 ;  /* 0x15100000060f7fae */ /* 0x0003e80008941d46 */
[----:B------:R1:W-:Y:S02]  /*46b0*/  LDGSTS.E.BYPASS.LTC128B.128.ZFILL [R15+0x17100], [R2.64], P0 ;  /* 0x17100000020f7fae */ /* 0x0003e40008141d46 */
.L_x_1043:
[----:B--234-:R-:W-:Y:S05]  /*46c0*/  BSYNC B0 ;  /* 0x0000000000007941 */ /* 0x01cfea0003800000 */
.L_x_1042:
[----:B-1----:R-:W2:Y:S04]  /*46d0*/  LDL R3, [R1+0xf0] ;  /* 0x0000f00001037983 */ /* 0x002ea80000100800 */
[----:B------:R-:W2:Y:S01]  /*46e0*/  LDL R2, [R1+0x200] ;  /* 0x0002000001027983 */ /* 0x000ea20000100800 */
[----:B------:R-:W-:-:S03]  /*46f0*/  MOV R4, c[0x0][0x2c4] ;  /* 0x0000b10000047a02 */ /* 0x000fc60000000f00 */
[----:B------:R-:W3:Y:S01]  /*4700*/  LDL R5, [R1+0xdc] ;  /* 0x0000dc0001057983 */ /* 0x000ee20000100800 */
[----:B------:R-:W-:Y:S02]  /*4710*/  ISETP.NE.AND P0, PT, R4, 0x1, PT ;  /* 0x000000010400780c */ /* 0x000fe40003f05270 */
[----:B------:R-:W-:Y:S01]  /*4720*/  MOV R0, 0x1 ;  /* 0x0000000100007802 */ /* 0x000fe20000000f00 */
[----:B------:R-:W0:Y:S04]  /*4730*/  LDGDEPBAR ;  /* 0x00000000000079af */ /* 0x000e280000000000 */
[----:B------:R-:W-:Y:S02]  /*4740*/  IMAD R0, R72, -0x40, R0 ;  /* 0xffffffc048007824 */ /* 0x000fe400078e0200 */
[----:B--2---:R-:W-:Y:S01]  /*4750*/  IMAD.IADD R4, R2, 0x1, R3 ;  /* 0x0000000102047824 */ /* 0x004fe200078e0203 */
[----:B------:R-:W-:-:S03]  /*4760*/  MOV R3, c[0x0][0x2ac] ;  /* 0x0000ab0000037a02 */ /* 0x000fc60000000f00 */
[----:B------:R-:W-:Y:S01]  /*4770*/  @P0 IMAD.HI.U32 R2, R4, c[0x0][0x2c8], RZ ;  /* 0x0000b20004020a27 */ /* 0x000fe200078e00ff */
[----:B------:R1:W-:Y:S03]  /*4780*/  STL [R1+0xac], R4 ;  /* 0x0000ac0401007387 */ /* 0x0003e60000100800 */
[----:B------:R-:W-:Y:S02]  /*4790*/  IMAD R0, R3, c[0x0][0x1d0], R0 ;  /* 0x0000740003007a24 */ /* 0x000fe400078e0200 */
[----:B---3--:R-:W-:-:S03]  /*47a0*/  IMAD.IADD R6, R78, 0x1, -R5 ;  /* 0x000000014e067824 */ /* 0x008fc600078e0a05 */
[----:B------:R-:W-:Y:S02]  /*47b0*/  IADD3 R5, R0, -c[0x0][0x168], -R5 ;  /* 0x80005a0000057a10 */ /* 0x000fe40007ffe805 */
[----:B-1----:R-:W-:Y:S01]  /*47c0*/  @P0 SHF.R.U32.HI R4, RZ, c[0x0][0x2cc], R2 ;  /* 0x0000b300ff040a19 */ /* 0x002fe20000011602 */
[----:B------:R-:W-:Y:S05]  /*47d0*/  BRA.DIV ~URZ, `(.L_x_1046) ;  /* 0x0000d6227f007947 */ /* 0x000fea000b800000 */
[----:B------:R1:W2:Y:S02]  /*47e0*/  SHFL.IDX PT, R0, R4, RZ, 0x1c1f ;  /* 0x001c1fff04007589 */ /* 0x0002a400000e0000 */
.L_x_1084:
[----:B--2---:R-:W-:-:S05]  /*47f0*/  IMAD.IADD R0, R5, 0x1, R0 ;  /* 0x0000000105007824 */ /* 0x004fca00078e0200 */
[----:B------:R-:W-:-:S04]  /*4800*/  IMNMX R0, R6, R0, PT ;  /* 0x0000000006007217 */ /* 0x000fc80003800200 */
[C---:B------:R-:W-:Y:S02]  /*4810*/  ISETP.GT.AND P0, PT, R0.reuse, RZ, PT ;  /* 0x000000ff0000720c */ /* 0x040fe40003f04270 */
[----:B------:R-:W-:Y:S02]  /*4820*/  ISETP.GT.AND P2, PT, R0, 0x1, PT ;  /* 0x000000010000780c */ /* 0x000fe40003f44270 */
[----:B------:R-:W-:Y:S02]  /*4830*/  FSEL R13, R44, -INF , P0 ;  /* 0xff8000002c0d7808 */ /* 0x000fe40000000000 */
[C---:B------:R-:W-:Y:S02]  /*4840*/  ISETP.GT.AND P3, PT, R0.reuse, 0x8, PT ;  /* 0x000000080000780c */ /* 0x040fe40003f64270 */
[C---:B------:R-:W-:Y:S02]  /*4850*/  ISETP.GT.AND P4, PT, R0.reuse, 0x9, PT ;  /* 0x000000090000780c */ /* 0x040fe40003f84270 */
[----:B------:R-:W-:-:S02]  /*4860*/  ISETP.GT.AND P1, PT, R0, 0x10, PT ;  /* 0x000000100000780c */ /* 0x000fc40003f24270 */
[----:B------:R-:W-:Y:S02]  /*4870*/  ISETP.GT.AND P0, PT, R0, 0x11, PT ;  /* 0x000000110000780c */ /* 0x000fe40003f04270 */
[----:B------:R-:W-:Y:S02]  /*4880*/  FSEL R12, R41, -INF , P2 ;  /* 0xff800000290c7808 */ /* 0x000fe40001000000 */
        /* <DEDUP_REMOVED lines=11> */
[----:B------:R-:W-:Y:S02]  /*4940*/  FSEL R87, R25, -INF , P2 ;  /* 0xff80000019577808 */ /* 0x000fe40001000000 */
[----:B------:R-:W-:Y:S02]  /*4950*/  FSEL R86, R24, -INF , P1 ;  /* 0xff80000018567808 */ /* 0x000fe40000800000 */
[----:B------:R-:W-:Y:S02]  /*4960*/  FSEL R85, R23, -INF , P0 ;  /* 0xff80000017557808 */ /* 0x000fe40000000000 */
[C---:B------:R-:W-:Y:S02]  /*4970*/  ISETP.GT.AND P4, PT, R0.reuse, 0x29, PT ;  /* 0x000000290000780c */ /* 0x040fe40003f84270 */
[----:B------:R-:W-:-:S02]  /*4980*/  ISETP.GT.AND P3, PT, R0, 0x30, PT ;  /* 0x000000300000780c */ /* 0x000fc40003f64270 */
[C---:B------:R-:W-:Y:S02]  /*4990*/  ISETP.GT.AND P2, PT, R0.reuse, 0x31, PT ;  /* 0x000000310000780c */ /* 0x040fe40003f44270 */
[C---:B------:R-:W-:Y:S02]  /*49a0*/  ISETP.GT.AND P1, PT, R0.reuse, 0x38, PT ;  /* 0x000000380000780c */ /* 0x040fe40003f24270 */
[----:B------:R-:W-:Y:S02]  /*49b0*/  ISETP.GT.AND P0, PT, R0, 0x39, PT ;  /* 0x000000390000780c */ /* 0x000fe40003f04270 */
[----:B------:R-:W-:Y:S02]  /*49c0*/  FSEL R84, R22, -INF , P4 ;  /* 0xff80000016547808 */ /* 0x000fe40002000000 */
[----:B------:R-:W-:Y:S02]  /*49d0*/  FSEL R83, R21, -INF , P3 ;  /* 0xff80000015537808 */ /* 0x000fe40001800000 */
[----:B------:R-:W-:-:S02]  /*49e0*/  FSEL R82, R20, -INF , P2 ;  /* 0xff80000014527808 */ /* 0x000fc40001000000 */
[----:B------:R-:W-:Y:S02]  /*49f0*/  FSEL R81, R17, -INF , P1 ;  /* 0xff80000011517808 */ /* 0x000fe40000800000 */
[----:B------:R-:W-:Y:S01]  /*4a00*/  FSEL R80, R16, -INF , P0 ;  /* 0xff80000010507808 */ /* 0x000fe20000000000 */
[----:B------:R-:W-:Y:S05]  /*4a10*/  BRA.DIV ~URZ, `(.L_x_1047) ;  /* 0x0000d4427f007947 */ /* 0x000fea000b800000 */
[----:B------:R-:W2:Y:S01]  /*4a20*/  SHFL.IDX PT, R0, R4, 0x1, 0x1c1f ;  /* 0x003c1f0004007f89 */ /* 0x000ea200000e0000 */
[----:B------:R-:W-:-:S04]  /*4a30*/  FMNMX.FTZ R2, R13, R12, !PT ;  /* 0x0000000c0d027209 */ /* 0x000fc80007810000 */
[----:B------:R-:W-:-:S04]  /*4a40*/  FMNMX.FTZ R2, R14, R2, !PT ;  /* 0x000000020e027209 */ /* 0x000fc80007810000 */
[----:B------:R-:W-:-:S04]  /*4a50*/  FMNMX.FTZ R2, R15, R2, !PT ;  /* 0x000000020f027209 */ /* 0x000fc80007810000 */
[----:B------:R-:W-:-:S04]  /*4a60*/  FMNMX.FTZ R2, R18, R2, !PT ;  /* 0x0000000212027209 */ /* 0x000fc80007810000 */
[----:B------:R-:W-:-:S04]  /*4a70*/  FMNMX.FTZ R2, R19, R2, !PT ;  /* 0x0000000213027209 */ /* 0x000fc80007810000 */
[----:B------:R-:W-:Y:S01]  /*4a80*/  FMNMX.FTZ R2, R28, R2, !PT ;  /* 0x000000021c027209 */ /* 0x000fe20007810000 */
[----:B--2---:R-:W-:-:S03]  /*4a90*/  IMAD.IADD R0, R5, 0x1, R0 ;  /* 0x0000000105007824 */ /* 0x004fc600078e0200 */
[----:B------:R-:W-:Y:S02]  /*4aa0*/  FMNMX.FTZ R2, R29, R2, !PT ;  /* 0x000000021d027209 */ /* 0x000fe40007810000 */
[----:B------:R-:W-:Y:S02]  /*4ab0*/  IMNMX R0, R6, R0, PT ;  /* 0x0000000006007217 */ /* 0x000fe40003800200 */
[----:B------:R-:W-:Y:S02]  /*4ac0*/  FMNMX.FTZ R2, R87, R2, !PT ;  /* 0x0000000257027209 */ /* 0x000fe40007810000 */
[C---:B------:R-:W-:Y:S02]  /*4ad0*/  ISETP.GT.AND P1, PT, R0.reuse, RZ, PT ;  /* 0x000000ff0000720c */ /* 0x040fe40003f24270 */
[C---:B------:R-:W-:Y:S02]  /*4ae0*/  ISETP.GT.AND P0, PT, R0.reuse, 0x1, PT ;  /* 0x000000010000780c */ /* 0x040fe40003f04270 */
[----:B------:R-:W-:-:S02]  /*4af0*/  ISETP.GT.AND P2, PT, R0, 0x8, PT ;  /* 0x000000080000780c */ /* 0x000fc40003f44270 */
[----:B------:R-:W-:Y:S02]  /*4b00*/  FSEL R6, R49, -INF , P1 ;  /* 0xff80000031067808 */ /* 0x000fe40000800000 */
[----:B------:R-:W-:Y:S02]  /*4b10*/  FSEL R5, R48, -INF , P0 ;  /* 0xff80000030057808 */ /* 0x000fe40000000000 */
[----:B------:R-:W-:Y:S02]  /*4b20*/  ISETP.GT.AND P0, PT, R0, 0x9, PT ;  /* 0x000000090000780c */ /* 0x000fe40003f04270 */
[----:B------:R-:W-:Y:S02]  /*4b30*/  FSEL R8, R46, -INF , P2 ;  /* 0xff8000002e087808 */ /* 0x000fe40001000000 */
[----:B------:R-:W-:Y:S02]  /*4b40*/  FMNMX.FTZ R3, R6, R5, !PT ;  /* 0x0000000506037209 */ /* 0x000fe40007810000 */
[----:B------:R-:W-:-:S02]  /*4b50*/  ISETP.GT.AND P1, PT, R0, 0x10, PT ;  /* 0x000000100000780c */ /* 0x000fc40003f24270 */
[----:B------:R-:W-:Y:S02]  /*4b60*/  FSEL R7, R47, -INF , P0 ;  /* 0xff8000002f077808 */ /* 0x000fe40000000000 */
[----:B------:R-:W-:Y:S02]  /*4b70*/  FMNMX.FTZ R3, R8, R3, !PT ;  /* 0x0000000308037209 */ /* 0x000fe40007810000 */
[C---:B------:R-:W-:Y:S02]  /*4b80*/  ISETP.GT.AND P0, PT, R0.reuse, 0x11, PT ;  /* 0x000000110000780c */ /* 0x040fe40003f04270 */
[----:B------:R-:W-:Y:S02]  /*4b90*/  FSEL R17, R43, -INF , P1 ;  /* 0xff8000002b117808 */ /* 0x000fe40000800000 */
[----:B------:R-:W-:Y:S02]  /*4ba0*/  FMNMX.FTZ R3, R7, R3, !PT ;  /* 0x0000000307037209 */ /* 0x000fe40007810000 */
[----:B------:R-:W-:-:S02]  /*4bb0*/  ISETP.GT.AND P1, PT, R0, 0x18, PT ;  /* 0x000000180000780c */ /* 0x000fc40003f24270 */
[----:B------:R-:W-:Y:S02]  /*4bc0*/  FSEL R11, R45, -INF , P0 ;  /* 0xff8000002d0b7808 */ /* 0x000fe40000000000 */
[----:B------:R-:W-:Y:S02]  /*4bd0*/  FMNMX.FTZ R3, R17, R3, !PT ;  /* 0x0000000311037209 */ /* 0x000fe40007810000 */
[----:B------:R-:W-:Y:S02]  /*4be0*/  ISETP.GT.AND P0, PT, R0, 0x19, PT ;  /* 0x000000190000780c */ /* 0x000fe40003f04270 */
        /* <DEDUP_REMOVED lines=8> */
[----:B------:R-:W-:-:S02]  /*4c70*/  FMNMX.FTZ R2, R86, R2, !PT ;  /* 0x0000000256027209 */ /* 0x000fc40007810000 */
[----:B------:R-:W-:Y:S02]  /*4c80*/  ISETP.GT.AND P1, PT, R0, 0x28, PT ;  /* 0x000000280000780c */ /* 0x000fe40003f24270 */
[----:B------:R-:W-:Y:S02]  /*4c90*/  FSEL R78, R38, -INF , P0 ;  /* 0xff800000264e7808 */ /* 0x000fe40000000000 */
[----:B------:R-:W-:Y:S02]  /*4ca0*/  FMNMX.FTZ R3, R79, R3, !PT ;  /* 0x000000034f037209 */ /* 0x000fe40007810000 */
[----:B------:R-:W-:Y:S02]  /*4cb0*/  FMNMX.FTZ R2, R85, R2, !PT ;  /* 0x0000000255027209 */ /* 0x000fe40007810000 */
[----:B------:R-:W-:Y:S02]  /*4cc0*/  ISETP.GT.AND P0, PT, R0, 0x29, PT ;  /* 0x000000290000780c */ /* 0x000fe40003f04270 */
[----:B------:R-:W-:-:S02]  /*4cd0*/  FSEL R77, R35, -INF , P1 ;  /* 0xff800000234d7808 */ /* 0x000fc40000800000 */
[----:B------:R-:W-:Y:S02]  /*4ce0*/  FMNMX.FTZ R3, R78, R3, !PT ;  /* 0x000000034e037209 */ /* 0x000fe40007810000 */
        /* <DEDUP_REMOVED lines=17> */
[----:B------:R-:W-:Y:S02]  /*4e00*/  FSEL R72, R26, -INF , P0 ;  /* 0xff8000001a487808 */ /* 0x000fe40000000000 */
[----:B------:R-:W-:Y:S02]  /*4e10*/  FMNMX.FTZ R2, R73, R3, !PT ;  /* 0x0000000349027209 */ /* 0x000fe40007810000 */
[----:B------:R-:W2:Y:S02]  /*4e20*/  SHFL.BFLY PT, R3, R0, 0x2, 0x1f ;  /* 0x0c401f0000037f89 */ /* 0x000ea400000e0000 */
[----:B------:R-:W-:-:S05]  /*4e30*/  FMNMX.FTZ R2, R72, R2, !PT ;  /* 0x0000000248027209 */ /* 0x000fca0007810000 */
[----:B------:R-:W3:Y:S01]  /*4e40*/  SHFL.BFLY PT, R16, R2, 0x2, 0x1f ;  /* 0x0c401f0002107f89 */ /* 0x000ee200000e0000 */
[----:B--2---:R-:W-:-:S05]  /*4e50*/  FMNMX.FTZ R0, R3, R0, !PT ;  /* 0x0000000003007209 */ /* 0x004fca0007810000 */
[----:B------:R-:W2:Y:S01]  /*4e60*/  SHFL.BFLY PT, R132, R0, 0x1, 0x1f ;  /* 0x0c201f0000847f89 */ /* 0x000ea200000e0000 */
[----:B---3--:R-:W-:-:S05]  /*4e70*/  FMNMX.FTZ R16, R2, R16, !PT ;  /* 0x0000001002107209 */ /* 0x008fca0007810000 */
[----:B------:R3:W4:Y:S01]  /*4e80*/  SHFL.BFLY PT, R3, R16, 0x1, 0x1f ;  /* 0x0c201f0010037f89 */ /* 0x00072200000e0000 */
[----:B--2---:R-:W-:-:S03]  /*4e90*/  FMNMX.FTZ R132, R0, R132, !PT ;  /* 0x0000008400847209 */ /* 0x004fc60007810000 */
.L_x_1085:
[----:B------:R-:W2:Y:S04]  /*4ea0*/  LDL R56, [R1+0x38] ;  /* 0x0000380001387983 */ /* 0x000ea80000100800 */
[----:B------:R-:W5:Y:S01]  /*4eb0*/  LDL R93, [R1] ;  /* 0x00000000015d7983 */ /* 0x000f620000100800 */
[C---:B------:R-:W-:Y:S01]  /*4ec0*/  FMUL.FTZ R2, R132.reuse, c[0x0][0x2d0] ;  /* 0x0000b40084027a20 */ /* 0x040fe20000410000 */
[----:B------:R-:W-:Y:S01]  /*4ed0*/  FSETP.NEU.FTZ.AND P0, PT, R132, -INF , PT ;  /* 0xff8000008400780b */ /* 0x000fe20003f1d000 */
[----:B------:R-:W-:Y:S01]  /*4ee0*/  WARPSYNC 0xffffffff ;  /* 0xffffffff00007948 */ /* 0x000fe20003800000 */
[----:B---34-:R-:W-:Y:S01]  /*4ef0*/  FMNMX.FTZ R16, R3, R16, !PT ;  /* 0x0000001003107209 */ /* 0x018fe20007810000 */
[----:B------:R-:W3:Y:S01]  /*4f00*/  LDSM.16.MT88.4 R24, [R250] ;  /* 0x00000000fa18783b */ /* 0x000ee20000004200 */
[----:B------:R-:W-:-:S02]  /*4f10*/  FSEL R2, R2, RZ, P0 ;  /* 0x000000ff02027208 */ /* 0x000fc40000000000 */
[C---:B------:R-:W-:Y:S01]  /*4f20*/  FSETP.NEU.FTZ.AND P0, PT, R16.reuse, -INF , PT ;  /* 0xff8000001000780b */ /* 0x040fe20003f1d000 */
[----:B------:R-:W-:Y:S01]  /*4f30*/  FMUL.FTZ R0, R16, c[0x0][0x2d0] ;  /* 0x0000b40010007a20 */ /* 0x000fe20000410000 */
[----:B------:R-:W4:Y:S01]  /*4f40*/  LDSM.16.MT88.4 R20, [R252] ;  /* 0x00000000fc14783b */ /* 0x000f220000004200 */
[--C-:B------:R-:W-:Y:S02]  /*4f50*/  FFMA.FTZ R3, R14, c[0x0][0x2d0], -R2.reuse ;  /* 0x0000b4000e037a23 */ /* 0x100fe40000010802 */
[--C-:B------:R-:W-:Y:S01]  /*4f60*/  FFMA.FTZ R13, R13, c[0x0][0x2d0], -R2.reuse ;  /* 0x0000b4000d0d7a23 */ /* 0x100fe20000010802 */
[----:B------:R-:W-:Y:S01]  /*4f70*/  FSEL R0, R0, RZ, P0 ;  /* 0x000000ff00007208 */ /* 0x000fe20000000000 */
[----:B------:R1:W-:Y:S01]  /*4f80*/  MUFU.EX2 R117, R3 ;  /* 0x0000000300757308 */ /* 0x0003e20000000800 */
[----:B------:R-:W-:Y:S01]  /*4f90*/  FFMA.FTZ R12, R12, c[0x0][0x2d0], -R2 ;  /* 0x0000b4000c0c7a23 */ /* 0x000fe20000010802 */
[----:B------:R-:W-:Y:S02]  /*4fa0*/  LDSM.16.MT88.4 R44, [R250+0x800] ;  /* 0x00080000fa2c783b */ /* 0x000fe40000004200 */
[----:B------:R-:W-:-:S02]  /*4fb0*/  FFMA.FTZ R6, R6, c[0x0][0x2d0], -R0 ;  /* 0x0000b40006067a23 */ /* 0x000fc40000010800 */
[----:B------:R-:W-:Y:S02]  /*4fc0*/  LDSM.16.MT88.4 R40, [R252+0x800] ;  /* 0x00080000fc28783b */ /* 0x000fe40000004200 */
[----:B------:R-:W-:Y:S02]  /*4fd0*/  MUFU.EX2 R118, R13 ;  /* 0x0000000d00767308 */ /* 0x000fe40000000800 */
[----:B------:R-:W-:Y:S04]  /*4fe0*/  LDSM.16.MT88.4 R32, [R251+0x800] ;  /* 0x00080000fb20783b */ /* 0x000fe80000004200 */
[----:B------:R-:W-:Y:S01]  /*4ff0*/  LDSM.16.MT88.4 R64, [R252+0x2000] ;  /* 0x00200000fc40783b */ /* 0x000fe20000004200 */
[----:B-1----:R-:W-:Y:S01]  /*5000*/  FFMA.FTZ R3, R15, c[0x0][0x2d0], -R2 ;  /* 0x0000b4000f037a23 */ /* 0x002fe20000010802 */
[----:B------:R-:W1:Y:S02]  /*5010*/  MUFU.EX2 R116, R12 ;  /* 0x0000000c00747308 */ /* 0x000e640000000800 */
[----:B------:R-:W-:Y:S04]  /*5020*/  LDSM.16.MT88.4 R60, [R251+0x2800] ;  /* 0x00280000fb3c783b */ /* 0x000fe80000004200 */
[----:B------:R-:W-:Y:S02]  /*5030*/  LDSM.16.MT88.4 R68, [R250+0x4000] ;  /* 0x00400000fa44783b */ /* 0x000fe40000004200 */
[----:B------:R3:W3:Y:S08]  /*5040*/  MUFU.EX2 R121, R3 ;  /* 0x0000000300797308 */ /* 0x0006f00000000800 */
[----:B------:R-:W-:Y:S01]  /*5050*/  MUFU.EX2 R120, R6 ;  /* 0x0000000600787308 */ /* 0x000fe20000000800 */
[----:B-1----:R-:W-:Y:S01]  /*5060*/  F2FP.PACK_AB R12, R116, R118 ;  /* 0x00000076740c723e */ /* 0x002fe200000000ff */
[----:B---3--:R-:W-:Y:S01]  /*5070*/  FFMA.FTZ R3, R5, c[0x0][0x2d0], -R0 ;  /* 0x0000b40005037a23 */ /* 0x008fe20000010800 */
[----:B------:R-:W-:-:S05]  /*5080*/  F2FP.PACK_AB R14, R121, R117 ;  /* 0x00000075790e723e */ /* 0x000fca00000000ff */
[----:B------:R1:W3:Y:S02]  /*5090*/  MUFU.EX2 R119, R3 ;  /* 0x0000000300777308 */ /* 0x0002e40000000800 */
[----:B-1----:R-:W-:Y:S01]  /*50a0*/  FFMA.FTZ R3, R8, c[0x0][0x2d0], -R0 ;  /* 0x0000b40008037a23 */ /* 0x002fe20000010800 */
[----:B---3--:R-:W-:-:S05]  /*50b0*/  F2FP.PACK_AB R13, R119, R120 ;  /* 0x00000078770d723e */ /* 0x008fca00000000ff */
[----:B------:R1:W-:Y:S02]  /*50c0*/  MUFU.EX2 R123, R3 ;  /* 0x00000003007b7308 */ /* 0x0003e40000000800 */
[----:B-1----:R-:W-:Y:S02]  /*50d0*/  FFMA.FTZ R3, R7, c[0x0][0x2d0], -R0 ;  /* 0x0000b40007037a23 */ /* 0x002fe40000010800 */
[----:B------:R-:W1:Y:S04]  /*50e0*/  LDSM.16.MT88.4 R4, [R251] ;  /* 0x00000000fb04783b */ /* 0x000e680000004200 */
[----:B------:R3:W3:Y:S02]  /*50f0*/  MUFU.EX2 R128, R3 ;  /* 0x0000000300807308 */ /* 0x0006e40000000800 */
[----:B---3--:R-:W-:Y:S01]  /*5100*/  FFMA.FTZ R3, R18, c[0x0][0x2d0], -R2 ;  /* 0x0000b40012037a23 */ /* 0x008fe20000010802 */
[----:B------:R-:W-:-:S05]  /*5110*/  F2FP.PACK_AB R15, R128, R123 ;  /* 0x0000007b800f723e */ /* 0x000fca00000000ff */
[----:B------:R3:W-:Y:S02]  /*5120*/  MUFU.EX2 R18, R3 ;  /* 0x0000000300127308 */ /* 0x0007e40000000800 */
[C---:B------:R-:W-:Y:S08]  /*5130*/  HMMA.16816.F32 R48, R12.reuse, R26, RZ ;  /* 0x0000001a0c30723c */ /* 0x040ff000000018ff */
[----:B------:R-:W-:Y:S01]  /*5140*/  HMMA.16816.F32 R52, R12, R24, RZ ;  /* 0x000000180c34723c */ /* 0x000fe200000018ff */
[----:B---3--:R-:W-:-:S04]  /*5150*/  FFMA.FTZ R3, R19, c[0x0][0x2d0], -R2 ;  /* 0x0000b40013037a23 */ /* 0x008fc80000010802 */
[----:B------:R3:W1:Y:S03]  /*5160*/  MUFU.EX2 R129, R3 ;  /* 0x0000000300817308 */ /* 0x0006660000000800 */
[----:B----4-:R-:W-:Y:S01]  /*5170*/  HMMA.16816.F32 R36, R12, R20, RZ ;  /* 0x000000140c24723c */ /* 0x010fe200000018ff */
[----:B---3--:R-:W-:Y:S01]  /*5180*/  FFMA.FTZ R3, R28, c[0x0][0x2d0], -R2 ;  /* 0x0000b4001c037a23 */ /* 0x008fe20000010802 */
[----:B-1----:R-:W-:-:S03]  /*5190*/  F2FP.PACK_AB R8, R129, R18 ;  /* 0x000000128108723e */ /* 0x002fc600000000ff */
[----:B------:R1:W-:Y:S02]  /*51a0*/  MUFU.EX2 R133, R3 ;  /* 0x0000000300857308 */ /* 0x0003e40000000800 */
[----:B-1----:R-:W-:Y:S02]  /*51b0*/  FFMA.FTZ R3, R29, c[0x0][0x2d0], -R2 ;  /* 0x0000b4001d037a23 */ /* 0x002fe40000010802 */
[C---:B------:R-:W-:Y:S04]  /*51c0*/  HMMA.16816.F32 R28, R12.reuse, R22, RZ ;  /* 0x000000160c1c723c */ /* 0x040fe800000018ff */
[----:B------:R1:W3:Y:S04]  /*51d0*/  MUFU.EX2 R92, R3 ;  /* 0x00000003005c7308 */ /* 0x0002e80000000800 */
[C---:B------:R-:W-:Y:S08]  /*51e0*/  HMMA.16816.F32 R20, R12.reuse, R4, RZ ;  /* 0x000000040c14723c */ /* 0x040ff000000018ff */
[----:B------:R-:W-:Y:S01]  /*51f0*/  HMMA.16816.F32 R4, R12, R6, RZ ;  /* 0x000000060c04723c */ /* 0x000fe200000018ff */
[----:B-1----:R-:W-:-:S04]  /*5200*/  FFMA.FTZ R3, R17, c[0x0][0x2d0], -R0 ;  /* 0x0000b40011037a23 */ /* 0x002fc80000010800 */
[----:B------:R1:W-:Y:S02]  /*5210*/  MUFU.EX2 R122, R3 ;  /* 0x00000003007a7308 */ /* 0x0003e40000000800 */
[----:B-1----:R-:W-:-:S06]  /*5220*/  FFMA.FTZ R3, R11, c[0x0][0x2d0], -R0 ;  /* 0x0000b4000b037a23 */ /* 0x002fcc0000010800 */
[----:B------:R1:W4:Y:S02]  /*5230*/  MUFU.EX2 R130, R3 ;  /* 0x0000000300827308 */ /* 0x0003240000000800 */
[----:B-1----:R-:W-:Y:S01]  /*5240*/  FFMA.FTZ R3, R10, c[0x0][0x2d0], -R0 ;  /* 0x0000b4000a037a23 */ /* 0x002fe20000010800 */
[----:B---3--:R-:W-:-:S05]  /*5250*/  F2FP.PACK_AB R10, R92, R133 ;  /* 0x000000855c0a723e */ /* 0x008fca00000000ff */
[----:B------:R1:W-:Y:S02]  /*5260*/  MUFU.EX2 R134, R3 ;  /* 0x0000000300867308 */ /* 0x0003e40000000800 */
[----:B-1----:R-:W-:Y:S01]  /*5270*/  FFMA.FTZ R3, R9, c[0x0][0x2d0], -R0 ;  /* 0x0000b40009037a23 */ /* 0x002fe20000010800 */
[----:B----4-:R-:W-:-:S05]  /*5280*/  F2FP.PACK_AB R9, R130, R122 ;  /* 0x0000007a8209723e */ /* 0x010fca00000000ff */
[----:B------:R-:W1:Y:S02]  /*5290*/  MUFU.EX2 R131, R3 ;  /* 0x0000000300837308 */ /* 0x000e640000000800 */
[----:B-1----:R-:W-:-:S07]  /*52a0*/  F2FP.PACK_AB R11, R131, R134 ;  /* 0x00000086830b723e */ /* 0x002fce00000000ff */
[C---:B------:R-:W-:Y:S08]  /*52b0*/  HMMA.16816.F32 R48, R8.reuse, R46, R48 ;  /* 0x0000002e0830723c */ /* 0x040ff00000001830 */
[C---:B------:R-:W-:Y:S01]  /*52c0*/  HMMA.16816.F32 R164, R8.reuse, R44, R52 ;  /* 0x0000002c08a4723c */ /* 0x040fe20000001834 */
[----:B--2---:R-:W1:Y:S07]  /*52d0*/  LDSM.16.MT88.4 R24, [R56] ;  /* 0x000000003818783b */ /* 0x004e6e0000004200 */
[C---:B------:R-:W-:Y:S01]  /*52e0*/  HMMA.16816.F32 R28, R8.reuse, R42, R28 ;  /* 0x0000002a081c723c */ /* 0x040fe2000000181c */
[----:B------:R-:W2:Y:S04]  /*52f0*/  LDSM.16.MT88.4 R56, [R250+0x2000] ;  /* 0x00200000fa38783b */ /* 0x000ea80000004200 */
[----:B-----5:R-:W3:Y:S03]  /*5300*/  LDSM.16.MT88.4 R52, [R93+0x800] ;  /* 0x000800005d34783b */ /* 0x020ee60000004200 */
[----:B------:R-:W-:Y:S01]  /*5310*/  MOV R98, R51 ;  /* 0x0000003300627202 */ /* 0x000fe20000000f00 */
[----:B------:R-:W-:Y:S01]  /*5320*/  IMAD.MOV.U32 R95, RZ, RZ, R49 ;  /* 0x000000ffff5f7224 */ /* 0x000fe200078e0031 */
[----:B------:R-:W-:Y:S01]  /*5330*/  MOV R97, R48 ;  /* 0x0000003000617202 */ /* 0x000fe20000000f00 */
[----:B------:R-:W-:Y:S01]  /*5340*/  HMMA.16816.F32 R148, R8, R32, R20 ;  /* 0x000000200894723c */ /* 0x000fe20000001814 */
[----:B------:R-:W-:-:S02]  /*5350*/  MOV R96, R50 ;  /* 0x0000003200607202 */ /* 0x000fc40000000f00 */
[----:B------:R-:W4:Y:S05]  /*5360*/  LDSM.16.MT88.4 R48, [R251+0x2000] ;  /* 0x00200000fb30783b */ /* 0x000f2a0000004200 */
[C---:B------:R-:W-:Y:S05]  /*5370*/  HMMA.16816.F32 R4, R8.reuse, R34, R4 ;  /* 0x000000220804723c */ /* 0x040fea0000001804 */
[----:B------:R-:W-:Y:S01]  /*5380*/  MOV R94, R31 ;  /* 0x0000001f005e7202 */ /* 0x000fe20000000f00 */
[----:B------:R-:W-:Y:S01]  /*5390*/  IMAD.MOV.U32 R89, RZ, RZ, R29 ;  /* 0x000000ffff597224 */ /* 0x000fe200078e001d */
[----:B------:R-:W-:Y:S01]  /*53a0*/  MOV R91, R28 ;  /* 0x0000001c005b7202 */ /* 0x000fe20000000f00 */
[----:B------:R-:W-:Y:S01]  /*53b0*/  HMMA.16816.F32 R156, R8, R40, R36 ;  /* 0x00000028089c723c */ /* 0x000fe20000001824 */
[----:B------:R-:W5:Y:S01]  /*53c0*/  LDSM.16.MT88.4 R40, [R250+0x2800] ;  /* 0x00280000fa28783b */ /* 0x000f620000004200 */
[----:B------:R-:W-:-:S03]  /*53d0*/  MOV R90, R30 ;  /* 0x0000001e005a7202 */ /* 0x000fc60000000f00 */
[----:B------:R-:W3:Y:S03]  /*53e0*/  LDSM.16.MT88.4 R36, [R252+0x2800] ;  /* 0x00280000fc24783b */ /* 0x000ee60000004200 */
[C---:B------:R-:W-:Y:S08]  /*53f0*/  HMMA.16816.F32 R20, R12.reuse, R64, RZ ;  /* 0x000000400c14723c */ /* 0x040ff000000018ff */
[----:B-1----:R-:W-:Y:S01]  /*5400*/  HMMA.16816.F32 R32, R12, R26, RZ ;  /* 0x0000001a0c20723c */ /* 0x002fe200000018ff */
[----:B------:R-:W-:Y:S01]  /*5410*/  MOV R88, R4 ;  /* 0x0000000400587202 */ /* 0x000fe20000000f00 */
[----:B------:R-:W-:Y:S01]  /*5420*/  IMAD.MOV.U32 R3, RZ, RZ, R5 ;  /* 0x000000ffff037224 */ /* 0x000fe200078e0005 */
[----:B------:R-:W-:-:S02]  /*5430*/  MOV R19, R6 ;  /* 0x0000000600137202 */ /* 0x000fc40000000f00 */
[----:B------:R-:W-:-:S03]  /*5440*/  MOV R17, R7 ;  /* 0x0000000700117202 */ /* 0x000fc60000000f00 */
[C---:B------:R-:W-:Y:S08]  /*5450*/  HMMA.16816.F32 R44, R12.reuse, R24, RZ ;  /* 0x000000180c2c723c */ /* 0x040ff000000018ff */
[C---:B--2---:R-:W-:Y:S08]  /*5460*/  HMMA.16816.F32 R28, R12.reuse, R56, RZ ;  /* 0x000000380c1c723c */ /* 0x044ff000000018ff */
[----:B------:R-:W-:Y:S01]  /*5470*/  HMMA.16816.F32 R24, R12, R58, RZ ;  /* 0x0000003a0c18723c */ /* 0x000fe200000018ff */
[----:B------:R-:W1:Y:S07]  /*5480*/  LDSM.16.MT88.4 R56, [R93+0x2000] ;  /* 0x002000005d38783b */ /* 0x000e6e0000004200 */
[----:B---3--:R-:W-:Y:S08]  /*5490*/  HMMA.16816.F32 R100, R8, R54, R32 ;  /* 0x000000360864723c */ /* 0x008ff00000001820 */
[----:B------:R-:W-:Y:S01]  /*54a0*/  HMMA.16816.F32 R4, R12, R66, RZ ;  /* 0x000000420c04723c */ /* 0x000fe200000018ff */
[----:B------:R-:W2:Y:S07]  /*54b0*/  LDSM.16.MT88.4 R64, [R93+0x2800] ;  /* 0x002800005d40783b */ /* 0x000eae0000004200 */
[----:B------:R-:W-:Y:S08]  /*54c0*/  HMMA.16816.F32 R140, R8, R52, R44 ;  /* 0x00000034088c723c */ /* 0x000ff0000000182c */
[----:B----4-:R-:W-:Y:S01]  /*54d0*/  HMMA.16816.F32 R44, R12, R48, RZ ;  /* 0x000000300c2c723c */ /* 0x010fe200000018ff */
[----:B------:R-:W-:Y:S01]  /*54e0*/  MOV R35, R103 ;  /* 0x0000006700237202 */ /* 0x000fe20000000f00 */
[----:B------:R-:W-:Y:S01]  /*54f0*/  IMAD.MOV.U32 R32, RZ, RZ, R101 ;  /* 0x000000ffff207224 */ /* 0x000fe200078e0065 */
[----:B------:R-:W-:-:S02]  /*5500*/  MOV R34, R100 ;  /* 0x0000006400227202 */ /* 0x000fc40000000f00 */
[----:B------:R-:W-:-:S03]  /*5510*/  MOV R33, R102 ;  /* 0x0000006600217202 */ /* 0x000fc60000000f00 */
[C---:B-----5:R-:W-:Y:S08]  /*5520*/  HMMA.16816.F32 R100, R8.reuse, R42, R24 ;  /* 0x0000002a0864723c */ /* 0x060ff00000001818 */
[----:B------:R-:W-:Y:S08]  /*5530*/  HMMA.16816.F32 R188, R8, R38, R4 ;  /* 0x0000002608bc723c */ /* 0x000ff00000001804 */
[----:B-1----:R-:W-:Y:S07]  /*5540*/  HMMA.16816.F32 R4, R12, R56, RZ ;  /* 0x000000380c04723c */ /* 0x002fee00000018ff */
[----:B------:R-:W-:Y:S01]  /*5550*/  MOV R56, R35 ;  /* 0x0000002300387202 */ /* 0x000fe20000000f00 */
[C---:B------:R-:W-:Y:S01]  /*5560*/  HMMA.16816.F32 R52, R8.reuse, R40, R28 ;  /* 0x000000280834723c */ /* 0x040fe2000000181c */
[----:B------:R-:W-:Y:S01]  /*5570*/  IMAD.MOV.U32 R57, RZ, RZ, R34 ;  /* 0x000000ffff397224 */ /* 0x000fe200078e0022 */
[----:B------:R-:W-:Y:S01]  /*5580*/  LDSM.16.MT88.4 R40, [R250+0x4800] ;  /* 0x00480000fa28783b */ /* 0x000fe20000004200 */
[----:B------:R-:W-:Y:S01]  /*5590*/  MOV R25, R102 ;  /* 0x0000006600197202 */ /* 0x000fe20000000f00 */
[----:B------:R-:W-:Y:S01]  /*55a0*/  IMAD.MOV.U32 R48, RZ, RZ, R100 ;  /* 0x000000ffff307224 */ /* 0x000fe200078e0064 */
[----:B------:R-:W-:Y:S01]  /*55b0*/  MOV R24, R101 ;  /* 0x0000006500187202 */ /* 0x000fe20000000f00 */
[----:B------:R-:W-:Y:S01]  /*55c0*/  LDSM.16.MT88.4 R28, [R252+0x4800] ;  /* 0x00480000fc1c783b */ /* 0x000fe20000004200 */
[----:B------:R-:W-:Y:S01]  /*55d0*/  MOV R49, R103 ;  /* 0x0000006700317202 */ /* 0x000fe20000000f00 */
[C---:B------:R-:W-:Y:S07]  /*55e0*/  HMMA.16816.F32 R160, R8.reuse, R60, R44 ;  /* 0x0000003c08a0723c */ /* 0x040fee000000182c */
[----:B------:R-:W-:Y:S01]  /*55f0*/  MOV R60, R33 ;  /* 0x00000021003c7202 */ /* 0x000fe20000000f00 */
[----:B------:R-:W-:Y:S01]  /*5600*/  HMMA.16816.F32 R184, R8, R36, R20 ;  /* 0x0000002408b8723c */ /* 0x000fe20000001814 */
[----:B------:R-:W-:Y:S01]  /*5610*/  MOV R61, R32 ;  /* 0x00000020003d7202 */ /* 0x000fe20000000f00 */
[----:B------:R-:W-:Y:S04]  /*5620*/  LDSM.16.MT88.4 R36, [R251+0x4000] ;  /* 0x00400000fb24783b */ /* 0x000fe80000004200 */
[----:B------:R-:W1:Y:S02]  /*5630*/  LDSM.16.MT88.4 R32, [R252+0x4000] ;  /* 0x00400000fc20783b */ /* 0x000e640000004200 */
[----:B------:R-:W-:Y:S07]  /*5640*/  HMMA.16816.F32 R20, R12, R50, RZ ;  /* 0x000000320c14723c */ /* 0x000fee00000018ff */
[----:B------:R-:W-:Y:S01]  /*5650*/  MOV R51, R25 ;  /* 0x0000001900337202 */ /* 0x000fe20000000f00 */
[----:B--2---:R-:W-:Y:S01]  /*5660*/  HMMA.16816.F32 R144, R8, R64, R4 ;  /* 0x000000400890723c */ /* 0x004fe20000001804 */
[----:B------:R-:W-:-:S06]  /*5670*/  MOV R50, R24 ;  /* 0x0000001800327202 */ /* 0x000fcc0000000f00 */
[----:B------:R-:W-:Y:S01]  /*5680*/  MOV R65, R91 ;  /* 0x0000005b00417202 */ /* 0x000fe20000000f00 */
[----:B------:R-:W-:Y:S01]  /*5690*/  HMMA.16816.F32 R24, R12, R58, RZ ;  /* 0x0000003a0c18723c */ /* 0x000fe200000018ff */
[----:B------:R-:W-:-:S06]  /*56a0*/  MOV R64, R94 ;  /* 0x0000005e00407202 */ /* 0x000fcc0000000f00 */
[----:B------:R-:W-:Y:S01]  /*56b0*/  MOV R58, R98 ;  /* 0x00000062003a7202 */ /* 0x000fe20000000f00 */
[----:B------:R-:W-:Y:S01]  /*56c0*/  HMMA.16816.F32 R4, R12, R68, RZ ;  /* 0x000000440c04723c */ /* 0x000fe200000018ff */
[----:B------:R-:W-:-:S06]  /*56d0*/  IMAD.MOV.U32 R59, RZ, RZ, R97 ;  /* 0x000000ffff3b7224 */ /* 0x000fcc00078e0061 */
[----:B------:R-:W-:Y:S01]  /*56e0*/  MOV R68, R88 ;  /* 0x0000005800447202 */ /* 0x000fe20000000f00 */
[----:B------:R-:W-:Y:S01]  /*56f0*/  HMMA.16816.F32 R152, R8, R62, R20 ;  /* 0x0000003e0898723c */ /* 0x000fe20000001814 */
[----:B------:R-:W-:Y:S02]  /*5700*/  IMAD.MOV.U32 R69, RZ, RZ, R3 ;  /* 0x000000ffff457224 */ /* 0x000fe400078e0003 */
[----:B------:R-:W-:-:S04]  /*5710*/  FADD.FTZ R3, R118, R116 ;  /* 0x0000007476037221 */ /* 0x000fc80000010000 */
[----:B------:R-:W-:Y:S01]  /*5720*/  MOV R63, R96 ;  /* 0x00000060003f7202 */ /* 0x000fe20000000f00 */
[----:B------:R-:W-:Y:S01]  /*5730*/  HMMA.16816.F32 R136, R8, R66, R24 ;  /* 0x000000420888723c */ /* 0x000fe20000001818 */
[----:B------:R-:W-:Y:S01]  /*5740*/  MOV R62, R95 ;  /* 0x0000005f003e7202 */ /* 0x000fe20000000f00 */
[----:B------:R-:W-:-:S04]  /*5750*/  FADD.FTZ R3, R117, R3 ;  /* 0x0000000375037221 */ /* 0x000fc80000010000 */
[----:B------:R-:W-:Y:S01]  /*5760*/  FADD.FTZ R3, R121, R3 ;  /* 0x0000000379037221 */ /* 0x000fe20000010000 */
[----:B------:R-:W-:Y:S01]  /*5770*/  MOV R66, R89 ;  /* 0x0000005900427202 */ /* 0x000fe20000000f00 */
[----:B------:R-:W-:Y:S01]  /*5780*/  IMAD.MOV.U32 R67, RZ, RZ, R90 ;  /* 0x000000ffff437224 */ /* 0x000fe200078e005a */
[----:B-1----:R-:W-:Y:S01]  /*5790*/  HMMA.16816.F32 R20, R12, R32, RZ ;  /* 0x000000200c14723c */ /* 0x002fe200000018ff */
[----:B------:R-:W-:Y:S02]  /*57a0*/  FADD.FTZ R3, R18, R3 ;  /* 0x0000000312037221 */ /* 0x000fe40000010000 */
[----:B------:R-:W-:-:S05]  /*57b0*/  FFMA.FTZ R18, R87, c[0x0][0x2d0], -R2 ;  /* 0x0000b40057127a23 */ /* 0x000fca0000010802 */
[----:B------:R-:W-:Y:S07]  /*57c0*/  HMMA.16816.F32 R88, R8, R40, R4 ;  /* 0x000000280858723c */ /* 0x000fee0000001804 */
[----:B------:R-:W-:Y:S01]  /*57d0*/  MOV R41, R17 ;  /* 0x0000001100297202 */ /* 0x000fe20000000f00 */
[----:B------:R-:W-:Y:S01]  /*57e0*/  HMMA.16816.F32 R4, R12, R34, RZ ;  /* 0x000000220c04723c */ /* 0x000fe200000018ff */
[----:B------:R-:W-:Y:S01]  /*57f0*/  FADD.FTZ R17, R120, R119 ;  /* 0x0000007778117221 */ /* 0x000fe20000010000 */
[----:B------:R-:W-:Y:S01]  /*5800*/  MOV R40, R19 ;  /* 0x0000001300287202 */ /* 0x000fe20000000f00 */
[----:B------:R-:W-:-:S05]  /*5810*/  FFMA.FTZ R19, R85, c[0x0][0x2d0], -R2 ;  /* 0x0000b40055137a23 */ /* 0x000fca0000010802 */
[----:B------:R-:W-:Y:S07]  /*5820*/  HMMA.16816.F32 R24, R12, R70, RZ ;  /* 0x000000460c18723c */ /* 0x000fee00000018ff */
[----:B------:R-:W-:Y:S01]  /*5830*/  MOV R71, R93 ;  /* 0x0000005d00477202 */ /* 0x000fe20000000f00 */
[----:B------:R-:W-:Y:S01]  /*5840*/  HMMA.16816.F32 R96, R8, R28, R20 ;  /* 0x0000001c0860723c */ /* 0x000fe20000001814 */
[----:B------:R-:W-:-:S03]  /*5850*/  MOV R70, R92 ;  /* 0x0000005c00467202 */ /* 0x000fc60000000f00 */
[----:B------:R-:W1:Y:S04]  /*5860*/  LDSM.16.MT88.4 R44, [R71+0x4000] ;  /* 0x00400000472c783b */ /* 0x000e680000004200 */
[C---:B------:R-:W-:Y:S01]  /*5870*/  HMMA.16816.F32 R100, R8.reuse, R30, R4 ;  /* 0x0000001e0864723c */ /* 0x040fe20000001804 */
[----:B------:R-:W2:Y:S04]  /*5880*/  LDSM.16.MT88.4 R28, [R251+0x4800] ;  /* 0x00480000fb1c783b */ /* 0x000ea80000004200 */
[----:B------:R-:W3:Y:S03]  /*5890*/  LDSM.16.MT88.4 R32, [R71+0x4800] ;  /* 0x004800004720783b */ /* 0x000ee60000004200 */
[----:B------:R-:W-:Y:S07]  /*58a0*/  HMMA.16816.F32 R92, R8, R42, R24 ;  /* 0x0000002a085c723c */ /* 0x000fee0000001818 */
[----:B------:R-:W-:Y:S01]  /*58b0*/  MOV R42, R67 ;  /* 0x00000043002a7202 */ /* 0x000fe20000000f00 */
[----:B------:R-:W-:Y:S01]  /*58c0*/  HMMA.16816.F32 R24, R12, R36, RZ ;  /* 0x000000240c18723c */ /* 0x000fe200000018ff */
[----:B------:R-:W-:-:S06]  /*58d0*/  MOV R43, R64 ;  /* 0x00000040002b7202 */ /* 0x000fcc0000000f00 */
[--C-:B------:R-:W-:Y:S01]  /*58e0*/  FFMA.FTZ R37, R82, c[0x0][0x2d0], -R2.reuse ;  /* 0x0000b40052257a23 */ /* 0x100fe20000010802 */
[----:B------:R-:W-:Y:S01]  /*58f0*/  HMMA.16816.F32 R20, R12, R38, RZ ;  /* 0x000000260c14723c */ /* 0x000fe200000018ff */
[----:B------:R-:W-:-:S06]  /*5900*/  FFMA.FTZ R36, R81, c[0x0][0x2d0], -R2 ;  /* 0x0000b40051247a23 */ /* 0x000fcc0000010802 */
[----:B------:R-:W-:Y:S01]  /*5910*/  FFMA.FTZ R38, R83, c[0x0][0x2d0], -R2 ;  /* 0x0000b40053267a23 */ /* 0x000fe20000010802 */
[----:B------:R-:W-:Y:S02]  /*5920*/  MOV R39, R58 ;  /* 0x0000003a00277202 */ /* 0x000fe40000000f00 */
[----:B------:R-:W-:Y:S01]  /*5930*/  MOV R58, R51 ;  /* 0x00000033003a7202 */ /* 0x000fe20000000f00 */
[----:B-1----:R-:W-:Y:S07]  /*5940*/  HMMA.16816.F32 R4, R12, R44, RZ ;  /* 0x0000002c0c04723c */ /* 0x002fee00000018ff */
[----:B------:R-:W-:Y:S01]  /*5950*/  IMAD.MOV.U32 R45, RZ, RZ, R62 ;  /* 0x000000ffff2d7224 */ /* 0x000fe200078e003e */
[----:B--2---:R-:W-:Y:S01]  /*5960*/  HMMA.16816.F32 R104, R8, R28, R24 ;  /* 0x0000001c0868723c */ /* 0x004fe20000001818 */
[----:B------:R-:W1:Y:S01]  /*5970*/  LDSM.16.MT88.4 R24, [R250+0x6000] ;  /* 0x00600000fa18783b */ /* 0x000e620000004200 */
[----:B------:R-:W-:-:S02]  /*5980*/  MOV R62, R60 ;  /* 0x0000003c003e7202 */ /* 0x000fc40000000f00 */
[----:B------:R-:W-:Y:S02]  /*5990*/  MOV R44, R59 ;  /* 0x0000003b002c7202 */ /* 0x000fe40000000f00 */
[----:B------:R-:W-:Y:S01]  /*59a0*/  MOV R60, R57 ;  /* 0x00000039003c7202 */ /* 0x000fe20000000f00 */
[----:B------:R-:W-:Y:S01]  /*59b0*/  FFMA.FTZ R28, R84, c[0x0][0x2d0], -R2 ;  /* 0x0000b400541c7a23 */ /* 0x000fe20000010802 */
[----:B------:R-:W-:Y:S01]  /*59c0*/  HMMA.16816.F32 R108, R8, R30, R20 ;  /* 0x0000001e086c723c */ /* 0x000fe20000001814 */
[----:B------:R-:W2:Y:S01]  /*59d0*/  LDSM.16.MT88.4 R20, [R250+0x6800] ;  /* 0x00680000fa14783b */ /* 0x000ea20000004200 */
[----:B------:R-:W-:Y:S02]  /*59e0*/  MOV R57, R50 ;  /* 0x0000003200397202 */ /* 0x000fe40000000f00 */
[----:B------:R-:W-:-:S04]  /*59f0*/  MOV R59, R49 ;  /* 0x00000031003b7202 */ /* 0x000fc80000000f00 */
[----:B---3--:R-:W-:Y:S07]  /*5a00*/  HMMA.16816.F32 R112, R8, R32, R4 ;  /* 0x000000200870723c */ /* 0x008fee0000001804 */
[--C-:B------:R-:W-:Y:S01]  /*5a10*/  FFMA.FTZ R33, R75, c[0x0][0x2d0], -R0.reuse ;  /* 0x0000b4004b217a23 */ /* 0x100fe20000010800 */
[----:B------:R-:W-:Y:S01]  /*5a20*/  HMMA.16816.F32 R4, R12, R46, RZ ;  /* 0x0000002e0c04723c */ /* 0x000fe200000018ff */
[----:B------:R-:W-:-:S06]  /*5a30*/  FFMA.FTZ R32, R74, c[0x0][0x2d0], -R0 ;  /* 0x0000b4004a207a23 */ /* 0x000fcc0000010800 */
[----:B------:R-:W-:Y:S01]  /*5a40*/  MOV R47, R63 ;  /* 0x0000003f002f7202 */ /* 0x000fe20000000f00 */
[----:B------:R-:W-:Y:S02]  /*5a50*/  IMAD.MOV.U32 R63, RZ, RZ, R56 ;  /* 0x000000ffff3f7224 */ /* 0x000fe400078e0038 */
[----:B------:R-:W-:Y:S01]  /*5a60*/  IMAD.MOV.U32 R56, RZ, RZ, R48 ;  /* 0x000000ffff387224 */ /* 0x000fe200078e0030 */
[----:B------:R-:W-:Y:S02]  /*5a70*/  MOV R46, R47 ;  /* 0x0000002f002e7202 */ /* 0x000fe40000000f00 */
[----:B------:R-:W-:-:S11]  /*5a80*/  MOV R47, R39 ;  /* 0x00000027002f7202 */ /* 0x000fd60000000f00 */
[----:B------:R-:W-:Y:S07]  /*5a90*/  HMMA.16816.F32 R180, R8, R34, R4 ;  /* 0x0000002208b4723c */ /* 0x000fee0000001804 */
[----:B------:R-:W-:Y:S01]  /*5aa0*/  FFMA.FTZ R34, R80, c[0x0][0x2d0], -R2 ;  /* 0x0000b40050227a23 */ /* 0x000fe20000010802 */
[----:B-1----:R-:W-:Y:S01]  /*5ab0*/  HMMA.16816.F32 R4, R12, R24, RZ ;  /* 0x000000180c04723c */ /* 0x002fe200000018ff */
[----:B------:R-:W-:Y:S11]  /*5ac0*/  FFMA.FTZ R35, R72, c[0x0][0x2d0], -R0 ;  /* 0x0000b40048237a23 */ /* 0x000ff60000010800 */
[----:B------:R-:W-:Y:S11]  /*5ad0*/  @!UPT UIADD3 URZ, URZ, URZ, URZ ;  /* 0x0000003f3f3ff290 */ /* 0x000ff6000fffe03f */
[----:B------:R-:W-:Y:S01]  /*5ae0*/  @!UPT UIADD3 URZ, URZ, URZ, URZ ;  /* 0x0000003f3f3ff290 */ /* 0x000fe2000fffe03f */
[----:B--2---:R-:W-:Y:S08]  /*5af0*/  HMMA.16816.F32 R176, R8, R20, R4 ;  /* 0x0000001408b0723c */ /* 0x004ff00000001804 */
[----:B------:R-:W-:Y:S01]  /*5b00*/  HMMA.16816.F32 R4, R12, R26, RZ ;  /* 0x0000001a0c04723c */ /* 0x000fe200000018ff */
[----:B------:R-:W-:Y:S11]  /*5b10*/  LDSM.16.MT88.4 R24, [R252+0x6800] ;  /* 0x00680000fc18783b */ /* 0x000ff60000004200 */
[----:B------:R-:W-:Y:S11]  /*5b20*/  @!UPT UIADD3 URZ, URZ, URZ, URZ ;  /* 0x0000003f3f3ff290 */ /* 0x000ff6000fffe03f */
[----:B------:R-:W-:Y:S01]  /*5b30*/  @!UPT UIADD3 URZ, URZ, URZ, URZ ;  /* 0x0000003f3f3ff290 */ /* 0x000fe2000fffe03f */
[----:B------:R-:W-:Y:S01]  /*5b40*/  HMMA.16816.F32 R124, R8, R22, R4 ;  /* 0x00000016087c723c */ /* 0x000fe20000001804 */
[----:B------:R-:W1:Y:S06]  /*5b50*/  LDSM.16.MT88.4 R20, [R252+0x6000] ;  /* 0x00600000fc14783b */ /* 0x000e6c0000004200 */
[----:B------:R-:W-:Y:S02]  /*5b60*/  FADD.FTZ R4, R123, R17 ;  /* 0x000000117b047221 */ /* 0x000fe40000010000 */
[----:B------:R-:W-:Y:S02]  /*5b70*/  FFMA.FTZ R17, R86, c[0x0][0x2d0], -R2 ;  /* 0x0000b40056117a23 */ /* 0x000fe40000010802 */
[----:B------:R-:W-:-:S02]  /*5b80*/  FADD.FTZ R4, R128, R4 ;  /* 0x0000000480047221 */ /* 0x000fc40000010000 */
[----:B------:R-:W-:Y:S02]  /*5b90*/  FADD.FTZ R2, R129, R3 ;  /* 0x0000000381027221 */ /* 0x000fe40000010000 */
[----:B------:R-:W-:Y:S02]  /*5ba0*/  FADD.FTZ R3, R122, R4 ;  /* 0x000000047a037221 */ /* 0x000fe40000010000 */
[----:B------:R-:W-:Y:S01]  /*5bb0*/  FADD.FTZ R2, R133, R2 ;  /* 0x0000000285027221 */ /* 0x000fe20000010000 */
[----:B------:R-:W-:Y:S01]  /*5bc0*/  MOV R133, R71 ;  /* 0x0000004700857202 */ /* 0x000fe20000000f00 */
[----:B------:R-:W-:Y:S01]  /*5bd0*/  IMAD.MOV.U32 R71, RZ, RZ, R41 ;  /* 0x000000ffff477224 */ /* 0x000fe200078e0029 */
[----:B------:R-:W-:Y:S01]  /*5be0*/  MOV R41, R66 ;  /* 0x0000004200297202 */ /* 0x000fe20000000f00 */
[----:B------:R-:W-:Y:S01]  /*5bf0*/  FADD.FTZ R3, R130, R3 ;  /* 0x0000000382037221 */ /* 0x000fe20000010000 */
[----:B-1----:R-:W-:Y:S01]  /*5c00*/  HMMA.16816.F32 R4, R12, R20, RZ ;  /* 0x000000140c04723c */ /* 0x002fe200000018ff */
[----:B------:R1:W-:Y:S08]  /*5c10*/  MUFU.EX2 R21, R17 ;  /* 0x0000001100157308 */ /* 0x0003f00000000800 */
[----:B------:R2:W-:Y:S01]  /*5c20*/  MUFU.EX2 R20, R19 ;  /* 0x0000001300147308 */ /* 0x0005e20000000800 */
[--C-:B-1----:R-:W-:Y:S11]  /*5c30*/  FFMA.FTZ R17, R79, c[0x0][0x2d0], -R0.reuse ;  /* 0x0000b4004f117a23 */ /* 0x102ff60000010800 */
[----:B------:R-:W-:Y:S03]  /*5c40*/  @!UPT UIADD3 URZ, URZ, URZ, URZ ;  /* 0x0000003f3f3ff290 */ /* 0x000fe6000fffe03f */
[----:B------:R-:W-:Y:S01]  /*5c50*/  HMMA.16816.F32 R120, R8, R24, R4 ;  /* 0x000000180878723c */ /* 0x000fe20000001804 */
[----:B--2---:R-:W-:-:S06]  /*5c60*/  FFMA.FTZ R19, R73, c[0x0][0x2d0], -R0 ;  /* 0x0000b40049137a23 */ /* 0x004fcc0000010800 */
[----:B------:R-:W-:Y:S01]  /*5c70*/  MUFU.EX2 R19, R19 ;  /* 0x0000001300137308 */ /* 0x000fe20000000800 */
[----:B------:R-:W-:Y:S07]  /*5c80*/  HMMA.16816.F32 R4, R12, R22, RZ ;  /* 0x000000160c04723c */ /* 0x000fee00000018ff */
[----:B------:R1:W2:Y:S02]  /*5c90*/  MUFU.EX2 R22, R18 ;  /* 0x0000001200167308 */ /* 0x0002a40000000800 */
[--C-:B-1----:R-:W-:Y:S11]  /*5ca0*/  FFMA.FTZ R18, R76, c[0x0][0x2d0], -R0.reuse ;  /* 0x0000b4004c127a23 */ /* 0x102ff60000010800 */
[----:B------:R-:W-:Y:S04]  /*5cb0*/  @!UPT UIADD3 URZ, URZ, URZ, URZ ;  /* 0x0000003f3f3ff290 */ /* 0x000fe8000fffe03f */
[----:B------:R-:W-:Y:S01]  /*5cc0*/  HMMA.16816.F32 R116, R8, R26, R4 ;  /* 0x0000001a0874723c */ /* 0x000fe20000001804 */
[----:B------:R1:W3:Y:S01]  /*5cd0*/  MUFU.EX2 R6, R28 ;  /* 0x0000001c00067308 */ /* 0x0002e20000000800 */
[----:B------:R-:W-:Y:S05]  /*5ce0*/  LDSM.16.MT88.4 R24, [R251+0x6800] ;  /* 0x00680000fb18783b */ /* 0x000fea0000004200 */
[--C-:B------:R-:W-:Y:S01]  /*5cf0*/  FFMA.FTZ R7, R78, c[0x0][0x2d0], -R0.reuse ;  /* 0x0000b4004e077a23 */ /* 0x100fe20000010800 */
[----:B--2---:R-:W-:Y:S01]  /*5d00*/  F2FP.PACK_AB R4, R21, R22 ;  /* 0x000000161504723e */ /* 0x004fe200000000ff */
[----:B------:R-:W-:Y:S02]  /*5d10*/  FFMA.FTZ R5, R77, c[0x0][0x2d0], -R0 ;  /* 0x0000b4004d057a23 */ /* 0x000fe40000010800 */
[----:B------:R-:W-:Y:S01]  /*5d20*/  FADD.FTZ R0, R70, R2 ;  /* 0x0000000246007221 */ /* 0x000fe20000010000 */
[----:B------:R-:W-:Y:S01]  /*5d30*/  MOV R70, R40 ;  /* 0x0000002800467202 */ /* 0x000fe20000000f00 */
[----:B------:R-:W-:Y:S01]  /*5d40*/  MUFU.EX2 R7, R7 ;  /* 0x0000000700077308 */ /* 0x000fe20000000800 */
[----:B------:R-:W-:Y:S01]  /*5d50*/  MOV R40, R65 ;  /* 0x0000004100287202 */ /* 0x000fe20000000f00 */
[----:B------:R-:W-:Y:S01]  /*5d60*/  FADD.FTZ R0, R22, R0 ;  /* 0x0000000016007221 */ /* 0x000fe20000010000 */
[----:B-1----:R-:W1:Y:S01]  /*5d70*/  LDSM.16.MT88.4 R28, [R251+0x6000] ;  /* 0x00600000fb1c783b */ /* 0x002e620000004200 */
[----:B------:R-:W-:-:S02]  /*5d80*/  FADD.FTZ R2, R134, R3 ;  /* 0x0000000386027221 */ /* 0x000fc40000010000 */
[----:B------:R-:W-:Y:S02]  /*5d90*/  FADD.FTZ R0, R21, R0 ;  /* 0x0000000015007221 */ /* 0x000fe40000010000 */
[----:B------:R-:W-:Y:S01]  /*5da0*/  MUFU.EX2 R3, R18 ;  /* 0x0000001200037308 */ /* 0x000fe20000000800 */
[----:B------:R-:W-:Y:S02]  /*5db0*/  FADD.FTZ R2, R131, R2 ;  /* 0x0000000283027221 */ /* 0x000fe40000010000 */
[----:B------:R-:W-:-:S04]  /*5dc0*/  FADD.FTZ R0, R20, R0 ;  /* 0x0000000014007221 */ /* 0x000fc80000010000 */
[C---:B---3--:R-:W-:Y:S01]  /*5dd0*/  FADD.FTZ R0, R6.reuse, R0 ;  /* 0x0000000006007221 */ /* 0x048fe20000010000 */
[----:B------:R-:W-:Y:S02]  /*5de0*/  F2FP.PACK_AB R6, R6, R20 ;  /* 0x000000140606723e */ /* 0x000fe400000000ff */
[----:B-1----:R-:W-:Y:S01]  /*5df0*/  HMMA.16816.F32 R20, R12, R28, RZ ;  /* 0x0000001c0c14723c */ /* 0x002fe200000018ff */
[----:B------:R-:W1:Y:S08]  /*5e00*/  MUFU.EX2 R29, R17 ;  /* 0x00000011001d7308 */ /* 0x000e700000000800 */
[----:B------:R-:W-:Y:S08]  /*5e10*/  MUFU.EX2 R28, R34 ;  /* 0x00000022001c7308 */ /* 0x000ff00000000800 */
[----:B------:R2:W3:Y:S01]  /*5e20*/  MUFU.EX2 R17, R5 ;  /* 0x0000000500117308 */ /* 0x0004e20000000800 */
[----:B-1----:R-:W-:-:S04]  /*5e30*/  FADD.FTZ R2, R29, R2 ;  /* 0x000000021d027221 */ /* 0x002fc80000010000 */
[C---:B------:R-:W-:Y:S02]  /*5e40*/  FADD.FTZ R2, R7.reuse, R2 ;  /* 0x0000000207027221 */ /* 0x040fe40000010000 */
[----:B------:R-:W-:Y:S01]  /*5e50*/  HMMA.16816.F32 R64, R8, R24, R20 ;  /* 0x000000180840723c */ /* 0x000fe20000001814 */
[----:B------:R-:W1:Y:S07]  /*5e60*/  MUFU.EX2 R25, R38 ;  /* 0x0000002600197308 */ /* 0x000e6e0000000800 */
[----:B------:R-:W-:Y:S01]  /*5e70*/  HMMA.16816.F32 R20, R12, R30, RZ ;  /* 0x0000001e0c14723c */ /* 0x000fe200000018ff */
[----:B------:R-:W4:Y:S01]  /*5e80*/  MUFU.EX2 R24, R37 ;  /* 0x0000002500187308 */ /* 0x000f220000000800 */
[----:B--2---:R-:W-:-:S02]  /*5e90*/  F2FP.PACK_AB R5, R7, R29 ;  /* 0x0000001d0705723e */ /* 0x004fc400000000ff */
[----:B---3--:R-:W-:Y:S01]  /*5ea0*/  F2FP.PACK_AB R7, R3, R17 ;  /* 0x000000110307723e */ /* 0x008fe200000000ff */
[----:B-1----:R-:W-:-:S04]  /*5eb0*/  FADD.FTZ R0, R25, R0 ;  /* 0x0000000019007221 */ /* 0x002fc80000010000 */
[----:B------:R-:W1:Y:S01]  /*5ec0*/  MUFU.EX2 R30, R36 ;  /* 0x00000024001e7308 */ /* 0x000e620000000800 */
[C---:B----4-:R-:W-:Y:S01]  /*5ed0*/  FADD.FTZ R0, R24.reuse, R0 ;  /* 0x0000000018007221 */ /* 0x050fe20000010000 */
[----:B------:R-:W-:Y:S11]  /*5ee0*/  F2FP.PACK_AB R128, R24, R25 ;  /* 0x000000191880723e */ /* 0x000ff600000000ff */
[----:B------:R-:W-:Y:S02]  /*5ef0*/  @!UPT UIADD3 URZ, URZ, URZ, URZ ;  /* 0x0000003f3f3ff290 */ /* 0x000fe4000fffe03f */
[----:B------:R-:W-:Y:S01]  /*5f00*/  HMMA.16816.F32 R48, R8, R26, R20 ;  /* 0x0000001a0830723c */ /* 0x000fe20000001814 */
[----:B------:R-:W2:Y:S01]  /*5f10*/  LDSM.16.MT88.4 R20, [R133+0x6000] ;  /* 0x006000008514783b */ /* 0x000ea20000004200 */
[----:B-1----:R-:W-:Y:S01]  /*5f20*/  FADD.FTZ R0, R30, R0 ;  /* 0x000000001e007221 */ /* 0x002fe20000010000 */
[----:B------:R-:W-:-:S03]  /*5f30*/  F2FP.PACK_AB R130, R28, R30 ;  /* 0x0000001e1c82723e */ /* 0x000fc600000000ff */
[----:B------:R-:W-:-:S05]  /*5f40*/  FADD.FTZ R0, R28, R0 ;  /* 0x000000001c007221 */ /* 0x000fca0000010000 */
[----:B------:R1:W-:Y:S02]  /*5f50*/  STL [R1+0xa4], R0 ;  /* 0x0000a40001007387 */ /* 0x0003e40000100800 */
[----:B-1----:R-:W-:Y:S02]  /*5f60*/  FADD.FTZ R0, R17, R2 ;  /* 0x0000000211007221 */ /* 0x002fe40000010000 */
[----:B------:R-:W1:Y:S02]  /*5f70*/  MUFU.EX2 R17, R33 ;  /* 0x0000002100117308 */ /* 0x000e640000000800 */
[----:B------:R-:W-:Y:S01]  /*5f80*/  FADD.FTZ R0, R3, R0 ;  /* 0x0000000003007221 */ /* 0x000fe20000010000 */
[C---:B--2---:R-:W-:Y:S05]  /*5f90*/  HMMA.16816.F32 R24, R12.reuse, R20, RZ ;  /* 0x000000140c18723c */ /* 0x044fea00000018ff */
[----:B------:R-:W2:Y:S03]  /*5fa0*/  MUFU.EX2 R3, R32 ;  /* 0x0000002000037308 */ /* 0x000ea60000000800 */
[----:B------:R-:W-:Y:S01]  /*5fb0*/  HMMA.16816.F32 R20, R12, R22, RZ ;  /* 0x000000160c14723c */ /* 0x000fe200000018ff */
[----:B------:R-:W3:Y:S04]  /*5fc0*/  LDSM.16.MT88.4 R12, [R133+0x6800] ;  /* 0x00680000850c783b */ /* 0x000ee80000004200 */
[----:B------:R-:W4:Y:S01]  /*5fd0*/  MUFU.EX2 R2, R35 ;  /* 0x0000002300027308 */ /* 0x000f220000000800 */
[----:B-1----:R-:W-:-:S04]  /*5fe0*/  FADD.FTZ R0, R17, R0 ;  /* 0x0000000011007221 */ /* 0x002fc80000010000 */
[C---:B--2---:R-:W-:Y:S01]  /*5ff0*/  FADD.FTZ R0, R3.reuse, R0 ;  /* 0x0000000003007221 */ /* 0x044fe20000010000 */
[----:B------:R-:W-:-:S03]  /*6000*/  F2FP.PACK_AB R129, R3, R17 ;  /* 0x000000110381723e */ /* 0x000fc600000000ff */
[----:B------:R-:W-:-:S04]  /*6010*/  FADD.FTZ R0, R19, R0 ;  /* 0x0000000013007221 */ /* 0x000fc80000010000 */
[C---:B----4-:R-:W-:Y:S01]  /*6020*/  FADD.FTZ R0, R2.reuse, R0 ;  /* 0x0000000002007221 */ /* 0x050fe20000010000 */
[----:B------:R-:W-:-:S04]  /*6030*/  F2FP.PACK_AB R131, R2, R19 ;  /* 0x000000130283723e */ /* 0x000fc800000000ff */
[----:B------:R1:W-:Y:S01]  /*6040*/  STL [R1+0xa0], R0 ;  /* 0x0000a00001007387 */ /* 0x0003e20000100800 */
[C---:B---3--:R-:W-:Y:S08]  /*6050*/  HMMA.16816.F32 R32, R8.reuse, R12, R24 ;  /* 0x0000000c0820723c */ /* 0x048ff00000001818 */
[----:B------:R-:W-:Y:S01]  /*6060*/  HMMA.16816.F32 R24, R8, R14, R20 ;  /* 0x0000000e0818723c */ /* 0x000fe20000001814 */
[----:B------:R-:W2:Y:S04]  /*6070*/  LDSM.16.MT88.4 R12, [R252+0x1000] ;  /* 0x00100000fc0c783b */ /* 0x000ea80000004200 */
[----:B------:R-:W3:Y:S04]  /*6080*/  LDSM.16.MT88.4 R8, [R250+0x1000] ;  /* 0x00100000fa08783b */ /* 0x000ee80000004200 */
[----:B-1----:R-:W4:Y:S04]  /*6090*/  LDL R0, [R1+0xf0] ;  /* 0x0000f00001007983 */ /* 0x002f280000100800 */
[----:B------:R-:W5:Y:S04]  /*60a0*/  LDL.LU R3, [R1+0x7c] ;  /* 0x00007c0001037983 */ /* 0x000f680000300800 */
[----:B------:R-:W4:Y:S04]  /*60b0*/  LDL R17, [R1+0xa8] ;  /* 0x0000a80001117983 */ /* 0x000f280000100800 */
[----:B------:R-:W-:Y:S01]  /*60c0*/  LDSM.16.MT88.4 R20, [R252+0x7000] ;  /* 0x00700000fc14783b */ /* 0x000fe20000004200 */
[C---:B--2---:R-:W-:Y:S08]  /*60d0*/  HMMA.16816.F32 R156, R4.reuse, R12, R156 ;  /* 0x0000000c049c723c */ /* 0x044ff0000000189c */
        /* <DEDUP_REMOVED lines=16> */
[----:B------:R-:W-:Y:S07]  /*61e0*/  LDSM.16.MT88.4 R8, [R251+0x3000] ;  /* 0x00300000fb08783b */ /* 0x000fee0000004200 */
[C---:B-1----:R-:W-:Y:S01]  /*61f0*/  HMMA.16816.F32 R80, R4.reuse, R12, R144 ;  /* 0x0000000c0450723c */ /* 0x042fe20000001890 */
[----:B------:R-:W-:Y:S07]  /*6200*/  LDSM.16.MT88.4 R144, [R251+0x1800] ;  /* 0x00180000fb90783b */ /* 0x000fee0000004200 */
[C---:B------:R-:W-:Y:S01]  /*6210*/  HMMA.16816.F32 R84, R4.reuse, R14, R136 ;  /* 0x0000000e0454723c */ /* 0x040fe20000001888 */
[----:B------:R-:W1:Y:S04]  /*6220*/  LDSM.16.MT88.4 R12, [R252+0x5000] ;  /* 0x00500000fc0c783b */ /* 0x000e680000004200 */
[----:B------:R-:W-:Y:S03]  /*6230*/  LDSM.16.MT88.4 R136, [R133+0x1800] ;  /* 0x001800008588783b */ /* 0x000fe60000004200 */
[C---:B-1----:R-:W-:Y:S08]  /*6240*/  HMMA.16816.F32 R96, R4.reuse, R12, R96 ;  /* 0x0000000c0460723c */ /* 0x042ff00000001860 */
[C---:B------:R-:W-:Y:S01]  /*6250*/  HMMA.16816.F32 R100, R4.reuse, R14, R100 ;  /* 0x0000000e0464723c */ /* 0x040fe20000001864 */
[----:B------:R-:W1:Y:S07]  /*6260*/  LDSM.16.MT88.4 R12, [R133+0x5000] ;  /* 0x00500000850c783b */ /* 0x000e6e0000004200 */
[C---:B-1----:R-:W-:Y:S08]  /*6270*/  HMMA.16816.F32 R112, R4.reuse, R12, R112 ;  /* 0x0000000c0470723c */ /* 0x042ff00000001870 */
[C---:B------:R-:W-:Y:S01]  /*6280*/  HMMA.16816.F32 R180, R4.reuse, R14, R180 ;  /* 0x0000000e04b4723c */ /* 0x040fe200000018b4 */
[----:B------:R-:W1:Y:S07]  /*6290*/  LDSM.16.MT88.4 R12, [R251+0x7000] ;  /* 0x00700000fb0c783b */ /* 0x000e6e0000004200 */
[C---:B------:R-:W-:Y:S01]  /*62a0*/  HMMA.16816.F32 R76, R4.reuse, R10, R152 ;  /* 0x0000000a044c723c */ /* 0x040fe20000001898 */
[----:B------:R-:W2:Y:S07]  /*62b0*/  LDSM.16.MT88.4 R152, [R252+0x1800] ;  /* 0x00180000fc98783b */ /* 0x000eae0000004200 */
[----:B------:R-:W-:Y:S08]  /*62c0*/  HMMA.16816.F32 R120, R4, R20, R120 ;  /* 0x000000140478723c */ /* 0x000ff00000001878 */
[----:B------:R-:W-:Y:S08]  /*62d0*/  HMMA.16816.F32 R148, R128, R144, R148 ;  /* 0x000000908094723c */ /* 0x000ff00000001894 */
[----:B------:R-:W-:Y:S08]  /*62e0*/  HMMA.16816.F32 R20, R4, R22, R116 ;  /* 0x000000160414723c */ /* 0x000ff00000001874 */
[----:B------:R-:W-:Y:S01]  /*62f0*/  HMMA.16816.F32 R144, R128, R146, R40 ;  /* 0x000000928090723c */ /* 0x000fe20000001828 */
[----:B------:R-:W3:Y:S07]  /*6300*/  LDSM.16.MT88.4 R40, [R250+0x3800] ;  /* 0x00380000fa28783b */ /* 0x000eee0000004200 */
[C---:B-1----:R-:W-:Y:S01]  /*6310*/  HMMA.16816.F32 R116, R4.reuse, R12, R64 ;  /* 0x0000000c0474723c */ /* 0x042fe20000001840 */
[----:B------:R-:W-:Y:S07]  /*6320*/  LDSM.16.MT88.4 R64, [R133+0x3800] ;  /* 0x003800008540783b */ /* 0x000fee0000004200 */
[C---:B------:R-:W-:Y:S01]  /*6330*/  HMMA.16816.F32 R12, R4.reuse, R14, R48 ;  /* 0x0000000e040c723c */ /* 0x040fe20000001830 */
[----:B------:R-:W1:Y:S07]  /*6340*/  LDSM.16.MT88.4 R48, [R252+0x3800] ;  /* 0x00380000fc30783b */ /* 0x000e6e0000004200 */
[----:B------:R-:W-:Y:S01]  /*6350*/  HMMA.16816.F32 R72, R4, R8, R160 ;  /* 0x000000080448723c */ /* 0x000fe200000018a0 */
[----:B------:R-:W1:Y:S01]  /*6360*/  LDSM.16.MT88.4 R8, [R250+0x5000] ;  /* 0x00500000fa08783b */ /* 0x000e620000004200 */
[----:B------:R-:W-:-:S02]  /*6370*/  MOV R2, c[0x0][0x2c4] ;  /* 0x0000b10000027a02 */ /* 0x000fc40000000f00 */
[----:B------:R-:W-:Y:S01]  /*6380*/  MOV R18, c[0x0][0x2ac] ;  /* 0x0000ab0000127a02 */ /* 0x000fe20000000f00 */
[----:B------:R-:W-:Y:S03]  /*6390*/  LDSM.16.MT88.4 R160, [R250+0x1800] ;  /* 0x00180000faa0783b */ /* 0x000fe60000004200 */
[C---:B--2---:R-:W-:Y:S08]  /*63a0*/  HMMA.16816.F32 R156, R128.reuse, R152, R156 ;  /* 0x00000098809c723c */ /* 0x044ff0000000189c */
[C---:B------:R-:W-:Y:S08]  /*63b0*/  HMMA.16816.F32 R152, R128.reuse, R154, R36 ;  /* 0x0000009a8098723c */ /* 0x040ff00000001824 */
[C---:B------:R-:W-:Y:S08]  /*63c0*/  HMMA.16816.F32 R140, R128.reuse, R136, R140 ;  /* 0x00000088808c723c */ /* 0x040ff0000000188c */
[C---:B---3--:R-:W-:Y:S08]  /*63d0*/  HMMA.16816.F32 R36, R128.reuse, R40, R52 ;  /* 0x000000288024723c */ /* 0x048ff00000001834 */
[C---:B------:R-:W-:Y:S08]  /*63e0*/  HMMA.16816.F32 R136, R128.reuse, R138, R44 ;  /* 0x0000008a8088723c */ /* 0x040ff0000000182c */
[C---:B------:R-:W-:Y:S01]  /*63f0*/  HMMA.16816.F32 R40, R128.reuse, R42, R56 ;  /* 0x0000002a8028723c */ /* 0x040fe20000001838 */
[----:B------:R-:W2:Y:S07]  /*6400*/  LDSM.16.MT88.4 R56, [R251+0x3800] ;  /* 0x00380000fb38783b */ /* 0x000eae0000004200 */
[C---:B-1----:R-:W-:Y:S08]  /*6410*/  HMMA.16816.F32 R44, R128.reuse, R48, R60 ;  /* 0x00000030802c723c */ /* 0x042ff0000000183c */
[----:B------:R-:W-:Y:S01]  /*6420*/  HMMA.16816.F32 R60, R128, R64, R80 ;  /* 0x00000040803c723c */ /* 0x000fe20000001850 */
[----:B------:R-:W1:Y:S07]  /*6430*/  LDSM.16.MT88.4 R80, [R252+0x5800] ;  /* 0x00580000fc50783b */ /* 0x000e6e0000004200 */
[C---:B------:R-:W-:Y:S08]  /*6440*/  HMMA.16816.F32 R88, R4.reuse, R8, R88 ;  /* 0x000000080458723c */ /* 0x040ff00000001858 */
[----:B------:R-:W-:Y:S01]  /*6450*/  HMMA.16816.F32 R92, R4, R10, R92 ;  /* 0x0000000a045c723c */ /* 0x000fe2000000185c */
[----:B------:R-:W3:Y:S07]  /*6460*/  LDSM.16.MT88.4 R8, [R251+0x5000] ;  /* 0x00500000fb08783b */ /* 0x000eee0000004200 */
[C---:B--2---:R-:W-:Y:S01]  /*6470*/  HMMA.16816.F32 R52, R128.reuse, R56, R72 ;  /* 0x000000388034723c */ /* 0x044fe20000001848 */
[----:B------:R-:W2:Y:S07]  /*6480*/  LDSM.16.MT88.4 R72, [R250+0x5800] ;  /* 0x00580000fa48783b */ /* 0x000eae0000004200 */
[C---:B------:R-:W-:Y:S08]  /*6490*/  HMMA.16816.F32 R56, R128.reuse, R58, R76 ;  /* 0x0000003a8038723c */ /* 0x040ff0000000184c */
[----:B-1----:R-:W-:Y:S01]  /*64a0*/  HMMA.16816.F32 R76, R128, R80, R96 ;  /* 0x00000050804c723c */ /* 0x002fe20000001860 */
[----:B------:R-:W1:Y:S07]  /*64b0*/  LDSM.16.MT88.4 R96, [R133+0x5800] ;  /* 0x005800008560783b */ /* 0x000e6e0000004200 */
[C---:B---3--:R-:W-:Y:S08]  /*64c0*/  HMMA.16816.F32 R104, R4.reuse, R8, R104 ;  /* 0x000000080468723c */ /* 0x048ff00000001868 */
[----:B------:R-:W-:Y:S01]  /*64d0*/  HMMA.16816.F32 R108, R4, R10, R108 ;  /* 0x0000000a046c723c */ /* 0x000fe2000000186c */
[----:B------:R-:W3:Y:S07]  /*64e0*/  LDSM.16.MT88.4 R8, [R250+0x7000] ;  /* 0x00700000fa08783b */ /* 0x000eee0000004200 */
[C---:B------:R-:W-:Y:S08]  /*64f0*/  HMMA.16816.F32 R48, R128.reuse, R50, R68 ;  /* 0x000000328030723c */ /* 0x040ff00000001844 */
[C---:B--2---:R-:W-:Y:S01]  /*6500*/  HMMA.16816.F32 R68, R128.reuse, R72, R88 ;  /* 0x000000488044723c */ /* 0x044fe20000001858 */
[----:B------:R-:W2:Y:S07]  /*6510*/  LDSM.16.MT88.4 R88, [R251+0x5800] ;  /* 0x00580000fb58783b */ /* 0x000eae0000004200 */
[C---:B------:R-:W-:Y:S08]  /*6520*/  HMMA.16816.F32 R72, R128.reuse, R74, R92 ;  /* 0x0000004a8048723c */ /* 0x040ff0000000185c */
[----:B-1----:R-:W-:Y:S01]  /*6530*/  HMMA.16816.F32 R92, R128, R96, R112 ;  /* 0x00000060805c723c */ /* 0x002fe20000001870 */
[----:B------:R-:W1:Y:S07]  /*6540*/  LDSM.16.MT88.4 R112, [R252+0x7800] ;  /* 0x00780000fc70783b */ /* 0x000e6e0000004200 */
[C---:B---3--:R-:W-:Y:S08]  /*6550*/  HMMA.16816.F32 R176, R4.reuse, R8, R176 ;  /* 0x0000000804b0723c */ /* 0x048ff000000018b0 */
[----:B------:R-:W-:Y:S01]  /*6560*/  HMMA.16816.F32 R124, R4, R10, R124 ;  /* 0x0000000a047c723c */ /* 0x000fe2000000187c */
[----:B------:R-:W3:Y:S01]  /*6570*/  LDSM.16.MT88.4 R8, [R133+0x7000] ;  /* 0x007000008508783b */ /* 0x000ee20000004200 */
[----:B------:R-:W-:Y:S01]  /*6580*/  ISETP.NE.AND P1, PT, R2, 0x1, PT ;  /* 0x000000010200780c */ /* 0x000fe20003f25270 */
[----:B------:R-:W-:-:S05]  /*6590*/  IMAD R18, R18, c[0x0][0x1d0], RZ ;  /* 0x0000740012127a24 */ /* 0x000fca00078e02ff */
[C---:B------:R-:W-:Y:S07]  /*65a0*/  HMMA.16816.F32 R64, R128.reuse, R66, R84 ;  /* 0x000000428040723c */ /* 0x040fee0000001854 */
[----:B----4-:R-:W-:Y:S01]  /*65b0*/  @P1 IMAD.HI.U32 R2, R0, c[0x0][0x2c8], RZ ;  /* 0x0000b20000021a27 */ /* 0x010fe200078e00ff */
[----:B--2---:R-:W-:Y:S01]  /*65c0*/  HMMA.16816.F32 R84, R128, R88, R104 ;  /* 0x000000588054723c */ /* 0x004fe20000001868 */
[----:B------:R-:W2:Y:S03]  /*65d0*/  LDSM.16.MT88.4 R104, [R250+0x7800] ;  /* 0x00780000fa68783b */ /* 0x000ea60000004200 */
[----:B------:R-:W-:-:S04]  /*65e0*/  @P1 SHF.R.U32.HI R0, RZ, c[0x0][0x2cc], R2 ;  /* 0x0000b300ff001a19 */ /* 0x000fc80000011602 */
[----:B------:R-:W-:Y:S01]  /*65f0*/  HMMA.16816.F32 R88, R128, R90, R108 ;  /* 0x0000005a8058723c */ /* 0x000fe2000000186c */
[----:B------:R-:W-:-:S07]  /*6600*/  IADD3 R0, R0, -c[0x0][0x168], R18 ;  /* 0x80005a0000007a10 */ /* 0x000fce0007ffe012 */
[----:B-1----:R-:W-:Y:S01]  /*6610*/  HMMA.16816.F32 R108, R128, R112, R120 ;  /* 0x00000070806c723c */ /* 0x002fe20000001878 */
[----:B------:R-:W1:Y:S07]  /*6620*/  LDSM.16.MT88.4 R120, [R251+0x7800] ;  /* 0x00780000fb78783b */ /* 0x000e6e0000004200 */
[C---:B---3--:R-:W-:Y:S08]  /*6630*/  HMMA.16816.F32 R32, R4.reuse, R8, R32 ;  /* 0x000000080420723c */ /* 0x048ff00000001820 */
[----:B------:R-:W-:Y:S01]  /*6640*/  HMMA.16816.F32 R24, R4, R10, R24 ;  /* 0x0000000a0418723c */ /* 0x000fe20000001818 */
[----:B------:R-:W3:Y:S01]  /*6650*/  LDSM.16.MT88.4 R4, [R133+0x7800] ;  /* 0x007800008504783b */ /* 0x000ee20000004200 */
[----:B------:R-:W-:-:S04]  /*6660*/  SHF.R.S32.HI R2, RZ, 0x1f, R0 ;  /* 0x0000001fff027819 */ /* 0x000fc80000011400 */
[----:B------:R-:W-:-:S04]  /*6670*/  LEA.HI R0, R2, R0, RZ, 0x6 ;  /* 0x0000000002007211 */ /* 0x000fc800078f30ff */
[----:B------:R-:W-:Y:S02]  /*6680*/  SHF.R.S32.HI R0, RZ, 0x6, R0 ;  /* 0x00000006ff007819 */ /* 0x000fe40000011400 */
[----:B-----5:R-:W-:Y:S02]  /*6690*/  IADD3 R3, R3, -0x2, RZ ;  /* 0xfffffffe03037810 */ /* 0x020fe40007ffe0ff */
[----:B------:R-:W-:-:S03]  /*66a0*/  IMNMX R0, R17, R0, !PT ;  /* 0x0000000011007217 */ /* 0x000fc60007800200 */
[----:B------:R4:W-:Y:S04]  /*66b0*/  STL [R1+0x68], R3 ;  /* 0x0000680301007387 */ /* 0x0009e80000100800 */
[----:B------:R4:W-:Y:S01]  /*66c0*/  STL [R1+0xb0], R0 ;  /* 0x0000b00001007387 */ /* 0x0009e20000100800 */
[----:B------:R-:W-:Y:S01]  /*66d0*/  ISETP.GE.AND P0, PT, R3, R0, PT ;  /* 0x000000000300720c */ /* 0x000fe20003f06270 */
[C---:B------:R-:W-:Y:S08]  /*66e0*/  HMMA.16816.F32 R80, R128.reuse, R82, R100 ;  /* 0x000000528050723c */ /* 0x040ff00000001864 */
[C---:B--2---:R-:W-:Y:S08]  /*66f0*/  HMMA.16816.F32 R100, R128.reuse, R104, R176 ;  /* 0x000000688064723c */ /* 0x044ff000000018b0 */
[C---:B------:R-:W-:Y:S08]  /*6700*/  HMMA.16816.F32 R164, R128.reuse, R160, R164 ;  /* 0x000000a080a4723c */ /* 0x040ff000000018a4 */
[C---:B------:R-:W-:Y:S08]  /*6710*/  HMMA.16816.F32 R104, R128.reuse, R106, R124 ;  /* 0x0000006a8068723c */ /* 0x040ff0000000187c */
[C---:B-1----:R-:W-:Y:S08]  /*6720*/  HMMA.16816.F32 R116, R128.reuse, R120, R116 ;  /* 0x000000788074723c */ /* 0x042ff00000001874 */
[C---:B------:R-:W-:Y:S08]  /*6730*/  HMMA.16816.F32 R160, R128.reuse, R162, R28 ;  /* 0x000000a280a0723c */ /* 0x040ff0000000181c */
[C---:B------:R-:W-:Y:S08]  /*6740*/  HMMA.16816.F32 R96, R128.reuse, R98, R180 ;  /* 0x000000628060723c */ /* 0x040ff000000018b4 */
[C---:B------:R-:W-:Y:S08]  /*6750*/  HMMA.16816.F32 R112, R128.reuse, R114, R20 ;  /* 0x000000728070723c */ /* 0x040ff00000001814 */
[C---:B------:R-:W-:Y:S08]  /*6760*/  HMMA.16816.F32 R120, R128.reuse, R122, R12 ;  /* 0x0000007a8078723c */ /* 0x040ff0000000180c */
[C---:B---3--:R-:W-:Y:S08]  /*6770*/  HMMA.16816.F32 R124, R128.reuse, R4, R32 ;  /* 0x00000004807c723c */ /* 0x048ff00000001820 */
[----:B------:R-:W-:Y:S01]  /*6780*/  HMMA.16816.F32 R128, R128, R6, R24 ;  /* 0x000000068080723c */ /* 0x000fe20000001818 */
[----:B------:R-:W-:Y:S01]  /*6790*/  @!UPT UIADD3 URZ, URZ, URZ, URZ ;  /* 0x0000003f3f3ff290 */ /* 0x000fe2000fffe03f */
[----:B------:R-:W-:Y:S11]  /*67a0*/  @!P0 BRA `(.L_x_1048) ;  /* 0x0000482000008947 */ /* 0x000ff60003800000 */
[----:B----4-:R-:W-:Y:S02]  /*67b0*/  MOV R0, R3 ;  /* 0x0000000300007202 */ /* 0x010fe40000000f00 */
[----:B------:R-:W-:-:S02]  /*67c0*/  MOV R134, R16 ;  /* 0x0000001000867202 */ /* 0x000fc40000000f00 */
[----:B------:R-:W-:Y:S01]  /*67d0*/  MOV R133, R132 ;  /* 0x0000008400857202 */ /* 0x000fe20000000f00 */
[----:B------:R1:W-:Y:S06]  /*67e0*/  STL [R1+0x90], R0 ;  /* 0x0000900001007387 */ /* 0x0003ec0000100800 */
.L_x_1059:
[----:B------:R-:W2:Y:S01]  /*67f0*/  LDL R6, [R1+0x4] ;  /* 0x0000040001067983 */ /* 0x000ea20000100800 */
[----:B------:R-:W-:Y:S04]  /*6800*/  DEPBAR.LE SB0, 0x0 ;  /* 0x000080000000791a */ /* 0x000fe80000000000 */
[----:B------:R-:W3:Y:S01]  /*6810*/  LDL R2, [R1+0x90] ;  /* 0x0000900001027983 */ /* 0x000ee20000100800 */
[----:B------:R-:W-:Y:S01]  /*6820*/  WARPSYNC 0xffffffff ;  /* 0xffffffff00007948 */ /* 0x000fe20003800000 */
[----:B------:R-:W-:Y:S02]  /*6830*/  BSSY B0, `(.L_x_1049) ;  /* 0x0000072000007945 */ /* 0x000fe40003800000 */
[----:B------:R-:W4:Y:S04]  /*6840*/  LDL R5, [R1+0x3c] ;  /* 0x00003c0001057983 */ /* 0x000f280000100800 */
[----:B-1----:R-:W3:Y:S04]  /*6850*/  LDL R0, [R1+0xa8] ;  /* 0x0000a80001007983 */ /* 0x002ee80000100800 */
[----:B------:R-:W5:Y:S04]  /*6860*/  LDL R4, [R1+0x40] ;  /* 0x0000400001047983 */ /* 0x000f680000100800 */
[----:B------:R-:W5:Y:S04]  /*6870*/  LDL R3, [R1+0x44] ;  /* 0x0000440001037983 */ /* 0x000f680000100800 */
[----:B------:R-:W-:Y:S06]  /*6880*/  BAR.SYNC.DEFER_BLOCKING 0x0 ;  /* 0x0000000000007b1d */ /* 0x000fec0000010000 */
[----:B------:R1:W1:Y:S04]  /*6890*/  LDSM.16.M88.4 R8, [R135] ;  /* 0x000000008708783b */ /* 0x0002680000000200 */
[----:B------:R1:W1:Y:S04]  /*68a0*/  LDSM.16.M88.4 R16, [R135+0x800] ;  /* 0x000800008710783b */ /* 0x0002680000000200 */
[----:B------:R1:W1:Y:S04]  /*68b0*/  LDSM.16.M88.4 R24, [R135+0x1000] ;  /* 0x001000008718783b */ /* 0x0002680000000200 */
[----:B------:R1:W1:Y:S04]  /*68c0*/  LDSM.16.M88.4 R32, [R135+0x1800] ;  /* 0x001800008720783b */ /* 0x0002680000000200 */
[----:B--2---:R2:W1:Y:S04]  /*68d0*/  LDSM.16.M88.4 R176, [R6] ;  /* 0x0000000006b0783b */ /* 0x0044680000000200 */
[----:B----4-:R2:W4:Y:S01]  /*68e0*/  LDSM.16.M88.4 R180, [R5] ;  /* 0x0000000005b4783b */ /* 0x0105220000000200 */
[----:B---3--:R-:W-:Y:S03]  /*68f0*/  ISETP.GT.AND P0, PT, R0, R2, PT ;  /* 0x000000020000720c */ /* 0x008fe60003f04270 */
[----:B-----5:R2:W3:Y:S04]  /*6900*/  LDSM.16.M88.4 R184, [R4] ;  /* 0x0000000004b8783b */ /* 0x0204e80000000200 */
[----:B------:R2:W1:Y:S06]  /*6910*/  LDSM.16.M88.4 R188, [R3] ;  /* 0x0000000003bc783b */ /* 0x00046c0000000200 */
[----:B------:R-:W-:-:S05]  /*6920*/  @P0 BRA `(.L_x_1050) ;  /* 0x0000062000000947 */ /* 0x000fca0003800000 */
[----:B--2---:R-:W2:Y:S04]  /*6930*/  LDL R4, [R1+0x8c] ;  /* 0x00008c0001047983 */ /* 0x004ea80000100800 */
[----:B------:R-:W5:Y:S04]  /*6940*/  LDL R28, [R1+0x84] ;  /* 0x00008400011c7983 */ /* 0x000f680000100800 */
[----:B----4-:R-:W4:Y:S04]  /*6950*/  LDL.64 R22, [R1+0xc8] ;  /* 0x0000c80001167983 */ /* 0x010f280000100a00 */
[----:B---3--:R-:W3:Y:S04]  /*6960*/  LDL R5, [R1+0x94] ;  /* 0x0000940001057983 */ /* 0x008ee80000100800 */
[----:B------:R-:W3:Y:S04]  /*6970*/  LDL R21, [R1+0xd8] ;  /* 0x0000d80001157983 */ /* 0x000ee80000100800 */
[----:B------:R-:W3:Y:S04]  /*6980*/  LDL R20, [R1+0x174] ;  /* 0x0001740001147983 */ /* 0x000ee80000100800 */
[----:B------:R-:W4:Y:S04]  /*6990*/  LDL R15, [R1+0x178] ;  /* 0x00017800010f7983 */ /* 0x000f280000100800 */
[----:B------:R-:W4:Y:S04]  /*69a0*/  LDL R14, [R1+0x98] ;  /* 0x00009800010e7983 */ /* 0x000f280000100800 */
[----:B------:R-:W4:Y:S04]  /*69b0*/  LDL R13, [R1+0x17c] ;  /* 0x00017c00010d7983 */ /* 0x000f280000100800 */
[----:B------:R-:W4:Y:S04]  /*69c0*/  LDL R12, [R1+0x9c] ;  /* 0x00009c00010c7983 */ /* 0x000f280000100800 */
[----:B------:R-:W4:Y:S04]  /*69d0*/  LDL R7, [R1+0x180] ;  /* 0x0001800001077983 */ /* 0x000f280000100800 */
[----:B------:R-:W4:Y:S01]  /*69e0*/  LDL R6, [R1+0x88] ;  /* 0x0000880001067983 */ /* 0x000f220000100800 */
[----:B--2---:R-:W-:Y:S01]  /*69f0*/  SHF.R.S32.HI R0, RZ, 0x1f, R4 ;  /* 0x0000001fff007819 */ /* 0x004fe20000011404 */
[----:B------:R-:W-:Y:S04]  /*6a00*/  IMAD.WIDE.U32 R2, R4, c[0x0][0x208], RZ ;  /* 0x0000820004027a25 */ /* 0x000fe800078e00ff */
[----:B------:R-:W-:Y:S04]  /*6a10*/  IMAD R0, R0, c[0x0][0x208], RZ ;  /* 0x0000820000007a24 */ /* 0x000fe800078e02ff */
[----:B------:R-:W-:Y:S01]  /*6a20*/  IMAD R0, R4, c[0x0][0x20c], R0 ;  /* 0x0000830004007a24 */ /* 0x000fe200078e0200 */
[----:B-----5:R-:W-:Y:S03]  /*6a30*/  SHF.R.S32.HI R4, RZ, 0x1f, R28 ;  /* 0x0000001fff047819 */ /* 0x020fe6000001141c */
[----:B------:R-:W-:Y:S02]  /*6a40*/  IMAD.IADD R3, R3, 0x1, R0 ;  /* 0x0000000103037824 */ /* 0x000fe400078e0200 */
[----:B------:R-:W-:Y:S02]  /*6a50*/  IMAD R4, R4, c[0x0][0x218], RZ ;  /* 0x0000860004047a24 */ /* 0x000fe400078e02ff */
[C---:B------:R-:W-:Y:S01]  /*6a60*/  IMAD.WIDE.U32 R2, R28.reuse, c[0x0][0x218], R2 ;  /* 0x000086001c027a25 */ /* 0x040fe200078e0002 */
[C---:B---3--:R-:W-:Y:S03]  /*6a70*/  SHF.L.U64.HI R29, R5.reuse, 0x1, R20 ;  /* 0x00000001051d7819 */ /* 0x048fe60000010214 */
[----:B------:R-:W-:Y:S01]  /*6a80*/  IMAD R4, R28, c[0x0][0x21c], R4 ;  /* 0x000087001c047a24 */ /* 0x000fe200078e0204 */
[----:B----4-:R-:W-:Y:S01]  /*6a90*/  IADD3 R0, P0, R22, R2, RZ ;  /* 0x0000000216007210 */ /* 0x010fe20007f1e0ff */
[----:B------:R-:W-:Y:S03]  /*6aa0*/  IMAD.SHL.U32 R2, R5, 0x2, RZ ;  /* 0x0000000205027824 */ /* 0x000fe600078e00ff */
[----:B------:R-:W-:Y:S02]  /*6ab0*/  IADD3.X R4, R21, R3, R4, P0, !PT ;  /* 0x0000000315047210 */ /* 0x000fe400007fe404 */
[----:B------:R-:W-:Y:S01]  /*6ac0*/  LEA R21, P0, R0, c[0x0][0x1f8], 0x1 ;  /* 0x00007e0000157a11 */ /* 0x000fe200078008ff */
[----:B------:R2:W-:Y:S01]  /*6ad0*/  STL [R1+0x58], R2 ;  /* 0x0000580201007387 */ /* 0x0005e20000100800 */
[----:B------:R-:W-:Y:S02]  /*6ae0*/  SHF.L.U64.HI R28, R14, 0x1, R15 ;  /* 0x000000010e1c7819 */ /* 0x000fe4000001020f */
[----:B------:R-:W-:Y:S02]  /*6af0*/  LEA.HI.X R5, R0, c[0x0][0x1fc], R4, 0x1, P0 ;  /* 0x00007f0000057a11 */ /* 0x000fe400000f0c04 */
[----:B------:R-:W-:Y:S02]  /*6b00*/  SHF.L.U32 R132, R14, 0x1, RZ ;  /* 0x000000010e847819 */ /* 0x000fe400000006ff */
[C---:B------:R-:W-:Y:S01]  /*6b10*/  SHF.L.U64.HI R23, R12.reuse, 0x1, R13 ;  /* 0x000000010c177819 */ /* 0x040fe2000001020d */
[----:B------:R-:W-:Y:S01]  /*6b20*/  IMAD.SHL.U32 R31, R12, 0x2, RZ ;  /* 0x000000020c1f7824 */ /* 0x000fe200078e00ff */
[C---:B------:R-:W-:Y:S02]  /*6b30*/  SHF.L.U64.HI R22, R6.reuse, 0x1, R7 ;  /* 0x0000000106167819 */ /* 0x040fe40000010207 */
[----:B------:R-:W-:Y:S01]  /*6b40*/  SHF.L.U32 R30, R6, 0x1, RZ ;  /* 0x00000001061e7819 */ /* 0x000fe200000006ff */
[----:B------:R-:W-:-:S05]  /*6b50*/  BRA.DIV ~URZ, `(.L_x_1051) ;  /* 0x0000b8a27f007947 */ /* 0x000fca000b800000 */
[----:B------:R3:W4:Y:S02]  /*6b60*/  SHFL.IDX PT, R4, R5, RZ, 0x181f ;  /* 0x00181fff05047589 */ /* 0x00072400000e0000 */
.L_x_1086:
[----:B------:R-:W-:-:S05]  /*6b70*/  BRA.DIV ~URZ, `(.L_x_1052) ;  /* 0x0000b8f27f007947 */ /* 0x000fca000b800000 */
[----:B--2---:R-:W2:Y:S04]  /*6b80*/  LDL R2, [R1+0x88] ;  /* 0x0000880001027983 */ /* 0x004ea80000100800 */
[----:B------:R-:W5:Y:S04]  /*6b90*/  LDL R14, [R1+0x54] ;  /* 0x00005400010e7983 */ /* 0x000f680000100800 */
[----:B---3--:R-:W3:Y:S04]  /*6ba0*/  LDL R7, [R1+0x9c] ;  /* 0x00009c0001077983 */ /* 0x008ee80000100800 */
[----:B----4-:R-:W4:Y:S04]  /*6bb0*/  LDL R20, [R1+0x98] ;  /* 0x0000980001147983 */ /* 0x010f280000100800 */
[----:B------:R-:W2:Y:S04]  /*6bc0*/  LDL R15, [R1+0x94] ;  /* 0x00009400010f7983 */ /* 0x000ea80000100800 */
[----:B------:R-:W2:Y:S04]  /*6bd0*/  LDL R6, [R1+0x58] ;  /* 0x0000580001067983 */ /* 0x000ea80000100800 */
[----:B------:R-:W2:Y:S02]  /*6be0*/  SHFL.IDX PT, R0, R21, RZ, 0x181f ;  /* 0x00181fff15007589 */ /* 0x000ea400000e0000 */
[----:B--2---:R-:W-:Y:S02]  /*6bf0*/  IADD3 R6, P2, R0, R6, RZ ;  /* 0x0000000600067210 */ /* 0x004fe40007f5e0ff */
[----:B------:R-:W-:Y:S02]  /*6c00*/  ISETP.GE.AND P4, PT, R2, c[0x0][0x1d4], PT ;  /* 0x0000750002007a0c */ /* 0x000fe40003f86270 */
[----:B------:R-:W-:Y:S02]  /*6c10*/  IADD3 R2, P0, R0, R30, RZ ;  /* 0x0000001e00027210 */ /* 0x000fe40007f1e0ff */
[----:B---3--:R-:W-:Y:S01]  /*6c20*/  ISETP.GE.AND P3, PT, R7, c[0x0][0x1d4], PT ;  /* 0x0000750007007a0c */ /* 0x008fe20003f66270 */
[----:B------:R-:W-:Y:S01]  /*6c30*/  IMAD.X R7, R4, 0x1, R29, P2 ;  /* 0x0000000104077824 */ /* 0x000fe200010e061d */
[----:B----4-:R-:W-:Y:S01]  /*6c40*/  ISETP.GE.AND P1, PT, R20, c[0x0][0x1d4], PT ;  /* 0x0000750014007a0c */ /* 0x010fe20003f26270 */
[----:B------:R-:W-:Y:S01]  /*6c50*/  IMAD.X R3, R4, 0x1, R22, P0 ;  /* 0x0000000104037824 */ /* 0x000fe200000e0616 */
[----:B------:R-:W-:Y:S02]  /*6c60*/  IADD3 R12, P0, R0, R31, RZ ;  /* 0x0000001f000c7210 */ /* 0x000fe40007f1e0ff */
[----:B------:R-:W-:Y:S03]  /*6c70*/  SEL R20, RZ, 0x10, P3 ;  /* 0x00000010ff147807 */ /* 0x000fe60001800000 */
[----:B------:R-:W-:Y:S01]  /*6c80*/  @!PT LDS RZ, [RZ] ;  /* 0x00000000fffff984 */ /* 0x000fe20000000800 */
[----:B------:R-:W-:Y:S01]  /*6c90*/  @!PT LDS RZ, [RZ] ;  /* 0x00000000fffff984 */ /* 0x000fe20000000800 */
[----:B-----5:R2:W-:Y:S01]  /*6ca0*/  LDGSTS.E.BYPASS.LTC128B.128 [R14+0x100], [R2.64], !P4 ;  /* 0x00100000020e7fae */ /* 0x0205e2000e101d46 */
[----:B------:R-:W-:Y:S05]  /*6cb0*/  IMAD.X R13, R4, 0x1, R23, P0 ;  /* 0x00000001040d7824 */ /* 0x000fea00000e0617 */
[----:B------:R3:W-:Y:S01]  /*6cc0*/  LDGSTS.E.BYPASS.LTC128B.128 [R14+0x2100], [R12.64], !P3 ;  /* 0x021000000c0e7fae */ /* 0x0007e2000d901d46 */
[----:B--2---:R-:W-:Y:S03]  /*6cd0*/  IADD3 R2, P0, R0, R132, RZ ;  /* 0x0000008400027210 */ /* 0x004fe60007f1e0ff */
[----:B------:R-:W2:Y:S02]  /*6ce0*/  SHFL.IDX PT, R0, R21, 0x1, 0x181f ;  /* 0x00381f0015007f89 */ /* 0x000ea400000e0000 */
[----:B------:R-:W-:Y:S01]  /*6cf0*/  IMAD.X R3, R4, 0x1, R28, P0 ;  /* 0x0000000104037824 */ /* 0x000fe200000e061c */
[----:B------:R-:W-:Y:S01]  /*6d00*/  ISETP.GE.AND P0, PT, R15, c[0x0][0x1d4], PT ;  /* 0x000075000f007a0c */ /* 0x000fe20003f06270 */
[----:B------:R4:W1:Y:S01]  /*6d10*/  SHFL.IDX PT, R4, R5, 0x1, 0x181f ;  /* 0x00381f0005047f89 */ /* 0x00086200000e0000 */
[----:B------:R-:W-:Y:S03]  /*6d20*/  SEL R15, RZ, 0x10, P1 ;  /* 0x00000010ff0f7807 */ /* 0x000fe60000800000 */
[----:B------:R3:W-:Y:S08]  /*6d30*/  LDGSTS.E.BYPASS.LTC128B.128 [R14+0x4100], [R2.64], !P1 ;  /* 0x04100000020e7fae */ /* 0x0007f0000c901d46 */
[----:B------:R3:W-:Y:S01]  /*6d40*/  LDGSTS.E.BYPASS.LTC128B.128 [R14+0x6100], [R6.64], !P0 ;  /* 0x06100000060e7fae */ /* 0x0007e2000c101d46 */
[----:B----4-:R-:W-:Y:S02]  /*6d50*/  SEL R5, RZ, 0x10, P4 ;  /* 0x00000010ff057807 */ /* 0x010fe40002000000 */
[----:B---3--:R-:W-:Y:S02]  /*6d60*/  SEL R14, RZ, 0x10, P0 ;  /* 0x00000010ff0e7807 */ /* 0x008fe40000000000 */
.L_x_1087:
[C---:B-12---:R-:W-:Y:S01]  /*6d70*/  ISETP.NE.U32.AND P2, PT, R5.reuse, RZ, PT ;  /* 0x000000ff0500720c */ /* 0x046fe20003f45070 */
[----:B------:R-:W2:Y:S01]  /*6d80*/  LDL R21, [R1+0x54] ;  /* 0x0000540001157983 */ /* 0x000ea20000100800 */
[----:B------:R-:W-:Y:S02]  /*6d90*/  IADD3 R5, -R5, 0x10, RZ ;  /* 0x0000001005057810 */ /* 0x000fe40007ffe1ff */
[----:B------:R-:W-:Y:S02]  /*6da0*/  IADD3 R6, -R15, 0x10, RZ ;  /* 0x000000100f067810 */ /* 0x000fe40007ffe1ff */
[----:B------:R-:W-:Y:S02]  /*6db0*/  LOP3.LUT R5, R5, 0xf, RZ, 0xc0, !PT ;  /* 0x0000000f05057812 */ /* 0x000fe400078ec0ff */
[----:B------:R-:W-:Y:S02]  /*6dc0*/  IADD3 R12, -R20, 0x10, RZ ;  /* 0x00000010140c7810 */ /* 0x000fe40007ffe1ff */
[----:B------:R-:W-:Y:S02]  /*6dd0*/  IADD3 R2, P1, P0, R5, R0, R30 ;  /* 0x0000000005027210 */ /* 0x000fe4000783e01e */
[----:B------:R-:W-:Y:S01]  /*6de0*/  LOP3.LUT R6, R6, 0xf, RZ, 0xc0, !PT ;  /* 0x0000000f06067812 */ /* 0x000fe200078ec0ff */
[----:B------:R-:W3:Y:S01]  /*6df0*/  LDL.LU R30, [R1+0x58] ;  /* 0x00005800011e7983 */ /* 0x000ee20000300800 */
[----:B------:R-:W-:Y:S02]  /*6e00*/  IADD3.X R3, RZ, R4, R22, P1, P0 ;  /* 0x00000004ff037210 */ /* 0x000fe40000fe0416 */
[----:B------:R-:W-:Y:S04]  /*6e10*/  LOP3.LUT R12, R12, 0xf, RZ, 0xc0, !PT ;  /* 0x0000000f0c0c7812 */ /* 0x000fe800078ec0ff */
[----:B------:R-:W-:Y:S04]  /*6e20*/  IADD3 R12, P1, P0, R12, R0, R31 ;  /* 0x000000000c0c7210 */ /* 0x000fe8000783e01f */
[----:B------:R-:W-:Y:S01]  /*6e30*/  IADD3.X R13, RZ, R4, R23, P1, P0 ;  /* 0x00000004ff0d7210 */ /* 0x000fe20000fe0417 */
[----:B------:R-:W-:Y:S01]  /*6e40*/  @!PT LDS RZ, [RZ] ;  /* 0x00000000fffff984 */ /* 0x000fe20000000800 */
[----:B------:R-:W-:Y:S01]  /*6e50*/  @!PT LDS RZ, [RZ] ;  /* 0x00000000fffff984 */ /* 0x000fe20000000800 */
[----:B------:R-:W-:Y:S01]  /*6e60*/  @!PT LDS RZ, [RZ] ;  /* 0x00000000fffff984 */ /* 0x000fe20000000800 */
[----:B--2---:R1:W-:Y:S01]  /*6e70*/  LDGSTS.E.BYPASS.LTC128B.128.ZFILL [R21+0x1100], [R2.64], P2 ;  /* 0x0110000002157fae */ /* 0x0043e20009141d46 */
[----:B------:R-:W-:Y:S04]  /*6e80*/  IADD3 R6, P3, P2, R6, R0, R132 ;  /* 0x0000000006067210 */ /* 0x000fe80007a7e084 */
[----:B------:R-:W-:Y:S02]  /*6e90*/  IADD3.X R7, RZ, R4, R28, P3, P2 ;  /* 0x00000004ff077210 */ /* 0x000fe40001fe441c */
[----:B------:R-:W-:Y:S02]  /*6ea0*/  ISETP.NE.U32.AND P3, PT, R20, RZ, PT ;  /* 0x000000ff1400720c */ /* 0x000fe40003f65070 */
[----:B------:R-:W-:Y:S11]  /*6eb0*/  ISETP.NE.U32.AND P2, PT, R15, RZ, PT ;  /* 0x000000ff0f00720c */ /* 0x000ff60003f45070 */
[----:B------:R2:W-:Y:S04]  /*6ec0*/  LDGSTS.E.BYPASS.LTC128B.128.ZFILL [R21+0x3100], [R12.64], P3 ;  /* 0x031000000c157fae */ /* 0x0005e80009941d46 */
[----:B------:R2:W-:Y:S01]  /*6ed0*/  LDGSTS.E.BYPASS.LTC128B.128.ZFILL [R21+0x5100], [R6.64], P2 ;  /* 0x0510000006157fae */ /* 0x0005e20009141d46 */
[----:B-1----:R-:W-:Y:S04]  /*6ee0*/  IADD3 R2, -R14, 0x10, RZ ;  /* 0x000000100e027810 */ /* 0x002fe80007ffe1ff */
[----:B------:R-:W-:Y:S04]  /*6ef0*/  LOP3.LUT R2, R2, 0xf, RZ, 0xc0, !PT ;  /* 0x0000000f02027812 */ /* 0x000fe800078ec0ff */
[----:B---3--:R-:W-:Y:S04]  /*6f00*/  IADD3 R2, P1, P0, R2, R0, R30 ;  /* 0x0000000002027210 */ /* 0x008fe8000783e01e */
[----:B------:R-:W-:Y:S02]  /*6f10*/  IADD3.X R3, RZ, R4, R29, P1, P0 ;  /* 0x00000004ff037210 */ /* 0x000fe40000fe041d */
[----:B------:R-:W-:Y:S11]  /*6f20*/  ISETP.NE.U32.AND P0, PT, R14, RZ, PT ;  /* 0x000000ff0e00720c */ /* 0x000ff60003f05070 */
[----:B------:R-:W-:Y:S02]  /*6f30*/  @!UPT UIADD3 URZ, URZ, URZ, URZ ;  /* 0x0000003f3f3ff290 */ /* 0x000fe4000fffe03f */
[----:B------:R2:W-:Y:S02]  /*6f40*/  LDGSTS.E.BYPASS.LTC128B.128.ZFILL [R21+0x7100], [R2.64], P0 ;  /* 0x0710000002157fae */ /* 0x0005e40008141d46 */
.L_x_1050:
[----:B------:R-:W-:Y:S05]  /*6f50*/  BSYNC B0 ;  /* 0x0000000000007941 */ /* 0x000fea0003800000 */
.L_x_1049:
[----:B------:R-:W5:Y:S04]  /*6f60*/  LDL R132, [R1+0x18] ;  /* 0x0000180001847983 */ /* 0x000f680000100800 */
[----:B--2---:R-:W2:Y:S04]  /*6f70*/  LDL R3, [R1+0xc] ;  /* 0x00000c0001037983 */ /* 0x004ea80000100800 */
[----:B----4-:R-:W4:Y:S04]  /*6f80*/  LDL R2, [R1+0x10] ;  /* 0x0000100001027983 */ /* 0x010f280000100800 */
[----:B------:R-:W0:Y:S01]  /*6f90*/  LDGDEPBAR ;  /* 0x00000000000079af */ /* 0x000e220000000000 */
[----:B------:R-:W-:Y:S01]  /*6fa0*/  WARPSYNC 0xffffffff ;  /* 0xffffffff00007948 */ /* 0x000fe20003800000 */
[C---:B-1----:R-:W-:Y:S01]  /*6fb0*/  HMMA.16816.F32 R4, R168.reuse, R8, RZ ;  /* 0x00000008a804723c */ /* 0x042fe200000018ff */
[----:B------:R-:W-:Y:S05]  /*6fc0*/  BSSY B0, `(.L_x_1053) ;  /* 0x000018d000007945 */ /* 0x000fea0003800000 */
[----:B---3--:R-:W3:Y:S02]  /*6fd0*/  LDL R0, [R1+0x14] ;  /* 0x0000140001007983 */ /* 0x008ee40000100800 */
[C---:B------:R-:W-:Y:S08]  /*6fe0*/  HMMA.16816.F32 R8, R168.reuse, R10, RZ ;  /* 0x0000000aa808723c */ /* 0x040ff000000018ff */
[C---:B------:R-:W-:Y:S08]  /*6ff0*/  HMMA.16816.F32 R12, R168.reuse, R16, RZ ;  /* 0x00000010a80c723c */ /* 0x040ff000000018ff */
        /* <DEDUP_REMOVED lines=10> */
[----:B------:R-:W1:Y:S07]  /*70a0*/  LDSM.16.M88.4 R180, [R249+0x800] ;  /* 0x00080000f9b4783b */ /* 0x000e6e0000000200 */
[C---:B------:R-:W-:Y:S08]  /*70b0*/  HMMA.16816.F32 R20, R172.reuse, R184, R20 ;  /* 0x000000b8ac14723c */ /* 0x040ff00000001814 */
[C---:B------:R-:W-:Y:S01]  /*70c0*/  HMMA.16816.F32 R24, R172.reuse, R186, R24 ;  /* 0x000000baac18723c */ /* 0x040fe20000001818 */
[----:B------:R-:W1:Y:S07]  /*70d0*/  LDSM.16.M88.4 R184, [R249+0x1000] ;  /* 0x00100000f9b8783b */ /* 0x000e6e0000000200 */
[C---:B------:R-:W-:Y:S08]  /*70e0*/  HMMA.16816.F32 R28, R172.reuse, R188, R28 ;  /* 0x000000bcac1c723c */ /* 0x040ff0000000181c */
[----:B------:R-:W-:Y:S01]  /*70f0*/  HMMA.16816.F32 R32, R172, R190, R32 ;  /* 0x000000beac20723c */ /* 0x000fe20000001820 */
[----:B------:R-:W1:Y:S07]  /*7100*/  LDSM.16.M88.4 R188, [R249+0x1800] ;  /* 0x00180000f9bc783b */ /* 0x000e6e0000000200 */
[C---:B-1----:R-:W-:Y:S08]  /*7110*/  HMMA.16816.F32 R4, R192.reuse, R176, R4 ;  /* 0x000000b0c004723c */ /* 0x042ff00000001804 */
[C---:B------:R-:W-:Y:S01]  /*7120*/  HMMA.16816.F32 R8, R192.reuse, R178, R8 ;  /* 0x000000b2c008723c */ /* 0x040fe20000001808 */
[----:B------:R-:W1:Y:S07]  /*7130*/  LDSM.16.M88.4 R176, [R248+-0x6000] ;  /* 0xffa00000f8b0783b */ /* 0x000e6e0000000200 */
[C---:B------:R-:W-:Y:S08]  /*7140*/  HMMA.16816.F32 R12, R192.reuse, R180, R12 ;  /* 0x000000b4c00c723c */ /* 0x040ff0000000180c */
[C---:B------:R-:W-:Y:S01]  /*7150*/  HMMA.16816.F32 R16, R192.reuse, R182, R16 ;  /* 0x000000b6c010723c */ /* 0x040fe20000001810 */
[----:B------:R-:W1:Y:S07]  /*7160*/  LDSM.16.M88.4 R180, [R248+-0x5800] ;  /* 0xffa80000f8b4783b */ /* 0x000e6e0000000200 */
[C---:B------:R-:W-:Y:S08]  /*7170*/  HMMA.16816.F32 R20, R192.reuse, R184, R20 ;  /* 0x000000b8c014723c */ /* 0x040ff00000001814 */
[C---:B------:R-:W-:Y:S01]  /*7180*/  HMMA.16816.F32 R24, R192.reuse, R186, R24 ;  /* 0x000000bac018723c */ /* 0x040fe20000001818 */
[----:B------:R-:W1:Y:S07]  /*7190*/  LDSM.16.M88.4 R184, [R248+-0x5000] ;  /* 0xffb00000f8b8783b */ /* 0x000e6e0000000200 */
[C---:B------:R-:W-:Y:S08]  /*71a0*/  HMMA.16816.F32 R28, R192.reuse, R188, R28 ;  /* 0x000000bcc01c723c */ /* 0x040ff0000000181c */
[----:B------:R-:W-:Y:S01]  /*71b0*/  HMMA.16816.F32 R32, R192, R190, R32 ;  /* 0x000000bec020723c */ /* 0x000fe20000001820 */
[----:B------:R-:W1:Y:S07]  /*71c0*/  LDSM.16.M88.4 R188, [R248+-0x4800] ;  /* 0xffb80000f8bc783b */ /* 0x000e6e0000000200 */
[C---:B-1----:R-:W-:Y:S08]  /*71d0*/  HMMA.16816.F32 R4, R196.reuse, R176, R4 ;  /* 0x000000b0c404723c */ /* 0x042ff00000001804 */
[C---:B------:R-:W-:Y:S01]  /*71e0*/  HMMA.16816.F32 R8, R196.reuse, R178, R8 ;  /* 0x000000b2c408723c */ /* 0x040fe20000001808 */
[----:B------:R-:W1:Y:S07]  /*71f0*/  LDSM.16.M88.4 R176, [R135+0x2000] ;  /* 0x0020000087b0783b */ /* 0x000e6e0000000200 */
[C---:B------:R-:W-:Y:S08]  /*7200*/  HMMA.16816.F32 R12, R196.reuse, R180, R12 ;  /* 0x000000b4c40c723c */ /* 0x040ff0000000180c */
[C---:B------:R-:W-:Y:S01]  /*7210*/  HMMA.16816.F32 R16, R196.reuse, R182, R16 ;  /* 0x000000b6c410723c */ /* 0x040fe20000001810 */
[----:B------:R-:W1:Y:S07]  /*7220*/  LDSM.16.M88.4 R180, [R135+0x2800] ;  /* 0x0028000087b4783b */ /* 0x000e6e0000000200 */
[C---:B------:R-:W-:Y:S08]  /*7230*/  HMMA.16816.F32 R20, R196.reuse, R184, R20 ;  /* 0x000000b8c414723c */ /* 0x040ff00000001814 */
[C---:B------:R-:W-:Y:S01]  /*7240*/  HMMA.16816.F32 R24, R196.reuse, R186, R24 ;  /* 0x000000bac418723c */ /* 0x040fe20000001818 */
[----:B------:R-:W5:Y:S07]  /*7250*/  LDSM.16.M88.4 R184, [R135+0x3000] ;  /* 0x0030000087b8783b */ /* 0x000f6e0000000200 */
[C---:B------:R-:W-:Y:S08]  /*7260*/  HMMA.16816.F32 R28, R196.reuse, R188, R28 ;  /* 0x000000bcc41c723c */ /* 0x040ff0000000181c */
[----:B------:R-:W-:Y:S01]  /*7270*/  HMMA.16816.F32 R32, R196, R190, R32 ;  /* 0x000000bec420723c */ /* 0x000fe20000001820 */
[----:B------:R-:W2:Y:S07]  /*7280*/  LDSM.16.M88.4 R188, [R135+0x3800] ;  /* 0x0038000087bc783b */ /* 0x000eae0000000200 */
[C---:B-1----:R-:W-:Y:S08]  /*7290*/  HMMA.16816.F32 R4, R200.reuse, R176, R4 ;  /* 0x000000b0c804723c */ /* 0x042ff00000001804 */
[C---:B------:R-:W-:Y:S08]  /*72a0*/  HMMA.16816.F32 R8, R200.reuse, R178, R8 ;  /* 0x000000b2c808723c */ /* 0x040ff00000001808 */
[C---:B------:R-:W-:Y:S08]  /*72b0*/  HMMA.16816.F32 R12, R200.reuse, R180, R12 ;  /* 0x000000b4c80c723c */ /* 0x040ff0000000180c */
[C---:B------:R-:W-:Y:S01]  /*72c0*/  HMMA.16816.F32 R16, R200.reuse, R182, R16 ;  /* 0x000000b6c810723c */ /* 0x040fe20000001810 */
[----:B-----5:R1:W2:Y:S07]  /*72d0*/  LDSM.16.M88.4 R176, [R132] ;  /* 0x0000000084b0783b */ /* 0x0202ae0000000200 */
[C---:B------:R-:W-:Y:S01]  /*72e0*/  HMMA.16816.F32 R20, R200.reuse, R184, R20 ;  /* 0x000000b8c814723c */ /* 0x040fe20000001814 */
[----:B--2---:R2:W2:Y:S07]  /*72f0*/  LDSM.16.M88.4 R180, [R3] ;  /* 0x0000000003b4783b */ /* 0x0044ae0000000200 */
[C---:B------:R-:W-:Y:S01]  /*7300*/  HMMA.16816.F32 R24, R200.reuse, R186, R24 ;  /* 0x000000bac818723c */ /* 0x040fe20000001818 */
[----:B----4-:R4:W2:Y:S07]  /*7310*/  LDSM.16.M88.4 R184, [R2] ;  /* 0x0000000002b8783b */ /* 0x0108ae0000000200 */
[C---:B------:R-:W-:Y:S01]  /*7320*/  HMMA.16816.F32 R28, R200.reuse, R188, R28 ;  /* 0x000000bcc81c723c */ /* 0x040fe2000000181c */
[----:B-1----:R-:W5:Y:S07]  /*7330*/  LDL R132, [R1+0x28] ;  /* 0x0000280001847983 */ /* 0x002f6e0000100800 */
[----:B------:R-:W-:Y:S01]  /*7340*/  HMMA.16816.F32 R32, R200, R190, R32 ;  /* 0x000000bec820723c */ /* 0x000fe20000001820 */
[----:B---3--:R1:W3:Y:S08]  /*7350*/  LDSM.16.M88.4 R188, [R0] ;  /* 0x0000000000bc783b */ /* 0x0082f00000000200 */
[----:B--2---:R-:W2:Y:S01]  /*7360*/  LDL R3, [R1+0x1c] ;  /* 0x00001c0001037983 */ /* 0x004ea20000100800 */
[C---:B------:R-:W-:Y:S03]  /*7370*/  HMMA.16816.F32 R4, R204.reuse, R176, R4 ;  /* 0x000000b0cc04723c */ /* 0x040fe60000001804 */
[----:B----4-:R-:W4:Y:S05]  /*7380*/  LDL R2, [R1+0x20] ;  /* 0x0000200001027983 */ /* 0x010f2a0000100800 */
[C---:B------:R-:W-:Y:S01]  /*7390*/  HMMA.16816.F32 R8, R204.reuse, R178, R8 ;  /* 0x000000b2cc08723c */ /* 0x040fe20000001808 */
[----:B------:R-:W3:Y:S07]  /*73a0*/  LDSM.16.M88.4 R176, [R249+0x2000] ;  /* 0x00200000f9b0783b */ /* 0x000eee0000000200 */
[C---:B------:R-:W-:Y:S01]  /*73b0*/  HMMA.16816.F32 R12, R204.reuse, R180, R12 ;  /* 0x000000b4cc0c723c */ /* 0x040fe2000000180c */
[----:B-1----:R-:W4:Y:S07]  /*73c0*/  LDL R0, [R1+0x24] ;  /* 0x0000240001007983 */ /* 0x002f2e0000100800 */
[C---:B------:R-:W-:Y:S01]  /*73d0*/  HMMA.16816.F32 R16, R204.reuse, R182, R16 ;  /* 0x000000b6cc10723c */ /* 0x040fe20000001810 */
[----:B------:R-:W1:Y:S07]  /*73e0*/  LDSM.16.M88.4 R180, [R249+0x2800] ;  /* 0x00280000f9b4783b */ /* 0x000e6e0000000200 */
[C---:B------:R-:W-:Y:S08]  /*73f0*/  HMMA.16816.F32 R20, R204.reuse, R184, R20 ;  /* 0x000000b8cc14723c */ /* 0x040ff00000001814 */
[C---:B------:R-:W-:Y:S01]  /*7400*/  HMMA.16816.F32 R24, R204.reuse, R186, R24 ;  /* 0x000000bacc18723c */ /* 0x040fe20000001818 */
[----:B------:R-:W1:Y:S07]  /*7410*/  LDSM.16.M88.4 R184, [R249+0x3000] ;  /* 0x00300000f9b8783b */ /* 0x000e6e0000000200 */
[C---:B---3--:R-:W-:Y:S08]  /*7420*/  HMMA.16816.F32 R28, R204.reuse, R188, R28 ;  /* 0x000000bccc1c723c */ /* 0x048ff0000000181c */
[----:B------:R-:W-:Y:S01]  /*7430*/  HMMA.16816.F32 R32, R204, R190, R32 ;  /* 0x000000becc20723c */ /* 0x000fe20000001820 */
[----:B------:R-:W3:Y:S07]  /*7440*/  LDSM.16.M88.4 R188, [R249+0x3800] ;  /* 0x00380000f9bc783b */ /* 0x000eee0000000200 */
[C---:B------:R-:W-:Y:S08]  /*7450*/  HMMA.16816.F32 R4, R208.reuse, R176, R4 ;  /* 0x000000b0d004723c */ /* 0x040ff00000001804 */
[C---:B------:R-:W-:Y:S01]  /*7460*/  HMMA.16816.F32 R8, R208.reuse, R178, R8 ;  /* 0x000000b2d008723c */ /* 0x040fe20000001808 */
[----:B------:R-:W3:Y:S07]  /*7470*/  LDSM.16.M88.4 R176, [R248+-0x4000] ;  /* 0xffc00000f8b0783b */ /* 0x000eee0000000200 */
[C---:B-1----:R-:W-:Y:S08]  /*7480*/  HMMA.16816.F32 R12, R208.reuse, R180, R12 ;  /* 0x000000b4d00c723c */ /* 0x042ff0000000180c */
[C---:B------:R-:W-:Y:S01]  /*7490*/  HMMA.16816.F32 R16, R208.reuse, R182, R16 ;  /* 0x000000b6d010723c */ /* 0x040fe20000001810 */
[----:B------:R-:W1:Y:S07]  /*74a0*/  LDSM.16.M88.4 R180, [R248+-0x3800] ;  /* 0xffc80000f8b4783b */ /* 0x000e6e0000000200 */
[C---:B------:R-:W-:Y:S08]  /*74b0*/  HMMA.16816.F32 R20, R208.reuse, R184, R20 ;  /* 0x000000b8d014723c */ /* 0x040ff00000001814 */
[C---:B------:R-:W-:Y:S01]  /*74c0*/  HMMA.16816.F32 R24, R208.reuse, R186, R24 ;  /* 0x000000bad018723c */ /* 0x040fe20000001818 */
[----:B------:R-:W1:Y:S07]  /*74d0*/  LDSM.16.M88.4 R184, [R248+-0x3000] ;  /* 0xffd00000f8b8783b */ /* 0x000e6e0000000200 */
[C---:B---3--:R-:W-:Y:S08]  /*74e0*/  HMMA.16816.F32 R28, R208.reuse, R188, R28 ;  /* 0x000000bcd01c723c */ /* 0x048ff0000000181c */
[----:B------:R-:W-:Y:S01]  /*74f0*/  HMMA.16816.F32 R32, R208, R190, R32 ;  /* 0x000000bed020723c */ /* 0x000fe20000001820 */
[----:B------:R-:W-:Y:S07]  /*7500*/  LDSM.16.M88.4 R188, [R135+0x4000] ;  /* 0x0040000087bc783b */ /* 0x000fee0000000200 */
[C---:B------:R-:W-:Y:S08]  /*7510*/  HMMA.16816.F32 R4, R212.reuse, R176, R4 ;  /* 0x000000b0d404723c */ /* 0x040ff00000001804 */
[C---:B------:R-:W-:Y:S01]  /*7520*/  HMMA.16816.F32 R8, R212.reuse, R178, R8 ;  /* 0x000000b2d408723c */ /* 0x040fe20000001808 */
[----:B------:R-:W3:Y:S07]  /*7530*/  LDSM.16.M88.4 R176, [R248+-0x2800] ;  /* 0xffd80000f8b0783b */ /* 0x000eee0000000200 */
[C---:B-1----:R-:W-:Y:S08]  /*7540*/  HMMA.16816.F32 R12, R212.reuse, R180, R12 ;  /* 0x000000b4d40c723c */ /* 0x042ff0000000180c */
[C---:B------:R-:W-:Y:S01]  /*7550*/  HMMA.16816.F32 R16, R212.reuse, R182, R16 ;  /* 0x000000b6d410723c */ /* 0x040fe20000001810 */
[----:B------:R-:W1:Y:S07]  /*7560*/  LDSM.16.M88.4 R180, [R135+0x4800] ;  /* 0x0048000087b4783b */ /* 0x000e6e0000000200 */
[C---:B------:R-:W-:Y:S08]  /*7570*/  HMMA.16816.F32 R20, R212.reuse, R184, R20 ;  /* 0x000000b8d414723c */ /* 0x040ff00000001814 */
[C---:B------:R-:W-:Y:S01]  /*7580*/  HMMA.16816.F32 R24, R212.reuse, R186, R24 ;  /* 0x000000bad418723c */ /* 0x040fe20000001818 */
[----:B------:R-:W-:Y:S07]  /*7590*/  LDSM.16.M88.4 R184, [R135+0x5800] ;  /* 0x0058000087b8783b */ /* 0x000fee0000000200 */
[C---:B---3--:R-:W-:Y:S08]  /*75a0*/  HMMA.16816.F32 R28, R212.reuse, R176, R28 ;  /* 0x000000b0d41c723c */ /* 0x048ff0000000181c */
[----:B------:R-:W-:Y:S01]  /*75b0*/  HMMA.16816.F32 R32, R212, R178, R32 ;  /* 0x000000b2d420723c */ /* 0x000fe20000001820 */
[----:B------:R-:W3:Y:S07]  /*75c0*/  LDSM.16.M88.4 R176, [R135+0x5000] ;  /* 0x0050000087b0783b */ /* 0x000eee0000000200 */
[C---:B------:R-:W-:Y:S08]  /*75d0*/  HMMA.16816.F32 R4, R216.reuse, R188, R4 ;  /* 0x000000bcd804723c */ /* 0x040ff00000001804 */
[C---:B------:R-:W-:Y:S08]  /*75e0*/  HMMA.16816.F32 R8, R216.reuse, R190, R8 ;  /* 0x000000bed808723c */ /* 0x040ff00000001808 */
[C---:B-1----:R-:W-:Y:S08]  /*75f0*/  HMMA.16816.F32 R12, R216.reuse, R180, R12 ;  /* 0x000000b4d80c723c */ /* 0x042ff0000000180c */
[C---:B------:R-:W-:Y:S08]  /*7600*/  HMMA.16816.F32 R16, R216.reuse, R182, R16 ;  /* 0x000000b6d810723c */ /* 0x040ff00000001810 */
[C---:B---3--:R-:W-:Y:S08]  /*7610*/  HMMA.16816.F32 R20, R216.reuse, R176, R20 ;  /* 0x000000b0d814723c */ /* 0x048ff00000001814 */
[C---:B------:R-:W-:Y:S08]  /*7620*/  HMMA.16816.F32 R24, R216.reuse, R178, R24 ;  /* 0x000000b2d818723c */ /* 0x040ff00000001818 */
[C---:B------:R-:W-:Y:S08]  /*7630*/  HMMA.16816.F32 R28, R216.reuse, R184, R28 ;  /* 0x000000b8d81c723c */ /* 0x040ff0000000181c */
[----:B------:R-:W-:Y:S01]  /*7640*/  HMMA.16816.F32 R32, R216, R186, R32 ;  /* 0x000000bad820723c */ /* 0x000fe20000001820 */
[----:B-----5:R1:W3:Y:S08]  /*7650*/  LDSM.16.M88.4 R188, [R132] ;  /* 0x0000000084bc783b */ /* 0x0202f00000000200 */
[----:B--2---:R2:W2:Y:S08]  /*7660*/  LDSM.16.M88.4 R176, [R3] ;  /* 0x0000000003b0783b */ /* 0x0044b00000000200 */
[----:B----4-:R4:W2:Y:S08]  /*7670*/  LDSM.16.M88.4 R180, [R2] ;  /* 0x0000000002b4783b */ /* 0x0108b00000000200 */
[----:B-1----:R-:W5:Y:S04]  /*7680*/  LDL R132, [R1+0x8] ;  /* 0x0000080001847983 */ /* 0x002f680000100800 */
[----:B------:R1:W2:Y:S01]  /*7690*/  LDSM.16.M88.4 R184, [R0] ;  /* 0x0000000000b8783b */ /* 0x0002a20000000200 */
[C---:B---3--:R-:W-:Y:S07]  /*76a0*/  HMMA.16816.F32 R4, R220.reuse, R188, R4 ;  /* 0x000000bcdc04723c */ /* 0x048fee0000001804 */
[----:B--2---:R-:W2:Y:S04]  /*76b0*/  LDL R3, [R1+0x2c] ;  /* 0x00002c0001037983 */ /* 0x004ea80000100800 */
[----:B----4-:R-:W3:Y:S01]  /*76c0*/  LDL R2, [R1+0x30] ;  /* 0x0000300001027983 */ /* 0x010ee20000100800 */
[C---:B------:R-:W-:Y:S03]  /*76d0*/  HMMA.16816.F32 R8, R220.reuse, R190, R8 ;  /* 0x000000bedc08723c */ /* 0x040fe60000001808 */
[----:B------:R-:W-:Y:S05]  /*76e0*/  LDSM.16.M88.4 R188, [R249+0x4800] ;  /* 0x00480000f9bc783b */ /* 0x000fea0000000200 */
[C---:B------:R-:W-:Y:S03]  /*76f0*/  HMMA.16816.F32 R12, R220.reuse, R176, R12 ;  /* 0x000000b0dc0c723c */ /* 0x040fe6000000180c */
[----:B-1----:R-:W4:Y:S05]  /*7700*/  LDL R0, [R1+0x34] ;  /* 0x0000340001007983 */ /* 0x002f2a0000100800 */
[C---:B------:R-:W-:Y:S01]  /*7710*/  HMMA.16816.F32 R16, R220.reuse, R178, R16 ;  /* 0x000000b2dc10723c */ /* 0x040fe20000001810 */
[----:B------:R-:W1:Y:S07]  /*7720*/  LDSM.16.M88.4 R176, [R249+0x4000] ;  /* 0x00400000f9b0783b */ /* 0x000e6e0000000200 */
[C---:B------:R-:W-:Y:S08]  /*7730*/  HMMA.16816.F32 R20, R220.reuse, R180, R20 ;  /* 0x000000b4dc14723c */ /* 0x040ff00000001814 */
[C---:B------:R-:W-:Y:S01]  /*7740*/  HMMA.16816.F32 R24, R220.reuse, R182, R24 ;  /* 0x000000b6dc18723c */ /* 0x040fe20000001818 */
[----:B------:R-:W1:Y:S07]  /*7750*/  LDSM.16.M88.4 R180, [R249+0x5000] ;  /* 0x00500000f9b4783b */ /* 0x000e6e0000000200 */
[C---:B------:R-:W-:Y:S08]  /*7760*/  HMMA.16816.F32 R28, R220.reuse, R184, R28 ;  /* 0x000000b8dc1c723c */ /* 0x040ff0000000181c */
[----:B------:R-:W-:Y:S01]  /*7770*/  HMMA.16816.F32 R32, R220, R186, R32 ;  /* 0x000000badc20723c */ /* 0x000fe20000001820 */
[----:B------:R-:W-:Y:S07]  /*7780*/  LDSM.16.M88.4 R184, [R248+-0x2000] ;  /* 0xffe00000f8b8783b */ /* 0x000fee0000000200 */
[C---:B-1----:R-:W-:Y:S08]  /*7790*/  HMMA.16816.F32 R4, R224.reuse, R176, R4 ;  /* 0x000000b0e004723c */ /* 0x042ff00000001804 */
[C---:B------:R-:W-:Y:S01]  /*77a0*/  HMMA.16816.F32 R8, R224.reuse, R178, R8 ;  /* 0x000000b2e008723c */ /* 0x040fe20000001808 */
[----:B------:R-:W1:Y:S07]  /*77b0*/  LDSM.16.M88.4 R176, [R249+0x5800] ;  /* 0x00580000f9b0783b */ /* 0x000e6e0000000200 */
[C---:B------:R-:W-:Y:S08]  /*77c0*/  HMMA.16816.F32 R12, R224.reuse, R188, R12 ;  /* 0x000000bce00c723c */ /* 0x040ff0000000180c */
[C---:B------:R-:W-:Y:S01]  /*77d0*/  HMMA.16816.F32 R16, R224.reuse, R190, R16 ;  /* 0x000000bee010723c */ /* 0x040fe20000001810 */
[----:B------:R-:W1:Y:S07]  /*77e0*/  LDSM.16.M88.4 R188, [R248+-0x1800] ;  /* 0xffe80000f8bc783b */ /* 0x000e6e0000000200 */
[C---:B------:R-:W-:Y:S08]  /*77f0*/  HMMA.16816.F32 R20, R224.reuse, R180, R20 ;  /* 0x000000b4e014723c */ /* 0x040ff00000001814 */
[C---:B------:R-:W-:Y:S01]  /*7800*/  HMMA.16816.F32 R24, R224.reuse, R182, R24 ;  /* 0x000000b6e018723c */ /* 0x040fe20000001818 */
[----:B------:R-:W-:Y:S07]  /*7810*/  LDSM.16.M88.4 R180, [R248+-0x800] ;  /* 0xfff80000f8b4783b */ /* 0x000fee0000000200 */
[C---:B-1----:R-:W-:Y:S08]  /*7820*/  HMMA.16816.F32 R28, R224.reuse, R176, R28 ;  /* 0x000000b0e01c723c */ /* 0x042ff0000000181c */
[----:B------:R-:W-:Y:S01]  /*7830*/  HMMA.16816.F32 R32, R224, R178, R32 ;  /* 0x000000b2e020723c */ /* 0x000fe20000001820 */
[----:B------:R-:W1:Y:S07]  /*7840*/  LDSM.16.M88.4 R176, [R248+-0x1000] ;  /* 0xfff00000f8b0783b */ /* 0x000e6e0000000200 */
[C---:B------:R-:W-:Y:S08]  /*7850*/  HMMA.16816.F32 R4, R228.reuse, R184, R4 ;  /* 0x000000b8e404723c */ /* 0x040ff00000001804 */
[C---:B------:R-:W-:Y:S01]  /*7860*/  HMMA.16816.F32 R8, R228.reuse, R186, R8 ;  /* 0x000000bae408723c */ /* 0x040fe20000001808 */
        /* <DEDUP_REMOVED lines=9> */
[----:B------:R-:W1:Y:S07]  /*7900*/  LDSM.16.M88.4 R180, [R135+0x7800] ;  /* 0x0078000087b4783b */ /* 0x000e6e0000000200 */
        /* <DEDUP_REMOVED lines=8> */
[----:B------:R-:W-:Y:S08]  /*7990*/  LDSM.16.M88.4 R180, [R249+0x6000] ;  /* 0x00600000f9b4783b */ /* 0x000ff00000000200 */
[----:B-----5:R-:W1:Y:S08]  /*79a0*/  LDSM.16.M88.4 R176, [R132] ;  /* 0x0000000084b0783b */ /* 0x020e700000000200 */
[----:B--2---:R-:W2:Y:S08]  /*79b0*/  LDSM.16.M88.4 R184, [R3] ;  /* 0x0000000003b8783b */ /* 0x004eb00000000200 */
[----:B---3--:R-:W3:Y:S01]  /*79c0*/  LDSM.16.M88.4 R188, [R2] ;  /* 0x0000000002bc783b */ /* 0x008ee20000000200 */
[C---:B-1----:R-:W-:Y:S08]  /*79d0*/  HMMA.16816.F32 R4, R236.reuse, R176, R4 ;  /* 0x000000b0ec04723c */ /* 0x042ff00000001804 */
[C---:B------:R-:W-:Y:S01]  /*79e0*/  HMMA.16816.F32 R8, R236.reuse, R178, R8 ;  /* 0x000000b2ec08723c */ /* 0x040fe20000001808 */
[----:B----4-:R-:W1:Y:S07]  /*79f0*/  LDSM.16.M88.4 R176, [R0] ;  /* 0x0000000000b0783b */ /* 0x010e6e0000000200 */
[C---:B--2---:R-:W-:Y:S08]  /*7a00*/  HMMA.16816.F32 R12, R236.reuse, R184, R12 ;  /* 0x000000b8ec0c723c */ /* 0x044ff0000000180c */
[C---:B------:R-:W-:Y:S01]  /*7a10*/  HMMA.16816.F32 R16, R236.reuse, R186, R16 ;  /* 0x000000baec10723c */ /* 0x040fe20000001810 */
[----:B------:R-:W2:Y:S07]  /*7a20*/  LDSM.16.M88.4 R184, [R249+0x6800] ;  /* 0x00680000f9b8783b */ /* 0x000eae0000000200 */
[C---:B---3--:R-:W-:Y:S08]  /*7a30*/  HMMA.16816.F32 R20, R236.reuse, R188, R20 ;  /* 0x000000bcec14723c */ /* 0x048ff00000001814 */
[C---:B------:R-:W-:Y:S01]  /*7a40*/  HMMA.16816.F32 R24, R236.reuse, R190, R24 ;  /* 0x000000beec18723c */ /* 0x040fe20000001818 */
[----:B------:R-:W-:Y:S07]  /*7a50*/  LDSM.16.M88.4 R188, [R248] ;  /* 0x00000000f8bc783b */ /* 0x000fee0000000200 */
[C---:B-1----:R-:W-:Y:S08]  /*7a60*/  HMMA.16816.F32 R28, R236.reuse, R176, R28 ;  /* 0x000000b0ec1c723c */ /* 0x042ff0000000181c */
[----:B------:R-:W-:Y:S01]  /*7a70*/  HMMA.16816.F32 R32, R236, R178, R32 ;  /* 0x000000b2ec20723c */ /* 0x000fe20000001820 */
[----:B------:R-:W1:Y:S07]  /*7a80*/  LDSM.16.M88.4 R176, [R249+0x7000] ;  /* 0x00700000f9b0783b */ /* 0x000e6e0000000200 */
[C---:B------:R-:W-:Y:S08]  /*7a90*/  HMMA.16816.F32 R4, R240.reuse, R180, R4 ;  /* 0x000000b4f004723c */ /* 0x040ff00000001804 */
[C---:B------:R-:W-:Y:S01]  /*7aa0*/  HMMA.16816.F32 R8, R240.reuse, R182, R8 ;  /* 0x000000b6f008723c */ /* 0x040fe20000001808 */
[----:B------:R-:W3:Y:S07]  /*7ab0*/  LDSM.16.M88.4 R180, [R249+0x7800] ;  /* 0x00780000f9b4783b */ /* 0x000eee0000000200 */
[C---:B--2---:R-:W-:Y:S08]  /*7ac0*/  HMMA.16816.F32 R12, R240.reuse, R184, R12 ;  /* 0x000000b8f00c723c */ /* 0x044ff0000000180c */
[C---:B------:R-:W-:Y:S08]  /*7ad0*/  HMMA.16816.F32 R16, R240.reuse, R186, R16 ;  /* 0x000000baf010723c */ /* 0x040ff00000001810 */
[C---:B-1----:R-:W-:Y:S08]  /*7ae0*/  HMMA.16816.F32 R20, R240.reuse, R176, R20 ;  /* 0x000000b0f014723c */ /* 0x042ff00000001814 */
[C---:B------:R-:W-:Y:S01]  /*7af0*/  HMMA.16816.F32 R24, R240.reuse, R178, R24 ;  /* 0x000000b2f018723c */ /* 0x040fe20000001818 */
[----:B------:R-:W1:Y:S07]  /*7b00*/  LDSM.16.M88.4 R176, [R248+0x800] ;  /* 0x00080000f8b0783b */ /* 0x000e6e0000000200 */
[C---:B---3--:R-:W-:Y:S08]  /*7b10*/  HMMA.16816.F32 R28, R240.reuse, R180, R28 ;  /* 0x000000b4f01c723c */ /* 0x048ff0000000181c */
[----:B------:R-:W-:Y:S08]  /*7b20*/  HMMA.16816.F32 R32, R240, R182, R32 ;  /* 0x000000b6f020723c */ /* 0x000ff00000001820 */
[C---:B------:R-:W-:Y:S08]  /*7b30*/  HMMA.16816.F32 R4, R244.reuse, R188, R4 ;  /* 0x000000bcf404723c */ /* 0x040ff00000001804 */
[C---:B------:R-:W-:Y:S08]  /*7b40*/  HMMA.16816.F32 R8, R244.reuse, R190, R8 ;  /* 0x000000bef408723c */ /* 0x040ff00000001808 */
[C---:B-1----:R-:W-:Y:S08]  /*7b50*/  HMMA.16816.F32 R12, R244.reuse, R176, R12 ;  /* 0x000000b0f40c723c */ /* 0x042ff0000000180c */
[----:B------:R-:W-:Y:S01]  /*7b60*/  FMUL.FTZ R4, R4, c[0x0][0x320] ;  /* 0x0000c80004047a20 */ /* 0x000fe20000410000 */
[C---:B------:R-:W-:Y:S03]  /*7b70*/  HMMA.16816.F32 R16, R244.reuse, R178, R16 ;  /* 0x000000b2f410723c */ /* 0x040fe60000001810 */
[----:B------:R-:W1:Y:S01]  /*7b80*/  MUFU.TANH R2, R4 ;  /* 0x0000000400027308 */ /* 0x000e620000002400 */
[----:B------:R-:W-:Y:S02]  /*7b90*/  FMUL.FTZ R5, R5, c[0x0][0x320] ;  /* 0x0000c80005057a20 */ /* 0x000fe40000410000 */
[----:B------:R-:W-:Y:S02]  /*7ba0*/  FMUL.FTZ R6, R6, c[0x0][0x320] ;  /* 0x0000c80006067a20 */ /* 0x000fe40000410000 */
[----:B------:R-:W-:Y:S04]  /*7bb0*/  FMUL.FTZ R7, R7, c[0x0][0x320] ;  /* 0x0000c80007077a20 */ /* 0x000fe80000410000 */
[----:B------:R-:W-:Y:S01]  /*7bc0*/  FMUL.FTZ R10, R10, c[0x0][0x320] ;  /* 0x0000c8000a0a7a20 */ /* 0x000fe20000410000 */
[----:B------:R-:W2:Y:S01]  /*7bd0*/  MUFU.TANH R0, R5 ;  /* 0x0000000500007308 */ /* 0x000ea20000002400 */
[----:B------:R-:W-:Y:S02]  /*7be0*/  FMUL.FTZ R11, R11, c[0x0][0x320] ;  /* 0x0000c8000b0b7a20 */ /* 0x000fe40000410000 */
[----:B------:R-:W-:Y:S02]  /*7bf0*/  FMUL.FTZ R14, R14, c[0x0][0x320] ;  /* 0x0000c8000e0e7a20 */ /* 0x000fe40000410000 */
[----:B------:R-:W-:Y:S02]  /*7c00*/  FMUL.FTZ R8, R8, c[0x0][0x320] ;  /* 0x0000c80008087a20 */ /* 0x000fe40000410000 */
[----:B------:R-:W-:Y:S02]  /*7c10*/  FMUL.FTZ R9, R9, c[0x0][0x320] ;  /* 0x0000c80009097a20 */ /* 0x000fe40000410000 */
[----:B------:R-:W-:Y:S01]  /*7c20*/  FMUL.FTZ R15, R15, c[0x0][0x320] ;  /* 0x0000c8000f0f7a20 */ /* 0x000fe20000410000 */
[----:B------:R-:W-:Y:S01]  /*7c30*/  MUFU.TANH R190, R8 ;  /* 0x0000000800be7308 */ /* 0x000fe20000002400 */
[----:B------:R-:W-:Y:S02]  /*7c40*/  FMUL.FTZ R18, R18, c[0x0][0x320] ;  /* 0x0000c80012127a20 */ /* 0x000fe40000410000 */
[----:B------:R-:W-:Y:S01]  /*7c50*/  FMUL.FTZ R12, R12, c[0x0][0x320] ;  /* 0x0000c8000c0c7a20 */ /* 0x000fe20000410000 */
[----:B-1----:R1:W-:Y:S01]  /*7c60*/  STL [R1+0x70], R2 ;  /* 0x0000700201007387 */ /* 0x0023e20000100800 */
[----:B------:R-:W-:Y:S02]  /*7c70*/  FMUL.FTZ R13, R13, c[0x0][0x320] ;  /* 0x0000c8000d0d7a20 */ /* 0x000fe40000410000 */
[----:B------:R-:W-:Y:S02]  /*7c80*/  FMUL.FTZ R16, R16, c[0x0][0x320] ;  /* 0x0000c80010107a20 */ /* 0x000fe40000410000 */
[----:B------:R-:W-:Y:S01]  /*7c90*/  FMUL.FTZ R17, R17, c[0x0][0x320] ;  /* 0x0000c80011117a20 */ /* 0x000fe20000410000 */
[----:B------:R-:W-:Y:S01]  /*7ca0*/  MUFU.TANH R189, R9 ;  /* 0x0000000900bd7308 */ /* 0x000fe20000002400 */
[----:B------:R-:W-:Y:S01]  /*7cb0*/  FMUL.FTZ R19, R19, c[0x0][0x320] ;  /* 0x0000c80013137a20 */ /* 0x000fe20000410000 */
[----:B--2---:R2:W-:Y:S08]  /*7cc0*/  STL [R1+0x6c], R0 ;  /* 0x00006c0001007387 */ /* 0x0045f00000100800 */
[----:B------:R-:W-:Y:S10]  /*7cd0*/  MUFU.TANH R3, R15 ;  /* 0x0000000f00037308 */ /* 0x000ff40000002400 */
[----:B-1----:R-:W1:Y:S10]  /*7ce0*/  MUFU.TANH R2, R6 ;  /* 0x0000000600027308 */ /* 0x002e740000002400 */
[----:B--2---:R-:W2:Y:S10]  /*7cf0*/  MUFU.TANH R0, R7 ;  /* 0x0000000700007308 */ /* 0x004eb40000002400 */
[----:B------:R-:W-:Y:S01]  /*7d00*/  MUFU.TANH R188, R18 ;  /* 0x0000001200bc7308 */ /* 0x000fe20000002400 */
[----:B-1----:R1:W-:Y:S09]  /*7d10*/  STL [R1+0x80], R2 ;  /* 0x0000800201007387 */ /* 0x0023f20000100800 */
[----:B------:R-:W-:Y:S01]  /*7d20*/  MUFU.TANH R186, R12 ;  /* 0x0000000c00ba7308 */ /* 0x000fe20000002400 */
[----:B--2---:R2:W-:Y:S04]  /*7d30*/  STL [R1+0x7c], R0 ;  /* 0x00007c0001007387 */ /* 0x0045e80000100800 */
[----:B------:R-:W3:Y:S05]  /*7d40*/  LDSM.16.M88.4 R4, [R248+0x1000] ;  /* 0x00100000f804783b */ /* 0x000eea0000000200 */
[----:B------:R-:W-:Y:S10]  /*7d50*/  MUFU.TANH R185, R13 ;  /* 0x0000000d00b97308 */ /* 0x000ff40000002400 */
[----:B-1----:R-:W1:Y:S10]  /*7d60*/  MUFU.TANH R2, R10 ;  /* 0x0000000a00027308 */ /* 0x002e740000002400 */
[----:B--2---:R-:W2:Y:S10]  /*7d70*/  MUFU.TANH R0, R11 ;  /* 0x0000000b00007308 */ /* 0x004eb40000002400 */
[----:B------:R-:W-:Y:S01]  /*7d80*/  MUFU.TANH R182, R16 ;  /* 0x0000001000b67308 */ /* 0x000fe20000002400 */
[----:B-1----:R-:W-:Y:S01]  /*7d90*/  STL [R1+0x78], R2 ;  /* 0x0000780201007387 */ /* 0x002fe20000100800 */
[C---:B---3--:R-:W-:Y:S08]  /*7da0*/  HMMA.16816.F32 R20, R244.reuse, R4, R20 ;  /* 0x00000004f414723c */ /* 0x048ff00000001814 */
[----:B------:R-:W-:Y:S01]  /*7db0*/  MUFU.TANH R181, R17 ;  /* 0x0000001100b57308 */ /* 0x000fe20000002400 */
[----:B--2---:R1:W-:Y:S01]  /*7dc0*/  STL [R1+0x74], R0 ;  /* 0x0000740001007387 */ /* 0x0043e20000100800 */
[C---:B------:R-:W-:Y:S03]  /*7dd0*/  HMMA.16816.F32 R24, R244.reuse, R6, R24 ;  /* 0x00000006f418723c */ /* 0x040fe60000001818 */
[----:B------:R-:W2:Y:S01]  /*7de0*/  LDSM.16.M88.4 R8, [R248+0x1800] ;  /* 0x00180000f808783b */ /* 0x000ea20000000200 */
[----:B------:R-:W-:Y:S04]  /*7df0*/  DEPBAR.LE SB0, 0x0 ;  /* 0x000080000000791a */ /* 0x000fe80000000000 */
[----:B------:R-:W-:Y:S03]  /*7e00*/  MUFU.TANH R187, R19 ;  /* 0x0000001300bb7308 */ /* 0x000fe60000002400 */
[----:B------:R-:W-:Y:S03]  /*7e10*/  BAR.SYNC.DEFER_BLOCKING 0x0 ;  /* 0x0000000000007b1d */ /* 0x000fe60000010000 */
[----:B------:R-:W-:Y:S02]  /*7e20*/  FMUL.FTZ R18, R20, c[0x0][0x320] ;  /* 0x0000c80014127a20 */ /* 0x000fe40000410000 */
[----:B------:R-:W-:Y:S02]  /*7e30*/  FMUL.FTZ R21, R21, c[0x0][0x320] ;  /* 0x0000c80015157a20 */ /* 0x000fe40000410000 */
[----:B------:R-:W-:Y:S02]  /*7e40*/  FMUL.FTZ R22, R22, c[0x0][0x320] ;  /* 0x0000c80016167a20 */ /* 0x000fe40000410000 */
[----:B------:R-:W-:Y:S01]  /*7e50*/  MUFU.TANH R18, R18 ;  /* 0x0000001200127308 */ /* 0x000fe20000002400 */
[----:B------:R-:W-:Y:S03]  /*7e60*/  FMUL.FTZ R23, R23, c[0x0][0x320] ;  /* 0x0000c80017177a20 */ /* 0x000fe60000410000 */
[----:B------:R-:W-:Y:S02]  /*7e70*/  FMUL.FTZ R26, R26, c[0x0][0x320] ;  /* 0x0000c8001a1a7a20 */ /* 0x000fe40000410000 */
[----:B------:R-:W-:Y:S02]  /*7e80*/  FMUL.FTZ R27, R27, c[0x0][0x320] ;  /* 0x0000c8001b1b7a20 */ /* 0x000fe40000410000 */
[----:B------:R-:W-:Y:S02]  /*7e90*/  FMUL.FTZ R24, R24, c[0x0][0x320] ;  /* 0x0000c80018187a20 */ /* 0x000fe40000410000 */
[----:B------:R-:W-:Y:S01]  /*7ea0*/  FMUL.FTZ R25, R25, c[0x0][0x320] ;  /* 0x0000c80019197a20 */ /* 0x000fe20000410000 */
[----:B-1----:R-:W1:Y:S10]  /*7eb0*/  MUFU.TANH R0, R14 ;  /* 0x0000000e00007308 */ /* 0x002e740000002400 */
[----:B------:R-:W-:Y:S01]  /*7ec0*/  MUFU.TANH R180, R26 ;  /* 0x0000001a00b47308 */ /* 0x000fe20000002400 */
[C---:B--2---:R-:W-:Y:S08]  /*7ed0*/  HMMA.16816.F32 R28, R244.reuse, R8, R28 ;  /* 0x00000008f41c723c */ /* 0x044ff0000000181c */
[----:B------:R-:W-:Y:S01]  /*7ee0*/  HMMA.16816.F32 R32, R244, R10, R32 ;  /* 0x0000000af420723c */ /* 0x000fe20000001820 */
[----:B------:R2:W-:Y:S01]  /*7ef0*/  MUFU.TANH R179, R27 ;  /* 0x0000001b00b37308 */ /* 0x0005e20000002400 */
[----:B-1----:R1:W-:Y:S04]  /*7f00*/  STL [R1+0x68], R0 ;  /* 0x0000680001007387 */ /* 0x0023e80000100800 */
[----:B------:R-:W3:Y:S05]  /*7f10*/  LDL R2, [R1+0x90] ;  /* 0x0000900001027983 */ /* 0x000eea0000100800 */
[----:B------:R-:W-:Y:S05]  /*7f20*/  MUFU.TANH R178, R21 ;  /* 0x0000001500b27308 */ /* 0x000fea0000002400 */
[----:B------:R-:W-:Y:S02]  /*7f30*/  FMUL.FTZ R30, R30, c[0x0][0x320] ;  /* 0x0000c8001e1e7a20 */ /* 0x000fe40000410000 */
[----:B------:R-:W-:Y:S02]  /*7f40*/  FMUL.FTZ R31, R31, c[0x0][0x320] ;  /* 0x0000c8001f1f7a20 */ /* 0x000fe40000410000 */
[----:B------:R-:W-:Y:S01]  /*7f50*/  FMUL.FTZ R28, R28, c[0x0][0x320] ;  /* 0x0000c8001c1c7a20 */ /* 0x000fe20000410000 */
[----:B------:R-:W4:Y:S03]  /*7f60*/  MUFU.TANH R4, R30 ;  /* 0x0000001e00047308 */ /* 0x000f260000002400 */
[----:B------:R-:W-:Y:S02]  /*7f70*/  FMUL.FTZ R35, R35, c[0x0][0x320] ;  /* 0x0000c80023237a20 */ /* 0x000fe40000410000 */
[----:B--2---:R-:W-:Y:S02]  /*7f80*/  FMUL.FTZ R27, R32, c[0x0][0x320] ;  /* 0x0000c800201b7a20 */ /* 0x004fe40000410000 */
[----:B------:R-:W-:Y:S01]  /*7f90*/  FMUL.FTZ R26, R33, c[0x0][0x320] ;  /* 0x0000c800211a7a20 */ /* 0x000fe20000410000 */
[----:B-1----:R-:W3:Y:S02]  /*7fa0*/  LDL R0, [R1+0xa8] ;  /* 0x0000a80001007983 */ /* 0x002ee40000100800 */
[----:B------:R1:W-:Y:S01]  /*7fb0*/  MUFU.TANH R132, R28 ;  /* 0x0000001c00847308 */ /* 0x0003e20000002400 */
[----:B------:R-:W-:Y:S01]  /*7fc0*/  FMUL.FTZ R34, R34, c[0x0][0x320] ;  /* 0x0000c80022227a20 */ /* 0x000fe20000410000 */
[----:B------:R2:W-:Y:S08]  /*7fd0*/  STL [R1+0x64], R3 ;  /* 0x0000640301007387 */ /* 0x0005f00000100800 */
[----:B------:R-:W-:Y:S01]  /*7fe0*/  MUFU.TANH R184, R22 ;  /* 0x0000001600b87308 */ /* 0x000fe20000002400 */
[----:B----4-:R-:W-:Y:S09]  /*7ff0*/  STL [R1+0x58], R4 ;  /* 0x0000580401007387 */ /* 0x010ff20000100800 */
[----:B------:R-:W-:Y:S01]  /*8000*/  MUFU.TANH R183, R23 ;  /* 0x0000001700b77308 */ /* 0x000fe20000002400 */
[----:B-1----:R-:W-:Y:S09]  /*8010*/  FMUL.FTZ R28, R29, c[0x0][0x320] ;  /* 0x0000c8001d1c7a20 */ /* 0x002ff20000410000 */
[----:B--2---:R-:W1:Y:S10]  /*8020*/  MUFU.TANH R3, R31 ;  /* 0x0000001f00037308 */ /* 0x004e740000002400 */
[----:B------:R-:W-:Y:S10]  /*8030*/  MUFU.TANH R177, R24 ;  /* 0x0000001800b17308 */ /* 0x000ff40000002400 */
[----:B------:R-:W-:Y:S01]  /*8040*/  MUFU.TANH R176, R25 ;  /* 0x0000001900b07308 */ /* 0x000fe20000002400 */
[----:B-1----:R1:W-:Y:S09]  /*8050*/  STL [R1+0x60], R3 ;  /* 0x0000600301007387 */ /* 0x0023f20000100800 */
[----:B------:R-:W-:Y:S10]  /*8060*/  MUFU.TANH R28, R28 ;  /* 0x0000001c001c7308 */ /* 0x000ff40000002400 */
[----:B------:R-:W-:Y:S10]  /*8070*/  MUFU.TANH R27, R27 ;  /* 0x0000001b001b7308 */ /* 0x000ff40000002400 */
[----:B-1----:R-:W1:Y:S10]  /*8080*/  MUFU.TANH R3, R35 ;  /* 0x0000002300037308 */ /* 0x002e740000002400 */
[----:B------:R-:W2:Y:S10]  /*8090*/  MUFU.TANH R26, R26 ;  /* 0x0000001a001a7308 */ /* 0x000eb40000002400 */
[----:B------:R4:W2:Y:S01]  /*80a0*/  MUFU.TANH R191, R34 ;  /* 0x0000002200bf7308 */ /* 0x0008a20000002400 */
[----:B-1----:R4:W-:Y:S01]  /*80b0*/  STL [R1+0x5c], R3 ;  /* 0x00005c0301007387 */ /* 0x0029e20000100800 */
[----:B---3--:R-:W-:Y:S11]  /*80c0*/  ISETP.GT.AND P0, PT, R2, R0, PT ;  /* 0x000000000200720c */ /* 0x008ff60003f04270 */
[----:B------:R-:W-:Y:S02]  /*80d0*/  @!UPT UIADD3 URZ, URZ, URZ, URZ ;  /* 0x0000003f3f3ff290 */ /* 0x000fe4000fffe03f */
[----:B------:R-:W-:-:S05]  /*80e0*/  @!P0 BRA `(.L_x_1054) ;  /* 0x000007a000008947 */ /* 0x000fca0003800000 */
[----:B--2-4-:R-:W2:Y:S01]  /*80f0*/  LDL R3, [R1+0xb4] ;  /* 0x0000b40001037983 */ /* 0x014ea20000100800 */
[----:B------:R-:W-:Y:S03]  /*8100*/  IMAD.MOV.U32 R11, RZ, RZ, RZ ;  /* 0x000000ffff0b7224 */ /* 0x000fe600078e00ff */
[----:B------:R-:W3:Y:S04]  /*8110*/  LDL.64 R22, [R1+0xc0] ;  /* 0x0000c00001167983 */ /* 0x000ee80000100a00 */
[----:B------:R-:W4:Y:S04]  /*8120*/  LDL R4, [R1+0xd4] ;  /* 0x0000d40001047983 */ /* 0x000f280000100800 */
[----:B------:R-:W1:Y:S04]  /*8130*/  S2R R13, SR_TID.X ;  /* 0x00000000000d7919 */ /* 0x000e680000002100 */
[----:B------:R-:W5:Y:S04]  /*8140*/  LDL.64 R20, [R1+0xb8] ;  /* 0x0000b80001147983 */ /* 0x000f680000100a00 */
[----:B------:R-:W4:Y:S04]  /*8150*/  LDL R10, [R1+0xd0] ;  /* 0x0000d000010a7983 */ /* 0x000f280000100800 */
[----:B------:R-:W5:Y:S04]  /*8160*/  LDL R9, [R1+0x174] ;  /* 0x0001740001097983 */ /* 0x000f680000100800 */
[----:B------:R-:W5:Y:S04]  /*8170*/  LDL R16, [R1+0x94] ;  /* 0x0000940001107983 */ /* 0x000f680000100800 */
[----:B------:R-:W5:Y:S01]  /*8180*/  LDL R8, [R1+0x178] ;  /* 0x0001780001087983 */ /* 0x000f620000100800 */
[--C-:B-1----:R-:W-:Y:S03]  /*8190*/  SHF.R.S32.HI R0, RZ, 0x1f, R13.reuse ;  /* 0x0000001fff007819 */ /* 0x102fe6000001140d */
[----:B------:R-:W5:Y:S01]  /*81a0*/  LDL R15, [R1+0x98] ;  /* 0x00009800010f7983 */ /* 0x000f620000100800 */
[----:B------:R-:W-:Y:S02]  /*81b0*/  SHF.R.S32.HI R12, RZ, 0x1f, R13 ;  /* 0x0000001fff0c7819 */ /* 0x000fe4000001140d */
[-C--:B------:R-:W-:Y:S01]  /*81c0*/  LEA.HI R0, R0, R13.reuse, RZ, 0x3 ;  /* 0x0000000d00007211 */ /* 0x080fe200078f18ff */
[----:B------:R-:W5:Y:S01]  /*81d0*/  LDL R7, [R1+0x17c] ;  /* 0x00017c0001077983 */ /* 0x000f620000100800 */
[----:B------:R-:W-:Y:S02]  /*81e0*/  LEA.HI R12, R12, R13, RZ, 0x3 ;  /* 0x0000000d0c0c7211 */ /* 0x000fe400078f18ff */
[----:B------:R-:W-:Y:S01]  /*81f0*/  LOP3.LUT R0, R0, 0xfffffff8, RZ, 0xc0, !PT ;  /* 0xfffffff800007812 */ /* 0x000fe200078ec0ff */
[----:B------:R-:W5:Y:S01]  /*8200*/  LDL R14, [R1+0x9c] ;  /* 0x00009c00010e7983 */ /* 0x000f620000100800 */
[----:B------:R-:W-:Y:S03]  /*8210*/  SHF.R.S32.HI R12, RZ, 0x3, R12 ;  /* 0x00000003ff0c7819 */ /* 0x000fe6000001140c */
[----:B------:R-:W-:Y:S01]  /*8220*/  IMAD.IADD R0, R13, 0x1, -R0 ;  /* 0x000000010d007824 */ /* 0x000fe200078e0a00 */
[----:B------:R-:W5:Y:S01]  /*8230*/  LDL R6, [R1+0x180] ;  /* 0x0001800001067983 */ /* 0x000f620000100800 */
[----:B------:R-:W-:Y:S02]  /*8240*/  IMAD.MOV.U32 R13, RZ, RZ, c[0x0][0x2b8] ;  /* 0x0000ae00ff0d7624 */ /* 0x000fe400078e00ff */
[----:B------:R-:W-:Y:S02]  /*8250*/  IMAD R0, R0, 0x20, R12 ;  /* 0x0000002000007824 */ /* 0x000fe400078e020c */
[----:B------:R-:W5:Y:S01]  /*8260*/  LDL R12, [R1+0x88] ;  /* 0x00008800010c7983 */ /* 0x000f620000100800 */
[----:B------:R-:W-:Y:S01]  /*8270*/  ISETP.NE.AND P1, PT, R13, 0x1, PT ;  /* 0x000000010d00780c */ /* 0x000fe20003f25270 */
[----:B--2---:R-:W-:Y:S05]  /*8280*/  IMAD R2, R2, 0x40, R3 ;  /* 0x0000004002027824 */ /* 0x004fea00078e0203 */
[----:B------:R-:W-:Y:S07]  /*8290*/  IADD3 R2, R2, -0x40, R0 ;  /* 0xffffffc002027810 */ /* 0x000fee0007ffe000 */
[----:B------:R-:W-:Y:S04]  /*82a0*/  @P1 IMAD.HI.U32 R3, R2, c[0x0][0x2bc], RZ ;  /* 0x0000af0002031a27 */ /* 0x000fe800078e00ff */
[----:B------:R-:W-:Y:S01]  /*82b0*/  IMAD.MOV.U32 R0, RZ, RZ, R2 ;  /* 0x000000ffff007224 */ /* 0x000fe200078e0002 */
[----:B------:R-:W-:Y:S04]  /*82c0*/  @P1 SHF.R.U32.HI R0, RZ, c[0x0][0x2c0], R3 ;  /* 0x0000b000ff001a19 */ /* 0x000fe80000011603 */
[C---:B---3--:R-:W-:Y:S04]  /*82d0*/  @!P6 IADD3 R3, P0, R0.reuse, R22, RZ ;  /* 0x000000160003e210 */ /* 0x048fe80007f1e0ff */
[----:B----4-:R-:W-:Y:S01]  /*82e0*/  @!P6 LEA.HI.X.SX32 R5, R0, R4, 0x1, P0 ;  /* 0x000000040005e211 */ /* 0x010fe200000f0eff */
[----:B------:R-:W-:Y:S01]  /*82f0*/  IMAD.MOV R0, RZ, RZ, -R0 ;  /* 0x000000ffff007224 */ /* 0x000fe200078e0a00 */
[C---:B------:R-:W-:Y:S03]  /*8300*/  @!P6 LEA R4, P0, R3.reuse, c[0x0][0x2a0], 0x2 ;  /* 0x0000a8000304ea11 */ /* 0x040fe600078010ff */
[----:B------:R-:W-:Y:S01]  /*8310*/  IMAD R13, R0, c[0x0][0x2b8], R2 ;  /* 0x0000ae00000d7a24 */ /* 0x000fe200078e0202 */
[----:B------:R-:W-:Y:S01]  /*8320*/  @!P6 LEA.HI.X R5, R3, c[0x0][0x2a4], R5, 0x2, P0 ;  /* 0x0000a9000305ea11 */ /* 0x000fe200000f1405 */
[C---:B-----5:R-:W-:Y:S01]  /*8330*/  IMAD.SHL.U32 R22, R16.reuse, 0x2, RZ ;  /* 0x0000000210167824 */ /* 0x060fe200078e00ff */
[----:B------:R-:W-:Y:S01]  /*8340*/  SHF.L.U64.HI R17, R16, 0x1, R9 ;  /* 0x0000000110117819 */ /* 0x000fe20000010209 */
[----:B------:R-:W-:Y:S01]  /*8350*/  IMAD.WIDE.U32 R2, R13, c[0x0][0x1e0], RZ ;  /* 0x000078000d027a25 */ /* 0x000fe200078e00ff */
[----:B------:R-:W-:Y:S01]  /*8360*/  SHF.R.S32.HI R0, RZ, 0x1f, R13 ;  /* 0x0000001fff007819 */ /* 0x000fe2000001140d */
[----:B------:R-:W2:Y:S02]  /*8370*/  @!P6 LDG.E R11, [R4.64] ;  /* 0x00000006040be981 */ /* 0x000ea4000c1e1900 */
[C---:B------:R-:W-:Y:S02]  /*8380*/  IMAD.SHL.U32 R21, R15.reuse, 0x2, RZ ;  /* 0x000000020f157824 */ /* 0x040fe400078e00ff */
[----:B------:R1:W-:Y:S01]  /*8390*/  STL [R1+0x8c], R13 ;  /* 0x00008c0d01007387 */ /* 0x0003e20000100800 */
[----:B------:R-:W-:Y:S01]  /*83a0*/  IMAD R0, R0, c[0x0][0x1e0], RZ ;  /* 0x0000780000007a24 */ /* 0x000fe200078e02ff */
[----:B------:R-:W-:Y:S03]  /*83b0*/  SHF.L.U64.HI R16, R15, 0x1, R8 ;  /* 0x000000010f107819 */ /* 0x000fe60000010208 */
[----:B------:R-:W-:Y:S01]  /*83c0*/  IMAD R0, R13, c[0x0][0x1e4], R0 ;  /* 0x000079000d007a24 */ /* 0x000fe200078e0200 */
[----:B------:R-:W-:Y:S03]  /*83d0*/  SHF.L.U64.HI R15, R14, 0x1, R7 ;  /* 0x000000010e0f7819 */ /* 0x000fe60000010207 */
[----:B------:R-:W-:Y:S02]  /*83e0*/  IMAD.IADD R3, R3, 0x1, R0 ;  /* 0x0000000103037824 */ /* 0x000fe400078e0200 */
[----:B------:R-:W-:Y:S01]  /*83f0*/  IMAD.SHL.U32 R19, R12, 0x2, RZ ;  /* 0x000000020c137824 */ /* 0x000fe200078e00ff */
[----:B--2---:R-:W-:Y:S01]  /*8400*/  SHF.R.S32.HI R5, RZ, 0x1f, R11 ;  /* 0x0000001fff057819 */ /* 0x004fe2000001140b */
[----:B------:R2:W-:Y:S01]  /*8410*/  STL [R1+0x84], R11 ;  /* 0x0000840b01007387 */ /* 0x0005e20000100800 */
[----:B------:R-:W-:Y:S04]  /*8420*/  IMAD.WIDE.U32 R2, R11, c[0x0][0x1f0], R2 ;  /* 0x00007c000b027a25 */ /* 0x000fe800078e0002 */
[----:B------:R-:W-:Y:S01]  /*8430*/  IMAD R5, R5, c[0x0][0x1f0], RZ ;  /* 0x00007c0005057a24 */ /* 0x000fe200078e02ff */
[----:B------:R-:W-:Y:S01]  /*8440*/  IADD3 R0, P0, R20, R2, RZ ;  /* 0x0000000214007210 */ /* 0x000fe20007f1e0ff */
[----:B------:R-:W-:Y:S01]  /*8450*/  IMAD.SHL.U32 R20, R14, 0x2, RZ ;  /* 0x000000020e147824 */ /* 0x000fe200078e00ff */
[----:B------:R-:W-:Y:S01]  /*8460*/  SHF.L.U64.HI R14, R12, 0x1, R6 ;  /* 0x000000010c0e7819 */ /* 0x000fe20000010206 */
[----:B------:R-:W-:Y:S05]  /*8470*/  IMAD R5, R11, c[0x0][0x1f4], R5 ;  /* 0x00007d000b057a24 */ /* 0x000fea00078e0205 */
[----:B------:R-:W-:Y:S02]  /*8480*/  IADD3.X R5, R10, R3, R5, P0, !PT ;  /* 0x000000030a057210 */ /* 0x000fe400007fe405 */
[C---:B-1----:R-:W-:Y:S04]  /*8490*/  LEA R13, P0, R0.reuse, c[0x0][0x1c8], 0x1 ;  /* 0x00007200000d7a11 */ /* 0x042fe800078008ff */
[----:B------:R-:W-:Y:S01]  /*84a0*/  LEA.HI.X R5, R0, c[0x0][0x1cc], R5, 0x1, P0 ;  /* 0x0000730000057a11 */ /* 0x000fe200000f0c05 */
[----:B------:R-:W-:-:S06]  /*84b0*/  BRA.DIV ~URZ, `(.L_x_1055) ;  /* 0x0000a2927f007947 */ /* 0x000fcc000b800000 */
[----:B------:R1:W3:Y:S02]  /*84c0*/  SHFL.IDX PT, R4, R5, RZ, 0x181f ;  /* 0x00181fff05047589 */ /* 0x0002e400000e0000 */
.L_x_1088:
[----:B------:R-:W-:-:S05]  /*84d0*/  BRA.DIV ~URZ, `(.L_x_1056) ;  /* 0x0000a2e27f007947 */ /* 0x000fca000b800000 */
[----:B------:R-:W4:Y:S04]  /*84e0*/  LDL R2, [R1+0x88] ;  /* 0x0000880001027983 */ /* 0x000f280000100800 */
[----:B------:R-:W5:Y:S04]  /*84f0*/  LDL R23, [R1+0x54] ;  /* 0x0000540001177983 */ /* 0x000f680000100800 */
[----:B--2---:R-:W2:Y:S04]  /*8500*/  LDL R6, [R1+0x9c] ;  /* 0x00009c0001067983 */ /* 0x004ea80000100800 */
[----:B---3--:R-:W3:Y:S04]  /*8510*/  LDL R25, [R1+0x98] ;  /* 0x0000980001197983 */ /* 0x008ee80000100800 */
[----:B------:R-:W5:Y:S04]  /*8520*/  LDL R24, [R1+0x94] ;  /* 0x0000940001187983 */ /* 0x000f680000100800 */
[----:B------:R-:W1:Y:S01]  /*8530*/  SHFL.IDX PT, R0, R13, RZ, 0x181f ;  /* 0x00181fff0d007589 */ /* 0x000e6200000e0000 */
[----:B----4-:R-:W-:Y:S02]  /*8540*/  ISETP.GE.AND P4, PT, R2, c[0x0][0x1d4], PT ;  /* 0x0000750002007a0c */ /* 0x010fe40003f86270 */
[----:B-1----:R-:W-:Y:S05]  /*8550*/  IADD3 R2, P0, R0, R19, RZ ;  /* 0x0000001300027210 */ /* 0x002fea0007f1e0ff */
[----:B------:R-:W-:Y:S01]  /*8560*/  IMAD.X R3, R4, 0x1, R14, P0 ;  /* 0x0000000104037824 */ /* 0x000fe200000e060e */
[----:B------:R-:W-:Y:S02]  /*8570*/  IADD3 R8, P0, R0, R20, RZ ;  /* 0x0000001400087210 */ /* 0x000fe40007f1e0ff */
[----:B--2---:R-:W-:Y:S02]  /*8580*/  ISETP.GE.AND P3, PT, R6, c[0x0][0x1d4], PT ;  /* 0x0000750006007a0c */ /* 0x004fe40003f66270 */
[----:B---3--:R-:W-:Y:S01]  /*8590*/  ISETP.GE.AND P1, PT, R25, c[0x0][0x1d4], PT ;  /* 0x0000750019007a0c */ /* 0x008fe20003f26270 */
[----:B------:R-:W-:Y:S01]  /*85a0*/  @!PT LDS RZ, [RZ] ;  /* 0x00000000fffff984 */ /* 0x000fe20000000800 */
[----:B------:R-:W-:Y:S01]  /*85b0*/  @!PT LDS RZ, [RZ] ;  /* 0x00000000fffff984 */ /* 0x000fe20000000800 */
[----:B-----5:R1:W-:Y:S01]  /*85c0*/  LDGSTS.E.BYPASS.LTC128B.128 [R23+0x10100], [R2.64], !P4 ;  /* 0x1010000002177fae */ /* 0x0203e2000e101d46 */
[----:B------:R-:W-:Y:S01]  /*85d0*/  IMAD.X R9, R4, 0x1, R15, P0 ;  /* 0x0000000104097824 */ /* 0x000fe200000e060f */
[----:B------:R-:W-:Y:S02]  /*85e0*/  IADD3 R6, P2, R0, R22, RZ ;  /* 0x0000001600067210 */ /* 0x000fe40007f5e0ff */
[----:B------:R-:W-:Y:S02]  /*85f0*/  SEL R12, RZ, 0x10, P3 ;  /* 0x00000010ff0c7807 */ /* 0x000fe40001800000 */
[----:B------:R-:W-:Y:S01]  /*8600*/  SEL R11, RZ, 0x10, P1 ;  /* 0x00000010ff0b7807 */ /* 0x000fe20000800000 */
[----:B------:R-:W-:Y:S03]  /*8610*/  IMAD.X R7, R4, 0x1, R17, P2 ;  /* 0x0000000104077824 */ /* 0x000fe600010e0611 */
[----:B------:R2:W-:Y:S01]  /*8620*/  LDGSTS.E.BYPASS.LTC128B.128 [R23+0x12100], [R8.64], !P3 ;  /* 0x1210000008177fae */ /* 0x0005e2000d901d46 */
[----:B-1----:R-:W-:Y:S03]  /*8630*/  IADD3 R2, P0, R0, R21, RZ ;  /* 0x0000001500027210 */ /* 0x002fe60007f1e0ff */
[----:B------:R-:W1:Y:S02]  /*8640*/  SHFL.IDX PT, R0, R13, 0x1, 0x181f ;  /* 0x00381f000d007f89 */ /* 0x000e6400000e0000 */
[----:B------:R-:W-:Y:S01]  /*8650*/  IMAD.X R3, R4, 0x1, R16, P0 ;  /* 0x0000000104037824 */ /* 0x000fe200000e0610 */
[----:B------:R-:W-:Y:S01]  /*8660*/  ISETP.GE.AND P0, PT, R24, c[0x0][0x1d4], PT ;  /* 0x0000750018007a0c */ /* 0x000fe20003f06270 */
[----:B------:R3:W4:Y:S03]  /*8670*/  SHFL.IDX PT, R4, R5, 0x1, 0x181f ;  /* 0x00381f0005047f89 */ /* 0x00072600000e0000 */
[----:B------:R-:W-:Y:S01]  /*8680*/  SEL R10, RZ, 0x10, P0 ;  /* 0x00000010ff0a7807 */ /* 0x000fe20000000000 */
[----:B------:R2:W-:Y:S08]  /*8690*/  LDGSTS.E.BYPASS.LTC128B.128 [R23+0x14100], [R2.64], !P1 ;  /* 0x1410000002177fae */ /* 0x0005f0000c901d46 */
[----:B------:R2:W-:Y:S01]  /*86a0*/  LDGSTS.E.BYPASS.LTC128B.128 [R23+0x16100], [R6.64], !P0 ;  /* 0x1610000006177fae */ /* 0x0005e2000c101d46 */
[----:B---3--:R-:W-:Y:S04]  /*86b0*/  SEL R5, RZ, 0x10, P4 ;  /* 0x00000010ff057807 */ /* 0x008fe80002000000 */
.L_x_1089:
[C---:B-1----:R-:W-:Y:S01]  /*86c0*/  ISETP.NE.U32.AND P2, PT, R5.reuse, RZ, PT ;  /* 0x000000ff0500720c */ /* 0x042fe20003f45070 */
[----:B------:R-:W3:Y:S01]  /*86d0*/  LDL R13, [R1+0x54] ;  /* 0x00005400010d7983 */ /* 0x000ee20000100800 */
[----:B------:R-:W-:Y:S02]  /*86e0*/  IADD3 R5, -R5, 0x10, RZ ;  /* 0x0000001005057810 */ /* 0x000fe40007ffe1ff */
[----:B--2---:R-:W-:Y:S02]  /*86f0*/  IADD3 R6, -R11, 0x10, RZ ;  /* 0x000000100b067810 */ /* 0x004fe40007ffe1ff */
[----:B------:R-:W-:Y:S02]  /*8700*/  LOP3.LUT R5, R5, 0xf, RZ, 0xc0, !PT ;  /* 0x0000000f05057812 */ /* 0x000fe400078ec0ff */
[----:B------:R-:W-:Y:S02]  /*8710*/  IADD3 R8, -R12, 0x10, RZ ;  /* 0x000000100c087810 */ /* 0x000fe40007ffe1ff */
[----:B------:R-:W-:Y:S02]  /*8720*/  IADD3 R2, P1, P0, R5, R0, R19 ;  /* 0x0000000005027210 */ /* 0x000fe4000783e013 */
[----:B------:R-:W-:Y:S02]  /*8730*/  LOP3.LUT R6, R6, 0xf, RZ, 0xc0, !PT ;  /* 0x0000000f06067812 */ /* 0x000fe400078ec0ff */
[----:B----4-:R-:W-:Y:S02]  /*8740*/  IADD3.X R3, RZ, R4, R14, P1, P0 ;  /* 0x00000004ff037210 */ /* 0x010fe40000fe040e */
[----:B------:R-:W-:Y:S04]  /*8750*/  LOP3.LUT R8, R8, 0xf, RZ, 0xc0, !PT ;  /* 0x0000000f08087812 */ /* 0x000fe800078ec0ff */
[----:B------:R-:W-:Y:S04]  /*8760*/  IADD3 R8, P1, P0, R8, R0, R20 ;  /* 0x0000000008087210 */ /* 0x000fe8000783e014 */
[----:B------:R-:W-:Y:S01]  /*8770*/  IADD3.X R9, RZ, R4, R15, P1, P0 ;  /* 0x00000004ff097210 */ /* 0x000fe20000fe040f */
[----:B------:R-:W-:Y:S01]  /*8780*/  @!PT LDS RZ, [RZ] ;  /* 0x00000000fffff984 */ /* 0x000fe20000000800 */
[----:B------:R-:W-:Y:S01]  /*8790*/  @!PT LDS RZ, [RZ] ;  /* 0x00000000fffff984 */ /* 0x000fe20000000800 */
[----:B------:R-:W-:Y:S01]  /*87a0*/  @!PT LDS RZ, [RZ] ;  /* 0x00000000fffff984 */ /* 0x000fe20000000800 */
[----:B---3--:R1:W-:Y:S01]  /*87b0*/  LDGSTS.E.BYPASS.LTC128B.128.ZFILL [R13+0x11100], [R2.64], P2 ;  /* 0x11100000020d7fae */ /* 0x0083e20009141d46 */
        /* <DEDUP_REMOVED lines=8> */
[----:B------:R-:W-:Y:S04]  /*8840*/  IADD3 R2, P1, P0, R2, R0, R22 ;  /* 0x0000000002027210 */ /* 0x000fe8000783e016 */
[----:B------:R-:W-:Y:S02]  /*8850*/  IADD3.X R3, RZ, R4, R17, P1, P0 ;  /* 0x00000004ff037210 */ /* 0x000fe40000fe0411 */
[----:B------:R-:W-:Y:S11]  /*8860*/  ISETP.NE.U32.AND P0, PT, R10, RZ, PT ;  /* 0x000000ff0a00720c */ /* 0x000ff60003f05070 */
[----:B------:R-:W-:Y:S02]  /*8870*/  @!UPT UIADD3 URZ, URZ, URZ, URZ ;  /* 0x0000003f3f3ff290 */ /* 0x000fe4000fffe03f */
[----:B------:R2:W-:Y:S02]  /*8880*/  LDGSTS.E.BYPASS.LTC128B.128.ZFILL [R13+0x17100], [R2.64], P0 ;  /* 0x17100000020d7fae */ /* 0x0005e40008141d46 */
.L_x_1054:
[----:B--2-4-:R-:W-:Y:S05]  /*8890*/  BSYNC B0 ;  /* 0x0000000000007941 */ /* 0x014fea0003800000 */
.L_x_1053:
[----:B------:R-:W2:Y:S01]  /*88a0*/  LDL R4, [R1+0xac] ;  /* 0x0000ac0001047983 */ /* 0x000ea20000100800 */
[----:B------:R-:W-:Y:S02]  /*88b0*/  IMAD.MOV.U32 R0, RZ, RZ, c[0x0][0x2c4] ;  /* 0x0000b100ff007624 */ /* 0x000fe400078e00ff */
[----:B------:R-:W-:Y:S01]  /*88c0*/  IMAD.MOV.U32 R5, RZ, RZ, 0x1 ;  /* 0x00000001ff057424 */ /* 0x000fe200078e00ff */
[----:B------:R-:W3:Y:S02]  /*88d0*/  LDL R3, [R1+0x90] ;  /* 0x0000900001037983 */ /* 0x000ee40000100800 */
[----:B------:R-:W-:Y:S02]  /*88e0*/  ISETP.NE.AND P0, PT, R0, 0x1, PT ;  /* 0x000000010000780c */ /* 0x000fe40003f05270 */
[----:B------:R-:W4:Y:S04]  /*88f0*/  LDL R2, [R1+0xdc] ;  /* 0x0000dc0001027983 */ /* 0x000f280000100800 */
[----:B------:R-:W0:Y:S07]  /*8900*/  LDGDEPBAR ;  /* 0x00000000000079af */ /* 0x000e2e0000000000 */
[----:B--2---:R-:W-:Y:S04]  /*8910*/  @P0 IMAD.HI.U32 R0, R4, c[0x0][0x2c8], RZ ;  /* 0x0000b20004000a27 */ /* 0x004fe800078e00ff */
[----:B---3--:R-:W-:Y:S01]  /*8920*/  IMAD R5, R3, -0x40, R5 ;  /* 0xffffffc003057824 */ /* 0x008fe200078e0205 */
[----:B------:R-:W-:Y:S02]  /*8930*/  @P0 SHF.R.U32.HI R4, RZ, c[0x0][0x2cc], R0 ;  /* 0x0000b300ff040a19 */ /* 0x000fe40000011600 */
[----:B------:R-:W-:Y:S02]  /*8940*/  MOV R0, c[0x0][0x2ac] ;  /* 0x0000ab0000007a02 */ /* 0x000fe40000000f00 */
[----:B----4-:R-:W-:Y:S05]  /*8950*/  IADD3 R5, -R2, R5, RZ ;  /* 0x0000000502057210 */ /* 0x010fea0007ffe1ff */
[----:B------:R-:W-:Y:S05]  /*8960*/  IMAD R5, R0, c[0x0][0x1d0], R5 ;  /* 0x0000740000057a24 */ /* 0x000fea00078e0205 */
[----:B------:R-:W-:Y:S01]  /*8970*/  IADD3 R5, R5, -c[0x0][0x168], RZ ;  /* 0x80005a0005057a10 */ /* 0x000fe20007ffe0ff */
[----:B------:R-:W-:-:S05]  /*8980*/  BRA.DIV ~URZ, `(.L_x_1057) ;  /* 0x0000a1027f007947 */ /* 0x000fca000b800000 */
[----:B------:R1:W2:Y:S02]  /*8990*/  SHFL.IDX PT, R0, R4, RZ, 0x1c1f ;  /* 0x001c1fff04007589 */ /* 0x0002a400000e0000 */
.L_x_1090:
[----:B------:R-:W3:Y:S01]  /*89a0*/  LDL.LU R3, [R1+0x70] ;  /* 0x0000700001037983 */ /* 0x000ee20000300800 */
[----:B--2---:R-:W-:Y:S03]  /*89b0*/  IMAD.IADD R0, R5, 0x1, R0 ;  /* 0x0000000105007824 */ /* 0x004fe600078e0200 */
[----:B------:R-:W2:Y:S02]  /*89c0*/  LDL.LU R2, [R1+0x6c] ;  /* 0x00006c0001027983 */ /* 0x000ea40000300800 */
[C---:B------:R-:W-:Y:S02]  /*89d0*/  ISETP.GT.AND P0, PT, R0.reuse, RZ, PT ;  /* 0x000000ff0000720c */ /* 0x040fe40003f04270 */
[C---:B------:R-:W-:Y:S02]  /*89e0*/  ISETP.GT.AND P2, PT, R0.reuse, 0x1, PT ;  /* 0x000000010000780c */ /* 0x040fe40003f44270 */
[C---:B------:R-:W-:Y:S02]  /*89f0*/  ISETP.GT.AND P3, PT, R0.reuse, 0x8, PT ;  /* 0x000000080000780c */ /* 0x040fe40003f64270 */
[C---:B------:R-:W-:Y:S02]  /*8a00*/  ISETP.GT.AND P4, PT, R0.reuse, 0x9, PT ;  /* 0x000000090000780c */ /* 0x040fe40003f84270 */
[----:B------:R-:W-:Y:S02]  /*8a10*/  ISETP.GT.AND P1, PT, R0, 0x10, PT ;  /* 0x000000100000780c */ /* 0x000fe40003f24270 */
[----:B------:R-:W-:Y:S02]  /*8a20*/  FSEL R24, R190, -INF , P3 ;  /* 0xff800000be187808 */ /* 0x000fe40001800000 */
[C---:B------:R-:W-:Y:S02]  /*8a30*/  ISETP.GT.AND P3, PT, R0.reuse, 0x18, PT ;  /* 0x000000180000780c */ /* 0x040fe40003f64270 */
[----:B------:R-:W-:Y:S02]  /*8a40*/  FSEL R23, R189, -INF , P4 ;  /* 0xff800000bd177808 */ /* 0x000fe40002000000 */
[----:B------:R-:W-:Y:S02]  /*8a50*/  ISETP.GT.AND P4, PT, R0, 0x19, PT ;  /* 0x000000190000780c */ /* 0x000fe40003f84270 */
[----:B------:R-:W-:Y:S02]  /*8a60*/  FSEL R22, R186, -INF , P1 ;  /* 0xff800000ba167808 */ /* 0x000fe40000800000 */
[----:B------:R-:W-:Y:S02]  /*8a70*/  ISETP.GT.AND P1, PT, R0, 0x21, PT ;  /* 0x000000210000780c */ /* 0x000fe40003f24270 */
[----:B------:R-:W-:Y:S02]  /*8a80*/  FSEL R20, R182, -INF , P3 ;  /* 0xff800000b6147808 */ /* 0x000fe40001800000 */
[----:B------:R-:W-:Y:S02]  /*8a90*/  FSEL R19, R181, -INF , P4 ;  /* 0xff800000b5137808 */ /* 0x000fe40002000000 */
[C---:B------:R-:W-:Y:S02]  /*8aa0*/  ISETP.GT.AND P4, PT, R0.reuse, 0x29, PT ;  /* 0x000000290000780c */ /* 0x040fe40003f84270 */
[----:B------:R-:W-:Y:S02]  /*8ab0*/  ISETP.GT.AND P3, PT, R0, 0x30, PT ;  /* 0x000000300000780c */ /* 0x000fe40003f64270 */
[----:B------:R-:W-:Y:S02]  /*8ac0*/  FSEL R17, R178, -INF , P1 ;  /* 0xff800000b2117808 */ /* 0x000fe40000800000 */
[----:B------:R-:W-:Y:S02]  /*8ad0*/  ISETP.GT.AND P1, PT, R0, 0x38, PT ;  /* 0x000000380000780c */ /* 0x000fe40003f24270 */
[----:B------:R-:W-:Y:S02]  /*8ae0*/  FSEL R15, R176, -INF , P4 ;  /* 0xff800000b00f7808 */ /* 0x000fe40002000000 */
[----:B------:R-:W-:Y:S02]  /*8af0*/  FSEL R14, R132, -INF , P3 ;  /* 0xff800000840e7808 */ /* 0x000fe40001800000 */
[----:B------:R-:W-:Y:S02]  /*8b00*/  FSEL R12, R27, -INF , P1 ;  /* 0xff8000001b0c7808 */ /* 0x000fe40000800000 */
[----:B---3--:R-:W-:Y:S02]  /*8b10*/  FSEL R6, R3, -INF , P0 ;  /* 0xff80000003067808 */ /* 0x008fe40000000000 */
[----:B------:R-:W-:Y:S02]  /*8b20*/  ISETP.GT.AND P0, PT, R0, 0x11, PT ;  /* 0x000000110000780c */ /* 0x000fe40003f04270 */
[----:B--2---:R-:W-:Y:S02]  /*8b30*/  FSEL R25, R2, -INF , P2 ;  /* 0xff80000002197808 */ /* 0x004fe40001000000 */
[C---:B------:R-:W-:Y:S02]  /*8b40*/  ISETP.GT.AND P2, PT, R0.reuse, 0x20, PT ;  /* 0x000000200000780c */ /* 0x040fe40003f44270 */
[----:B------:R-:W-:Y:S02]  /*8b50*/  FSEL R21, R185, -INF , P0 ;  /* 0xff800000b9157808 */ /* 0x000fe40000000000 */
[----:B------:R-:W-:Y:S02]  /*8b60*/  ISETP.GT.AND P0, PT, R0, 0x28, PT ;  /* 0x000000280000780c */ /* 0x000fe40003f04270 */
[----:B------:R-:W-:Y:S02]  /*8b70*/  FSEL R18, R18, -INF , P2 ;  /* 0xff80000012127808 */ /* 0x000fe40001000000 */
[C---:B------:R-:W-:Y:S02]  /*8b80*/  ISETP.GT.AND P2, PT, R0.reuse, 0x31, PT ;  /* 0x000000310000780c */ /* 0x040fe40003f44270 */
[----:B------:R-:W-:Y:S02]  /*8b90*/  FSEL R16, R177, -INF , P0 ;  /* 0xff800000b1107808 */ /* 0x000fe40000000000 */
[----:B------:R-:W-:Y:S02]  /*8ba0*/  ISETP.GT.AND P0, PT, R0, 0x39, PT ;  /* 0x000000390000780c */ /* 0x000fe40003f04270 */
[----:B------:R-:W-:Y:S02]  /*8bb0*/  FSEL R13, R28, -INF , P2 ;  /* 0xff8000001c0d7808 */ /* 0x000fe40001000000 */
[----:B------:R-:W-:Y:S01]  /*8bc0*/  FSEL R11, R26, -INF , P0 ;  /* 0xff8000001a0b7808 */ /* 0x000fe20000000000 */
[----:B------:R-:W-:-:S05]  /*8bd0*/  BRA.DIV ~URZ, `(.L_x_1058) ;  /* 0x00009f127f007947 */ /* 0x000fca000b800000 */
[----:B------:R-:W2:Y:S04]  /*8be0*/  LDL.LU R182, [R1+0x80] ;  /* 0x0000800001b67983 */ /* 0x000ea80000300800 */
[----:B------:R-:W3:Y:S04]  /*8bf0*/  LDL.LU R181, [R1+0x7c] ;  /* 0x00007c0001b57983 */ /* 0x000ee80000300800 */
[----:B------:R-:W4:Y:S04]  /*8c00*/  LDL.LU R178, [R1+0x78] ;  /* 0x0000780001b27983 */ /* 0x000f280000300800 */
[----:B------:R-:W5:Y:S04]  /*8c10*/  LDL.LU R176, [R1+0x74] ;  /* 0x0000740001b07983 */ /* 0x000f680000300800 */
[----:B------:R-:W5:Y:S04]  /*8c20*/  LDL.LU R3, [R1+0x68] ;  /* 0x0000680001037983 */ /* 0x000f680000300800 */
[----:B------:R-:W5:Y:S04]  /*8c30*/  LDL.LU R2, [R1+0x64] ;  /* 0x0000640001027983 */ /* 0x000f680000300800 */
[----:B------:R1:W1:Y:S04]  /*8c40*/  SHFL.IDX PT, R0, R4, 0x1, 0x1c1f ;  /* 0x003c1f0004007f89 */ /* 0x00026800000e0000 */
[----:B------:R-:W5:Y:S04]  /*8c50*/  LDL.LU R7, [R1+0x58] ;  /* 0x0000580001077983 */ /* 0x000f680000300800 */
[----:B-1----:R-:W5:Y:S01]  /*8c60*/  LDL.LU R4, [R1+0x60] ;  /* 0x0000600001047983 */ /* 0x002f620000300800 */
[----:B------:R-:W-:Y:S05]  /*8c70*/  IMAD.IADD R0, R5, 0x1, R0 ;  /* 0x0000000105007824 */ /* 0x000fea00078e0200 */
[C---:B------:R-:W-:Y:S02]  /*8c80*/  ISETP.GT.AND P1, PT, R0.reuse, 0x10, PT ;  /* 0x000000100000780c */ /* 0x040fe40003f24270 */
[C---:B------:R-:W-:Y:S02]  /*8c90*/  ISETP.GT.AND P0, PT, R0.reuse, RZ, PT ;  /* 0x000000ff0000720c */ /* 0x040fe40003f04270 */
[C---:B------:R-:W-:Y:S02]  /*8ca0*/  ISETP.GT.AND P2, PT, R0.reuse, 0x1, PT ;  /* 0x000000010000780c */ /* 0x040fe40003f44270 */
[C---:B------:R-:W-:Y:S02]  /*8cb0*/  ISETP.GT.AND P3, PT, R0.reuse, 0x8, PT ;  /* 0x000000080000780c */ /* 0x040fe40003f64270 */
[----:B------:R-:W-:Y:S02]  /*8cc0*/  ISETP.GT.AND P4, PT, R0, 0x9, PT ;  /* 0x000000090000780c */ /* 0x000fe40003f84270 */
[----:B--2---:R-:W-:Y:S02]  /*8cd0*/  FSEL R5, R182, -INF , P0 ;  /* 0xff800000b6057808 */ /* 0x004fe40000000000 */
[C---:B------:R-:W-:Y:S02]  /*8ce0*/  ISETP.GT.AND P0, PT, R0.reuse, 0x11, PT ;  /* 0x000000110000780c */ /* 0x040fe40003f04270 */
[----:B---3--:R-:W-:Y:S02]  /*8cf0*/  FSEL R177, R181, -INF , P2 ;  /* 0xff800000b5b17808 */ /* 0x008fe40001000000 */
[----:B------:R-:W-:Y:S02]  /*8d00*/  ISETP.GT.AND P2, PT, R0, 0x20, PT ;  /* 0x000000200000780c */ /* 0x000fe40003f44270 */
[----:B----4-:R-:W-:Y:S02]  /*8d10*/  FSEL R35, R178, -INF , P3 ;  /* 0xff800000b2237808 */ /* 0x010fe40001800000 */
[----:B------:R-:W-:Y:S02]  /*8d20*/  ISETP.GT.AND P3, PT, R0, 0x18, PT ;  /* 0x000000180000780c */ /* 0x000fe40003f64270 */
[----:B-----5:R-:W-:Y:S02]  /*8d30*/  FSEL R34, R176, -INF , P4 ;  /* 0xff800000b0227808 */ /* 0x020fe40002000000 */
[C---:B------:R-:W-:Y:S02]  /*8d40*/  ISETP.GT.AND P4, PT, R0.reuse, 0x19, PT ;  /* 0x000000190000780c */ /* 0x040fe40003f84270 */
[----:B------:R-:W-:Y:S02]  /*8d50*/  FSEL R33, R3, -INF , P1 ;  /* 0xff80000003217808 */ /* 0x000fe40000800000 */
[----:B------:R-:W-:Y:S01]  /*8d60*/  ISETP.GT.AND P1, PT, R0, 0x21, PT ;  /* 0x000000210000780c */ /* 0x000fe20003f24270 */
[----:B------:R-:W2:Y:S01]  /*8d70*/  LDL.LU R3, [R1+0x5c] ;  /* 0x00005c0001037983 */ /* 0x000ea20000300800 */
[----:B------:R-:W-:Y:S02]  /*8d80*/  FSEL R32, R2, -INF , P0 ;  /* 0xff80000002207808 */ /* 0x000fe40000000000 */
[----:B------:R-:W-:Y:S02]  /*8d90*/  ISETP.GT.AND P0, PT, R0, 0x28, PT ;  /* 0x000000280000780c */ /* 0x000fe40003f04270 */
[----:B------:R-:W-:Y:S02]  /*8da0*/  FSEL R31, R188, -INF , P3 ;  /* 0xff800000bc1f7808 */ /* 0x000fe40001800000 */
[----:B------:R-:W-:Y:S02]  /*8db0*/  FSEL R30, R187, -INF , P4 ;  /* 0xff800000bb1e7808 */ /* 0x000fe40002000000 */
[----:B------:R-:W-:Y:S02]  /*8dc0*/  ISETP.GT.AND P4, PT, R0, 0x29, PT ;  /* 0x000000290000780c */ /* 0x000fe40003f84270 */
[----:B------:R-:W-:Y:S02]  /*8dd0*/  FSEL R29, R184, -INF , P2 ;  /* 0xff800000b81d7808 */ /* 0x000fe40001000000 */
[C---:B------:R-:W-:Y:S02]  /*8de0*/  ISETP.GT.AND P3, PT, R0.reuse, 0x30, PT ;  /* 0x000000300000780c */ /* 0x040fe40003f64270 */
[----:B------:R-:W-:Y:S02]  /*8df0*/  FSEL R28, R183, -INF , P1 ;  /* 0xff800000b71c7808 */ /* 0x000fe40000800000 */
[----:B------:R-:W-:Y:S02]  /*8e00*/  ISETP.GT.AND P2, PT, R0, 0x31, PT ;  /* 0x000000310000780c */ /* 0x000fe40003f44270 */
[----:B------:R-:W-:Y:S02]  /*8e10*/  FSEL R27, R180, -INF , P0 ;  /* 0xff800000b41b7808 */ /* 0x000fe40000000000 */
[C---:B------:R-:W-:Y:S02]  /*8e20*/  ISETP.GT.AND P1, PT, R0.reuse, 0x38, PT ;  /* 0x000000380000780c */ /* 0x040fe40003f24270 */
[----:B------:R-:W-:Y:S02]  /*8e30*/  ISETP.GT.AND P0, PT, R0, 0x39, PT ;  /* 0x000000390000780c */ /* 0x000fe40003f04270 */
[----:B------:R-:W-:Y:S02]  /*8e40*/  FMNMX.FTZ R0, R6, R133, !PT ;  /* 0x0000008506007209 */ /* 0x000fe40007810000 */
[----:B------:R-:W-:Y:S02]  /*8e50*/  FSEL R26, R179, -INF , P4 ;  /* 0xff800000b31a7808 */ /* 0x000fe40002000000 */
[----:B------:R-:W-:Y:S02]  /*8e60*/  FMNMX.FTZ R0, R25, R0, !PT ;  /* 0x0000000019007209 */ /* 0x000fe40007810000 */
[----:B------:R-:W-:Y:S02]  /*8e70*/  FSEL R10, R7, -INF , P3 ;  /* 0xff800000070a7808 */ /* 0x000fe40001800000 */
[----:B------:R-:W-:Y:S02]  /*8e80*/  FMNMX.FTZ R0, R24, R0, !PT ;  /* 0x0000000018007209 */ /* 0x000fe40007810000 */
[----:B------:R-:W-:Y:S02]  /*8e90*/  FSEL R9, R4, -INF , P2 ;  /* 0xff80000004097808 */ /* 0x000fe40001000000 */
[----:B------:R-:W-:Y:S02]  /*8ea0*/  FMNMX.FTZ R0, R23, R0, !PT ;  /* 0x0000000017007209 */ /* 0x000fe40007810000 */
[----:B------:R-:W-:Y:S02]  /*8eb0*/  FSEL R8, R191, -INF , P1 ;  /* 0xff800000bf087808 */ /* 0x000fe40000800000 */
        /* <DEDUP_REMOVED lines=13> */
[----:B-1----:R-:W-:Y:S05]  /*8f90*/  FMNMX.FTZ R0, R2, R0, !PT ;  /* 0x0000000002007209 */ /* 0x002fea0007810000 */
[----:B------:R-:W1:Y:S02]  /*8fa0*/  SHFL.BFLY PT, R132, R0, 0x1, 0x1f ;  /* 0x0c201f0000847f89 */ /* 0x000e6400000e0000 */
[----:B-1----:R-:W-:Y:S02]  /*8fb0*/  FMNMX.FTZ R132, R0, R132, !PT ;  /* 0x0000008400847209 */ /* 0x002fe40007810000 */
        /* <DEDUP_REMOVED lines=15> */
[----:B--2---:R-:W-:Y:S04]  /*90b0*/  FSEL R7, R3, -INF , P0 ;  /* 0xff80000003077808 */ /* 0x004fe80000000000 */
[----:B------:R-:W-:Y:S05]  /*90c0*/  FMNMX.FTZ R4, R7, R4, !PT ;  /* 0x0000000407047209 */ /* 0x000fea0007810000 */
[----:B------:R-:W1:Y:S02]  /*90d0*/  SHFL.BFLY PT, R0, R4, 0x2, 0x1f ;  /* 0x0c401f0004007f89 */ /* 0x000e6400000e0000 */
[----:B-1----:R-:W-:Y:S05]  /*90e0*/  FMNMX.FTZ R4, R4, R0, !PT ;  /* 0x0000000004047209 */ /* 0x002fea0007810000 */
[----:B------:R1:W2:Y:S02]  /*90f0*/  SHFL.BFLY PT, R0, R4, 0x1, 0x1f ;  /* 0x0c201f0004007f89 */ /* 0x0002a400000e0000 */
.L_x_1091:
[----:B------:R-:W3:Y:S01]  /*9100*/  LDL.LU R178, [R1+0xa4] ;  /* 0x0000a40001b27983 */ /* 0x000ee20000300800 */
[C---:B------:R-:W-:Y:S01]  /*9110*/  FSETP.NEU.FTZ.AND P0, PT, R132.reuse, -INF , PT ;  /* 0xff8000008400780b */ /* 0x040fe20003f1d000 */
[----:B------:R-:W-:Y:S01]  /*9120*/  FMUL.FTZ R2, R132, c[0x0][0x2d0] ;  /* 0x0000b40084027a20 */ /* 0x000fe20000410000 */
[----:B--2---:R-:W-:Y:S01]  /*9130*/  FMNMX.FTZ R3, R0, R4, !PT ;  /* 0x0000000400037209 */ /* 0x004fe20007810000 */
[----:B------:R-:W-:Y:S01]  /*9140*/  WARPSYNC 0xffffffff ;  /* 0xffffffff00007948 */ /* 0x000fe20003800000 */
[----:B------:R-:W-:Y:S02]  /*9150*/  FSEL R0, R132, RZ, P0 ;  /* 0x000000ff84007208 */ /* 0x000fe40000000000 */
[----:B------:R-:W-:Y:S01]  /*9160*/  FSEL R2, R2, RZ, P0 ;  /* 0x000000ff02027208 */ /* 0x000fe20000000000 */
[C---:B-1----:R-:W-:Y:S01]  /*9170*/  FMUL.FTZ R4, R3.reuse, c[0x0][0x2d0] ;  /* 0x0000b40003047a20 */ /* 0x042fe20000410000 */
[----:B------:R-:W-:Y:S01]  /*9180*/  FSETP.NEU.FTZ.AND P0, PT, R3, -INF , PT ;  /* 0xff8000000300780b */ /* 0x000fe20003f1d000 */
[----:B------:R-:W-:Y:S02]  /*9190*/  FADD.FTZ R0, -R0, R133 ;  /* 0x0000008500007221 */ /* 0x000fe40000010100 */
[--C-:B------:R-:W-:Y:S01]  /*91a0*/  FFMA.FTZ R6, R6, c[0x0][0x2d0], -R2.reuse ;  /* 0x0000b40006067a23 */ /* 0x100fe20000010802 */
[----:B------:R-:W-:Y:S01]  /*91b0*/  FSEL R4, R4, RZ, P0 ;  /* 0x000000ff04047208 */ /* 0x000fe20000000000 */
[----:B------:R-:W-:Y:S02]  /*91c0*/  FMUL.FTZ R0, R0, c[0x0][0x2d0] ;  /* 0x0000b40000007a20 */ /* 0x000fe40000410000 */
[----:B------:R-:W-:Y:S01]  /*91d0*/  FFMA.FTZ R25, R25, c[0x0][0x2d0], -R2 ;  /* 0x0000b40019197a23 */ /* 0x000fe20000010802 */
[----:B------:R-:W-:Y:S01]  /*91e0*/  MUFU.EX2 R176, R6 ;  /* 0x0000000600b07308 */ /* 0x000fe20000000800 */
[----:B------:R-:W-:Y:S02]  /*91f0*/  FFMA.FTZ R181, R32, c[0x0][0x2d0], -R4 ;  /* 0x0000b40020b57a23 */ /* 0x000fe40000010804 */
        /* <DEDUP_REMOVED lines=8> */
[--C-:B------:R-:W-:Y:S02]  /*9280*/  FFMA.FTZ R17, R17, c[0x0][0x2d0], -R2.reuse ;  /* 0x0000b40011117a23 */ /* 0x100fe40000010802 */
[--C-:B------:R-:W-:Y:S01]  /*9290*/  FFMA.FTZ R16, R16, c[0x0][0x2d0], -R2.reuse ;  /* 0x0000b40010107a23 */ /* 0x100fe20000010802 */
[----:B------:R-:W1:Y:S01]  /*92a0*/  MUFU.EX2 R25, R25 ;  /* 0x0000001900197308 */ /* 0x000e620000000800 */
[--C-:B------:R-:W-:Y:S02]  /*92b0*/  FFMA.FTZ R15, R15, c[0x0][0x2d0], -R2.reuse ;  /* 0x0000b4000f0f7a23 */ /* 0x100fe40000010802 */
[--C-:B------:R-:W-:Y:S02]  /*92c0*/  FFMA.FTZ R19, R12, c[0x0][0x2d0], -R2.reuse ;  /* 0x0000b4000c137a23 */ /* 0x100fe40000010802 */
[--C-:B------:R-:W-:Y:S02]  /*92d0*/  FFMA.FTZ R11, R11, c[0x0][0x2d0], -R2.reuse ;  /* 0x0000b4000b0b7a23 */ /* 0x100fe40000010802 */
[--C-:B------:R-:W-:Y:S02]  /*92e0*/  FFMA.FTZ R24, R24, c[0x0][0x2d0], -R2.reuse ;  /* 0x0000b40018187a23 */ /* 0x100fe40000010802 */
[----:B------:R-:W-:Y:S01]  /*92f0*/  FFMA.FTZ R18, R18, c[0x0][0x2d0], -R2 ;  /* 0x0000b40012127a23 */ /* 0x000fe20000010802 */
[----:B------:R-:W-:Y:S01]  /*9300*/  MUFU.EX2 R23, R23 ;  /* 0x0000001700177308 */ /* 0x000fe20000000800 */
[--C-:B------:R-:W-:Y:S02]  /*9310*/  FFMA.FTZ R10, R10, c[0x0][0x2d0], -R4.reuse ;  /* 0x0000b4000a0a7a23 */ /* 0x100fe40000010804 */
[--C-:B------:R-:W-:Y:S01]  /*9320*/  FFMA.FTZ R133, R35, c[0x0][0x2d0], -R4.reuse ;  /* 0x0000b40023857a23 */ /* 0x100fe20000010804 */
[----:B------:R-:W-:Y:S01]  /*9330*/  MOV R35, R15 ;  /* 0x0000000f00237202 */ /* 0x000fe20000000f00 */
[--C-:B------:R-:W-:Y:S02]  /*9340*/  FFMA.FTZ R15, R9, c[0x0][0x2d0], -R4.reuse ;  /* 0x0000b400090f7a23 */ /* 0x100fe40000010804 */
[--C-:B------:R-:W-:Y:S02]  /*9350*/  FFMA.FTZ R5, R5, c[0x0][0x2d0], -R4.reuse ;  /* 0x0000b40005057a23 */ /* 0x100fe40000010804 */
[--C-:B------:R-:W-:Y:S01]  /*9360*/  FFMA.FTZ R182, R33, c[0x0][0x2d0], -R4.reuse ;  /* 0x0000b40021b67a23 */ /* 0x100fe20000010804 */
[----:B------:R-:W2:Y:S01]  /*9370*/  MUFU.EX2 R24, R24 ;  /* 0x0000001800187308 */ /* 0x000ea20000000800 */
[----:B------:R-:W-:Y:S01]  /*9380*/  MOV R33, R17 ;  /* 0x0000001100217202 */ /* 0x000fe20000000f00 */
[--C-:B------:R-:W-:Y:S02]  /*9390*/  FFMA.FTZ R177, R177, c[0x0][0x2d0], -R4.reuse ;  /* 0x0000b400b1b17a23 */ /* 0x100fe40000010804 */
[--C-:B------:R-:W-:Y:S02]  /*93a0*/  FFMA.FTZ R183, R31, c[0x0][0x2d0], -R4.reuse ;  /* 0x0000b4001fb77a23 */ /* 0x100fe40000010804 */
[--C-:B------:R-:W-:Y:S02]  /*93b0*/  FFMA.FTZ R184, R30, c[0x0][0x2d0], -R4.reuse ;  /* 0x0000b4001eb87a23 */ /* 0x100fe40000010804 */
[--C-:B------:R-:W-:Y:S02]  /*93c0*/  FFMA.FTZ R191, R27, c[0x0][0x2d0], -R4.reuse ;  /* 0x0000b4001bbf7a23 */ /* 0x100fe40000010804 */
[----:B------:R4:W-:Y:S01]  /*93d0*/  MUFU.EX2 R179, R5 ;  /* 0x0000000500b37308 */ /* 0x0009e20000000800 */
[--C-:B------:R-:W-:Y:S02]  /*93e0*/  FFMA.FTZ R26, R26, c[0x0][0x2d0], -R4.reuse ;  /* 0x0000b4001a1a7a23 */ /* 0x100fe40000010804 */
[--C-:B------:R-:W-:Y:S02]  /*93f0*/  FFMA.FTZ R190, R29, c[0x0][0x2d0], -R4.reuse ;  /* 0x0000b4001dbe7a23 */ /* 0x100fe40000010804 */
[--C-:B------:R-:W-:Y:S02]  /*9400*/  FFMA.FTZ R189, R28, c[0x0][0x2d0], -R4.reuse ;  /* 0x0000b4001cbd7a23 */ /* 0x100fe40000010804 */
[----:B------:R-:W-:Y:S03]  /*9410*/  FFMA.FTZ R7, R7, c[0x0][0x2d0], -R4 ;  /* 0x0000b40007077a23 */ /* 0x000fe60000010804 */
[----:B------:R-:W-:Y:S10]  /*9420*/  MUFU.EX2 R190, R190 ;  /* 0x000000be00be7308 */ /* 0x000ff40000000800 */
[----:B------:R-:W-:Y:S10]  /*9430*/  MUFU.EX2 R189, R189 ;  /* 0x000000bd00bd7308 */ /* 0x000ff40000000800 */
[----:B------:R-:W-:Y:S10]  /*9440*/  MUFU.EX2 R191, R191 ;  /* 0x000000bf00bf7308 */ /* 0x000ff40000000800 */
[----:B------:R-:W-:Y:S01]  /*9450*/  MUFU.EX2 R184, R184 ;  /* 0x000000b800b87308 */ /* 0x000fe20000000800 */
[C---:B---3--:R-:W-:Y:S01]  /*9460*/  FFMA.FTZ R2, R0.reuse, R178, R176 ;  /* 0x000000b200027223 */ /* 0x048fe200000100b0 */
[----:B-1----:R-:W-:Y:S01]  /*9470*/  F2FP.PACK_AB R176, R25, R176 ;  /* 0x000000b019b0723e */ /* 0x002fe200000000ff */
[C---:B------:R-:W-:Y:S01]  /*9480*/  FMUL.FTZ R32, R0.reuse, R136 ;  /* 0x0000008800207220 */ /* 0x040fe20000410000 */
[----:B--2---:R-:W-:Y:S01]  /*9490*/  F2FP.PACK_AB R178, R23, R24 ;  /* 0x0000001817b2723e */ /* 0x004fe200000000ff */
[----:B------:R-:W2:Y:S01]  /*94a0*/  LDL.LU R136, [R1+0xa0] ;  /* 0x0000a00001887983 */ /* 0x000ea20000300800 */
[----:B------:R-:W-:Y:S01]  /*94b0*/  FADD.FTZ R6, R25, R2 ;  /* 0x0000000219067221 */ /* 0x000fe20000010000 */
[----:B------:R-:W-:Y:S01]  /*94c0*/  FSEL R2, R3, RZ, P0 ;  /* 0x000000ff03027208 */ /* 0x000fe20000000000 */
[C---:B------:R-:W-:Y:S01]  /*94d0*/  FMUL.FTZ R9, R0.reuse, R161 ;  /* 0x000000a100097220 */ /* 0x040fe20000410000 */
[----:B------:R-:W-:Y:S01]  /*94e0*/  MOV R161, R10 ;  /* 0x0000000a00a17202 */ /* 0x000fe20000000f00 */
[----:B------:R-:W-:Y:S01]  /*94f0*/  FMUL.FTZ R20, R0, R148 ;  /* 0x0000009400147220 */ /* 0x000fe20000410000 */
[----:B------:R-:W-:Y:S01]  /*9500*/  MOV R25, R18 ;  /* 0x0000001200197202 */ /* 0x000fe20000000f00 */
[----:B------:R-:W-:Y:S02]  /*9510*/  FADD.FTZ R2, -R2, R134 ;  /* 0x0000008602027221 */ /* 0x000fe40000010100 */
[--C-:B------:R-:W-:Y:S01]  /*9520*/  FFMA.FTZ R134, R34, c[0x0][0x2d0], -R4.reuse ;  /* 0x0000b40022867a23 */ /* 0x100fe20000010804 */
[----:B------:R-:W-:Y:S01]  /*9530*/  MOV R34, R16 ;  /* 0x0000001000227202 */ /* 0x000fe20000000f00 */
[----:B------:R-:W-:Y:S02]  /*9540*/  FMUL.FTZ R2, R2, c[0x0][0x2d0] ;  /* 0x0000b40002027a20 */ /* 0x000fe40000410000 */
[C---:B------:R-:W-:Y:S01]  /*9550*/  FMUL.FTZ R16, R0.reuse, R152 ;  /* 0x0000009800107220 */ /* 0x040fe20000410000 */
[----:B------:R-:W-:Y:S01]  /*9560*/  MOV R148, R34 ;  /* 0x0000002200947202 */ /* 0x000fe20000000f00 */
[----:B------:R-:W-:Y:S01]  /*9570*/  FMUL.FTZ R28, R0, R140 ;  /* 0x0000008c001c7220 */ /* 0x000fe20000410000 */
[----:B------:R-:W-:Y:S01]  /*9580*/  MOV R140, R35 ;  /* 0x00000023008c7202 */ /* 0x000fe20000000f00 */
[----:B------:R-:W1:Y:S01]  /*9590*/  MUFU.EX2 R2, R2 ;  /* 0x0000000200027308 */ /* 0x000e620000000800 */
[----:B------:R-:W-:Y:S02]  /*95a0*/  FFMA.FTZ R18, R8, c[0x0][0x2d0], -R4 ;  /* 0x0000b40008127a23 */ /* 0x000fe40000010804 */
[----:B------:R-:W-:Y:S02]  /*95b0*/  FADD.FTZ R4, R24, R6 ;  /* 0x0000000618047221 */ /* 0x000fe40000010000 */
        /* <DEDUP_REMOVED lines=9> */
[----:B------:R-:W-:Y:S02]  /*9650*/  FADD.FTZ R180, R23, R4 ;  /* 0x0000000417b47221 */ /* 0x000fe40000010000 */
[C---:B------:R-:W-:Y:S01]  /*9660*/  FMUL.FTZ R4, R0.reuse, R164 ;  /* 0x000000a400047220 */ /* 0x040fe20000410000 */
[----:B------:R-:W3:Y:S01]  /*9670*/  MUFU.EX2 R153, R177 ;  /* 0x000000b100997308 */ /* 0x000ee20000000800 */
[C---:B----4-:R-:W-:Y:S01]  /*9680*/  FMUL.FTZ R5, R0.reuse, R165 ;  /* 0x000000a500057220 */ /* 0x050fe20000410000 */
[----:B------:R-:W-:Y:S01]  /*9690*/  MOV R164, R7 ;  /* 0x0000000700a47202 */ /* 0x000fe20000000f00 */
[----:B------:R-:W-:Y:S01]  /*96a0*/  FMUL.FTZ R21, R0, R149 ;  /* 0x0000009500157220 */ /* 0x000fe20000410000 */
[----:B------:R-:W-:Y:S01]  /*96b0*/  MOV R149, R14 ;  /* 0x0000000e00957202 */ /* 0x000fe20000000f00 */
[C---:B-1----:R-:W-:Y:S01]  /*96c0*/  FMUL.FTZ R10, R2.reuse, R162 ;  /* 0x000000a2020a7220 */ /* 0x042fe20000410000 */
[----:B------:R-:W-:Y:S01]  /*96d0*/  MOV R165, R18 ;  /* 0x0000001200a57202 */ /* 0x000fe20000000f00 */
[----:B------:R-:W4:Y:S01]  /*96e0*/  LDL R162, [R1+0x38] ;  /* 0x0000380001a27983 */ /* 0x000f220000100800 */
[C---:B------:R-:W-:Y:S02]  /*96f0*/  FMUL.FTZ R34, R2.reuse, R138 ;  /* 0x0000008a02227220 */ /* 0x040fe40000410000 */
[C---:B------:R-:W-:Y:S01]  /*9700*/  FMUL.FTZ R35, R2.reuse, R139 ;  /* 0x0000008b02237220 */ /* 0x040fe20000410000 */
[----:B------:R-:W-:Y:S01]  /*9710*/  MUFU.EX2 R156, R133 ;  /* 0x00000085009c7308 */ /* 0x000fe20000000800 */
[C---:B------:R-:W-:Y:S01]  /*9720*/  FMUL.FTZ R6, R2.reuse, R166 ;  /* 0x000000a602067220 */ /* 0x040fe20000410000 */
[----:B------:R-:W-:Y:S01]  /*9730*/  MOV R166, R19 ;  /* 0x0000001300a67202 */ /* 0x000fe20000000f00 */
[C---:B------:R-:W-:Y:S01]  /*9740*/  FMUL.FTZ R7, R2.reuse, R167 ;  /* 0x000000a702077220 */ /* 0x040fe20000410000 */
[----:B------:R-:W-:Y:S01]  /*9750*/  MOV R167, R22 ;  /* 0x0000001600a77202 */ /* 0x000fe20000000f00 */
[----:B------:R-:W-:Y:S02]  /*9760*/  FMUL.FTZ R14, R2, R158 ;  /* 0x0000009e020e7220 */ /* 0x000fe40000410000 */
[----:B------:R-:W5:Y:S01]  /*9770*/  LDL R158, [R1] ;  /* 0x00000000019e7983 */ /* 0x000f620000100800 */
[C---:B------:R-:W-:Y:S01]  /*9780*/  FMUL.FTZ R8, R0.reuse, R160 ;  /* 0x000000a000087220 */ /* 0x040fe20000410000 */
[----:B------:R-:W-:Y:S01]  /*9790*/  MOV R160, R15 ;  /* 0x0000000f00a07202 */ /* 0x000fe20000000f00 */
[----:B------:R-:W1:Y:S01]  /*97a0*/  MUFU.EX2 R157, R134 ;  /* 0x00000086009d7308 */ /* 0x000e620000000800 */
[C---:B------:R-:W-:Y:S01]  /*97b0*/  FMUL.FTZ R29, R0.reuse, R141 ;  /* 0x0000008d001d7220 */ /* 0x040fe20000410000 */
[----:B------:R-:W-:Y:S01]  /*97c0*/  MOV R141, R26 ;  /* 0x0000001a008d7202 */ /* 0x000fe20000000f00 */
[C---:B------:R-:W-:Y:S01]  /*97d0*/  FMUL.FTZ R36, R0.reuse, R36 ;  /* 0x0000002400247220 */ /* 0x040fe20000410000 */
[----:B---3--:R-:W-:Y:S01]  /*97e0*/  F2FP.PACK_AB R177, R153, R179 ;  /* 0x000000b399b1723e */ /* 0x008fe200000000ff */
[C---:B------:R-:W-:Y:S02]  /*97f0*/  FMUL.FTZ R37, R0.reuse, R37 ;  /* 0x0000002500257220 */ /* 0x040fe40000410000 */
[C---:B------:R-:W-:Y:S02]  /*9800*/  FMUL.FTZ R40, R0.reuse, R40 ;  /* 0x0000002800287220 */ /* 0x040fe40000410000 */
[C---:B------:R-:W-:Y:S01]  /*9810*/  FMUL.FTZ R41, R0.reuse, R41 ;  /* 0x0000002900297220 */ /* 0x040fe20000410000 */
[----:B------:R3:W1:Y:S01]  /*9820*/  MUFU.EX2 R133, R188 ;  /* 0x000000bc00857308 */ /* 0x0006620000000800 */
        /* <DEDUP_REMOVED lines=13> */
[C---:B------:R-:W-:Y:S01]  /*9900*/  FMUL.FTZ R65, R0.reuse, R65 ;  /* 0x0000004100417220 */ /* 0x040fe20000410000 */
[----:B---3--:R-:W3:Y:S01]  /*9910*/  LDL.LU R188, [R1+0x90] ;  /* 0x0000900001bc7983 */ /* 0x008ee20000300800 */
        /* <DEDUP_REMOVED lines=49> */
[C---:B------:R-:W-:Y:S01]  /*9c30*/  FMUL.FTZ R38, R2.reuse, R38 ;  /* 0x0000002602267220 */ /* 0x040fe20000410000 */
[----:B------:R-:W-:Y:S01]  /*9c40*/  LDSM.16.MT88.4 R140, [R250+0x800] ;  /* 0x00080000fa8c783b */ /* 0x000fe20000004200 */
        /* <DEDUP_REMOVED lines=50> */
[----:B--2---:R-:W-:Y:S01]  /*9f70*/  FFMA.FTZ R152, R2, R136, R179 ;  /* 0x0000008802987223 */ /* 0x004fe200000100b3 */
[----:B------:R-:W-:Y:S01]  /*9f80*/  F2FP.PACK_AB R179, R157, R156 ;  /* 0x0000009c9db3723e */ /* 0x000fe200000000ff */
[----:B------:R-:W1:Y:S01]  /*9f90*/  LDSM.16.MT88.4 R136, [R250] ;  /* 0x00000000fa88783b */ /* 0x000e620000004200 */
[----:B------:R-:W2:Y:S10]  /*9fa0*/  MUFU.EX2 R2, R187 ;  /* 0x000000bb00027308 */ /* 0x000eb40000000800 */
[----:B------:R-:W1:Y:S10]  /*9fb0*/  MUFU.EX2 R187, R182 ;  /* 0x000000b600bb7308 */ /* 0x000e740000000800 */
[----:B------:R-:W2:Y:S01]  /*9fc0*/  MUFU.EX2 R182, R160 ;  /* 0x000000a000b67308 */ /* 0x000ea20000000800 */
        /* <DEDUP_REMOVED lines=8> */
[----:B----4-:R1:W4:Y:S03]  /*a050*/  LDSM.16.MT88.4 R136, [R162] ;  /* 0x00000000a288783b */ /* 0x0103260000004200 */
[----:B-1----:R-:W-:Y:S02]  /*a060*/  MOV R162, R167 ;  /* 0x000000a700a27202 */ /* 0x002fe40000000f00 */
[----:B------:R-:W-:Y:S02]  /*a070*/  MOV R167, R166 ;  /* 0x000000a600a77202 */ /* 0x000fe40000000f00 */
[----:B------:R-:W-:Y:S01]  /*a080*/  MOV R166, R0 ;  /* 0x0000000000a67202 */ /* 0x000fe20000000f00 */
[----:B------:R-:W-:Y:S02]  /*a090*/  FADD.FTZ R0, R133, R180 ;  /* 0x000000b485007221 */ /* 0x000fe40000010000 */
[----:B------:R-:W-:Y:S02]  /*a0a0*/  MUFU.EX2 R180, R165 ;  /* 0x000000a500b47308 */ /* 0x000fe40000000800 */
[----:B--2---:R-:W-:Y:S04]  /*a0b0*/  FADD.FTZ R0, R2, R0 ;  /* 0x0000000002007221 */ /* 0x004fe80000010000 */
[----:B------:R-:W-:Y:S01]  /*a0c0*/  FADD.FTZ R0, R144, R0 ;  /* 0x0000000090007221 */ /* 0x000fe20000010000 */
[C---:B----4-:R-:W-:Y:S03]  /*a0d0*/  HMMA.16816.F32 R28, R176.reuse, R136, R28 ;  /* 0x00000088b01c723c */ /* 0x050fe6000000181c */
[----:B------:R-:W-:Y:S05]  /*a0e0*/  FADD.FTZ R0, R134, R0 ;  /* 0x0000000086007221 */ /* 0x000fea0000010000 */
        /* <DEDUP_REMOVED lines=10> */
[----:B-----5:R-:W1:Y:S07]  /*a190*/  LDSM.16.MT88.4 R136, [R158+0x2000] ;  /* 0x002000009e88783b */ /* 0x020e6e0000004200 */
        /* <DEDUP_REMOVED lines=30> */
[----:B------:R-:W2:Y:S02]  /*a380*/  LDSM.16.MT88.4 R144, [R252+0x800] ;  /* 0x00080000fc90783b */ /* 0x000ea40000004200 */
[----:B------:R-:W4:Y:S01]  /*a390*/  MUFU.EX2 R2, R154 ;  /* 0x0000009a00027308 */ /* 0x000f220000000800 */
[----:B------:R-:W-:Y:S02]  /*a3a0*/  F2FP.PACK_AB R139, R184, R185 ;  /* 0x000000b9b88b723e */ /* 0x000fe400000000ff */
[----:B------:R-:W-:Y:S05]  /*a3b0*/  F2FP.PACK_AB R177, R182, R181 ;  /* 0x000000b5b6b1723e */ /* 0x000fea00000000ff */
[C---:B------:R-:W-:Y:S02]  /*a3c0*/  HMMA.16816.F32 R4, R136.reuse, R140, R4 ;  /* 0x0000008c8804723c */ /* 0x040fe40000001804 */
[----:B------:R-:W-:Y:S03]  /*a3d0*/  MUFU.EX2 R176, R162 ;  /* 0x000000a200b07308 */ /* 0x000fe60000000800 */
[----:B-1----:R-:W-:Y:S03]  /*a3e0*/  FADD.FTZ R0, R133, R0 ;  /* 0x0000000085007221 */ /* 0x002fe60000010000 */
[C---:B------:R-:W-:Y:S01]  /*a3f0*/  HMMA.16816.F32 R8, R136.reuse, R142, R8 ;  /* 0x0000008e8808723c */ /* 0x040fe20000001808 */
[----:B------:R-:W1:Y:S03]  /*a400*/  LDSM.16.MT88.4 R140, [R251+0x800] ;  /* 0x00080000fb8c783b */ /* 0x000e660000004200 */
[----:B------:R-:W5:Y:S01]  /*a410*/  MUFU.EX2 R134, R159 ;  /* 0x0000009f00867308 */ /* 0x000f620000000800 */
[----:B----4-:R-:W-:Y:S04]  /*a420*/  FADD.FTZ R0, R2, R0 ;  /* 0x0000000002007221 */ /* 0x010fe80000010000 */
[----:B------:R-:W-:Y:S05]  /*a430*/  FADD.FTZ R0, R148, R0 ;  /* 0x0000000094007221 */ /* 0x000fea0000010000 */
[----:B------:R-:W-:Y:S01]  /*a440*/  MUFU.EX2 R178, R166 ;  /* 0x000000a600b27308 */ /* 0x000fe20000000800 */
[C---:B--2---:R-:W-:Y:S03]  /*a450*/  HMMA.16816.F32 R12, R136.reuse, R144, R12 ;  /* 0x00000090880c723c */ /* 0x044fe6000000180c */
[C---:B-----5:R-:W-:Y:S05]  /*a460*/  FADD.FTZ R0, R134.reuse, R0 ;  /* 0x0000000086007221 */ /* 0x060fea0000010000 */
        /* <DEDUP_REMOVED lines=45> */
[----:B------:R-:W4:Y:S01]  /*a740*/  LDSM.16.MT88.4 R148, [R251+0x1000] ;  /* 0x00100000fb94783b */ /* 0x000f220000004200 */
[----:B------:R-:W5:Y:S02]  /*a750*/  MUFU.EX2 R134, R164 ;  /* 0x000000a400867308 */ /* 0x000f640000000800 */
[----:B------:R-:W-:Y:S02]  /*a760*/  F2FP.PACK_AB R136, R2, R133 ;  /* 0x000000850288723e */ /* 0x000fe400000000ff */
[----:B------:R-:W-:Y:S02]  /*a770*/  F2FP.PACK_AB R137, R189, R190 ;  /* 0x000000bebd89723e */ /* 0x000fe400000000ff */
[----:B------:R-:W-:Y:S04]  /*a780*/  F2FP.PACK_AB R139, R183, R191 ;  /* 0x000000bfb78b723e */ /* 0x000fe800000000ff */
[----:B------:R3:W3:Y:S03]  /*a790*/  MUFU.EX2 R2, R163 ;  /* 0x000000a300027308 */ /* 0x0006e60000000800 */
[C---:B-1----:R-:W-:Y:S07]  /*a7a0*/  HMMA.16816.F32 R4, R136.reuse, R140, R4 ;  /* 0x0000008c8804723c */ /* 0x042fee0000001804 */
[----:B------:R-:W1:Y:S01]  /*a7b0*/  MUFU.EX2 R133, R167 ;  /* 0x000000a700857308 */ /* 0x000e620000000800 */
[C---:B------:R-:W-:Y:S01]  /*a7c0*/  HMMA.16816.F32 R8, R136.reuse, R142, R8 ;  /* 0x0000008e8808723c */ /* 0x040fe20000001808 */
[----:B------:R-:W1:Y:S03]  /*a7d0*/  LDSM.16.MT88.4 R140, [R158+0x1000] ;  /* 0x001000009e8c783b */ /* 0x000e660000004200 */
[----:B-----5:R-:W-:Y:S04]  /*a7e0*/  F2FP.PACK_AB R179, R134, R180 ;  /* 0x000000b486b3723e */ /* 0x020fe800000000ff */
[C---:B--2---:R-:W-:Y:S01]  /*a7f0*/  HMMA.16816.F32 R12, R136.reuse, R144, R12 ;  /* 0x00000090880c723c */ /* 0x044fe2000000180c */
[----:B---3--:R-:W-:Y:S03]  /*a800*/  LDSM.16.MT88.4 R160, [R250+0x1800] ;  /* 0x00180000faa0783b */ /* 0x008fe60000004200 */
[----:B------:R-:W-:Y:S04]  /*a810*/  FADD.FTZ R0, R2, R0 ;  /* 0x0000000002007221 */ /* 0x000fe80000010000 */
[C---:B------:R-:W-:Y:S01]  /*a820*/  HMMA.16816.F32 R16, R136.reuse, R146, R16 ;  /* 0x000000928810723c */ /* 0x040fe20000001810 */
[----:B------:R-:W2:Y:S03]  /*a830*/  LDSM.16.MT88.4 R144, [R250+0x3000] ;  /* 0x00300000fa90783b */ /* 0x000ea60000004200 */
[C---:B------:R-:W-:Y:S01]  /*a840*/  FADD.FTZ R0, R176.reuse, R0 ;  /* 0x00000000b0007221 */ /* 0x040fe20000010000 */
[----:B------:R-:W-:Y:S01]  /*a850*/  F2FP.PACK_AB R176, R176, R2 ;  /* 0x00000002b0b0723e */ /* 0x000fe200000000ff */
[----:B------:R-:W-:Y:S02]  /*a860*/  FADD.FTZ R2, R153, R152 ;  /* 0x0000009899027221 */ /* 0x000fe40000010000 */
[C---:B----4-:R-:W-:Y:S01]  /*a870*/  HMMA.16816.F32 R20, R136.reuse, R148, R20 ;  /* 0x000000948814723c */ /* 0x050fe20000001814 */
[----:B------:R-:W-:Y:S03]  /*a880*/  LDSM.16.MT88.4 R152, [R252+0x1800] ;  /* 0x00180000fc98783b */ /* 0x000fe60000004200 */
[----:B-1----:R-:W-:Y:S04]  /*a890*/  FADD.FTZ R0, R133, R0 ;  /* 0x0000000085007221 */ /* 0x002fe80000010000 */
[C---:B------:R-:W-:Y:S01]  /*a8a0*/  HMMA.16816.F32 R24, R136.reuse, R150, R24 ;  /* 0x000000968818723c */ /* 0x040fe20000001818 */
[----:B------:R-:W1:Y:S03]  /*a8b0*/  LDSM.16.MT88.4 R148, [R252+0x3000] ;  /* 0x00300000fc94783b */ /* 0x000e660000004200 */
[C---:B------:R-:W-:Y:S01]  /*a8c0*/  FADD.FTZ R0, R178.reuse, R0 ;  /* 0x00000000b2007221 */ /* 0x040fe20000010000 */
[----:B------:R-:W-:Y:S03]  /*a8d0*/  F2FP.PACK_AB R178, R178, R133 ;  /* 0x00000085b2b2723e */ /* 0x000fe600000000ff */
[C---:B------:R-:W-:Y:S01]  /*a8e0*/  HMMA.16816.F32 R28, R136.reuse, R140, R28 ;  /* 0x0000008c881c723c */ /* 0x040fe2000000181c */
[----:B------:R3:W-:Y:S04]  /*a8f0*/  STL [R1+0xa4], R0 ;  /* 0x0000a40001007387 */ /* 0x0007e80000100800 */
[----:B------:R-:W4:Y:S03]  /*a900*/  LDL R133, [R1+0xb0] ;  /* 0x0000b00001857983 */ /* 0x000f260000100800 */
[C---:B------:R-:W-:Y:S01]  /*a910*/  HMMA.16816.F32 R32, R136.reuse, R142, R32 ;  /* 0x0000008e8820723c */ /* 0x040fe20000001820 */
[----:B------:R-:W5:Y:S07]  /*a920*/  LDSM.16.MT88.4 R140, [R251+0x3000] ;  /* 0x00300000fb8c783b */ /* 0x000f6e0000004200 */
[C---:B--2---:R-:W-:Y:S08]  /*a930*/  HMMA.16816.F32 R36, R136.reuse, R144, R36 ;  /* 0x000000908824723c */ /* 0x044ff00000001824 */
[C---:B------:R-:W-:Y:S01]  /*a940*/  HMMA.16816.F32 R40, R136.reuse, R146, R40 ;  /* 0x000000928828723c */ /* 0x040fe20000001828 */
[----:B------:R-:W2:Y:S03]  /*a950*/  LDSM.16.MT88.4 R144, [R158+0x3000] ;  /* 0x003000009e90783b */ /* 0x000ea60000004200 */
[----:B---3--:R-:W-:Y:S01]  /*a960*/  FADD.FTZ R0, R156, R2 ;  /* 0x000000029c007221 */ /* 0x008fe20000010000 */
[----:B------:R-:W-:Y:S03]  /*a970*/  MOV R2, R157 ;  /* 0x0000009d00027202 */ /* 0x000fe60000000f00 */
[C---:B-1----:R-:W-:Y:S04]  /*a980*/  HMMA.16816.F32 R44, R136.reuse, R148, R44 ;  /* 0x00000094882c723c */ /* 0x042fe8000000182c */
[----:B------:R-:W-:Y:S01]  /*a990*/  FADD.FTZ R0, R2, R0 ;  /* 0x0000000002007221 */ /* 0x000fe20000010000 */
[----:B------:R-:W-:Y:S03]  /*a9a0*/  IADD3 R2, R188, -0x1, RZ ;  /* 0xffffffffbc027810 */ /* 0x000fe60007ffe0ff */
[C---:B------:R-:W-:Y:S01]  /*a9b0*/  HMMA.16816.F32 R48, R136.reuse, R150, R48 ;  /* 0x000000968830723c */ /* 0x040fe20000001830 */
[----:B------:R-:W1:Y:S03]  /*a9c0*/  LDSM.16.MT88.4 R148, [R250+0x5000] ;  /* 0x00500000fa94783b */ /* 0x000e660000004200 */
[----:B------:R-:W-:Y:S04]  /*a9d0*/  FADD.FTZ R0, R187, R0 ;  /* 0x00000000bb007221 */ /* 0x000fe80000010000 */
[C---:B-----5:R-:W-:Y:S01]  /*a9e0*/  HMMA.16816.F32 R52, R136.reuse, R140, R52 ;  /* 0x0000008c8834723c */ /* 0x060fe20000001834 */
[----:B------:R-:W-:Y:S03]  /*a9f0*/  STL [R1+0x68], R2 ;  /* 0x0000680201007387 */ /* 0x000fe60000100800 */
[----:B------:R-:W-:Y:S04]  /*aa00*/  FADD.FTZ R0, R186, R0 ;  /* 0x00000000ba007221 */ /* 0x000fe80000010000 */
[C---:B------:R-:W-:Y:S01]  /*aa10*/  HMMA.16816.F32 R56, R136.reuse, R142, R56 ;  /* 0x0000008e8838723c */ /* 0x040fe20000001838 */
[----:B------:R-:W3:Y:S03]  /*aa20*/  LDSM.16.MT88.4 R140, [R252+0x5000] ;  /* 0x00500000fc8c783b */ /* 0x000ee60000004200 */
[----:B------:R-:W-:Y:S04]  /*aa30*/  FADD.FTZ R0, R185, R0 ;  /* 0x00000000b9007221 */ /* 0x000fe80000010000 */
[----:B------:R-:W-:Y:S01]  /*aa40*/  FADD.FTZ R0, R184, R0 ;  /* 0x00000000b8007221 */ /* 0x000fe20000010000 */
[C---:B--2---:R-:W-:Y:S03]  /*aa50*/  HMMA.16816.F32 R60, R136.reuse, R144, R60 ;  /* 0x00000090883c723c */ /* 0x044fe6000000183c */
[----:B------:R-:W-:Y:S04]  /*aa60*/  FADD.FTZ R0, R190, R0 ;  /* 0x00000000be007221 */ /* 0x000fe80000010000 */
[----:B------:R-:W-:Y:S01]  /*aa70*/  FADD.FTZ R0, R189, R0 ;  /* 0x00000000bd007221 */ /* 0x000fe20000010000 */
[C---:B------:R-:W-:Y:S01]  /*aa80*/  HMMA.16816.F32 R64, R136.reuse, R146, R64 ;  /* 0x000000928840723c */ /* 0x040fe20000001840 */
[----:B------:R-:W2:Y:S03]  /*aa90*/  LDSM.16.MT88.4 R144, [R251+0x5000] ;  /* 0x00500000fb90783b */ /* 0x000ea60000004200 */
[----:B------:R-:W-:Y:S04]  /*aaa0*/  FADD.FTZ R0, R191, R0 ;  /* 0x00000000bf007221 */ /* 0x000fe80000010000 */
[C---:B-1----:R-:W-:Y:S04]  /*aab0*/  HMMA.16816.F32 R68, R136.reuse, R148, R68 ;  /* 0x000000948844723c */ /* 0x042fe80000001844 */
[----:B------:R-:W-:Y:S04]  /*aac0*/  FADD.FTZ R0, R183, R0 ;  /* 0x00000000b7007221 */ /* 0x000fe80000010000 */
[C---:B------:R-:W-:Y:S01]  /*aad0*/  HMMA.16816.F32 R72, R136.reuse, R150, R72 ;  /* 0x000000968848723c */ /* 0x040fe20000001848 */
[----:B------:R-:W1:Y:S03]  /*aae0*/  LDSM.16.MT88.4 R148, [R158+0x5000] ;  /* 0x005000009e94783b */ /* 0x000e660000004200 */
[----:B------:R-:W-:Y:S04]  /*aaf0*/  FADD.FTZ R0, R181, R0 ;  /* 0x00000000b5007221 */ /* 0x000fe80000010000 */
[C---:B---3--:R-:W-:Y:S04]  /*ab00*/  HMMA.16816.F32 R76, R136.reuse, R140, R76 ;  /* 0x0000008c884c723c */ /* 0x048fe8000000184c */
[----:B------:R-:W-:Y:S04]  /*ab10*/  FADD.FTZ R0, R182, R0 ;  /* 0x00000000b6007221 */ /* 0x000fe80000010000 */
[C---:B------:R-:W-:Y:S01]  /*ab20*/  HMMA.16816.F32 R80, R136.reuse, R142, R80 ;  /* 0x0000008e8850723c */ /* 0x040fe20000001850 */
[----:B------:R-:W3:Y:S03]  /*ab30*/  LDSM.16.MT88.4 R140, [R250+0x7000] ;  /* 0x00700000fa8c783b */ /* 0x000ee60000004200 */
[----:B------:R-:W-:Y:S04]  /*ab40*/  FADD.FTZ R0, R180, R0 ;  /* 0x00000000b4007221 */ /* 0x000fe80000010000 */
[----:B------:R-:W-:Y:S01]  /*ab50*/  FADD.FTZ R0, R134, R0 ;  /* 0x0000000086007221 */ /* 0x000fe20000010000 */
[C---:B--2---:R-:W-:Y:S03]  /*ab60*/  HMMA.16816.F32 R84, R136.reuse, R144, R84 ;  /* 0x000000908854723c */ /* 0x044fe60000001854 */
[----:B------:R-:W-:Y:S01]  /*ab70*/  MOV R134, R3 ;  /* 0x0000000300867202 */ /* 0x000fe20000000f00 */
[----:B------:R2:W-:Y:S04]  /*ab80*/  STL [R1+0xa0], R0 ;  /* 0x0000a00001007387 */ /* 0x0005e80000100800 */
[C---:B------:R-:W-:Y:S01]  /*ab90*/  HMMA.16816.F32 R88, R136.reuse, R146, R88 ;  /* 0x000000928858723c */ /* 0x040fe20000001858 */
[----:B------:R-:W5:Y:S07]  /*aba0*/  LDSM.16.MT88.4 R144, [R252+0x7000] ;  /* 0x00700000fc90783b */ /* 0x000f6e0000004200 */
[C---:B-1----:R-:W-:Y:S08]  /*abb0*/  HMMA.16816.F32 R92, R136.reuse, R148, R92 ;  /* 0x00000094885c723c */ /* 0x042ff0000000185c */
[C---:B------:R-:W-:Y:S01]  /*abc0*/  HMMA.16816.F32 R96, R136.reuse, R150, R96 ;  /* 0x000000968860723c */ /* 0x040fe20000001860 */
[----:B------:R-:W1:Y:S03]  /*abd0*/  LDSM.16.MT88.4 R148, [R251+0x7000] ;  /* 0x00700000fb94783b */ /* 0x000e660000004200 */
[----:B--2---:R-:W-:Y:S04]  /*abe0*/  MOV R0, R2 ;  /* 0x0000000200007202 */ /* 0x004fe80000000f00 */
[C---:B---3--:R-:W-:Y:S01]  /*abf0*/  HMMA.16816.F32 R100, R136.reuse, R140, R100 ;  /* 0x0000008c8864723c */ /* 0x048fe20000001864 */
[----:B------:R-:W-:Y:S07]  /*ac00*/  STL [R1+0x90], R0 ;  /* 0x0000900001007387 */ /* 0x000fee0000100800 */
[C---:B------:R-:W-:Y:S01]  /*ac10*/  HMMA.16816.F32 R104, R136.reuse, R142, R104 ;  /* 0x0000008e8868723c */ /* 0x040fe20000001868 */
[----:B------:R-:W2:Y:S07]  /*ac20*/  LDSM.16.MT88.4 R140, [R158+0x7000] ;  /* 0x007000009e8c783b */ /* 0x000eae0000004200 */
[C---:B-----5:R-:W-:Y:S08]  /*ac30*/  HMMA.16816.F32 R108, R136.reuse, R144, R108 ;  /* 0x00000090886c723c */ /* 0x060ff0000000186c */
[C---:B------:R-:W-:Y:S01]  /*ac40*/  HMMA.16816.F32 R112, R136.reuse, R146, R112 ;  /* 0x000000928870723c */ /* 0x040fe20000001870 */
[----:B------:R-:W3:Y:S07]  /*ac50*/  LDSM.16.MT88.4 R144, [R251+0x1800] ;  /* 0x00180000fb90783b */ /* 0x000eee0000004200 */
[C---:B-1----:R-:W-:Y:S08]  /*ac60*/  HMMA.16816.F32 R116, R136.reuse, R148, R116 ;  /* 0x000000948874723c */ /* 0x042ff00000001874 */
[C---:B------:R-:W-:Y:S08]  /*ac70*/  HMMA.16816.F32 R120, R136.reuse, R150, R120 ;  /* 0x000000968878723c */ /* 0x040ff00000001878 */
[C---:B--2---:R-:W-:Y:S07]  /*ac80*/  HMMA.16816.F32 R124, R136.reuse, R140, R124 ;  /* 0x0000008c887c723c */ /* 0x044fee000000187c */
[----:B------:R-:W-:Y:S01]  /*ac90*/  MOV R141, R158 ;  /* 0x0000009e008d7202 */ /* 0x000fe20000000f00 */
[----:B------:R-:W-:Y:S04]  /*aca0*/  HMMA.16816.F32 R128, R136, R142, R128 ;  /* 0x0000008e8880723c */ /* 0x000fe80000001880 */
[----:B------:R-:W1:Y:S04]  /*acb0*/  LDSM.16.MT88.4 R136, [R141+0x1800] ;  /* 0x001800008d88783b */ /* 0x000e680000004200 */
[C---:B------:R-:W-:Y:S04]  /*acc0*/  HMMA.16816.F32 R164, R176.reuse, R160, R4 ;  /* 0x000000a0b0a4723c */ /* 0x040fe80000001804 */
[----:B------:R-:W2:Y:S04]  /*acd0*/  LDSM.16.MT88.4 R4, [R250+0x3800] ;  /* 0x00380000fa04783b */ /* 0x000ea80000004200 */
[C---:B------:R-:W-:Y:S04]  /*ace0*/  HMMA.16816.F32 R160, R176.reuse, R162, R8 ;  /* 0x000000a2b0a0723c */ /* 0x040fe80000001808 */
[----:B------:R-:W5:Y:S04]  /*acf0*/  LDSM.16.MT88.4 R8, [R252+0x3800] ;  /* 0x00380000fc08783b */ /* 0x000f680000004200 */
[C---:B------:R-:W-:Y:S04]  /*ad00*/  HMMA.16816.F32 R156, R176.reuse, R152, R12 ;  /* 0x00000098b09c723c */ /* 0x040fe8000000180c */
[----:B------:R-:W2:Y:S04]  /*ad10*/  LDSM.16.MT88.4 R12, [R251+0x3800] ;  /* 0x00380000fb0c783b */ /* 0x000ea80000004200 */
[C---:B------:R-:W-:Y:S08]  /*ad20*/  HMMA.16816.F32 R152, R176.reuse, R154, R16 ;  /* 0x0000009ab098723c */ /* 0x040ff00000001810 */
[C---:B---3--:R-:W-:Y:S07]  /*ad30*/  HMMA.16816.F32 R148, R176.reuse, R144, R20 ;  /* 0x00000090b094723c */ /* 0x048fee0000001814 */
[----:B------:R-:W-:Y:S01]  /*ad40*/  MOV R23, R141 ;  /* 0x0000008d00177202 */ /* 0x000fe20000000f00 */
[C---:B------:R-:W-:Y:S04]  /*ad50*/  HMMA.16816.F32 R144, R176.reuse, R146, R24 ;  /* 0x00000092b090723c */ /* 0x040fe80000001818 */
[----:B------:R-:W3:Y:S04]  /*ad60*/  LDSM.16.MT88.4 R16, [R23+0x3800] ;  /* 0x003800001710783b */ /* 0x000ee80000004200 */
[C---:B-1----:R-:W-:Y:S08]  /*ad70*/  HMMA.16816.F32 R140, R176.reuse, R136, R28 ;  /* 0x00000088b08c723c */ /* 0x042ff0000000181c */
[C---:B------:R-:W-:Y:S08]  /*ad80*/  HMMA.16816.F32 R136, R176.reuse, R138, R32 ;  /* 0x0000008ab088723c */ /* 0x040ff00000001820 */
[C---:B--2---:R-:W-:Y:S08]  /*ad90*/  HMMA.16816.F32 R36, R176.reuse, R4, R36 ;  /* 0x00000004b024723c */ /* 0x044ff00000001824 */
[C---:B------:R-:W-:Y:S01]  /*ada0*/  HMMA.16816.F32 R40, R176.reuse, R6, R40 ;  /* 0x00000006b028723c */ /* 0x040fe20000001828 */
[----:B------:R-:W1:Y:S07]  /*adb0*/  LDSM.16.MT88.4 R4, [R250+0x5800] ;  /* 0x00580000fa04783b */ /* 0x000e6e0000004200 */
[C---:B-----5:R-:W-:Y:S08]  /*adc0*/  HMMA.16816.F32 R44, R176.reuse, R8, R44 ;  /* 0x00000008b02c723c */ /* 0x060ff0000000182c */
[C---:B------:R-:W-:Y:S01]  /*add0*/  HMMA.16816.F32 R48, R176.reuse, R10, R48 ;  /* 0x0000000ab030723c */ /* 0x040fe20000001830 */
[----:B------:R-:W2:Y:S02]  /*ade0*/  LDSM.16.MT88.4 R8, [R252+0x5800] ;  /* 0x00580000fc08783b */ /* 0x000ea40000004200 */
[----:B----4-:R-:W-:Y:S02]  /*adf0*/  ISETP.GT.AND P0, PT, R188, R133, PT ;  /* 0x00000085bc00720c */ /* 0x010fe40003f04270 */
[----:B------:R-:W-:Y:S03]  /*ae00*/  MOV R133, R132 ;  /* 0x0000008400857202 */ /* 0x000fe60000000f00 */
[C---:B------:R-:W-:Y:S08]  /*ae10*/  HMMA.16816.F32 R52, R176.reuse, R12, R52 ;  /* 0x0000000cb034723c */ /* 0x040ff00000001834 */
[C---:B------:R-:W-:Y:S01]  /*ae20*/  HMMA.16816.F32 R56, R176.reuse, R14, R56 ;  /* 0x0000000eb038723c */ /* 0x040fe20000001838 */
[----:B------:R-:W4:Y:S07]  /*ae30*/  LDSM.16.MT88.4 R12, [R251+0x5800] ;  /* 0x00580000fb0c783b */ /* 0x000f2e0000004200 */
        /* <DEDUP_REMOVED lines=9> */
[C---:B----4-:R-:W-:Y:S08]  /*aed0*/  HMMA.16816.F32 R84, R176.reuse, R12, R84 ;  /* 0x0000000cb054723c */ /* 0x050ff00000001854 */
[C---:B------:R-:W-:Y:S01]  /*aee0*/  HMMA.16816.F32 R88, R176.reuse, R14, R88 ;  /* 0x0000000eb058723c */ /* 0x040fe20000001858 */
[----:B------:R-:W4:Y:S07]  /*aef0*/  LDSM.16.MT88.4 R12, [R251+0x7800] ;  /* 0x00780000fb0c783b */ /* 0x000f2e0000004200 */
[C---:B---3--:R-:W-:Y:S08]  /*af00*/  HMMA.16816.F32 R92, R176.reuse, R16, R92 ;  /* 0x00000010b05c723c */ /* 0x048ff0000000185c */
[C---:B------:R-:W-:Y:S01]  /*af10*/  HMMA.16816.F32 R96, R176.reuse, R18, R96 ;  /* 0x00000012b060723c */ /* 0x040fe20000001860 */
[----:B------:R-:W3:Y:S07]  /*af20*/  LDSM.16.MT88.4 R16, [R23+0x7800] ;  /* 0x007800001710783b */ /* 0x000eee0000004200 */
[C---:B-1----:R-:W-:Y:S08]  /*af30*/  HMMA.16816.F32 R100, R176.reuse, R4, R100 ;  /* 0x00000004b064723c */ /* 0x042ff00000001864 */
[C---:B------:R-:W-:Y:S08]  /*af40*/  HMMA.16816.F32 R104, R176.reuse, R6, R104 ;  /* 0x00000006b068723c */ /* 0x040ff00000001868 */
[C---:B--2---:R-:W-:Y:S08]  /*af50*/  HMMA.16816.F32 R108, R176.reuse, R8, R108 ;  /* 0x00000008b06c723c */ /* 0x044ff0000000186c */
[C---:B------:R-:W-:Y:S08]  /*af60*/  HMMA.16816.F32 R112, R176.reuse, R10, R112 ;  /* 0x0000000ab070723c */ /* 0x040ff00000001870 */
[C---:B----4-:R-:W-:Y:S08]  /*af70*/  HMMA.16816.F32 R116, R176.reuse, R12, R116 ;  /* 0x0000000cb074723c */ /* 0x050ff00000001874 */
[C---:B------:R-:W-:Y:S08]  /*af80*/  HMMA.16816.F32 R120, R176.reuse, R14, R120 ;  /* 0x0000000eb078723c */ /* 0x040ff00000001878 */
[C---:B---3--:R-:W-:Y:S07]  /*af90*/  HMMA.16816.F32 R124, R176.reuse, R16, R124 ;  /* 0x00000010b07c723c */ /* 0x048fee000000187c */
[----:B------:R-:W-:Y:S01]  /*afa0*/  MOV R16, R3 ;  /* 0x0000000300107202 */ /* 0x000fe20000000f00 */
[----:B------:R-:W-:Y:S01]  /*afb0*/  HMMA.16816.F32 R128, R176, R18, R128 ;  /* 0x00000012b080723c */ /* 0x000fe20000001880 */
[----:B------:R-:W-:-:S07]  /*afc0*/  @P0 BRA `(.L_x_1059) ;  /* 0xffffb82000000947 */ /* 0x000fce000383ffff */
.L_x_1048:
[----:B----4-:R-:W2:Y:S04]  /*afd0*/  LDL R2, [R1+0xa8] ;  /* 0x0000a80001027983 */ /* 0x010ea80000100800 */
[----:B------:R-:W2:Y:S02]  /*afe0*/  LDL R0, [R1+0x68] ;  /* 0x0000680001007983 */ /* 0x000ea40000100800 */
[----:B--2---:R-:W-:-:S13]  /*aff0*/  ISETP.GE.AND P0, PT, R0, R2, PT ;  /* 0x000000020000720c */ /* 0x004fda0003f06270 */
[----:B------:R-:W-:Y:S05]  /*b000*/  @!P0 BRA `(.L_x_1060) ;  /* 0x00003fe000008947 */ /* 0x000fea0003800000 */
[----:B------:R-:W-:Y:S02]  /*b010*/  MOV R134, R16 ;  /* 0x0000001000867202 */ /* 0x000fe40000000f00 */
[----:B------:R-:W-:Y:S02]  /*b020*/  MOV R133, R132 ;  /* 0x0000008400857202 */ /* 0x000fe40000000f00 */
.L_x_1067:
[----:B------:R-:W2:Y:S01]  /*b030*/  LDL R6, [R1+0x8c] ;  /* 0x00008c0001067983 */ /* 0x000ea20000100800 */
[----:B------:R-:W-:Y:S04]  /*b040*/  DEPBAR.LE SB0, 0x0 ;  /* 0x000080000000791a */ /* 0x000fe80000000000 */
[----:B------:R-:W3:Y:S01]  /*b050*/  LDL R12, [R1+0x4] ;  /* 0x00000400010c7983 */ /* 0x000ee20000100800 */
[----:B------:R-:W-:Y:S03]  /*b060*/  WARPSYNC 0xffffffff ;  /* 0xffffffff00007948 */ /* 0x000fe60003800000 */
[----:B------:R-:W4:Y:S04]  /*b070*/  LDL R28, [R1+0x84] ;  /* 0x00008400011c7983 */ /* 0x000f280000100800 */
[----:B------:R-:W5:Y:S04]  /*b080*/  LDL R7, [R1+0x3c] ;  /* 0x00003c0001077983 */ /* 0x000f680000100800 */
[----:B------:R-:W4:Y:S04]  /*b090*/  LDL.64 R22, [R1+0xc8] ;  /* 0x0000c80001167983 */ /* 0x000f280000100a00 */
[----:B------:R-:W4:Y:S04]  /*b0a0*/  LDL R4, [R1+0x44] ;  /* 0x0000440001047983 */ /* 0x000f280000100800 */
[----:B------:R-:W4:Y:S04]  /*b0b0*/  LDL R20, [R1+0x94] ;  /* 0x0000940001147983 */ /* 0x000f280000100800 */
[----:B------:R-:W4:Y:S04]  /*b0c0*/  LDL R5, [R1+0x40] ;  /* 0x0000400001057983 */ /* 0x000f280000100800 */
[----:B------:R-:W4:Y:S04]  /*b0d0*/  LDL R21, [R1+0x174] ;  /* 0x0001740001157983 */ /* 0x000f280000100800 */
[----:B------:R-:W4:Y:S04]  /*b0e0*/  LDL R15, [R1+0x178] ;  /* 0x00017800010f7983 */ /* 0x000f280000100800 */
[----:B------:R-:W4:Y:S04]  /*b0f0*/  LDL R14, [R1+0x98] ;  /* 0x00009800010e7983 */ /* 0x000f280000100800 */
[----:B------:R-:W4:Y:S04]  /*b100*/  LDL R13, [R1+0x17c] ;  /* 0x00017c00010d7983 */ /* 0x000f280000100800 */
[----:B------:R-:W-:Y:S06]  /*b110*/  BAR.SYNC.DEFER_BLOCKING 0x0 ;  /* 0x0000000000007b1d */ /* 0x000fec0000010000 */
[----:B------:R-:W1:Y:S04]  /*b120*/  LDSM.16.M88.4 R8, [R135] ;  /* 0x000000008708783b */ /* 0x000e680000000200 */
[----:B------:R-:W1:Y:S04]  /*b130*/  LDSM.16.M88.4 R16, [R135+0x800] ;  /* 0x000800008710783b */ /* 0x000e680000000200 */
[----:B------:R-:W1:Y:S04]  /*b140*/  LDSM.16.M88.4 R24, [R135+0x1000] ;  /* 0x001000008718783b */ /* 0x000e680000000200 */
[----:B------:R-:W1:Y:S04]  /*b150*/  LDSM.16.M88.4 R32, [R135+0x1800] ;  /* 0x001800008720783b */ /* 0x000e680000000200 */
[----:B---3--:R3:W1:Y:S01]  /*b160*/  LDSM.16.M88.4 R176, [R12] ;  /* 0x000000000cb0783b */ /* 0x0086620000000200 */
[----:B--2---:R-:W-:Y:S01]  /*b170*/  SHF.R.S32.HI R0, RZ, 0x1f, R6 ;  /* 0x0000001fff007819 */ /* 0x004fe20000011406 */
[----:B------:R-:W-:Y:S04]  /*b180*/  IMAD.WIDE.U32 R2, R6, c[0x0][0x208], RZ ;  /* 0x0000820006027a25 */ /* 0x000fe800078e00ff */
[----:B------:R-:W-:Y:S01]  /*b190*/  IMAD R0, R0, c[0x0][0x208], RZ ;  /* 0x0000820000007a24 */ /* 0x000fe200078e02ff */
[----:B-----5:R2:W1:Y:S03]  /*b1a0*/  LDSM.16.M88.4 R180, [R7] ;  /* 0x0000000007b4783b */ /* 0x0204660000000200 */
[----:B------:R-:W-:Y:S02]  /*b1b0*/  IMAD R0, R6, c[0x0][0x20c], R0 ;  /* 0x0000830006007a24 */ /* 0x000fe400078e0200 */
[----:B------:R-:W5:Y:S02]  /*b1c0*/  LDL R6, [R1+0xd8] ;  /* 0x0000d80001067983 */ /* 0x000f640000100800 */
[----:B------:R-:W-:Y:S02]  /*b1d0*/  IMAD.IADD R3, R3, 0x1, R0 ;  /* 0x0000000103037824 */ /* 0x000fe400078e0200 */
[----:B----4-:R4:W1:Y:S02]  /*b1e0*/  LDSM.16.M88.4 R188, [R4] ;  /* 0x0000000004bc783b */ /* 0x0108640000000200 */
[----:B------:R-:W-:Y:S05]  /*b1f0*/  IMAD.WIDE.U32 R2, R28, c[0x0][0x218], R2 ;  /* 0x000086001c027a25 */ /* 0x000fea00078e0002 */
[----:B------:R-:W-:Y:S01]  /*b200*/  IADD3 R0, P0, R22, R2, RZ ;  /* 0x0000000216007210 */ /* 0x000fe20007f1e0ff */
[----:B---3--:R-:W3:Y:S01]  /*b210*/  LDL R12, [R1+0x9c] ;  /* 0x00009c00010c7983 */ /* 0x008ee20000100800 */
[----:B------:R-:W-:Y:S03]  /*b220*/  SHF.L.U64.HI R29, R20, 0x1, R21 ;  /* 0x00000001141d7819 */ /* 0x000fe60000010215 */
[----:B------:R1:W3:Y:S04]  /*b230*/  LDSM.16.M88.4 R184, [R5] ;  /* 0x0000000005b8783b */ /* 0x0002e80000000200 */
[----:B--2---:R-:W2:Y:S01]  /*b240*/  LDL R7, [R1+0x180] ;  /* 0x0001800001077983 */ /* 0x004ea20000100800 */
[----:B------:R-:W-:Y:S03]  /*b250*/  SHF.L.U32 R31, R14, 0x1, RZ ;  /* 0x000000010e1f7819 */ /* 0x000fe600000006ff */
[----:B----4-:R-:W2:Y:S01]  /*b260*/  LDL R4, [R1+0x88] ;  /* 0x0000880001047983 */ /* 0x010ea20000100800 */
[----:B-1----:R-:W-:Y:S05]  /*b270*/  SHF.R.S32.HI R5, RZ, 0x1f, R28 ;  /* 0x0000001fff057819 */ /* 0x002fea000001141c */
[----:B------:R-:W-:Y:S04]  /*b280*/  IMAD R5, R5, c[0x0][0x218], RZ ;  /* 0x0000860005057a24 */ /* 0x000fe800078e02ff */
[----:B------:R-:W-:Y:S01]  /*b290*/  IMAD R5, R28, c[0x0][0x21c], R5 ;  /* 0x000087001c057a24 */ /* 0x000fe200078e0205 */
[----:B------:R-:W-:Y:S04]  /*b2a0*/  SHF.L.U64.HI R28, R14, 0x1, R15 ;  /* 0x000000010e1c7819 */ /* 0x000fe8000001020f */
[----:B-----5:R-:W-:Y:S02]  /*b2b0*/  IADD3.X R5, R6, R3, R5, P0, !PT ;  /* 0x0000000306057210 */ /* 0x020fe400007fe405 */
[C---:B------:R-:W-:Y:S04]  /*b2c0*/  LEA R6, P0, R0.reuse, c[0x0][0x1f8], 0x1 ;  /* 0x00007e0000067a11 */ /* 0x040fe800078008ff */
[----:B------:R-:W-:Y:S01]  /*b2d0*/  LEA.HI.X R5, R0, c[0x0][0x1fc], R5, 0x1, P0 ;  /* 0x00007f0000057a11 */ /* 0x000fe200000f0c05 */
[----:B------:R-:W-:Y:S01]  /*b2e0*/  IMAD.SHL.U32 R0, R20, 0x2, RZ ;  /* 0x0000000214007824 */ /* 0x000fe200078e00ff */
[C---:B---3--:R-:W-:Y:S04]  /*b2f0*/  SHF.L.U64.HI R15, R12.reuse, 0x1, R13 ;  /* 0x000000010c0f7819 */ /* 0x048fe8000001020d */
[----:B------:R1:W-:Y:S01]  /*b300*/  STL [R1+0x58], R0 ;  /* 0x0000580001007387 */ /* 0x0003e20000100800 */
[----:B------:R-:W-:Y:S01]  /*b310*/  IMAD.SHL.U32 R23, R12, 0x2, RZ ;  /* 0x000000020c177824 */ /* 0x000fe200078e00ff */
[C---:B--2---:R-:W-:Y:S02]  /*b320*/  SHF.L.U64.HI R14, R4.reuse, 0x1, R7 ;  /* 0x00000001040e7819 */ /* 0x044fe40000010207 */
[----:B------:R-:W-:Y:S01]  /*b330*/  SHF.L.U32 R20, R4, 0x1, RZ ;  /* 0x0000000104147819 */ /* 0x000fe200000006ff */
[----:B------:R-:W-:-:S05]  /*b340*/  BRA.DIV ~URZ, `(.L_x_1061) ;  /* 0x00007da27f007947 */ /* 0x000fca000b800000 */
[----:B-1----:R1:W2:Y:S02]  /*b350*/  SHFL.IDX PT, R0, R5, RZ, 0x181f ;  /* 0x00181fff05007589 */ /* 0x0022a400000e0000 */
.L_x_1092:
[----:B------:R-:W3:Y:S01]  /*b360*/  LDL R2, [R1+0x88] ;  /* 0x0000880001027983 */ /* 0x000ee20000100800 */
[----:B------:R-:W-:Y:S04]  /*b370*/  BSSY B0, `(.L_x_1062) ;  /* 0x00001b2000007945 */ /* 0x000fe80003800000 */
[----:B------:R-:W4:Y:S05]  /*b380*/  LDL R12, [R1+0x9c] ;  /* 0x00009c00010c7983 */ /* 0x000f2a0000100800 */
[----:B--2---:R-:W2:Y:S05]  /*b390*/  LDL R7, [R1+0x98] ;  /* 0x0000980001077983 */ /* 0x004eaa0000100800 */
[----:B------:R-:W2:Y:S05]  /*b3a0*/  LDL R22, [R1+0x94] ;  /* 0x0000940001167983 */ /* 0x000eaa0000100800 */
[----:B------:R-:W2:Y:S05]  /*b3b0*/  LDL.LU R21, [R1+0x58] ;  /* 0x0000580001157983 */ /* 0x000eaa0000300800 */
[----:B------:R1:W-:Y:S05]  /*b3c0*/  STL [R1+0x20c], R36 ;  /* 0x00020c2401007387 */ /* 0x0003ea0000100800 */
[----:B------:R-:W3:Y:S05]  /*b3d0*/  SHFL.IDX PT, R4, R6, RZ, 0x181f ;  /* 0x00181fff06047589 */ /* 0x000eea00000e0000 */
[----:B-1----:R-:W2:Y:S01]  /*b3e0*/  LDL R36, [R1+0x54] ;  /* 0x0000540001247983 */ /* 0x002ea20000100800 */
[----:B---3--:R-:W-:Y:S02]  /*b3f0*/  ISETP.GE.AND P1, PT, R2, c[0x0][0x1d4], PT ;  /* 0x0000750002007a0c */ /* 0x008fe40003f26270 */
[----:B------:R-:W-:Y:S02]  /*b400*/  IADD3 R2, P0, R4, R20, RZ ;  /* 0x0000001404027210 */ /* 0x000fe40007f1e0ff */
[----:B------:R-:W-:Y:S02]  /*b410*/  SEL R132, RZ, 0x10, P1 ;  /* 0x00000010ff847807 */ /* 0x000fe40000800000 */
[----:B----4-:R-:W-:Y:S01]  /*b420*/  ISETP.GE.AND P5, PT, R12, c[0x0][0x1d4], PT ;  /* 0x000075000c007a0c */ /* 0x010fe20003fa6270 */
[----:B------:R-:W-:Y:S01]  /*b430*/  IMAD.X R3, R0, 0x1, R14, P0 ;  /* 0x0000000100037824 */ /* 0x000fe200000e060e */
[----:B------:R-:W-:Y:S02]  /*b440*/  IADD3 R12, P0, R4, R23, RZ ;  /* 0x00000017040c7210 */ /* 0x000fe40007f1e0ff */
[----:B--2---:R-:W-:Y:S02]  /*b450*/  ISETP.GE.AND P4, PT, R7, c[0x0][0x1d4], PT ;  /* 0x0000750007007a0c */ /* 0x004fe40003f86270 */
[----:B------:R-:W-:Y:S02]  /*b460*/  IADD3.X R13, R0, R15, RZ, P0, !PT ;  /* 0x0000000f000d7210 */ /* 0x000fe400007fe4ff */
[----:B------:R-:W-:Y:S01]  /*b470*/  ISETP.GE.AND P3, PT, R22, c[0x0][0x1d4], PT ;  /* 0x0000750016007a0c */ /* 0x000fe20003f66270 */
[----:B------:R-:W-:Y:S01]  /*b480*/  @!PT LDS RZ, [RZ] ;  /* 0x00000000fffff984 */ /* 0x000fe20000000800 */
[----:B------:R-:W-:Y:S01]  /*b490*/  @!PT LDS RZ, [RZ] ;  /* 0x00000000fffff984 */ /* 0x000fe20000000800 */
[----:B------:R1:W-:Y:S05]  /*b4a0*/  LDGSTS.E.BYPASS.LTC128B.128 [R36+0x100], [R2.64], !P1 ;  /* 0x0010000002247fae */ /* 0x0003ea000c901d46 */
[----:B------:R2:W-:Y:S05]  /*b4b0*/  LDGSTS.E.BYPASS.LTC128B.128 [R36+0x2100], [R12.64], !P5 ;  /* 0x021000000c247fae */ /* 0x0005ea000e901d46 */
[----:B-1----:R1:W3:Y:S05]  /*b4c0*/  SHFL.IDX PT, R2, R6, 0x1, 0x181f ;  /* 0x00381f0006027f89 */ /* 0x0022ea00000e0000 */
[----:B------:R4:W3:Y:S01]  /*b4d0*/  SHFL.IDX PT, R3, R5, 0x1, 0x181f ;  /* 0x00381f0005037f89 */ /* 0x0008e200000e0000 */
[----:B--2---:R-:W-:Y:S04]  /*b4e0*/  IADD3 R12, -R132, 0x10, RZ ;  /* 0x00000010840c7810 */ /* 0x004fe80007ffe1ff */
[----:B------:R-:W-:Y:S02]  /*b4f0*/  LOP3.LUT R12, R12, 0xf, RZ, 0xc0, !PT ;  /* 0x0000000f0c0c7812 */ /* 0x000fe400078ec0ff */
[----:B-1----:R-:W-:Y:S05]  /*b500*/  IADD3 R6, P0, R4, R31, RZ ;  /* 0x0000001f04067210 */ /* 0x002fea0007f1e0ff */
[----:B------:R-:W-:Y:S01]  /*b510*/  IMAD.X R7, R0, 0x1, R28, P0 ;  /* 0x0000000100077824 */ /* 0x000fe200000e061c */
[----:B------:R-:W-:Y:S04]  /*b520*/  IADD3 R4, P0, R4, R21, RZ ;  /* 0x0000001504047210 */ /* 0x000fe80007f1e0ff */
[----:B------:R1:W-:Y:S01]  /*b530*/  LDGSTS.E.BYPASS.LTC128B.128 [R36+0x4100], [R6.64], !P4 ;  /* 0x0410000006247fae */ /* 0x0003e2000e101d46 */
[----:B----4-:R-:W-:Y:S02]  /*b540*/  IADD3.X R5, R0, R29, RZ, P0, !PT ;  /* 0x0000001d00057210 */ /* 0x010fe400007fe4ff */
[----:B------:R-:W-:Y:S02]  /*b550*/  SEL R0, RZ, 0x10, P5 ;  /* 0x00000010ff007807 */ /* 0x000fe40002800000 */
[-C--:B---3--:R-:W-:Y:S01]  /*b560*/  IADD3 R12, P1, P0, R12, R2.reuse, R20 ;  /* 0x000000020c0c7210 */ /* 0x088fe2000783e014 */
[----:B------:R2:W-:Y:S01]  /*b570*/  LDGSTS.E.BYPASS.LTC128B.128 [R36+0x6100], [R4.64], !P3 ;  /* 0x0610000004247fae */ /* 0x0005e2000d901d46 */
[----:B------:R-:W-:Y:S02]  /*b580*/  IADD3 R22, -R0, 0x10, RZ ;  /* 0x0000001000167810 */ /* 0x000fe40007ffe1ff */
[----:B------:R-:W-:Y:S02]  /*b590*/  SEL R20, RZ, 0x10, P3 ;  /* 0x00000010ff147807 */ /* 0x000fe40001800000 */
[----:B------:R-:W-:Y:S02]  /*b5a0*/  LOP3.LUT R22, R22, 0xf, RZ, 0xc0, !PT ;  /* 0x0000000f16167812 */ /* 0x000fe400078ec0ff */
[-C--:B------:R-:W-:Y:S02]  /*b5b0*/  IADD3.X R13, RZ, R3.reuse, R14, P1, P0 ;  /* 0x00000003ff0d7210 */ /* 0x080fe40000fe040e */
[-C--:B------:R-:W-:Y:S04]  /*b5c0*/  IADD3 R22, P1, P0, R22, R2.reuse, R23 ;  /* 0x0000000216167210 */ /* 0x080fe8000783e017 */
[-C--:B------:R-:W-:Y:S01]  /*b5d0*/  IADD3.X R23, RZ, R3.reuse, R15, P1, P0 ;  /* 0x00000003ff177210 */ /* 0x080fe20000fe040f */
[----:B-1----:R-:W-:Y:S01]  /*b5e0*/  IMAD.MOV.U32 R7, RZ, RZ, R21 ;  /* 0x000000ffff077224 */ /* 0x002fe200078e0015 */
[----:B------:R-:W-:Y:S04]  /*b5f0*/  SEL R21, RZ, 0x10, P4 ;  /* 0x00000010ff157807 */ /* 0x000fe80002000000 */
[C---:B------:R-:W-:Y:S02]  /*b600*/  IADD3 R30, -R21.reuse, 0x10, RZ ;  /* 0x00000010151e7810 */ /* 0x040fe40007ffe1ff */
[----:B--2---:R-:W-:Y:S02]  /*b610*/  IADD3 R4, -R20, 0x10, RZ ;  /* 0x0000001014047810 */ /* 0x004fe40007ffe1ff */
[----:B------:R-:W-:Y:S02]  /*b620*/  LOP3.LUT R30, R30, 0xf, RZ, 0xc0, !PT ;  /* 0x0000000f1e1e7812 */ /* 0x000fe400078ec0ff */
[----:B------:R-:W-:Y:S02]  /*b630*/  LOP3.LUT R4, R4, 0xf, RZ, 0xc0, !PT ;  /* 0x0000000f04047812 */ /* 0x000fe400078ec0ff */
[-C--:B------:R-:W-:Y:S04]  /*b640*/  IADD3 R30, P1, P0, R30, R2.reuse, R31 ;  /* 0x000000021e1e7210 */ /* 0x080fe8000783e01f */
[-C--:B------:R-:W-:Y:S02]  /*b650*/  IADD3.X R31, RZ, R3.reuse, R28, P1, P0 ;  /* 0x00000003ff1f7210 */ /* 0x080fe40000fe041c */
[----:B------:R-:W-:Y:S02]  /*b660*/  IADD3 R2, P1, P0, R4, R2, R7 ;  /* 0x0000000204027210 */ /* 0x000fe4000783e007 */
[C---:B------:R-:W-:Y:S03]  /*b670*/  HMMA.16816.F32 R4, R168.reuse, R8, RZ ;  /* 0x00000008a804723c */ /* 0x040fe600000018ff */
[----:B------:R-:W-:Y:S02]  /*b680*/  IADD3.X R3, RZ, R3, R29, P1, P0 ;  /* 0x00000003ff037210 */ /* 0x000fe40000fe041d */
[----:B------:R-:W-:Y:S02]  /*b690*/  ISETP.NE.U32.AND P1, PT, R132, RZ, PT ;  /* 0x000000ff8400720c */ /* 0x000fe40003f25070 */
[----:B------:R-:W-:Y:S01]  /*b6a0*/  ISETP.NE.U32.AND P0, PT, R0, RZ, PT ;  /* 0x000000ff0000720c */ /* 0x000fe20003f05070 */
[C---:B------:R-:W-:Y:S10]  /*b6b0*/  HMMA.16816.F32 R8, R168.reuse, R10, RZ ;  /* 0x0000000aa808723c */ /* 0x040ff400000018ff */
[----:B------:R1:W-:Y:S01]  /*b6c0*/  LDGSTS.E.BYPASS.LTC128B.128.ZFILL [R36+0x1100], [R12.64], P1 ;  /* 0x011000000c247fae */ /* 0x0003e20008941d46 */
[----:B------:R-:W-:Y:S04]  /*b6d0*/  ISETP.NE.U32.AND P1, PT, R21, RZ, PT ;  /* 0x000000ff1500720c */ /* 0x000fe80003f25070 */
[----:B------:R2:W-:Y:S01]  /*b6e0*/  LDGSTS.E.BYPASS.LTC128B.128.ZFILL [R36+0x3100], [R22.64], P0 ;  /* 0x0310000016247fae */ /* 0x0005e20008141d46 */
[----:B------:R-:W-:Y:S08]  /*b6f0*/  ISETP.NE.U32.AND P0, PT, R20, RZ, PT ;  /* 0x000000ff1400720c */ /* 0x000ff00003f05070 */
[----:B------:R3:W-:Y:S05]  /*b700*/  LDGSTS.E.BYPASS.LTC128B.128.ZFILL [R36+0x5100], [R30.64], P1 ;  /* 0x051000001e247fae */ /* 0x0007ea0008941d46 */
[----:B------:R3:W-:Y:S05]  /*b710*/  LDGSTS.E.BYPASS.LTC128B.128.ZFILL [R36+0x7100], [R2.64], P0 ;  /* 0x0710000002247fae */ /* 0x0007ea0008141d46 */
[----:B------:R-:W0:Y:S01]  /*b720*/  LDGDEPBAR ;  /* 0x00000000000079af */ /* 0x000e220000000000 */
[C---:B-1----:R-:W-:Y:S08]  /*b730*/  HMMA.16816.F32 R12, R168.reuse, R16, RZ ;  /* 0x00000010a80c723c */ /* 0x042ff000000018ff */
[C---:B------:R-:W-:Y:S08]  /*b740*/  HMMA.16816.F32 R16, R168.reuse, R18, RZ ;  /* 0x00000012a810723c */ /* 0x040ff000000018ff */
[C---:B--2---:R-:W-:Y:S01]  /*b750*/  HMMA.16816.F32 R20, R168.reuse, R24, RZ ;  /* 0x00000018a814723c */ /* 0x044fe200000018ff */
[----:B---3--:R1:W5:Y:S07]  /*b760*/  LDL.LU R36, [R1+0x20c] ;  /* 0x00020c0001247983 */ /* 0x00836e0000300800 */
[C---:B------:R-:W-:Y:S01]  /*b770*/  HMMA.16816.F32 R24, R168.reuse, R26, RZ ;  /* 0x0000001aa818723c */ /* 0x040fe200000018ff */
[----:B------:R-:W2:Y:S05]  /*b780*/  LDL R2, [R1+0xc] ;  /* 0x00000c0001027983 */ /* 0x000eaa0000100800 */
[----:B------:R-:W3:Y:S02]  /*b790*/  LDL R3, [R1+0x10] ;  /* 0x0000100001037983 */ /* 0x000ee40000100800 */
[C---:B------:R-:W-:Y:S03]  /*b7a0*/  HMMA.16816.F32 R28, R168.reuse, R32, RZ ;  /* 0x00000020a81c723c */ /* 0x040fe600000018ff */
[----:B------:R-:W3:Y:S05]  /*b7b0*/  LDL R0, [R1+0x14] ;  /* 0x0000140001007983 */ /* 0x000eea0000100800 */
        /* <DEDUP_REMOVED lines=37> */
[C---:B-1----:R-:W-:Y:S01]  /*ba10*/  HMMA.16816.F32 R4, R200.reuse, R176, R4 ;  /* 0x000000b0c804723c */ /* 0x042fe20000001804 */
[----:B------:R-:W4:Y:S07]  /*ba20*/  LDL R177, [R1+0x18] ;  /* 0x0000180001b17983 */ /* 0x000f2e0000100800 */
[C---:B------:R-:W-:Y:S08]  /*ba30*/  HMMA.16816.F32 R8, R200.reuse, R178, R8 ;  /* 0x000000b2c808723c */ /* 0x040ff00000001808 */
[C---:B------:R-:W-:Y:S08]  /*ba40*/  HMMA.16816.F32 R12, R200.reuse, R180, R12 ;  /* 0x000000b4c80c723c */ /* 0x040ff0000000180c */
[C---:B------:R-:W-:Y:S08]  /*ba50*/  HMMA.16816.F32 R16, R200.reuse, R182, R16 ;  /* 0x000000b6c810723c */ /* 0x040ff00000001810 */
[C---:B------:R-:W-:Y:S08]  /*ba60*/  HMMA.16816.F32 R20, R200.reuse, R184, R20 ;  /* 0x000000b8c814723c */ /* 0x040ff00000001814 */
[C---:B------:R-:W-:Y:S08]  /*ba70*/  HMMA.16816.F32 R24, R200.reuse, R186, R24 ;  /* 0x000000bac818723c */ /* 0x040ff00000001818 */
[C---:B------:R-:W-:Y:S08]  /*ba80*/  HMMA.16816.F32 R28, R200.reuse, R188, R28 ;  /* 0x000000bcc81c723c */ /* 0x040ff0000000181c */
[----:B------:R-:W-:Y:S01]  /*ba90*/  HMMA.16816.F32 R32, R200, R190, R32 ;  /* 0x000000bec820723c */ /* 0x000fe20000001820 */
[----:B--2---:R1:W-:Y:S05]  /*baa0*/  LDSM.16.M88.4 R180, [R2] ;  /* 0x0000000002b4783b */ /* 0x0043ea0000000200 */
[----:B---3--:R2:W-:Y:S05]  /*bab0*/  LDSM.16.M88.4 R184, [R3] ;  /* 0x0000000003b8783b */ /* 0x0085ea0000000200 */
[----:B------:R3:W-:Y:S05]  /*bac0*/  LDSM.16.M88.4 R188, [R0] ;  /* 0x0000000000bc783b */ /* 0x0007ea0000000200 */
[----:B-1----:R-:W4:Y:S05]  /*bad0*/  LDL R2, [R1+0x20] ;  /* 0x0000200001027983 */ /* 0x002f2a0000100800 */
[----:B--2---:R-:W2:Y:S05]  /*bae0*/  LDL R3, [R1+0x1c] ;  /* 0x00001c0001037983 */ /* 0x004eaa0000100800 */
[----:B---3--:R-:W3:Y:S05]  /*baf0*/  LDL R0, [R1+0x24] ;  /* 0x0000240001007983 */ /* 0x008eea0000100800 */
[----:B----4-:R-:W1:Y:S02]  /*bb00*/  LDSM.16.M88.4 R176, [R177] ;  /* 0x00000000b1b0783b */ /* 0x010e640000000200 */
[C---:B-1----:R-:W-:Y:S08]  /*bb10*/  HMMA.16816.F32 R4, R204.reuse, R176, R4 ;  /* 0x000000b0cc04723c */ /* 0x042ff00000001804 */
[C---:B------:R-:W-:Y:S01]  /*bb20*/  HMMA.16816.F32 R8, R204.reuse, R178, R8 ;  /* 0x000000b2cc08723c */ /* 0x040fe20000001808 */
[----:B------:R-:W1:Y:S07]  /*bb30*/  LDSM.16.M88.4 R176, [R249+0x2000] ;  /* 0x00200000f9b0783b */ /* 0x000e6e0000000200 */
[C---:B------:R-:W-:Y:S08]  /*bb40*/  HMMA.16816.F32 R12, R204.reuse, R180, R12 ;  /* 0x000000b4cc0c723c */ /* 0x040ff0000000180c */
[C---:B------:R-:W-:Y:S01]  /*bb50*/  HMMA.16816.F32 R16, R204.reuse, R182, R16 ;  /* 0x000000b6cc10723c */ /* 0x040fe20000001810 */
[----:B------:R-:W4:Y:S07]  /*bb60*/  LDSM.16.M88.4 R180, [R249+0x2800] ;  /* 0x00280000f9b4783b */ /* 0x000f2e0000000200 */
        /* <DEDUP_REMOVED lines=8> */
[----:B------:R-:W1:Y:S07]  /*bbf0*/  LDSM.16.M88.4 R176, [R248+-0x4000] ;  /* 0xffc00000f8b0783b */ /* 0x000e6e0000000200 */
[C---:B----4-:R-:W-:Y:S08]  /*bc00*/  HMMA.16816.F32 R12, R208.reuse, R180, R12 ;  /* 0x000000b4d00c723c */ /* 0x050ff0000000180c */
[C---:B------:R-:W-:Y:S01]  /*bc10*/  HMMA.16816.F32 R16, R208.reuse, R182, R16 ;  /* 0x000000b6d010723c */ /* 0x040fe20000001810 */
[----:B------:R-:W4:Y:S07]  /*bc20*/  LDSM.16.M88.4 R180, [R248+-0x3800] ;  /* 0xffc80000f8b4783b */ /* 0x000f2e0000000200 */
[C---:B--2---:R-:W-:Y:S08]  /*bc30*/  HMMA.16816.F32 R20, R208.reuse, R184, R20 ;  /* 0x000000b8d014723c */ /* 0x044ff00000001814 */
[C---:B------:R-:W-:Y:S01]  /*bc40*/  HMMA.16816.F32 R24, R208.reuse, R186, R24 ;  /* 0x000000bad018723c */ /* 0x040fe20000001818 */
[----:B------:R-:W2:Y:S07]  /*bc50*/  LDSM.16.M88.4 R184, [R248+-0x3000] ;  /* 0xffd00000f8b8783b */ /* 0x000eae0000000200 */
[C---:B---3--:R-:W-:Y:S08]  /*bc60*/  HMMA.16816.F32 R28, R208.reuse, R188, R28 ;  /* 0x000000bcd01c723c */ /* 0x048ff0000000181c */
[----:B------:R-:W-:Y:S01]  /*bc70*/  HMMA.16816.F32 R32, R208, R190, R32 ;  /* 0x000000bed020723c */ /* 0x000fe20000001820 */
[----:B------:R-:W-:Y:S07]  /*bc80*/  LDSM.16.M88.4 R188, [R135+0x4000] ;  /* 0x0040000087bc783b */ /* 0x000fee0000000200 */
[C---:B-1----:R-:W-:Y:S08]  /*bc90*/  HMMA.16816.F32 R4, R212.reuse, R176, R4 ;  /* 0x000000b0d404723c */ /* 0x042ff00000001804 */
[C---:B------:R-:W-:Y:S01]  /*bca0*/  HMMA.16816.F32 R8, R212.reuse, R178, R8 ;  /* 0x000000b2d408723c */ /* 0x040fe20000001808 */
[----:B------:R-:W1:Y:S07]  /*bcb0*/  LDSM.16.M88.4 R176, [R248+-0x2800] ;  /* 0xffd80000f8b0783b */ /* 0x000e6e0000000200 */
[C---:B----4-:R-:W-:Y:S08]  /*bcc0*/  HMMA.16816.F32 R12, R212.reuse, R180, R12 ;  /* 0x000000b4d40c723c */ /* 0x050ff0000000180c */
[C---:B------:R-:W-:Y:S01]  /*bcd0*/  HMMA.16816.F32 R16, R212.reuse, R182, R16 ;  /* 0x000000b6d410723c */ /* 0x040fe20000001810 */
[----:B------:R-:W3:Y:S07]  /*bce0*/  LDSM.16.M88.4 R180, [R135+0x4800] ;  /* 0x0048000087b4783b */ /* 0x000eee0000000200 */
[C---:B--2---:R-:W-:Y:S08]  /*bcf0*/  HMMA.16816.F32 R20, R212.reuse, R184, R20 ;  /* 0x000000b8d414723c */ /* 0x044ff00000001814 */
[C---:B------:R-:W-:Y:S01]  /*bd00*/  HMMA.16816.F32 R24, R212.reuse, R186, R24 ;  /* 0x000000bad418723c */ /* 0x040fe20000001818 */
[----:B------:R-:W-:Y:S07]  /*bd10*/  LDSM.16.M88.4 R184, [R135+0x5800] ;  /* 0x0058000087b8783b */ /* 0x000fee0000000200 */
[C---:B-1----:R-:W-:Y:S08]  /*bd20*/  HMMA.16816.F32 R28, R212.reuse, R176, R28 ;  /* 0x000000b0d41c723c */ /* 0x042ff0000000181c */
[----:B------:R-:W-:Y:S01]  /*bd30*/  HMMA.16816.F32 R32, R212, R178, R32 ;  /* 0x000000b2d420723c */ /* 0x000fe20000001820 */
[----:B------:R-:W1:Y:S07]  /*bd40*/  LDSM.16.M88.4 R176, [R135+0x5000] ;  /* 0x0050000087b0783b */ /* 0x000e6e0000000200 */
[C---:B------:R-:W-:Y:S01]  /*bd50*/  HMMA.16816.F32 R4, R216.reuse, R188, R4 ;  /* 0x000000bcd804723c */ /* 0x040fe20000001804 */
[----:B------:R-:W2:Y:S07]  /*bd60*/  LDL R189, [R1+0x28] ;  /* 0x0000280001bd7983 */ /* 0x000eae0000100800 */
[C---:B------:R-:W-:Y:S08]  /*bd70*/  HMMA.16816.F32 R8, R216.reuse, R190, R8 ;  /* 0x000000bed808723c */ /* 0x040ff00000001808 */
[C---:B---3--:R-:W-:Y:S08]  /*bd80*/  HMMA.16816.F32 R12, R216.reuse, R180, R12 ;  /* 0x000000b4d80c723c */ /* 0x048ff0000000180c */
[C---:B------:R-:W-:Y:S01]  /*bd90*/  HMMA.16816.F32 R16, R216.reuse, R182, R16 ;  /* 0x000000b6d810723c */ /* 0x040fe20000001810 */
[----:B------:R3:W-:Y:S07]  /*bda0*/  LDSM.16.M88.4 R180, [R2] ;  /* 0x0000000002b4783b */ /* 0x0007ee0000000200 */
[C---:B-1----:R-:W-:Y:S08]  /*bdb0*/  HMMA.16816.F32 R20, R216.reuse, R176, R20 ;  /* 0x000000b0d814723c */ /* 0x042ff00000001814 */
[C---:B------:R-:W-:Y:S01]  /*bdc0*/  HMMA.16816.F32 R24, R216.reuse, R178, R24 ;  /* 0x000000b2d818723c */ /* 0x040fe20000001818 */
[----:B------:R1:W-:Y:S05]  /*bdd0*/  LDSM.16.M88.4 R176, [R3] ;  /* 0x0000000003b0783b */ /* 0x0003ea0000000200 */
[----:B---3--:R-:W3:Y:S02]  /*bde0*/  LDL R2, [R1+0x30] ;  /* 0x0000300001027983 */ /* 0x008ee40000100800 */
[C---:B------:R-:W-:Y:S08]  /*bdf0*/  HMMA.16816.F32 R28, R216.reuse, R184, R28 ;  /* 0x000000b8d81c723c */ /* 0x040ff0000000181c */
[----:B------:R-:W-:Y:S01]  /*be00*/  HMMA.16816.F32 R32, R216, R186, R32 ;  /* 0x000000bad820723c */ /* 0x000fe20000001820 */
[----:B------:R4:W-:Y:S05]  /*be10*/  LDSM.16.M88.4 R184, [R0] ;  /* 0x0000000000b8783b */ /* 0x0009ea0000000200 */
[----:B-1----:R-:W3:Y:S05]  /*be20*/  LDL R3, [R1+0x2c] ;  /* 0x00002c0001037983 */ /* 0x002eea0000100800 */
[----:B----4-:R-:W4:Y:S05]  /*be30*/  LDL R0, [R1+0x34] ;  /* 0x0000340001007983 */ /* 0x010f2a0000100800 */
[----:B--2---:R-:W1:Y:S02]  /*be40*/  LDSM.16.M88.4 R188, [R189] ;  /* 0x00000000bdbc783b */ /* 0x004e640000000200 */
[C---:B-1----:R-:W-:Y:S08]  /*be50*/  HMMA.16816.F32 R4, R220.reuse, R188, R4 ;  /* 0x000000bcdc04723c */ /* 0x042ff00000001804 */
[C---:B------:R-:W-:Y:S01]  /*be60*/  HMMA.16816.F32 R8, R220.reuse, R190, R8 ;  /* 0x000000bedc08723c */ /* 0x040fe20000001808 */
[----:B------:R-:W-:Y:S07]  /*be70*/  LDSM.16.M88.4 R188, [R249+0x4800] ;  /* 0x00480000f9bc783b */ /* 0x000fee0000000200 */
[C---:B------:R-:W-:Y:S08]  /*be80*/  HMMA.16816.F32 R12, R220.reuse, R176, R12 ;  /* 0x000000b0dc0c723c */ /* 0x040ff0000000180c */
[C---:B------:R-:W-:Y:S01]  /*be90*/  HMMA.16816.F32 R16, R220.reuse, R178, R16 ;  /* 0x000000b2dc10723c */ /* 0x040fe20000001810 */
[----:B------:R-:W1:Y:S07]  /*bea0*/  LDSM.16.M88.4 R176, [R249+0x4000] ;  /* 0x00400000f9b0783b */ /* 0x000e6e0000000200 */
[C---:B------:R-:W-:Y:S08]  /*beb0*/  HMMA.16816.F32 R20, R220.reuse, R180, R20 ;  /* 0x000000b4dc14723c */ /* 0x040ff00000001814 */
[C---:B------:R-:W-:Y:S01]  /*bec0*/  HMMA.16816.F32 R24, R220.reuse, R182, R24 ;  /* 0x000000b6dc18723c */ /* 0x040fe20000001818 */
[----:B------:R-:W2:Y:S07]  /*bed0*/  LDSM.16.M88.4 R180, [R249+0x5000] ;  /* 0x00500000f9b4783b */ /* 0x000eae0000000200 */
        /* <DEDUP_REMOVED lines=8> */
[----:B------:R-:W3:Y:S07]  /*bf60*/  LDSM.16.M88.4 R188, [R248+-0x1800] ;  /* 0xffe80000f8bc783b */ /* 0x000eee0000000200 */
[C---:B--2---:R-:W-:Y:S08]  /*bf70*/  HMMA.16816.F32 R20, R224.reuse, R180, R20 ;  /* 0x000000b4e014723c */ /* 0x044ff00000001814 */
[C---:B------:R-:W-:Y:S01]  /*bf80*/  HMMA.16816.F32 R24, R224.reuse, R182, R24 ;  /* 0x000000b6e018723c */ /* 0x040fe20000001818 */
[----:B------:R-:W-:Y:S07]  /*bf90*/  LDSM.16.M88.4 R180, [R248+-0x800] ;  /* 0xfff80000f8b4783b */ /* 0x000fee0000000200 */
[C---:B-1----:R-:W-:Y:S08]  /*bfa0*/  HMMA.16816.F32 R28, R224.reuse, R176, R28 ;  /* 0x000000b0e01c723c */ /* 0x042ff0000000181c */
[----:B------:R-:W-:Y:S01]  /*bfb0*/  HMMA.16816.F32 R32, R224, R178, R32 ;  /* 0x000000b2e020723c */ /* 0x000fe20000001820 */
[----:B------:R-:W1:Y:S07]  /*bfc0*/  LDSM.16.M88.4 R176, [R248+-0x1000] ;  /* 0xfff00000f8b0783b */ /* 0x000e6e0000000200 */
[C---:B------:R-:W-:Y:S08]  /*bfd0*/  HMMA.16816.F32 R4, R228.reuse, R184, R4 ;  /* 0x000000b8e404723c */ /* 0x040ff00000001804 */
[C---:B------:R-:W-:Y:S01]  /*bfe0*/  HMMA.16816.F32 R8, R228.reuse, R186, R8 ;  /* 0x000000bae408723c */ /* 0x040fe20000001808 */
[----:B------:R-:W2:Y:S07]  /*bff0*/  LDSM.16.M88.4 R184, [R135+0x6000] ;  /* 0x0060000087b8783b */ /* 0x000eae0000000200 */
[C---:B---3--:R-:W-:Y:S08]  /*c000*/  HMMA.16816.F32 R12, R228.reuse, R188, R12 ;  /* 0x000000bce40c723c */ /* 0x048ff0000000180c */
[C---:B------:R-:W-:Y:S01]  /*c010*/  HMMA.16816.F32 R16, R228.reuse, R190, R16 ;  /* 0x000000bee410723c */ /* 0x040fe20000001810 */
[----:B------:R-:W-:Y:S07]  /*c020*/  LDSM.16.M88.4 R188, [R135+0x7000] ;  /* 0x0070000087bc783b */ /* 0x000fee0000000200 */
[C---:B-1----:R-:W-:Y:S08]  /*c030*/  HMMA.16816.F32 R20, R228.reuse, R176, R20 ;  /* 0x000000b0e414723c */ /* 0x042ff00000001814 */
[C---:B------:R-:W-:Y:S01]  /*c040*/  HMMA.16816.F32 R24, R228.reuse, R178, R24 ;  /* 0x000000b2e418723c */ /* 0x040fe20000001818 */
[----:B------:R-:W1:Y:S07]  /*c050*/  LDSM.16.M88.4 R176, [R135+0x6800] ;  /* 0x0068000087b0783b */ /* 0x000e6e0000000200 */
[C---:B------:R-:W-:Y:S08]  /*c060*/  HMMA.16816.F32 R28, R228.reuse, R180, R28 ;  /* 0x000000b4e41c723c */ /* 0x040ff0000000181c */
[----:B------:R-:W-:Y:S01]  /*c070*/  HMMA.16816.F32 R32, R228, R182, R32 ;  /* 0x000000b6e420723c */ /* 0x000fe20000001820 */
[----:B------:R-:W3:Y:S07]  /*c080*/  LDSM.16.M88.4 R180, [R135+0x7800] ;  /* 0x0078000087b4783b */ /* 0x000eee0000000200 */
[C---:B--2---:R-:W-:Y:S01]  /*c090*/  HMMA.16816.F32 R4, R232.reuse, R184, R4 ;  /* 0x000000b8e804723c */ /* 0x044fe20000001804 */
[----:B------:R-:W2:Y:S07]  /*c0a0*/  LDL R185, [R1+0x8] ;  /* 0x0000080001b97983 */ /* 0x000eae0000100800 */
[C---:B------:R-:W-:Y:S08]  /*c0b0*/  HMMA.16816.F32 R8, R232.reuse, R186, R8 ;  /* 0x000000bae808723c */ /* 0x040ff00000001808 */
[C---:B-1----:R-:W-:Y:S08]  /*c0c0*/  HMMA.16816.F32 R12, R232.reuse, R176, R12 ;  /* 0x000000b0e80c723c */ /* 0x042ff0000000180c */
[C---:B------:R-:W-:Y:S08]  /*c0d0*/  HMMA.16816.F32 R16, R232.reuse, R178, R16 ;  /* 0x000000b2e810723c */ /* 0x040ff00000001810 */
[C---:B------:R-:W-:Y:S08]  /*c0e0*/  HMMA.16816.F32 R20, R232.reuse, R188, R20 ;  /* 0x000000bce814723c */ /* 0x040ff00000001814 */
[C---:B------:R-:W-:Y:S01]  /*c0f0*/  HMMA.16816.F32 R24, R232.reuse, R190, R24 ;  /* 0x000000bee818723c */ /* 0x040fe20000001818 */
[----:B------:R-:W-:Y:S07]  /*c100*/  LDSM.16.M88.4 R188, [R2] ;  /* 0x0000000002bc783b */ /* 0x000fee0000000200 */
[C---:B---3--:R-:W-:Y:S08]  /*c110*/  HMMA.16816.F32 R28, R232.reuse, R180, R28 ;  /* 0x000000b4e81c723c */ /* 0x048ff0000000181c */
[----:B------:R-:W-:Y:S01]  /*c120*/  HMMA.16816.F32 R32, R232, R182, R32 ;  /* 0x000000b6e820723c */ /* 0x000fe20000001820 */
[----:B------:R-:W-:Y:S05]  /*c130*/  LDSM.16.M88.4 R180, [R249+0x6000] ;  /* 0x00600000f9b4783b */ /* 0x000fea0000000200 */
[----:B--2---:R-:W1:Y:S05]  /*c140*/  LDSM.16.M88.4 R176, [R185] ;  /* 0x00000000b9b0783b */ /* 0x004e6a0000000200 */
[----:B------:R-:W2:Y:S01]  /*c150*/  LDSM.16.M88.4 R184, [R3] ;  /* 0x0000000003b8783b */ /* 0x000ea20000000200 */
[C---:B-1----:R-:W-:Y:S08]  /*c160*/  HMMA.16816.F32 R4, R236.reuse, R176, R4 ;  /* 0x000000b0ec04723c */ /* 0x042ff00000001804 */
[C---:B------:R-:W-:Y:S01]  /*c170*/  HMMA.16816.F32 R8, R236.reuse, R178, R8 ;  /* 0x000000b2ec08723c */ /* 0x040fe20000001808 */
[----:B----4-:R-:W1:Y:S07]  /*c180*/  LDSM.16.M88.4 R176, [R0] ;  /* 0x0000000000b0783b */ /* 0x010e6e0000000200 */
[C---:B--2---:R-:W-:Y:S08]  /*c190*/  HMMA.16816.F32 R12, R236.reuse, R184, R12 ;  /* 0x000000b8ec0c723c */ /* 0x044ff0000000180c */
[C---:B------:R-:W-:Y:S01]  /*c1a0*/  HMMA.16816.F32 R16, R236.reuse, R186, R16 ;  /* 0x000000baec10723c */ /* 0x040fe20000001810 */
[----:B------:R-:W2:Y:S07]  /*c1b0*/  LDSM.16.M88.4 R184, [R249+0x6800] ;  /* 0x00680000f9b8783b */ /* 0x000eae0000000200 */
[C---:B------:R-:W-:Y:S08]  /*c1c0*/  HMMA.16816.F32 R20, R236.reuse, R188, R20 ;  /* 0x000000bcec14723c */ /* 0x040ff00000001814 */
        /* <DEDUP_REMOVED lines=43> */
[----:B------:R-:W3:Y:S10]  /*c480*/  MUFU.TANH R3, R10 ;  /* 0x0000000a00037308 */ /* 0x000ef40000002400 */
[----:B------:R4:W3:Y:S01]  /*c490*/  MUFU.TANH R190, R11 ;  /* 0x0000000b00be7308 */ /* 0x0008e20000002400 */
[----:B-1----:R1:W-:Y:S05]  /*c4a0*/  STL [R1+0x64], R0 ;  /* 0x0000640001007387 */ /* 0x0023ea0000100800 */
[----:B--2---:R-:W2:Y:S04]  /*c4b0*/  LDL R2, [R1+0x68] ;  /* 0x0000680001027983 */ /* 0x004ea80000100800 */
[----:B------:R-:W2:Y:S01]  /*c4c0*/  MUFU.TANH R184, R13 ;  /* 0x0000000d00b87308 */ /* 0x000ea20000002400 */
[----:B------:R-:W3:Y:S09]  /*c4d0*/  LDSM.16.M88.4 R4, [R248+0x1000] ;  /* 0x00100000f804783b */ /* 0x000ef20000000200 */
[----:B------:R-:W2:Y:S01]  /*c4e0*/  MUFU.TANH R187, R14 ;  /* 0x0000000e00bb7308 */ /* 0x000ea20000002400 */
[----:B----4-:R-:W4:Y:S01]  /*c4f0*/  LDSM.16.M88.4 R8, [R248+0x1800] ;  /* 0x00180000f808783b */ /* 0x010f220000000200 */
[----:B------:R-:W-:Y:S04]  /*c500*/  DEPBAR.LE SB0, 0x0 ;  /* 0x000080000000791a */ /* 0x000fe80000000000 */
[----:B-1----:R-:W2:Y:S04]  /*c510*/  LDL R0, [R1+0xa8] ;  /* 0x0000a80001007983 */ /* 0x002ea80000100800 */
[----:B------:R-:W1:Y:S01]  /*c520*/  MUFU.TANH R186, R15 ;  /* 0x0000000f00ba7308 */ /* 0x000e620000002400 */
[----:B---3--:R3:W-:Y:S09]  /*c530*/  STL [R1+0x5c], R3 ;  /* 0x00005c0301007387 */ /* 0x0087f20000100800 */
[----:B------:R-:W1:Y:S01]  /*c540*/  MUFU.TANH R183, R16 ;  /* 0x0000001000b77308 */ /* 0x000e620000002400 */
[----:B------:R-:W-:Y:S09]  /*c550*/  BAR.SYNC.DEFER_BLOCKING 0x0 ;  /* 0x0000000000007b1d */ /* 0x000ff20000010000 */
[----:B------:R1:W1:Y:S01]  /*c560*/  MUFU.TANH R180, R17 ;  /* 0x0000001100b47308 */ /* 0x0002620000002400 */
[C---:B------:R-:W-:Y:S09]  /*c570*/  HMMA.16816.F32 R20, R244.reuse, R4, R20 ;  /* 0x00000004f414723c */ /* 0x040ff20000001814 */
[----:B------:R-:W1:Y:S01]  /*c580*/  MUFU.TANH R182, R18 ;  /* 0x0000001200b67308 */ /* 0x000e620000002400 */
[C---:B------:R-:W-:Y:S09]  /*c590*/  HMMA.16816.F32 R24, R244.reuse, R6, R24 ;  /* 0x00000006f418723c */ /* 0x040ff20000001818 */
[----:B------:R1:W1:Y:S01]  /*c5a0*/  MUFU.TANH R181, R19 ;  /* 0x0000001300b57308 */ /* 0x0002620000002400 */
[C---:B----4-:R-:W-:Y:S04]  /*c5b0*/  HMMA.16816.F32 R28, R244.reuse, R8, R28 ;  /* 0x00000008f41c723c */ /* 0x050fe8000000181c */
[----:B------:R-:W-:Y:S04]  /*c5c0*/  FMUL.FTZ R20, R20, c[0x0][0x320] ;  /* 0x0000c80014147a20 */ /* 0x000fe80000410000 */
[----:B------:R-:W-:Y:S01]  /*c5d0*/  HMMA.16816.F32 R32, R244, R10, R32 ;  /* 0x0000000af420723c */ /* 0x000fe20000001820 */
[----:B------:R-:W4:Y:S03]  /*c5e0*/  MUFU.TANH R185, R12 ;  /* 0x0000000c00b97308 */ /* 0x000f260000002400 */
[----:B------:R-:W-:Y:S02]  /*c5f0*/  FMUL.FTZ R21, R21, c[0x0][0x320] ;  /* 0x0000c80015157a20 */ /* 0x000fe40000410000 */
[----:B------:R-:W-:Y:S02]  /*c600*/  FMUL.FTZ R22, R22, c[0x0][0x320] ;  /* 0x0000c80016167a20 */ /* 0x000fe40000410000 */
[----:B------:R-:W-:Y:S03]  /*c610*/  FMUL.FTZ R23, R23, c[0x0][0x320] ;  /* 0x0000c80017177a20 */ /* 0x000fe60000410000 */
[----:B------:R3:W2:Y:S05]  /*c620*/  MUFU.TANH R179, R20 ;  /* 0x0000001400b37308 */ /* 0x0006aa0000002400 */
[----:B-1----:R-:W-:Y:S02]  /*c630*/  FMUL.FTZ R17, R29, c[0x0][0x320] ;  /* 0x0000c8001d117a20 */ /* 0x002fe40000410000 */
[----:B------:R-:W-:Y:S02]  /*c640*/  FMUL.FTZ R19, R30, c[0x0][0x320] ;  /* 0x0000c8001e137a20 */ /* 0x000fe40000410000 */
[----:B------:R-:W-:Y:S01]  /*c650*/  FMUL.FTZ R18, R31, c[0x0][0x320] ;  /* 0x0000c8001f127a20 */ /* 0x000fe20000410000 */
[----:B------:R1:W1:Y:S03]  /*c660*/  MUFU.TANH R176, R21 ;  /* 0x0000001500b07308 */ /* 0x0002660000002400 */
[----:B------:R-:W-:Y:S02]  /*c670*/  FMUL.FTZ R14, R32, c[0x0][0x320] ;  /* 0x0000c800200e7a20 */ /* 0x000fe40000410000 */
[----:B------:R-:W-:Y:S02]  /*c680*/  FMUL.FTZ R13, R33, c[0x0][0x320] ;  /* 0x0000c800210d7a20 */ /* 0x000fe40000410000 */
[----:B------:R-:W-:Y:S02]  /*c690*/  FMUL.FTZ R16, R34, c[0x0][0x320] ;  /* 0x0000c80022107a20 */ /* 0x000fe40000410000 */
[----:B------:R-:W-:Y:S01]  /*c6a0*/  FMUL.FTZ R15, R35, c[0x0][0x320] ;  /* 0x0000c800230f7a20 */ /* 0x000fe20000410000 */
[----:B------:R4:W2:Y:S01]  /*c6b0*/  MUFU.TANH R178, R22 ;  /* 0x0000001600b27308 */ /* 0x0008a20000002400 */
[----:B---3--:R-:W-:Y:S09]  /*c6c0*/  FMUL.FTZ R20, R28, c[0x0][0x320] ;  /* 0x0000c8001c147a20 */ /* 0x008ff20000410000 */
[----:B------:R3:W2:Y:S01]  /*c6d0*/  MUFU.TANH R177, R23 ;  /* 0x0000001700b17308 */ /* 0x0006a20000002400 */
[----:B-1----:R-:W-:Y:S09]  /*c6e0*/  FMUL.FTZ R21, R25, c[0x0][0x320] ;  /* 0x0000c80019157a20 */ /* 0x002ff20000410000 */
[----:B------:R-:W1:Y:S01]  /*c6f0*/  MUFU.TANH R21, R21 ;  /* 0x0000001500157308 */ /* 0x000e620000002400 */
[----:B----4-:R-:W-:Y:S02]  /*c700*/  FMUL.FTZ R22, R24, c[0x0][0x320] ;  /* 0x0000c80018167a20 */ /* 0x010fe40000410000 */
[----:B------:R-:W-:Y:S07]  /*c710*/  FMUL.FTZ R24, R26, c[0x0][0x320] ;  /* 0x0000c8001a187a20 */ /* 0x000fee0000410000 */
[----:B------:R-:W4:Y:S01]  /*c720*/  MUFU.TANH R22, R22 ;  /* 0x0000001600167308 */ /* 0x000f220000002400 */
[----:B---3--:R-:W-:Y:S09]  /*c730*/  FMUL.FTZ R23, R27, c[0x0][0x320] ;  /* 0x0000c8001b177a20 */ /* 0x008ff20000410000 */
[----:B------:R-:W3:Y:S10]  /*c740*/  MUFU.TANH R24, R24 ;  /* 0x0000001800187308 */ /* 0x000ef40000002400 */
        /* <DEDUP_REMOVED lines=9> */
[----:B--2---:R-:W-:Y:S11]  /*c7e0*/  ISETP.GT.AND P0, PT, R2, R0, PT ;  /* 0x000000000200720c */ /* 0x004ff60003f04270 */
[----:B------:R-:W-:Y:S02]  /*c7f0*/  @!UPT UIADD3 URZ, URZ, URZ, URZ ;  /* 0x0000003f3f3ff290 */ /* 0x000fe4000fffe03f */
[----:B------:R-:W-:-:S05]  /*c800*/  @!P0 BRA `(.L_x_1063) ;  /* 0x0000068000008947 */ /* 0x000fca0003800000 */
[----:B-1-34-:R-:W1:Y:S01]  /*c810*/  S2R R12, SR_TID.X ;  /* 0x00000000000c7919 */ /* 0x01ae620000002100 */
[----:B------:R-:W-:Y:S03]  /*c820*/  IMAD.MOV.U32 R6, RZ, RZ, c[0x0][0x2b8] ;  /* 0x0000ae00ff067624 */ /* 0x000fe600078e00ff */
[----:B------:R-:W2:Y:S02]  /*c830*/  LDL R3, [R1+0xb4] ;  /* 0x0000b40001037983 */ /* 0x000ea40000100800 */
[----:B------:R-:W-:Y:S02]  /*c840*/  ISETP.NE.AND P2, PT, R6, 0x1, PT ;  /* 0x000000010600780c */ /* 0x000fe40003f45270 */
[----:B------:R-:W3:Y:S04]  /*c850*/  LDL.64 R4, [R1+0xc0] ;  /* 0x0000c00001047983 */ /* 0x000ee80000100a00 */
[----:B------:R-:W4:Y:S04]  /*c860*/  LDL.64 R28, [R1+0xb8] ;  /* 0x0000b800011c7983 */ /* 0x000f280000100a00 */
[----:B------:R-:W3:Y:S04]  /*c870*/  LDL R8, [R1+0xd0] ;  /* 0x0000d00001087983 */ /* 0x000ee80000100800 */
[----:B------:R-:W3:Y:S04]  /*c880*/  LDL R11, [R1+0x174] ;  /* 0x00017400010b7983 */ /* 0x000ee80000100800 */
[----:B------:R-:W4:Y:S01]  /*c890*/  LDL R26, [R1+0x94] ;  /* 0x00009400011a7983 */ /* 0x000f220000100800 */
[--C-:B-1----:R-:W-:Y:S02]  /*c8a0*/  SHF.R.S32.HI R0, RZ, 0x1f, R12.reuse ;  /* 0x0000001fff007819 */ /* 0x102fe4000001140c */
[----:B------:R-:W-:Y:S01]  /*c8b0*/  SHF.R.S32.HI R7, RZ, 0x1f, R12 ;  /* 0x0000001fff077819 */ /* 0x000fe2000001140c */
[----:B------:R-:W4:Y:S01]  /*c8c0*/  LDL R10, [R1+0x178] ;  /* 0x00017800010a7983 */ /* 0x000f220000100800 */
[-C--:B------:R-:W-:Y:S02]  /*c8d0*/  LEA.HI R0, R0, R12.reuse, RZ, 0x3 ;  /* 0x0000000c00007211 */ /* 0x080fe400078f18ff */
[----:B------:R-:W-:Y:S01]  /*c8e0*/  LEA.HI R7, R7, R12, RZ, 0x3 ;  /* 0x0000000c07077211 */ /* 0x000fe200078f18ff */
[----:B------:R-:W4:Y:S01]  /*c8f0*/  LDL R25, [R1+0x98] ;  /* 0x0000980001197983 */ /* 0x000f220000100800 */
[----:B------:R-:W-:Y:S02]  /*c900*/  LOP3.LUT R0, R0, 0xfffffff8, RZ, 0xc0, !PT ;  /* 0xfffffff800007812 */ /* 0x000fe400078ec0ff */
[----:B------:R-:W-:Y:S01]  /*c910*/  SHF.R.S32.HI R7, RZ, 0x3, R7 ;  /* 0x00000003ff077819 */ /* 0x000fe20000011407 */
[----:B------:R-:W4:Y:S02]  /*c920*/  LDL R6, [R1+0x9c] ;  /* 0x00009c0001067983 */ /* 0x000f240000100800 */
[----:B------:R-:W-:Y:S02]  /*c930*/  IMAD.IADD R0, R12, 0x1, -R0 ;  /* 0x000000010c007824 */ /* 0x000fe400078e0a00 */
[----:B------:R-:W4:Y:S02]  /*c940*/  LDL R12, [R1+0xd4] ;  /* 0x0000d400010c7983 */ /* 0x000f240000100800 */
[----:B------:R-:W-:Y:S02]  /*c950*/  IMAD R0, R0, 0x20, R7 ;  /* 0x0000002000007824 */ /* 0x000fe400078e0207 */
[----:B------:R-:W4:Y:S04]  /*c960*/  LDL R7, [R1+0x88] ;  /* 0x0000880001077983 */ /* 0x000f280000100800 */
[----:B------:R-:W4:Y:S01]  /*c970*/  LDL R9, [R1+0x17c] ;  /* 0x00017c0001097983 */ /* 0x000f220000100800 */
[----:B--2---:R-:W-:Y:S05]  /*c980*/  IMAD R2, R2, 0x40, R3 ;  /* 0x0000004002027824 */ /* 0x004fea00078e0203 */
[----:B------:R-:W-:Y:S05]  /*c990*/  IADD3 R2, R2, -0x40, R0 ;  /* 0xffffffc002027810 */ /* 0x000fea0007ffe000 */
[----:B------:R-:W-:Y:S04]  /*c9a0*/  @P2 IMAD.HI.U32 R3, R2, c[0x0][0x2bc], RZ ;  /* 0x0000af0002032a27 */ /* 0x000fe800078e00ff */
[----:B------:R-:W-:Y:S01]  /*c9b0*/  IMAD.MOV.U32 R0, RZ, RZ, R2 ;  /* 0x000000ffff007224 */ /* 0x000fe200078e0002 */
[----:B------:R-:W-:Y:S04]  /*c9c0*/  @P2 SHF.R.U32.HI R0, RZ, c[0x0][0x2c0], R3 ;  /* 0x0000b000ff002a19 */ /* 0x000fe80000011603 */
[C---:B---3--:R-:W-:Y:S04]  /*c9d0*/  @!P6 IADD3 R3, P0, R0.reuse, R4, RZ ;  /* 0x000000040003e210 */ /* 0x048fe80007f1e0ff */
[----:B----4-:R-:W-:Y:S01]  /*c9e0*/  @!P6 LEA.HI.X.SX32 R5, R0, R12, 0x1, P0 ;  /* 0x0000000c0005e211 */ /* 0x010fe200000f0eff */
[----:B------:R-:W-:Y:S01]  /*c9f0*/  IMAD.MOV.U32 R12, RZ, RZ, RZ ;  /* 0x000000ffff0c7224 */ /* 0x000fe200078e00ff */
[C---:B------:R-:W-:Y:S01]  /*ca00*/  @!P6 LEA R4, P0, R3.reuse, c[0x0][0x2a0], 0x2 ;  /* 0x0000a8000304ea11 */ /* 0x040fe200078010ff */
[----:B------:R-:W-:Y:S03]  /*ca10*/  IMAD.MOV R0, RZ, RZ, -R0 ;  /* 0x000000ffff007224 */ /* 0x000fe600078e0a00 */
[----:B------:R-:W-:Y:S01]  /*ca20*/  @!P6 LEA.HI.X R5, R3, c[0x0][0x2a4], R5, 0x2, P0 ;  /* 0x0000a9000305ea11 */ /* 0x000fe200000f1405 */
[----:B------:R-:W-:Y:S04]  /*ca30*/  IMAD R27, R0, c[0x0][0x2b8], R2 ;  /* 0x0000ae00001b7a24 */ /* 0x000fe800078e0202 */
[C---:B------:R-:W-:Y:S01]  /*ca40*/  IMAD.WIDE.U32 R2, R27.reuse, c[0x0][0x1e0], RZ ;  /* 0x000078001b027a25 */ /* 0x040fe200078e00ff */
[----:B------:R1:W2:Y:S01]  /*ca50*/  @!P6 LDG.E R12, [R4.64] ;  /* 0x00000006040ce981 */ /* 0x0002a2000c1e1900 */
[----:B------:R-:W-:Y:S03]  /*ca60*/  SHF.R.S32.HI R0, RZ, 0x1f, R27 ;  /* 0x0000001fff007819 */ /* 0x000fe6000001141b */
[----:B------:R3:W-:Y:S02]  /*ca70*/  STL [R1+0x8c], R27 ;  /* 0x00008c1b01007387 */ /* 0x0007e40000100800 */
[----:B------:R-:W-:Y:S04]  /*ca80*/  IMAD R0, R0, c[0x0][0x1e0], RZ ;  /* 0x0000780000007a24 */ /* 0x000fe800078e02ff */
[----:B------:R-:W-:Y:S04]  /*ca90*/  IMAD R0, R27, c[0x0][0x1e4], R0 ;  /* 0x000079001b007a24 */ /* 0x000fe800078e0200 */
[----:B------:R-:W-:Y:S01]  /*caa0*/  IMAD.IADD R3, R3, 0x1, R0 ;  /* 0x0000000103037824 */ /* 0x000fe200078e0200 */
[----:B-1----:R-:W4:Y:S01]  /*cab0*/  LDL R4, [R1+0x180] ;  /* 0x0001800001047983 */ /* 0x002f220000100800 */
[----:B---3--:R-:W-:Y:S01]  /*cac0*/  IMAD.SHL.U32 R27, R25, 0x2, RZ ;  /* 0x00000002191b7824 */ /* 0x008fe200078e00ff */
[----:B--2---:R-:W-:Y:S02]  /*cad0*/  SHF.R.S32.HI R5, RZ, 0x1f, R12 ;  /* 0x0000001fff057819 */ /* 0x004fe4000001140c */
[----:B------:R1:W-:Y:S01]  /*cae0*/  STL [R1+0x84], R12 ;  /* 0x0000840c01007387 */ /* 0x0003e20000100800 */
[----:B------:R-:W-:Y:S04]  /*caf0*/  IMAD.WIDE.U32 R2, R12, c[0x0][0x1f0], R2 ;  /* 0x00007c000c027a25 */ /* 0x000fe800078e0002 */
[----:B------:R-:W-:Y:S01]  /*cb00*/  IMAD R5, R5, c[0x0][0x1f0], RZ ;  /* 0x00007c0005057a24 */ /* 0x000fe200078e02ff */
[----:B------:R-:W-:Y:S01]  /*cb10*/  IADD3 R0, P0, R28, R2, RZ ;  /* 0x000000021c007210 */ /* 0x000fe20007f1e0ff */
[----:B------:R-:W-:Y:S02]  /*cb20*/  IMAD.SHL.U32 R28, R26, 0x2, RZ ;  /* 0x000000021a1c7824 */ /* 0x000fe400078e00ff */
[----:B------:R-:W-:Y:S05]  /*cb30*/  IMAD R5, R12, c[0x0][0x1f4], R5 ;  /* 0x00007d000c057a24 */ /* 0x000fea00078e0205 */
[----:B------:R-:W-:Y:S02]  /*cb40*/  IADD3.X R5, R8, R3, R5, P0, !PT ;  /* 0x0000000308057210 */ /* 0x000fe400007fe405 */
[C---:B------:R-:W-:Y:S04]  /*cb50*/  LEA R8, P0, R0.reuse, c[0x0][0x1c8], 0x1 ;  /* 0x0000720000087a11 */ /* 0x040fe800078008ff */
[----:B------:R-:W-:Y:S02]  /*cb60*/  LEA.HI.X R5, R0, c[0x0][0x1cc], R5, 0x1, P0 ;  /* 0x0000730000057a11 */ /* 0x000fe400000f0c05 */
[----:B-1----:R-:W-:Y:S01]  /*cb70*/  SHF.L.U64.HI R12, R26, 0x1, R11 ;  /* 0x000000011a0c7819 */ /* 0x002fe2000001020b */
[C---:B------:R-:W-:Y:S01]  /*cb80*/  IMAD.SHL.U32 R26, R6.reuse, 0x2, RZ ;  /* 0x00000002061a7824 */ /* 0x040fe200078e00ff */
[----:B------:R-:W-:Y:S01]  /*cb90*/  SHF.L.U64.HI R11, R25, 0x1, R10 ;  /* 0x00000001190b7819 */ /* 0x000fe2000001020a */
[C---:B------:R-:W-:Y:S01]  /*cba0*/  IMAD.SHL.U32 R25, R7.reuse, 0x2, RZ ;  /* 0x0000000207197824 */ /* 0x040fe200078e00ff */
[----:B------:R-:W-:Y:S02]  /*cbb0*/  SHF.L.U64.HI R10, R6, 0x1, R9 ;  /* 0x00000001060a7819 */ /* 0x000fe40000010209 */
[----:B----4-:R-:W-:Y:S01]  /*cbc0*/  SHF.L.U64.HI R9, R7, 0x1, R4 ;  /* 0x0000000107097819 */ /* 0x010fe20000010204 */
[----:B------:R-:W-:-:S05]  /*cbd0*/  BRA.DIV ~URZ, `(.L_x_1064) ;  /* 0x000065727f007947 */ /* 0x000fca000b800000 */
[----:B------:R1:W2:Y:S02]  /*cbe0*/  SHFL.IDX PT, R4, R5, RZ, 0x181f ;  /* 0x00181fff05047589 */ /* 0x0002a400000e0000 */
.L_x_1093:
[----:B------:R-:W-:-:S05]  /*cbf0*/  BRA.DIV ~URZ, `(.L_x_1065) ;  /* 0x000065c27f007947 */ /* 0x000fca000b800000 */
[----:B------:R-:W3:Y:S01]  /*cc00*/  LDL R29, [R1+0x54] ;  /* 0x00005400011d7983 */ /* 0x000ee20000100800 */
[----:B------:R-:W-:Y:S03]  /*cc10*/  IADD3 R2, -R132, 0x10, RZ ;  /* 0x0000001084027810 */ /* 0x000fe60007ffe1ff */
[----:B------:R-:W4:Y:S01]  /*cc20*/  SHFL.IDX PT, R0, R8, RZ, 0x181f ;  /* 0x00181fff08007589 */ /* 0x000f2200000e0000 */
[----:B------:R-:W-:Y:S04]  /*cc30*/  LOP3.LUT R2, R2, 0xf, RZ, 0xc0, !PT ;  /* 0x0000000f02027812 */ /* 0x000fe800078ec0ff */
[----:B----4-:R-:W-:Y:S04]  /*cc40*/  IADD3 R2, P1, P0, R2, R0, R25 ;  /* 0x0000000002027210 */ /* 0x010fe8000783e019 */
[----:B--2---:R-:W-:Y:S02]  /*cc50*/  IADD3.X R3, RZ, R4, R9, P1, P0 ;  /* 0x00000004ff037210 */ /* 0x004fe40000fe0409 */
[----:B------:R-:W-:Y:S11]  /*cc60*/  ISETP.NE.U32.AND P0, PT, R132, RZ, PT ;  /* 0x000000ff8400720c */ /* 0x000ff60003f05070 */
[----:B------:R-:W-:Y:S02]  /*cc70*/  @!UPT UIADD3 URZ, URZ, URZ, URZ ;  /* 0x0000003f3f3ff290 */ /* 0x000fe4000fffe03f */
[----:B------:R-:W-:Y:S01]  /*cc80*/  @!PT LDS RZ, [RZ] ;  /* 0x00000000fffff984 */ /* 0x000fe20000000800 */
[----:B------:R-:W-:Y:S01]  /*cc90*/  @!PT LDS RZ, [RZ] ;  /* 0x00000000fffff984 */ /* 0x000fe20000000800 */
[----:B---3--:R2:W-:Y:S02]  /*cca0*/  LDGSTS.E.BYPASS.LTC128B.128.ZFILL [R29+0x10100], [R2.64], P0 ;  /* 0x10100000021d7fae */ /* 0x0085e40008141d46 */
[----:B--2---:R-:W-:Y:S05]  /*ccb0*/  IADD3 R2, P0, R0, R26, RZ ;  /* 0x0000001a00027210 */ /* 0x004fea0007f1e0ff */
[----:B------:R-:W-:Y:S05]  /*ccc0*/  IMAD.X R3, R4, 0x1, R10, P0 ;  /* 0x0000000104037824 */ /* 0x000fea00000e060a */
[----:B------:R2:W-:Y:S02]  /*ccd0*/  LDGSTS.E.BYPASS.LTC128B.128 [R29+0x12100], [R2.64], !P5 ;  /* 0x12100000021d7fae */ /* 0x0005e4000e901d46 */
[----:B--2---:R-:W-:Y:S05]  /*cce0*/  IADD3 R2, P0, R0, R27, RZ ;  /* 0x0000001b00027210 */ /* 0x004fea0007f1e0ff */
[----:B------:R-:W-:Y:S01]  /*ccf0*/  IMAD.X R3, R4, 0x1, R11, P0 ;  /* 0x0000000104037824 */ /* 0x000fe200000e060b */
[----:B------:R-:W-:Y:S02]  /*cd00*/  IADD3 R6, P0, R0, R28, RZ ;  /* 0x0000001c00067210 */ /* 0x000fe40007f1e0ff */
[----:B------:R2:W3:Y:S03]  /*cd10*/  SHFL.IDX PT, R0, R8, 0x1, 0x181f ;  /* 0x00381f0008007f89 */ /* 0x0004e600000e0000 */
[----:B------:R-:W-:Y:S01]  /*cd20*/  IMAD.X R7, R4, 0x1, R12, P0 ;  /* 0x0000000104077824 */ /* 0x000fe200000e060c */
[----:B------:R2:W-:Y:S04]  /*cd30*/  LDGSTS.E.BYPASS.LTC128B.128 [R29+0x14100], [R2.64], !P4 ;  /* 0x14100000021d7fae */ /* 0x0005e8000e101d46 */
[----:B------:R2:W4:Y:S04]  /*cd40*/  SHFL.IDX PT, R4, R5, 0x1, 0x181f ;  /* 0x00381f0005047f89 */ /* 0x00052800000e0000 */
[----:B------:R2:W-:Y:S02]  /*cd50*/  LDGSTS.E.BYPASS.LTC128B.128 [R29+0x16100], [R6.64], !P3 ;  /* 0x16100000061d7fae */ /* 0x0005e4000d901d46 */
.L_x_1094:
[----:B-12---:R-:W2:Y:S01]  /*cd60*/  LDL R5, [R1+0x54] ;  /* 0x0000540001057983 */ /* 0x006ea20000100800 */
[C---:B------:R-:W-:Y:S02]  /*cd70*/  IADD3 R2, -R132.reuse, 0x10, RZ ;  /* 0x0000001084027810 */ /* 0x040fe40007ffe1ff */
[----:B------:R-:W-:Y:S02]  /*cd80*/  ISETP.NE.U32.AND P0, PT, R132, RZ, PT ;  /* 0x000000ff8400720c */ /* 0x000fe40003f05070 */
[----:B------:R-:W-:Y:S04]  /*cd90*/  LOP3.LUT R2, R2, 0xf, RZ, 0xc0, !PT ;  /* 0x0000000f02027812 */ /* 0x000fe800078ec0ff */
[----:B---3--:R-:W-:Y:S04]  /*cda0*/  IADD3 R2, P2, P1, R2, R0, R25 ;  /* 0x0000000002027210 */ /* 0x008fe8000795e019 */
[----:B----4-:R-:W-:Y:S02]  /*cdb0*/  IADD3.X R3, RZ, R4, R9, P2, P1 ;  /* 0x00000004ff037210 */ /* 0x010fe400017e2409 */
[----:B------:R-:W-:Y:S05]  /*cdc0*/  IADD3 R6, P1, R0, R27, RZ ;  /* 0x0000001b00067210 */ /* 0x000fea0007f3e0ff */
[----:B------:R-:W-:Y:S01]  /*cdd0*/  IMAD.X R7, R4, 0x1, R11, P1 ;  /* 0x0000000104077824 */ /* 0x000fe200008e060b */
[----:B------:R-:W-:Y:S01]  /*cde0*/  @!PT LDS RZ, [RZ] ;  /* 0x00000000fffff984 */ /* 0x000fe20000000800 */
[----:B------:R-:W-:Y:S01]  /*cdf0*/  @!PT LDS RZ, [RZ] ;  /* 0x00000000fffff984 */ /* 0x000fe20000000800 */
[----:B------:R-:W-:Y:S01]  /*ce00*/  @!PT LDS RZ, [RZ] ;  /* 0x00000000fffff984 */ /* 0x000fe20000000800 */
[----:B--2---:R1:W-:Y:S01]  /*ce10*/  LDGSTS.E.BYPASS.LTC128B.128.ZFILL [R5+0x11100], [R2.64], P0 ;  /* 0x1110000002057fae */ /* 0x0043e20008141d46 */
[----:B------:R-:W-:Y:S05]  /*ce20*/  IADD3 R8, P0, R0, R26, RZ ;  /* 0x0000001a00087210 */ /* 0x000fea0007f1e0ff */
[----:B------:R-:W-:Y:S05]  /*ce30*/  IMAD.X R9, R4, 0x1, R10, P0 ;  /* 0x0000000104097824 */ /* 0x000fea00000e060a */
[----:B------:R2:W-:Y:S04]  /*ce40*/  LDGSTS.E.BYPASS.LTC128B.128 [R5+0x13100], [R8.64], !P5 ;  /* 0x1310000008057fae */ /* 0x0005e8000e901d46 */
[----:B------:R2:W-:Y:S01]  /*ce50*/  LDGSTS.E.BYPASS.LTC128B.128 [R5+0x15100], [R6.64], !P4 ;  /* 0x1510000006057fae */ /* 0x0005e2000e101d46 */
[----:B-1----:R-:W-:Y:S05]  /*ce60*/  IADD3 R2, P0, R0, R28, RZ ;  /* 0x0000001c00027210 */ /* 0x002fea0007f1e0ff */
[----:B------:R-:W-:Y:S05]  /*ce70*/  IMAD.X R3, R4, 0x1, R12, P0 ;  /* 0x0000000104037824 */ /* 0x000fea00000e060c */
[----:B------:R2:W-:Y:S03]  /*ce80*/  LDGSTS.E.BYPASS.LTC128B.128 [R5+0x17100], [R2.64], !P3 ;  /* 0x1710000002057fae */ /* 0x0005e6000d901d46 */
.L_x_1063:
[----:B-1-34-:R-:W-:Y:S05]  /*ce90*/  BSYNC B0 ;  /* 0x0000000000007941 */ /* 0x01afea0003800000 */
.L_x_1062:
[----:B--2---:R-:W-:Y:S01]  /*cea0*/  FMNMX.FTZ R2, R188, R133, !PT ;  /* 0x00000085bc027209 */ /* 0x004fe20007810000 */
[----:B------:R-:W2:Y:S04]  /*ceb0*/  LDL R0, [R1+0x58] ;  /* 0x0000580001007983 */ /* 0x000ea80000100800 */
[----:B------:R-:W3:Y:S04]  /*cec0*/  LDL R5, [R1+0x60] ;  /* 0x0000600001057983 */ /* 0x000ee80000100800 */
[----:B------:R-:W4:Y:S04]  /*ced0*/  LDL R4, [R1+0x64] ;  /* 0x0000640001047983 */ /* 0x000f280000100800 */
[----:B------:R-:W4:Y:S04]  /*cee0*/  LDL R3, [R1+0x5c] ;  /* 0x00005c0001037983 */ /* 0x000f280000100800 */
[----:B------:R-:W0:Y:S01]  /*cef0*/  LDGDEPBAR ;  /* 0x00000000000079af */ /* 0x000e220000000000 */
[----:B--2---:R-:W-:Y:S02]  /*cf00*/  FMNMX.FTZ R0, R0, R134, !PT ;  /* 0x0000008600007209 */ /* 0x004fe40007810000 */
[----:B---3--:R-:W-:Y:S02]  /*cf10*/  FMNMX.FTZ R2, R5, R2, !PT ;  /* 0x0000000205027209 */ /* 0x008fe40007810000 */
[----:B----4-:R-:W-:Y:S02]  /*cf20*/  FMNMX.FTZ R0, R4, R0, !PT ;  /* 0x0000000004007209 */ /* 0x010fe40007810000 */
        /* <DEDUP_REMOVED lines=36> */
.L_x_1095:
[----:B------:R-:W3:Y:S01]  /*d170*/  LDL.LU R2, [R1+0x60] ;  /* 0x0000600001027983 */ /* 0x000ee20000300800 */
[----:B--2---:R-:W-:Y:S01]  /*d180*/  FMNMX.FTZ R3, R0, R4, !PT ;  /* 0x0000000400037209 */ /* 0x004fe20007810000 */
[C---:B-1----:R-:W-:Y:S01]  /*d190*/  FMUL.FTZ R4, R132.reuse, c[0x0][0x2d0] ;  /* 0x0000b40084047a20 */ /* 0x042fe20000410000 */
[----:B------:R-:W-:Y:S01]  /*d1a0*/  WARPSYNC 0xffffffff ;  /* 0xffffffff00007948 */ /* 0x000fe20003800000 */
[----:B------:R-:W2:Y:S01]  /*d1b0*/  LDL.LU R32, [R1+0xa4] ;  /* 0x0000a40001207983 */ /* 0x000ea20000300800 */
[----:B------:R-:W-:Y:S02]  /*d1c0*/  FADD.FTZ R0, -R132, R133 ;  /* 0x0000008584007221 */ /* 0x000fe40000010100 */
[--C-:B------:R-:W-:Y:S01]  /*d1d0*/  FFMA.FTZ R7, R188, c[0x0][0x2d0], -R4.reuse ;  /* 0x0000b400bc077a23 */ /* 0x100fe20000010804 */
[----:B------:R-:W4:Y:S01]  /*d1e0*/  LDL.LU R31, [R1+0x58] ;  /* 0x00005800011f7983 */ /* 0x000f220000300800 */
[----:B------:R-:W-:Y:S02]  /*d1f0*/  FMUL.FTZ R0, R0, c[0x0][0x2d0] ;  /* 0x0000b40000007a20 */ /* 0x000fe40000410000 */
[--C-:B------:R-:W-:Y:S01]  /*d200*/  FFMA.FTZ R29, R176, c[0x0][0x2d0], -R4.reuse ;  /* 0x0000b400b01d7a23 */ /* 0x100fe20000010804 */
[----:B------:R-:W2:Y:S01]  /*d210*/  LDL.LU R30, [R1+0x64] ;  /* 0x00006400011e7983 */ /* 0x000ea20000300800 */
[----:B------:R-:W-:Y:S01]  /*d220*/  MUFU.EX2 R7, R7 ;  /* 0x0000000700077308 */ /* 0x000fe20000000800 */
[--C-:B------:R-:W-:Y:S02]  /*d230*/  FFMA.FTZ R10, R20, c[0x0][0x2d0], -R4.reuse ;  /* 0x0000b400140a7a23 */ /* 0x100fe40000010804 */
[----:B------:R-:W2:Y:S01]  /*d240*/  LDL.LU R27, [R1+0x5c] ;  /* 0x00005c00011b7983 */ /* 0x000ea20000300800 */
[--C-:B------:R-:W-:Y:S02]  /*d250*/  FFMA.FTZ R28, R21, c[0x0][0x2d0], -R4.reuse ;  /* 0x0000b400151c7a23 */ /* 0x100fe40000010804 */
[--C-:B------:R-:W-:Y:S02]  /*d260*/  FFMA.FTZ R5, R191, c[0x0][0x2d0], -R4.reuse ;  /* 0x0000b400bf057a23 */ /* 0x100fe40000010804 */
[--C-:B------:R-:W-:Y:S02]  /*d270*/  FFMA.FTZ R183, R183, c[0x0][0x2d0], -R4.reuse ;  /* 0x0000b400b7b77a23 */ /* 0x100fe40000010804 */
[----:B------:R4:W-:Y:S01]  /*d280*/  MUFU.EX2 R9, R5 ;  /* 0x0000000500097308 */ /* 0x0009e20000000800 */
[--C-:B------:R-:W-:Y:S02]  /*d290*/  FFMA.FTZ R14, R14, c[0x0][0x2d0], -R4.reuse ;  /* 0x0000b4000e0e7a23 */ /* 0x100fe40000010804 */
[--C-:B------:R-:W-:Y:S02]  /*d2a0*/  FFMA.FTZ R26, R13, c[0x0][0x2d0], -R4.reuse ;  /* 0x0000b4000d1a7a23 */ /* 0x100fe40000010804 */
        /* <DEDUP_REMOVED lines=8> */
[----:B---3--:R-:W-:Y:S03]  /*d330*/  FFMA.FTZ R6, R2, c[0x0][0x2d0], -R4 ;  /* 0x0000b40002067a23 */ /* 0x008fe60000010804 */
[----:B------:R-:W1:Y:S01]  /*d340*/  MUFU.EX2 R2, R0 ;  /* 0x0000000000027308 */ /* 0x000e620000000800 */
[----:B------:R-:W-:Y:S04]  /*d350*/  FMUL.FTZ R4, R3, c[0x0][0x2d0] ;  /* 0x0000b40003047a20 */ /* 0x000fe80000410000 */
[--C-:B------:R-:W-:Y:S02]  /*d360*/  FFMA.FTZ R189, R177, c[0x0][0x2d0], -R4.reuse ;  /* 0x0000b400b1bd7a23 */ /* 0x100fe40000010804 */
[--C-:B----4-:R-:W-:Y:S02]  /*d370*/  FFMA.FTZ R5, R31, c[0x0][0x2d0], -R4.reuse ;  /* 0x0000b4001f057a23 */ /* 0x110fe40000010804 */
[--C-:B------:R-:W-:Y:S01]  /*d380*/  FFMA.FTZ R22, R16, c[0x0][0x2d0], -R4.reuse ;  /* 0x0000b40010167a23 */ /* 0x100fe20000010804 */
[----:B------:R-:W3:Y:S01]  /*d390*/  MUFU.EX2 R176, R6 ;  /* 0x0000000600b07308 */ /* 0x000ee20000000800 */
[--C-:B------:R-:W-:Y:S02]  /*d3a0*/  FFMA.FTZ R190, R190, c[0x0][0x2d0], -R4.reuse ;  /* 0x0000b400bebe7a23 */ /* 0x100fe40000010804 */
[--C-:B------:R-:W-:Y:S02]  /*d3b0*/  FFMA.FTZ R182, R182, c[0x0][0x2d0], -R4.reuse ;  /* 0x0000b400b6b67a23 */ /* 0x100fe40000010804 */
[--C-:B--2---:R-:W-:Y:S02]  /*d3c0*/  FFMA.FTZ R133, R27, c[0x0][0x2d0], -R4.reuse ;  /* 0x0000b4001b857a23 */ /* 0x104fe40000010804 */
[--C-:B------:R-:W-:Y:S02]  /*d3d0*/  FFMA.FTZ R181, R181, c[0x0][0x2d0], -R4.reuse ;  /* 0x0000b400b5b57a23 */ /* 0x100fe40000010804 */
[--C-:B------:R-:W-:Y:S01]  /*d3e0*/  FFMA.FTZ R27, R24, c[0x0][0x2d0], -R4.reuse ;  /* 0x0000b400181b7a23 */ /* 0x100fe20000010804 */
[----:B------:R2:W-:Y:S01]  /*d3f0*/  MUFU.EX2 R177, R5 ;  /* 0x0000000500b17308 */ /* 0x0005e20000000800 */
[--C-:B------:R-:W-:Y:S02]  /*d400*/  FFMA.FTZ R23, R23, c[0x0][0x2d0], -R4.reuse ;  /* 0x0000b40017177a23 */ /* 0x100fe40000010804 */
[----:B------:R-:W-:Y:S02]  /*d410*/  FFMA.FTZ R19, R19, c[0x0][0x2d0], -R4 ;  /* 0x0000b40013137a23 */ /* 0x000fe40000010804 */
[C---:B-1----:R-:W-:Y:S02]  /*d420*/  FFMA.FTZ R0, R2.reuse, R32, R7 ;  /* 0x0000002002007223 */ /* 0x042fe40000010007 */
[C---:B------:R-:W-:Y:S02]  /*d430*/  FMUL.FTZ R32, R2.reuse, R136 ;  /* 0x0000008802207220 */ /* 0x040fe40000410000 */
[----:B------:R-:W4:Y:S01]  /*d440*/  LDL.LU R136, [R1+0xa0] ;  /* 0x0000a00001887983 */ /* 0x000f220000300800 */
[C---:B------:R-:W-:Y:S01]  /*d450*/  FMUL.FTZ R21, R2.reuse, R149 ;  /* 0x0000009502157220 */ /* 0x040fe20000410000 */
[----:B------:R-:W-:Y:S01]  /*d460*/  MOV R149, R10 ;  /* 0x0000000a00957202 */ /* 0x000fe20000000f00 */
[----:B------:R-:W-:Y:S01]  /*d470*/  FMUL.FTZ R33, R2, R137 ;  /* 0x0000008902217220 */ /* 0x000fe20000410000 */
[----:B------:R-:W-:Y:S01]  /*d480*/  MUFU.EX2 R189, R189 ;  /* 0x000000bd00bd7308 */ /* 0x000fe20000000800 */
[C---:B---3--:R-:W-:Y:S01]  /*d490*/  FADD.FTZ R6, R176.reuse, R0 ;  /* 0x00000000b0067221 */ /* 0x048fe20000010000 */
[----:B------:R-:W-:Y:S01]  /*d4a0*/  F2FP.PACK_AB R176, R176, R7 ;  /* 0x00000007b0b0723e */ /* 0x000fe200000000ff */
[----:B------:R-:W-:Y:S01]  /*d4b0*/  FADD.FTZ R0, -R3, R134 ;  /* 0x0000008603007221 */ /* 0x000fe20000010100 */
[----:B------:R-:W-:Y:S01]  /*d4c0*/  MOV R134, R12 ;  /* 0x0000000c00867202 */ /* 0x000fe20000000f00 */
[----:B------:R-:W-:Y:S02]  /*d4d0*/  FMUL.FTZ R16, R2, R152 ;  /* 0x0000009802107220 */ /* 0x000fe40000410000 */
[----:B------:R-:W-:Y:S02]  /*d4e0*/  FMUL.FTZ R0, R0, c[0x0][0x2d0] ;  /* 0x0000b40000007a20 */ /* 0x000fe40000410000 */
[----:B------:R-:W-:Y:S02]  /*d4f0*/  FFMA.FTZ R7, R30, c[0x0][0x2d0], -R4 ;  /* 0x0000b4001e077a23 */ /* 0x000fe40000010804 */
[C---:B------:R-:W-:Y:S02]  /*d500*/  FMUL.FTZ R12, R2.reuse, R156 ;  /* 0x0000009c020c7220 */ /* 0x040fe40000410000 */
[----:B------:R-:W1:Y:S01]  /*d510*/  MUFU.EX2 R0, R0 ;  /* 0x0000000000007308 */ /* 0x000e620000000800 */
[C---:B------:R-:W-:Y:S02]  /*d520*/  FMUL.FTZ R13, R2.reuse, R157 ;  /* 0x0000009d020d7220 */ /* 0x040fe40000410000 */
[----:B------:R-:W-:Y:S02]  /*d530*/  FMUL.FTZ R17, R2, R153 ;  /* 0x0000009902117220 */ /* 0x000fe40000410000 */
[----:B------:R-:W-:Y:S02]  /*d540*/  FADD.FTZ R6, R9, R6 ;  /* 0x0000000609067221 */ /* 0x000fe40000010000 */
[----:B------:R-:W-:Y:S02]  /*d550*/  FFMA.FTZ R18, R18, c[0x0][0x2d0], -R4 ;  /* 0x0000b40012127a23 */ /* 0x000fe40000010804 */
[----:B------:R-:W-:Y:S01]  /*d560*/  FADD.FTZ R188, R8, R6 ;  /* 0x0000000608bc7221 */ /* 0x000fe20000010000 */
[----:B------:R3:W-:Y:S01]  /*d570*/  MUFU.EX2 R153, R7 ;  /* 0x0000000700997308 */ /* 0x0007e20000000800 */
[----:B--2---:R-:W-:Y:S01]  /*d580*/  FMUL.FTZ R5, R2, R165 ;  /* 0x000000a502057220 */ /* 0x004fe20000410000 */
[----:B------:R-:W-:Y:S01]  /*d590*/  MOV R165, R22 ;  /* 0x0000001600a57202 */ /* 0x000fe20000000f00 */
[--C-:B------:R-:W-:Y:S02]  /*d5a0*/  FFMA.FTZ R187, R187, c[0x0][0x2d0], -R4.reuse ;  /* 0x0000b400bbbb7a23 */ /* 0x100fe40000010804 */
[--C-:B------:R-:W-:Y:S02]  /*d5b0*/  FFMA.FTZ R186, R186, c[0x0][0x2d0], -R4.reuse ;  /* 0x0000b400baba7a23 */ /* 0x100fe40000010804 */
[--C-:B------:R-:W-:Y:S01]  /*d5c0*/  FFMA.FTZ R191, R178, c[0x0][0x2d0], -R4.reuse ;  /* 0x0000b400b2bf7a23 */ /* 0x100fe20000010804 */
[----:B------:R-:W-:Y:S01]  /*d5d0*/  F2FP.PACK_AB R178, R8, R9 ;  /* 0x0000000908b2723e */ /* 0x000fe200000000ff */
[----:B------:R-:W-:Y:S01]  /*d5e0*/  FFMA.FTZ R15, R15, c[0x0][0x2d0], -R4 ;  /* 0x0000b4000f0f7a23 */ /* 0x000fe20000010804 */
[----:B------:R-:W-:Y:S01]  /*d5f0*/  MUFU.EX2 R156, R133 ;  /* 0x00000085009c7308 */ /* 0x000fe20000000800 */
[C---:B------:R-:W-:Y:S02]  /*d600*/  FMUL.FTZ R4, R2.reuse, R164 ;  /* 0x000000a402047220 */ /* 0x040fe40000410000 */
[----:B------:R-:W-:Y:S01]  /*d610*/  FMUL.FTZ R8, R2, R160 ;  /* 0x000000a002087220 */ /* 0x000fe20000410000 */
[----:B------:R-:W-:Y:S01]  /*d620*/  MOV R164, R15 ;  /* 0x0000000f00a47202 */ /* 0x000fe20000000f00 */
[C---:B-1----:R-:W-:Y:S01]  /*d630*/  FMUL.FTZ R10, R0.reuse, R162 ;  /* 0x000000a2000a7220 */ /* 0x042fe20000410000 */
[----:B------:R-:W-:Y:S01]  /*d640*/  MOV R160, R18 ;  /* 0x0000001200a07202 */ /* 0x000fe20000000f00 */
[----:B------:R-:W2:Y:S01]  /*d650*/  LDL R162, [R1+0x38] ;  /* 0x0000380001a27983 */ /* 0x000ea20000100800 */
[C---:B------:R-:W-:Y:S02]  /*d660*/  FMUL.FTZ R34, R0.reuse, R138 ;  /* 0x0000008a00227220 */ /* 0x040fe40000410000 */
[C---:B------:R-:W-:Y:S01]  /*d670*/  FMUL.FTZ R35, R0.reuse, R139 ;  /* 0x0000008b00237220 */ /* 0x040fe20000410000 */
[----:B------:R-:W1:Y:S01]  /*d680*/  MUFU.EX2 R157, R190 ;  /* 0x000000be009d7308 */ /* 0x000e620000000800 */
[C---:B------:R-:W-:Y:S01]  /*d690*/  FMUL.FTZ R6, R0.reuse, R166 ;  /* 0x000000a600067220 */ /* 0x040fe20000410000 */
[----:B------:R-:W-:Y:S01]  /*d6a0*/  MOV R166, R14 ;  /* 0x0000000e00a67202 */ /* 0x000fe20000000f00 */
[C---:B---3--:R-:W-:Y:S01]  /*d6b0*/  FMUL.FTZ R7, R0.reuse, R167 ;  /* 0x000000a700077220 */ /* 0x048fe20000410000 */
[----:B------:R-:W-:Y:S01]  /*d6c0*/  MOV R167, R11 ;  /* 0x0000000b00a77202 */ /* 0x000fe20000000f00 */
[----:B------:R-:W-:Y:S02]  /*d6d0*/  FMUL.FTZ R14, R0, R158 ;  /* 0x0000009e000e7220 */ /* 0x000fe40000410000 */
[----:B------:R-:W3:Y:S01]  /*d6e0*/  LDL R158, [R1] ;  /* 0x00000000019e7983 */ /* 0x000ee20000100800 */
[----:B------:R-:W-:Y:S01]  /*d6f0*/  FMUL.FTZ R9, R2, R161 ;  /* 0x000000a102097220 */ /* 0x000fe20000410000 */
[----:B------:R-:W-:Y:S01]  /*d700*/  MOV R161, R19 ;  /* 0x0000001300a17202 */ /* 0x000fe20000000f00 */
[C---:B------:R-:W-:Y:S01]  /*d710*/  FMUL.FTZ R11, R0.reuse, R163 ;  /* 0x000000a3000b7220 */ /* 0x040fe20000410000 */
[----:B------:R-:W4:Y:S01]  /*d720*/  MUFU.EX2 R133, R185 ;  /* 0x000000b900857308 */ /* 0x000f220000000800 */
[C---:B------:R-:W-:Y:S02]  /*d730*/  FMUL.FTZ R15, R0.reuse, R159 ;  /* 0x0000009f000f7220 */ /* 0x040fe40000410000 */
[C---:B------:R-:W-:Y:S02]  /*d740*/  FMUL.FTZ R18, R0.reuse, R154 ;  /* 0x0000009a00127220 */ /* 0x040fe40000410000 */
[----:B------:R-:W-:Y:S02]  /*d750*/  FMUL.FTZ R19, R0, R155 ;  /* 0x0000009b00137220 */ /* 0x000fe40000410000 */
[C---:B------:R-:W-:Y:S01]  /*d760*/  FMUL.FTZ R20, R2.reuse, R148 ;  /* 0x0000009402147220 */ /* 0x040fe20000410000 */
[----:B------:R-:W-:Y:S01]  /*d770*/  MOV R148, R25 ;  /* 0x0000001900947202 */ /* 0x000fe20000000f00 */
[C---:B------:R-:W-:Y:S01]  /*d780*/  FMUL.FTZ R24, R2.reuse, R144 ;  /* 0x0000009002187220 */ /* 0x040fe20000410000 */
[----:B------:R-:W-:Y:S01]  /*d790*/  MOV R144, R29 ;  /* 0x0000001d00907202 */ /* 0x000fe20000000f00 */
[----:B------:R-:W-:Y:S01]  /*d7a0*/  FMUL.FTZ R29, R2, R141 ;  /* 0x0000008d021d7220 */ /* 0x000fe20000410000 */
[----:B------:R-:W-:Y:S01]  /*d7b0*/  MOV R141, R23 ;  /* 0x00000017008d7202 */ /* 0x000fe20000000f00 */
[C---:B------:R-:W-:Y:S01]  /*d7c0*/  FMUL.FTZ R23, R0.reuse, R151 ;  /* 0x0000009700177220 */ /* 0x040fe20000410000 */
[----:B-1----:R-:W-:Y:S01]  /*d7d0*/  F2FP.PACK_AB R179, R157, R156 ;  /* 0x0000009c9db3723e */ /* 0x002fe200000000ff */
[----:B------:R-:W-:Y:S01]  /*d7e0*/  FMUL.FTZ R22, R0, R150 ;  /* 0x0000009600167220 */ /* 0x000fe20000410000 */
[----:B------:R-:W-:Y:S01]  /*d7f0*/  MOV R155, R144 ;  /* 0x00000090009b7202 */ /* 0x000fe20000000f00 */
[C---:B------:R-:W-:Y:S01]  /*d800*/  FMUL.FTZ R25, R2.reuse, R145 ;  /* 0x0000009102197220 */ /* 0x040fe20000410000 */
[----:B------:R-:W-:Y:S01]  /*d810*/  MOV R145, R28 ;  /* 0x0000001c00917202 */ /* 0x000fe20000000f00 */
[----:B------:R-:W-:Y:S01]  /*d820*/  FMUL.FTZ R28, R2, R140 ;  /* 0x0000008c021c7220 */ /* 0x000fe20000410000 */
[----:B------:R-:W-:Y:S01]  /*d830*/  MOV R140, R27 ;  /* 0x0000001b008c7202 */ /* 0x000fe20000000f00 */
[----:B------:R-:W-:Y:S01]  /*d840*/  FMUL.FTZ R27, R0, R147 ;  /* 0x00000093001b7220 */ /* 0x000fe20000410000 */
[----:B------:R-:W-:Y:S01]  /*d850*/  MOV R150, R134 ;  /* 0x0000008600967202 */ /* 0x000fe20000000f00 */
[C---:B-----5:R-:W-:Y:S01]  /*d860*/  FMUL.FTZ R36, R2.reuse, R36 ;  /* 0x0000002402247220 */ /* 0x060fe20000410000 */
[----:B------:R-:W-:Y:S01]  /*d870*/  MUFU.EX2 R144, R183 ;  /* 0x000000b700907308 */ /* 0x000fe20000000800 */
[C---:B------:R-:W-:Y:S01]  /*d880*/  FMUL.FTZ R37, R2.reuse, R37 ;  /* 0x0000002502257220 */ /* 0x040fe20000410000 */
[----:B------:R-:W-:Y:S01]  /*d890*/  MOV R163, R141 ;  /* 0x0000008d00a37202 */ /* 0x000fe20000000f00 */
[C---:B------:R-:W-:Y:S01]  /*d8a0*/  FMUL.FTZ R40, R2.reuse, R40 ;  /* 0x0000002802287220 */ /* 0x040fe20000410000 */
[----:B------:R-:W-:Y:S01]  /*d8b0*/  MOV R159, R140 ;  /* 0x0000008c009f7202 */ /* 0x000fe20000000f00 */
[C---:B------:R-:W-:Y:S01]  /*d8c0*/  FMUL.FTZ R41, R2.reuse, R41 ;  /* 0x0000002902297220 */ /* 0x040fe20000410000 */
[----:B------:R-:W-:Y:S01]  /*d8d0*/  MOV R154, R145 ;  /* 0x00000091009a7202 */ /* 0x000fe20000000f00 */
        /* <DEDUP_REMOVED lines=41> */
[----:B-1----:R-:W-:Y:S01]  /*db70*/  MOV R163, R149 ;  /* 0x0000009500a37202 */ /* 0x002fe20000000f00 */
        /* <DEDUP_REMOVED lines=12> */
[----:B------:R-:W-:Y:S01]  /*dc40*/  MOV R2, R26 ;  /* 0x0000001a00027202 */ /* 0x000fe20000000f00 */
        /* <DEDUP_REMOVED lines=54> */
[----:B----4-:R-:W-:Y:S01]  /*dfb0*/  FFMA.FTZ R152, R0, R136, R177 ;  /* 0x0000008800987223 */ /* 0x010fe200000100b1 */
[----:B------:R-:W-:Y:S01]  /*dfc0*/  F2FP.PACK_AB R177, R153, R177 ;  /* 0x000000b199b1723e */ /* 0x000fe200000000ff */
[----:B------:R-:W1:Y:S01]  /*dfd0*/  LDSM.16.MT88.4 R136, [R250] ;  /* 0x00000000fa88783b */ /* 0x000e620000004200 */
[----:B------:R-:W-:Y:S07]  /*dfe0*/  FADD.FTZ R0, R133, R188 ;  /* 0x000000bc85007221 */ /* 0x000fee0000010000 */
[----:B------:R-:W4:Y:S01]  /*dff0*/  LDL.LU R188, [R1+0x68] ;  /* 0x0000680001bc7983 */ /* 0x000f220000300800 */
        /* <DEDUP_REMOVED lines=9> */
[----:B-1----:R-:W-:Y:S02]  /*e090*/  MOV R162, R167 ;  /* 0x000000a700a27202 */ /* 0x002fe40000000f00 */
[----:B------:R-:W-:Y:S02]  /*e0a0*/  MOV R167, R166 ;  /* 0x000000a600a77202 */ /* 0x000fe40000000f00 */
[----:B------:R-:W-:Y:S02]  /*e0b0*/  MOV R166, R2 ;  /* 0x0000000200a67202 */ /* 0x000fe40000000f00 */
[----:B------:R-:W1:Y:S10]  /*e0c0*/  MUFU.EX2 R2, R184 ;  /* 0x000000b800027308 */ /* 0x000e740000000800 */
[----:B------:R-:W-:Y:S01]  /*e0d0*/  MUFU.EX2 R184, R159 ;  /* 0x0000009f00b87308 */ /* 0x000fe20000000800 */
[C---:B--2---:R-:W-:Y:S08]  /*e0e0*/  HMMA.16816.F32 R28, R176.reuse, R136, R28 ;  /* 0x00000088b01c723c */ /* 0x044ff0000000181c */
[C---:B------:R-:W-:Y:S01]  /*e0f0*/  HMMA.16816.F32 R32, R176.reuse, R138, R32 ;  /* 0x0000008ab020723c */ /* 0x040fe20000001820 */
[----:B------:R-:W2:Y:S03]  /*e100*/  LDSM.16.MT88.4 R136, [R250+0x2000] ;  /* 0x00200000fa88783b */ /* 0x000ea60000004200 */
[----:B-1----:R-:W-:Y:S04]  /*e110*/  FADD.FTZ R0, R2, R0 ;  /* 0x0000000002007221 */ /* 0x002fe80000010000 */
[----:B------:R-:W-:Y:S04]  /*e120*/  FADD.FTZ R0, R144, R0 ;  /* 0x0000000090007221 */ /* 0x000fe80000010000 */
[----:B------:R-:W-:Y:S01]  /*e130*/  FADD.FTZ R0, R134, R0 ;  /* 0x0000000086007221 */ /* 0x000fe20000010000 */
        /* <DEDUP_REMOVED lines=8> */
[----:B---3--:R-:W1:Y:S07]  /*e1c0*/  LDSM.16.MT88.4 R136, [R158+0x2000] ;  /* 0x002000009e88783b */ /* 0x008e6e0000004200 */
        /* <DEDUP_REMOVED lines=31> */
[----:B------:R-:W3:Y:S01]  /*e3c0*/  MUFU.EX2 R2, R155 ;  /* 0x0000009b00027308 */ /* 0x000ee20000000800 */
[----:B------:R-:W-:Y:S02]  /*e3d0*/  F2FP.PACK_AB R139, R185, R186 ;  /* 0x000000bab98b723e */ /* 0x000fe400000000ff */
[----:B------:R-:W-:Y:S05]  /*e3e0*/  F2FP.PACK_AB R177, R182, R181 ;  /* 0x000000b5b6b1723e */ /* 0x000fea00000000ff */
[C---:B------:R-:W-:Y:S02]  /*e3f0*/  HMMA.16816.F32 R4, R136.reuse, R140, R4 ;  /* 0x0000008c8804723c */ /* 0x040fe40000001804 */
[----:B------:R-:W4:Y:S03]  /*e400*/  MUFU.EX2 R134, R154 ;  /* 0x0000009a00867308 */ /* 0x000f260000000800 */
[----:B-1----:R-:W-:Y:S03]  /*e410*/  FADD.FTZ R0, R133, R0 ;  /* 0x0000000085007221 */ /* 0x002fe60000010000 */
[C---:B------:R-:W-:Y:S01]  /*e420*/  HMMA.16816.F32 R8, R136.reuse, R142, R8 ;  /* 0x0000008e8808723c */ /* 0x040fe20000001808 */
[----:B------:R-:W1:Y:S03]  /*e430*/  LDSM.16.MT88.4 R140, [R251+0x800] ;  /* 0x00080000fb8c783b */ /* 0x000e660000004200 */
[----:B------:R-:W-:Y:S01]  /*e440*/  MUFU.EX2 R176, R162 ;  /* 0x000000a200b07308 */ /* 0x000fe20000000800 */
[----:B---3--:R-:W-:Y:S04]  /*e450*/  FADD.FTZ R0, R2, R0 ;  /* 0x0000000002007221 */ /* 0x008fe80000010000 */
[----:B------:R-:W-:Y:S05]  /*e460*/  FADD.FTZ R0, R148, R0 ;  /* 0x0000000094007221 */ /* 0x000fea0000010000 */
[----:B------:R-:W-:Y:S01]  /*e470*/  MUFU.EX2 R178, R166 ;  /* 0x000000a600b27308 */ /* 0x000fe20000000800 */
[C---:B----4-:R-:W-:Y:S01]  /*e480*/  FADD.FTZ R0, R134.reuse, R0 ;  /* 0x0000000086007221 */ /* 0x050fe20000010000 */
        /* <DEDUP_REMOVED lines=47> */
[----:B------:R-:W4:Y:S02]  /*e780*/  MUFU.EX2 R134, R164 ;  /* 0x000000a400867308 */ /* 0x000f240000000800 */
[----:B------:R-:W-:Y:S02]  /*e790*/  F2FP.PACK_AB R136, R2, R133 ;  /* 0x000000850288723e */ /* 0x000fe400000000ff */
[----:B------:R-:W-:Y:S02]  /*e7a0*/  F2FP.PACK_AB R137, R189, R191 ;  /* 0x000000bfbd89723e */ /* 0x000fe400000000ff */
[----:B------:R-:W-:Y:S04]  /*e7b0*/  F2FP.PACK_AB R139, R183, R184 ;  /* 0x000000b8b78b723e */ /* 0x000fe800000000ff */
[----:B------:R2:W2:Y:S03]  /*e7c0*/  MUFU.EX2 R2, R163 ;  /* 0x000000a300027308 */ /* 0x0004a60000000800 */
[C---:B-1----:R-:W-:Y:S07]  /*e7d0*/  HMMA.16816.F32 R4, R136.reuse, R140, R4 ;  /* 0x0000008c8804723c */ /* 0x042fee0000001804 */
[----:B------:R-:W1:Y:S01]  /*e7e0*/  MUFU.EX2 R133, R167 ;  /* 0x000000a700857308 */ /* 0x000e620000000800 */
[C---:B------:R-:W-:Y:S01]  /*e7f0*/  HMMA.16816.F32 R8, R136.reuse, R142, R8 ;  /* 0x0000008e8808723c */ /* 0x040fe20000001808 */
[----:B------:R-:W1:Y:S03]  /*e800*/  LDSM.16.MT88.4 R140, [R158+0x1000] ;  /* 0x001000009e8c783b */ /* 0x000e660000004200 */
[----:B----4-:R-:W-:Y:S04]  /*e810*/  F2FP.PACK_AB R179, R134, R180 ;  /* 0x000000b486b3723e */ /* 0x010fe800000000ff */
[C---:B--2---:R-:W-:Y:S01]  /*e820*/  HMMA.16816.F32 R12, R136.reuse, R144, R12 ;  /* 0x00000090880c723c */ /* 0x044fe2000000180c */
[----:B------:R-:W-:Y:S03]  /*e830*/  LDSM.16.MT88.4 R160, [R250+0x1800] ;  /* 0x00180000faa0783b */ /* 0x000fe60000004200 */
[----:B------:R-:W-:Y:S04]  /*e840*/  FADD.FTZ R0, R2, R0 ;  /* 0x0000000002007221 */ /* 0x000fe80000010000 */
[C---:B------:R-:W-:Y:S01]  /*e850*/  HMMA.16816.F32 R16, R136.reuse, R146, R16 ;  /* 0x000000928810723c */ /* 0x040fe20000001810 */
[----:B------:R-:W2:Y:S03]  /*e860*/  LDSM.16.MT88.4 R144, [R250+0x3000] ;  /* 0x00300000fa90783b */ /* 0x000ea60000004200 */
[C---:B------:R-:W-:Y:S01]  /*e870*/  FADD.FTZ R0, R176.reuse, R0 ;  /* 0x00000000b0007221 */ /* 0x040fe20000010000 */
[----:B------:R-:W-:Y:S01]  /*e880*/  F2FP.PACK_AB R176, R176, R2 ;  /* 0x00000002b0b0723e */ /* 0x000fe200000000ff */
[----:B------:R-:W-:Y:S02]  /*e890*/  FADD.FTZ R2, R153, R152 ;  /* 0x0000009899027221 */ /* 0x000fe40000010000 */
[C---:B---3--:R-:W-:Y:S01]  /*e8a0*/  HMMA.16816.F32 R20, R136.reuse, R148, R20 ;  /* 0x000000948814723c */ /* 0x048fe20000001814 */
        /* <DEDUP_REMOVED lines=10> */
[----:B------:R-:W1:Y:S07]  /*e950*/  LDSM.16.MT88.4 R140, [R251+0x3000] ;  /* 0x00300000fb8c783b */ /* 0x000e6e0000004200 */
[C---:B--2---:R-:W-:Y:S08]  /*e960*/  HMMA.16816.F32 R36, R136.reuse, R144, R36 ;  /* 0x000000908824723c */ /* 0x044ff00000001824 */
[C---:B------:R-:W-:Y:S01]  /*e970*/  HMMA.16816.F32 R40, R136.reuse, R146, R40 ;  /* 0x000000928828723c */ /* 0x040fe20000001828 */
[----:B------:R-:W2:Y:S03]  /*e980*/  LDSM.16.MT88.4 R144, [R158+0x3000] ;  /* 0x003000009e90783b */ /* 0x000ea60000004200 */
[----:B---3--:R-:W-:Y:S01]  /*e990*/  FADD.FTZ R0, R156, R2 ;  /* 0x000000029c007221 */ /* 0x008fe20000010000 */
[----:B------:R-:W-:Y:S03]  /*e9a0*/  MOV R2, R157 ;  /* 0x0000009d00027202 */ /* 0x000fe60000000f00 */
[C---:B-1----:R-:W-:Y:S04]  /*e9b0*/  HMMA.16816.F32 R44, R136.reuse, R148, R44 ;  /* 0x00000094882c723c */ /* 0x042fe8000000182c */
[----:B------:R-:W-:Y:S04]  /*e9c0*/  FADD.FTZ R0, R2, R0 ;  /* 0x0000000002007221 */ /* 0x000fe80000010000 */
[C---:B------:R-:W-:Y:S01]  /*e9d0*/  HMMA.16816.F32 R48, R136.reuse, R150, R48 ;  /* 0x000000968830723c */ /* 0x040fe20000001830 */
[----:B------:R-:W1:Y:S03]  /*e9e0*/  LDSM.16.MT88.4 R148, [R250+0x5000] ;  /* 0x00500000fa94783b */ /* 0x000e660000004200 */
[----:B------:R-:W-:Y:S04]  /*e9f0*/  FADD.FTZ R0, R190, R0 ;  /* 0x00000000be007221 */ /* 0x000fe80000010000 */
[C---:B------:R-:W-:Y:S04]  /*ea00*/  HMMA.16816.F32 R52, R136.reuse, R140, R52 ;  /* 0x0000008c8834723c */ /* 0x040fe80000001834 */
        /* <DEDUP_REMOVED lines=20> */
[----:B------:R-:W-:Y:S01]  /*eb50*/  FADD.FTZ R2, R180, R0 ;  /* 0x00000000b4027221 */ /* 0x000fe20000010000 */
[----:B------:R-:W-:Y:S03]  /*eb60*/  IADD3 R0, R188, -0x1, RZ ;  /* 0xffffffffbc007810 */ /* 0x000fe60007ffe0ff */
[----:B------:R-:W-:Y:S01]  /*eb70*/  FADD.FTZ R2, R134, R2 ;  /* 0x0000000286027221 */ /* 0x000fe20000010000 */
[C---:B--2---:R-:W-:Y:S01]  /*eb80*/  HMMA.16816.F32 R84, R136.reuse, R144, R84 ;  /* 0x000000908854723c */ /* 0x044fe20000001854 */
[----:B------:R-:W-:Y:S02]  /*eb90*/  STL [R1+0x68], R0 ;  /* 0x0000680001007387 */ /* 0x000fe40000100800 */
[----:B------:R-:W-:Y:S02]  /*eba0*/  MOV R134, R3 ;  /* 0x0000000300867202 */ /* 0x000fe40000000f00 */
[----:B------:R-:W-:Y:S03]  /*ebb0*/  STL [R1+0xa0], R2 ;  /* 0x0000a00201007387 */ /* 0x000fe60000100800 */
        /* <DEDUP_REMOVED lines=12> */
[C---:B------:R-:W-:Y:S08]  /*ec80*/  HMMA.16816.F32 R120, R136.reuse, R150, R120 ;  /* 0x000000968878723c */ /* 0x040ff00000001878 */
[C---:B---3--:R-:W-:Y:S07]  /*ec90*/  HMMA.16816.F32 R124, R136.reuse, R140, R124 ;  /* 0x0000008c887c723c */ /* 0x048fee000000187c */
[----:B------:R-:W-:Y:S01]  /*eca0*/  MOV R141, R158 ;  /* 0x0000009e008d7202 */ /* 0x000fe20000000f00 */
[----:B------:R-:W-:Y:S04]  /*ecb0*/  HMMA.16816.F32 R128, R136, R142, R128 ;  /* 0x0000008e8880723c */ /* 0x000fe80000001880 */
[----:B------:R-:W1:Y:S04]  /*ecc0*/  LDSM.16.MT88.4 R136, [R141+0x1800] ;  /* 0x001800008d88783b */ /* 0x000e680000004200 */
[C---:B------:R-:W-:Y:S04]  /*ecd0*/  HMMA.16816.F32 R164, R176.reuse, R160, R4 ;  /* 0x000000a0b0a4723c */ /* 0x040fe80000001804 */
[----:B------:R-:W3:Y:S04]  /*ece0*/  LDSM.16.MT88.4 R4, [R250+0x3800] ;  /* 0x00380000fa04783b */ /* 0x000ee80000004200 */
[C---:B------:R-:W-:Y:S04]  /*ecf0*/  HMMA.16816.F32 R160, R176.reuse, R162, R8 ;  /* 0x000000a2b0a0723c */ /* 0x040fe80000001808 */
[----:B------:R-:W3:Y:S04]  /*ed00*/  LDSM.16.MT88.4 R8, [R252+0x3800] ;  /* 0x00380000fc08783b */ /* 0x000ee80000004200 */
[C---:B------:R-:W-:Y:S04]  /*ed10*/  HMMA.16816.F32 R156, R176.reuse, R152, R12 ;  /* 0x00000098b09c723c */ /* 0x040fe8000000180c */
[----:B------:R-:W3:Y:S04]  /*ed20*/  LDSM.16.MT88.4 R12, [R251+0x3800] ;  /* 0x00380000fb0c783b */ /* 0x000ee80000004200 */
[C---:B------:R-:W-:Y:S08]  /*ed30*/  HMMA.16816.F32 R152, R176.reuse, R154, R16 ;  /* 0x0000009ab098723c */ /* 0x040ff00000001810 */
[C---:B--2---:R-:W-:Y:S07]  /*ed40*/  HMMA.16816.F32 R148, R176.reuse, R144, R20 ;  /* 0x00000090b094723c */ /* 0x044fee0000001814 */
[----:B------:R-:W-:Y:S01]  /*ed50*/  MOV R23, R141 ;  /* 0x0000008d00177202 */ /* 0x000fe20000000f00 */
[C---:B------:R-:W-:Y:S04]  /*ed60*/  HMMA.16816.F32 R144, R176.reuse, R146, R24 ;  /* 0x00000092b090723c */ /* 0x040fe80000001818 */
[----:B------:R-:W2:Y:S04]  /*ed70*/  LDSM.16.MT88.4 R16, [R23+0x3800] ;  /* 0x003800001710783b */ /* 0x000ea80000004200 */
[C---:B-1----:R-:W-:Y:S08]  /*ed80*/  HMMA.16816.F32 R140, R176.reuse, R136, R28 ;  /* 0x00000088b08c723c */ /* 0x042ff0000000181c */
[C---:B------:R-:W-:Y:S08]  /*ed90*/  HMMA.16816.F32 R136, R176.reuse, R138, R32 ;  /* 0x0000008ab088723c */ /* 0x040ff00000001820 */
[C---:B---3--:R-:W-:Y:S08]  /*eda0*/  HMMA.16816.F32 R36, R176.reuse, R4, R36 ;  /* 0x00000004b024723c */ /* 0x048ff00000001824 */
[C---:B------:R-:W-:Y:S01]  /*edb0*/  HMMA.16816.F32 R40, R176.reuse, R6, R40 ;  /* 0x00000006b028723c */ /* 0x040fe20000001828 */
[----:B------:R-:W1:Y:S07]  /*edc0*/  LDSM.16.MT88.4 R4, [R250+0x5800] ;  /* 0x00580000fa04783b */ /* 0x000e6e0000004200 */
[C---:B------:R-:W-:Y:S08]  /*edd0*/  HMMA.16816.F32 R44, R176.reuse, R8, R44 ;  /* 0x00000008b02c723c */ /* 0x040ff0000000182c */
[C---:B------:R-:W-:Y:S01]  /*ede0*/  HMMA.16816.F32 R48, R176.reuse, R10, R48 ;  /* 0x0000000ab030723c */ /* 0x040fe20000001830 */
[----:B------:R-:W3:Y:S02]  /*edf0*/  LDSM.16.MT88.4 R8, [R252+0x5800] ;  /* 0x00580000fc08783b */ /* 0x000ee40000004200 */
[----:B----4-:R-:W-:Y:S02]  /*ee00*/  ISETP.GT.AND P0, PT, R188, R133, PT ;  /* 0x00000085bc00720c */ /* 0x010fe40003f04270 */
[----:B------:R-:W-:Y:S03]  /*ee10*/  MOV R133, R132 ;  /* 0x0000008400857202 */ /* 0x000fe60000000f00 */
[C---:B------:R-:W-:Y:S08]  /*ee20*/  HMMA.16816.F32 R52, R176.reuse, R12, R52 ;  /* 0x0000000cb034723c */ /* 0x040ff00000001834 */
[C---:B------:R-:W-:Y:S01]  /*ee30*/  HMMA.16816.F32 R56, R176.reuse, R14, R56 ;  /* 0x0000000eb038723c */ /* 0x040fe20000001838 */
[----:B------:R-:W4:Y:S07]  /*ee40*/  LDSM.16.MT88.4 R12, [R251+0x5800] ;  /* 0x00580000fb0c783b */ /* 0x000f2e0000004200 */
        /* <DEDUP_REMOVED lines=9> */
[C---:B----4-:R-:W-:Y:S08]  /*eee0*/  HMMA.16816.F32 R84, R176.reuse, R12, R84 ;  /* 0x0000000cb054723c */ /* 0x050ff00000001854 */
[C---:B------:R-:W-:Y:S01]  /*eef0*/  HMMA.16816.F32 R88, R176.reuse, R14, R88 ;  /* 0x0000000eb058723c */ /* 0x040fe20000001858 */
[----:B------:R-:W4:Y:S07]  /*ef00*/  LDSM.16.MT88.4 R12, [R251+0x7800] ;  /* 0x00780000fb0c783b */ /* 0x000f2e0000004200 */
[C---:B--2---:R-:W-:Y:S08]  /*ef10*/  HMMA.16816.F32 R92, R176.reuse, R16, R92 ;  /* 0x00000010b05c723c */ /* 0x044ff0000000185c */
[C---:B------:R-:W-:Y:S01]  /*ef20*/  HMMA.16816.F32 R96, R176.reuse, R18, R96 ;  /* 0x00000012b060723c */ /* 0x040fe20000001860 */
[----:B------:R-:W2:Y:S07]  /*ef30*/  LDSM.16.MT88.4 R16, [R23+0x7800] ;  /* 0x007800001710783b */ /* 0x000eae0000004200 */
[C---:B-1----:R-:W-:Y:S08]  /*ef40*/  HMMA.16816.F32 R100, R176.reuse, R4, R100 ;  /* 0x00000004b064723c */ /* 0x042ff00000001864 */
[C---:B------:R-:W-:Y:S08]  /*ef50*/  HMMA.16816.F32 R104, R176.reuse, R6, R104 ;  /* 0x00000006b068723c */ /* 0x040ff00000001868 */
[C---:B---3--:R-:W-:Y:S08]  /*ef60*/  HMMA.16816.F32 R108, R176.reuse, R8, R108 ;  /* 0x00000008b06c723c */ /* 0x048ff0000000186c */
[C---:B------:R-:W-:Y:S08]  /*ef70*/  HMMA.16816.F32 R112, R176.reuse, R10, R112 ;  /* 0x0000000ab070723c */ /* 0x040ff00000001870 */
[C---:B----4-:R-:W-:Y:S08]  /*ef80*/  HMMA.16816.F32 R116, R176.reuse, R12, R116 ;  /* 0x0000000cb074723c */ /* 0x050ff00000001874 */
[C---:B------:R-:W-:Y:S08]  /*ef90*/  HMMA.16816.F32 R120, R176.reuse, R14, R120 ;  /* 0x0000000eb078723c */ /* 0x040ff00000001878 */
[C---:B--2---:R-:W-:Y:S07]  /*efa0*/  HMMA.16816.F32 R124, R176.reuse, R16, R124 ;  /* 0x00000010b07c723c */ /* 0x044fee000000187c */
[----:B------:R-:W-:Y:S01]  /*efb0*/  MOV R16, R3 ;  /* 0x0000000300107202 */ /* 0x000fe20000000f00 */
[----:B------:R-:W-:Y:S01]  /*efc0*/  HMMA.16816.F32 R128, R176, R18, R128 ;  /* 0x00000012b080723c */ /* 0x000fe20000001880 */
[----:B------:R-:W-:Y:S07]  /*efd0*/  @!UPT UIADD3 URZ, URZ, URZ, URZ ;  /* 0x0000003f3f3ff290 */ /* 0x000fee000fffe03f */
[----:B------:R-:W-:-:S11]  /*efe0*/  @P0 BRA `(.L_x_1067) ;  /* 0xffffc04000000947 */ /* 0x000fd6000383ffff */
.L_x_1060:
[----:B------:R-:W-:Y:S05]  /*eff0*/  BRA.DIV ~URZ, `(.L_x_1068) ;  /* 0x000045227f007947 */ /* 0x000fea000b800000 */
[----:B------:R-:W2:Y:S04]  /*f000*/  LDL R0, [R1+0xa4] ;  /* 0x0000a40001007983 */ /* 0x000ea80000100800 */
[----:B--2---:R1:W2:Y:S02]  /*f010*/  SHFL.BFLY PT, R5, R0, 0x2, 0x1f ;  /* 0x0c401f0000057f89 */ /* 0x0042a400000e0000 */
.L_x_1096:
[----:B-1----:R-:W3:Y:S02]  /*f020*/  LDL.LU R0, [R1+0xa4] ;  /* 0x0000a40001007983 */ /* 0x002ee40000300800 */
[----:B--23--:R-:W-:Y:S01]  /*f030*/  FADD.FTZ R5, R5, R0 ;  /* 0x0000000005057221 */ /* 0x00cfe20000010000 */
[----:B------:R-:W-:Y:S05]  /*f040*/  BRA.DIV ~URZ, `(.L_x_1069) ;  /* 0x000045327f007947 */ /* 0x000fea000b800000 */
[----:B------:R-:W2:Y:S04]  /*f050*/  LDL.LU R2, [R1+0xa0] ;  /* 0x0000a00001027983 */ /* 0x000ea80000300800 */
[----:B------:R-:W1:Y:S02]  /*f060*/  SHFL.BFLY PT, R0, R5, 0x1, 0x1f ;  /* 0x0c201f0005007f89 */ /* 0x000e6400000e0000 */
[----:B-1----:R-:W-:-:S02]  /*f070*/  FADD.FTZ R5, R5, R0 ;  /* 0x0000000005057221 */ /* 0x002fc40000010000 */
[----:B--2---:R-:W1:Y:S02]  /*f080*/  SHFL.BFLY PT, R4, R2, 0x2, 0x1f ;  /* 0x0c401f0002047f89 */ /* 0x004e6400000e0000 */
[----:B-1----:R-:W-:-:S05]  /*f090*/  FADD.FTZ R4, R4, R2 ;  /* 0x0000000204047221 */ /* 0x002fca0000010000 */
[----:B------:R1:W2:Y:S02]  /*f0a0*/  SHFL.BFLY PT, R3, R4, 0x1, 0x1f ;  /* 0x0c201f0004037f89 */ /* 0x0002a400000e0000 */
.L_x_1097:
[----:B------:R-:W-:Y:S01]  /*f0b0*/  FSETP.NE.FTZ.AND P1, PT, R5, RZ, PT ;  /* 0x000000ff0500720b */ /* 0x000fe20003f35000 */
[----:B--2---:R-:W-:Y:S01]  /*f0c0*/  FADD.FTZ R3, R3, R4 ;  /* 0x0000000403037221 */ /* 0x004fe20000010000 */
[----:B------:R-:W-:Y:S02]  /*f0d0*/  MOV R2, RZ ;  /* 0x000000ff00027202 */ /* 0x000fe40000000f00 */
[----:B------:R-:W-:Y:S02]  /*f0e0*/  MOV R0, RZ ;  /* 0x000000ff00007202 */ /* 0x000fe40000000f00 */
[----:B------:R-:W-:Y:S02]  /*f0f0*/  FSETP.NE.FTZ.AND P0, PT, R3, RZ, PT ;  /* 0x000000ff0300720b */ /* 0x000fe40003f15000 */
[----:B------:R-:W-:Y:S02]  /*f100*/  MOV R13, 0xff800000 ;  /* 0xff800000000d7802 */ /* 0x000fe40000000f00 */
[----:B------:R-:W-:-:S03]  /*f110*/  MOV R12, 0xff800000 ;  /* 0xff800000000c7802 */ /* 0x000fc60000000f00 */
[----:B------:R-:W2:Y:S01]  /*f120*/  @P1 MUFU.RCP R2, R5 ;  /* 0x0000000500021308 */ /* 0x000ea20000001000 */
[----:B-1----:R-:W-:-:S05]  /*f130*/  @P1 MOV R4, 0x3f317218 ;  /* 0x3f31721800041802 */ /* 0x002fca0000000f00 */
[----:B------:R-:W-:Y:S02]  /*f140*/  @P1 FMUL.FTZ R4, R4, c[0x0][0x2d0] ;  /* 0x0000b40004041a20 */ /* 0x000fe40000410000 */
[----:B------:R-:W1:Y:S01]  /*f150*/  @P1 MUFU.LG2 R6, R5 ;  /* 0x0000000500061308 */ /* 0x000e620000000c00 */
[----:B--2---:R-:W-:-:S07]  /*f160*/  FMUL.FTZ R164, R2, R164 ;  /* 0x000000a402a47220 */ /* 0x004fce0000410000 */
[----:B------:R-:W2:Y:S01]  /*f170*/  @P0 MUFU.RCP R0, R3 ;  /* 0x0000000300000308 */ /* 0x000ea20000001000 */
        /* <DEDUP_REMOVED lines=63> */
[----:B------:R3:W4:Y:S01]  /*f570*/  @P0 MUFU.LG2 R2, R3 ;  /* 0x0000000300020308 */ /* 0x0007220000000c00 */
[----:B-1----:R-:W-:Y:S02]  /*f580*/  @P1 FMUL.FTZ R6, R6, 0.69314718246459960938 ;  /* 0x3f31721806061820 */ /* 0x002fe40000410000 */
[----:B--2---:R-:W-:Y:S02]  /*f590*/  FMUL.FTZ R166, R0, R166 ;  /* 0x000000a600a67220 */ /* 0x004fe40000410000 */
[----:B------:R-:W-:Y:S01]  /*f5a0*/  @P1 FFMA.FTZ R13, R4, R132, R6 ;  /* 0x00000084040d1223 */ /* 0x000fe20000010006 */
[----:B------:R-:W-:Y:S01]  /*f5b0*/  MOV R4, 0x1 ;  /* 0x0000000100047802 */ /* 0x000fe20000000f00 */
[----:B------:R-:W-:-:S02]  /*f5c0*/  FMUL.FTZ R167, R0, R167 ;  /* 0x000000a700a77220 */ /* 0x000fc40000410000 */
[C---:B------:R-:W-:Y:S02]  /*f5d0*/  FMUL.FTZ R162, R0.reuse, R162 ;  /* 0x000000a200a27220 */ /* 0x040fe40000410000 */
[C---:B------:R-:W-:Y:S02]  /*f5e0*/  FMUL.FTZ R163, R0.reuse, R163 ;  /* 0x000000a300a37220 */ /* 0x040fe40000410000 */
[C---:B------:R-:W-:Y:S02]  /*f5f0*/  FMUL.FTZ R158, R0.reuse, R158 ;  /* 0x0000009e009e7220 */ /* 0x040fe40000410000 */
[----:B------:R-:W-:Y:S01]  /*f600*/  FMUL.FTZ R159, R0, R159 ;  /* 0x0000009f009f7220 */ /* 0x000fe20000410000 */
[----:B---3--:R-:W-:Y:S01]  /*f610*/  @P0 MOV R3, 0x3f317218 ;  /* 0x3f31721800030802 */ /* 0x008fe20000000f00 */
[----:B----4-:R-:W-:Y:S02]  /*f620*/  @P0 FMUL.FTZ R2, R2, 0.69314718246459960938 ;  /* 0x3f31721802020820 */ /* 0x010fe40000410000 */
[----:B------:R-:W-:-:S02]  /*f630*/  FMUL.FTZ R154, R0, R154 ;  /* 0x0000009a009a7220 */ /* 0x000fc40000410000 */
[----:B------:R-:W-:Y:S02]  /*f640*/  @P0 FMUL.FTZ R3, R3, c[0x0][0x2d0] ;  /* 0x0000b40003030a20 */ /* 0x000fe40000410000 */
        /* <DEDUP_REMOVED lines=57> */
[----:B------:R-:W-:Y:S01]  /*f9e0*/  PRMT R0, R4, 0x7610, R0 ;  /* 0x0000761004007816 */ /* 0x000fe20000000000 */
[----:B------:R-:W-:Y:S02]  /*f9f0*/  @P0 FFMA.FTZ R12, R3, R16, R2 ;  /* 0x00000010030c0223 */ /* 0x000fe40000010002 */
.L_x_1041:
[----:B-1----:R-:W2:Y:S04]  /*fa00*/  LDL.LU R2, [R1+0xec] ;  /* 0x0000ec0001027983 */ /* 0x002ea80000300800 */
[----:B------:R-:W1:Y:S04]  /*fa10*/  S2R R6, SR_TID.X ;  /* 0x0000000000067919 */ /* 0x000e680000002100 */
[----:B------:R3:W5:Y:S01]  /*fa20*/  LDL R7, [R1+0xf4] ;  /* 0x0000f40001077983 */ /* 0x0007620000100800 */
[----:B------:R-:W-:Y:S01]  /*fa30*/  BSSY B0, `(.L_x_1070) ;  /* 0x0000014000007945 */ /* 0x000fe20003800000 */
[----:B-1----:R-:W-:-:S02]  /*fa40*/  LOP3.LUT P0, RZ, R6, 0xff, RZ, 0xc0, !PT ;  /* 0x000000ff06ff7812 */ /* 0x002fc4000780c0ff */
[----:B--2---:R-:W-:-:S11]  /*fa50*/  LOP3.LUT R2, R2, 0xfffffffd, RZ, 0xc0, !PT ;  /* 0xfffffffd02027812 */ /* 0x004fd600078ec0ff */
[----:B------:R-:W-:-:S05]  /*fa60*/  @P0 LOP3.LUT R2, R2, 0x2, RZ, 0xfc, !PT ;  /* 0x0000000202020812 */ /* 0x000fca00078efcff */
[----:B------:R3:W-:Y:S01]  /*fa70*/  STL [R1+0xec], R2 ;  /* 0x0000ec0201007387 */ /* 0x0007e20000100800 */
[----:B------:R-:W-:Y:S05]  /*fa80*/  @P0 BRA `(.L_x_1071) ;  /* 0x000000e000000947 */ /* 0x000fea0003800000 */
[----:B------:R-:W1:Y:S01]  /*fa90*/  S2R R4, SR_LANEID ;  /* 0x0000000000047919 */ /* 0x000e620000000000 */
[----:B------:R-:W-:Y:S01]  /*faa0*/  VOTEU.ANY UR4, UPT, PT ;  /* 0x0000000000047886 */ /* 0x000fe200038e0100 */
[----:B------:R-:W-:Y:S01]  /*fab0*/  IMAD.MOV.U32 R5, RZ, RZ, c[0x0][0x584] ;  /* 0x00016100ff057624 */ /* 0x000fe200078e00ff */
[----:B------:R-:W1:Y:S08]  /*fac0*/  FLO.U32 R3, UR4 ;  /* 0x0000000400037d00 */ /* 0x000e7000080e0000 */
[----:B---3--:R-:W2:Y:S01]  /*fad0*/  POPC R2, UR4 ;  /* 0x0000000400027d09 */ /* 0x008ea20008000000 */
[----:B-1----:R-:W-:Y:S01]  /*fae0*/  ISETP.EQ.U32.AND P0, PT, R3, R4, PT ;  /* 0x000000040300720c */ /* 0x002fe20003f02070 */
[----:B------:R-:W-:-:S12]  /*faf0*/  IMAD.MOV.U32 R4, RZ, RZ, c[0x0][0x580] ;  /* 0x00016000ff047624 */ /* 0x000fd800078e00ff */
[----:B--2---:R1:W2:Y:S04]  /*fb00*/  @P0 ATOMG.E.ADD.STRONG.GPU PT, R2, [R4.64], R2 ;  /* 0x00000002040209a8 */ /* 0x0042a800081ee1c6 */
[----:B-1----:R-:W1:Y:S04]  /*fb10*/  S2R R4, SR_LTMASK ;  /* 0x0000000000047919 */ /* 0x002e680000003900 */
[----:B--2---:R1:W2:Y:S02]  /*fb20*/  SHFL.IDX PT, R3, R2, R3, 0x1f ;  /* 0x00001f0302037589 */ /* 0x0042a400000e0000 */
[----:B-1----:R-:W-:-:S06]  /*fb30*/  LOP3.LUT R2, R4, UR4, RZ, 0xc0, !PT ;  /* 0x0000000404027c12 */ /* 0x002fcc000f8ec0ff */
[----:B------:R-:W2:Y:S02]  /*fb40*/  POPC R2, R2 ;  /* 0x0000000200027309 */ /* 0x000ea40000000000 */
[----:B--2--5:R-:W-:-:S05]  /*fb50*/  IADD3 R7, R3, c[0x0][0xc], R2 ;  /* 0x0000030003077a10 */ /* 0x024fca0007ffe002 */
[----:B------:R1:W-:Y:S02]  /*fb60*/  STL [R1+0xf4], R7 ;  /* 0x0000f40701007387 */ /* 0x0003e40000100800 */
.L_x_1071:
[----:B------:R-:W-:Y:S05]  /*fb70*/  BSYNC B0 ;  /* 0x0000000000007941 */ /* 0x000fea0003800000 */
.L_x_1070:
[----:B------:R-:W-:Y:S01]  /*fb80*/  PRMT R0, R0, 0x9910, RZ ;  /* 0x0000991000007816 */ /* 0x000fe200000000ff */
[----:B------:R-:W-:Y:S01]  /*fb90*/  BSSY B1, `(.L_x_1072) ;  /* 0x00001dc000017945 */ /* 0x000fe20003800000 */
[----:B-----5:R-:W-:Y:S02]  /*fba0*/  IMAD.MOV.U32 R14, RZ, RZ, R7 ;  /* 0x000000ffff0e7224 */ /* 0x020fe400078e0007 */
[----:B------:R-:W-:-:S13]  /*fbb0*/  ISETP.NE.AND P0, PT, R0, RZ, PT ;  /* 0x000000ff0000720c */ /* 0x000fda0003f05270 */
[----:B------:R-:W-:Y:S05]  /*fbc0*/  @!P0 BRA `(.L_x_1073) ;  /* 0x00001ac000008947 */ /* 0x000fea0003800000 */
[----:B------:R-:W-:Y:S01]  /*fbd0*/  WARPSYNC 0xffffffff ;  /* 0xffffffff00007948 */ /* 0x000fe20003800000 */
[----:B------:R-:W-:Y:S06]  /*fbe0*/  BAR.SYNC.DEFER_BLOCKING 0x1, 0x100 ;  /* 0x0044000000007b1d */ /* 0x000fec0000010000 */
[----:B------:R-:W-:Y:S05]  /*fbf0*/  BRA.CONV ~URZ, `(.L_x_1074) ;  /* 0x000000837f007947 */ /* 0x000fea000b800000 */
[----:B---3--:R-:W-:Y:S01]  /*fc00*/  SHF.R.S32.HI R2, RZ, 0x1f, R6 ;  /* 0x0000001fff027819 */ /* 0x008fe20000011406 */
[----:B-1----:R-:W-:Y:S02]  /*fc10*/  IMAD.MOV.U32 R7, RZ, RZ, RZ ;  /* 0x000000ffff077224 */ /* 0x002fe400078e00ff */
[----:B------:R-:W-:Y:S01]  /*fc20*/  IMAD.MOV.U32 R3, RZ, RZ, 0x1f ;  /* 0x0000001fff037424 */ /* 0x000fe200078e00ff */
[----:B------:R-:W-:-:S04]  /*fc30*/  LEA.HI R2, R2, R6, RZ, 0x7 ;  /* 0x0000000602027211 */ /* 0x000fc800078f38ff */
[----:B------:R-:W-:-:S05]  /*fc40*/  SHF.R.S32.HI R2, RZ, 0x7, R2 ;  /* 0x00000007ff027819 */ /* 0x000fca0000011402 */
[----:B------:R-:W-:Y:S01]  /*fc50*/  IMAD.MOV.U32 R0, RZ, RZ, R2 ;  /* 0x000000ffff007224 */ /* 0x000fe200078e0002 */
[----:B------:R-:W-:Y:S02]  /*fc60*/  MOV R2, 0xfc80 ;  /* 0x0000fc8000027802 */ /* 0x000fe40000000f00 */
[----:B------:R-:W-:Y:S05]  /*fc70*/  CALL.REL.NOINC `($__internal_18_$__cuda_sm70_shflsync_idx_p) ;  /* 0x00003ae000007944 */ /* 0x000fea0003c00000 */
.L_x_1074:
[----:B------:R-:W2:Y:S04]  /*fc80*/  LDL R6, [R1+0x200] ;  /* 0x0002000001067983 */ /* 0x000ea80000100800 */
[----:B------:R-:W4:Y:S04]  /*fc90*/  LDL.LU R18, [R1+0xe4] ;  /* 0x0000e40001127983 */ /* 0x000f280000300800 */
[----:B---3--:R-:W3:Y:S04]  /*fca0*/  LDL.LU R16, [R1+0xe0] ;  /* 0x0000e00001107983 */ /* 0x008ee80000300800 */
[----:B------:R-:W2:Y:S04]  /*fcb0*/  LDL.LU R15, [R1+0xe8] ;  /* 0x0000e800010f7983 */ /* 0x000ea80000300800 */
[----:B------:R-:W2:Y:S01]  /*fcc0*/  LDL.LU R17, [R1+0xf0] ;  /* 0x0000f00001117983 */ /* 0x000ea20000300800 */
[----:B------:R-:W-:-:S03]  /*fcd0*/  MOV R5, 0x1 ;  /* 0x0000000100057802 */ /* 0x000fc60000000f00 */
[----:B------:R1:W5:Y:S01]  /*fce0*/  LDL R206, [R1+0xdc] ;  /* 0x0000dc0001ce7983 */ /* 0x0003620000100800 */
[----:B------:R-:W-:-:S03]  /*fcf0*/  ISETP.NE.AND P0, PT, R5, c[0x0][0x4e8], PT ;  /* 0x00013a0005007a0c */ /* 0x000fc60003f05270 */
[----:B------:R1:W5:Y:S04]  /*fd00*/  LDL R205, [R1+0x1fc] ;  /* 0x0001fc0001cd7983 */ /* 0x0003680000100800 */
        /* <DEDUP_REMOVED lines=56> */
[----:B------:R1:W5:Y:S02]  /*10090*/  LDL R19, [R1+0x100] ;  /* 0x0001000001137983 */ /* 0x0003640000100800 */
[----:B-1--4-:R-:W-:Y:S01]  /*100a0*/  SHF.R.S32.HI R7, RZ, 0x1f, R18 ;  /* 0x0000001fff077819 */ /* 0x012fe20000011412 */
[----:B------:R-:W-:Y:S01]  /*100b0*/  IMAD.WIDE.U32 R2, R18, c[0x0][0x4d0], RZ ;  /* 0x0001340012027a25 */ /* 0x000fe200078e00ff */
[----:B---3--:R-:W-:-:S03]  /*100c0*/  SHF.R.S32.HI R10, RZ, 0x1f, R16 ;  /* 0x0000001fff0a7819 */ /* 0x008fc60000011410 */
[----:B------:R-:W-:Y:S01]  /*100d0*/  IMAD R0, R7, c[0x0][0x4d0], RZ ;  /* 0x0001340007007a24 */ /* 0x000fe200078e02ff */
[----:B--2---:R-:W-:-:S03]  /*100e0*/  SHF.R.S32.HI R11, RZ, 0x1f, R15 ;  /* 0x0000001fff0b7819 */ /* 0x004fc6000001140f */
[----:B------:R-:W-:Y:S02]  /*100f0*/  IMAD R0, R18, c[0x0][0x4d4], R0 ;  /* 0x0001350012007a24 */ /* 0x000fe400078e0200 */
[----:B-----5:R-:W-:Y:S01]  /*10100*/  IMAD R4, R10, c[0x0][0x4d8], RZ ;  /* 0x000136000a047a24 */ /* 0x020fe200078e02ff */
[----:B------:R-:W-:Y:S02]  /*10110*/  IADD3 R6, R6, R17, RZ ;  /* 0x0000001106067210 */ /* 0x000fe40007ffe0ff */
[----:B------:R-:W-:Y:S01]  /*10120*/  IADD3 R3, R3, R0, RZ ;  /* 0x0000000003037210 */ /* 0x000fe20007ffe0ff */
[C---:B------:R-:W-:Y:S02]  /*10130*/  IMAD R4, R16.reuse, c[0x0][0x4dc], R4 ;  /* 0x0001370010047a24 */ /* 0x040fe400078e0204 */
[----:B------:R-:W-:Y:S02]  /*10140*/  IMAD.MOV.U32 R0, RZ, RZ, R6 ;  /* 0x000000ffff007224 */ /* 0x000fe400078e0006 */
[----:B------:R-:W-:-:S04]  /*10150*/  IMAD.WIDE.U32 R2, R16, c[0x0][0x4d8], R2 ;  /* 0x0001360010027a25 */ /* 0x000fc800078e0002 */
[----:B------:R-:W-:Y:S02]  /*10160*/  IMAD.IADD R3, R3, 0x1, R4 ;  /* 0x0000000103037824 */ /* 0x000fe400078e0204 */
[----:B------:R-:W-:-:S04]  /*10170*/  @P0 IMAD.HI.U32 R4, R6, c[0x0][0x4ec], RZ ;  /* 0x00013b0006040a27 */ /* 0x000fc800078e00ff */
[----:B------:R-:W-:Y:S01]  /*10180*/  IMAD.WIDE.U32 R2, R15, c[0x0][0x4e0], R2 ;  /* 0x000138000f027a25 */ /* 0x000fe200078e0002 */
[----:B------:R-:W-:-:S03]  /*10190*/  @P0 SHF.R.U32.HI R0, RZ, c[0x0][0x4f0], R4 ;  /* 0x00013c00ff000a19 */ /* 0x000fc60000011604 */
[----:B------:R-:W-:Y:S01]  /*101a0*/  IMAD R4, R11, c[0x0][0x4e0], RZ ;  /* 0x000138000b047a24 */ /* 0x000fe200078e02ff */
[----:B------:R-:W-:Y:S02]  /*101b0*/  SHF.R.S32.HI R5, RZ, 0x1f, R0 ;  /* 0x0000001fff057819 */ /* 0x000fe40000011400 */
[----:B------:R-:W-:Y:S01]  /*101c0*/  IADD3 R8, P1, R0, R2, RZ ;  /* 0x0000000200087210 */ /* 0x000fe20007f3e0ff */
[----:B------:R-:W-:Y:S02]  /*101d0*/  IMAD R4, R15, c[0x0][0x4e4], R4 ;  /* 0x000139000f047a24 */ /* 0x000fe400078e0204 */
[----:B------:R-:W-:-:S03]  /*101e0*/  IMAD R2, R7, c[0x0][0x438], RZ ;  /* 0x00010e0007027a24 */ /* 0x000fc600078e02ff */
[----:B------:R-:W-:Y:S01]  /*101f0*/  IADD3.X R9, R5, R3, R4, P1, !PT ;  /* 0x0000000305097210 */ /* 0x000fe20000ffe404 */
[C---:B------:R-:W-:Y:S02]  /*10200*/  IMAD R4, R18.reuse, c[0x0][0x43c], R2 ;  /* 0x00010f0012047a24 */ /* 0x040fe400078e0202 */
[----:B------:R-:W-:-:S05]  /*10210*/  IMAD.WIDE.U32 R2, R18, c[0x0][0x438], RZ ;  /* 0x00010e0012027a25 */ /* 0x000fca00078e00ff */
[----:B------:R-:W-:Y:S01]  /*10220*/  IADD3 R3, R3, R4, RZ ;  /* 0x0000000403037210 */ /* 0x000fe20007ffe0ff */
[----:B------:R-:W-:-:S04]  /*10230*/  IMAD R4, R10, c[0x0][0x440], RZ ;  /* 0x000110000a047a24 */ /* 0x000fc800078e02ff */
[C---:B------:R-:W-:Y:S01]  /*10240*/  IMAD R5, R16.reuse, c[0x0][0x444], R4 ;  /* 0x0001110010057a24 */ /* 0x040fe200078e0204 */
[----:B------:R-:W1:Y:S01]  /*10250*/  S2R R18, SR_TID.X ;  /* 0x0000000000127919 */ /* 0x000e620000002100 */
[----:B------:R-:W-:Y:S01]  /*10260*/  IMAD.WIDE.U32 R2, R16, c[0x0][0x440], R2 ;  /* 0x0001100010027a25 */ /* 0x000fe200078e0002 */
[----:B------:R-:W-:Y:S02]  /*10270*/  IADD3 R4, -R0, RZ, RZ ;  /* 0x000000ff00047210 */ /* 0x000fe40007ffe1ff */
[----:B------:R-:W2:Y:S01]  /*10280*/  LDL R16, [R1+0x208] ;  /* 0x0002080001107983 */ /* 0x000ea20000100800 */
[----:B------:R-:W-:Y:S01]  /*10290*/  IMAD.IADD R3, R3, 0x1, R5 ;  /* 0x0000000103037824 */ /* 0x000fe200078e0205 */
[----:B------:R-:W-:Y:S01]  /*102a0*/  MOV R0, R6 ;  /* 0x0000000600007202 */ /* 0x000fe20000000f00 */
[----:B------:R-:W-:Y:S01]  /*102b0*/  IMAD R4, R4, c[0x0][0x4e8], R6 ;  /* 0x00013a0004047a24 */ /* 0x000fe200078e0206 */
[----:B------:R-:W-:Y:S01]  /*102c0*/  ULDC UR5, c[0x0][0x4e8] ;  /* 0x00013a0000057ab9 */ /* 0x000fe20000000800 */
[----:B------:R-:W-:Y:S01]  /*102d0*/  IMAD R7, R11, c[0x0][0x448], RZ ;  /* 0x000112000b077a24 */ /* 0x000fe200078e02ff */
[----:B------:R-:W-:Y:S01]  /*102e0*/  ULDC UR4, c[0x0][0x388] ;  /* 0x0000e20000047ab9 */ /* 0x000fe20000000800 */
[----:B------:R-:W-:Y:S01]  /*102f0*/  @P0 IMAD.HI.U32 R5, R6, c[0x0][0x4ec], RZ ;  /* 0x00013b0006050a27 */ /* 0x000fe200078e00ff */
[----:B------:R-:W-:Y:S01]  /*10300*/  SHF.R.S32.HI R10, RZ, 0x1f, R4 ;  /* 0x0000001fff0a7819 */ /* 0x000fe20000011404 */
[----:B------:R-:W-:-:S02]  /*10310*/  UIMAD UR4, UR5, UR4, URZ ;  /* 0x00000004050472a4 */ /* 0x000fc4000f8e023f */
[C---:B------:R-:W-:Y:S01]  /*10320*/  IMAD R7, R15.reuse, c[0x0][0x44c], R7 ;  /* 0x000113000f077a24 */ /* 0x040fe200078e0207 */
[----:B------:R-:W-:Y:S01]  /*10330*/  @P0 SHF.R.U32.HI R0, RZ, c[0x0][0x4f0], R5 ;  /* 0x00013c00ff000a19 */ /* 0x000fe20000011605 */
[----:B------:R-:W-:-:S03]  /*10340*/  IMAD.WIDE.U32 R2, R15, c[0x0][0x448], R2 ;  /* 0x000112000f027a25 */ /* 0x000fc600078e0002 */
[----:B------:R-:W-:Y:S01]  /*10350*/  SHF.R.S32.HI R11, RZ, 0x1f, R0 ;  /* 0x0000001fff0b7819 */ /* 0x000fe20000011400 */
[----:B------:R-:W-:Y:S02]  /*10360*/  IMAD R10, R10, c[0x0][0x4c8], RZ ;  /* 0x000132000a0a7a24 */ /* 0x000fe400078e02ff */
[----:B------:R-:W-:Y:S01]  /*10370*/  IMAD.IADD R3, R3, 0x1, R7 ;  /* 0x0000000103037824 */ /* 0x000fe200078e0207 */
[----:B-1----:R-:W-:Y:S01]  /*10380*/  SHF.R.S32.HI R15, RZ, 0x1f, R18 ;  /* 0x0000001fff0f7819 */ /* 0x002fe20000011412 */
[C---:B------:R-:W-:Y:S02]  /*10390*/  IMAD R10, R4.reuse, c[0x0][0x4cc], R10 ;  /* 0x00013300040a7a24 */ /* 0x040fe400078e020a */
[----:B------:R-:W-:Y:S01]  /*103a0*/  IMAD.WIDE.U32 R4, R4, c[0x0][0x4c8], R8 ;  /* 0x0001320004047a25 */ /* 0x000fe200078e0008 */
[----:B------:R-:W-:Y:S02]  /*103b0*/  LEA.HI R15, R15, R18, RZ, 0x5 ;  /* 0x000000120f0f7211 */ /* 0x000fe400078f28ff */
[C---:B------:R-:W-:Y:S01]  /*103c0*/  IADD3 R8, -R0.reuse, RZ, RZ ;  /* 0x000000ff00087210 */ /* 0x040fe20007ffe1ff */
[----:B------:R-:W-:Y:S01]  /*103d0*/  IMAD.WIDE.U32 R2, R0, c[0x0][0x430], R2 ;  /* 0x00010c0000027a25 */ /* 0x000fe200078e0002 */
[----:B------:R-:W-:-:S02]  /*103e0*/  LOP3.LUT R15, R15, 0xffffffe0, RZ, 0xc0, !PT ;  /* 0xffffffe00f0f7812 */ /* 0x000fc400078ec0ff */
[----:B------:R-:W-:Y:S01]  /*103f0*/  IADD3 R7, R5, R10, RZ ;  /* 0x0000000a05077210 */ /* 0x000fe20007ffe0ff */
[----:B------:R-:W-:Y:S01]  /*10400*/  IMAD R5, R11, c[0x0][0x430], RZ ;  /* 0x00010c000b057a24 */ /* 0x000fe200078e02ff */
[----:B------:R-:W-:Y:S01]  /*10410*/  LEA R9, P0, R4, c[0x0][0x4a8], 0x2 ;  /* 0x00012a0004097a11 */ /* 0x000fe200078010ff */
[----:B------:R-:W-:Y:S01]  /*10420*/  IMAD R8, R8, c[0x0][0x4e8], R6 ;  /* 0x00013a0008087a24 */ /* 0x000fe200078e0206 */
[----:B------:R-:W-:Y:S01]  /*10430*/  IADD3 R15, -R15, R18, RZ ;  /* 0x000000120f0f7210 */ /* 0x000fe20007ffe1ff */
[----:B------:R-:W-:Y:S01]  /*10440*/  IMAD R10, R0, c[0x0][0x434], R5 ;  /* 0x00010d00000a7a24 */ /* 0x000fe200078e0205 */
[----:B------:R-:W-:Y:S01]  /*10450*/  LEA.HI.X R7, R4, c[0x0][0x4ac], R7, 0x2, P0 ;  /* 0x00012b0004077a11 */ /* 0x000fe200000f1407 */
[----:B------:R1:W5:Y:S01]  /*10460*/  LDL R18, [R1+0x188] ;  /* 0x0001880001127983 */ /* 0x0003620000100800 */
[----:B------:R-:W-:Y:S01]  /*10470*/  LOP3.LUT P0, RZ, R15, 0x3, RZ, 0xc0, !PT ;  /* 0x000000030fff7812 */ /* 0x000fe2000780c0ff */
[----:B------:R-:W-:Y:S02]  /*10480*/  IMAD.IADD R3, R3, 0x1, R10 ;  /* 0x0000000103037824 */ /* 0x000fe400078e020a */
[----:B------:R1:W5:Y:S04]  /*10490*/  LDL R15, [R1+0xf8] ;  /* 0x0000f800010f7983 */ /* 0x0003680000100800 */
[----:B------:R-:W-:Y:S04]  /*104a0*/  SHFL.IDX PT, R4, R9, RZ, 0x1c1f ;  /* 0x001c1fff09047589 */ /* 0x000fe800000e0000 */
[----:B------:R3:W-:Y:S04]  /*104b0*/  SHFL.IDX PT, R6, R9, 0x1, 0x1c1f ;  /* 0x003c1f0009067f89 */ /* 0x0007e800000e0000 */
[----:B------:R-:W4:Y:S04]  /*104c0*/  SHFL.IDX PT, R5, R7, RZ, 0x1c1f ;  /* 0x001c1fff07057589 */ /* 0x000f2800000e0000 */
[----:B------:R-:W1:Y:S01]  /*104d0*/  SHFL.IDX PT, R7, R7, 0x1, 0x1c1f ;  /* 0x003c1f0007077f89 */ /* 0x000e6200000e0000 */
[----:B--2---:R-:W-:-:S03]  /*104e0*/  IADD3 R0, R16, R17, RZ ;  /* 0x0000001110007210 */ /* 0x004fc60007ffe0ff */
[----:B------:R2:W5:Y:S01]  /*104f0*/  LDL R17, [R1+0xfc] ;  /* 0x0000fc0001117983 */ /* 0x0005620000100800 */
[----:B---3--:R-:W-:-:S03]  /*10500*/  SHF.R.S32.HI R9, RZ, 0x1f, R8 ;  /* 0x0000001fff097819 */ /* 0x008fc60000011408 */
[----:B------:R2:W5:Y:S02]  /*10510*/  LDL R16, [R1+0x184] ;  /* 0x0001840001107983 */ /* 0x0005640000100800 */
[----:B------:R-:W-:Y:S01]  /*10520*/  IMAD R10, R9, c[0x0][0x428], RZ ;  /* 0x00010a00090a7a24 */ /* 0x000fe200078e02ff */
[----:B------:R-:W-:Y:S01]  /*10530*/  IADD3 R9, R0, 0x8, RZ ;  /* 0x0000000800097810 */ /* 0x000fe20007ffe0ff */
[----:B------:R-:W-:-:S04]  /*10540*/  IMAD.WIDE.U32 R2, R8, c[0x0][0x428], R2 ;  /* 0x00010a0008027a25 */ /* 0x000fc800078e0002 */
[----:B------:R-:W-:Y:S01]  /*10550*/  IMAD R10, R8, c[0x0][0x42c], R10 ;  /* 0x00010b00080a7a24 */ /* 0x000fe200078e020a */
[----:B------:R-:W-:Y:S02]  /*10560*/  ISETP.GE.OR P2, PT, R0, UR4, P0 ;  /* 0x0000000400007c0c */ /* 0x000fe40008746670 */
[----:B------:R-:W-:Y:S02]  /*10570*/  ISETP.GE.OR P1, PT, R9, UR4, P0 ;  /* 0x0000000409007c0c */ /* 0x000fe40008726670 */
[----:B------:R-:W-:Y:S02]  /*10580*/  IADD3 R3, R3, R10, RZ ;  /* 0x0000000a03037210 */ /* 0x000fe40007ffe0ff */
[----:B------:R-:W-:-:S04]  /*10590*/  LEA R11, P0, R2, c[0x0][0x400], 0x2 ;  /* 0x00010000020b7a11 */ /* 0x000fc800078010ff */
[----:B------:R-:W-:Y:S02]  /*105a0*/  LEA.HI.X R10, R2, c[0x0][0x404], R3, 0x2, P0 ;  /* 0x00010100020a7a11 */ /* 0x000fe400000f1403 */
[----:B------:R-:W-:Y:S01]  /*105b0*/  ISETP.GE.AND P0, PT, R0, UR4, PT ;  /* 0x0000000400007c0c */ /* 0x000fe2000bf06270 */
[----:B----4-:R2:W-:Y:S01]  /*105c0*/  @!P2 ST.E [R4.64], R13 ;  /* 0x0000000d0400a985 */ /* 0x0105e2000c101906 */
[----:B------:R-:W-:Y:S03]  /*105d0*/  BSSY B0, `(.L_x_1075) ;  /* 0x0000086000007945 */ /* 0x000fe60003800000 */
[----:B-1----:R2:W-:Y:S01]  /*105e0*/  @!P1 ST.E [R6.64], R12 ;  /* 0x0000000c06009985 */ /* 0x0025e2000c101906 */
[----:B------:R-:W-:-:S03]  /*105f0*/  ISETP.GE.AND P1, PT, R9, UR4, PT ;  /* 0x0000000409007c0c */ /* 0x000fc6000bf26270 */
[----:B------:R2:W1:Y:S01]  /*10600*/  SHFL.IDX PT, R2, R11, RZ, 0x1c1f ;  /* 0x001c1fff0b027589 */ /* 0x00046200000e0000 */
[----:B------:R-:W-:-:S03]  /*10610*/  P2R R0, PR, RZ, 0x2 ;  /* 0x00000002ff007803 */ /* 0x000fc60000000000 */
[----:B------:R2:W3:Y:S01]  /*10620*/  SHFL.IDX PT, R3, R10, RZ, 0x1c1f ;  /* 0x001c1fff0a037589 */ /* 0x0004e200000e0000 */
[----:B------:R-:W-:Y:S05]  /*10630*/  @P0 BRA `(.L_x_1076) ;  /* 0x000007f000000947 */ /* 0x000fea0003800000 */
[----:B------:R-:W-:Y:S02]  /*10640*/  ISETP.GE.AND P1, PT, R204, c[0x0][0x3c8], PT ;  /* 0x0000f200cc007a0c */ /* 0x000fe40003f26270 */
[----:B------:R-:W-:Y:S02]  /*10650*/  ISETP.GE.AND P0, PT, R206, c[0x0][0x3c8], PT ;  /* 0x0000f200ce007a0c */ /* 0x000fe40003f06270 */
[----:B------:R-:W-:Y:S02]  /*10660*/  ISETP.GE.AND P2, PT, R202, c[0x0][0x3c8], PT ;  /* 0x0000f200ca007a0c */ /* 0x000fe40003f46270 */
[----:B------:R-:W-:Y:S02]  /*10670*/  ISETP.GE.AND P4, PT, R200, c[0x0][0x3c8], PT ;  /* 0x0000f200c8007a0c */ /* 0x000fe40003f86270 */
[----:B------:R-:W-:Y:S02]  /*10680*/  ISETP.GE.AND P5, PT, R196, c[0x0][0x3c8], PT ;  /* 0x0000f200c4007a0c */ /* 0x000fe40003fa6270 */
[----:B------:R-:W-:-:S03]  /*10690*/  ISETP.GE.AND P6, PT, R21, c[0x0][0x3c8], PT ;  /* 0x0000f20015007a0c */ /* 0x000fc60003fc6270 */
[----:B-12---:R-:W-:Y:S02]  /*106a0*/  @!P1 LEA R4, P3, R204, R2, 0x2 ;  /* 0x00000002cc049211 */ /* 0x006fe400078610ff */
[----:B---3--:R-:W-:Y:S02]  /*106b0*/  @!P0 IMAD.WIDE R6, R206, 0x4, R2 ;  /* 0x00000004ce068825 */ /* 0x008fe400078e0202 */
[----:B------:R-:W-:Y:S02]  /*106c0*/  @!P1 LEA.HI.X R5, R204, R3, R205, 0x2, P3 ;  /* 0x00000003cc059211 */ /* 0x000fe400018f14cd */
[----:B------:R-:W-:Y:S01]  /*106d0*/  ISETP.GE.AND P3, PT, R198, c[0x0][0x3c8], PT ;  /* 0x0000f200c6007a0c */ /* 0x000fe20003f66270 */
[----:B------:R1:W-:Y:S04]  /*106e0*/  @!P0 ST.E.64 [R6.64], R164 ;  /* 0x000000a406008985 */ /* 0x0003e8000c101b06 */
[----:B------:R2:W-:Y:S01]  /*106f0*/  @!P1 ST.E.64 [R4.64], R160 ;  /* 0x000000a004009985 */ /* 0x0005e2000c101b06 */
[----:B------:R-:W-:-:S02]  /*10700*/  ISETP.GE.AND P1, PT, R194, c[0x0][0x3c8], PT ;  /* 0x0000f200c2007a0c */ /* 0x000fc40003f26270 */
[----:B-1----:R-:W-:-:S04]  /*10710*/  @!P2 LEA R6, P0, R202, R2, 0x2 ;  /* 0x00000002ca06a211 */ /* 0x002fc800078010ff */
[----:B------:R-:W-:Y:S02]  /*10720*/  @!P2 LEA.HI.X R7, R202, R3, R203, 0x2, P0 ;  /* 0x00000003ca07a211 */ /* 0x000fe400000f14cb */
[----:B--2---:R-:W-:-:S03]  /*10730*/  @!P4 LEA R4, P0, R200, R2, 0x2 ;  /* 0x00000002c804c211 */ /* 0x004fc600078010ff */
[----:B------:R1:W-:Y:S01]  /*10740*/  @!P2 ST.E.64 [R6.64], R156 ;  /* 0x0000009c0600a985 */ /* 0x0003e2000c101b06 */
[----:B------:R-:W-:Y:S02]  /*10750*/  @!P4 LEA.HI.X R5, R200, R3, R201, 0x2, P0 ;  /* 0x00000003c805c211 */ /* 0x000fe400000f14c9 */
[----:B------:R-:W-:-:S03]  /*10760*/  ISETP.GE.AND P2, PT, R190, c[0x0][0x3c8], PT ;  /* 0x0000f200be007a0c */ /* 0x000fc60003f46270 */
[----:B------:R2:W-:Y:S01]  /*10770*/  @!P4 ST.E.64 [R4.64], R152 ;  /* 0x000000980400c985 */ /* 0x0005e2000c101b06 */
[----:B------:R-:W-:Y:S02]  /*10780*/  ISETP.GE.AND P4, PT, R192, c[0x0][0x3c8], PT ;  /* 0x0000f200c0007a0c */ /* 0x000fe40003f86270 */
        /* <DEDUP_REMOVED lines=12> */
[----:B------:R-:W-:Y:S02]  /*10850*/  ISETP.GE.AND P1, PT, R186, c[0x0][0x3c8], PT ;  /* 0x0000f200ba007a0c */ /* 0x000fe40003f26270 */
[----:B------:R-:W-:-:S05]  /*10860*/  @!P4 LEA.HI.X R5, R192, R3, R193, 0x2, P0 ;  /* 0x00000003c005c211 */ /* 0x000fca00000f14c1 */
        /* <DEDUP_REMOVED lines=72> */
[----:B-1----:R-:W-:-:S04]  /*10cf0*/  @!P2 LEA R6, P1, R25, R2, 0x2 ;  /* 0x000000021906a211 */ /* 0x002fc800078210ff */
[-C--:B------:R-:W-:Y:S02]  /*10d00*/  @!P2 LEA.HI.X R7, R25, R3.reuse, R26, 0x2, P1 ;  /* 0x000000031907a211 */ /* 0x080fe400008f141a */
[----:B-----5:R-:W-:Y:S02]  /*10d10*/  ISETP.GE.AND P1, PT, R15, c[0x0][0x3c8], PT ;  /* 0x0000f2000f007a0c */ /* 0x020fe40003f26270 */
[-C--:B--2---:R-:W-:Y:S01]  /*10d20*/  @!P5 LEA R4, P0, R23, R2.reuse, 0x2 ;  /* 0x000000021704d211 */ /* 0x084fe200078010ff */
[----:B------:R1:W-:Y:S01]  /*10d30*/  @!P2 ST.E.64 [R6.64], R108 ;  /* 0x0000006c0600a985 */ /* 0x0003e2000c101b06 */
[----:B------:R-:W-:Y:S02]  /*10d40*/  ISETP.GE.AND P2, PT, R17, c[0x0][0x3c8], PT ;  /* 0x0000f20011007a0c */ /* 0x000fe40003f46270 */
[----:B------:R-:W-:Y:S02]  /*10d50*/  @!P5 LEA.HI.X R5, R23, R3, R24, 0x2, P0 ;  /* 0x000000031705d211 */ /* 0x000fe400000f1418 */
[----:B------:R-:W-:-:S03]  /*10d60*/  @!P6 LEA R8, P0, R21, R2, 0x2 ;  /* 0x000000021508e211 */ /* 0x000fc600078010ff */
[----:B------:R2:W-:Y:S01]  /*10d70*/  @!P5 ST.E.64 [R4.64], R112 ;  /* 0x000000700400d985 */ /* 0x0005e2000c101b06 */
[----:B------:R-:W-:-:S05]  /*10d80*/  @!P6 LEA.HI.X R9, R21, R3, R22, 0x2, P0 ;  /* 0x000000031509e211 */ /* 0x000fca00000f1416 */
[----:B------:R3:W-:Y:S01]  /*10d90*/  @!P6 ST.E.64 [R8.64], R116 ;  /* 0x000000740800e985 */ /* 0x0007e2000c101b06 */
[----:B-1----:R-:W-:-:S04]  /*10da0*/  @!P3 LEA R6, P0, R19, R2, 0x2 ;  /* 0x000000021306b211 */ /* 0x002fc800078010ff */
[----:B------:R-:W-:Y:S02]  /*10db0*/  @!P3 LEA.HI.X R7, R19, R3, R20, 0x2, P0 ;  /* 0x000000031307b211 */ /* 0x000fe400000f1414 */
[----:B--2---:R-:W-:-:S03]  /*10dc0*/  @!P2 LEA R4, P0, R17, R2, 0x2 ;  /* 0x000000021104a211 */ /* 0x004fc600078010ff */
[----:B------:R3:W-:Y:S01]  /*10dd0*/  @!P3 ST.E.64 [R6.64], R120 ;  /* 0x000000780600b985 */ /* 0x0007e2000c101b06 */
[----:B------:R-:W-:Y:S02]  /*10de0*/  @!P2 LEA.HI.X R5, R17, R3, R18, 0x2, P0 ;  /* 0x000000031105a211 */ /* 0x000fe400000f1412 */
[----:B------:R-:W-:-:S03]  /*10df0*/  @!P1 LEA R2, P0, R15, R2, 0x2 ;  /* 0x000000020f029211 */ /* 0x000fc600078010ff */
[----:B------:R3:W-:Y:S01]  /*10e00*/  @!P2 ST.E.64 [R4.64], R124 ;  /* 0x0000007c0400a985 */ /* 0x0007e2000c101b06 */
[----:B------:R-:W-:-:S05]  /*10e10*/  @!P1 LEA.HI.X R3, R15, R3, R16, 0x2, P0 ;  /* 0x000000030f039211 */ /* 0x000fca00000f1410 */
[----:B------:R3:W-:Y:S04]  /*10e20*/  @!P1 ST.E.64 [R2.64], R128 ;  /* 0x0000008002009985 */ /* 0x0007e8000c101b06 */
.L_x_1076:
[----:B------:R-:W-:Y:S05]  /*10e30*/  BSYNC B0 ;  /* 0x0000000000007941 */ /* 0x000fea0003800000 */
.L_x_1075:
[----:B------:R-:W-:Y:S01]  /*10e40*/  ISETP.NE.AND P0, PT, R0, RZ, PT ;  /* 0x000000ff0000720c */ /* 0x000fe20003f05270 */
[----:B---3--:R3:W4:Y:S04]  /*10e50*/  SHFL.IDX PT, R3, R10, 0x1, 0x1c1f ;  /* 0x003c1f000a037f89 */ /* 0x00872800000e0000 */
[----:B-1----:R3:W1:Y:S08]  /*10e60*/  SHFL.IDX PT, R2, R11, 0x1, 0x1c1f ;  /* 0x003c1f000b027f89 */ /* 0x00267000000e0000 */
[----:B------:R-:W-:Y:S05]  /*10e70*/  @P0 BRA `(.L_x_1077) ;  /* 0x00000ad000000947 */ /* 0x000fea0003800000 */
[----:B------:R-:W-:Y:S02]  /*10e80*/  ISETP.GE.AND P0, PT, R206, c[0x0][0x3c8], PT ;  /* 0x0000f200ce007a0c */ /* 0x000fe40003f06270 */
[----:B------:R-:W-:-:S02]  /*10e90*/  ISETP.GE.AND P1, PT, R204, c[0x0][0x3c8], PT ;  /* 0x0000f200cc007a0c */ /* 0x000fc40003f26270 */
[----:B------:R-:W-:Y:S02]  /*10ea0*/  ISETP.GE.AND P2, PT, R202, c[0x0][0x3c8], PT ;  /* 0x0000f200ca007a0c */ /* 0x000fe40003f46270 */
[----:B------:R-:W-:Y:S02]  /*10eb0*/  ISETP.GE.AND P4, PT, R200, c[0x0][0x3c8], PT ;  /* 0x0000f200c8007a0c */ /* 0x000fe40003f86270 */
[----:B------:R-:W-:-:S05]  /*10ec0*/  ISETP.GE.AND P6, PT, R27, c[0x0][0x3c8], PT ;  /* 0x0000f2001b007a0c */ /* 0x000fca0003fc6270 */
[----:B-12-4-:R-:W-:Y:S02]  /*10ed0*/  @!P0 IMAD.WIDE R6, R206, 0x4, R2 ;  /* 0x00000004ce068825 */ /* 0x016fe400078e0202 */
[----:B------:R-:W-:-:S03]  /*10ee0*/  @!P1 LEA R4, P5, R204, R2, 0x2 ;  /* 0x00000002cc049211 */ /* 0x000fc600078a10ff */
[----:B------:R1:W-:Y:S01]  /*10ef0*/  @!P0 ST.E.64 [R6.64], R166 ;  /* 0x000000a606008985 */ /* 0x0003e2000c101b06 */
[----:B------:R-:W-:Y:S02]  /*10f00*/  ISETP.GE.AND P0, PT, R198, c[0x0][0x3c8], PT ;  /* 0x0000f200c6007a0c */ /* 0x000fe40003f06270 */
[----:B------:R-:W-:-:S05]  /*10f10*/  @!P1 LEA.HI.X R5, R204, R3, R205, 0x2, P5 ;  /* 0x00000003cc059211 */ /* 0x000fca00028f14cd */
[----:B------:R2:W-:Y:S01]  /*10f20*/  @!P1 ST.E.64 [R4.64], R162 ;  /* 0x000000a204009985 */ /* 0x0005e2000c101b06 */
[----:B------:R-:W-:Y:S02]  /*10f30*/  ISETP.GE.AND P1, PT, R196, c[0x0][0x3c8], PT ;  /* 0x0000f200c4007a0c */ /* 0x000fe40003f26270 */
[----:B-1----:R-:W-:-:S04]  /*10f40*/  @!P2 LEA R6, P3, R202, R2, 0x2 ;  /* 0x00000002ca06a211 */ /* 0x002fc800078610ff */
[-C--:B------:R-:W-:Y:S02]  /*10f50*/  @!P2 LEA.HI.X R7, R202, R3.reuse, R203, 0x2, P3 ;  /* 0x00000003ca07a211 */ /* 0x080fe400018f14cb */
[----:B------:R-:W-:Y:S02]  /*10f60*/  ISETP.GE.AND P3, PT, R194, c[0x0][0x3c8], PT ;  /* 0x0000f200c2007a0c */ /* 0x000fe40003f66270 */
[C---:B--2---:R-:W-:Y:S01]  /*10f70*/  @!P4 LEA R4, P5, R200.reuse, R2, 0x2 ;  /* 0x00000002c804c211 */ /* 0x044fe200078a10ff */
[----:B------:R1:W-:Y:S03]  /*10f80*/  @!P2 ST.E.64 [R6.64], R158 ;  /* 0x0000009e0600a985 */ /* 0x0003e6000c101b06 */
        /* <DEDUP_REMOVED lines=12> */
[----:B------:R-:W-:Y:S02]  /*11050*/  ISETP.GE.AND P2, PT, R188, c[0x0][0x3c8], PT ;  /* 0x0000f200bc007a0c */ /* 0x000fe40003f46270 */
[----:B--2---:R-:W-:Y:S01]  /*11060*/  @!P4 LEA R4, P5, R192, R2, 0x2 ;  /* 0x00000002c004c211 */ /* 0x004fe200078a10ff */
        /* <DEDUP_REMOVED lines=48> */
[CC--:B--2---:R-:W-:Y:S01]  /*11370*/  @!P4 LEA R4, P5, R168.reuse, R2.reuse, 0x2 ;  /* 0x00000002a804c211 */ /* 0x0c4fe200078a10ff */
[----:B------:R1:W-:Y:S01]  /*11380*/  @!P0 ST.E.64 [R6.64], R78 ;  /* 0x0000004e06008985 */ /* 0x0003e2000c101b06 */
[C---:B------:R-:W-:Y:S02]  /*11390*/  @!P3 LEA R8, P0, R133.reuse, R2, 0x2 ;  /* 0x000000028508b211 */ /* 0x040fe400078010ff */
[-C--:B------:R-:W-:Y:S02]  /*113a0*/  @!P4 LEA.HI.X R5, R168, R3.reuse, R169, 0x2, P5 ;  /* 0x00000003a805c211 */ /* 0x080fe400028f14a9 */
[----:B------:R-:W-:-:S02]  /*113b0*/  @!P3 LEA.HI.X R9, R133, R3, R134, 0x2, P0 ;  /* 0x000000038509b211 */ /* 0x000fc400000f1486 */
[----:B------:R-:W-:Y:S01]  /*113c0*/  ISETP.GE.AND P0, PT, R31, c[0x0][0x3c8], PT ;  /* 0x0000f2001f007a0c */ /* 0x000fe20003f06270 */
[----:B------:R2:W-:Y:S01]  /*113d0*/  @!P4 ST.E.64 [R4.64], R82 ;  /* 0x000000520400c985 */ /* 0x0005e2000c101b06 */
[----:B------:R-:W-:-:S03]  /*113e0*/  ISETP.GE.AND P4, PT, R29, c[0x0][0x3c8], PT ;  /* 0x0000f2001d007a0c */ /* 0x000fc60003f86270 */
[----:B------:R4:W-:Y:S01]  /*113f0*/  @!P3 ST.E.64 [R8.64], R86 ;  /* 0x000000560800b985 */ /* 0x0009e2000c101b06 */
[----:B-1----:R-:W-:-:S04]  /*11400*/  @!P2 LEA R6, P5, R35, R2, 0x2 ;  /* 0x000000022306a211 */ /* 0x002fc800078a10ff */
[-C--:B------:R-:W-:Y:S02]  /*11410*/  @!P2 LEA.HI.X R7, R35, R3.reuse, R132, 0x2, P5 ;  /* 0x000000032307a211 */ /* 0x080fe400028f1484 */
[----:B------:R-:W-:Y:S02]  /*11420*/  ISETP.GE.AND P5, PT, R25, c[0x0][0x3c8], PT ;  /* 0x0000f20019007a0c */ /* 0x000fe40003fa6270 */
[-C--:B--2---:R-:W-:Y:S01]  /*11430*/  @!P1 LEA R4, P3, R33, R2.reuse, 0x2 ;  /* 0x0000000221049211 */ /* 0x084fe200078610ff */
[----:B------:R1:W-:Y:S01]  /*11440*/  @!P2 ST.E.64 [R6.64], R90 ;  /* 0x0000005a0600a985 */ /* 0x0003e2000c101b06 */
[----:B----4-:R-:W-:Y:S02]  /*11450*/  @!P0 LEA R8, P2, R31, R2, 0x2 ;  /* 0x000000021f088211 */ /* 0x010fe400078410ff */
[-C--:B------:R-:W-:Y:S02]  /*11460*/  @!P1 LEA.HI.X R5, R33, R3.reuse, R34, 0x2, P3 ;  /* 0x0000000321059211 */ /* 0x080fe400018f1422 */
[----:B------:R-:W-:-:S02]  /*11470*/  @!P0 LEA.HI.X R9, R31, R3, R32, 0x2, P2 ;  /* 0x000000031f098211 */ /* 0x000fc400010f1420 */
[----:B------:R-:W-:Y:S01]  /*11480*/  ISETP.GE.AND P3, PT, R23, c[0x0][0x3c8], PT ;  /* 0x0000f20017007a0c */ /* 0x000fe20003f66270 */
[----:B------:R2:W-:Y:S04]  /*11490*/  @!P1 ST.E.64 [R4.64], R94 ;  /* 0x0000005e04009985 */ /* 0x0005e8000c101b06 */
[----:B------:R-:W-:Y:S01]  /*114a0*/  @!P0 ST.E.64 [R8.64], R98 ;  /* 0x0000006208008985 */ /* 0x000fe2000c101b06 */
[----:B-----5:R-:W-:Y:S02]  /*114b0*/  ISETP.GE.AND P0, PT, R17, c[0x0][0x3c8], PT ;  /* 0x0000f20011007a0c */ /* 0x020fe40003f06270 */
[----:B-1----:R-:W-:-:S04]  /*114c0*/  @!P6 LEA R6, P2, R27, R2, 0x2 ;  /* 0x000000021b06e211 */ /* 0x002fc800078410ff */
[----:B------:R-:W-:Y:S02]  /*114d0*/  @!P6 LEA.HI.X R7, R27, R3, R28, 0x2, P2 ;  /* 0x000000031b07e211 */ /* 0x000fe400010f141c */
[----:B------:R-:W-:Y:S02]  /*114e0*/  ISETP.GE.AND P2, PT, R21, c[0x0][0x3c8], PT ;  /* 0x0000f20015007a0c */ /* 0x000fe40003f46270 */
[----:B--2---:R-:W-:-:S04]  /*114f0*/  @!P4 LEA R4, P1, R29, R2, 0x2 ;  /* 0x000000021d04c211 */ /* 0x004fc800078210ff */
[----:B------:R-:W-:Y:S02]  /*11500*/  @!P4 LEA.HI.X R5, R29, R3, R30, 0x2, P1 ;  /* 0x000000031d05c211 */ /* 0x000fe400008f141e */
[----:B------:R-:W-:-:S03]  /*11510*/  ISETP.GE.AND P1, PT, R19, c[0x0][0x3c8], PT ;  /* 0x0000f20013007a0c */ /* 0x000fc60003f26270 */
[----:B------:R1:W-:Y:S04]  /*11520*/  @!P4 ST.E.64 [R4.64], R102 ;  /* 0x000000660400c985 */ /* 0x0003e8000c101b06 */
[----:B------:R2:W-:Y:S01]  /*11530*/  @!P6 ST.E.64 [R6.64], R106 ;  /* 0x0000006a0600e985 */ /* 0x0005e2000c101b06 */
[----:B---3--:R-:W-:-:S04]  /*11540*/  @!P3 LEA R10, P6, R23, R2, 0x2 ;  /* 0x00000002170ab211 */ /* 0x008fc800078c10ff */
[----:B------:R-:W-:Y:S02]  /*11550*/  @!P3 LEA.HI.X R11, R23, R3, R24, 0x2, P6 ;  /* 0x00000003170bb211 */ /* 0x000fe400030f1418 */
[----:B-1----:R-:W-:-:S04]  /*11560*/  @!P5 LEA R4, P4, R25, R2, 0x2 ;  /* 0x000000021904d211 */ /* 0x002fc800078810ff */
[----:B------:R-:W-:Y:S02]  /*11570*/  @!P5 LEA.HI.X R5, R25, R3, R26, 0x2, P4 ;  /* 0x000000031905d211 */ /* 0x000fe400020f141a */
[----:B------:R-:W-:-:S03]  /*11580*/  @!P2 LEA R8, P4, R21, R2, 0x2 ;  /* 0x000000021508a211 */ /* 0x000fc600078810ff */
[----:B------:R1:W-:Y:S01]  /*11590*/  @!P5 ST.E.64 [R4.64], R110 ;  /* 0x0000006e0400d985 */ /* 0x0003e2000c101b06 */
[----:B--2---:R-:W-:Y:S02]  /*115a0*/  @!P1 LEA R6, P5, R19, R2, 0x2 ;  /* 0x0000000213069211 */ /* 0x004fe400078a10ff */
[-C--:B------:R-:W-:Y:S01]  /*115b0*/  @!P2 LEA.HI.X R9, R21, R3.reuse, R22, 0x2, P4 ;  /* 0x000000031509a211 */ /* 0x080fe200020f1416 */
[----:B------:R2:W-:Y:S01]  /*115c0*/  @!P3 ST.E.64 [R10.64], R114 ;  /* 0x000000720a00b985 */ /* 0x0005e2000c101b06 */
[----:B------:R-:W-:-:S03]  /*115d0*/  @!P1 LEA.HI.X R7, R19, R3, R20, 0x2, P5 ;  /* 0x0000000313079211 */ /* 0x000fc600028f1414 */
[----:B------:R2:W-:Y:S04]  /*115e0*/  @!P2 ST.E.64 [R8.64], R118 ;  /* 0x000000760800a985 */ /* 0x0005e8000c101b06 */
[----:B------:R2:W-:Y:S01]  /*115f0*/  @!P1 ST.E.64 [R6.64], R122 ;  /* 0x0000007a06009985 */ /* 0x0005e2000c101b06 */
[----:B-1----:R-:W-:-:S04]  /*11600*/  @!P0 LEA R4, P4, R17, R2, 0x2 ;  /* 0x0000000211048211 */ /* 0x002fc800078810ff */
[----:B------:R-:W-:-:S05]  /*11610*/  @!P0 LEA.HI.X R5, R17, R3, R18, 0x2, P4 ;  /* 0x0000000311058211 */ /* 0x000fca00020f1412 */
[----:B------:R2:W-:Y:S01]  /*11620*/  @!P0 ST.E.64 [R4.64], R126 ;  /* 0x0000007e04008985 */ /* 0x0005e2000c101b06 */
[----:B------:R-:W-:-:S13]  /*11630*/  ISETP.GE.AND P0, PT, R15, c[0x0][0x3c8], PT ;  /* 0x0000f2000f007a0c */ /* 0x000fda0003f06270 */
[----:B------:R-:W-:Y:S05]  /*11640*/  @P0 BRA `(.L_x_1077) ;  /* 0x0000030000000947 */ /* 0x000fea0003800000 */
[----:B------:R-:W-:-:S04]  /*11650*/  LEA R2, P0, R15, R2, 0x2 ;  /* 0x000000020f027211 */ /* 0x000fc800078010ff */
[----:B------:R-:W-:-:S05]  /*11660*/  LEA.HI.X R3, R15, R3, R16, 0x2, P0 ;  /* 0x000000030f037211 */ /* 0x000fca00000f1410 */
[----:B------:R1:W-:Y:S01]  /*11670*/  ST.E.64 [R2.64], R130 ;  /* 0x0000008202007985 */ /* 0x0003e2000c101b06 */
[----:B------:R-:W-:Y:S05]  /*11680*/  BRA `(.L_x_1077) ;  /* 0x000002c000007947 */ /* 0x000fea0003800000 */
.L_x_1073:
[----:B------:R-:W2:Y:S02]  /*11690*/  S2R R4, SR_TID.X ;  /* 0x0000000000047919 */ /* 0x000ea40000002100 */
[----:B--2---:R-:W-:-:S13]  /*116a0*/  ISETP.GT.AND P0, PT, R4, 0x7f, PT ;  /* 0x0000007f0400780c */ /* 0x004fda0003f04270 */
[----:B------:R-:W-:Y:S05]  /*116b0*/  @P0 BRA `(.L_x_1077) ;  /* 0x0000029000000947 */ /* 0x000fea0003800000 */
[----:B------:R-:W2:Y:S01]  /*116c0*/  LDL.LU R3, [R1+0xf0] ;  /* 0x0000f00001037983 */ /* 0x000ea20000300800 */
[----:B---3--:R-:W-:-:S05]  /*116d0*/  MOV R2, c[0x0][0x4e8] ;  /* 0x00013a0000027a02 */ /* 0x008fca0000000f00 */
[----:B------:R-:W-:Y:S01]  /*116e0*/  IMAD R0, R2, c[0x0][0x388], RZ ;  /* 0x0000e20002007a24 */ /* 0x000fe200078e02ff */
[----:B--2---:R-:W-:-:S04]  /*116f0*/  IADD3 R6, R3, R4, RZ ;  /* 0x0000000403067210 */ /* 0x004fc80007ffe0ff */
[----:B------:R-:W-:-:S13]  /*11700*/  ISETP.GE.AND P0, PT, R6, R0, PT ;  /* 0x000000000600720c */ /* 0x000fda0003f06270 */
[----:B------:R-:W-:Y:S05]  /*11710*/  @P0 BRA `(.L_x_1077) ;  /* 0x0000023000000947 */ /* 0x000fea0003800000 */
[----:B------:R-:W2:Y:S04]  /*11720*/  LDL.LU R3, [R1+0xe4] ;  /* 0x0000e40001037983 */ /* 0x000ea80000300800 */
[----:B------:R-:W3:Y:S04]  /*11730*/  LDL.LU R9, [R1+0xe0] ;  /* 0x0000e00001097983 */ /* 0x000ee80000300800 */
[----:B------:R-:W4:Y:S01]  /*11740*/  LDL.LU R8, [R1+0xe8] ;  /* 0x0000e80001087983 */ /* 0x000f220000300800 */
[----:B------:R-:W-:-:S13]  /*11750*/  ISETP.NE.AND P0, PT, R2, 0x1, PT ;  /* 0x000000010200780c */ /* 0x000fda0003f05270 */
[----:B-1----:R-:W-:Y:S01]  /*11760*/  @P0 IMAD.HI.U32 R7, R6, c[0x0][0x4ec], RZ ;  /* 0x00013b0006070a27 */ /* 0x002fe200078e00ff */
[----:B--2---:R-:W-:Y:S02]  /*11770*/  SHF.R.S32.HI R0, RZ, 0x1f, R3 ;  /* 0x0000001fff007819 */ /* 0x004fe40000011403 */
[----:B---3--:R-:W-:-:S03]  /*11780*/  SHF.R.S32.HI R5, RZ, 0x1f, R9 ;  /* 0x0000001fff057819 */ /* 0x008fc60000011409 */
[----:B------:R-:W-:-:S04]  /*11790*/  IMAD R0, R0, c[0x0][0x4d0], RZ ;  /* 0x0001340000007a24 */ /* 0x000fc800078e02ff */
[C---:B------:R-:W-:Y:S01]  /*117a0*/  IMAD R4, R3.reuse, c[0x0][0x4d4], R0 ;  /* 0x0001350003047a24 */ /* 0x040fe200078e0200 */
[----:B------:R-:W-:Y:S01]  /*117b0*/  MOV R0, R6 ;  /* 0x0000000600007202 */ /* 0x000fe20000000f00 */
[----:B------:R-:W-:Y:S01]  /*117c0*/  IMAD.WIDE.U32 R2, R3, c[0x0][0x4d0], RZ ;  /* 0x0001340003027a25 */ /* 0x000fe200078e00ff */
[----:B------:R-:W-:-:S03]  /*117d0*/  @P0 SHF.R.U32.HI R0, RZ, c[0x0][0x4f0], R7 ;  /* 0x00013c00ff000a19 */ /* 0x000fc60000011607 */
[----:B------:R-:W-:Y:S01]  /*117e0*/  IMAD R5, R5, c[0x0][0x4d8], RZ ;  /* 0x0001360005057a24 */ /* 0x000fe200078e02ff */
[----:B------:R-:W-:Y:S02]  /*117f0*/  IADD3 R3, R3, R4, RZ ;  /* 0x0000000403037210 */ /* 0x000fe40007ffe0ff */
[----:B----4-:R-:W-:Y:S01]  /*11800*/  SHF.R.S32.HI R4, RZ, 0x1f, R8 ;  /* 0x0000001fff047819 */ /* 0x010fe20000011408 */
[C---:B------:R-:W-:Y:S01]  /*11810*/  IMAD R7, R9.reuse, c[0x0][0x4dc], R5 ;  /* 0x0001370009077a24 */ /* 0x040fe200078e0205 */
[----:B------:R-:W-:Y:S01]  /*11820*/  IADD3 R5, -R0, RZ, RZ ;  /* 0x000000ff00057210 */ /* 0x000fe20007ffe1ff */
[----:B------:R-:W-:-:S05]  /*11830*/  IMAD.WIDE.U32 R2, R9, c[0x0][0x4d8], R2 ;  /* 0x0001360009027a25 */ /* 0x000fca00078e0002 */
[----:B------:R-:W-:Y:S01]  /*11840*/  IADD3 R3, R3, R7, RZ ;  /* 0x0000000703037210 */ /* 0x000fe20007ffe0ff */
[----:B------:R-:W-:Y:S02]  /*11850*/  IMAD R7, R4, c[0x0][0x4e0], RZ ;  /* 0x0001380004077a24 */ /* 0x000fe400078e02ff */
[----:B------:R-:W-:Y:S02]  /*11860*/  IMAD R4, R5, c[0x0][0x4e8], R6 ;  /* 0x00013a0005047a24 */ /* 0x000fe400078e0206 */
[----:B------:R-:W-:-:S03]  /*11870*/  IMAD.WIDE.U32 R2, R8, c[0x0][0x4e0], R2 ;  /* 0x0001380008027a25 */ /* 0x000fc600078e0002 */
[----:B------:R-:W-:Y:S01]  /*11880*/  SHF.R.S32.HI R5, RZ, 0x1f, R4 ;  /* 0x0000001fff057819 */ /* 0x000fe20000011404 */
[----:B------:R-:W-:Y:S01]  /*11890*/  IMAD R6, R8, c[0x0][0x4e4], R7 ;  /* 0x0001390008067a24 */ /* 0x000fe200078e0207 */
[----:B------:R-:W-:Y:S02]  /*118a0*/  SHF.R.S32.HI R7, RZ, 0x1f, R0 ;  /* 0x0000001fff077819 */ /* 0x000fe40000011400 */
[----:B------:R-:W-:Y:S01]  /*118b0*/  IADD3 R2, P0, R0, R2, RZ ;  /* 0x0000000200027210 */ /* 0x000fe20007f1e0ff */
[----:B------:R-:W-:-:S03]  /*118c0*/  IMAD R0, R5, c[0x0][0x4c8], RZ ;  /* 0x0001320005007a24 */ /* 0x000fc600078e02ff */
[----:B------:R-:W-:Y:S01]  /*118d0*/  IADD3.X R3, R7, R3, R6, P0, !PT ;  /* 0x0000000307037210 */ /* 0x000fe200007fe406 */
[----:B------:R-:W-:-:S04]  /*118e0*/  IMAD R0, R4, c[0x0][0x4cc], R0 ;  /* 0x0001330004007a24 */ /* 0x000fc800078e0200 */
[----:B------:R-:W-:-:S05]  /*118f0*/  IMAD.WIDE.U32 R2, R4, c[0x0][0x4c8], R2 ;  /* 0x0001320004027a25 */ /* 0x000fca00078e0002 */
[----:B------:R-:W-:Y:S02]  /*11900*/  IADD3 R0, R3, R0, RZ ;  /* 0x0000000003007210 */ /* 0x000fe40007ffe0ff */
[----:B------:R-:W-:-:S04]  /*11910*/  LEA R4, P0, R2, c[0x0][0x4a8], 0x2 ;  /* 0x00012a0002047a11 */ /* 0x000fc800078010ff */
[----:B------:R-:W-:Y:S02]  /*11920*/  LEA.HI.X R5, R2, c[0x0][0x4ac], R0, 0x2, P0 ;  /* 0x00012b0002057a11 */ /* 0x000fe400000f1400 */
[----:B------:R-:W-:-:S05]  /*11930*/  MOV R0, 0xff800000 ;  /* 0xff80000000007802 */ /* 0x000fca0000000f00 */
[----:B------:R1:W-:Y:S02]  /*11940*/  STG.E [R4.64], R0 ;  /* 0x0000000004007986 */ /* 0x0003e4000c101906 */
.L_x_1077:
[----:B------:R-:W-:Y:S05]  /*11950*/  BSYNC B1 ;  /* 0x0000000000017941 */ /* 0x000fea0003800000 */
.L_x_1072:
[----:B-12---:R-:W2:Y:S02]  /*11960*/  LDL R0, [R1+0x204] ;  /* 0x0002040001007983 */ /* 0x006ea40000100800 */
[----:B--2---:R-:W-:-:S13]  /*11970*/  ISETP.NE.AND P0, PT, R0, RZ, PT ;  /* 0x000000ff0000720c */ /* 0x004fda0003f05270 */
[----:B------:R-:W-:Y:S01]  /*11980*/  @P0 WARPSYNC 0xffffffff ;  /* 0xffffffff00000948 */ /* 0x000fe20003800000 */
[----:B------:R-:W-:Y:S06]  /*11990*/  @P0 BAR.SYNC.DEFER_BLOCKING 0x5, 0x100 ;  /* 0x0144000000000b1d */ /* 0x000fec0000010000 */
[----:B------:R-:W1:Y:S04]  /*119a0*/  @P0 LDS R0, [0x18100] ;  /* 0x01810000ff000984 */ /* 0x000e680000000800 */
[----:B-1----:R1:W-:Y:S04]  /*119b0*/  @P0 STL [R1+0xf4], R0 ;  /* 0x0000f40001000387 */ /* 0x0023e80000100800 */
[----:B------:R-:W-:Y:S06]  /*119c0*/  @P0 BAR.ARV 0x4, 0x100 ;  /* 0x0104000000000b1d */ /* 0x000fec0000002000 */
[----:B------:R-:W-:Y:S05]  /*119d0*/  @P0 BRA `(.L_x_1078) ;  /* 0x0000009000000947 */ /* 0x000fea0003800000 */
[----:B------:R-:W-:Y:S05]  /*119e0*/  BRA.DIV ~URZ, `(.L_x_1079) ;  /* 0x00001c927f007947 */ /* 0x000fea000b800000 */
[----:B-1----:R1:W2:Y:S02]  /*119f0*/  SHFL.IDX PT, R0, R14, RZ, 0x1f ;  /* 0x00001fff0e007589 */ /* 0x0022a400000e0000 */
.L_x_1098:
[----:B---3--:R-:W3:Y:S01]  /*11a00*/  S2R R2, SR_TID.X ;  /* 0x0000000000027919 */ /* 0x008ee20000002100 */
[----:B------:R-:W-:Y:S03]  /*11a10*/  WARPSYNC 0xffffffff ;  /* 0xffffffff00007948 */ /* 0x000fe60003800000 */
[----:B------:R-:W-:Y:S06]  /*11a20*/  BAR.SYNC.DEFER_BLOCKING 0x4, 0x100 ;  /* 0x0104000000007b1d */ /* 0x000fec0000010000 */
[----:B--2---:R2:W-:Y:S01]  /*11a30*/  STL [R1+0xf4], R0 ;  /* 0x0000f40001007387 */ /* 0x0045e20000100800 */
[----:B---3--:R-:W-:-:S13]  /*11a40*/  LOP3.LUT P0, RZ, R2, 0xff, RZ, 0xc0, !PT ;  /* 0x000000ff02ff7812 */ /* 0x008fda000780c0ff */
[----:B------:R2:W-:Y:S04]  /*11a50*/  @!P0 STS [0x18100], R14 ;  /* 0x0181000eff008388 */ /* 0x0005e80000000800 */
[----:B------:R-:W-:Y:S06]  /*11a60*/  BAR.ARV 0x5, 0x100 ;  /* 0x0144000000007b1d */ /* 0x000fec0000002000 */
.L_x_1078:
[----:B-12---:R-:W2:Y:S02]  /*11a70*/  LDL R0, [R1+0xf4] ;  /* 0x0000f40001007983 */ /* 0x006ea40000100800 */
[----:B--2---:R-:W-:-:S13]  /*11a80*/  ISETP.GE.AND P0, PT, R0, c[0x0][0x538], PT ;  /* 0x00014e0000007a0c */ /* 0x004fda0003f06270 */
[----:B---345:R-:W-:Y:S01]  /*11a90*/  @P0 CALL.REL.NOINC `(.L_x_1080) ;  /* 0x0000001000000944 */ /* 0x038fe20003c00000 */
[----:B------:R-:W-:Y:S05]  /*11aa0*/  BRA `(.L_x_1081) ;  /* 0xfffef49000007947 */ /* 0x000fea000383ffff */
.L_x_1080:
[----:B------:R-:W-:Y:S05]  /*11ab0*/  EXIT ;  /* 0x000000000000794d */ /* 0x000fea0003800000 */
.L_x_1044:
[----:B------:R-:W-:Y:S01]  /*11ac0*/  IMAD.MOV.U32 R0, RZ, RZ, R5 ;  /* 0x000000ffff007224 */ /* 0x000fe200078e0005 */
[----:B------:R-:W-:Y:S01]  /*11ad0*/  MOV R7, RZ ;  /* 0x000000ff00077202 */ /* 0x000fe20000000f00 */
[----:B------:R-:W-:Y:S01]  /*11ae0*/  IMAD.MOV.U32 R3, RZ, RZ, 0x181f ;  /* 0x0000181fff037424 */ /* 0x000fe200078e00ff */
[----:B------:R-:W-:Y:S02]  /*11af0*/  MOV R2, 0x11b10 ;  /* 0x00011b1000027802 */ /* 0x000fe40000000f00 */
[----:B-1----:R-:W-:Y:S05]  /*11b00*/  CALL.REL.NOINC `($__internal_18_$__cuda_sm70_shflsync_idx_p) ;  /* 0x00001c5000007944 */ /* 0x002fea0003c00000 */
[----:B-----5:R-:W-:Y:S01]  /*11b10*/  MOV R4, R0 ;  /* 0x0000000000047202 */ /* 0x020fe20000000f00 */
[----:B-1----:R-:W-:Y:S05]  /*11b20*/  BRA `(.L_x_1082) ;  /* 0xffff280000007947 */ /* 0x002fea000383ffff */
.L_x_1045:
[----:B------:R-:W-:Y:S01]  /*11b30*/  IMAD.MOV.U32 R0, RZ, RZ, R15 ;  /* 0x000000ffff007224 */ /* 0x000fe200078e000f */
[----:B------:R-:W-:Y:S01]  /*11b40*/  MOV R7, RZ ;  /* 0x000000ff00077202 */ /* 0x000fe20000000f00 */
[----:B------:R-:W-:Y:S01]  /*11b50*/  IMAD.MOV.U32 R3, RZ, RZ, 0x181f ;  /* 0x0000181fff037424 */ /* 0x000fe200078e00ff */
[----:B------:R-:W-:Y:S02]  /*11b60*/  MOV R2, 0x11b80 ;  /* 0x00011b8000027802 */ /* 0x000fe40000000f00 */
[----:B-123--:R-:W-:Y:S05]  /*11b70*/  CALL.REL.NOINC `($__internal_18_$__cuda_sm70_shflsync_idx_p) ;  /* 0x00001be000007944 */ /* 0x00efea0003c00000 */
[----:B------:R-:W2:Y:S04]  /*11b80*/  LDL R2, [R1+0x88] ;  /* 0x0000880001027983 */ /* 0x000ea80000100800 */
[----:B------:R-:W3:Y:S04]  /*11b90*/  LDL R9, [R1+0x9c] ;  /* 0x00009c0001097983 */ /* 0x000ee80000100800 */
[----:B------:R-:W4:Y:S04]  /*11ba0*/  LDL R6, [R1+0x54] ;  /* 0x0000540001067983 */ /* 0x000f280000100800 */
[----:B------:R-:W4:Y:S04]  /*11bb0*/  LDL R8, [R1+0x98] ;  /* 0x0000980001087983 */ /* 0x000f280000100800 */
[----:B------:R-:W4:Y:S01]  /*11bc0*/  LDL R7, [R1+0x94] ;  /* 0x0000940001077983 */ /* 0x000f220000100800 */
[----:B--2---:R-:W-:-:S02]  /*11bd0*/  ISETP.GE.AND P3, PT, R2, c[0x0][0x1d4], PT ;  /* 0x0000750002007a0c */ /* 0x004fc40003f66270 */
[----:B------:R-:W-:Y:S02]  /*11be0*/  IADD3 R2, P0, R0, R80, RZ ;  /* 0x0000005000027210 */ /* 0x000fe40007f1e0ff */
[----:B---3--:R-:W-:-:S03]  /*11bf0*/  ISETP.GE.AND P2, PT, R9, c[0x0][0x1d4], PT ;  /* 0x0000750009007a0c */ /* 0x008fc60003f46270 */
[----:B-----5:R-:W-:-:S06]  /*11c00*/  IMAD.X R3, R4, 0x1, R73, P0 ;  /* 0x0000000104037824 */ /* 0x020fcc00000e0649 */
[----:B------:R-:W-:Y:S01]  /*11c10*/  @!PT LDS RZ, [RZ] ;  /* 0x00000000fffff984 */ /* 0x000fe20000000800 */
[----:B------:R-:W-:Y:S01]  /*11c20*/  @!PT LDS RZ, [RZ] ;  /* 0x00000000fffff984 */ /* 0x000fe20000000800 */
[----:B------:R-:W-:Y:S01]  /*11c30*/  @!PT LDS RZ, [RZ] ;  /* 0x00000000fffff984 */ /* 0x000fe20000000800 */
[----:B----4-:R2:W-:Y:S01]  /*11c40*/  LDGSTS.E.BYPASS.LTC128B.128 [R6+0x10100], [R2.64], !P3 ;  /* 0x1010000002067fae */ /* 0x0105e2000d901d46 */
[----:B------:R-:W-:Y:S02]  /*11c50*/  ISETP.GE.AND P1, PT, R8, c[0x0][0x1d4], PT ;  /* 0x0000750008007a0c */ /* 0x000fe40003f26270 */
[----:B--2---:R-:W-:-:S05]  /*11c60*/  IADD3 R2, P0, R0, R79, RZ ;  /* 0x0000004f00027210 */ /* 0x004fca0007f1e0ff */
[----:B------:R-:W-:-:S05]  /*11c70*/  IMAD.X R3, R4, 0x1, R74, P0 ;  /* 0x0000000104037824 */ /* 0x000fca00000e064a */
[----:B------:R2:W-:Y:S02]  /*11c80*/  LDGSTS.E.BYPASS.LTC128B.128 [R6+0x12100], [R2.64], !P2 ;  /* 0x1210000002067fae */ /* 0x0005e4000d101d46 */
[----:B--2---:R-:W-:-:S05]  /*11c90*/  IADD3 R2, P0, R0, R81, RZ ;  /* 0x0000005100027210 */ /* 0x004fca0007f1e0ff */
[----:B------:R-:W-:-:S05]  /*11ca0*/  IMAD.X R3, R4, 0x1, R75, P0 ;  /* 0x0000000104037824 */ /* 0x000fca00000e064b */
[----:B------:R2:W-:Y:S01]  /*11cb0*/  LDGSTS.E.BYPASS.LTC128B.128 [R6+0x14100], [R2.64], !P1 ;  /* 0x1410000002067fae */ /* 0x0005e2000c901d46 */
[----:B------:R-:W-:Y:S02]  /*11cc0*/  SEL R14, RZ, 0x10, P3 ;  /* 0x00000010ff0e7807 */ /* 0x000fe40001800000 */
[----:B------:R-:W-:Y:S02]  /*11cd0*/  SEL R13, RZ, 0x10, P2 ;  /* 0x00000010ff0d7807 */ /* 0x000fe40001000000 */
[----:B------:R-:W-:Y:S02]  /*11ce0*/  SEL R12, RZ, 0x10, P1 ;  /* 0x00000010ff0c7807 */ /* 0x000fe40000800000 */
[----:B--2---:R-:W-:-:S05]  /*11cf0*/  IADD3 R2, P0, R0, R82, RZ ;  /* 0x0000005200027210 */ /* 0x004fca0007f1e0ff */
[----:B------:R-:W-:Y:S01]  /*11d00*/  IMAD.X R3, R4, 0x1, R76, P0 ;  /* 0x0000000104037824 */ /* 0x000fe200000e064c */
[----:B------:R-:W-:Y:S01]  /*11d10*/  ISETP.GE.AND P0, PT, R7, c[0x0][0x1d4], PT ;  /* 0x0000750007007a0c */ /* 0x000fe20003f06270 */
[----:B------:R-:W-:Y:S02]  /*11d20*/  IMAD.MOV.U32 R0, RZ, RZ, R5 ;  /* 0x000000ffff007224 */ /* 0x000fe400078e0005 */
[----:B------:R-:W-:Y:S01]  /*11d30*/  IMAD.MOV.U32 R7, RZ, RZ, 0x1 ;  /* 0x00000001ff077424 */ /* 0x000fe200078e00ff */
[----:B------:R-:W-:-:S09]  /*11d40*/  SEL R5, RZ, 0x10, P0 ;  /* 0x00000010ff057807 */ /* 0x000fd20000000000 */
[----:B------:R2:W-:Y:S02]  /*11d50*/  LDGSTS.E.BYPASS.LTC128B.128 [R6+0x16100], [R2.64], !P0 ;  /* 0x1610000002067fae */ /* 0x0005e4000c101d46 */
[----:B--2---:R-:W-:Y:S01]  /*11d60*/  IMAD.MOV.U32 R3, RZ, RZ, 0x181f ;  /* 0x0000181fff037424 */ /* 0x004fe200078e00ff */
[----:B------:R-:W-:Y:S02]  /*11d70*/  MOV R2, 0x11d90 ;  /* 0x00011d9000027802 */ /* 0x000fe40000000f00 */
[----:B-1----:R-:W-:Y:S05]  /*11d80*/  CALL.REL.NOINC `($__internal_18_$__cuda_sm70_shflsync_idx_p) ;  /* 0x000019d000007944 */ /* 0x002fea0003c00000 */
[----:B-----5:R-:W-:Y:S01]  /*11d90*/  IMAD.MOV.U32 R4, RZ, RZ, R0 ;  /* 0x000000ffff047224 */ /* 0x020fe200078e0000 */
[----:B------:R-:W-:Y:S01]  /*11da0*/  MOV R7, 0x1 ;  /* 0x0000000100077802 */ /* 0x000fe20000000f00 */
[----:B------:R-:W-:Y:S01]  /*11db0*/  IMAD.MOV.U32 R0, RZ, RZ, R15 ;  /* 0x000000ffff007224 */ /* 0x000fe200078e000f */
[----:B------:R-:W-:Y:S02]  /*11dc0*/  MOV R3, 0x181f ;  /* 0x0000181f00037802 */ /* 0x000fe40000000f00 */
[----:B------:R-:W-:Y:S02]  /*11dd0*/  MOV R2, 0x11df0 ;  /* 0x00011df000027802 */ /* 0x000fe40000000f00 */
[----:B-1----:R-:W-:Y:S05]  /*11de0*/  CALL.REL.NOINC `($__internal_18_$__cuda_sm70_shflsync_idx_p) ;  /* 0x0000197000007944 */ /* 0x002fea0003c00000 */
[----:B-1---5:R-:W-:Y:S05]  /*11df0*/  BRA `(.L_x_1083) ;  /* 0xffff270000007947 */ /* 0x022fea000383ffff */
.L_x_1046:
[----:B------:R-:W-:Y:S01]  /*11e00*/  IMAD.MOV.U32 R0, RZ, RZ, R4 ;  /* 0x000000ffff007224 */ /* 0x000fe200078e0004 */
[----:B------:R-:W-:Y:S01]  /*11e10*/  MOV R7, RZ ;  /* 0x000000ff00077202 */ /* 0x000fe20000000f00 */
[----:B------:R-:W-:Y:S01]  /*11e20*/  IMAD.MOV.U32 R3, RZ, RZ, 0x1c1f ;  /* 0x00001c1fff037424 */ /* 0x000fe200078e00ff */
[----:B------:R-:W-:-:S02]  /*11e30*/  MOV R2, 0x11e50 ;  /* 0x00011e5000027802 */ /* 0x000fc40000000f00 */
[----:B------:R-:W-:Y:S05]  /*11e40*/  CALL.REL.NOINC `($__internal_18_$__cuda_sm70_shflsync_idx_p) ;  /* 0x0000191000007944 */ /* 0x000fea0003c00000 */
[----:B-1---5:R-:W-:Y:S05]  /*11e50*/  BRA `(.L_x_1084) ;  /* 0xffff299000007947 */ /* 0x022fea000383ffff */
.L_x_1047:
[----:B------:R-:W-:Y:S01]  /*11e60*/  IMAD.MOV.U32 R0, RZ, RZ, R4 ;  /* 0x000000ffff007224 */ /* 0x000fe200078e0004 */
[----:B------:R-:W-:Y:S01]  /*11e70*/  MOV R7, 0x1 ;  /* 0x0000000100077802 */ /* 0x000fe20000000f00 */
[----:B------:R-:W-:Y:S01]  /*11e80*/  IMAD.MOV.U32 R3, RZ, RZ, 0x1c1f ;  /* 0x00001c1fff037424 */ /* 0x000fe200078e00ff */
[----:B------:R-:W-:-:S02]  /*11e90*/  MOV R2, 0x11eb0 ;  /* 0x00011eb000027802 */ /* 0x000fc40000000f00 */
[----:B-1----:R-:W-:Y:S05]  /*11ea0*/  CALL.REL.NOINC `($__internal_18_$__cuda_sm70_shflsync_idx_p) ;  /* 0x000018b000007944 */ /* 0x002fea0003c00000 */
[----:B------:R-:W-:-:S05]  /*11eb0*/  IMAD.IADD R0, R5, 0x1, R0 ;  /* 0x0000000105007824 */ /* 0x000fca00078e0200 */
[----:B------:R-:W-:-:S04]  /*11ec0*/  IMNMX R0, R6, R0, PT ;  /* 0x0000000006007217 */ /* 0x000fc80003800200 */
[C---:B------:R-:W-:Y:S02]  /*11ed0*/  ISETP.GT.AND P0, PT, R0.reuse, RZ, PT ;  /* 0x000000ff0000720c */ /* 0x040fe40003f04270 */
[C---:B------:R-:W-:Y:S02]  /*11ee0*/  ISETP.GT.AND P2, PT, R0.reuse, 0x1, PT ;  /* 0x000000010000780c */ /* 0x040fe40003f44270 */
        /* <DEDUP_REMOVED lines=44> */
[----:B------:R-:W-:Y:S02]  /*121b0*/  FSEL R76, R34, -INF , P4 ;  /* 0xff800000224c7808 */ /* 0x000fe40002000000 */
[----:B------:R-:W-:-:S02]  /*121c0*/  FMNMX.FTZ R0, R84, R0, !PT ;  /* 0x0000000054007209 */ /* 0x000fc40007810000 */
[----:B------:R-:W-:Y:S02]  /*121d0*/  FMNMX.FTZ R3, R77, R2, !PT ;  /* 0x000000024d037209 */ /* 0x000fe40007810000 */
[----:B------:R-:W-:Y:S02]  /*121e0*/  FMNMX.FTZ R0, R83, R0, !PT ;  /* 0x0000000053007209 */ /* 0x000fe40007810000 */
[----:B------:R-:W-:Y:S02]  /*121f0*/  FSEL R75, R33, -INF , P3 ;  /* 0xff800000214b7808 */ /* 0x000fe40001800000 */
[----:B------:R-:W-:Y:S02]  /*12200*/  FMNMX.FTZ R16, R76, R3, !PT ;  /* 0x000000034c107209 */ /* 0x000fe40007810000 */
[----:B------:R-:W-:Y:S02]  /*12210*/  FMNMX.FTZ R0, R82, R0, !PT ;  /* 0x0000000052007209 */ /* 0x000fe40007810000 */
[----:B------:R-:W-:-:S02]  /*12220*/  FSEL R74, R32, -INF , P2 ;  /* 0xff800000204a7808 */ /* 0x000fc40001000000 */
[----:B------:R-:W-:Y:S02]  /*12230*/  FMNMX.FTZ R16, R75, R16, !PT ;  /* 0x000000104b107209 */ /* 0x000fe40007810000 */
[----:B------:R-:W-:Y:S02]  /*12240*/  FMNMX.FTZ R0, R81, R0, !PT ;  /* 0x0000000051007209 */ /* 0x000fe40007810000 */
[----:B------:R-:W-:Y:S02]  /*12250*/  FSEL R73, R27, -INF , P1 ;  /* 0xff8000001b497808 */ /* 0x000fe40000800000 */
[----:B------:R-:W-:Y:S02]  /*12260*/  FMNMX.FTZ R16, R74, R16, !PT ;  /* 0x000000104a107209 */ /* 0x000fe40007810000 */
[----:B------:R-:W-:Y:S01]  /*12270*/  FMNMX.FTZ R132, R80, R0, !PT ;  /* 0x0000000050847209 */ /* 0x000fe20007810000 */
[----:B------:R-:W-:Y:S01]  /*12280*/  IMAD.MOV.U32 R0, RZ, RZ, 0x2 ;  /* 0x00000002ff007424 */ /* 0x000fe200078e00ff */
[----:B------:R-:W-:-:S02]  /*12290*/  FSEL R72, R26, -INF , P0 ;  /* 0xff8000001a487808 */ /* 0x000fc40000000000 */
[----:B------:R-:W-:Y:S01]  /*122a0*/  FMNMX.FTZ R16, R73, R16, !PT ;  /* 0x0000001049107209 */ /* 0x000fe20007810000 */
[----:B-----5:R-:W-:Y:S01]  /*122b0*/  IMAD.MOV.U32 R4, RZ, RZ, R132 ;  /* 0x000000ffff047224 */ /* 0x020fe200078e0084 */
[----:B------:R-:W-:Y:S02]  /*122c0*/  MOV R2, 0x122f0 ;  /* 0x000122f000027802 */ /* 0x000fe40000000f00 */
[----:B------:R-:W-:Y:S02]  /*122d0*/  FMNMX.FTZ R16, R72, R16, !PT ;  /* 0x0000001048107209 */ /* 0x000fe40007810000 */
[----:B-1----:R-:W-:Y:S05]  /*122e0*/  CALL.REL.NOINC `($__internal_17_$__cuda_sm70_shflsync_bfly_p) ;  /* 0x000013f000007944 */ /* 0x002fea0003c00000 */
[----:B------:R-:W-:Y:S01]  /*122f0*/  FMNMX.FTZ R132, R132, R0, !PT ;  /* 0x0000000084847209 */ /* 0x000fe20007810000 */
[----:B------:R-:W-:Y:S01]  /*12300*/  IMAD.MOV.U32 R0, RZ, RZ, 0x1 ;  /* 0x00000001ff007424 */ /* 0x000fe200078e00ff */
[----:B------:R-:W-:-:S03]  /*12310*/  MOV R2, 0x12340 ;  /* 0x0001234000027802 */ /* 0x000fc60000000f00 */
[----:B------:R-:W-:Y:S02]  /*12320*/  IMAD.MOV.U32 R4, RZ, RZ, R132 ;  /* 0x000000ffff047224 */ /* 0x000fe400078e0084 */
[----:B-1---5:R-:W-:Y:S05]  /*12330*/  CALL.REL.NOINC `($__internal_17_$__cuda_sm70_shflsync_bfly_p) ;  /* 0x000013a000007944 */ /* 0x022fea0003c00000 */
[----:B------:R-:W-:Y:S01]  /*12340*/  FMNMX.FTZ R132, R132, R0, !PT ;  /* 0x0000000084847209 */ /* 0x000fe20007810000 */
[----:B------:R-:W-:Y:S01]  /*12350*/  IMAD.MOV.U32 R4, RZ, RZ, R16 ;  /* 0x000000ffff047224 */ /* 0x000fe200078e0010 */
[----:B------:R-:W-:Y:S01]  /*12360*/  MOV R2, 0x12390 ;  /* 0x0001239000027802 */ /* 0x000fe20000000f00 */
[----:B------:R-:W-:Y:S02]  /*12370*/  IMAD.MOV.U32 R0, RZ, RZ, 0x2 ;  /* 0x00000002ff007424 */ /* 0x000fe400078e00ff */
[----:B-1---5:R-:W-:Y:S05]  /*12380*/  CALL.REL.NOINC `($__internal_17_$__cuda_sm70_shflsync_bfly_p) ;  /* 0x0000135000007944 */ /* 0x022fea0003c00000 */
[----:B------:R-:W-:Y:S01]  /*12390*/  FMNMX.FTZ R16, R16, R0, !PT ;  /* 0x0000000010107209 */ /* 0x000fe20007810000 */
[----:B------:R-:W-:Y:S01]  /*123a0*/  IMAD.MOV.U32 R0, RZ, RZ, 0x1 ;  /* 0x00000001ff007424 */ /* 0x000fe200078e00ff */
[----:B------:R-:W-:-:S03]  /*123b0*/  MOV R2, 0x123e0 ;  /* 0x000123e000027802 */ /* 0x000fc60000000f00 */
[----:B------:R-:W-:Y:S02]  /*123c0*/  IMAD.MOV.U32 R4, RZ, RZ, R16 ;  /* 0x000000ffff047224 */ /* 0x000fe400078e0010 */
[----:B-1---5:R-:W-:Y:S05]  /*123d0*/  CALL.REL.NOINC `($__internal_17_$__cuda_sm70_shflsync_bfly_p) ;  /* 0x0000130000007944 */ /* 0x022fea0003c00000 */
[----:B------:R-:W-:Y:S01]  /*123e0*/  MOV R3, R0 ;  /* 0x0000000000037202 */ /* 0x000fe20000000f00 */
[----:B-1---5:R-:W-:Y:S05]  /*123f0*/  BRA `(.L_x_1085) ;  /* 0xffff2aa000007947 */ /* 0x022fea000383ffff */
.L_x_1051:
[----:B------:R-:W-:Y:S01]  /*12400*/  MOV R7, RZ ;  /* 0x000000ff00077202 */ /* 0x000fe20000000f00 */
[----:B------:R-:W-:Y:S01]  /*12410*/  IMAD.MOV.U32 R0, RZ, RZ, R5 ;  /* 0x000000ffff007224 */ /* 0x000fe200078e0005 */
[----:B--2---:R-:W-:Y:S01]  /*12420*/  MOV R2, 0x12450 ;  /* 0x0001245000027802 */ /* 0x004fe20000000f00 */
[----:B------:R-:W-:Y:S02]  /*12430*/  IMAD.MOV.U32 R3, RZ, RZ, 0x181f ;  /* 0x0000181fff037424 */ /* 0x000fe400078e00ff */
[----:B-1----:R-:W-:Y:S05]  /*12440*/  CALL.REL.NOINC `($__internal_18_$__cuda_sm70_shflsync_idx_p) ;  /* 0x0000131000007944 */ /* 0x002fea0003c00000 */
[----:B-----5:R-:W-:Y:S01]  /*12450*/  MOV R4, R0 ;  /* 0x0000000000047202 */ /* 0x020fe20000000f00 */
[----:B-1----:R-:W-:-:S05]  /*12460*/  BRA `(.L_x_1086) ;  /* 0xffff470000007947 */ /* 0x002fca000383ffff */
.L_x_1052:
[----:B------:R-:W-:Y:S01]  /*12470*/  MOV R7, RZ ;  /* 0x000000ff00077202 */ /* 0x000fe20000000f00 */
[----:B------:R-:W-:Y:S01]  /*12480*/  IMAD.MOV.U32 R0, RZ, RZ, R21 ;  /* 0x000000ffff007224 */ /* 0x000fe200078e0015 */
[----:B--2---:R-:W-:Y:S01]  /*12490*/  MOV R2, 0x124c0 ;  /* 0x000124c000027802 */ /* 0x004fe20000000f00 */
[----:B------:R-:W-:Y:S02]  /*124a0*/  IMAD.MOV.U32 R3, RZ, RZ, 0x181f ;  /* 0x0000181fff037424 */ /* 0x000fe400078e00ff */
[----:B-1-34-:R-:W-:Y:S05]  /*124b0*/  CALL.REL.NOINC `($__internal_18_$__cuda_sm70_shflsync_idx_p) ;  /* 0x000012a000007944 */ /* 0x01afea0003c00000 */
[----:B------:R-:W2:Y:S01]  /*124c0*/  LDL R3, [R1+0x88] ;  /* 0x0000880001037983 */ /* 0x000ea20000100800 */
[----:B------:R-:W-:Y:S03]  /*124d0*/  IADD3 R6, P0, R0, R30, RZ ;  /* 0x0000001e00067210 */ /* 0x000fe60007f1e0ff */
[----:B------:R-:W3:Y:S02]  /*124e0*/  LDL R2, [R1+0x9c] ;  /* 0x00009c0001027983 */ /* 0x000ee40000100800 */
[----:B-----5:R-:W-:Y:S02]  /*124f0*/  IMAD.X R7, R4, 0x1, R22, P0 ;  /* 0x0000000104077824 */ /* 0x020fe400000e0616 */
[----:B------:R-:W4:Y:S04]  /*12500*/  LDL R12, [R1+0x54] ;  /* 0x00005400010c7983 */ /* 0x000f280000100800 */
[----:B------:R-:W4:Y:S04]  /*12510*/  LDL R15, [R1+0x98] ;  /* 0x00009800010f7983 */ /* 0x000f280000100800 */
[----:B------:R-:W4:Y:S04]  /*12520*/  LDL R14, [R1+0x58] ;  /* 0x00005800010e7983 */ /* 0x000f280000100800 */
[----:B------:R-:W4:Y:S01]  /*12530*/  LDL R13, [R1+0x94] ;  /* 0x00009400010d7983 */ /* 0x000f220000100800 */
[----:B--2---:R-:W-:Y:S02]  /*12540*/  ISETP.GE.AND P3, PT, R3, c[0x0][0x1d4], PT ;  /* 0x0000750003007a0c */ /* 0x004fe40003f66270 */
[----:B---3--:R-:W-:Y:S02]  /*12550*/  ISETP.GE.AND P2, PT, R2, c[0x0][0x1d4], PT ;  /* 0x0000750002007a0c */ /* 0x008fe40003f46270 */
[----:B------:R-:W-:Y:S02]  /*12560*/  IADD3 R2, P0, R0, R31, RZ ;  /* 0x0000001f00027210 */ /* 0x000fe40007f1e0ff */
[----:B------:R-:W-:Y:S03]  /*12570*/  SEL R20, RZ, 0x10, P2 ;  /* 0x00000010ff147807 */ /* 0x000fe60001000000 */
[----:B------:R-:W-:Y:S01]  /*12580*/  IMAD.X R3, R4, 0x1, R23, P0 ;  /* 0x0000000104037824 */ /* 0x000fe200000e0617 */
[----:B----4-:R-:W-:Y:S03]  /*12590*/  ISETP.GE.AND P1, PT, R15, c[0x0][0x1d4], PT ;  /* 0x000075000f007a0c */ /* 0x010fe60003f26270 */
[----:B------:R-:W-:Y:S01]  /*125a0*/  @!PT LDS RZ, [RZ] ;  /* 0x00000000fffff984 */ /* 0x000fe20000000800 */
[----:B------:R-:W-:Y:S01]  /*125b0*/  @!PT LDS RZ, [RZ] ;  /* 0x00000000fffff984 */ /* 0x000fe20000000800 */
[----:B------:R-:W-:Y:S01]  /*125c0*/  @!PT LDS RZ, [RZ] ;  /* 0x00000000fffff984 */ /* 0x000fe20000000800 */
[----:B------:R2:W-:Y:S01]  /*125d0*/  LDGSTS.E.BYPASS.LTC128B.128 [R12+0x100], [R6.64], !P3 ;  /* 0x00100000060c7fae */ /* 0x0005e2000d901d46 */
[----:B------:R-:W-:Y:S03]  /*125e0*/  SEL R15, RZ, 0x10, P1 ;  /* 0x00000010ff0f7807 */ /* 0x000fe60000800000 */
[----:B------:R3:W-:Y:S01]  /*125f0*/  LDGSTS.E.BYPASS.LTC128B.128 [R12+0x2100], [R2.64], !P2 ;  /* 0x02100000020c7fae */ /* 0x0007e2000d101d46 */
[----:B--2---:R-:W-:Y:S01]  /*12600*/  IMAD.MOV.U32 R7, RZ, RZ, 0x1 ;  /* 0x00000001ff077424 */ /* 0x004fe200078e00ff */
[----:B---3--:R-:W-:Y:S05]  /*12610*/  IADD3 R2, P0, R0, R132, RZ ;  /* 0x0000008400027210 */ /* 0x008fea0007f1e0ff */
[----:B------:R-:W-:Y:S05]  /*12620*/  IMAD.X R3, R4, 0x1, R28, P0 ;  /* 0x0000000104037824 */ /* 0x000fea00000e061c */
[----:B------:R2:W-:Y:S02]  /*12630*/  LDGSTS.E.BYPASS.LTC128B.128 [R12+0x4100], [R2.64], !P1 ;  /* 0x04100000020c7fae */ /* 0x0005e4000c901d46 */
[----:B--2---:R-:W-:Y:S01]  /*12640*/  IADD3 R2, P0, R0, R14, RZ ;  /* 0x0000000e00027210 */ /* 0x004fe20007f1e0ff */
[----:B------:R-:W-:Y:S01]  /*12650*/  IMAD.MOV.U32 R0, RZ, RZ, R5 ;  /* 0x000000ffff007224 */ /* 0x000fe200078e0005 */
[----:B------:R-:W-:Y:S03]  /*12660*/  SEL R5, RZ, 0x10, P3 ;  /* 0x00000010ff057807 */ /* 0x000fe60001800000 */
[----:B------:R-:W-:Y:S01]  /*12670*/  IMAD.X R3, R4, 0x1, R29, P0 ;  /* 0x0000000104037824 */ /* 0x000fe200000e061d */
[----:B------:R-:W-:Y:S04]  /*12680*/  ISETP.GE.AND P0, PT, R13, c[0x0][0x1d4], PT ;  /* 0x000075000d007a0c */ /* 0x000fe80003f06270 */
[----:B------:R-:W-:Y:S09]  /*12690*/  SEL R14, RZ, 0x10, P0 ;  /* 0x00000010ff0e7807 */ /* 0x000ff20000000000 */
[----:B------:R2:W-:Y:S02]  /*126a0*/  LDGSTS.E.BYPASS.LTC128B.128 [R12+0x6100], [R2.64], !P0 ;  /* 0x06100000020c7fae */ /* 0x0005e4000c101d46 */
[----:B--2---:R-:W-:Y:S01]  /*126b0*/  MOV R2, 0x126e0 ;  /* 0x000126e000027802 */ /* 0x004fe20000000f00 */
[----:B------:R-:W-:Y:S02]  /*126c0*/  IMAD.MOV.U32 R3, RZ, RZ, 0x181f ;  /* 0x0000181fff037424 */ /* 0x000fe400078e00ff */
[----:B-1----:R-:W-:Y:S05]  /*126d0*/  CALL.REL.NOINC `($__internal_18_$__cuda_sm70_shflsync_idx_p) ;  /* 0x0000108000007944 */ /* 0x002fea0003c00000 */
[----:B------:R-:W-:Y:S01]  /*126e0*/  MOV R7, 0x1 ;  /* 0x0000000100077802 */ /* 0x000fe20000000f00 */
[----:B-----5:R-:W-:Y:S01]  /*126f0*/  IMAD.MOV.U32 R4, RZ, RZ, R0 ;  /* 0x000000ffff047224 */ /* 0x020fe200078e0000 */
[----:B------:R-:W-:Y:S01]  /*12700*/  MOV R3, 0x181f ;  /* 0x0000181f00037802 */ /* 0x000fe20000000f00 */
[----:B------:R-:W-:Y:S01]  /*12710*/  IMAD.MOV.U32 R0, RZ, RZ, R21 ;  /* 0x000000ffff007224 */ /* 0x000fe200078e0015 */
[----:B------:R-:W-:Y:S02]  /*12720*/  MOV R2, 0x12740 ;  /* 0x0001274000027802 */ /* 0x000fe40000000f00 */
[----:B-1----:R-:W-:Y:S05]  /*12730*/  CALL.REL.NOINC `($__internal_18_$__cuda_sm70_shflsync_idx_p) ;  /* 0x0000102000007944 */ /* 0x002fea0003c00000 */
[----:B-1---5:R-:W-:-:S05]  /*12740*/  BRA `(.L_x_1087) ;  /* 0xffff462000007947 */ /* 0x022fca000383ffff */
.L_x_1055:
[----:B------:R-:W-:Y:S01]  /*12750*/  MOV R7, RZ ;  /* 0x000000ff00077202 */ /* 0x000fe20000000f00 */
[----:B------:R-:W-:Y:S01]  /*12760*/  IMAD.MOV.U32 R0, RZ, RZ, R5 ;  /* 0x000000ffff007224 */ /* 0x000fe200078e0005 */
[----:B------:R-:W-:Y:S01]  /*12770*/  MOV R2, 0x127a0 ;  /* 0x000127a000027802 */ /* 0x000fe20000000f00 */
[----:B------:R-:W-:Y:S02]  /*12780*/  IMAD.MOV.U32 R3, RZ, RZ, 0x181f ;  /* 0x0000181fff037424 */ /* 0x000fe400078e00ff */
[----:B--2---:R-:W-:Y:S05]  /*12790*/  CALL.REL.NOINC `($__internal_18_$__cuda_sm70_shflsync_idx_p) ;  /* 0x00000fc000007944 */ /* 0x004fea0003c00000 */
[----:B-----5:R-:W-:Y:S01]  /*127a0*/  MOV R4, R0 ;  /* 0x0000000000047202 */ /* 0x020fe20000000f00 */
[----:B-1----:R-:W-:-:S05]  /*127b0*/  BRA `(.L_x_1088) ;  /* 0xffff5d1000007947 */ /* 0x002fca000383ffff */
.L_x_1056:
[----:B------:R-:W-:Y:S01]  /*127c0*/  MOV R7, RZ ;  /* 0x000000ff00077202 */ /* 0x000fe20000000f00 */
[----:B------:R-:W-:Y:S01]  /*127d0*/  IMAD.MOV.U32 R0, RZ, RZ, R13 ;  /* 0x000000ffff007224 */ /* 0x000fe200078e000d */
[----:B------:R-:W-:Y:S01]  /*127e0*/  MOV R2, 0x12810 ;  /* 0x0001281000027802 */ /* 0x000fe20000000f00 */
[----:B------:R-:W-:Y:S02]  /*127f0*/  IMAD.MOV.U32 R3, RZ, RZ, 0x181f ;  /* 0x0000181fff037424 */ /* 0x000fe400078e00ff */
[----:B-123--:R-:W-:Y:S05]  /*12800*/  CALL.REL.NOINC `($__internal_18_$__cuda_sm70_shflsync_idx_p) ;  /* 0x00000f5000007944 */ /* 0x00efea0003c00000 */
[----:B------:R-:W2:Y:S01]  /*12810*/  LDL R3, [R1+0x88] ;  /* 0x0000880001037983 */ /* 0x000ea20000100800 */
[----:B------:R-:W-:Y:S03]  /*12820*/  IADD3 R6, P0, R0, R19, RZ ;  /* 0x0000001300067210 */ /* 0x000fe60007f1e0ff */
[----:B------:R-:W3:Y:S02]  /*12830*/  LDL R2, [R1+0x9c] ;  /* 0x00009c0001027983 */ /* 0x000ee40000100800 */
[----:B-----5:R-:W-:Y:S02]  /*12840*/  IMAD.X R7, R4, 0x1, R14, P0 ;  /* 0x0000000104077824 */ /* 0x020fe400000e060e */
        /* <DEDUP_REMOVED lines=36> */
.L_x_1057:
[----:B------:R-:W-:Y:S01]  /*12a90*/  MOV R7, RZ ;  /* 0x000000ff00077202 */ /* 0x000fe20000000f00 */
[----:B------:R-:W-:Y:S01]  /*12aa0*/  IMAD.MOV.U32 R0, RZ, RZ, R4 ;  /* 0x000000ffff007224 */ /* 0x000fe200078e0004 */
[----:B------:R-:W-:Y:S01]  /*12ab0*/  MOV R2, 0x12ae0 ;  /* 0x00012ae000027802 */ /* 0x000fe20000000f00 */
[----:B------:R-:W-:Y:S02]  /*12ac0*/  IMAD.MOV.U32 R3, RZ, RZ, 0x1c1f ;  /* 0x00001c1fff037424 */ /* 0x000fe400078e00ff */
[----:B------:R-:W-:Y:S05]  /*12ad0*/  CALL.REL.NOINC `($__internal_18_$__cuda_sm70_shflsync_idx_p) ;  /* 0x00000c8000007944 */ /* 0x000fea0003c00000 */
[----:B-1---5:R-:W-:-:S05]  /*12ae0*/  BRA `(.L_x_1090) ;  /* 0xffff5eb000007947 */ /* 0x022fca000383ffff */
.L_x_1058:
[----:B------:R-:W-:Y:S01]  /*12af0*/  MOV R7, 0x1 ;  /* 0x0000000100077802 */ /* 0x000fe20000000f00 */
[----:B------:R-:W-:Y:S01]  /*12b00*/  IMAD.MOV.U32 R0, RZ, RZ, R4 ;  /* 0x000000ffff007224 */ /* 0x000fe200078e0004 */
[----:B------:R-:W-:Y:S01]  /*12b10*/  MOV R2, 0x12b40 ;  /* 0x00012b4000027802 */ /* 0x000fe20000000f00 */
[----:B------:R-:W-:Y:S02]  /*12b20*/  IMAD.MOV.U32 R3, RZ, RZ, 0x1c1f ;  /* 0x00001c1fff037424 */ /* 0x000fe400078e00ff */
[----:B-1----:R-:W-:Y:S05]  /*12b30*/  CALL.REL.NOINC `($__internal_18_$__cuda_sm70_shflsync_idx_p) ;  /* 0x00000c2000007944 */ /* 0x002fea0003c00000 */
[----:B------:R-:W2:Y:S01]  /*12b40*/  LDL.LU R9, [R1+0x80] ;  /* 0x0000800001097983 */ /* 0x000ea20000300800 */
[----:B------:R-:W-:Y:S03]  /*12b50*/  IMAD.IADD R0, R5, 0x1, R0 ;  /* 0x0000000105007824 */ /* 0x000fe600078e0200 */
[----:B------:R-:W3:Y:S02]  /*12b60*/  LDL.LU R8, [R1+0x7c] ;  /* 0x00007c0001087983 */ /* 0x000ee40000300800 */
[C---:B------:R-:W-:Y:S02]  /*12b70*/  ISETP.GT.AND P4, PT, R0.reuse, 0x9, PT ;  /* 0x000000090000780c */ /* 0x040fe40003f84270 */
[C---:B------:R-:W-:Y:S01]  /*12b80*/  ISETP.GT.AND P3, PT, R0.reuse, 0x8, PT ;  /* 0x000000080000780c */ /* 0x040fe20003f64270 */
[----:B------:R-:W4:Y:S01]  /*12b90*/  LDL.LU R7, [R1+0x78] ;  /* 0x0000780001077983 */ /* 0x000f220000300800 */
[C---:B------:R-:W-:Y:S02]  /*12ba0*/  ISETP.GT.AND P1, PT, R0.reuse, 0x10, PT ;  /* 0x000000100000780c */ /* 0x040fe40003f24270 */
[C---:B------:R-:W-:Y:S01]  /*12bb0*/  ISETP.GT.AND P0, PT, R0.reuse, RZ, PT ;  /* 0x000000ff0000720c */ /* 0x040fe20003f04270 */
[----:B-----5:R-:W4:Y:S01]  /*12bc0*/  LDL.LU R4, [R1+0x74] ;  /* 0x0000740001047983 */ /* 0x020f220000300800 */
[C---:B------:R-:W-:Y:S03]  /*12bd0*/  ISETP.GT.AND P2, PT, R0.reuse, 0x1, PT ;  /* 0x000000010000780c */ /* 0x040fe60003f44270 */
[----:B------:R-:W4:Y:S04]  /*12be0*/  LDL.LU R3, [R1+0x68] ;  /* 0x0000680001037983 */ /* 0x000f280000300800 */
[----:B------:R-:W4:Y:S01]  /*12bf0*/  LDL.LU R2, [R1+0x64] ;  /* 0x0000640001027983 */ /* 0x000f220000300800 */
[----:B--2---:R-:W-:Y:S02]  /*12c00*/  FSEL R5, R9, -INF , P0 ;  /* 0xff80000009057808 */ /* 0x004fe40000000000 */
[----:B------:R-:W-:Y:S02]  /*12c10*/  ISETP.GT.AND P0, PT, R0, 0x11, PT ;  /* 0x000000110000780c */ /* 0x000fe40003f04270 */
[----:B---3--:R-:W-:Y:S02]  /*12c20*/  FSEL R177, R8, -INF , P2 ;  /* 0xff80000008b17808 */ /* 0x008fe40001000000 */
[C---:B------:R-:W-:Y:S02]  /*12c30*/  ISETP.GT.AND P2, PT, R0.reuse, 0x20, PT ;  /* 0x000000200000780c */ /* 0x040fe40003f44270 */
[----:B----4-:R-:W-:Y:S02]  /*12c40*/  FSEL R35, R7, -INF , P3 ;  /* 0xff80000007237808 */ /* 0x010fe40001800000 */
[----:B------:R-:W-:Y:S02]  /*12c50*/  ISETP.GT.AND P3, PT, R0, 0x18, PT ;  /* 0x000000180000780c */ /* 0x000fe40003f64270 */
[----:B------:R-:W-:Y:S02]  /*12c60*/  FSEL R34, R4, -INF , P4 ;  /* 0xff80000004227808 */ /* 0x000fe40002000000 */
[C---:B------:R-:W-:Y:S01]  /*12c70*/  ISETP.GT.AND P4, PT, R0.reuse, 0x19, PT ;  /* 0x000000190000780c */ /* 0x040fe20003f84270 */
[----:B------:R-:W2:Y:S01]  /*12c80*/  LDL.LU R4, [R1+0x58] ;  /* 0x0000580001047983 */ /* 0x000ea20000300800 */
[----:B------:R-:W-:Y:S02]  /*12c90*/  FSEL R33, R3, -INF , P1 ;  /* 0xff80000003217808 */ /* 0x000fe40000800000 */
[----:B------:R-:W-:Y:S01]  /*12ca0*/  ISETP.GT.AND P1, PT, R0, 0x21, PT ;  /* 0x000000210000780c */ /* 0x000fe20003f24270 */
[----:B------:R-:W3:Y:S01]  /*12cb0*/  LDL.LU R7, [R1+0x60] ;  /* 0x0000600001077983 */ /* 0x000ee20000300800 */
[----:B------:R-:W-:Y:S02]  /*12cc0*/  FSEL R32, R2, -INF , P0 ;  /* 0xff80000002207808 */ /* 0x000fe40000000000 */
[----:B------:R-:W-:Y:S01]  /*12cd0*/  ISETP.GT.AND P0, PT, R0, 0x28, PT ;  /* 0x000000280000780c */ /* 0x000fe20003f04270 */
[----:B------:R-:W4:Y:S01]  /*12ce0*/  LDL.LU R3, [R1+0x5c] ;  /* 0x00005c0001037983 */ /* 0x000f220000300800 */
        /* <DEDUP_REMOVED lines=30> */
[----:B------:R-:W-:Y:S02]  /*12ed0*/  FSEL R26, R179, -INF , P4 ;  /* 0xff800000b31a7808 */ /* 0x000fe40002000000 */
[----:B------:R-:W-:Y:S02]  /*12ee0*/  FMNMX.FTZ R0, R16, R0, !PT ;  /* 0x0000000010007209 */ /* 0x000fe40007810000 */
[----:B------:R-:W-:Y:S02]  /*12ef0*/  FMNMX.FTZ R2, R27, R2, !PT ;  /* 0x000000021b027209 */ /* 0x000fe40007810000 */
[----:B------:R-:W-:Y:S02]  /*12f00*/  FMNMX.FTZ R0, R15, R0, !PT ;  /* 0x000000000f007209 */ /* 0x000fe40007810000 */
[----:B------:R-:W-:Y:S02]  /*12f10*/  FMNMX.FTZ R176, R26, R2, !PT ;  /* 0x000000021ab07209 */ /* 0x000fe40007810000 */
[----:B------:R-:W-:Y:S02]  /*12f20*/  FSEL R8, R191, -INF , P1 ;  /* 0xff800000bf087808 */ /* 0x000fe40000800000 */
[----:B------:R-:W-:Y:S02]  /*12f30*/  MOV R2, 0x13010 ;  /* 0x0001301000027802 */ /* 0x000fe40000000f00 */
[----:B--2---:R-:W-:Y:S02]  /*12f40*/  FSEL R10, R4, -INF , P3 ;  /* 0xff800000040a7808 */ /* 0x004fe40001800000 */
[----:B------:R-:W-:Y:S01]  /*12f50*/  FMNMX.FTZ R4, R14, R0, !PT ;  /* 0x000000000e047209 */ /* 0x000fe20007810000 */
[----:B------:R-:W-:Y:S01]  /*12f60*/  IMAD.MOV.U32 R0, RZ, RZ, 0x2 ;  /* 0x00000002ff007424 */ /* 0x000fe200078e00ff */
[----:B---3--:R-:W-:Y:S02]  /*12f70*/  FSEL R9, R7, -INF , P2 ;  /* 0xff80000007097808 */ /* 0x008fe40001000000 */
[----:B------:R-:W-:Y:S02]  /*12f80*/  FMNMX.FTZ R176, R10, R176, !PT ;  /* 0x000000b00ab07209 */ /* 0x000fe40007810000 */
[----:B------:R-:W-:Y:S02]  /*12f90*/  FMNMX.FTZ R4, R13, R4, !PT ;  /* 0x000000040d047209 */ /* 0x000fe40007810000 */
[----:B------:R-:W-:Y:S02]  /*12fa0*/  FMNMX.FTZ R176, R9, R176, !PT ;  /* 0x000000b009b07209 */ /* 0x000fe40007810000 */
[----:B------:R-:W-:Y:S02]  /*12fb0*/  FMNMX.FTZ R4, R12, R4, !PT ;  /* 0x000000040c047209 */ /* 0x000fe40007810000 */
[----:B----4-:R-:W-:Y:S02]  /*12fc0*/  FSEL R7, R3, -INF , P0 ;  /* 0xff80000003077808 */ /* 0x010fe40000000000 */
[----:B------:R-:W-:Y:S02]  /*12fd0*/  FMNMX.FTZ R176, R8, R176, !PT ;  /* 0x000000b008b07209 */ /* 0x000fe40007810000 */
[----:B------:R-:W-:Y:S02]  /*12fe0*/  FMNMX.FTZ R4, R11, R4, !PT ;  /* 0x000000040b047209 */ /* 0x000fe40007810000 */
[----:B------:R-:W-:Y:S02]  /*12ff0*/  FMNMX.FTZ R176, R7, R176, !PT ;  /* 0x000000b007b07209 */ /* 0x000fe40007810000 */
[----:B-1----:R-:W-:Y:S05]  /*13000*/  CALL.REL.NOINC `($__internal_17_$__cuda_sm70_shflsync_bfly_p) ;  /* 0x000006d000007944 */ /* 0x002fea0003c00000 */
[----:B------:R-:W-:Y:S01]  /*13010*/  FMNMX.FTZ R4, R4, R0, !PT ;  /* 0x0000000004047209 */ /* 0x000fe20007810000 */
[----:B------:R-:W-:Y:S01]  /*13020*/  IMAD.MOV.U32 R0, RZ, RZ, 0x1 ;  /* 0x00000001ff007424 */ /* 0x000fe200078e00ff */
[----:B------:R-:W-:Y:S02]  /*13030*/  MOV R2, 0x13050 ;  /* 0x0001305000027802 */ /* 0x000fe40000000f00 */
        /* <DEDUP_REMOVED lines=8> */
[----:B------:R-:W-:Y:S02]  /*130c0*/  MOV R2, 0x130e0 ;  /* 0x000130e000027802 */ /* 0x000fe40000000f00 */
[----:B-1---5:R-:W-:Y:S05]  /*130d0*/  CALL.REL.NOINC `($__internal_17_$__cuda_sm70_shflsync_bfly_p) ;  /* 0x0000060000007944 */ /* 0x022fea0003c00000 */
[----:B-1---5:R-:W-:-:S05]  /*130e0*/  BRA `(.L_x_1091) ;  /* 0xffff601000007947 */ /* 0x022fca000383ffff */
.L_x_1061:
[----:B------:R-:W-:Y:S01]  /*130f0*/  MOV R7, RZ ;  /* 0x000000ff00077202 */ /* 0x000fe20000000f00 */
[----:B-1----:R-:W-:Y:S01]  /*13100*/  IMAD.MOV.U32 R0, RZ, RZ, R5 ;  /* 0x000000ffff007224 */ /* 0x002fe200078e0005 */
[----:B------:R-:W-:Y:S01]  /*13110*/  MOV R2, 0x13140 ;  /* 0x0001314000027802 */ /* 0x000fe20000000f00 */
[----:B------:R-:W-:Y:S02]  /*13120*/  IMAD.MOV.U32 R3, RZ, RZ, 0x181f ;  /* 0x0000181fff037424 */ /* 0x000fe400078e00ff */
[----:B------:R-:W-:Y:S05]  /*13130*/  CALL.REL.NOINC `($__internal_18_$__cuda_sm70_shflsync_idx_p) ;  /* 0x0000062000007944 */ /* 0x000fea0003c00000 */
[----:B-1---5:R-:W-:-:S05]  /*13140*/  BRA `(.L_x_1092) ;  /* 0xffff821000007947 */ /* 0x022fca000383ffff */
.L_x_1064:
[----:B------:R-:W-:Y:S01]  /*13150*/  MOV R7, RZ ;  /* 0x000000ff00077202 */ /* 0x000fe20000000f00 */
[----:B------:R-:W-:Y:S01]  /*13160*/  IMAD.MOV.U32 R0, RZ, RZ, R5 ;  /* 0x000000ffff007224 */ /* 0x000fe200078e0005 */
[----:B------:R-:W-:Y:S01]  /*13170*/  MOV R2, 0x131a0 ;  /* 0x000131a000027802 */ /* 0x000fe20000000f00 */
[----:B------:R-:W-:Y:S02]  /*13180*/  IMAD.MOV.U32 R3, RZ, RZ, 0x181f ;  /* 0x0000181fff037424 */ /* 0x000fe400078e00ff */
[----:B-----5:R-:W-:Y:S05]  /*13190*/  CALL.REL.NOINC `($__internal_18_$__cuda_sm70_shflsync_idx_p) ;  /* 0x000005c000007944 */ /* 0x020fea0003c00000 */
[----:B-----5:R-:W-:Y:S01]  /*131a0*/  MOV R4, R0 ;  /* 0x0000000000047202 */ /* 0x020fe20000000f00 */
[----:B-1----:R-:W-:-:S05]  /*131b0*/  BRA `(.L_x_1093) ;  /* 0xffff9a3000007947 */ /* 0x002fca000383ffff */
.L_x_1065:
[----:B------:R-:W-:Y:S01]  /*131c0*/  MOV R7, RZ ;  /* 0x000000ff00077202 */ /* 0x000fe20000000f00 */
[----:B------:R-:W-:Y:S01]  /*131d0*/  IMAD.MOV.U32 R0, RZ, RZ, R8 ;  /* 0x000000ffff007224 */ /* 0x000fe200078e0008 */
[----:B------:R-:W-:Y:S01]  /*131e0*/  MOV R2, 0x13210 ;  /* 0x0001321000027802 */ /* 0x000fe20000000f00 */
[----:B------:R-:W-:Y:S02]  /*131f0*/  IMAD.MOV.U32 R3, RZ, RZ, 0x181f ;  /* 0x0000181fff037424 */ /* 0x000fe400078e00ff */
[----:B-12--5:R-:W-:Y:S05]  /*13200*/  CALL.REL.NOINC `($__internal_18_$__cuda_sm70_shflsync_idx_p) ;  /* 0x0000055000007944 */ /* 0x026fea0003c00000 */
[----:B------:R-:W2:Y:S01]  /*13210*/  LDL R29, [R1+0x54] ;  /* 0x00005400011d7983 */ /* 0x000ea20000100800 */
[----:B------:R-:W-:Y:S04]  /*13220*/  IADD3 R2, -R132, 0x10, RZ ;  /* 0x0000001084027810 */ /* 0x000fe80007ffe1ff */
[----:B------:R-:W-:Y:S04]  /*13230*/  LOP3.LUT R2, R2, 0xf, RZ, 0xc0, !PT ;  /* 0x0000000f02027812 */ /* 0x000fe800078ec0ff */
[----:B------:R-:W-:Y:S04]  /*13240*/  IADD3 R2, P1, P0, R2, R0, R25 ;  /* 0x0000000002027210 */ /* 0x000fe8000783e019 */
[----:B-----5:R-:W-:Y:S02]  /*13250*/  IADD3.X R3, RZ, R4, R9, P1, P0 ;  /* 0x00000004ff037210 */ /* 0x020fe40000fe0409 */
[----:B------:R-:W-:Y:S11]  /*13260*/  ISETP.NE.U32.AND P0, PT, R132, RZ, PT ;  /* 0x000000ff8400720c */ /* 0x000ff60003f05070 */
[----:B------:R-:W-:Y:S02]  /*13270*/  @!UPT UIADD3 URZ, URZ, URZ, URZ ;  /* 0x0000003f3f3ff290 */ /* 0x000fe4000fffe03f */
[----:B------:R-:W-:Y:S01]  /*13280*/  @!PT LDS RZ, [RZ] ;  /* 0x00000000fffff984 */ /* 0x000fe20000000800 */
[----:B------:R-:W-:Y:S01]  /*13290*/  @!PT LDS RZ, [RZ] ;  /* 0x00000000fffff984 */ /* 0x000fe20000000800 */
[----:B------:R-:W-:Y:S01]  /*132a0*/  @!PT LDS RZ, [RZ] ;  /* 0x00000000fffff984 */ /* 0x000fe20000000800 */
[----:B--2---:R2:W-:Y:S02]  /*132b0*/  LDGSTS.E.BYPASS.LTC128B.128.ZFILL [R29+0x10100], [R2.64], P0 ;  /* 0x10100000021d7fae */ /* 0x0045e40008141d46 */
[----:B--2---:R-:W-:Y:S05]  /*132c0*/  IADD3 R2, P0, R0, R26, RZ ;  /* 0x0000001a00027210 */ /* 0x004fea0007f1e0ff */
[----:B------:R-:W-:Y:S01]  /*132d0*/  IMAD.X R3, R4, 0x1, R10, P0 ;  /* 0x0000000104037824 */ /* 0x000fe200000e060a */
[----:B------:R-:W-:Y:S04]  /*132e0*/  IADD3 R6, P0, R0, R27, RZ ;  /* 0x0000001b00067210 */ /* 0x000fe80007f1e0ff */
[----:B------:R2:W-:Y:S01]  /*132f0*/  LDGSTS.E.BYPASS.LTC128B.128 [R29+0x12100], [R2.64], !P5 ;  /* 0x12100000021d7fae */ /* 0x0005e2000e901d46 */
[----:B------:R-:W-:Y:S05]  /*13300*/  IMAD.X R7, R4, 0x1, R11, P0 ;  /* 0x0000000104077824 */ /* 0x000fea00000e060b */
[----:B------:R3:W-:Y:S01]  /*13310*/  LDGSTS.E.BYPASS.LTC128B.128 [R29+0x14100], [R6.64], !P4 ;  /* 0x14100000061d7fae */ /* 0x0007e2000e101d46 */
[----:B--2---:R-:W-:Y:S01]  /*13320*/  IADD3 R2, P0, R0, R28, RZ ;  /* 0x0000001c00027210 */ /* 0x004fe20007f1e0ff */
[----:B------:R-:W-:Y:S04]  /*13330*/  IMAD.MOV.U32 R0, RZ, RZ, R5 ;  /* 0x000000ffff007224 */ /* 0x000fe800078e0005 */
[----:B------:R-:W-:Y:S02]  /*13340*/  IMAD.X R3, R4, 0x1, R12, P0 ;  /* 0x0000000104037824 */ /* 0x000fe400000e060c */
[----:B---3--:R-:W-:Y:S03]  /*13350*/  IMAD.MOV.U32 R7, RZ, RZ, 0x1 ;  /* 0x00000001ff077424 */ /* 0x008fe600078e00ff */
        /* <DEDUP_REMOVED lines=11> */
.L_x_1066:
[----:B------:R-:W-:Y:S02]  /*13410*/  MOV R0, 0x2 ;  /* 0x0000000200007802 */ /* 0x000fe40000000f00 */
[----:B------:R-:W-:Y:S02]  /*13420*/  MOV R2, 0x13440 ;  /* 0x0001344000027802 */ /* 0x000fe40000000f00 */
[----:B-----5:R-:W-:Y:S05]  /*13430*/  CALL.REL.NOINC `($__internal_17_$__cuda_sm70_shflsync_bfly_p) ;  /* 0x000002a000007944 */ /* 0x020fea0003c00000 */
[----:B------:R-:W-:Y:S01]  /*13440*/  FMNMX.FTZ R4, R4, R0, !PT ;  /* 0x0000000004047209 */ /* 0x000fe20007810000 */
[----:B------:R-:W-:Y:S01]  /*13450*/  IMAD.MOV.U32 R0, RZ, RZ, 0x1 ;  /* 0x00000001ff007424 */ /* 0x000fe200078e00ff */
[----:B------:R-:W-:Y:S02]  /*13460*/  MOV R2, 0x13480 ;  /* 0x0001348000027802 */ /* 0x000fe40000000f00 */
[----:B-1---5:R-:W-:Y:S05]  /*13470*/  CALL.REL.NOINC `($__internal_17_$__cuda_sm70_shflsync_bfly_p) ;  /* 0x0000026000007944 */ /* 0x022fea0003c00000 */
[----:B------:R-:W-:Y:S01]  /*13480*/  FMNMX.FTZ R132, R4, R0, !PT ;  /* 0x0000000004847209 */ /* 0x000fe20007810000 */
[----:B-----5:R-:W-:Y:S01]  /*13490*/  IMAD.MOV.U32 R4, RZ, RZ, R5 ;  /* 0x000000ffff047224 */ /* 0x020fe200078e0005 */
[----:B------:R-:W-:Y:S01]  /*134a0*/  MOV R2, 0x134d0 ;  /* 0x000134d000027802 */ /* 0x000fe20000000f00 */
[----:B------:R-:W-:Y:S02]  /*134b0*/  IMAD.MOV.U32 R0, RZ, RZ, 0x2 ;  /* 0x00000002ff007424 */ /* 0x000fe400078e00ff */
[----:B-1----:R-:W-:Y:S05]  /*134c0*/  CALL.REL.NOINC `($__internal_17_$__cuda_sm70_shflsync_bfly_p) ;  /* 0x0000021000007944 */ /* 0x002fea0003c00000 */
[----:B-----5:R-:W-:Y:S01]  /*134d0*/  FMNMX.FTZ R4, R5, R0, !PT ;  /* 0x0000000005047209 */ /* 0x020fe20007810000 */
[----:B------:R-:W-:Y:S01]  /*134e0*/  IMAD.MOV.U32 R0, RZ, RZ, 0x1 ;  /* 0x00000001ff007424 */ /* 0x000fe200078e00ff */
[----:B------:R-:W-:Y:S02]  /*134f0*/  MOV R2, 0x13510 ;  /* 0x0001351000027802 */ /* 0x000fe40000000f00 */
[----:B-1----:R-:W-:Y:S05]  /*13500*/  CALL.REL.NOINC `($__internal_17_$__cuda_sm70_shflsync_bfly_p) ;  /* 0x000001d000007944 */ /* 0x002fea0003c00000 */
[----:B-1---5:R-:W-:-:S05]  /*13510*/  BRA `(.L_x_1095) ;  /* 0xffff9c5000007947 */ /* 0x022fca000383ffff */
.L_x_1068:
[----:B------:R1:W5:Y:S01]  /*13520*/  LDL R4, [R1+0xa4] ;  /* 0x0000a40001047983 */ /* 0x0003620000100800 */
[----:B------:R-:W-:-:S02]  /*13530*/  MOV R0, 0x2 ;  /* 0x0000000200007802 */ /* 0x000fc40000000f00 */
[----:B------:R-:W-:Y:S02]  /*13540*/  MOV R2, 0x13560 ;  /* 0x0001356000027802 */ /* 0x000fe40000000f00 */
[----:B-1---5:R-:W-:Y:S05]  /*13550*/  CALL.REL.NOINC `($__internal_17_$__cuda_sm70_shflsync_bfly_p) ;  /* 0x0000018000007944 */ /* 0x022fea0003c00000 */
[----:B-----5:R-:W-:Y:S01]  /*13560*/  MOV R5, R0 ;  /* 0x0000000000057202 */ /* 0x020fe20000000f00 */
[----:B-1----:R-:W-:Y:S05]  /*13570*/  BRA `(.L_x_1096) ;  /* 0xffffbaa000007947 */ /* 0x002fea000383ffff */
.L_x_1069:
[----:B------:R-:W-:Y:S01]  /*13580*/  IMAD.MOV.U32 R4, RZ, RZ, R5 ;  /* 0x000000ffff047224 */ /* 0x000fe200078e0005 */
[----:B------:R-:W-:Y:S02]  /*13590*/  MOV R0, 0x1 ;  /* 0x0000000100007802 */ /* 0x000fe40000000f00 */
[----:B------:R-:W-:Y:S02]  /*135a0*/  MOV R2, 0x135c0 ;  /* 0x000135c000027802 */ /* 0x000fe40000000f00 */
[----:B------:R-:W-:Y:S05]  /*135b0*/  CALL.REL.NOINC `($__internal_17_$__cuda_sm70_shflsync_bfly_p) ;  /* 0x0000012000007944 */ /* 0x000fea0003c00000 */
[----:B------:R2:W5:Y:S02]  /*135c0*/  LDL R4, [R1+0xa0] ;  /* 0x0000a00001047983 */ /* 0x0005640000100800 */
[----:B-----5:R-:W-:Y:S01]  /*135d0*/  FADD.FTZ R5, R5, R0 ;  /* 0x0000000005057221 */ /* 0x020fe20000010000 */
[----:B------:R-:W-:Y:S02]  /*135e0*/  MOV R0, 0x2 ;  /* 0x0000000200007802 */ /* 0x000fe40000000f00 */
[----:B------:R-:W-:Y:S02]  /*135f0*/  MOV R2, 0x13610 ;  /* 0x0001361000027802 */ /* 0x000fe40000000f00 */
[----:B-12---:R-:W-:Y:S05]  /*13600*/  CALL.REL.NOINC `($__internal_17_$__cuda_sm70_shflsync_bfly_p) ;  /* 0x000000d000007944 */ /* 0x006fea0003c00000 */
[----:B------:R-:W2:Y:S02]  /*13610*/  LDL.LU R2, [R1+0xa0] ;  /* 0x0000a00001027983 */ /* 0x000ea40000300800 */
[----:B--2---:R-:W-:Y:S01]  /*13620*/  FADD.FTZ R4, R2, R0 ;  /* 0x0000000002047221 */ /* 0x004fe20000010000 */
[----:B------:R-:W-:-:S02]  /*13630*/  MOV R0, 0x1 ;  /* 0x0000000100007802 */ /* 0x000fc40000000f00 */
[----:B------:R-:W-:Y:S02]  /*13640*/  MOV R2, 0x13660 ;  /* 0x0001366000027802 */ /* 0x000fe40000000f00 */
[----:B-1---5:R-:W-:Y:S05]  /*13650*/  CALL.REL.NOINC `($__internal_17_$__cuda_sm70_shflsync_bfly_p) ;  /* 0x0000008000007944 */ /* 0x022fea0003c00000 */
[----:B------:R-:W-:Y:S01]  /*13660*/  MOV R3, R0 ;  /* 0x0000000000037202 */ /* 0x000fe20000000f00 */
[----:B-1---5:R-:W-:Y:S05]  /*13670*/  BRA `(.L_x_1097) ;  /* 0xffffba3000007947 */ /* 0x022fea000383ffff */
.L_x_1079:
[----:B-1----:R-:W-:Y:S01]  /*13680*/  IMAD.MOV.U32 R0, RZ, RZ, R14 ;  /* 0x000000ffff007224 */ /* 0x002fe200078e000e */
[----:B------:R-:W-:Y:S01]  /*13690*/  MOV R7, RZ ;  /* 0x000000ff00077202 */ /* 0x000fe20000000f00 */
[----:B----4-:R-:W-:Y:S01]  /*136a0*/  IMAD.MOV.U32 R3, RZ, RZ, 0x1f ;  /* 0x0000001fff037424 */ /* 0x010fe200078e00ff */
[----:B---3--:R-:W-:Y:S02]  /*136b0*/  MOV R2, 0x136d0 ;  /* 0x000136d000027802 */ /* 0x008fe40000000f00 */
[----:B-----5:R-:W-:Y:S05]  /*136c0*/  CALL.REL.NOINC `($__internal_18_$__cuda_sm70_shflsync_idx_p) ;  /* 0x0000009000007944 */ /* 0x020fea0003c00000 */
[----:B-1---5:R-:W-:Y:S05]  /*136d0*/  BRA `(.L_x_1098) ;  /* 0xffffe32000007947 */ /* 0x022fea000383ffff */
        .weak           $__internal_17_$__cuda_sm70_shflsync_bfly_p
        .type           $__internal_17_$__cuda_sm70_shflsync_bfly_p,@function
        .size           $__internal_17_$__cuda_sm70_shflsync_bfly_p,($__internal_18_$__cuda_sm70_shflsync_idx_p - $__internal_17_$__cuda_sm70_shflsync_bfly_p)
$__internal_17_$__cuda_sm70_shflsync_bfly_p:
[----:B------:R1:W-:Y:S01]  /*136e0*/  STL [R1+0x20c], R5 ;  /* 0x00020c0501007387 */ /* 0x0003e20000100800 */
[----:B------:R-:W-:Y:S02]  /*136f0*/  MOV R3, 0x1f ;  /* 0x0000001f00037802 */ /* 0x000fe40000000f00 */
[----:B-1----:R-:W-:-:S04]  /*13700*/  MOV R5, 0xffffffff ;  /* 0xffffffff00057802 */ /* 0x002fc80000000f00 */
[----:B------:R-:W-:Y:S04]  /*13710*/  WARPSYNC R5 ;  /* 0x0000000500007348 */ /* 0x000fe80003800000 */
[----:B------:R1:W2:Y:S04]  /*13720*/  SHFL.BFLY PT, R0, R4, R0, R3 ;  /* 0x0c00000004007389 */ /* 0x0002a800000e0003 */
[----:B-1----:R1:W5:Y:S01]  /*13730*/  LDL.LU R5, [R1+0x20c] ;  /* 0x00020c0001057983 */ /* 0x0023620000300800 */
[----:B------:R-:W-:-:S04]  /*13740*/  MOV R3, 0x0 ;  /* 0x0000000000037802 */ /* 0x000fc80000000f00 */
[----:B--2---:R-:W-:Y:S05]  /*13750*/  RET.REL.NODEC R2 `(_ZN7cutlass13device_kernelIN5flash19enable_sm80_to_sm89INS1_16FlashAttnFwdSm80INS1_25CollectiveMainloopFwdSm80ILi8ELi1ELb1EN4cute5tupleIJNS5_1CILi128EEENS7_ILi64EEENS7_ILi256EEEEEELi256ENS_6half_tEfNS_4arch4Sm80ELb1ELb0ELb1ELb0ELb1ELb0ELb1ELb1EEENS1_21CollectiveEpilogueFwdINS6_IJS8_SA_S9_EEENS6_IJNS7_ILi1EEESI_SI_EEESC_SE_Li256ELb0ELb1ELb1ELb0EEENS1_30DynamicPersistentTileSchedulerILi256ELi256ELb1ELb1ELb0EEEEEEEEEvNT_6ParamsE) ;  /* 0xfffec8a002007950 */ /* 0x004fea0003c3ffff */
        .weak           $__internal_18_$__cuda_sm70_shflsync_idx_p
        .type           $__internal_18_$__cuda_sm70_shflsync_idx_p,@function
        .size           $__internal_18_$__cuda_sm70_shflsync_idx_p,(.L_x_6479 - $__internal_18_$__cuda_sm70_shflsync_idx_p)
$__internal_18_$__cuda_sm70_shflsync_idx_p:
[----:B------:R1:W-:Y:S02]  /*13760*/  STL [R1+0x20c], R4 ;  /* 0x00020c0401007387 */ /* 0x0003e40000100800 */
[----:B-1----:R-:W-:-:S04]  /*13770*/  MOV R4, 0xffffffff ;  /* 0xffffffff00047802 */ /* 0x002fc80000000f00 */
[----:B------:R-:W-:Y:S04]  /*13780*/  WARPSYNC R4 ;  /* 0x0000000400007348 */ /* 0x000fe80003800000 */
[----:B------:R1:W2:Y:S04]  /*13790*/  SHFL.IDX PT, R0, R0, R7, R3 ;  /* 0x0000000700007389 */ /* 0x0002a800000e0003 */
[----:B-1----:R1:W5:Y:S01]  /*137a0*/  LDL.LU R4, [R1+0x20c] ;  /* 0x00020c0001047983 */ /* 0x0023620000300800 */
[----:B------:R-:W-:-:S04]  /*137b0*/  MOV R3, 0x0 ;  /* 0x0000000000037802 */ /* 0x000fc80000000f00 */
[----:B--2---:R-:W-:Y:S05]  /*137c0*/  RET.REL.NODEC R2 `(_ZN7cutlass13device_kernelIN5flash19enable_sm80_to_sm89INS1_16FlashAttnFwdSm80INS1_25CollectiveMainloopFwdSm80ILi8ELi1ELb1EN4cute5tupleIJNS5_1CILi128EEENS7_ILi64EEENS7_ILi256EEEEEELi256ENS_6half_tEfNS_4arch4Sm80ELb1ELb0ELb1ELb0ELb1ELb0ELb1ELb1EEENS1_21CollectiveEpilogueFwdINS6_IJS8_SA_S9_EEENS6_IJNS7_ILi1EEESI_SI_EEESC_SE_Li256ELb0ELb1ELb1ELb0EEENS1_30DynamicPersistentTileSchedulerILi256ELi256ELb1ELb1ELb0EEEEEEEEEvNT_6ParamsE) ;  /* 0xfffec83002007950 */ /* 0x004fea0003c3ffff */
.L_x_1099:
        /* <DEDUP_REMOVED lines=11> */
.L_x_6479:


//--------------------- .text._ZN7cutlass13device_kernelIN5flash19enable_sm80_to_sm89INS1_16FlashAttnFwdSm80INS1_25CollectiveMainloopFwdSm80ILi8ELi1ELb1EN4cute5tupleIJNS5_1CILi128EEENS7_ILi48EEENS7_ILi256EEEEEELi256ENS_6half_tEfNS_4arch4Sm80ELb1ELb0ELb1ELb1ELb1ELb0ELb1ELb1EEENS1_21CollectiveEpilogueFwdINS6_IJS8_SA_S9_EEENS6_IJNS7_ILi1EEESI_SI_EEESC_SE_Li256ELb1ELb1ELb1ELb0EEENS1_36VarlenDynamicPersistentTileSchedulerILi128ELi48ELi256ELi256ELb1ELb1ELb0ELb1ELb1ELb1EEEEEEEEEvNT_6ParamsE --------------------------
	.section	.text._ZN7cutlass13device_kernelIN5flash19enable_sm80_to_sm89INS1_16FlashAttnFwdSm80INS1_25CollectiveMainloopFwdSm80ILi8ELi1ELb1EN4cute5tupleIJNS5_1CILi128EEENS7_ILi48EEENS7_ILi256EEEEEELi256ENS_6half_tEfNS_4arch4Sm80ELb1ELb0ELb1ELb1ELb1ELb0ELb1ELb1EEENS1_21CollectiveEpilogueFwdINS6_IJS8_SA_S9_EEENS6_IJNS7_ILi1EEESI_SI_EEESC_SE_Li256ELb1ELb1ELb1ELb0EEENS1_36VarlenDynamicPersistentTileSchedulerILi128ELi48ELi256ELi256ELb1ELb1ELb0ELb1ELb1ELb1EEEEEEEEEvNT_6ParamsE,"ax",@progbits
	.sectioninfo	@"SHI_REGISTERS=255"
	.align	128
.text._ZN7cutlass13device_kernelIN5flash19enable_sm80_to_sm89INS1_16FlashAttnFwdSm80INS1_25CollectiveMainloopFwdSm80ILi8ELi1ELb1EN4cute5tupleIJNS5_1CILi128EEENS7_ILi48EEENS7_ILi256EEEEEELi256ENS_6half_tEfNS_4arch4Sm80ELb1ELb0ELb1ELb1ELb1ELb0ELb1ELb1EEENS1_21CollectiveEpilogueFwdINS6_IJS8_SA_S9_EEENS6_IJNS7_ILi1EEESI_SI_EEESC_SE_Li256ELb1ELb1ELb1ELb0EEENS1_36VarlenDynamicPersistentTileSchedulerILi128ELi48ELi256ELi256ELb1ELb1ELb0ELb1ELb1ELb1EEEEEEEEEvNT_6ParamsE:
        .type           _ZN7cutlass13device_kernelIN5flash19enable_sm80_to_sm89INS1_16FlashAttnFwdSm80INS1_25CollectiveMainloopFwdSm80ILi8ELi1ELb1EN4cute5tupleIJNS5_1CILi128EEENS7_ILi48EEENS7_ILi256EEEEEELi256ENS_6half_tEfNS_4arch4Sm80ELb1ELb0ELb1ELb1ELb1ELb0ELb1ELb1EEENS1_21CollectiveEpilogueFwdINS6_IJS8_SA_S9_EEENS6_IJNS7_ILi1EEESI_SI_EEESC_SE_Li256ELb1ELb1ELb1ELb0EEENS1_36VarlenDynamicPersistentTileSchedulerILi128ELi48ELi256ELi256ELb1ELb1ELb0ELb1ELb1ELb1EEEEEEEEEvNT_6ParamsE,@function
        .size           _ZN7cutlass13device_kernelIN5flash19enable_sm80_to_sm89INS1_16FlashAttnFwdSm80INS1_25CollectiveMainloopFwdSm80ILi8ELi1ELb1EN4cute5tupleIJNS5_1CILi128EEENS7_ILi48EEENS7_ILi256EEEEEELi256ENS_6half_tEfNS_4arch4Sm80ELb1ELb0ELb1ELb1ELb1ELb0ELb1ELb1EEENS1_21CollectiveEpilogueFwdINS6_IJS8_SA_S9_EEENS6_IJNS7_ILi1EEESI_SI_EEESC_SE_Li256ELb1ELb1ELb1ELb0EEENS1_36VarlenDynamicPersistentTileSchedulerILi128ELi48ELi256ELi256ELb1ELb1ELb0ELb1ELb1ELb1EEEEEEEEEvNT_6ParamsE,(.L_x_6482 - _ZN7cutlass13device_kernelIN5flash19enable_sm80_to_sm89INS1_16FlashAttnFwdSm80INS1_25CollectiveMainloopFwdSm80ILi8ELi1ELb1EN4cute5tupleIJNS5_1CILi128EEENS7_ILi48EEENS7_ILi256EEEEEELi256ENS_6half_tEfNS_4arch4Sm80ELb1ELb0ELb1ELb1ELb1ELb0ELb1ELb1EEENS1_21CollectiveEpilogueFwdINS6_IJS8_SA_S9_EEENS6_IJNS7_ILi1EEESI_SI_EEESC_SE_Li256ELb1ELb1ELb1ELb0EEENS1_36VarlenDynamicPersistentTileSchedulerILi128ELi48ELi256ELi256ELb1ELb1ELb0ELb1ELb1ELb1EEEEEEEEEvNT_6ParamsE)
        .other          _ZN7cutlass13device_kernelIN5flash19enable_sm80_to_sm89INS1_16FlashAttnFwdSm80INS1_25CollectiveMainloopFwdSm80ILi8ELi1ELb1EN4cute5tupleIJNS5_1CILi128EEENS7_ILi48EEENS7_ILi256EEEEEELi256ENS_6half_tEfNS_4arch4Sm80ELb1ELb0ELb1ELb1ELb1ELb0ELb1ELb1EEENS1_21CollectiveEpilogueFwdINS6_IJS8_SA_S9_EEENS6_IJNS7_ILi1EEESI_SI_EEESC_SE_Li256ELb1ELb1ELb1ELb0EEENS1_36VarlenDynamicPersistentTileSchedulerILi128ELi48ELi256ELi256ELb1ELb1ELb0ELb1ELb1ELb1EEEEEEEEEvNT_6ParamsE,@"STO_CUDA_ENTRY STV_DEFAULT"
_ZN7cutlass13device_kernelIN5flash19enable_sm80_to_sm89INS1_16FlashAttnFwdSm80INS1_25CollectiveMainloopFwdSm80ILi8ELi1ELb1EN4cute5tupleIJNS5_1CILi128EEENS7_ILi48EEENS7_ILi256EEEEEELi256ENS_6half_tEfNS_4arch4Sm80ELb1ELb0ELb1ELb1ELb1ELb0ELb1ELb1EEENS1_21CollectiveEpilogueFwdINS6_IJS8_SA_S9_EEENS6_IJNS7_ILi1EEESI_SI_EEESC_SE_Li256ELb1ELb1ELb1ELb0EEENS1_36VarlenDynamicPersistentTileSchedulerILi128ELi48ELi256ELi256ELb1ELb1ELb0ELb1ELb1ELb1EEEEEEEEEvNT_6ParamsE:
        /* <DEDUP_REMOVED lines=54> */
.L_x_1105:
        /* <DEDUP_REMOVED lines=16> */
.L_x_1223:
        /* <DEDUP_REMOVED lines=16> */
.L_x_1224:
[----:B--2---:R-:W-:-:S05]  /*0560*/  IMAD R0, R0, c[0x0][0x538], RZ ;  /* 0x00014e0000007a24 */ /* 0x004fca00078e02ff */
[----:B------:R-:W-:-:S04]  /*0570*/  IADD3 R6, R0, R6, RZ ;  /* 0x0000000600067210 */ /* 0x000fc80007ffe0ff */
[----:B------:R-:W-:-:S13]  /*0580*/  ISETP.GT.AND P0, PT, R6, UR4, PT ;  /* 0x0000000406007c0c */ /* 0x000fda000bf04270 */
[----:B-1----:R-:W-:Y:S05]  /*0590*/  @!P0 BRA `(.L_x_1105) ;  /* 0xfffffdc000008947 */ /* 0x002fea000383ffff */
.L_x_1101:
[----:B------:R-:W-:-:S05]  /*05a0*/  IADD3 R11, -R0, R6, RZ ;  /* 0x00000006000b7210 */ /* 0x000fca0007ffe1ff */
[----:B------:R-:W-:-:S05]  /*05b0*/  IMAD R0, R4, c[0x0][0x538], R11 ;  /* 0x00014e0004007a24 */ /* 0x000fca00078e020b */
[----:B------:R-:W-:Y:S01]  /*05c0*/  ISETP.GT.AND P0, PT, R0, UR4, PT ;  /* 0x0000000400007c0c */ /* 0x000fe2000bf04270 */
[----:B------:R-:W-:-:S12]  /*05d0*/  BRA.DIV ~URZ, `(.L_x_1106) ;  /* 0x000140627f007947 */ /* 0x000fd8000b800000 */
[----:B------:R-:W-:-:S04]  /*05e0*/  VOTE.ANY R10, PT, !P0 ;  /* 0x00000000000a7806 */ /* 0x000fc800040e0100 */
.L_x_1225:
[----:B------:R-:W1:Y:S02]  /*05f0*/  POPC R5, R10 ;  /* 0x0000000a00057309 */ /* 0x000e640000000000 */
[----:B-1----:R-:W-:-:S05]  /*0600*/  IADD3 R0, R5, R7, RZ ;  /* 0x0000000705007210 */ /* 0x002fca0007ffe0ff */
[----:B------:R1:W-:Y:S01]  /*0610*/  STL [R1+0xb4], R0 ;  /* 0x0000b40001007387 */ /* 0x0003e20000100800 */
[----:B------:R-:W-:Y:S05]  /*0620*/  BRA.DIV ~URZ, `(.L_x_1107) ;  /* 0x000140627f007947 */ /* 0x000fea000b800000 */
[----:B------:R2:W3:Y:S01]  /*0630*/  SHFL.IDX PT, R12, R9, R5, 0x1f ;  /* 0x00001f05090c7589 */ /* 0x0004e200000e0000 */
[----:B------:R-:W-:-:S03]  /*0640*/  MOV R6, RZ ;  /* 0x000000ff00067202 */ /* 0x000fc60000000f00 */
[----:B------:R2:W4:Y:S04]  /*0650*/  SHFL.IDX PT, R9, R8, R5, 0x1f ;  /* 0x00001f0508097589 */ /* 0x00052800000e0000 */
.L_x_1226:
[----:B------:R-:W-:Y:S01]  /*0660*/  ISETP.NE.AND P0, PT, R10, RZ, PT ;  /* 0x000000ff0a00720c */ /* 0x000fe20003f05270 */
[----:B------:R-:W-:-:S12]  /*0670*/  BSSY B0, `(.L_x_1108) ;  /* 0x0000005000007945 */ /* 0x000fd80003800000 */
[----:B------:R-:W-:Y:S05]  /*0680*/  @!P0 BRA `(.L_x_1109) ;  /* 0x0000003000008947 */ /* 0x000fea0003800000 */
[----:B-1----:R-:W-:Y:S01]  /*0690*/  IADD3 R0, R5, -0x1, RZ ;  /* 0xffffffff05007810 */ /* 0x002fe20007ffe0ff */
[----:B------:R-:W-:Y:S05]  /*06a0*/  BRA.DIV ~URZ, `(.L_x_1110) ;  /* 0x000140c27f007947 */ /* 0x000fea000b800000 */
[----:B------:R1:W2:Y:S02]  /*06b0*/  SHFL.IDX PT, R6, R4, R0, 0x1f ;  /* 0x00001f0004067589 */ /* 0x0002a400000e0000 */
.L_x_1109:
[----:B------:R-:W-:Y:S05]  /*06c0*/  BSYNC B0 ;  /* 0x0000000000007941 */ /* 0x000fea0003800000 */
.L_x_1108:
        /* <DEDUP_REMOVED lines=69> */
.L_x_1112:
        /* <DEDUP_REMOVED lines=70> */
.L_x_1113:
[----:B------:R-:W-:Y:S05]  /*0f80*/  BSYNC B0 ;  /* 0x0000000000007941 */ /* 0x000fea0003800000 */
.L_x_1111:
[----:B------:R-:W-:-:S04]  /*0f90*/  LOP3.LUT R0, RZ, R0, RZ, 0x33, !PT ;  /* 0x00000000ff007212 */ /* 0x000fc800078e33ff */
[----:B------:R-:W-:-:S05]  /*0fa0*/  IADD3 R0, R0, R12, RZ ;  /* 0x0000000c00007210 */ /* 0x000fca0007ffe0ff */
[----:B------:R2:W-:Y:S01]  /*0fb0*/  STL [R1+0xac], R0 ;  /* 0x0000ac0001007387 */ /* 0x0005e20000100800 */
[----:B------:R-:W-:Y:S05]  /*0fc0*/  BRA `(.L_x_1114) ;  /* 0x0000006000007947 */ /* 0x000fea0003800000 */
.L_x_1102:
[----:B------:R-:W-:Y:S01]  /*0fd0*/  MOV R0, UR4 ;  /* 0x0000000400007c02 */ /* 0x000fe20008000f00 */
[----:B------:R-:W-:Y:S04]  /*0fe0*/  STL [R1+0xac], RZ ;  /* 0x0000acff01007387 */ /* 0x000fe80000100800 */
[----:B------:R-:W-:Y:S04]  /*0ff0*/  STL [R1+0xb0], RZ ;  /* 0x0000b0ff01007387 */ /* 0x000fe80000100800 */
[----:B------:R1:W-:Y:S02]  /*1000*/  STL [R1+0xa8], R0 ;  /* 0x0000a80001007387 */ /* 0x0003e40000100800 */
[----:B-1----:R-:W-:-:S05]  /*1010*/  MOV R0, c[0x0][0x53c] ;  /* 0x00014f0000007a02 */ /* 0x002fca0000000f00 */
[----:B------:R1:W-:Y:S02]  /*1020*/  STL [R1+0xb4], R0 ;  /* 0x0000b40001007387 */ /* 0x0003e40000100800 */
.L_x_1114:
        /* <DEDUP_REMOVED lines=8> */
.L_x_1100:
        /* <DEDUP_REMOVED lines=39> */
[----:B------:R-:W-:Y:S02]  /*1320*/  LOP3.LUT R3, R10, 0xffffffe0, RZ, 0xc0, !PT ;  /* 0xffffffe00a037812 */ /* 0x000fe400078ec0ff */
[----:B------:R-:W-:Y:S01]  /*1330*/  LOP3.LUT R0, R6, 0x1c0, RZ, 0xc0, !PT ;  /* 0x000001c006007812 */ /* 0x000fe200078ec0ff */
[----:B------:R-:W-:Y:S01]  /*1340*/  IMAD.IADD R6, R2, 0x1, -R4 ;  /* 0x0000000102067824 */ /* 0x000fe200078e0a04 */
        /* <DEDUP_REMOVED lines=17> */
[----:B------:R-:W-:Y:S02]  /*1460*/  LEA.HI R0, R3, R3, RZ, 0x1 ;  /* 0x0000000303007211 */ /* 0x000fe400078f08ff */
[----:B------:R-:W-:Y:S01]  /*1470*/  ISETP.NE.U32.AND P4, PT, R5, 0x1, PT ;  /* 0x000000010500780c */ /* 0x000fe20003f85070 */
[----:B------:R-:W-:Y:S01]  /*1480*/  IMAD R17, R4, 0x10, R2 ;  /* 0x0000001004117824 */ /* 0x000fe200078e0202 */
[----:B------:R-:W-:Y:S01]  /*1490*/  LOP3.LUT R4, R0, 0x1ffffffe, RZ, 0xc0, !PT ;  /* 0x1ffffffe00047812 */ /* 0x000fe200078ec0ff */
[----:B------:R-:W-:Y:S01]  /*14a0*/  IMAD.SHL.U32 R2, R6, 0x40, RZ ;  /* 0x0000004006027824 */ /* 0x000fe200078e00ff */
[C---:B------:R-:W-:Y:S01]  /*14b0*/  R2P PR, R8.reuse, 0x6 ;  /* 0x0000000608007804 */ /* 0x040fe20000000000 */
[----:B------:R-:W-:Y:S01]  /*14c0*/  IMAD.SHL.U32 R5, R8, 0x40, RZ ;  /* 0x0000004008057824 */ /* 0x000fe200078e00ff */
[C---:B------:R-:W-:Y:S01]  /*14d0*/  LOP3.LUT P3, RZ, R6.reuse, 0x2, RZ, 0xc0, !PT ;  /* 0x0000000206ff7812 */ /* 0x040fe2000786c0ff */
[----:B------:R-:W-:Y:S01]  /*14e0*/  IMAD.IADD R8, R3, 0x1, -R4 ;  /* 0x0000000103087824 */ /* 0x000fe200078e0a04 */
[----:B------:R-:W-:Y:S01]  /*14f0*/  LOP3.LUT P0, RZ, R6, 0x4, RZ, 0xc0, !PT ;  /* 0x0000000406ff7812 */ /* 0x000fe2000780c0ff */
[----:B------:R-:W-:Y:S01]  /*1500*/  IMAD.SHL.U32 R6, R13, 0x8, RZ ;  /* 0x000000080d067824 */ /* 0x000fe200078e00ff */
[----:B------:R-:W-:Y:S01]  /*1510*/  LOP3.LUT R2, R2, 0x1c0, RZ, 0xc0, !PT ;  /* 0x000001c002027812 */ /* 0x000fe200078ec0ff */
[----:B------:R-:W-:Y:S01]  /*1520*/  STL [R1+0x204], R17 ;  /* 0x0002041101007387 */ /* 0x000fe20000100800 */
        /* <DEDUP_REMOVED lines=198> */
.L_x_1222:
[----:B--2---:R-:W2:Y:S01]  /*2190*/  LDL R0, [R1+0xb4] ;  /* 0x0000b40001007983 */ /* 0x004ea20000100800 */
[----:B------:R-:W-:Y:S01]  /*21a0*/  IMAD.MOV.U32 R8, RZ, RZ, 0x4 ;  /* 0x00000004ff087424 */ /* 0x000fe200078e00ff */
[----:B------:R-:W-:-:S02]  /*21b0*/  ISETP.NE.U32.AND P0, PT, RZ, c[0x0][0x370], PT ;  /* 0x0000dc00ff007a0c */ /* 0x000fc40003f05070 */
[----:B------:R-:W-:Y:S01]  /*21c0*/  ISETP.NE.U32.AND P1, PT, RZ, c[0x0][0x360], PT ;  /* 0x0000d800ff007a0c */ /* 0x000fe20003f25070 */
[----:B--2---:R-:W-:-:S05]  /*21d0*/  IMAD.WIDE R2, R0, R8, c[0x0][0x588] ;  /* 0x0001620000027625 */ /* 0x004fca00078e0208 */
[----:B------:R-:W2:Y:S01]  /*21e0*/  LDG.E R17, [R2.64] ;  /* 0x0000000602117981 */ /* 0x000ea2000c1e1900 */
[----:B------:R-:W-:Y:S01]  /*21f0*/  ISETP.NE.AND.EX P3, PT, RZ, c[0x0][0x374], PT, P0 ;  /* 0x0000dd00ff007a0c */ /* 0x000fe20003f65300 */
[----:B------:R-:W-:Y:S01]  /*2200*/  IMAD.MOV.U32 R15, RZ, RZ, RZ ;  /* 0x000000ffff0f7224 */ /* 0x000fe200078e00ff */
[----:B------:R-:W-:Y:S01]  /*2210*/  ISETP.NE.AND.EX P1, PT, RZ, c[0x0][0x364], PT, P1 ;  /* 0x0000d900ff007a0c */ /* 0x000fe20003f25310 */
[----:B------:R-:W-:Y:S01]  /*2220*/  IMAD.MOV.U32 R11, RZ, RZ, RZ ;  /* 0x000000ffff0b7224 */ /* 0x000fe200078e00ff */
[----:B------:R-:W-:-:S04]  /*2230*/  ISETP.NE.U32.AND P4, PT, RZ, c[0x0][0x348], PT ;  /* 0x0000d200ff007a0c */ /* 0x000fc80003f85070 */
[----:B------:R-:W-:Y:S01]  /*2240*/  ISETP.NE.AND.EX P4, PT, RZ, c[0x0][0x34c], PT, P4 ;  /* 0x0000d300ff007a0c */ /* 0x000fe20003f85340 */
[C---:B--2---:R-:W-:Y:S01]  /*2250*/  IMAD.SHL.U32 R114, R17.reuse, 0x4, RZ ;  /* 0x0000000411727824 */ /* 0x044fe200078e00ff */
[----:B------:R-:W-:Y:S01]  /*2260*/  SHF.R.S32.HI R106, RZ, 0x1f, R17 ;  /* 0x0000001fff6a7819 */ /* 0x000fe20000011411 */
[----:B------:R1:W-:Y:S02]  /*2270*/  STL [R1+0xc0], R17 ;  /* 0x0000c01101007387 */ /* 0x0003e40000100800 */
[C---:B------:R-:W-:Y:S02]  /*2280*/  @P3 LEA R6, P0, R17.reuse, c[0x0][0x370], 0x2 ;  /* 0x0000dc0011063a11 */ /* 0x040fe400078010ff */
[C-C-:B------:R-:W-:Y:S01]  /*2290*/  SHF.L.U64.HI R107, R17.reuse, 0x2, R106.reuse ;  /* 0x00000002116b7819 */ /* 0x140fe2000001026a */
[----:B------:R1:W-:Y:S01]  /*22a0*/  STL [R1+0xfc], R106 ;  /* 0x0000fc6a01007387 */ /* 0x0003e20000100800 */
[----:B------:R-:W-:Y:S02]  /*22b0*/  @P1 IADD3 R4, P2, R114, c[0x0][0x360], RZ ;  /* 0x0000d80072041a10 */ /* 0x000fe40007f5e0ff */
[----:B------:R-:W-:Y:S01]  /*22c0*/  @P3 LEA.HI.X R7, R17, c[0x0][0x374], R106, 0x2, P0 ;  /* 0x0000dd0011073a11 */ /* 0x000fe200000f146a */
[----:B------:R1:W-:Y:S01]  /*22d0*/  STL [R1+0xc8], R114 ;  /* 0x0000c87201007387 */ /* 0x0003e20000100800 */
[----:B------:R-:W-:-:S02]  /*22e0*/  @P1 IADD3.X R5, R107, c[0x0][0x364], RZ, P2, !PT ;  /* 0x0000d9006b051a10 */ /* 0x000fc400017fe4ff */
[----:B------:R-:W-:Y:S01]  /*22f0*/  IADD3 R2, P0, R114, c[0x0][0x348], RZ ;  /* 0x0000d20072027a10 */ /* 0x000fe20007f1e0ff */
[----:B------:R-:W2:Y:S03]  /*2300*/  @P3 LDG.E R15, [R6.64] ;  /* 0x00000006060f3981 */ /* 0x000ea6000c1e1900 */
[----:B------:R-:W-:Y:S01]  /*2310*/  IADD3.X R3, R107, c[0x0][0x34c], RZ, P0, !PT ;  /* 0x0000d3006b037a10 */ /* 0x000fe200007fe4ff */
[----:B------:R-:W3:Y:S04]  /*2320*/  @P1 LDG.E R0, [R4.64] ;  /* 0x0000000604001981 */ /* 0x000ee8000c1e1900 */
[----:B------:R1:W5:Y:S04]  /*2330*/  @P4 LDG.E R11, [R2.64] ;  /* 0x00000006020b4981 */ /* 0x000368000c1e1900 */
[----:B------:R1:W-:Y:S01]  /*2340*/  STL [R1+0xcc], R107 ;  /* 0x0000cc6b01007387 */ /* 0x0003e20000100800 */
        /* <DEDUP_REMOVED lines=11> */
.L_x_1115:
[----:B------:R-:W-:-:S04]  /*2400*/  ISETP.NE.U32.AND P0, PT, RZ, c[0x0][0x368], PT ;  /* 0x0000da00ff007a0c */ /* 0x000fc80003f05070 */
[----:B------:R-:W-:-:S13]  /*2410*/  ISETP.NE.AND.EX P0, PT, RZ, c[0x0][0x36c], PT, P0 ;  /* 0x0000db00ff007a0c */ /* 0x000fda0003f05300 */
[----:B------:R-:W-:Y:S05]  /*2420*/  @!P0 BRA `(.L_x_1116) ;  /* 0x0000004000008947 */ /* 0x000fea0003800000 */
[----:B-1----:R-:W-:-:S04]  /*2430*/  IADD3 R2, P0, R114, c[0x0][0x368], RZ ;  /* 0x0000da0072027a10 */ /* 0x002fc80007f1e0ff */
[----:B------:R-:W-:-:S05]  /*2440*/  IADD3.X R3, R107, c[0x0][0x36c], RZ, P0, !PT ;  /* 0x0000db006b037a10 */ /* 0x000fca00007fe4ff */
[----:B------:R1:W5:Y:S01]  /*2450*/  LDG.E R0, [R2.64] ;  /* 0x0000000602007981 */ /* 0x000362000c1e1900 */
[----:B------:R-:W-:Y:S05]  /*2460*/  BRA `(.L_x_1117) ;  /* 0x0000008000007947 */ /* 0x000fea0003800000 */
.L_x_1116:
        /* <DEDUP_REMOVED lines=8> */
.L_x_1117:
[----:B-1----:R-:W2:Y:S04]  /*24f0*/  LDL R3, [R1+0x9c] ;  /* 0x00009c0001037983 */ /* 0x002ea80000100800 */
[----:B------:R-:W3:Y:S04]  /*2500*/  LDL.LU R2, [R1+0xac] ;  /* 0x0000ac0001027983 */ /* 0x000ee80000300800 */
[----:B------:R-:W4:Y:S04]  /*2510*/  LDL.LU R16, [R1+0xc4] ;  /* 0x0000c40001107983 */ /* 0x000f280000300800 */
[----:B------:R-:W4:Y:S01]  /*2520*/  LDL R14, [R1+0xb0] ;  /* 0x0000b000010e7983 */ /* 0x000f220000100800 */
[----:B-----5:R-:W-:Y:S01]  /*2530*/  IMAD.IADD R110, R0, 0x1, -R15 ;  /* 0x00000001006e7824 */ /* 0x020fe200078e0a0f */
[----:B------:R-:W-:Y:S01]  /*2540*/  BSSY B0, `(.L_x_1118) ;  /* 0x0000041000007945 */ /* 0x000fe20003800000 */
[----:B--2---:R-:W-:-:S02]  /*2550*/  IMAD.MOV.U32 R13, RZ, RZ, R3 ;  /* 0x000000ffff0d7224 */ /* 0x004fc400078e0003 */
[----:B------:R-:W-:Y:S02]  /*2560*/  IMAD.MOV.U32 R3, RZ, RZ, c[0x0][0x2c4] ;  /* 0x0000b100ff037624 */ /* 0x000fe400078e00ff */
[----:B---3--:R-:W-:-:S03]  /*2570*/  IMAD.SHL.U32 R12, R2, 0x80, RZ ;  /* 0x00000080020c7824 */ /* 0x008fc600078e00ff */
[----:B------:R-:W-:Y:S02]  /*2580*/  ISETP.NE.AND P3, PT, R3, 0x1, PT ;  /* 0x000000010300780c */ /* 0x000fe40003f65270 */
[----:B------:R-:W-:Y:S01]  /*2590*/  IADD3 R2, R12, 0x7f, RZ ;  /* 0x0000007f0c027810 */ /* 0x000fe20007ffe0ff */
[----:B------:R1:W-:Y:S01]  /*25a0*/  STL [R1+0xa4], R12 ;  /* 0x0000a40c01007387 */ /* 0x0003e20000100800 */
[----:B----4-:R-:W-:-:S03]  /*25b0*/  LOP3.LUT R16, R16, 0xfffffffb, RZ, 0xc0, !PT ;  /* 0xfffffffb10107812 */ /* 0x010fc600078ec0ff */
[----:B------:R-:W-:Y:S01]  /*25c0*/  IMAD.MOV.U32 R0, RZ, RZ, R2 ;  /* 0x000000ffff007224 */ /* 0x000fe200078e0002 */
[----:B------:R1:W-:Y:S05]  /*25d0*/  STL [R1+0xa0], R110 ;  /* 0x0000a06e01007387 */ /* 0x0003ea0000100800 */
[----:B------:R-:W-:Y:S01]  /*25e0*/  @P3 IMAD.HI.U32 R3, R2, c[0x0][0x2c8], RZ ;  /* 0x0000b20002033a27 */ /* 0x000fe200078e00ff */
[----:B------:R-:W-:Y:S02]  /*25f0*/  IADD3 R2, R110, 0x30, -R13 ;  /* 0x000000306e027810 */ /* 0x000fe40007ffe80d */
[----:B------:R-:W-:Y:S02]  /*2600*/  @P3 LOP3.LUT R16, R16, 0x4, RZ, 0xfc, !PT ;  /* 0x0000000410103812 */ /* 0x000fe400078efcff */
[----:B------:R-:W-:-:S02]  /*2610*/  @P3 SHF.R.U32.HI R0, RZ, c[0x0][0x2cc], R3 ;  /* 0x0000b300ff003a19 */ /* 0x000fc40000011603 */
[----:B------:R-:W-:Y:S01]  /*2620*/  IADD3 R3, R110, 0x2f, RZ ;  /* 0x0000002f6e037810 */ /* 0x000fe20007ffe0ff */
[----:B------:R1:W-:Y:S02]  /*2630*/  STL [R1+0xc4], R16 ;  /* 0x0000c41001007387 */ /* 0x0003e40000100800 */
[----:B------:R-:W-:Y:S02]  /*2640*/  IMAD.IADD R0, R2, 0x1, R0 ;  /* 0x0000000102007824 */ /* 0x000fe400078e0200 */
[----:B------:R-:W-:-:S04]  /*2650*/  IMAD.HI R2, R3, 0x2aaaaaab, RZ ;  /* 0x2aaaaaab03027827 */ /* 0x000fc800078e02ff */
[----:B------:R-:W-:Y:S01]  /*2660*/  IMAD.HI R0, R0, 0x2aaaaaab, RZ ;  /* 0x2aaaaaab00007827 */ /* 0x000fe200078e02ff */
[----:B------:R-:W-:-:S04]  /*2670*/  SHF.R.U32.HI R4, RZ, 0x1f, R2 ;  /* 0x0000001fff047819 */ /* 0x000fc80000011602 */
[----:B------:R-:W-:Y:S02]  /*2680*/  SHF.R.U32.HI R3, RZ, 0x1f, R0 ;  /* 0x0000001fff037819 */ /* 0x000fe40000011600 */
[----:B------:R-:W-:Y:S02]  /*2690*/  LEA.HI.SX32 R4, R2, R4, 0x1d ;  /* 0x0000000402047211 */ /* 0x000fe400078feaff */
[----:B------:R-:W-:Y:S02]  /*26a0*/  LEA.HI.SX32 R0, R0, R3, 0x1d ;  /* 0x0000000300007211 */ /* 0x000fe400078feaff */
[----:B------:R-:W-:Y:S02]  /*26b0*/  LOP3.LUT R2, R14, 0xff000000, RZ, 0xc0, !PT ;  /* 0xff0000000e027812 */ /* 0x000fe400078ec0ff */
[----:B------:R-:W-:Y:S02]  /*26c0*/  IMNMX R7, R4, R0, PT ;  /* 0x0000000004077217 */ /* 0x000fe40003800200 */
[----:B------:R-:W-:-:S02]  /*26d0*/  LOP3.LUT R3, R14, 0xff0000, RZ, 0xc0, !PT ;  /* 0x00ff00000e037812 */ /* 0x000fc400078ec0ff */
[----:B------:R-:W-:Y:S01]  /*26e0*/  SHF.R.U32.HI R0, RZ, 0x8, R2 ;  /* 0x00000008ff007819 */ /* 0x000fe20000011602 */
[----:B------:R-:W-:Y:S01]  /*26f0*/  IMAD.MOV.U32 R2, RZ, RZ, RZ ;  /* 0x000000ffff027224 */ /* 0x000fe200078e00ff */
[----:B------:R-:W-:Y:S02]  /*2700*/  ISETP.GE.AND P0, PT, R7, 0x1, PT ;  /* 0x000000010700780c */ /* 0x000fe40003f06270 */
        /* <DEDUP_REMOVED lines=36> */
.L_x_1119:
[----:B------:R-:W-:Y:S05]  /*2950*/  BSYNC B0 ;  /* 0x0000000000007941 */ /* 0x000fea0003800000 */
.L_x_1118:
        /* <DEDUP_REMOVED lines=75> */
[----:B------:R-:W-:-:S04]  /*2e10*/  @P0 IADD3 R2, P1, R114, c[0x0][0x340], RZ ;  /* 0x0000d00072020a10 */ /* 0x000fc80007f3e0ff */
[----:B------:R-:W-:-:S05]  /*2e20*/  @P0 IADD3.X R3, R107, c[0x0][0x344], RZ, P1, !PT ;  /* 0x0000d1006b030a10 */ /* 0x000fca0000ffe4ff */
[----:B------:R1:W5:Y:S01]  /*2e30*/  @P0 LDG.E R0, [R2.64] ;  /* 0x0000000602000981 */ /* 0x000362000c1e1900 */
[----:B------:R-:W-:Y:S01]  /*2e40*/  WARPSYNC 0xffffffff ;  /* 0xffffffff00007948 */ /* 0x000fe20003800000 */
[----:B------:R-:W-:Y:S02]  /*2e50*/  SEL R7, R17, RZ, !P4 ;  /* 0x000000ff11077207 */ /* 0x000fe40006000000 */
[----:B------:R-:W-:Y:S01]  /*2e60*/  SEL R6, R106, RZ, !P4 ;  /* 0x000000ff6a067207 */ /* 0x000fe20006000000 */
[----:B------:R-:W-:Y:S02]  /*2e70*/  @!P0 IMAD.MOV.U32 R0, RZ, RZ, R17 ;  /* 0x000000ffff008224 */ /* 0x000fe400078e0011 */
[----:B-1----:R-:W2:Y:S01]  /*2e80*/  LDL R106, [R1+0x68] ;  /* 0x00006800016a7983 */ /* 0x002ea20000100800 */
[----:B------:R-:W-:Y:S02]  /*2e90*/  IMAD.MOV.U32 R54, RZ, RZ, 0x30 ;  /* 0x00000030ff367424 */ /* 0x000fe400078e00ff */
[----:B------:R-:W-:Y:S02]  /*2ea0*/  IMAD.MOV.U32 R2, RZ, RZ, c[0x0][0x2b8] ;  /* 0x0000ae00ff027624 */ /* 0x000fe400078e00ff */
[----:B------:R-:W-:Y:S01]  /*2eb0*/  IMAD R54, R111, R54, -0x30 ;  /* 0xffffffd06f367424 */ /* 0x000fe200078e0236 */
[----:B-----5:R-:W-:Y:S01]  /*2ec0*/  SHF.R.S32.HI R3, RZ, 0x1f, R0 ;  /* 0x0000001fff037819 */ /* 0x020fe20000011400 */
[----:B------:R-:W-:Y:S01]  /*2ed0*/  IMAD.MOV.U32 R107, RZ, RZ, R16 ;  /* 0x000000ffff6b7224 */ /* 0x000fe200078e0010 */
[----:B------:R-:W-:Y:S01]  /*2ee0*/  ISETP.NE.AND P1, PT, R2, 0x1, PT ;  /* 0x000000010200780c */ /* 0x000fe20003f25270 */
[----:B------:R-:W-:-:S05]  /*2ef0*/  IMAD.WIDE.U32 R8, R0, c[0x0][0x2b0], RZ ;  /* 0x0000ac0000087a25 */ /* 0x000fca00078e00ff */
[----:B------:R-:W-:Y:S01]  /*2f00*/  STL.64 [R1+0x80], R8 ;  /* 0x0000800801007387 */ /* 0x000fe20000100a00 */
[----:B------:R-:W-:-:S06]  /*2f10*/  LOP3.LUT R107, R107, 0xfffffffd, RZ, 0xc0, !PT ;  /* 0xfffffffd6b6b7812 */ /* 0x000fcc00078ec0ff */
[----:B------:R-:W-:Y:S01]  /*2f20*/  @P1 LOP3.LUT R107, R107, 0x2, RZ, 0xfc, !PT ;  /* 0x000000026b6b1812 */ /* 0x000fe200078efcff */
[----:B------:R-:W-:Y:S01]  /*2f30*/  IMAD.MOV.U32 R34, RZ, RZ, RZ ;  /* 0x000000ffff227224 */ /* 0x000fe200078e00ff */
[----:B------:R-:W-:Y:S01]  /*2f40*/  LOP3.LUT R24, R14, 0xffff, RZ, 0xc0, !PT ;  /* 0x0000ffff0e187812 */ /* 0x000fe200078ec0ff */
[----:B------:R-:W-:-:S04]  /*2f50*/  IMAD R6, R6, c[0x0][0x1c0], RZ ;  /* 0x0000700006067a24 */ /* 0x000fc800078e02ff */
[----:B------:R-:W-:Y:S01]  /*2f60*/  IMAD R6, R7, c[0x0][0x1c4], R6 ;  /* 0x0000710007067a24 */ /* 0x000fe200078e0206 */
[----:B------:R-:W-:Y:S01]  /*2f70*/  BAR.SYNC.DEFER_BLOCKING 0x0 ;  /* 0x0000000000007b1d */ /* 0x000fe20000010000 */
[----:B--2---:R-:W-:-:S04]  /*2f80*/  IMAD.IADD R2, R106, 0x1, R54 ;  /* 0x000000016a027824 */ /* 0x004fc800078e0236 */
[C---:B------:R-:W-:Y:S01]  /*2f90*/  IMAD.IADD R23, R2.reuse, 0x1, R15 ;  /* 0x0000000102177824 */ /* 0x040fe200078e020f */
[----:B------:R-:W-:Y:S01]  /*2fa0*/  ISETP.GE.AND P0, PT, R2, R110, PT ;  /* 0x0000006e0200720c */ /* 0x000fe20003f06270 */
[----:B------:R-:W-:-:S04]  /*2fb0*/  IMAD R2, R3, c[0x0][0x2b0], RZ ;  /* 0x0000ac0003027a24 */ /* 0x000fc800078e02ff */
[----:B------:R-:W-:-:S04]  /*2fc0*/  IMAD R2, R0, c[0x0][0x2b4], R2 ;  /* 0x0000ad0000027a24 */ /* 0x000fc800078e0202 */
[----:B------:R-:W-:-:S05]  /*2fd0*/  IMAD.IADD R4, R9, 0x1, R2 ;  /* 0x0000000109047824 */ /* 0x000fca00078e0202 */
[----:B------:R1:W-:Y:S04]  /*2fe0*/  STL [R1+0x94], R4 ;  /* 0x0000940401007387 */ /* 0x0003e80000100800 */
[----:B------:R-:W2:Y:S04]  /*2ff0*/  LDL R25, [R1+0x5c] ;  /* 0x00005c0001197983 */ /* 0x000ea80000100800 */
[----:B------:R-:W3:Y:S04]  /*3000*/  LDL R27, [R1+0x210] ;  /* 0x00021000011b7983 */ /* 0x000ee80000100800 */
[----:B------:R-:W4:Y:S04]  /*3010*/  LDL R29, [R1+0x60] ;  /* 0x00006000011d7983 */ /* 0x000f280000100800 */
[----:B------:R-:W4:Y:S04]  /*3020*/  LDL R30, [R1+0x208] ;  /* 0x00020800011e7983 */ /* 0x000f280000100800 */
[----:B------:R-:W4:Y:S04]  /*3030*/  LDL R32, [R1+0x38] ;  /* 0x0000380001207983 */ /* 0x000f280000100800 */
[----:B------:R-:W4:Y:S04]  /*3040*/  LDL R31, [R1+0x58] ;  /* 0x00005800011f7983 */ /* 0x000f280000100800 */
[----:B------:R-:W4:Y:S04]  /*3050*/  LDL R33, [R1+0x214] ;  /* 0x0002140001217983 */ /* 0x000f280000100800 */
[----:B------:R-:W4:Y:S04]  /*3060*/  LDL R36, [R1+0x20c] ;  /* 0x00020c0001247983 */ /* 0x000f280000100800 */
[----:B------:R-:W4:Y:S01]  /*3070*/  LDL R28, [R1+0x18] ;  /* 0x00001800011c7983 */ /* 0x000f220000100800 */
[----:B------:R-:W-:Y:S01]  /*3080*/  ISETP.GT.OR P0, PT, R106, 0x2f, P0 ;  /* 0x0000002f6a00780c */ /* 0x000fe20000704670 */
[----:B------:R-:W-:-:S04]  /*3090*/  @P1 IMAD.HI.U32 R3, R23, c[0x0][0x2bc], RZ ;  /* 0x0000af0017031a27 */ /* 0x000fc800078e00ff */
[----:B------:R-:W-:Y:S01]  /*30a0*/  IMAD.MOV.U32 R22, RZ, RZ, R23 ;  /* 0x000000ffff167224 */ /* 0x000fe200078e0017 */
[----:B------:R-:W-:-:S07]  /*30b0*/  @P1 SHF.R.U32.HI R22, RZ, c[0x0][0x2c0], R3 ;  /* 0x0000b000ff161a19 */ /* 0x000fce0000011603 */
[----:B------:R-:W-:-:S04]  /*30c0*/  @!P0 IADD3 R0, P1, R22, R8, RZ ;  /* 0x0000000816008210 */ /* 0x000fc80007f3e0ff */
[----:B------:R-:W-:Y:S02]  /*30d0*/  @!P0 LEA.HI.X.SX32 R3, R22, R4, 0x1, P1 ;  /* 0x0000000416038211 */ /* 0x000fe400008f0eff */
[----:B------:R-:W-:-:S04]  /*30e0*/  @!P0 LEA R2, P1, R0, c[0x0][0x2a0], 0x2 ;  /* 0x0000a80000028a11 */ /* 0x000fc800078210ff */
[----:B------:R-:W-:-:S05]  /*30f0*/  @!P0 LEA.HI.X R3, R0, c[0x0][0x2a4], R3, 0x2, P1 ;  /* 0x0000a90000038a11 */ /* 0x000fca00008f1403 */
        /* <DEDUP_REMOVED lines=12> */
[----:B------:R-:W1:Y:S03]  /*31c0*/  S2R R8, SR_TID.X ;  /* 0x0000000000087919 */ /* 0x000e660000002100 */
        /* <DEDUP_REMOVED lines=21> */
[----:B------:R-:W3:Y:S02]  /*3320*/  SHFL.IDX PT, R4, R16, RZ, 0x181f ;  /* 0x00181fff10047589 */ /* 0x000ee400000e0000 */
[----:B------:R-:W-:-:S05]  /*3330*/  IMAD.IADD R20, R26, 0x1, R12 ;  /* 0x000000011a147824 */ /* 0x000fca00078e020c */
[C---:B------:R-:W-:Y:S01]  /*3340*/  ISETP.GE.AND P0, PT, R20.reuse, R21, PT ;  /* 0x000000151400720c */ /* 0x040fe20003f06270 */
[----:B------:R-:W1:Y:S01]  /*3350*/  SHFL.IDX PT, R0, R17, 0x1, 0x181f ;  /* 0x00381f0011007f89 */ /* 0x000e6200000e0000 */
[----:B------:R-:W-:-:S03]  /*3360*/  IADD3 R5, R20, 0x20, RZ ;  /* 0x0000002014057810 */ /* 0x000fc60007ffe0ff */
[----:B------:R-:W1:Y:S01]  /*3370*/  SHFL.IDX PT, R2, R16, 0x1, 0x181f ;  /* 0x00381f0010027f89 */ /* 0x000e6200000e0000 */
[----:B------:R-:W-:Y:S01]  /*3380*/  ISETP.GE.AND P1, PT, R5, R21, PT ;  /* 0x000000150500720c */ /* 0x000fe20003f26270 */
[----:B------:R-:W-:Y:S01]  /*3390*/  IMAD.WIDE.U32 R38, R24, c[0x0][0x1e8], RZ ;  /* 0x00007a0018267a25 */ /* 0x000fe200078e00ff */
[----:B------:R-:W-:-:S05]  /*33a0*/  IADD3 R53, R111, -0x1, RZ ;  /* 0xffffffff6f357810 */ /* 0x000fca0007ffe0ff */
[----:B------:R-:W-:Y:S01]  /*33b0*/  IMAD R52, R53, -0x30, R110 ;  /* 0xffffffd035347824 */ /* 0x000fe200078e026e */
[----:B--2---:R-:W-:-:S04]  /*33c0*/  @!P0 LEA R10, P3, R25, R3, 0x1 ;  /* 0x00000003190a8211 */ /* 0x004fc800078608ff */
[-C--:B---3--:R-:W-:Y:S02]  /*33d0*/  @!P0 LEA.HI.X R11, R25, R4.reuse, R27, 0x1, P3 ;  /* 0x00000004190b8211 */ /* 0x088fe400018f0c1b */
[-C--:B----4-:R-:W-:Y:S02]  /*33e0*/  @!P0 LEA R6, P3, R29, R3.reuse, 0x1 ;  /* 0x000000031d068211 */ /* 0x090fe400078608ff */
[----:B------:R-:W-:Y:S02]  /*33f0*/  ISETP.GE.AND P4, PT, R25, c[0x0][0x198], PT ;  /* 0x0000660019007a0c */ /* 0x000fe40003f86270 */
[----:B------:R-:W-:Y:S02]  /*3400*/  @!P0 LEA.HI.X R7, R29, R4, R30, 0x1, P3 ;  /* 0x000000041d078211 */ /* 0x000fe400018f0c1e */
[C---:B------:R-:W-:Y:S02]  /*3410*/  ISETP.GE.AND P3, PT, R32.reuse, c[0x0][0x198], PT ;  /* 0x0000660020007a0c */ /* 0x040fe40003f66270 */
[----:B------:R-:W-:-:S02]  /*3420*/  @!P0 LEA R12, P2, R32, R3, 0x1 ;  /* 0x00000003200c8211 */ /* 0x000fc400078408ff */
[----:B------:R-:W-:Y:S02]  /*3430*/  ISETP.GE.AND P5, PT, R31, c[0x0][0x198], PT ;  /* 0x000066001f007a0c */ /* 0x000fe40003fa6270 */
        /* <DEDUP_REMOVED lines=23> */
[----:B------:R3:W-:Y:S06]  /*35b0*/  @!P1 LDGSTS.E.BYPASS.LTC128B.128 [R28+0x11080], [R4.64], !P6 ;  /* 0x11080000041c9fae */ /* 0x0007ec000f101d46 */
[----:B--2---:R-:W-:-:S04]  /*35c0*/  @!P0 LEA R8, P1, R25, R0, 0x1 ;  /* 0x0000000019088211 */ /* 0x004fc800078208ff */
[----:B----4-:R-:W-:Y:S02]  /*35d0*/  @!P0 LEA.HI.X R9, R25, R2, R27, 0x1, P1 ;  /* 0x0000000219098211 */ /* 0x010fe400008f0c1b */
[-C--:B------:R-:W-:Y:S02]  /*35e0*/  @!P0 LEA R14, P2, R32, R0.reuse, 0x1 ;  /* 0x00000000200e8211 */ /* 0x080fe400078408ff */
[----:B-1----:R-:W-:-:S04]  /*35f0*/  @!P0 LEA R6, P1, R31, R0, 0x1 ;  /* 0x000000001f068211 */ /* 0x002fc800078208ff */
[----:B------:R-:W-:Y:S02]  /*3600*/  @!P0 LEA.HI.X R7, R31, R2, R36, 0x1, P1 ;  /* 0x000000021f078211 */ /* 0x000fe400008f0c24 */
[C---:B---3--:R-:W-:Y:S02]  /*3610*/  @!P0 LEA R4, P1, R29.reuse, R0, 0x1 ;  /* 0x000000001d048211 */ /* 0x048fe400078208ff */
[----:B------:R-:W-:Y:S02]  /*3620*/  IADD3 R0, R20, 0x60, RZ ;  /* 0x0000006014007810 */ /* 0x000fe40007ffe0ff */
[-C--:B------:R-:W-:Y:S02]  /*3630*/  @!P0 LEA.HI.X R15, R32, R2.reuse, R33, 0x1, P2 ;  /* 0x00000002200f8211 */ /* 0x080fe400010f0c21 */
[----:B------:R-:W-:Y:S01]  /*3640*/  ISETP.GE.AND P2, PT, R0, R21, PT ;  /* 0x000000150000720c */ /* 0x000fe20003f46270 */
[----:B------:R-:W-:Y:S01]  /*3650*/  IMAD.MOV R0, RZ, RZ, -R22 ;  /* 0x000000ffff007224 */ /* 0x000fe200078e0a16 */
[----:B------:R-:W1:Y:S03]  /*3660*/  SHFL.IDX PT, R12, R17, 0x3, 0x181f ;  /* 0x00781f00110c7f89 */ /* 0x000e6600000e0000 */
[----:B------:R-:W-:Y:S01]  /*3670*/  IMAD R23, R0, c[0x0][0x2b8], R23 ;  /* 0x0000ae0000177a24 */ /* 0x000fe200078e0217 */
[----:B------:R2:W-:Y:S04]  /*3680*/  @!P0 LDGSTS.E.BYPASS.LTC128B.128 [R28+0x6080], [R14.64], !P3 ;  /* 0x060800000e1c8fae */ /* 0x0005e8000d901d46 */
[----:B------:R3:W-:Y:S04]  /*3690*/  @!P0 LDGSTS.E.BYPASS.LTC128B.128 [R28+0xa080], [R8.64], !P4 ;  /* 0x0a080000081c8fae */ /* 0x0007e8000e101d46 */
[----:B------:R4:W-:Y:S04]  /*36a0*/  @!P0 LDGSTS.E.BYPASS.LTC128B.128 [R28+0xe080], [R6.64], !P5 ;  /* 0x0e080000061c8fae */ /* 0x0009e8000e901d46 */
[----:B------:R-:W1:Y:S01]  /*36b0*/  SHFL.IDX PT, R13, R16, 0x3, 0x181f ;  /* 0x00781f00100d7f89 */ /* 0x000e6200000e0000 */
[----:B------:R-:W-:Y:S01]  /*36c0*/  @!P0 LEA.HI.X R5, R29, R2, R30, 0x1, P1 ;  /* 0x000000021d058211 */ /* 0x000fe200008f0c1e */
[----:B------:R-:W-:-:S04]  /*36d0*/  IMAD.WIDE.U32 R2, R23, c[0x0][0x1e0], RZ ;  /* 0x0000780017027a25 */ /* 0x000fc800078e00ff */
[----:B------:R1:W-:Y:S01]  /*36e0*/  @!P0 LDGSTS.E.BYPASS.LTC128B.128 [R28+0x12080], [R4.64], !P6 ;  /* 0x12080000041c8fae */ /* 0x0003e2000f101d46 */
[----:B----4-:R-:W-:-:S05]  /*36f0*/  SHF.R.S32.HI R7, RZ, 0x1f, R23 ;  /* 0x0000001fff077819 */ /* 0x010fca0000011417 */
[----:B------:R-:W-:Y:S01]  /*3700*/  IMAD R0, R7, c[0x0][0x1e0], RZ ;  /* 0x0000780007007a24 */ /* 0x000fe200078e02ff */
[----:B--2---:R-:W-:-:S03]  /*3710*/  SHF.R.S32.HI R14, RZ, 0x1f, R34 ;  /* 0x0000001fff0e7819 */ /* 0x004fc60000011422 */
[----:B------:R-:W-:-:S04]  /*3720*/  IMAD R0, R23, c[0x0][0x1e4], R0 ;  /* 0x0000790017007a24 */ /* 0x000fc800078e0200 */
[----:B------:R-:W-:Y:S02]  /*3730*/  IMAD.IADD R3, R3, 0x1, R0 ;  /* 0x0000000103037824 */ /* 0x000fe400078e0200 */
[----:B------:R-:W-:Y:S02]  /*3740*/  IMAD R0, R14, c[0x0][0x1f0], RZ ;  /* 0x00007c000e007a24 */ /* 0x000fe400078e02ff */
[----:B------:R-:W-:Y:S01]  /*3750*/  IMAD.WIDE.U32 R2, R34, c[0x0][0x1f0], R2 ;  /* 0x00007c0022027a25 */ /* 0x000fe200078e0002 */
[----:B-1----:R-:W-:-:S03]  /*3760*/  @!P2 LEA R10, P1, R32, R12, 0x1 ;  /* 0x0000000c200aa211 */ /* 0x002fc600078208ff */
[----:B------:R-:W-:Y:S02]  /*3770*/  IMAD R5, R24, c[0x0][0x1ec], R39 ;  /* 0x00007b0018057a24 */ /* 0x000fe400078e0227 */
[----:B------:R-:W-:Y:S01]  /*3780*/  IMAD R4, R34, c[0x0][0x1f4], R0 ;  /* 0x00007d0022047a24 */ /* 0x000fe200078e0200 */
[----:B------:R-:W-:Y:S02]  /*3790*/  IADD3 R0, P0, R2, R38, RZ ;  /* 0x0000002602007210 */ /* 0x000fe40007f1e0ff */
[----:B------:R-:W-:Y:S02]  /*37a0*/  @!P2 LEA.HI.X R11, R32, R13, R33, 0x1, P1 ;  /* 0x0000000d200ba211 */ /* 0x000fe400008f0c21 */
[----:B------:R-:W-:Y:S02]  /*37b0*/  IADD3.X R2, R5, R3, R4, P0, !PT ;  /* 0x0000000305027210 */ /* 0x000fe400007fe404 */
[----:B------:R-:W-:Y:S01]  /*37c0*/  LEA R6, P0, R0, c[0x0][0x1c8], 0x1 ;  /* 0x0000720000067a11 */ /* 0x000fe200078008ff */
[----:B------:R1:W-:Y:S01]  /*37d0*/  @!P2 LDGSTS.E.BYPASS.LTC128B.128 [R28+0x7080], [R10.64], !P3 ;  /* 0x070800000a1cafae */ /* 0x0003e2000d901d46 */
[----:B------:R-:W-:-:S05]  /*37e0*/  IMNMX R3, R52, 0x30, PT ;  /* 0x0000003034037817 */ /* 0x000fca0003800200 */
[----:B---3--:R-:W-:-:S05]  /*37f0*/  IMAD.IADD R8, R3, 0x1, -R26 ;  /* 0x0000000103087824 */ /* 0x008fca00078e0a1a */
[----:B------:R-:W-:Y:S02]  /*3800*/  ISETP.GE.AND P1, PT, R8, 0x1, PT ;  /* 0x000000010800780c */ /* 0x000fe40003f26270 */
[----:B-1----:R-:W-:Y:S02]  /*3810*/  LEA.HI.X R11, R0, c[0x0][0x1cc], R2, 0x1, P0 ;  /* 0x00007300000b7a11 */ /* 0x002fe400000f0c02 */
[----:B------:R-:W1:Y:S01]  /*3820*/  SHFL.IDX PT, R0, R6, RZ, 0x181f ;  /* 0x00181fff06007589 */ /* 0x000e6200000e0000 */
[----:B------:R-:W-:-:S03]  /*3830*/  @!P2 LEA R2, P0, R25, R12, 0x1 ;  /* 0x0000000c1902a211 */ /* 0x000fc600078008ff */
[----:B------:R-:W2:Y:S01]  /*3840*/  SHFL.IDX PT, R9, R11, RZ, 0x181f ;  /* 0x00181fff0b097589 */ /* 0x000ea200000e0000 */
[----:B------:R-:W-:-:S05]  /*3850*/  @!P2 LEA.HI.X R3, R25, R13, R27, 0x1, P0 ;  /* 0x0000000d1903a211 */ /* 0x000fca00000f0c1b */
[----:B------:R3:W-:Y:S01]  /*3860*/  @!P2 LDGSTS.E.BYPASS.LTC128B.128 [R28+0xb080], [R2.64], !P4 ;  /* 0x0b080000021cafae */ /* 0x0007e2000e101d46 */
[----:B------:R-:W-:-:S03]  /*3870*/  @P1 ISETP.GE.AND P3, PT, R32, c[0x0][0x1d4], PT ;  /* 0x0000750020001a0c */ /* 0x000fc60003f66270 */
[----:B------:R-:W-:Y:S04]  /*3880*/  STL [R1+0x2c], R34 ;  /* 0x00002c2201007387 */ /* 0x000fe80000100800 */
[----:B------:R-:W-:Y:S04]  /*3890*/  STL [R1+0x30], R23 ;  /* 0x0000301701007387 */ /* 0x000fe80000100800 */
[----:B------:R-:W-:Y:S04]  /*38a0*/  STL.64 [R1+0x78], R38 ;  /* 0x0000782601007387 */ /* 0x000fe80000100a00 */
[----:B------:R4:W-:Y:S01]  /*38b0*/  STL [R1+0x90], R5 ;  /* 0x0000900501007387 */ /* 0x0009e20000100800 */
[----:B---3--:R-:W-:-:S04]  /*38c0*/  @!P2 LEA R2, P0, R31, R12, 0x1 ;  /* 0x0000000c1f02a211 */ /* 0x008fc800078008ff */
[----:B------:R-:W-:Y:S02]  /*38d0*/  @!P2 LEA.HI.X R3, R31, R13, R36, 0x1, P0 ;  /* 0x0000000d1f03a211 */ /* 0x000fe400000f0c24 */
[----:B------:R-:W-:-:S03]  /*38e0*/  @!P2 LEA R4, P0, R29, R12, 0x1 ;  /* 0x0000000c1d04a211 */ /* 0x000fc600078008ff */
[----:B------:R1:W-:Y:S01]  /*38f0*/  @!P2 LDGSTS.E.BYPASS.LTC128B.128 [R28+0xf080], [R2.64], !P5 ;  /* 0x0f080000021cafae */ /* 0x0003e2000e901d46 */
[----:B----4-:R-:W-:-:S05]  /*3900*/  @!P2 LEA.HI.X R5, R29, R13, R30, 0x1, P0 ;  /* 0x0000000d1d05a211 */ /* 0x010fca00000f0c1e */
[----:B------:R3:W-:Y:S01]  /*3910*/  @!P2 LDGSTS.E.BYPASS.LTC128B.128 [R28+0x13080], [R4.64], !P6 ;  /* 0x13080000041cafae */ /* 0x0007e2000f101d46 */
[----:B------:R-:W-:-:S03]  /*3920*/  @P1 ISETP.GE.AND P4, PT, R25, c[0x0][0x1d4], PT ;  /* 0x0000750019001a0c */ /* 0x000fc60003f86270 */
[----:B------:R-:W0:Y:S01]  /*3930*/  LDGDEPBAR ;  /* 0x00000000000079af */ /* 0x000e220000000000 */
[----:B-1----:R-:W-:-:S04]  /*3940*/  @P1 LEA R2, P0, R32, R0, 0x1 ;  /* 0x0000000020021211 */ /* 0x002fc800078008ff */
[----:B--2---:R-:W-:Y:S01]  /*3950*/  @P1 LEA.HI.X R3, R32, R9, R33, 0x1, P0 ;  /* 0x0000000920031211 */ /* 0x004fe200000f0c21 */
[----:B------:R1:W3:Y:S04]  /*3960*/  SHFL.IDX PT, R10, R6, 0x1, 0x181f ;  /* 0x00381f00060a7f89 */ /* 0x0002e800000e0000 */
[----:B------:R4:W-:Y:S01]  /*3970*/  @P1 LDGSTS.E.BYPASS.LTC128B.128 [R28+0x14080], [R2.64], !P3 ;  /* 0x14080000021c1fae */ /* 0x0009e2000d901d46 */
[----:B---3--:R-:W-:Y:S01]  /*3980*/  IMAD R4, R7, c[0x0][0x208], RZ ;  /* 0x0000820007047a24 */ /* 0x008fe200078e02ff */
[----:B------:R-:W-:-:S03]  /*3990*/  @P1 ISETP.GE.AND P3, PT, R31, c[0x0][0x1d4], PT ;  /* 0x000075001f001a0c */ /* 0x000fc60003f66270 */
[----:B------:R-:W-:Y:S02]  /*39a0*/  IMAD R4, R23, c[0x0][0x20c], R4 ;  /* 0x0000830017047a24 */ /* 0x000fe400078e0204 */
[----:B------:R-:W-:Y:S01]  /*39b0*/  IMAD.WIDE.U32 R16, R24, c[0x0][0x210], RZ ;  /* 0x0000840018107a25 */ /* 0x000fe200078e00ff */
[----:B-1----:R-:W-:-:S03]  /*39c0*/  @P1 LEA R6, P0, R25, R0, 0x1 ;  /* 0x0000000019061211 */ /* 0x002fc600078008ff */
[----:B----4-:R-:W-:-:S04]  /*39d0*/  IMAD.WIDE.U32 R2, R23, c[0x0][0x208], RZ ;  /* 0x0000820017027a25 */ /* 0x010fc800078e00ff */
[----:B------:R-:W-:Y:S01]  /*39e0*/  IMAD.IADD R3, R3, 0x1, R4 ;  /* 0x0000000103037824 */ /* 0x000fe200078e0204 */
[----:B------:R-:W-:Y:S02]  /*39f0*/  @P1 LEA R4, P2, R31, R0, 0x1 ;  /* 0x000000001f041211 */ /* 0x000fe400078408ff */
[-C--:B------:R-:W-:Y:S02]  /*3a00*/  @P1 LEA.HI.X R7, R25, R9.reuse, R27, 0x1, P0 ;  /* 0x0000000919071211 */ /* 0x080fe400000f0c1b */
[----:B------:R-:W-:Y:S01]  /*3a10*/  @P1 LEA.HI.X R5, R31, R9, R36, 0x1, P2 ;  /* 0x000000091f051211 */ /* 0x000fe200010f0c24 */
[----:B------:R-:W-:Y:S02]  /*3a20*/  IMAD R12, R24, c[0x0][0x214], R17 ;  /* 0x00008500180c7a24 */ /* 0x000fe400078e0211 */
[----:B------:R1:W-:Y:S01]  /*3a30*/  @P1 LDGSTS.E.BYPASS.LTC128B.128 [R28+0x15880], [R6.64], !P4 ;  /* 0x15880000061c1fae */ /* 0x0003e2000e101d46 */
[----:B------:R-:W-:-:S03]  /*3a40*/  IMAD.WIDE.U32 R2, R34, c[0x0][0x218], R2 ;  /* 0x0000860022027a25 */ /* 0x000fc600078e0002 */
[----:B------:R3:W-:Y:S04]  /*3a50*/  @P1 LDGSTS.E.BYPASS.LTC128B.128 [R28+0x17080], [R4.64], !P3 ;  /* 0x17080000041c1fae */ /* 0x0007e8000d901d46 */
[----:B------:R4:W-:Y:S04]  /*3a60*/  STL.64 [R1+0x88], R16 ;  /* 0x0000881001007387 */ /* 0x0009e80000100a00 */
[----:B------:R-:W-:Y:S04]  /*3a70*/  STL [R1+0x98], R12 ;  /* 0x0000980c01007387 */ /* 0x000fe80000100800 */
[----:B------:R-:W2:Y:S01]  /*3a80*/  LDL R15, [R1+0x14] ;  /* 0x00001400010f7983 */ /* 0x000ea20000100800 */
[----:B---3--:R-:W-:Y:S01]  /*3a90*/  @P1 LEA R4, P2, R29, R0, 0x1 ;  /* 0x000000001d041211 */ /* 0x008fe200078408ff */
[----:B-1----:R-:W-:-:S02]  /*3aa0*/  IMAD R6, R14, c[0x0][0x218], RZ ;  /* 0x000086000e067a24 */ /* 0x002fc400078e02ff */
[----:B------:R-:W3:Y:S01]  /*3ab0*/  LDL R14, [R1+0x10] ;  /* 0x00001000010e7983 */ /* 0x000ee20000100800 */
[----:B------:R-:W-:Y:S02]  /*3ac0*/  @P1 LEA.HI.X R5, R29, R9, R30, 0x1, P2 ;  /* 0x000000091d051211 */ /* 0x000fe400010f0c1e */
[----:B------:R-:W-:Y:S02]  /*3ad0*/  IADD3 R0, P2, R2, R16, RZ ;  /* 0x0000001002007210 */ /* 0x000fe40007f5e0ff */
[----:B----4-:R-:W4:Y:S04]  /*3ae0*/  LDL R16, [R1+0xc] ;  /* 0x00000c0001107983 */ /* 0x010f280000100800 */
[----:B------:R-:W1:Y:S01]  /*3af0*/  SHFL.IDX PT, R11, R11, 0x1, 0x181f ;  /* 0x00381f000b0b7f89 */ /* 0x000e6200000e0000 */
[----:B------:R-:W-:-:S02]  /*3b00*/  ISETP.GE.AND P0, PT, R8, 0x21, PT ;  /* 0x000000210800780c */ /* 0x000fc40003f06270 */
[----:B------:R-:W-:Y:S01]  /*3b10*/  @P1 ISETP.GE.AND P4, PT, R29, c[0x0][0x1d4], PT ;  /* 0x000075001d001a0c */ /* 0x000fe20003f86270 */
[----:B------:R-:W-:-:S10]  /*3b20*/  IMAD R6, R34, c[0x0][0x21c], R6 ;  /* 0x0000870022067a24 */ /* 0x000fd400078e0206 */
[C---:B------:R-:W-:Y:S02]  /*3b30*/  @P0 LEA R8, P3, R32.reuse, R10, 0x1 ;  /* 0x0000000a20080211 */ /* 0x040fe400078608ff */
[----:B------:R1:W-:Y:S02]  /*3b40*/  @P1 LDGSTS.E.BYPASS.LTC128B.128 [R28+0x18880], [R4.64], !P4 ;  /* 0x18880000041c1fae */ /* 0x0003e4000e101d46 */
[C---:B-1----:R-:W-:Y:S02]  /*3b50*/  @P0 LEA.HI.X R9, R32.reuse, R11, R33, 0x1, P3 ;  /* 0x0000000b20090211 */ /* 0x042fe400018f0c21 */
[----:B------:R-:W-:Y:S02]  /*3b60*/  @P0 ISETP.GE.AND P3, PT, R32, c[0x0][0x1d4], PT ;  /* 0x0000750020000a0c */ /* 0x000fe40003f66270 */
[----:B------:R-:W-:Y:S02]  /*3b70*/  IADD3.X R2, R12, R3, R6, P2, !PT ;  /* 0x000000030c027210 */ /* 0x000fe400017fe406 */
[----:B------:R-:W-:-:S02]  /*3b80*/  LEA R13, P2, R0, c[0x0][0x1f8], 0x1 ;  /* 0x00007e00000d7a11 */ /* 0x000fc400078408ff */
[C---:B------:R-:W-:Y:S02]  /*3b90*/  @P0 ISETP.GE.AND P4, PT, R25.reuse, c[0x0][0x1d4], PT ;  /* 0x0000750019000a0c */ /* 0x040fe40003f86270 */
[----:B------:R-:W-:Y:S02]  /*3ba0*/  LEA.HI.X R12, R0, c[0x0][0x1fc], R2, 0x1, P2 ;  /* 0x00007f00000c7a11 */ /* 0x000fe400010f0c02 */
[----:B------:R-:W-:-:S03]  /*3bb0*/  @P0 LEA R6, P2, R25, R10, 0x1 ;  /* 0x0000000a19060211 */ /* 0x000fc600078408ff */
[----:B------:R1:W-:Y:S01]  /*3bc0*/  @P0 LDGSTS.E.BYPASS.LTC128B.128 [R28+0x15080], [R8.64], !P3 ;  /* 0x15080000081c0fae */ /* 0x0003e2000d901d46 */
[CC--:B------:R-:W-:Y:S02]  /*3bd0*/  @P0 LEA R4, P1, R31.reuse, R10.reuse, 0x1 ;  /* 0x0000000a1f040211 */ /* 0x0c0fe400078208ff */
[C---:B------:R-:W-:Y:S02]  /*3be0*/  @P0 ISETP.GE.AND P3, PT, R31.reuse, c[0x0][0x1d4], PT ;  /* 0x000075001f000a0c */ /* 0x040fe40003f66270 */
[-C--:B------:R-:W-:Y:S02]  /*3bf0*/  @P0 LEA.HI.X R5, R31, R11.reuse, R36, 0x1, P1 ;  /* 0x0000000b1f050211 */ /* 0x080fe400008f0c24 */
[----:B------:R-:W-:Y:S01]  /*3c00*/  @P0 ISETP.GE.AND P1, PT, R29, c[0x0][0x1d4], PT ;  /* 0x000075001d000a0c */ /* 0x000fe20003f26270 */
[----:B------:R-:W1:Y:S01]  /*3c10*/  S2R R18, SR_TID.X ;  /* 0x0000000000127919 */ /* 0x000e620000002100 */
[----:B------:R-:W-:Y:S02]  /*3c20*/  @P0 LEA.HI.X R7, R25, R11, R27, 0x1, P2 ;  /* 0x0000000b19070211 */ /* 0x000fe400010f0c1b */
[----:B------:R-:W-:-:S03]  /*3c30*/  @P0 LEA R2, P2, R29, R10, 0x1 ;  /* 0x0000000a1d020211 */ /* 0x000fc600078408ff */
[----:B------:R1:W-:Y:S01]  /*3c40*/  @P0 LDGSTS.E.BYPASS.LTC128B.128 [R28+0x16880], [R6.64], !P4 ;  /* 0x16880000061c0fae */ /* 0x0003e2000e101d46 */
[----:B------:R-:W-:-:S03]  /*3c50*/  @P0 LEA.HI.X R3, R29, R11, R30, 0x1, P2 ;  /* 0x0000000b1d030211 */ /* 0x000fc600010f0c1e */
[----:B------:R1:W-:Y:S04]  /*3c60*/  @P0 LDGSTS.E.BYPASS.LTC128B.128 [R28+0x18080], [R4.64], !P3 ;  /* 0x18080000041c0fae */ /* 0x0003e8000d901d46 */
[----:B------:R1:W-:Y:S04]  /*3c70*/  @P0 LDGSTS.E.BYPASS.LTC128B.128 [R28+0x19880], [R2.64], !P1 ;  /* 0x19880000021c0fae */ /* 0x0003e8000c901d46 */
[----:B------:R-:W0:Y:S01]  /*3c80*/  LDGDEPBAR ;  /* 0x00000000000079af */ /* 0x000e220000000000 */
[----:B-1----:R-:W-:-:S04]  /*3c90*/  SHF.R.S32.HI R17, RZ, 0x1f, R18 ;  /* 0x0000001fff117819 */ /* 0x002fc80000011412 */
        /* <DEDUP_REMOVED lines=16> */
[----:B------:R-:W-:Y:S01]  /*3da0*/  ISETP.GE.AND P6, PT, R25, c[0x0][0x1d4], PT ;  /* 0x0000750019007a0c */ /* 0x000fe20003fc6270 */
[----:B------:R-:W-:Y:S01]  /*3db0*/  IMAD.IADD R4, R52, 0x1, -R26 ;  /* 0x0000000134047824 */ /* 0x000fe200078e0a1a */
[C---:B------:R-:W-:Y:S01]  /*3dc0*/  ISETP.GE.AND P5, PT, R32.reuse, c[0x0][0x1d4], PT ;  /* 0x0000750020007a0c */ /* 0x040fe20003fa6270 */
[----:B------:R-:W-:Y:S01]  /*3dd0*/  IMAD.SHL.U32 R2, R32, 0x2, RZ ;  /* 0x0000000220027824 */ /* 0x000fe200078e00ff */
[----:B------:R-:W-:-:S02]  /*3de0*/  LOP3.LUT R107, R107, 0xfffffffe, RZ, 0xc0, !PT ;  /* 0xfffffffe6b6b7812 */ /* 0x000fc400078ec0ff */
[----:B------:R-:W-:Y:S02]  /*3df0*/  IADD3 R243, R236, 0x20, RZ ;  /* 0x00000020ecf37810 */ /* 0x000fe40007ffe0ff */
[----:B------:R-:W-:Y:S02]  /*3e00*/  SHF.L.U64.HI R3, R32, 0x1, R33 ;  /* 0x0000000120037819 */ /* 0x000fe40000010221 */
[----:B------:R-:W-:Y:S01]  /*3e10*/  @P1 IADD3 R243, R236, -0x20, RZ ;  /* 0xffffffe0ecf31810 */ /* 0x000fe20007ffe0ff */
[----:B------:R1:W-:Y:S01]  /*3e20*/  STL [R1+0x108], R2 ;  /* 0x0001080201007387 */ /* 0x0003e20000100800 */
[----:B------:R-:W-:Y:S02]  /*3e30*/  ISETP.LT.OR P1, PT, R4, 0x1, P5 ;  /* 0x000000010400780c */ /* 0x000fe40002f21670 */
[----:B------:R-:W-:Y:S02]  /*3e40*/  @P6 LOP3.LUT R107, R107, 0x1, RZ, 0xfc, !PT ;  /* 0x000000016b6b6812 */ /* 0x000fe400078efcff */
[----:B------:R-:W-:-:S02]  /*3e50*/  SHF.L.U64.HI R5, R25, 0x1, R27 ;  /* 0x0000000119057819 */ /* 0x000fc4000001021b */
[----:B-1----:R-:W-:Y:S01]  /*3e60*/  IADD3 R6, P0, R8, R2, RZ ;  /* 0x0000000208067210 */ /* 0x002fe20007f1e0ff */
[----:B------:R-:W-:Y:S01]  /*3e70*/  STL [R1+0x3c], R3 ;  /* 0x00003c0301007387 */ /* 0x000fe20000100800 */
[----:B------:R-:W-:-:S03]  /*3e80*/  ISETP.LT.OR P2, PT, R4, 0x1, P6 ;  /* 0x000000010400780c */ /* 0x000fc60003741670 */
[----:B------:R-:W-:Y:S01]  /*3e90*/  STL [R1+0xc4], R107 ;  /* 0x0000c46b01007387 */ /* 0x000fe20000100800 */
[----:B------:R-:W-:-:S03]  /*3ea0*/  IMAD.X R7, R0, 0x1, R3, P0 ;  /* 0x0000000100077824 */ /* 0x000fc600000e0603 */
[----:B------:R-:W-:Y:S01]  /*3eb0*/  STL [R1+0x40], R5 ;  /* 0x0000400501007387 */ /* 0x000fe20000100800 */
[----:B------:R-:W-:-:S05]  /*3ec0*/  IMAD.SHL.U32 R2, R25, 0x2, RZ ;  /* 0x0000000219027824 */ /* 0x000fca00078e00ff */
[----:B------:R1:W-:Y:S01]  /*3ed0*/  STL [R1+0x10c], R2 ;  /* 0x00010c0201007387 */ /* 0x0003e20000100800 */
[----:B------:R-:W-:Y:S02]  /*3ee0*/  ISETP.GE.AND P4, PT, R31, c[0x0][0x1d4], PT ;  /* 0x000075001f007a0c */ /* 0x000fe40003f86270 */
[----:B-1----:R-:W-:-:S05]  /*3ef0*/  IADD3 R2, P0, R8, R2, RZ ;  /* 0x0000000208027210 */ /* 0x002fca0007f1e0ff */
[----:B------:R-:W-:Y:S01]  /*3f00*/  IMAD.X R3, R0, 0x1, R5, P0 ;  /* 0x0000000100037824 */ /* 0x000fe200000e0605 */
[----:B------:R-:W-:Y:S01]  /*3f10*/  SHF.L.U64.HI R5, R31, 0x1, R36 ;  /* 0x000000011f057819 */ /* 0x000fe20000010224 */
[----:B--2---:R-:W1:Y:S04]  /*3f20*/  LDSM.16.M88.4 R180, [R15] ;  /* 0x000000000fb4783b */ /* 0x004e680000000200 */
[----:B------:R-:W2:Y:S04]  /*3f30*/  LDSM.16.M88.4 R196, [R15+0x4000] ;  /* 0x004000000fc4783b */ /* 0x000ea80000000200 */
[----:B------:R-:W1:Y:S04]  /*3f40*/  LDSM.16.M88.4 R212, [R15+0x8000] ;  /* 0x008000000fd4783b */ /* 0x000e680000000200 */
[----:B------:R-:W1:Y:S04]  /*3f50*/  LDSM.16.M88.4 R228, [R15+0xc000] ;  /* 0x00c000000fe4783b */ /* 0x000e680000000200 */
[----:B---3--:R-:W3:Y:S04]  /*3f60*/  LDSM.16.M88.4 R184, [R14] ;  /* 0x000000000eb8783b */ /* 0x008ee80000000200 */
[----:B------:R-:W1:Y:S04]  /*3f70*/  LDSM.16.M88.4 R200, [R14+0x4000] ;  /* 0x004000000ec8783b */ /* 0x000e680000000200 */
[----:B----4-:R-:W4:Y:S04]  /*3f80*/  LDSM.16.M88.4 R164, [R16] ;  /* 0x0000000010a4783b */ /* 0x010f280000000200 */
[----:B------:R-:W1:Y:S04]  /*3f90*/  LDSM.16.M88.4 R192, [R16+0x4000] ;  /* 0x0040000010c0783b */ /* 0x000e680000000200 */
[----:B------:R-:W1:Y:S04]  /*3fa0*/  LDSM.16.M88.4 R208, [R16+0x8000] ;  /* 0x0080000010d0783b */ /* 0x000e680000000200 */
[----:B------:R-:W1:Y:S04]  /*3fb0*/  LDSM.16.M88.4 R216, [R14+0x8000] ;  /* 0x008000000ed8783b */ /* 0x000e680000000200 */
[----:B------:R-:W1:Y:S04]  /*3fc0*/  LDSM.16.M88.4 R224, [R16+0xc000] ;  /* 0x00c0000010e0783b */ /* 0x000e680000000200 */
[----:B------:R-:W1:Y:S04]  /*3fd0*/  LDSM.16.M88.4 R232, [R14+0xc000] ;  /* 0x00c000000ee8783b */ /* 0x000e680000000200 */
[----:B------:R-:W-:Y:S06]  /*3fe0*/  BAR.SYNC.DEFER_BLOCKING 0x0 ;  /* 0x0000000000007b1d */ /* 0x000fec0000010000 */
[----:B------:R-:W-:-:S04]  /*3ff0*/  DEPBAR.LE SB0, 0x0 ;  /* 0x000080000000791a */ /* 0x000fc80000000000 */
[----:B------:R-:W-:Y:S01]  /*4000*/  BAR.SYNC.DEFER_BLOCKING 0x0 ;  /* 0x0000000000007b1d */ /* 0x000fe20000010000 */
[----:B------:R-:W-:-:S05]  /*4010*/  ISETP.GE.AND P3, PT, R29, c[0x0][0x1d4], PT ;  /* 0x000075001d007a0c */ /* 0x000fca0003f66270 */
[----:B------:R-:W1:Y:S04]  /*4020*/  LDSM.16.M88.4 R16, [R236] ;  /* 0x00000000ec10783b */ /* 0x000e680000000200 */
[----:B------:R-:W1:Y:S04]  /*4030*/  LDSM.16.M88.4 R20, [R236+0x800] ;  /* 0x00080000ec14783b */ /* 0x000e680000000200 */
[----:B------:R-:W1:Y:S04]  /*4040*/  LDSM.16.M88.4 R40, [R236+0x1000] ;  /* 0x00100000ec28783b */ /* 0x000e680000000200 */
[----:B------:R-:W1:Y:S04]  /*4050*/  LDSM.16.M88.4 R24, [R243] ;  /* 0x00000000f318783b */ /* 0x000e680000000200 */
[----:B------:R-:W1:Y:S04]  /*4060*/  LDSM.16.M88.4 R32, [R243+0x800] ;  /* 0x00080000f320783b */ /* 0x000e680000000200 */
[----:B------:R-:W1:Y:S04]  /*4070*/  LDSM.16.M88.4 R48, [R243+0x1000] ;  /* 0x00100000f330783b */ /* 0x000e680000000200 */
[----:B------:R-:W-:Y:S01]  /*4080*/  @!PT LDS RZ, [RZ] ;  /* 0x00000000fffff984 */ /* 0x000fe20000000800 */
[----:B------:R-:W-:Y:S01]  /*4090*/  @!PT LDS RZ, [RZ] ;  /* 0x00000000fffff984 */ /* 0x000fe20000000800 */
[----:B------:R-:W-:Y:S01]  /*40a0*/  @!PT LDS RZ, [RZ] ;  /* 0x00000000fffff984 */ /* 0x000fe20000000800 */
[----:B------:R2:W-:Y:S01]  /*40b0*/  LDGSTS.E.BYPASS.LTC128B.128 [R28+0x4080], [R6.64], !P1 ;  /* 0x04080000061c7fae */ /* 0x0005e2000c901d46 */
[----:B------:R-:W-:-:S03]  /*40c0*/  ISETP.LT.OR P1, PT, R4, 0x1, P4 ;  /* 0x000000010400780c */ /* 0x000fc60002721670 */
[----:B------:R3:W-:Y:S01]  /*40d0*/  LDGSTS.E.BYPASS.LTC128B.128 [R28+0x5880], [R2.64], !P2 ;  /* 0x05880000021c7fae */ /* 0x0007e2000d101d46 */
[----:B--2---:R-:W-:-:S05]  /*40e0*/  IMAD.SHL.U32 R6, R31, 0x2, RZ ;  /* 0x000000021f067824 */ /* 0x004fca00078e00ff */
[----:B---3--:R-:W-:Y:S01]  /*40f0*/  IADD3 R2, P0, R8, R6, RZ ;  /* 0x0000000608027210 */ /* 0x008fe20007f1e0ff */
[----:B------:R2:W-:Y:S04]  /*4100*/  STL [R1+0x104], R6 ;  /* 0x0001040601007387 */ /* 0x0005e80000100800 */
[----:B------:R-:W-:Y:S01]  /*4110*/  IMAD.X R3, R0, 0x1, R5, P0 ;  /* 0x0000000100037824 */ /* 0x000fe200000e0605 */
[----:B------:R3:W-:Y:S04]  /*4120*/  STL [R1+0x44], R5 ;  /* 0x0000440501007387 */ /* 0x0007e80000100800 */
[----:B------:R1:W-:Y:S01]  /*4130*/  LDGSTS.E.BYPASS.LTC128B.128 [R28+0x7080], [R2.64], !P1 ;  /* 0x07080000021c7fae */ /* 0x0003e2000c901d46 */
[C---:B--2---:R-:W-:Y:S01]  /*4140*/  IMAD.SHL.U32 R6, R29.reuse, 0x2, RZ ;  /* 0x000000021d067824 */ /* 0x044fe200078e00ff */
[----:B---3--:R-:W-:-:S04]  /*4150*/  SHF.L.U64.HI R5, R29, 0x1, R30 ;  /* 0x000000011d057819 */ /* 0x008fc8000001021e */
[----:B------:R-:W-:Y:S01]  /*4160*/  STL [R1+0x100], R6 ;  /* 0x0001000601007387 */ /* 0x000fe20000100800 */
[----:B-1----:R-:W-:-:S03]  /*4170*/  IADD3 R2, P0, R8, R6, RZ ;  /* 0x0000000608027210 */ /* 0x002fc60007f1e0ff */
[----:B------:R1:W-:Y:S02]  /*4180*/  STL [R1+0x48], R5 ;  /* 0x0000480501007387 */ /* 0x0003e40000100800 */
[----:B------:R-:W-:Y:S01]  /*4190*/  IMAD.X R3, R0, 0x1, R5, P0 ;  /* 0x0000000100037824 */ /* 0x000fe200000e0605 */
[----:B------:R-:W-:Y:S02]  /*41a0*/  ISETP.LT.OR P0, PT, R4, 0x1, P3 ;  /* 0x000000010400780c */ /* 0x000fe40001f01670 */
[----:B------:R-:W-:-:S11]  /*41b0*/  IADD3 R0, R243, 0x800, RZ ;  /* 0x00000800f3007810 */ /* 0x000fd60007ffe0ff */
[----:B------:R2:W-:Y:S04]  /*41c0*/  LDGSTS.E.BYPASS.LTC128B.128 [R28+0x8880], [R2.64], !P0 ;  /* 0x08880000021c7fae */ /* 0x0005e8000c101d46 */
[----:B-1----:R-:W1:Y:S01]  /*41d0*/  S2R R5, SR_TID.X ;  /* 0x0000000000057919 */ /* 0x002e620000002100 */
[----:B--2---:R-:W-:-:S05]  /*41e0*/  IADD3 R2, R243, 0x1000, RZ ;  /* 0x00001000f3027810 */ /* 0x004fca0007ffe0ff */
[----:B------:R2:W-:Y:S04]  /*41f0*/  STL [R1+0x8], R2 ;  /* 0x0000080201007387 */ /* 0x0005e80000100800 */
[----:B------:R2:W-:Y:S01]  /*4200*/  STL [R1+0x4], R0 ;  /* 0x0000040001007387 */ /* 0x0005e20000100800 */
[----:B-1----:R-:W-:Y:S01]  /*4210*/  ISETP.GT.AND P0, PT, R5, 0x7f, PT ;  /* 0x0000007f0500780c */ /* 0x002fe20003f04270 */
[----:B------:R-:W-:Y:S01]  /*4220*/  BSSY B0, `(.L_x_1121) ;  /* 0x0000024000007945 */ /* 0x000fe20003800000 */
[----:B------:R-:W-:-:S11]  /*4230*/  ISETP.GT.AND P6, PT, R106, 0x2f, PT ;  /* 0x0000002f6a00780c */ /* 0x000fd60003fc4270 */
[----:B------:R-:W-:Y:S05]  /*4240*/  @P0 BRA `(.L_x_1122) ;  /* 0x0000021000000947 */ /* 0x000fea0003800000 */
[----:B----4-:R-:W-:Y:S05]  /*4250*/  BRA.DIV ~URZ, `(.L_x_1123) ;  /* 0x000105727f007947 */ /* 0x010fea000b800000 */
[----:B------:R1:W3:Y:S04]  /*4260*/  SHFL.IDX PT, R5, R12, 0x1, 0x181f ;  /* 0x00381f000c057f89 */ /* 0x0002e800000e0000 */
[----:B--2---:R1:W2:Y:S02]  /*4270*/  SHFL.IDX PT, R0, R13, 0x1, 0x181f ;  /* 0x00381f000d007f89 */ /* 0x0042a400000e0000 */
.L_x_1227:
[----:B------:R-:W4:Y:S04]  /*4280*/  LDL R2, [R1+0x10c] ;  /* 0x00010c0001027983 */ /* 0x000f280000100800 */
[----:B------:R-:W5:Y:S04]  /*4290*/  LDL R14, [R1+0x40] ;  /* 0x00004000010e7983 */ /* 0x000f680000100800 */
[----:B---3--:R-:W3:Y:S04]  /*42a0*/  LDL R6, [R1+0x108] ;  /* 0x0001080001067983 */ /* 0x008ee80000100800 */
[----:B--2---:R-:W2:Y:S04]  /*42b0*/  LDL R7, [R1+0x5c] ;  /* 0x00005c0001077983 */ /* 0x004ea80000100800 */
[----:B-1----:R-:W2:Y:S04]  /*42c0*/  LDL R13, [R1+0x3c] ;  /* 0x00003c00010d7983 */ /* 0x002ea80000100800 */
[----:B------:R-:W2:Y:S04]  /*42d0*/  LDL R8, [R1+0x18] ;  /* 0x0000180001087983 */ /* 0x000ea80000100800 */
[----:B------:R-:W2:Y:S04]  /*42e0*/  LDL R12, [R1+0x104] ;  /* 0x00010400010c7983 */ /* 0x000ea80000100800 */
[----:B------:R-:W2:Y:S04]  /*42f0*/  LDL R11, [R1+0x44] ;  /* 0x00004400010b7983 */ /* 0x000ea80000100800 */
[----:B------:R-:W2:Y:S04]  /*4300*/  LDL R10, [R1+0x100] ;  /* 0x00010000010a7983 */ /* 0x000ea80000100800 */
[----:B------:R-:W2:Y:S01]  /*4310*/  LDL R9, [R1+0x48] ;  /* 0x0000480001097983 */ /* 0x000ea20000100800 */
[----:B------:R-:W-:-:S02]  /*4320*/  ISETP.LT.OR P1, PT, R4, 0x21, P5 ;  /* 0x000000210400780c */ /* 0x000fc40002f21670 */
[----:B----4-:R-:W-:-:S05]  /*4330*/  IADD3 R2, P0, R0, R2, RZ ;  /* 0x0000000200027210 */ /* 0x010fca0007f1e0ff */
[----:B-----5:R-:W-:Y:S01]  /*4340*/  IMAD.X R3, R5, 0x1, R14, P0 ;  /* 0x0000000105037824 */ /* 0x020fe200000e060e */
[----:B---3--:R-:W-:Y:S02]  /*4350*/  IADD3 R6, P0, R0, R6, RZ ;  /* 0x0000000600067210 */ /* 0x008fe40007f1e0ff */
[----:B--2---:R-:W-:-:S03]  /*4360*/  ISETP.GE.AND P2, PT, R7, c[0x0][0x1d4], PT ;  /* 0x0000750007007a0c */ /* 0x004fc60003f46270 */
[----:B------:R-:W-:Y:S01]  /*4370*/  IMAD.X R7, R5, 0x1, R13, P0 ;  /* 0x0000000105077824 */ /* 0x000fe200000e060d */
[----:B------:R-:W-:-:S04]  /*4380*/  ISETP.LT.OR P0, PT, R4, 0x21, P2 ;  /* 0x000000210400780c */ /* 0x000fc80001701670 */
[----:B------:R-:W-:Y:S01]  /*4390*/  @!PT LDS RZ, [RZ] ;  /* 0x00000000fffff984 */ /* 0x000fe20000000800 */
[----:B------:R-:W-:Y:S01]  /*43a0*/  @!PT LDS RZ, [RZ] ;  /* 0x00000000fffff984 */ /* 0x000fe20000000800 */
[----:B------:R-:W-:Y:S01]  /*43b0*/  @!PT LDS RZ, [RZ] ;  /* 0x00000000fffff984 */ /* 0x000fe20000000800 */
[----:B------:R1:W-:Y:S01]  /*43c0*/  LDGSTS.E.BYPASS.LTC128B.128 [R8+0x5080], [R6.64], !P1 ;  /* 0x0508000006087fae */ /* 0x0003e2000c901d46 */
[C---:B------:R-:W-:Y:S02]  /*43d0*/  ISETP.LT.OR P2, PT, R4.reuse, 0x21, P4 ;  /* 0x000000210400780c */ /* 0x040fe40002741670 */
[----:B------:R-:W-:-:S06]  /*43e0*/  ISETP.LT.OR P1, PT, R4, 0x21, P3 ;  /* 0x000000210400780c */ /* 0x000fcc0001f21670 */
[----:B------:R2:W-:Y:S01]  /*43f0*/  LDGSTS.E.BYPASS.LTC128B.128 [R8+0x6880], [R2.64], !P0 ;  /* 0x0688000002087fae */ /* 0x0005e2000c101d46 */
[----:B-1----:R-:W-:-:S05]  /*4400*/  IADD3 R6, P0, R0, R12, RZ ;  /* 0x0000000c00067210 */ /* 0x002fca0007f1e0ff */
[----:B------:R-:W-:Y:S01]  /*4410*/  IMAD.X R7, R5, 0x1, R11, P0 ;  /* 0x0000000105077824 */ /* 0x000fe200000e060b */
[----:B--2---:R-:W-:-:S04]  /*4420*/  IADD3 R2, P0, R0, R10, RZ ;  /* 0x0000000a00027210 */ /* 0x004fc80007f1e0ff */
[----:B------:R1:W-:Y:S01]  /*4430*/  LDGSTS.E.BYPASS.LTC128B.128 [R8+0x8080], [R6.64], !P2 ;  /* 0x0808000006087fae */ /* 0x0003e2000d101d46 */
[----:B------:R-:W-:-:S05]  /*4440*/  IMAD.X R3, R5, 0x1, R9, P0 ;  /* 0x0000000105037824 */ /* 0x000fca00000e0609 */
[----:B------:R1:W-:Y:S03]  /*4450*/  LDGSTS.E.BYPASS.LTC128B.128 [R8+0x9880], [R2.64], !P1 ;  /* 0x0988000002087fae */ /* 0x0003e6000c901d46 */
.L_x_1122:
[----:B----4-:R-:W-:Y:S05]  /*4460*/  BSYNC B0 ;  /* 0x0000000000007941 */ /* 0x010fea0003800000 */
.L_x_1121:
[----:B-12---:R-:W1:Y:S04]  /*4470*/  S2R R2, SR_TID.X ;  /* 0x0000000000027919 */ /* 0x006e680000002100 */
[----:B------:R-:W0:Y:S01]  /*4480*/  LDGDEPBAR ;  /* 0x00000000000079af */ /* 0x000e220000000000 */
[----:B------:R-:W-:Y:S01]  /*4490*/  WARPSYNC 0xffffffff ;  /* 0xffffffff00007948 */ /* 0x000fe20003800000 */
[C---:B------:R-:W-:Y:S08]  /*44a0*/  HMMA.16816.F32 R4, R160.reuse, R16, RZ ;  /* 0x00000010a004723c */ /* 0x040ff000000018ff */
[C---:B------:R-:W-:Y:S08]  /*44b0*/  HMMA.16816.F32 R12, R160.reuse, R22, RZ ;  /* 0x00000016a00c723c */ /* 0x040ff000000018ff */
[----:B------:R-:W-:Y:S01]  /*44c0*/  HMMA.16816.F32 R8, R160, R18, RZ ;  /* 0x00000012a008723c */ /* 0x000fe200000018ff */
[----:B-1----:R-:W-:-:S04]  /*44d0*/  SHF.R.S32.HI R0, RZ, 0x1f, R2 ;  /* 0x0000001fff007819 */ /* 0x002fc80000011402 */
[----:B------:R-:W-:-:S03]  /*44e0*/  LEA.HI R0, R0, R2, RZ, 0x3 ;  /* 0x0000000200007211 */ /* 0x000fc600078f18ff */
[----:B------:R-:W-:Y:S01]  /*44f0*/  HMMA.16816.F32 R28, R164, R24, R4 ;  /* 0x00000018a41c723c */ /* 0x000fe20000001804 */
[----:B------:R-:W-:-:S04]  /*4500*/  LOP3.LUT R0, R0, 0xfffffff8, RZ, 0xc0, !PT ;  /* 0xfffffff800007812 */ /* 0x000fc800078ec0ff */
[----:B------:R-:W-:-:S03]  /*4510*/  IADD3 R0, -R0, R2, RZ ;  /* 0x0000000200007210 */ /* 0x000fc60007ffe1ff */
[----:B------:R-:W-:Y:S01]  /*4520*/  HMMA.16816.F32 R4, R160, R20, RZ ;  /* 0x00000014a004723c */ /* 0x000fe200000018ff */
[----:B------:R-:W2:Y:S01]  /*4530*/  LDL R2, [R1+0x64] ;  /* 0x0000640001027983 */ /* 0x000ea20000100800 */
[----:B------:R-:W-:Y:S02]  /*4540*/  LOP3.LUT P0, RZ, R0, 0x4, RZ, 0xc0, !PT ;  /* 0x0000000400ff7812 */ /* 0x000fe4000780c0ff */
[----:B------:R-:W-:-:S04]  /*4550*/  MOV R0, 0x40 ;  /* 0x0000004000007802 */ /* 0x000fc80000000f00 */
[----:B------:R-:W-:Y:S01]  /*4560*/  SEL R0, R0, 0xffffffc0, !P0 ;  /* 0xffffffc000007807 */ /* 0x000fe20004000000 */
[----:B------:R-:W-:Y:S03]  /*4570*/  HMMA.16816.F32 R24, R164, R26, R8 ;  /* 0x0000001aa418723c */ /* 0x000fe60000001808 */
[----:B------:R-:W-:-:S05]  /*4580*/  IADD3 R238, R236, R0, RZ ;  /* 0x00000000ecee7210 */ /* 0x000fca0007ffe0ff */
[----:B------:R-:W1:Y:S07]  /*4590*/  LDSM.16.M88.4 R8, [R238+0x800] ;  /* 0x00080000ee08783b */ /* 0x000e6e0000000200 */
[C---:B------:R-:W-:Y:S08]  /*45a0*/  HMMA.16816.F32 R20, R164.reuse, R32, R4 ;  /* 0x00000020a414723c */ /* 0x040ff00000001804 */
[----:B------:R-:W-:Y:S01]  /*45b0*/  HMMA.16816.F32 R4, R164, R34, R12 ;  /* 0x00000022a404723c */ /* 0x000fe2000000180c */
[----:B------:R-:W3:Y:S07]  /*45c0*/  LDSM.16.M88.4 R12, [R238] ;  /* 0x00000000ee0c783b */ /* 0x000eee0000000200 */
[----:B------:R-:W-:Y:S01]  /*45d0*/  HMMA.16816.F32 R16, R160, R40, RZ ;  /* 0x00000028a010723c */ /* 0x000fe200000018ff */
[----:B------:R-:W-:-:S07]  /*45e0*/  IADD3 R237, R243, R0, RZ ;  /* 0x00000000f3ed7210 */ /* 0x000fce0007ffe0ff */
[C---:B-1----:R-:W-:Y:S01]  /*45f0*/  HMMA.16816.F32 R32, R180.reuse, R8, R20 ;  /* 0x00000008b420723c */ /* 0x042fe20000001814 */
[----:B------:R-:W-:Y:S07]  /*4600*/  LDSM.16.M88.4 R20, [R237] ;  /* 0x00000000ed14783b */ /* 0x000fee0000000200 */
[C---:B---3--:R-:W-:Y:S08]  /*4610*/  HMMA.16816.F32 R44, R180.reuse, R12, R28 ;  /* 0x0000000cb42c723c */ /* 0x048ff0000000181c */
[C---:B------:R-:W-:Y:S01]  /*4620*/  HMMA.16816.F32 R36, R180.reuse, R14, R24 ;  /* 0x0000000eb424723c */ /* 0x040fe20000001818 */
[----:B------:R-:W1:Y:S04]  /*4630*/  LDSM.16.M88.4 R12, [R238+0x1000] ;  /* 0x00100000ee0c783b */ /* 0x000e680000000200 */
[----:B------:R-:W-:Y:S03]  /*4640*/  LDSM.16.M88.4 R24, [R237+0x1000] ;  /* 0x00100000ed18783b */ /* 0x000fe60000000200 */
[----:B------:R-:W-:Y:S08]  /*4650*/  HMMA.16816.F32 R28, R180, R10, R4 ;  /* 0x0000000ab41c723c */ /* 0x000ff00000001804 */
[----:B------:R-:W-:Y:S08]  /*4660*/  HMMA.16816.F32 R4, R160, R42, RZ ;  /* 0x0000002aa004723c */ /* 0x000ff000000018ff */
[C---:B------:R-:W-:Y:S01]  /*4670*/  HMMA.16816.F32 R8, R164.reuse, R48, R16 ;  /* 0x00000030a408723c */ /* 0x040fe20000001810 */
[----:B------:R-:W3:Y:S11]  /*4680*/  LDSM.16.M88.4 R16, [R237+0x800] ;  /* 0x00080000ed10783b */ /* 0x000ef60000000200 */
[----:B------:R-:W-:Y:S04]  /*4690*/  @!UPT UIADD3 URZ, URZ, URZ, URZ ;  /* 0x0000003f3f3ff290 */ /* 0x000fe8000fffe03f */
[----:B------:R-:W-:Y:S08]  /*46a0*/  HMMA.16816.F32 R4, R164, R50, R4 ;  /* 0x00000032a404723c */ /* 0x000ff00000001804 */
[C---:B-1----:R-:W-:Y:S11]  /*46b0*/  HMMA.16816.F32 R8, R180.reuse, R12, R8 ;  /* 0x0000000cb408723c */ /* 0x042ff60000001808 */
[----:B------:R-:W-:Y:S05]  /*46c0*/  @!UPT UIADD3 URZ, URZ, URZ, URZ ;  /* 0x0000003f3f3ff290 */ /* 0x000fea000fffe03f */
[----:B------:R-:W-:Y:S08]  /*46d0*/  HMMA.16816.F32 R4, R180, R14, R4 ;  /* 0x0000000eb404723c */ /* 0x000ff00000001804 */
[C---:B---3--:R-:W-:Y:S08]  /*46e0*/  HMMA.16816.F32 R40, R184.reuse, R16, R32 ;  /* 0x00000010b828723c */ /* 0x048ff00000001820 */
[C---:B------:R-:W-:Y:S01]  /*46f0*/  HMMA.16816.F32 R32, R184.reuse, R24, R8 ;  /* 0x00000018b820723c */ /* 0x040fe20000001808 */
[----:B------:R-:W1:Y:S07]  /*4700*/  LDSM.16.M88.4 R8, [R236+0x1800] ;  /* 0x00180000ec08783b */ /* 0x000e6e0000000200 */
[C---:B------:R-:W-:Y:S08]  /*4710*/  HMMA.16816.F32 R12, R184.reuse, R22, R36 ;  /* 0x00000016b80c723c */ /* 0x040ff00000001824 */
[C---:B------:R-:W-:Y:S01]  /*4720*/  HMMA.16816.F32 R36, R184.reuse, R18, R28 ;  /* 0x00000012b824723c */ /* 0x040fe2000000181c */
[----:B------:R-:W-:Y:S07]  /*4730*/  LDSM.16.M88.4 R28, [R243+0x1800] ;  /* 0x00180000f31c783b */ /* 0x000fee0000000200 */
[C---:B------:R-:W-:Y:S01]  /*4740*/  HMMA.16816.F32 R44, R184.reuse, R20, R44 ;  /* 0x00000014b82c723c */ /* 0x040fe2000000182c */
[----:B------:R-:W-:Y:S07]  /*4750*/  LDSM.16.M88.4 R20, [R236+0x2800] ;  /* 0x00280000ec14783b */ /* 0x000fee0000000200 */
[----:B------:R-:W-:Y:S01]  /*4760*/  HMMA.16816.F32 R16, R184, R26, R4 ;  /* 0x0000001ab810723c */ /* 0x000fe20000001804 */
[----:B------:R-:W3:Y:S07]  /*4770*/  LDSM.16.M88.4 R24, [R236+0x2000] ;  /* 0x00200000ec18783b */ /* 0x000eee0000000200 */
[C---:B-1----:R-:W-:Y:S08]  /*4780*/  HMMA.16816.F32 R12, R188.reuse, R10, R12 ;  /* 0x0000000abc0c723c */ /* 0x042ff0000000180c */
[C---:B------:R-:W-:Y:S01]  /*4790*/  HMMA.16816.F32 R4, R188.reuse, R8, R44 ;  /* 0x00000008bc04723c */ /* 0x040fe2000000182c */
[----:B------:R-:W1:Y:S07]  /*47a0*/  LDSM.16.M88.4 R8, [R243+0x2000] ;  /* 0x00200000f308783b */ /* 0x000e6e0000000200 */
[C---:B---3--:R-:W-:Y:S08]  /*47b0*/  HMMA.16816.F32 R48, R188.reuse, R24, R40 ;  /* 0x00000018bc30723c */ /* 0x048ff00000001828 */
[C---:B------:R-:W-:Y:S01]  /*47c0*/  HMMA.16816.F32 R44, R188.reuse, R26, R36 ;  /* 0x0000001abc2c723c */ /* 0x040fe20000001824 */
[----:B------:R-:W3:Y:S07]  /*47d0*/  LDSM.16.M88.4 R24, [R243+0x2800] ;  /* 0x00280000f318783b */ /* 0x000eee0000000200 */
[C---:B------:R-:W-:Y:S08]  /*47e0*/  HMMA.16816.F32 R40, R188.reuse, R20, R32 ;  /* 0x00000014bc28723c */ /* 0x040ff00000001820 */
[----:B------:R-:W-:Y:S01]  /*47f0*/  HMMA.16816.F32 R36, R188, R22, R16 ;  /* 0x00000016bc24723c */ /* 0x000fe20000001810 */
[----:B------:R-:W4:Y:S07]  /*4800*/  LDSM.16.M88.4 R20, [R238+0x1800] ;  /* 0x00180000ee14783b */ /* 0x000f2e0000000200 */
[C---:B------:R-:W-:Y:S08]  /*4810*/  HMMA.16816.F32 R32, R192.reuse, R28, R4 ;  /* 0x0000001cc020723c */ /* 0x040ff00000001804 */
[C---:B------:R-:W-:Y:S01]  /*4820*/  HMMA.16816.F32 R16, R192.reuse, R30, R12 ;  /* 0x0000001ec010723c */ /* 0x040fe2000000180c */
[----:B------:R-:W5:Y:S07]  /*4830*/  LDSM.16.M88.4 R28, [R238+0x2000] ;  /* 0x00200000ee1c783b */ /* 0x000f6e0000000200 */
        /* <DEDUP_REMOVED lines=8> */
[----:B------:R-:W4:Y:S07]  /*48c0*/  LDSM.16.M88.4 R20, [R237+0x2000] ;  /* 0x00200000ed14783b */ /* 0x000f2e0000000200 */
[C---:B-----5:R-:W-:Y:S08]  /*48d0*/  HMMA.16816.F32 R32, R196.reuse, R28, R4 ;  /* 0x0000001cc420723c */ /* 0x060ff00000001804 */
[C---:B------:R-:W-:Y:S01]  /*48e0*/  HMMA.16816.F32 R16, R196.reuse, R30, R12 ;  /* 0x0000001ec410723c */ /* 0x040fe2000000180c */
[----:B------:R-:W5:Y:S07]  /*48f0*/  LDSM.16.M88.4 R28, [R237+0x2800] ;  /* 0x00280000ed1c783b */ /* 0x000f6e0000000200 */
[C---:B-1----:R-:W-:Y:S08]  /*4900*/  HMMA.16816.F32 R4, R196.reuse, R8, R48 ;  /* 0x00000008c404723c */ /* 0x042ff00000001830 */
[----:B------:R-:W-:Y:S01]  /*4910*/  HMMA.16816.F32 R12, R196, R10, R44 ;  /* 0x0000000ac40c723c */ /* 0x000fe2000000182c */
[----:B------:R-:W1:Y:S07]  /*4920*/  LDSM.16.M88.4 R8, [R236+0x3000] ;  /* 0x00300000ec08783b */ /* 0x000e6e0000000200 */
[C---:B---3--:R-:W-:Y:S08]  /*4930*/  HMMA.16816.F32 R48, R200.reuse, R24, R40 ;  /* 0x00000018c830723c */ /* 0x048ff00000001828 */
[C---:B------:R-:W-:Y:S01]  /*4940*/  HMMA.16816.F32 R44, R200.reuse, R26, R36 ;  /* 0x0000001ac82c723c */ /* 0x040fe20000001824 */
[----:B------:R-:W3:Y:S07]  /*4950*/  LDSM.16.M88.4 R24, [R236+0x3800] ;  /* 0x00380000ec18783b */ /* 0x000eee0000000200 */
[C---:B----4-:R-:W-:Y:S08]  /*4960*/  HMMA.16816.F32 R40, R200.reuse, R20, R32 ;  /* 0x00000014c828723c */ /* 0x050ff00000001820 */
[C---:B------:R-:W-:Y:S01]  /*4970*/  HMMA.16816.F32 R36, R200.reuse, R22, R16 ;  /* 0x00000016c824723c */ /* 0x040fe20000001810 */
[----:B------:R-:W4:Y:S07]  /*4980*/  LDSM.16.M88.4 R20, [R236+0x4000] ;  /* 0x00400000ec14783b */ /* 0x000f2e0000000200 */
[C---:B-----5:R-:W-:Y:S08]  /*4990*/  HMMA.16816.F32 R32, R200.reuse, R28, R4 ;  /* 0x0000001cc820723c */ /* 0x060ff00000001804 */
[----:B------:R-:W-:Y:S01]  /*49a0*/  HMMA.16816.F32 R16, R200, R30, R12 ;  /* 0x0000001ec810723c */ /* 0x000fe2000000180c */
[----:B------:R-:W5:Y:S07]  /*49b0*/  LDSM.16.M88.4 R28, [R243+0x3000] ;  /* 0x00300000f31c783b */ /* 0x000f6e0000000200 */
[C---:B-1----:R-:W-:Y:S08]  /*49c0*/  HMMA.16816.F32 R4, R204.reuse, R8, R48 ;  /* 0x00000008cc04723c */ /* 0x042ff00000001830 */
[C---:B------:R-:W-:Y:S01]  /*49d0*/  HMMA.16816.F32 R12, R204.reuse, R10, R44 ;  /* 0x0000000acc0c723c */ /* 0x040fe2000000182c */
[----:B------:R-:W1:Y:S07]  /*49e0*/  LDSM.16.M88.4 R8, [R243+0x3800] ;  /* 0x00380000f308783b */ /* 0x000e6e0000000200 */
[C---:B---3--:R-:W-:Y:S08]  /*49f0*/  HMMA.16816.F32 R48, R204.reuse, R24, R40 ;  /* 0x00000018cc30723c */ /* 0x048ff00000001828 */
[C---:B------:R-:W-:Y:S01]  /*4a00*/  HMMA.16816.F32 R44, R204.reuse, R26, R36 ;  /* 0x0000001acc2c723c */ /* 0x040fe20000001824 */
[----:B------:R-:W3:Y:S07]  /*4a10*/  LDSM.16.M88.4 R24, [R243+0x4000] ;  /* 0x00400000f318783b */ /* 0x000eee0000000200 */
[C---:B----4-:R-:W-:Y:S08]  /*4a20*/  HMMA.16816.F32 R40, R204.reuse, R20, R32 ;  /* 0x00000014cc28723c */ /* 0x050ff00000001820 */
[----:B------:R-:W-:Y:S01]  /*4a30*/  HMMA.16816.F32 R36, R204, R22, R16 ;  /* 0x00000016cc24723c */ /* 0x000fe20000001810 */
[----:B------:R-:W4:Y:S07]  /*4a40*/  LDSM.16.M88.4 R20, [R238+0x3000] ;  /* 0x00300000ee14783b */ /* 0x000f2e0000000200 */
[C---:B-----5:R-:W-:Y:S08]  /*4a50*/  HMMA.16816.F32 R32, R208.reuse, R28, R4 ;  /* 0x0000001cd020723c */ /* 0x060ff00000001804 */
        /* <DEDUP_REMOVED lines=21> */
[C---:B-----5:R-:W-:Y:S08]  /*4bb0*/  HMMA.16816.F32 R32, R216.reuse, R28, R4 ;  /* 0x0000001cd820723c */ /* 0x060ff00000001804 */
[----:B------:R-:W-:Y:S01]  /*4bc0*/  HMMA.16816.F32 R36, R216, R22, R16 ;  /* 0x00000016d824723c */ /* 0x000fe20000001810 */
[----:B------:R-:W4:Y:S04]  /*4bd0*/  LDSM.16.M88.4 R20, [R236+0x5000] ;  /* 0x00500000ec14783b */ /* 0x000f280000000200 */
[----:B------:R-:W5:Y:S03]  /*4be0*/  LDSM.16.M88.4 R16, [R236+0x5800] ;  /* 0x00580000ec10783b */ /* 0x000f660000000200 */
[----:B-1----:R-:W-:Y:S08]  /*4bf0*/  HMMA.16816.F32 R4, R220, R8, R48 ;  /* 0x00000008dc04723c */ /* 0x002ff00000001830 */
[----:B------:R-:W-:Y:S08]  /*4c00*/  HMMA.16816.F32 R12, R216, R30, R12 ;  /* 0x0000001ed80c723c */ /* 0x000ff0000000180c */
[----:B------:R-:W-:Y:S08]  /*4c10*/  HMMA.16816.F32 R8, R220, R10, R44 ;  /* 0x0000000adc08723c */ /* 0x000ff0000000182c */
[----:B---3--:R-:W-:Y:S01]  /*4c20*/  HMMA.16816.F32 R28, R224, R24, R4 ;  /* 0x00000018e01c723c */ /* 0x008fe20000001804 */
[----:B------:R-:W1:Y:S07]  /*4c30*/  LDSM.16.M88.4 R4, [R243+0x5000] ;  /* 0x00500000f304783b */ /* 0x000e6e0000000200 */
[C---:B----4-:R-:W-:Y:S08]  /*4c40*/  HMMA.16816.F32 R44, R220.reuse, R20, R40 ;  /* 0x00000014dc2c723c */ /* 0x050ff00000001828 */
[C---:B------:R-:W-:Y:S01]  /*4c50*/  HMMA.16816.F32 R36, R220.reuse, R22, R36 ;  /* 0x00000016dc24723c */ /* 0x040fe20000001824 */
[----:B------:R-:W3:Y:S07]  /*4c60*/  LDSM.16.M88.4 R20, [R243+0x5800] ;  /* 0x00580000f314783b */ /* 0x000eee0000000200 */
[C---:B-----5:R-:W-:Y:S08]  /*4c70*/  HMMA.16816.F32 R40, R220.reuse, R16, R32 ;  /* 0x00000010dc28723c */ /* 0x060ff00000001820 */
[----:B------:R-:W-:Y:S01]  /*4c80*/  HMMA.16816.F32 R32, R220, R18, R12 ;  /* 0x00000012dc20723c */ /* 0x000fe2000000180c */
[----:B------:R-:W-:Y:S07]  /*4c90*/  LDSM.16.M88.4 R16, [R238+0x4800] ;  /* 0x00480000ee10783b */ /* 0x000fee0000000200 */
[C---:B------:R-:W-:Y:S01]  /*4ca0*/  HMMA.16816.F32 R12, R224.reuse, R26, R8 ;  /* 0x0000001ae00c723c */ /* 0x040fe20000001808 */
[----:B------:R-:W4:Y:S07]  /*4cb0*/  LDSM.16.M88.4 R24, [R238+0x5000] ;  /* 0x00500000ee18783b */ /* 0x000f2e0000000200 */
[C---:B-1----:R-:W-:Y:S08]  /*4cc0*/  HMMA.16816.F32 R8, R224.reuse, R4, R44 ;  /* 0x00000004e008723c */ /* 0x042ff0000000182c */
[C---:B------:R-:W-:Y:S08]  /*4cd0*/  HMMA.16816.F32 R4, R224.reuse, R6, R36 ;  /* 0x00000006e004723c */ /* 0x040ff00000001824 */
[C---:B---3--:R-:W-:Y:S08]  /*4ce0*/  HMMA.16816.F32 R40, R224.reuse, R20, R40 ;  /* 0x00000014e028723c */ /* 0x048ff00000001828 */
[----:B------:R-:W-:Y:S08]  /*4cf0*/  HMMA.16816.F32 R44, R224, R22, R32 ;  /* 0x00000016e02c723c */ /* 0x000ff00000001820 */
[C---:B----4-:R-:W-:Y:S01]  /*4d00*/  HMMA.16816.F32 R20, R228.reuse, R26, R4 ;  /* 0x0000001ae414723c */ /* 0x050fe20000001804 */
[----:B------:R-:W1:Y:S07]  /*4d10*/  LDSM.16.M88.4 R4, [R237+0x4800] ;  /* 0x00480000ed04783b */ /* 0x000e6e0000000200 */
[C---:B------:R-:W-:Y:S08]  /*4d20*/  HMMA.16816.F32 R36, R228.reuse, R16, R28 ;  /* 0x00000010e424723c */ /* 0x040ff0000000181c */
[C---:B------:R-:W-:Y:S01]  /*4d30*/  HMMA.16816.F32 R16, R228.reuse, R18, R12 ;  /* 0x00000012e410723c */ /* 0x040fe2000000180c */
[----:B------:R-:W3:Y:S07]  /*4d40*/  LDSM.16.M88.4 R12, [R238+0x5800] ;  /* 0x00580000ee0c783b */ /* 0x000eee0000000200 */
[----:B------:R-:W-:Y:S01]  /*4d50*/  HMMA.16816.F32 R32, R228, R24, R8 ;  /* 0x00000018e420723c */ /* 0x000fe20000001808 */
[----:B------:R-:W4:Y:S07]  /*4d60*/  LDSM.16.M88.4 R8, [R237+0x5000] ;  /* 0x00500000ed08783b */ /* 0x000f2e0000000200 */
[----:B-1----:R-:W-:Y:S08]  /*4d70*/  HMMA.16816.F32 R36, R232, R4, R36 ;  /* 0x00000004e824723c */ /* 0x002ff00000001824 */
[----:B---3--:R-:W-:Y:S01]  /*4d80*/  HMMA.16816.F32 R28, R228, R12, R40 ;  /* 0x0000000ce41c723c */ /* 0x008fe20000001828 */
[----:B------:R-:W1:Y:S01]  /*4d90*/  LDSM.16.M88.4 R40, [R237+0x5800] ;  /* 0x00580000ed28783b */ /* 0x000e620000000200 */
[----:B--2---:R-:W-:Y:S01]  /*4da0*/  ISETP.GT.AND P0, PT, R53, R2, PT ;  /* 0x000000023500720c */ /* 0x004fe20003f04270 */
[----:B------:R-:W-:-:S05]  /*4db0*/  DEPBAR.LE SB0, 0x0 ;  /* 0x000080000000791a */ /* 0x000fca0000000000 */
[C---:B------:R-:W-:Y:S08]  /*4dc0*/  HMMA.16816.F32 R16, R232.reuse, R6, R16 ;  /* 0x00000006e810723c */ /* 0x040ff00000001810 */
[----:B------:R-:W-:Y:S01]  /*4dd0*/  FMUL.FTZ R0, R36, c[0x0][0x320] ;  /* 0x0000c80024007a20 */ /* 0x000fe20000410000 */
[----:B----4-:R-:W-:Y:S03]  /*4de0*/  HMMA.16816.F32 R4, R232, R8, R32 ;  /* 0x00000008e804723c */ /* 0x010fe60000001820 */
[----:B------:R2:W3:Y:S02]  /*4df0*/  MUFU.TANH R35, R0 ;  /* 0x0000000000237308 */ /* 0x0004e40000002400 */
[----:B--2---:R-:W-:-:S06]  /*4e00*/  FMUL.FTZ R0, R37, c[0x0][0x320] ;  /* 0x0000c80025007a20 */ /* 0x004fcc0000410000 */
[----:B------:R2:W4:Y:S01]  /*4e10*/  MUFU.TANH R33, R0 ;  /* 0x0000000000217308 */ /* 0x0005220000002400 */
[----:B------:R-:W-:Y:S01]  /*4e20*/  HMMA.16816.F32 R24, R228, R14, R44 ;  /* 0x0000000ee418723c */ /* 0x000fe2000000182c */
[----:B--2---:R-:W-:-:S06]  /*4e30*/  FMUL.FTZ R0, R38, c[0x0][0x320] ;  /* 0x0000c80026007a20 */ /* 0x004fcc0000410000 */
[----:B------:R2:W2:Y:S01]  /*4e40*/  MUFU.TANH R38, R0 ;  /* 0x0000000000267308 */ /* 0x0004a20000002400 */
[----:B-1----:R-:W-:Y:S01]  /*4e50*/  HMMA.16816.F32 R12, R232, R40, R28 ;  /* 0x00000028e80c723c */ /* 0x002fe2000000181c */
[----:B--2---:R-:W-:-:S06]  /*4e60*/  FMUL.FTZ R0, R39, c[0x0][0x320] ;  /* 0x0000c80027007a20 */ /* 0x004fcc0000410000 */
        /* <DEDUP_REMOVED lines=99> */
.L_x_1228:
[----:B------:R-:W-:Y:S05]  /*54a0*/  BRA.DIV ~URZ, `(.L_x_1127) ;  /* 0x0000f4527f007947 */ /* 0x000fea000b800000 */
[----:B------:R4:W1:Y:S02]  /*54b0*/  SHFL.IDX PT, R0, R6, RZ, 0x181f ;  /* 0x00181fff06007589 */ /* 0x00086400000e0000 */
.L_x_1229:
        /* <DEDUP_REMOVED lines=34> */
.L_x_1129:
[----:B------:R-:W-:Y:S05]  /*56e0*/  BSYNC B0 ;  /* 0x0000000000007941 */ /* 0x000fea0003800000 */
.L_x_1128:
[----:B------:R-:W-:Y:S01]  /*56f0*/  ISETP.GE.AND P0, PT, R7, 0x21, PT ;  /* 0x000000210700780c */ /* 0x000fe20003f06270 */
[----:B------:R-:W-:Y:S06]  /*5700*/  BRA.DIV ~URZ, `(.L_x_1130) ;  /* 0x0000f2527f007947 */ /* 0x000fec000b800000 */
[----:B---3--:R3:W2:Y:S04]  /*5710*/  SHFL.IDX PT, R4, R5, 0x1, 0x181f ;  /* 0x00381f0005047f89 */ /* 0x0086a800000e0000 */
[----:B-1----:R3:W1:Y:S02]  /*5720*/  SHFL.IDX PT, R0, R6, 0x1, 0x181f ;  /* 0x00381f0006007f89 */ /* 0x00266400000e0000 */
.L_x_1230:
        /* <DEDUP_REMOVED lines=33> */
.L_x_1125:
[----:B-1234-:R-:W-:Y:S05]  /*5940*/  BSYNC B1 ;  /* 0x0000000000017941 */ /* 0x01efea0003800000 */
.L_x_1124:
[----:B------:R-:W2:Y:S01]  /*5950*/  LDL R2, [R1+0xa4] ;  /* 0x0000a40001027983 */ /* 0x000ea20000100800 */
[----:B------:R-:W-:-:S03]  /*5960*/  IMAD.MOV.U32 R4, RZ, RZ, c[0x0][0x2c4] ;  /* 0x0000b100ff047624 */ /* 0x000fc600078e00ff */
[----:B------:R-:W2:Y:S04]  /*5970*/  LDL R0, [R1+0xbc] ;  /* 0x0000bc0001007983 */ /* 0x000ea80000100800 */
[----:B------:R-:W3:Y:S04]  /*5980*/  LDL R5, [R1+0xb8] ;  /* 0x0000b80001057983 */ /* 0x000ee80000100800 */
[----:B------:R-:W4:Y:S01]  /*5990*/  LDL R3, [R1+0x9c] ;  /* 0x00009c0001037983 */ /* 0x000f220000100800 */
[----:B------:R-:W-:-:S03]  /*59a0*/  ISETP.NE.AND P0, PT, R4, 0x1, PT ;  /* 0x000000010400780c */ /* 0x000fc60003f05270 */
[----:B------:R-:W0:Y:S01]  /*59b0*/  LDGDEPBAR ;  /* 0x00000000000079af */ /* 0x000e220000000000 */
[----:B--2---:R-:W-:Y:S02]  /*59c0*/  IADD3 R0, R0, R2, RZ ;  /* 0x0000000200007210 */ /* 0x004fe40007ffe0ff */
[----:B---3--:R-:W-:-:S07]  /*59d0*/  IADD3 R6, -R5, R52, RZ ;  /* 0x0000003405067210 */ /* 0x008fce0007ffe1ff */
[----:B------:R-:W-:-:S04]  /*59e0*/  @P0 IMAD.HI.U32 R2, R0, c[0x0][0x2c8], RZ ;  /* 0x0000b20000020a27 */ /* 0x000fc800078e00ff */
[----:B------:R-:W-:Y:S01]  /*59f0*/  IMAD.MOV.U32 R4, RZ, RZ, R0 ;  /* 0x000000ffff047224 */ /* 0x000fe200078e0000 */
[----:B------:R-:W-:Y:S02]  /*5a00*/  IADD3 R0, -R5, 0x1, R52 ;  /* 0x0000000105007810 */ /* 0x000fe40007ffe134 */
[----:B------:R-:W-:-:S03]  /*5a10*/  @P0 SHF.R.U32.HI R4, RZ, c[0x0][0x2cc], R2 ;  /* 0x0000b300ff040a19 */ /* 0x000fc60000011602 */
[----:B----4-:R-:W-:Y:S01]  /*5a20*/  IMAD.IADD R5, R0, 0x1, -R3 ;  /* 0x0000000100057824 */ /* 0x010fe200078e0a03 */
[----:B------:R-:W-:Y:S05]  /*5a30*/  BRA.DIV ~URZ, `(.L_x_1131) ;  /* 0x0000efe27f007947 */ /* 0x000fea000b800000 */
[----:B------:R1:W2:Y:S02]  /*5a40*/  SHFL.IDX PT, R0, R4, RZ, 0x1c1f ;  /* 0x001c1fff04007589 */ /* 0x0002a400000e0000 */
.L_x_1231:
[----:B--2---:R-:W-:-:S05]  /*5a50*/  IMAD.IADD R0, R5, 0x1, R0 ;  /* 0x0000000105007824 */ /* 0x004fca00078e0200 */
[----:B------:R-:W-:-:S04]  /*5a60*/  IMNMX R0, R6, R0, PT ;  /* 0x0000000006007217 */ /* 0x000fc80003800200 */
[C---:B------:R-:W-:Y:S02]  /*5a70*/  ISETP.GT.AND P1, PT, R0.reuse, RZ, PT ;  /* 0x000000ff0000720c */ /* 0x040fe40003f24270 */
[C---:B------:R-:W-:Y:S02]  /*5a80*/  ISETP.GT.AND P0, PT, R0.reuse, 0x1, PT ;  /* 0x000000010000780c */ /* 0x040fe40003f04270 */
        /* <DEDUP_REMOVED lines=11> */
[----:B------:R-:W-:Y:S02]  /*5b40*/  FSEL R18, R18, -INF , P0 ;  /* 0xff80000012127808 */ /* 0x000fe40000000000 */
[C---:B------:R-:W-:Y:S02]  /*5b50*/  ISETP.GT.AND P4, PT, R0.reuse, 0x19, PT ;  /* 0x000000190000780c */ /* 0x040fe40003f84270 */
        /* <DEDUP_REMOVED lines=8> */
[----:B------:R-:W-:Y:S01]  /*5be0*/  FSEL R72, R8, -INF , P0 ;  /* 0xff80000008487808 */ /* 0x000fe20000000000 */
[----:B------:R-:W-:Y:S05]  /*5bf0*/  BRA.DIV ~URZ, `(.L_x_1132) ;  /* 0x0000ee827f007947 */ /* 0x000fea000b800000 */
[----:B------:R-:W2:Y:S02]  /*5c00*/  SHFL.IDX PT, R0, R4, 0x1, 0x1c1f ;  /* 0x003c1f0004007f89 */ /* 0x000ea400000e0000 */
[----:B--2---:R-:W-:-:S05]  /*5c10*/  IMAD.IADD R0, R5, 0x1, R0 ;  /* 0x0000000105007824 */ /* 0x004fca00078e0200 */
[----:B------:R-:W-:-:S04]  /*5c20*/  IMNMX R0, R6, R0, PT ;  /* 0x0000000006007217 */ /* 0x000fc80003800200 */
[C---:B------:R-:W-:Y:S02]  /*5c30*/  ISETP.GT.AND P1, PT, R0.reuse, RZ, PT ;  /* 0x000000ff0000720c */ /* 0x040fe40003f24270 */
[----:B------:R-:W-:Y:S02]  /*5c40*/  ISETP.GT.AND P0, PT, R0, 0x1, PT ;  /* 0x000000010000780c */ /* 0x000fe40003f04270 */
        /* <DEDUP_REMOVED lines=28> */
[----:B------:R-:W-:Y:S02]  /*5e10*/  FSEL R12, R22, -INF , P4 ;  /* 0xff800000160c7808 */ /* 0x000fe40002000000 */
[----:B------:R-:W-:Y:S02]  /*5e20*/  FMNMX.FTZ R0, R20, R0, !PT ;  /* 0x0000000014007209 */ /* 0x000fe40007810000 */
[----:B------:R-:W-:Y:S02]  /*5e30*/  FMNMX.FTZ R2, R13, R2, !PT ;  /* 0x000000020d027209 */ /* 0x000fe40007810000 */
[----:B------:R-:W-:Y:S02]  /*5e40*/  FSEL R71, R26, -INF , P3 ;  /* 0xff8000001a477808 */ /* 0x000fe40001800000 */
        /* <DEDUP_REMOVED lines=10> */
[----:B------:R-:W-:-:S03]  /*5ef0*/  FMNMX.FTZ R2, R69, R2, !PT ;  /* 0x0000000245027209 */ /* 0x000fc60007810000 */
[----:B------:R-:W2:Y:S01]  /*5f00*/  SHFL.BFLY PT, R3, R0, 0x2, 0x1f ;  /* 0x0c401f0000037f89 */ /* 0x000ea200000e0000 */
[----:B------:R-:W-:-:S05]  /*5f10*/  FMNMX.FTZ R2, R68, R2, !PT ;  /* 0x0000000244027209 */ /* 0x000fca0007810000 */
[----:B-1----:R-:W1:Y:S01]  /*5f20*/  SHFL.BFLY PT, R4, R2, 0x2, 0x1f ;  /* 0x0c401f0002047f89 */ /* 0x002e6200000e0000 */
[----:B--2---:R-:W-:Y:S02]  /*5f30*/  FMNMX.FTZ R0, R3, R0, !PT ;  /* 0x0000000003007209 */ /* 0x004fe40007810000 */
[----:B-1----:R-:W-:-:S03]  /*5f40*/  FMNMX.FTZ R4, R2, R4, !PT ;  /* 0x0000000402047209 */ /* 0x002fc60007810000 */
[----:B------:R-:W1:Y:S04]  /*5f50*/  SHFL.BFLY PT, R2, R0, 0x1, 0x1f ;  /* 0x0c201f0000027f89 */ /* 0x000e6800000e0000 */
[----:B------:R2:W3:Y:S01]  /*5f60*/  SHFL.BFLY PT, R3, R4, 0x1, 0x1f ;  /* 0x0c201f0004037f89 */ /* 0x0004e200000e0000 */
[----:B-1----:R-:W-:-:S04]  /*5f70*/  FMNMX.FTZ R133, R0, R2, !PT ;  /* 0x0000000200857209 */ /* 0x002fc80007810000 */
.L_x_1232:
[----:B------:R-:W4:Y:S01]  /*5f80*/  LDL R44, [R1] ;  /* 0x00000000012c7983 */ /* 0x000f220000100800 */
[C---:B------:R-:W-:Y:S01]  /*5f90*/  FMUL.FTZ R2, R133.reuse, c[0x0][0x2d0] ;  /* 0x0000b40085027a20 */ /* 0x040fe20000410000 */
[----:B------:R-:W-:Y:S01]  /*5fa0*/  FSETP.NEU.FTZ.AND P0, PT, R133, -INF , PT ;  /* 0xff8000008500780b */ /* 0x000fe20003f1d000 */
[----:B------:R-:W-:Y:S01]  /*5fb0*/  WARPSYNC 0xffffffff ;  /* 0xffffffff00007948 */ /* 0x000fe20003800000 */
[----:B---3--:R-:W-:Y:S01]  /*5fc0*/  FMNMX.FTZ R132, R3, R4, !PT ;  /* 0x0000000403847209 */ /* 0x008fe20007810000 */
[----:B------:R-:W-:Y:S01]  /*5fd0*/  LDSM.16.MT88.4 R32, [R241] ;  /* 0x00000000f120783b */ /* 0x000fe20000004200 */
[----:B------:R-:W-:-:S02]  /*5fe0*/  FSEL R2, R2, RZ, P0 ;  /* 0x000000ff02027208 */ /* 0x000fc40000000000 */
[C---:B------:R-:W-:Y:S01]  /*5ff0*/  FSETP.NEU.FTZ.AND P0, PT, R132.reuse, -INF , PT ;  /* 0xff8000008400780b */ /* 0x040fe20003f1d000 */
[----:B--2---:R-:W-:Y:S01]  /*6000*/  FMUL.FTZ R4, R132, c[0x0][0x2d0] ;  /* 0x0000b40084047a20 */ /* 0x004fe20000410000 */
[----:B------:R-:W-:Y:S01]  /*6010*/  LDSM.16.MT88.4 R36, [R241+0x800] ;  /* 0x00080000f124783b */ /* 0x000fe20000004200 */
[--C-:B------:R-:W-:Y:S02]  /*6020*/  FFMA.FTZ R0, R11, c[0x0][0x2d0], -R2.reuse ;  /* 0x0000b4000b007a23 */ /* 0x100fe40000010802 */
[--C-:B------:R-:W-:Y:S01]  /*6030*/  FFMA.FTZ R3, R18, c[0x0][0x2d0], -R2.reuse ;  /* 0x0000b40012037a23 */ /* 0x100fe20000010802 */
[----:B------:R-:W-:Y:S01]  /*6040*/  LDSM.16.MT88.4 R40, [R239+0x800] ;  /* 0x00080000ef28783b */ /* 0x000fe20000004200 */
[----:B------:R1:W-:Y:S03]  /*6050*/  MUFU.EX2 R101, R0 ;  /* 0x0000000000657308 */ /* 0x0003e60000000800 */
[----:B------:R-:W-:Y:S04]  /*6060*/  LDSM.16.MT88.4 R24, [R240] ;  /* 0x00000000f018783b */ /* 0x000fe80000004200 */
[----:B------:R-:W-:Y:S01]  /*6070*/  LDSM.16.MT88.4 R60, [R239+0x1800] ;  /* 0x00180000ef3c783b */ /* 0x000fe20000004200 */
[----:B------:R-:W-:Y:S03]  /*6080*/  MUFU.EX2 R127, R3 ;  /* 0x00000003007f7308 */ /* 0x000fe60000000800 */
[----:B------:R-:W-:Y:S04]  /*6090*/  LDSM.16.MT88.4 R48, [R240+0x800] ;  /* 0x00080000f030783b */ /* 0x000fe80000004200 */
[----:B------:R-:W-:Y:S01]  /*60a0*/  LDSM.16.MT88.4 R56, [R241+0x1800] ;  /* 0x00180000f138783b */ /* 0x000fe20000004200 */
[----:B-1----:R-:W-:-:S03]  /*60b0*/  FFMA.FTZ R0, R10, c[0x0][0x2d0], -R2 ;  /* 0x0000b4000a007a23 */ /* 0x002fc60000010802 */
[----:B------:R-:W-:Y:S01]  /*60c0*/  LDSM.16.MT88.4 R64, [R241+0x2000] ;  /* 0x00200000f140783b */ /* 0x000fe20000004200 */
[----:B------:R1:W-:Y:S02]  /*60d0*/  MUFU.EX2 R100, R0 ;  /* 0x0000000000647308 */ /* 0x0003e40000000800 */
[----:B-1----:R-:W-:-:S06]  /*60e0*/  FFMA.FTZ R0, R17, c[0x0][0x2d0], -R2 ;  /* 0x0000b40011007a23 */ /* 0x002fcc0000010802 */
[----:B------:R1:W-:Y:S02]  /*60f0*/  MUFU.EX2 R116, R0 ;  /* 0x0000000000747308 */ /* 0x0003e40000000800 */
[----:B-1----:R-:W-:-:S06]  /*6100*/  FFMA.FTZ R0, R16, c[0x0][0x2d0], -R2 ;  /* 0x0000b40010007a23 */ /* 0x002fcc0000010802 */
[----:B------:R1:W2:Y:S02]  /*6110*/  MUFU.EX2 R111, R0 ;  /* 0x00000000006f7308 */ /* 0x0002a40000000800 */
[----:B-1----:R-:W-:Y:S01]  /*6120*/  FFMA.FTZ R0, R15, c[0x0][0x2d0], -R2 ;  /* 0x0000b4000f007a23 */ /* 0x002fe20000010802 */
[----:B--2---:R-:W-:-:S05]  /*6130*/  F2FP.PACK_AB R10, R111, R116 ;  /* 0x000000746f0a723e */ /* 0x004fca00000000ff */
[----:B------:R1:W-:Y:S02]  /*6140*/  MUFU.EX2 R117, R0 ;  /* 0x0000000000757308 */ /* 0x0003e40000000800 */
[----:B-1----:R-:W-:Y:S02]  /*6150*/  FFMA.FTZ R0, R19, c[0x0][0x2d0], -R2 ;  /* 0x0000b40013007a23 */ /* 0x002fe40000010802 */
[----:B------:R-:W1:Y:S04]  /*6160*/  LDSM.16.MT88.4 R16, [R239] ;  /* 0x00000000ef10783b */ /* 0x000e680000004200 */
[----:B------:R2:W3:Y:S02]  /*6170*/  MUFU.EX2 R126, R0 ;  /* 0x00000000007e7308 */ /* 0x0004e40000000800 */
[----:B--2---:R-:W-:-:S02]  /*6180*/  FSEL R0, R4, RZ, P0 ;  /* 0x000000ff04007208 */ /* 0x004fc40000000000 */
[----:B---3--:R-:W-:-:S03]  /*6190*/  F2FP.PACK_AB R4, R126, R117 ;  /* 0x000000757e04723e */ /* 0x008fc600000000ff */
[----:B------:R-:W-:-:S04]  /*61a0*/  FFMA.FTZ R3, R6, c[0x0][0x2d0], -R0 ;  /* 0x0000b40006037a23 */ /* 0x000fc80000010800 */
[----:B------:R2:W-:Y:S02]  /*61b0*/  MUFU.EX2 R109, R3 ;  /* 0x00000003006d7308 */ /* 0x0005e40000000800 */
[----:B--2---:R-:W-:-:S06]  /*61c0*/  FFMA.FTZ R3, R5, c[0x0][0x2d0], -R0 ;  /* 0x0000b40005037a23 */ /* 0x004fcc0000010800 */
[----:B------:R2:W3:Y:S02]  /*61d0*/  MUFU.EX2 R108, R3 ;  /* 0x00000003006c7308 */ /* 0x0004e40000000800 */
[----:B--2---:R-:W-:Y:S01]  /*61e0*/  FFMA.FTZ R3, R9, c[0x0][0x2d0], -R0 ;  /* 0x0000b40009037a23 */ /* 0x004fe20000010800 */
[----:B---3--:R-:W-:-:S05]  /*61f0*/  F2FP.PACK_AB R9, R108, R109 ;  /* 0x0000006d6c09723e */ /* 0x008fca00000000ff */
[----:B------:R2:W-:Y:S02]  /*6200*/  MUFU.EX2 R110, R3 ;  /* 0x00000003006e7308 */ /* 0x0005e40000000800 */
[----:B--2---:R-:W-:Y:S01]  /*6210*/  FFMA.FTZ R3, R8, c[0x0][0x2d0], -R0 ;  /* 0x0000b40008037a23 */ /* 0x004fe20000010800 */
[----:B------:R-:W-:-:S05]  /*6220*/  F2FP.PACK_AB R8, R100, R101 ;  /* 0x000000656408723e */ /* 0x000fca00000000ff */
[----:B------:R2:W3:Y:S02]  /*6230*/  MUFU.EX2 R118, R3 ;  /* 0x0000000300767308 */ /* 0x0004e40000000800 */
[----:B--2---:R-:W-:Y:S01]  /*6240*/  FFMA.FTZ R3, R20, c[0x0][0x2d0], -R2 ;  /* 0x0000b40014037a23 */ /* 0x004fe20000010802 */
[----:B---3--:R-:W-:-:S05]  /*6250*/  F2FP.PACK_AB R11, R118, R110 ;  /* 0x0000006e760b723e */ /* 0x008fca00000000ff */
[----:B------:R2:W3:Y:S02]  /*6260*/  MUFU.EX2 R125, R3 ;  /* 0x00000003007d7308 */ /* 0x0004e40000000800 */
[C---:B-1----:R-:W-:Y:S08]  /*6270*/  HMMA.16816.F32 R28, R8.reuse, R16, RZ ;  /* 0x00000010081c723c */ /* 0x042ff000000018ff */
[----:B------:R-:W-:Y:S01]  /*6280*/  HMMA.16816.F32 R20, R8, R18, RZ ;  /* 0x000000120814723c */ /* 0x000fe200000018ff */
[----:B--2---:R-:W-:Y:S01]  /*6290*/  FFMA.FTZ R3, R7, c[0x0][0x2d0], -R0 ;  /* 0x0000b40007037a23 */ /* 0x004fe20000010800 */
[----:B---3--:R-:W-:-:S03]  /*62a0*/  F2FP.PACK_AB R6, R125, R127 ;  /* 0x0000007f7d06723e */ /* 0x008fc600000000ff */
[----:B------:R1:W-:Y:S03]  /*62b0*/  MUFU.EX2 R119, R3 ;  /* 0x0000000300777308 */ /* 0x0003e60000000800 */
[----:B------:R-:W-:Y:S01]  /*62c0*/  HMMA.16816.F32 R16, R8, R32, RZ ;  /* 0x000000200810723c */ /* 0x000fe200000018ff */
[----:B-1----:R-:W-:-:S04]  /*62d0*/  FFMA.FTZ R3, R14, c[0x0][0x2d0], -R0 ;  /* 0x0000b4000e037a23 */ /* 0x002fc80000010800 */
[----:B------:R1:W2:Y:S02]  /*62e0*/  MUFU.EX2 R124, R3 ;  /* 0x00000003007c7308 */ /* 0x0002a40000000800 */
[----:B-1----:R-:W-:Y:S01]  /*62f0*/  FFMA.FTZ R3, R13, c[0x0][0x2d0], -R0 ;  /* 0x0000b4000d037a23 */ /* 0x002fe20000010800 */
[----:B--2---:R-:W-:-:S05]  /*6300*/  F2FP.PACK_AB R5, R124, R119 ;  /* 0x000000777c05723e */ /* 0x004fca00000000ff */
[----:B------:R1:W-:Y:S02]  /*6310*/  MUFU.EX2 R129, R3 ;  /* 0x0000000300817308 */ /* 0x0003e40000000800 */
[----:B-1----:R-:W-:Y:S02]  /*6320*/  FFMA.FTZ R3, R12, c[0x0][0x2d0], -R0 ;  /* 0x0000b4000c037a23 */ /* 0x002fe40000010800 */
[----:B------:R-:W-:Y:S01]  /*6330*/  HMMA.16816.F32 R12, R8, R34, RZ ;  /* 0x00000022080c723c */ /* 0x000fe200000018ff */
[----:B------:R-:W-:Y:S03]  /*6340*/  LDSM.16.MT88.4 R32, [R239+0x2000] ;  /* 0x00200000ef20783b */ /* 0x000fe60000004200 */
[----:B------:R-:W1:Y:S01]  /*6350*/  MUFU.EX2 R128, R3 ;  /* 0x0000000300807308 */ /* 0x000e620000000800 */
[----:B----4-:R-:W2:Y:S01]  /*6360*/  LDSM.16.MT88.4 R44, [R44] ;  /* 0x000000002c2c783b */ /* 0x010ea20000004200 */
[----:B-1----:R-:W-:-:S07]  /*6370*/  F2FP.PACK_AB R7, R128, R129 ;  /* 0x000000818007723e */ /* 0x002fce00000000ff */
[C---:B------:R-:W-:Y:S11]  /*6380*/  HMMA.16816.F32 R148, R4.reuse, R36, R16 ;  /* 0x000000240494723c */ /* 0x040ff60000001810 */
[C---:B------:R-:W-:Y:S01]  /*6390*/  HMMA.16816.F32 R52, R4.reuse, R38, R12 ;  /* 0x000000260434723c */ /* 0x040fe2000000180c */
[----:B------:R-:W1:Y:S07]  /*63a0*/  LDSM.16.MT88.4 R36, [R242+0x800] ;  /* 0x00080000f224783b */ /* 0x000e6e0000004200 */
[C---:B------:R-:W-:Y:S08]  /*63b0*/  HMMA.16816.F32 R156, R4.reuse, R40, R28 ;  /* 0x00000028049c723c */ /* 0x040ff0000000181c */
[----:B------:R-:W-:Y:S08]  /*63c0*/  HMMA.16816.F32 R136, R4, R42, R20 ;  /* 0x0000002a0488723c */ /* 0x000ff00000001814 */
[----:B------:R-:W-:Y:S01]  /*63d0*/  HMMA.16816.F32 R40, R8, R24, RZ ;  /* 0x000000180828723c */ /* 0x000fe200000018ff */
[----:B------:R-:W-:Y:S01]  /*63e0*/  MOV R155, R52 ;  /* 0x00000034009b7202 */ /* 0x000fe20000000f00 */
[----:B------:R-:W-:Y:S01]  /*63f0*/  IMAD.MOV.U32 R153, RZ, RZ, R54 ;  /* 0x000000ffff997224 */ /* 0x000fe200078e0036 */
[----:B------:R-:W-:-:S02]  /*6400*/  MOV R154, R53 ;  /* 0x00000035009a7202 */ /* 0x000fc40000000f00 */
[----:B------:R-:W-:Y:S02]  /*6410*/  MOV R152, R55 ;  /* 0x0000003700987202 */ /* 0x000fe40000000f00 */
[----:B------:R-:W-:Y:S01]  /*6420*/  LDSM.16.MT88.4 R52, [R242+0x1800] ;  /* 0x00180000f234783b */ /* 0x000fe20000004200 */
[C---:B------:R-:W-:Y:S08]  /*6430*/  HMMA.16816.F32 R28, R8.reuse, R26, RZ ;  /* 0x0000001a081c723c */ /* 0x040ff000000018ff */
[C---:B--2---:R-:W-:Y:S08]  /*6440*/  HMMA.16816.F32 R24, R8.reuse, R44, RZ ;  /* 0x0000002c0818723c */ /* 0x044ff000000018ff */
[C---:B------:R-:W-:Y:S01]  /*6450*/  HMMA.16816.F32 R20, R8.reuse, R46, RZ ;  /* 0x0000002e0814723c */ /* 0x040fe200000018ff */
[----:B------:R-:W2:Y:S07]  /*6460*/  LDSM.16.MT88.4 R44, [R240+0x1800] ;  /* 0x00180000f02c783b */ /* 0x000eae0000004200 */
[C---:B------:R-:W-:Y:S08]  /*6470*/  HMMA.16816.F32 R16, R8.reuse, R60, RZ ;  /* 0x0000003c0810723c */ /* 0x040ff000000018ff */
[----:B------:R-:W-:Y:S01]  /*6480*/  HMMA.16816.F32 R12, R8, R62, RZ ;  /* 0x0000003e080c723c */ /* 0x000fe200000018ff */
[----:B------:R-:W3:Y:S07]  /*6490*/  LDSM.16.MT88.4 R60, [R240+0x2000] ;  /* 0x00200000f03c783b */ /* 0x000eee0000004200 */
        /* <DEDUP_REMOVED lines=20> */
[C---:B------:R-:W-:Y:S08]  /*65e0*/  HMMA.16816.F32 R16, R4.reuse, R32, R16 ;  /* 0x000000200410723c */ /* 0x040ff00000001810 */
[----:B------:R-:W-:Y:S08]  /*65f0*/  HMMA.16816.F32 R12, R4, R34, R12 ;  /* 0x00000022040c723c */ /* 0x000ff0000000180c */
[C---:B--2---:R-:W-:Y:S08]  /*6600*/  HMMA.16816.F32 R24, R8.reuse, R44, RZ ;  /* 0x0000002c0818723c */ /* 0x044ff000000018ff */
        /* <DEDUP_REMOVED lines=12> */
[----:B------:R-:W4:Y:S07]  /*66d0*/  LDSM.16.MT88.4 R40, [R239+0x3800] ;  /* 0x00380000ef28783b */ /* 0x000f2e0000004200 */
[C---:B------:R-:W-:Y:S08]  /*66e0*/  HMMA.16816.F32 R16, R8.reuse, R52, RZ ;  /* 0x000000340810723c */ /* 0x040ff000000018ff */
[----:B------:R-:W-:Y:S01]  /*66f0*/  HMMA.16816.F32 R12, R8, R54, RZ ;  /* 0x00000036080c723c */ /* 0x000fe200000018ff */
[----:B------:R-:W5:Y:S01]  /*6700*/  LDSM.16.MT88.4 R52, [R240+0x3000] ;  /* 0x00300000f034783b */ /* 0x000f620000004200 */
[----:B------:R-:W-:Y:S01]  /*6710*/  MOV R84, R33 ;  /* 0x0000002100547202 */ /* 0x000fe20000000f00 */
[----:B------:R-:W-:Y:S01]  /*6720*/  IMAD.MOV.U32 R92, RZ, RZ, R35 ;  /* 0x000000ffff5c7224 */ /* 0x000fe200078e0023 */
[----:B------:R-:W-:-:S02]  /*6730*/  MOV R93, R34 ;  /* 0x00000022005d7202 */ /* 0x000fc40000000f00 */
[----:B------:R-:W-:Y:S02]  /*6740*/  MOV R3, R32 ;  /* 0x0000002000037202 */ /* 0x000fe40000000f00 */
[----:B------:R-:W4:Y:S01]  /*6750*/  LDSM.16.MT88.4 R32, [R241+0x3800] ;  /* 0x00380000f120783b */ /* 0x000f220000004200 */
[----:B---3--:R-:W-:Y:S08]  /*6760*/  HMMA.16816.F32 R64, R4, R60, R24 ;  /* 0x0000003c0440723c */ /* 0x008ff00000001818 */
        /* <DEDUP_REMOVED lines=12> */
[----:B----4-:R-:W-:Y:S01]  /*6830*/  HMMA.16816.F32 R88, R4, R42, R24 ;  /* 0x0000002a0458723c */ /* 0x010fe20000001818 */
        /* <DEDUP_REMOVED lines=26> */
[----:B------:R-:W-:-:S06]  /*69e0*/  IMAD.MOV.U32 R37, RZ, RZ, R134 ;  /* 0x000000ffff257224 */ /* 0x000fcc00078e0086 */
[----:B------:R-:W-:Y:S01]  /*69f0*/  MOV R39, R130 ;  /* 0x0000008200277202 */ /* 0x000fe20000000f00 */
[----:B------:R-:W-:Y:S01]  /*6a00*/  HMMA.16816.F32 R20, R8, R54, RZ ;  /* 0x000000360814723c */ /* 0x000fe200000018ff */
[----:B------:R-:W-:-:S06]  /*6a10*/  MOV R38, R131 ;  /* 0x0000008300267202 */ /* 0x000fcc0000000f00 */
[----:B------:R-:W-:Y:S01]  /*6a20*/  IMAD.MOV.U32 R54, RZ, RZ, R48 ;  /* 0x000000ffff367224 */ /* 0x000fe200078e0030 */
[C---:B--2---:R-:W-:Y:S01]  /*6a30*/  HMMA.16816.F32 R92, R4.reuse, R24, R16 ;  /* 0x00000018045c723c */ /* 0x044fe20000001810 */
[----:B------:R-:W1:Y:S01]  /*6a40*/  LDSM.16.MT88.4 R16, [R239+0x5000] ;  /* 0x00500000ef10783b */ /* 0x000e620000004200 */
[----:B------:R-:W-:Y:S01]  /*6a50*/  MOV R55, R49 ;  /* 0x0000003100377202 */ /* 0x000fe20000000f00 */
[----:B------:R-:W-:Y:S01]  /*6a60*/  IMAD.MOV.U32 R49, RZ, RZ, R35 ;  /* 0x000000ffff317224 */ /* 0x000fe200078e0023 */
[----:B------:R-:W-:Y:S02]  /*6a70*/  MOV R48, R34 ;  /* 0x0000002200307202 */ /* 0x000fe40000000f00 */
[----:B------:R-:W-:Y:S01]  /*6a80*/  MOV R34, R153 ;  /* 0x0000009900227202 */ /* 0x000fe20000000f00 */
[----:B------:R-:W-:Y:S01]  /*6a90*/  FADD.FTZ R25, R117, R3 ;  /* 0x0000000375197221 */ /* 0x000fe20000010000 */
[----:B------:R-:W-:Y:S01]  /*6aa0*/  HMMA.16816.F32 R112, R4, R26, R12 ;  /* 0x0000001a0470723c */ /* 0x000fe2000000180c */
[----:B------:R-:W-:-:S06]  /*6ab0*/  MOV R35, R152 ;  /* 0x0000009800237202 */ /* 0x000fcc0000000f00 */
[--C-:B------:R-:W-:Y:S01]  /*6ac0*/  FFMA.FTZ R27, R74, c[0x0][0x2d0], -R2.reuse ;  /* 0x0000b4004a1b7a23 */ /* 0x100fe20000010802 */
[----:B---3--:R-:W-:Y:S01]  /*6ad0*/  HMMA.16816.F32 R12, R8, R28, RZ ;  /* 0x0000001c080c723c */ /* 0x008fe200000018ff */
[----:B------:R-:W-:Y:S01]  /*6ae0*/  FFMA.FTZ R26, R73, c[0x0][0x2d0], -R2 ;  /* 0x0000b400491a7a23 */ /* 0x000fe20000010802 */
[----:B------:R-:W-:Y:S01]  /*6af0*/  MOV R74, R145 ;  /* 0x00000091004a7202 */ /* 0x000fe20000000f00 */
[----:B------:R-:W-:-:S04]  /*6b00*/  IMAD.MOV.U32 R73, RZ, RZ, R146 ;  /* 0x000000ffff497224 */ /* 0x000fc800078e0092 */
[----:B------:R-:W-:Y:S01]  /*6b10*/  FFMA.FTZ R28, R75, c[0x0][0x2d0], -R2 ;  /* 0x0000b4004b1c7a23 */ /* 0x000fe20000010802 */
[----:B------:R-:W-:Y:S01]  /*6b20*/  HMMA.16816.F32 R104, R4, R50, R20 ;  /* 0x000000320468723c */ /* 0x000fe20000001814 */
[----:B------:R-:W2:Y:S01]  /*6b30*/  LDSM.16.MT88.4 R20, [R241+0x4800] ;  /* 0x00480000f114783b */ /* 0x000ea20000004200 */
[----:B------:R-:W-:Y:S01]  /*6b40*/  FFMA.FTZ R29, R70, c[0x0][0x2d0], -R0 ;  /* 0x0000b400461d7a23 */ /* 0x000fe20000010800 */
[----:B------:R-:W-:-:S04]  /*6b50*/  MOV R75, R144 ;  /* 0x00000090004b7202 */ /* 0x000fc80000000f00 */
[----:B------:R-:W-:Y:S02]  /*6b60*/  MOV R50, R32 ;  /* 0x0000002000327202 */ /* 0x000fe40000000f00 */
[----:B------:R-:W-:Y:S01]  /*6b70*/  MOV R51, R33 ;  /* 0x0000002100337202 */ /* 0x000fe20000000f00 */
[----:B------:R-:W-:Y:S01]  /*6b80*/  IMAD.MOV.U32 R33, RZ, RZ, R154 ;  /* 0x000000ffff217224 */ /* 0x000fe200078e009a */
        /* <DEDUP_REMOVED lines=78> */
[----:B------:R-:W4:Y:S07]  /*7070*/  LDL R9, [R1+0xa0] ;  /* 0x0000a00001097983 */ /* 0x000f2e0000100800 */
[----:B------:R-:W-:Y:S01]  /*7080*/  HMMA.16816.F32 R12, R4, R10, R12 ;  /* 0x0000000a040c723c */ /* 0x000fe2000000180c */
[----:B------:R-:W4:Y:S04]  /*7090*/  LDL R10, [R1+0x9c] ;  /* 0x00009c00010a7983 */ /* 0x000f280000100800 */
[----:B------:R-:W4:Y:S04]  /*70a0*/  LDL.LU R3, [R1+0x34] ;  /* 0x0000340001037983 */ /* 0x000f280000300800 */
[----:B------:R-:W4:Y:S01]  /*70b0*/  LDL R8, [R1+0x64] ;  /* 0x0000640001087983 */ /* 0x000f220000100800 */
[----:B---3--:R-:W-:Y:S03]  /*70c0*/  HMMA.16816.F32 R68, R128, R72, R80 ;  /* 0x000000488044723c */ /* 0x008fe60000001850 */
[----:B------:R-:W3:Y:S01]  /*70d0*/  LDSM.16.MT88.4 R80, [R241+0x4000] ;  /* 0x00400000f150783b */ /* 0x000ee20000004200 */
[----:B------:R-:W-:-:S03]  /*70e0*/  MOV R2, c[0x0][0x2c4] ;  /* 0x0000b10000027a02 */ /* 0x000fc60000000f00 */
[----:B------:R-:W-:Y:S01]  /*70f0*/  LDSM.16.MT88.4 R4, [R242+0x5800] ;  /* 0x00580000f204783b */ /* 0x000fe20000004200 */
[C---:B------:R-:W-:Y:S03]  /*7100*/  HMMA.16816.F32 R72, R128.reuse, R74, R88 ;  /* 0x0000004a8048723c */ /* 0x040fe60000001858 */
[----:B------:R-:W3:Y:S05]  /*7110*/  LDSM.16.MT88.4 R88, [R240+0x4000] ;  /* 0x00400000f058783b */ /* 0x000eea0000004200 */
[C---:B-1----:R-:W-:Y:S08]  /*7120*/  HMMA.16816.F32 R36, R128.reuse, R40, R36 ;  /* 0x000000288024723c */ /* 0x042ff00000001824 */
[C---:B------:R-:W-:Y:S08]  /*7130*/  HMMA.16816.F32 R40, R128.reuse, R42, R44 ;  /* 0x0000002a8028723c */ /* 0x040ff0000000182c */
[C---:B--2---:R-:W-:Y:S01]  /*7140*/  HMMA.16816.F32 R44, R128.reuse, R48, R56 ;  /* 0x00000030802c723c */ /* 0x044fe20000001838 */
[----:B------:R-:W1:Y:S07]  /*7150*/  LDSM.16.MT88.4 R56, [R240+0x2800] ;  /* 0x00280000f038783b */ /* 0x000e6e0000004200 */
[C---:B---3--:R-:W-:Y:S08]  /*7160*/  HMMA.16816.F32 R76, R128.reuse, R80, R76 ;  /* 0x00000050804c723c */ /* 0x048ff0000000184c */
[C---:B------:R-:W-:Y:S08]  /*7170*/  HMMA.16816.F32 R84, R128.reuse, R88, R84 ;  /* 0x000000588054723c */ /* 0x040ff00000001854 */
[C---:B------:R-:W-:Y:S01]  /*7180*/  HMMA.16816.F32 R88, R128.reuse, R90, R104 ;  /* 0x0000005a8058723c */ /* 0x040fe20000001868 */
[----:B------:R-:W2:Y:S07]  /*7190*/  LDSM.16.MT88.4 R104, [R239+0x5800] ;  /* 0x00580000ef68783b */ /* 0x000eae0000004200 */
[----:B------:R-:W-:Y:S01]  /*71a0*/  HMMA.16816.F32 R80, R128, R82, R96 ;  /* 0x000000528050723c */ /* 0x000fe20000001860 */
[----:B------:R-:W3:Y:S01]  /*71b0*/  LDSM.16.MT88.4 R96, [R242+0x4000] ;  /* 0x00400000f260783b */ /* 0x000ee20000004200 */
[----:B------:R-:W-:-:S06]  /*71c0*/  ISETP.NE.AND P1, PT, R2, 0x1, PT ;  /* 0x000000010200780c */ /* 0x000fcc0003f25270 */
[C---:B------:R-:W-:Y:S08]  /*71d0*/  HMMA.16816.F32 R48, R128.reuse, R50, R52 ;  /* 0x000000328030723c */ /* 0x040ff00000001834 */
[C---:B-1----:R-:W-:Y:S01]  /*71e0*/  HMMA.16816.F32 R52, R128.reuse, R56, R64 ;  /* 0x000000388034723c */ /* 0x042fe20000001840 */
[----:B------:R-:W1:Y:S07]  /*71f0*/  LDSM.16.MT88.4 R64, [R242+0x2800] ;  /* 0x00280000f240783b */ /* 0x000e6e0000004200 */
[C---:B--2---:R-:W-:Y:S08]  /*7200*/  HMMA.16816.F32 R100, R128.reuse, R104, R100 ;  /* 0x000000688064723c */ /* 0x044ff00000001864 */
[C---:B---3--:R-:W-:Y:S08]  /*7210*/  HMMA.16816.F32 R92, R128.reuse, R96, R92 ;  /* 0x00000060805c723c */ /* 0x048ff0000000185c */
[C---:B------:R-:W-:Y:S01]  /*7220*/  HMMA.16816.F32 R104, R128.reuse, R106, R120 ;  /* 0x0000006a8068723c */ /* 0x040fe20000001878 */
[----:B------:R-:W2:Y:S07]  /*7230*/  LDSM.16.MT88.4 R120, [R240+0x5800] ;  /* 0x00580000f078783b */ /* 0x000eae0000004200 */
[C---:B------:R-:W-:Y:S01]  /*7240*/  HMMA.16816.F32 R96, R128.reuse, R98, R112 ;  /* 0x000000628060723c */ /* 0x040fe20000001870 */
[----:B------:R-:W3:Y:S07]  /*7250*/  LDSM.16.MT88.4 R112, [R241+0x5800] ;  /* 0x00580000f170783b */ /* 0x000eee0000004200 */
        /* <DEDUP_REMOVED lines=10> */
[----:B------:R-:W-:-:S04]  /*7300*/  @P1 SHF.R.U32.HI R0, RZ, c[0x0][0x2cc], R2 ;  /* 0x0000b300ff001a19 */ /* 0x000fc80000011602 */
[----:B----4-:R-:W-:-:S05]  /*7310*/  IADD3 R0, R0, R9, -R10 ;  /* 0x0000000900007210 */ /* 0x010fca0007ffe80a */
[----:B------:R-:W-:-:S05]  /*7320*/  IMAD.HI R0, R0, 0x2aaaaaab, RZ ;  /* 0x2aaaaaab00007827 */ /* 0x000fca00078e02ff */
[----:B------:R-:W-:-:S04]  /*7330*/  SHF.R.U32.HI R2, RZ, 0x1f, R0 ;  /* 0x0000001fff027819 */ /* 0x000fc80000011600 */
[----:B------:R-:W-:Y:S02]  /*7340*/  LEA.HI.SX32 R0, R0, R2, 0x1d ;  /* 0x0000000200007211 */ /* 0x000fe400078feaff */
[----:B------:R-:W-:Y:S02]  /*7350*/  IADD3 R3, R3, -0x2, RZ ;  /* 0xfffffffe03037810 */ /* 0x000fe40007ffe0ff */
[----:B------:R-:W-:-:S03]  /*7360*/  IMNMX R0, R8, R0, !PT ;  /* 0x0000000008007217 */ /* 0x000fc60007800200 */
[----:B------:R1:W-:Y:S04]  /*7370*/  STL [R1+0x24], R3 ;  /* 0x0000240301007387 */ /* 0x0003e80000100800 */
[----:B------:R1:W-:Y:S01]  /*7380*/  STL [R1+0x6c], R0 ;  /* 0x00006c0001007387 */ /* 0x0003e20000100800 */
[----:B------:R-:W-:Y:S11]  /*7390*/  ISETP.GE.AND P0, PT, R3, R0, PT ;  /* 0x000000000300720c */ /* 0x000ff60003f06270 */
[----:B------:R-:W-:Y:S02]  /*73a0*/  @!UPT UIADD3 URZ, URZ, URZ, URZ ;  /* 0x0000003f3f3ff290 */ /* 0x000fe4000fffe03f */
[----:B------:R-:W-:Y:S05]  /*73b0*/  @!P0 BRA `(.L_x_1133) ;  /* 0x00003a1000008947 */ /* 0x000fea0003800000 */
[----:B-1----:R-:W-:Y:S02]  /*73c0*/  MOV R0, R3 ;  /* 0x0000000300007202 */ /* 0x002fe40000000f00 */
[----:B------:R-:W-:Y:S02]  /*73d0*/  MOV R135, R132 ;  /* 0x0000008400877202 */ /* 0x000fe40000000f00 */
[----:B------:R-:W-:Y:S01]  /*73e0*/  MOV R134, R133 ;  /* 0x0000008500867202 */ /* 0x000fe20000000f00 */
[----:B------:R1:W-:Y:S04]  /*73f0*/  STL [R1+0x34], R0 ;  /* 0x0000340001007387 */ /* 0x0003e80000100800 */
.L_x_1146:
[----:B------:R-:W2:Y:S01]  /*7400*/  LDL R4, [R1+0x4] ;  /* 0x0000040001047983 */ /* 0x000ea20000100800 */
[----:B------:R-:W-:Y:S04]  /*7410*/  DEPBAR.LE SB0, 0x0 ;  /* 0x000080000000791a */ /* 0x000fe80000000000 */
[----:B------:R-:W3:Y:S01]  /*7420*/  LDL R2, [R1+0x34] ;  /* 0x0000340001027983 */ /* 0x000ee20000100800 */
[----:B------:R-:W-:Y:S01]  /*7430*/  WARPSYNC 0xffffffff ;  /* 0xffffffff00007948 */ /* 0x000fe20003800000 */
[----:B------:R-:W-:Y:S02]  /*7440*/  BSSY B0, `(.L_x_1134) ;  /* 0x0000061000007945 */ /* 0x000fe40003800000 */
[----:B------:R-:W4:Y:S04]  /*7450*/  LDL R3, [R1+0x8] ;  /* 0x0000080001037983 */ /* 0x000f280000100800 */
[----:B-1----:R-:W3:Y:S04]  /*7460*/  LDL R0, [R1+0x64] ;  /* 0x0000640001007983 */ /* 0x002ee80000100800 */
        /* <DEDUP_REMOVED lines=29> */
.L_x_1233:
[----:B------:R-:W-:-:S05]  /*7640*/  BRA.DIV ~URZ, `(.L_x_1137) ;  /* 0x0000d9327f007947 */ /* 0x000fca000b800000 */
[----:B------:R4:W2:Y:S02]  /*7650*/  SHFL.IDX PT, R0, R12, RZ, 0x181f ;  /* 0x00181fff0c007589 */ /* 0x0008a400000e0000 */
.L_x_1234:
        /* <DEDUP_REMOVED lines=27> */
[----:B------:R-:W-:Y:S05]  /*7810*/  IMAD.X R3, R4, 0x1, R21, P0 ;  /* 0x0000000104037824 */ /* 0x000fea00000e0615 */
[----:B------:R3:W-:Y:S02]  /*7820*/  LDGSTS.E.BYPASS.LTC128B.128 [R14+0x7080], [R2.64], !P4 ;  /* 0x07080000020e7fae */ /* 0x0007e4000e101d46 */
[----:B---3--:R-:W-:Y:S02]  /*7830*/  IADD3 R2, P0, R0, R13, RZ ;  /* 0x0000000d00027210 */ /* 0x008fe40007f1e0ff */
[----:B------:R-:W3:Y:S03]  /*7840*/  S2R R13, SR_TID.X ;  /* 0x00000000000d7919 */ /* 0x000ee60000002100 */
[----:B------:R-:W-:Y:S05]  /*7850*/  IMAD.X R3, R4, 0x1, R20, P0 ;  /* 0x0000000104037824 */ /* 0x000fea00000e0614 */
[----:B------:R2:W-:Y:S01]  /*7860*/  LDGSTS.E.BYPASS.LTC128B.128 [R14+0x8880], [R2.64], !P1 ;  /* 0x08880000020e7fae */ /* 0x0005e2000c901d46 */
[----:B---3--:R-:W-:Y:S11]  /*7870*/  ISETP.GT.AND P0, PT, R13, 0x7f, PT ;  /* 0x0000007f0d00780c */ /* 0x008ff60003f04270 */
[----:B------:R-:W-:Y:S02]  /*7880*/  @!UPT UIADD3 URZ, URZ, URZ, URZ ;  /* 0x0000003f3f3ff290 */ /* 0x000fe4000fffe03f */
[----:B------:R-:W-:-:S05]  /*7890*/  @P0 BRA `(.L_x_1135) ;  /* 0x000001b000000947 */ /* 0x000fca0003800000 */
[----:B--2---:R-:W-:-:S05]  /*78a0*/  BRA.DIV ~URZ, `(.L_x_1138) ;  /* 0x0000d7327f007947 */ /* 0x004fca000b800000 */
[----:B------:R2:W3:Y:S04]  /*78b0*/  SHFL.IDX PT, R4, R5, 0x1, 0x181f ;  /* 0x00381f0005047f89 */ /* 0x0004e800000e0000 */
[----:B------:R2:W4:Y:S02]  /*78c0*/  SHFL.IDX PT, R0, R12, 0x1, 0x181f ;  /* 0x00381f000c007f89 */ /* 0x00052400000e0000 */
.L_x_1235:
        /* <DEDUP_REMOVED lines=8> */
[----:B------:R-:W3:Y:S01]  /*7950*/  LDL R12, [R1+0x48] ;  /* 0x00004800010c7983 */ /* 0x000ee20000100800 */
[----:B-----5:R-:W-:Y:S05]  /*7960*/  IADD3 R2, P0, R0, R2, RZ ;  /* 0x0000000200027210 */ /* 0x020fea0007f1e0ff */
[----:B--2---:R-:W-:Y:S05]  /*7970*/  IMAD.X R3, R4, 0x1, R20, P0 ;  /* 0x0000000104037824 */ /* 0x004fea00000e0614 */
[----:B------:R-:W-:Y:S01]  /*7980*/  @!PT LDS RZ, [RZ] ;  /* 0x00000000fffff984 */ /* 0x000fe20000000800 */
[----:B------:R-:W-:Y:S01]  /*7990*/  @!PT LDS RZ, [RZ] ;  /* 0x00000000fffff984 */ /* 0x000fe20000000800 */
[----:B------:R-:W-:Y:S01]  /*79a0*/  @!PT LDS RZ, [RZ] ;  /* 0x00000000fffff984 */ /* 0x000fe20000000800 */
[----:B----4-:R3:W-:Y:S02]  /*79b0*/  LDGSTS.E.BYPASS.LTC128B.128 [R5+0x5080], [R2.64], !P3 ;  /* 0x0508000002057fae */ /* 0x0107e4000d901d46 */
[----:B---3--:R-:W-:Y:S05]  /*79c0*/  IADD3 R2, P0, R0, R15, RZ ;  /* 0x0000000f00027210 */ /* 0x008fea0007f1e0ff */
[----:B------:R-:W-:Y:S01]  /*79d0*/  IMAD.X R3, R4, 0x1, R7, P0 ;  /* 0x0000000104037824 */ /* 0x000fe200000e0607 */
[----:B------:R-:W-:Y:S04]  /*79e0*/  IADD3 R6, P0, R0, R6, RZ ;  /* 0x0000000600067210 */ /* 0x000fe80007f1e0ff */
[----:B------:R2:W-:Y:S01]  /*79f0*/  LDGSTS.E.BYPASS.LTC128B.128 [R5+0x6880], [R2.64], !P2 ;  /* 0x0688000002057fae */ /* 0x0005e2000d101d46 */
[----:B------:R-:W-:Y:S05]  /*7a00*/  IMAD.X R7, R4, 0x1, R14, P0 ;  /* 0x0000000104077824 */ /* 0x000fea00000e060e */
[----:B------:R3:W-:Y:S01]  /*7a10*/  LDGSTS.E.BYPASS.LTC128B.128 [R5+0x8080], [R6.64], !P4 ;  /* 0x0808000006057fae */ /* 0x0007e2000e101d46 */
[----:B--2---:R-:W-:Y:S05]  /*7a20*/  IADD3 R2, P0, R0, R13, RZ ;  /* 0x0000000d00027210 */ /* 0x004fea0007f1e0ff */
[----:B------:R-:W-:Y:S05]  /*7a30*/  IMAD.X R3, R4, 0x1, R12, P0 ;  /* 0x0000000104037824 */ /* 0x000fea00000e060c */
[----:B------:R3:W-:Y:S03]  /*7a40*/  LDGSTS.E.BYPASS.LTC128B.128 [R5+0x9880], [R2.64], !P1 ;  /* 0x0988000002057fae */ /* 0x0007e6000c901d46 */
.L_x_1135:
[----:B--2---:R-:W-:Y:S05]  /*7a50*/  BSYNC B0 ;  /* 0x0000000000007941 */ /* 0x004fea0003800000 */
.L_x_1134:
[----:B------:R-:W0:Y:S01]  /*7a60*/  LDGDEPBAR ;  /* 0x00000000000079af */ /* 0x000e220000000000 */
[----:B------:R-:W-:Y:S01]  /*7a70*/  WARPSYNC 0xffffffff ;  /* 0xffffffff00007948 */ /* 0x000fe20003800000 */
[C---:B-1-3--:R-:W-:Y:S01]  /*7a80*/  HMMA.16816.F32 R4, R160.reuse, R8, RZ ;  /* 0x00000008a004723c */ /* 0x04afe200000018ff */
        /* <DEDUP_REMOVED lines=164> */
[----:B------:R-:W1:Y:S01]  /*84d0*/  MUFU.TANH R132, R2 ;  /* 0x0000000200847308 */ /* 0x000e620000002400 */
[----:B--2---:R-:W-:Y:S09]  /*84e0*/  FMUL.FTZ R0, R12, c[0x0][0x320] ;  /* 0x0000c8000c007a20 */ /* 0x004ff20000410000 */
[----:B------:R2:W4:Y:S02]  /*84f0*/  MUFU.TANH R133, R0 ;  /* 0x0000000000857308 */ /* 0x0005240000002400 */
        /* <DEDUP_REMOVED lines=31> */
[----:B------:R-:W-:Y:S02]  /*86f0*/  IMAD.MOV.U32 R5, RZ, RZ, RZ ;  /* 0x000000ffff057224 */ /* 0x000fe400078e00ff */
[----:B------:R-:W-:Y:S01]  /*8700*/  IMAD.MOV.U32 R2, RZ, RZ, c[0x0][0x2b8] ;  /* 0x0000ae00ff027624 */ /* 0x000fe200078e00ff */
[----:B------:R-:W4:Y:S04]  /*8710*/  LDL R3, [R1+0x68] ;  /* 0x0000680001037983 */ /* 0x000f280000100800 */
[----:B------:R-:W-:Y:S01]  /*8720*/  ISETP.NE.AND P1, PT, R2, 0x1, PT ;  /* 0x000000010200780c */ /* 0x000fe20003f25270 */
[----:B------:R-:W5:Y:S04]  /*8730*/  LDL.64 R18, [R1+0x80] ;  /* 0x0000800001127983 */ /* 0x000f680000100a00 */
[----:B--2---:R-:W2:Y:S04]  /*8740*/  LDL R16, [R1+0x94] ;  /* 0x0000940001107983 */ /* 0x004ea80000100800 */
[----:B------:R-:W2:Y:S04]  /*8750*/  LDL R6, [R1+0x90] ;  /* 0x0000900001067983 */ /* 0x000ea80000100800 */
[----:B------:R-:W1:Y:S01]  /*8760*/  S2R R7, SR_TID.X ;  /* 0x0000000000077919 */ /* 0x000e620000002100 */
[----:B---3--:R-:W-:Y:S03]  /*8770*/  IMAD R2, R8, 0x30, R9 ;  /* 0x0000003008027824 */ /* 0x008fe600078e0209 */
[----:B------:R-:W3:Y:S02]  /*8780*/  LDL.64 R8, [R1+0x78] ;  /* 0x0000780001087983 */ /* 0x000ee40000100a00 */
[----:B----4-:R-:W-:Y:S05]  /*8790*/  IADD3 R2, R2, -0x30, R3 ;  /* 0xffffffd002027810 */ /* 0x010fea0007ffe003 */
[----:B------:R-:W-:Y:S04]  /*87a0*/  @P1 IMAD.HI.U32 R3, R2, c[0x0][0x2bc], RZ ;  /* 0x0000af0002031a27 */ /* 0x000fe800078e00ff */
[----:B------:R-:W-:Y:S01]  /*87b0*/  IMAD.MOV.U32 R0, RZ, RZ, R2 ;  /* 0x000000ffff007224 */ /* 0x000fe200078e0002 */
[----:B------:R-:W-:Y:S04]  /*87c0*/  @P1 SHF.R.U32.HI R0, RZ, c[0x0][0x2c0], R3 ;  /* 0x0000b000ff001a19 */ /* 0x000fe80000011603 */
[C---:B-----5:R-:W-:Y:S01]  /*87d0*/  @!P6 IADD3 R3, P0, R0.reuse, R18, RZ ;  /* 0x000000120003e210 */ /* 0x060fe20007f1e0ff */
[----:B------:R-:W-:Y:S03]  /*87e0*/  IMAD.MOV R4, RZ, RZ, -R0 ;  /* 0x000000ffff047224 */ /* 0x000fe600078e0a00 */
[----:B--2---:R-:W-:Y:S01]  /*87f0*/  @!P6 LEA.HI.X.SX32 R0, R0, R16, 0x1, P0 ;  /* 0x000000100000e211 */ /* 0x004fe200000f0eff */
[----:B------:R-:W-:Y:S01]  /*8800*/  IMAD R4, R4, c[0x0][0x2b8], R2 ;  /* 0x0000ae0004047a24 */ /* 0x000fe200078e0202 */
[C---:B------:R-:W-:Y:S04]  /*8810*/  @!P6 LEA R2, P0, R3.reuse, c[0x0][0x2a0], 0x2 ;  /* 0x0000a8000302ea11 */ /* 0x040fe800078010ff */
[----:B------:R-:W-:Y:S01]  /*8820*/  @!P6 LEA.HI.X R3, R3, c[0x0][0x2a4], R0, 0x2, P0 ;  /* 0x0000a9000303ea11 */ /* 0x000fe200000f1400 */
[----:B------:R2:W-:Y:S01]  /*8830*/  STL [R1+0x30], R4 ;  /* 0x0000300401007387 */ /* 0x0005e20000100800 */
[----:B------:R-:W-:Y:S03]  /*8840*/  SHF.R.S32.HI R0, RZ, 0x1f, R4 ;  /* 0x0000001fff007819 */ /* 0x000fe60000011404 */
[----:B------:R4:W5:Y:S02]  /*8850*/  @!P6 LDG.E R5, [R2.64] ;  /* 0x000000060205e981 */ /* 0x000964000c1e1900 */
[----:B------:R-:W-:Y:S04]  /*8860*/  IMAD R0, R0, c[0x0][0x1e0], RZ ;  /* 0x0000780000007a24 */ /* 0x000fe800078e02ff */
[C---:B------:R-:W-:Y:S02]  /*8870*/  IMAD R0, R4.reuse, c[0x0][0x1e4], R0 ;  /* 0x0000790004007a24 */ /* 0x040fe400078e0200 */
[----:B----4-:R-:W-:Y:S04]  /*8880*/  IMAD.WIDE.U32 R2, R4, c[0x0][0x1e0], RZ ;  /* 0x0000780004027a25 */ /* 0x010fe800078e00ff */
[----:B------:R-:W-:Y:S01]  /*8890*/  IMAD.IADD R3, R3, 0x1, R0 ;  /* 0x0000000103037824 */ /* 0x000fe200078e0200 */
[----:B-----5:R-:W-:Y:S01]  /*88a0*/  SHF.R.S32.HI R0, RZ, 0x1f, R5 ;  /* 0x0000001fff007819 */ /* 0x020fe20000011405 */
[----:B------:R1:W-:Y:S02]  /*88b0*/  STL [R1+0x2c], R5 ;  /* 0x00002c0501007387 */ /* 0x0003e40000100800 */
[C---:B------:R-:W-:Y:S04]  /*88c0*/  IMAD.WIDE.U32 R2, R5.reuse, c[0x0][0x1f0], R2 ;  /* 0x00007c0005027a25 */ /* 0x040fe800078e0002 */
[----:B--2---:R-:W-:Y:S01]  /*88d0*/  IMAD R4, R0, c[0x0][0x1f0], RZ ;  /* 0x00007c0000047a24 */ /* 0x004fe200078e02ff */
[----:B---3--:R-:W-:Y:S03]  /*88e0*/  IADD3 R0, P0, R8, R2, RZ ;  /* 0x0000000208007210 */ /* 0x008fe60007f1e0ff */
[----:B------:R-:W-:Y:S05]  /*88f0*/  IMAD R4, R5, c[0x0][0x1f4], R4 ;  /* 0x00007d0005047a24 */ /* 0x000fea00078e0204 */
[----:B------:R-:W-:Y:S02]  /*8900*/  IADD3.X R2, R6, R3, R4, P0, !PT ;  /* 0x0000000306027210 */ /* 0x000fe400007fe404 */
[C---:B------:R-:W-:Y:S04]  /*8910*/  LEA R9, P0, R0.reuse, c[0x0][0x1c8], 0x1 ;  /* 0x0000720000097a11 */ /* 0x040fe800078008ff */
[----:B------:R-:W-:Y:S02]  /*8920*/  LEA.HI.X R8, R0, c[0x0][0x1cc], R2, 0x1, P0 ;  /* 0x0000730000087a11 */ /* 0x000fe400000f0c02 */
[----:B-1----:R-:W-:Y:S04]  /*8930*/  SHF.R.S32.HI R5, RZ, 0x1f, R7 ;  /* 0x0000001fff057819 */ /* 0x002fe80000011407 */
[----:B------:R-:W-:Y:S04]  /*8940*/  LEA.HI R5, R5, R7, RZ, 0x3 ;  /* 0x0000000705057211 */ /* 0x000fe800078f18ff */
[----:B------:R-:W-:Y:S04]  /*8950*/  SHF.R.S32.HI R5, RZ, 0x3, R5 ;  /* 0x00000003ff057819 */ /* 0x000fe80000011405 */
[----:B------:R-:W-:Y:S04]  /*8960*/  IADD3 R5, -R5, 0x30, RZ ;  /* 0x0000003005057810 */ /* 0x000fe80007ffe1ff */
[----:B------:R-:W-:Y:S01]  /*8970*/  ISETP.GE.AND P0, PT, R5, 0x1, PT ;  /* 0x000000010500780c */ /* 0x000fe20003f06270 */
[----:B------:R-:W-:-:S10]  /*8980*/  BRA.DIV ~URZ, `(.L_x_1141) ;  /* 0x0000c7127f007947 */ /* 0x000fd4000b800000 */
[----:B------:R1:W2:Y:S02]  /*8990*/  SHFL.IDX PT, R4, R8, RZ, 0x181f ;  /* 0x00181fff08047589 */ /* 0x0002a400000e0000 */
.L_x_1236:
[----:B------:R-:W-:-:S05]  /*89a0*/  BRA.DIV ~URZ, `(.L_x_1142) ;  /* 0x0000c7627f007947 */ /* 0x000fca000b800000 */
[----:B------:R3:W4:Y:S02]  /*89b0*/  SHFL.IDX PT, R0, R9, RZ, 0x181f ;  /* 0x00181fff09007589 */ /* 0x00072400000e0000 */
.L_x_1237:
        /* <DEDUP_REMOVED lines=13> */
[----:B-----5:R-:W-:Y:S02]  /*8a90*/  @P0 ISETP.GE.AND P1, PT, R7, c[0x0][0x1d4], PT ;  /* 0x0000750007000a0c */ /* 0x020fe40003f26270 */
[----:B---3--:R-:W-:Y:S05]  /*8aa0*/  @P0 IADD3 R6, P2, R0, R6, RZ ;  /* 0x0000000600060210 */ /* 0x008fea0007f5e0ff */
[----:B----4-:R-:W-:Y:S06]  /*8ab0*/  @P0 IMAD.X R7, R4, 0x1, R24, P2 ;  /* 0x0000000104070824 */ /* 0x010fec00010e0618 */
[----:B------:R-:W-:Y:S01]  /*8ac0*/  @!PT LDS RZ, [RZ] ;  /* 0x00000000fffff984 */ /* 0x000fe20000000800 */
[----:B------:R-:W-:Y:S01]  /*8ad0*/  @!PT LDS RZ, [RZ] ;  /* 0x00000000fffff984 */ /* 0x000fe20000000800 */
[----:B------:R-:W-:Y:S01]  /*8ae0*/  @!PT LDS RZ, [RZ] ;  /* 0x00000000fffff984 */ /* 0x000fe20000000800 */
[----:B--2---:R2:W-:Y:S01]  /*8af0*/  @P0 LDGSTS.E.BYPASS.LTC128B.128 [R16+0x14080], [R6.64], !P1 ;  /* 0x1408000006100fae */ /* 0x0045e2000c901d46 */
[----:B------:R-:W-:Y:S02]  /*8b00*/  @P0 ISETP.GE.AND P1, PT, R3, c[0x0][0x1d4], PT ;  /* 0x0000750003000a0c */ /* 0x000fe40003f26270 */
[----:B------:R-:W-:Y:S05]  /*8b10*/  @P0 IADD3 R2, P2, R0, R2, RZ ;  /* 0x0000000200020210 */ /* 0x000fea0007f5e0ff */
[----:B------:R-:W-:Y:S06]  /*8b20*/  @P0 IMAD.X R3, R4, 0x1, R23, P2 ;  /* 0x0000000104030824 */ /* 0x000fec00010e0617 */
[----:B------:R3:W-:Y:S01]  /*8b30*/  @P0 LDGSTS.E.BYPASS.LTC128B.128 [R16+0x15880], [R2.64], !P1 ;  /* 0x1588000002100fae */ /* 0x0007e2000c901d46 */
[----:B------:R-:W-:Y:S02]  /*8b40*/  @P0 ISETP.GE.AND P1, PT, R22, c[0x0][0x1d4], PT ;  /* 0x0000750016000a0c */ /* 0x000fe40003f26270 */
[----:B---3--:R-:W-:Y:S05]  /*8b50*/  @P0 IADD3 R2, P2, R0, R21, RZ ;  /* 0x0000001500020210 */ /* 0x008fea0007f5e0ff */
[----:B------:R-:W-:Y:S06]  /*8b60*/  @P0 IMAD.X R3, R4, 0x1, R20, P2 ;  /* 0x0000000104030824 */ /* 0x000fec00010e0614 */
[----:B------:R3:W-:Y:S01]  /*8b70*/  @P0 LDGSTS.E.BYPASS.LTC128B.128 [R16+0x17080], [R2.64], !P1 ;  /* 0x1708000002100fae */ /* 0x0007e2000c901d46 */
[----:B------:R-:W-:Y:S02]  /*8b80*/  @P0 ISETP.GE.AND P1, PT, R19, c[0x0][0x1d4], PT ;  /* 0x0000750013000a0c */ /* 0x000fe40003f26270 */
[----:B---3--:R-:W-:Y:S05]  /*8b90*/  @P0 IADD3 R2, P2, R0, R18, RZ ;  /* 0x0000001200020210 */ /* 0x008fea0007f5e0ff */
[----:B------:R-:W-:Y:S06]  /*8ba0*/  @P0 IMAD.X R3, R4, 0x1, R17, P2 ;  /* 0x0000000104030824 */ /* 0x000fec00010e0611 */
[----:B------:R2:W-:Y:S01]  /*8bb0*/  @P0 LDGSTS.E.BYPASS.LTC128B.128 [R16+0x18880], [R2.64], !P1 ;  /* 0x1888000002100fae */ /* 0x0005e2000c901d46 */
[----:B------:R-:W-:Y:S01]  /*8bc0*/  ISETP.GE.AND P0, PT, R5, 0x21, PT ;  /* 0x000000210500780c */ /* 0x000fe20003f06270 */
[----:B------:R-:W-:-:S06]  /*8bd0*/  BRA.DIV ~URZ, `(.L_x_1143) ;  /* 0x0000c5927f007947 */ /* 0x000fcc000b800000 */
[----:B------:R3:W4:Y:S04]  /*8be0*/  SHFL.IDX PT, R4, R8, 0x1, 0x181f ;  /* 0x00381f0008047f89 */ /* 0x00072800000e0000 */
[----:B------:R3:W1:Y:S02]  /*8bf0*/  SHFL.IDX PT, R0, R9, 0x1, 0x181f ;  /* 0x00381f0009007f89 */ /* 0x00066400000e0000 */
.L_x_1238:
        /* <DEDUP_REMOVED lines=13> */
[----:B--2---:R-:W-:Y:S02]  /*8cd0*/  @P0 ISETP.GE.AND P1, PT, R7, c[0x0][0x1d4], PT ;  /* 0x0000750007000a0c */ /* 0x004fe40003f26270 */
[----:B-----5:R-:W-:Y:S05]  /*8ce0*/  @P0 IADD3 R6, P2, R0, R6, RZ ;  /* 0x0000000600060210 */ /* 0x020fea0007f5e0ff */
[----:B---3--:R-:W-:Y:S06]  /*8cf0*/  @P0 IMAD.X R7, R4, 0x1, R21, P2 ;  /* 0x0000000104070824 */ /* 0x008fec00010e0615 */
[----:B------:R-:W-:Y:S01]  /*8d00*/  @!PT LDS RZ, [RZ] ;  /* 0x00000000fffff984 */ /* 0x000fe20000000800 */
[----:B------:R-:W-:Y:S01]  /*8d10*/  @!PT LDS RZ, [RZ] ;  /* 0x00000000fffff984 */ /* 0x000fe20000000800 */
[----:B------:R-:W-:Y:S01]  /*8d20*/  @!PT LDS RZ, [RZ] ;  /* 0x00000000fffff984 */ /* 0x000fe20000000800 */
[----:B----4-:R1:W-:Y:S01]  /*8d30*/  @P0 LDGSTS.E.BYPASS.LTC128B.128 [R5+0x15080], [R6.64], !P1 ;  /* 0x1508000006050fae */ /* 0x0103e2000c901d46 */
[----:B------:R-:W-:Y:S02]  /*8d40*/  @P0 ISETP.GE.AND P1, PT, R3, c[0x0][0x1d4], PT ;  /* 0x0000750003000a0c */ /* 0x000fe40003f26270 */
[----:B------:R-:W-:Y:S05]  /*8d50*/  @P0 IADD3 R2, P2, R0, R2, RZ ;  /* 0x0000000200020210 */ /* 0x000fea0007f5e0ff */
[----:B------:R-:W-:Y:S06]  /*8d60*/  @P0 IMAD.X R3, R4, 0x1, R20, P2 ;  /* 0x0000000104030824 */ /* 0x000fec00010e0614 */
[----:B------:R2:W-:Y:S01]  /*8d70*/  @P0 LDGSTS.E.BYPASS.LTC128B.128 [R5+0x16880], [R2.64], !P1 ;  /* 0x1688000002050fae */ /* 0x0005e2000c901d46 */
[----:B------:R-:W-:Y:S02]  /*8d80*/  @P0 ISETP.GE.AND P1, PT, R19, c[0x0][0x1d4], PT ;  /* 0x0000750013000a0c */ /* 0x000fe40003f26270 */
[----:B--2---:R-:W-:Y:S05]  /*8d90*/  @P0 IADD3 R2, P2, R0, R18, RZ ;  /* 0x0000001200020210 */ /* 0x004fea0007f5e0ff */
[----:B------:R-:W-:Y:S06]  /*8da0*/  @P0 IMAD.X R3, R4, 0x1, R17, P2 ;  /* 0x0000000104030824 */ /* 0x000fec00010e0611 */
[----:B------:R2:W-:Y:S01]  /*8db0*/  @P0 LDGSTS.E.BYPASS.LTC128B.128 [R5+0x18080], [R2.64], !P1 ;  /* 0x1808000002050fae */ /* 0x0005e2000c901d46 */
[----:B------:R-:W-:Y:S02]  /*8dc0*/  @P0 ISETP.GE.AND P1, PT, R16, c[0x0][0x1d4], PT ;  /* 0x0000750010000a0c */ /* 0x000fe40003f26270 */
[----:B--2---:R-:W-:Y:S05]  /*8dd0*/  @P0 IADD3 R2, P2, R0, R9, RZ ;  /* 0x0000000900020210 */ /* 0x004fea0007f5e0ff */
[----:B------:R-:W-:Y:S06]  /*8de0*/  @P0 IMAD.X R3, R4, 0x1, R8, P2 ;  /* 0x0000000104030824 */ /* 0x000fec00010e0608 */
[----:B------:R1:W-:Y:S02]  /*8df0*/  @P0 LDGSTS.E.BYPASS.LTC128B.128 [R5+0x19880], [R2.64], !P1 ;  /* 0x1988000002050fae */ /* 0x0003e4000c901d46 */
.L_x_1140:
[----:B---34-:R-:W-:Y:S05]  /*8e00*/  BSYNC B0 ;  /* 0x0000000000007941 */ /* 0x018fea0003800000 */
.L_x_1139:
[----:B------:R-:W3:Y:S01]  /*8e10*/  LDL R4, [R1+0xa4] ;  /* 0x0000a40001047983 */ /* 0x000ee20000100800 */
[----:B-1----:R-:W-:Y:S03]  /*8e20*/  IMAD.MOV.U32 R7, RZ, RZ, c[0x0][0x2c4] ;  /* 0x0000b100ff077624 */ /* 0x002fe600078e00ff */
[----:B--2---:R-:W3:Y:S02]  /*8e30*/  LDL R0, [R1+0xbc] ;  /* 0x0000bc0001007983 */ /* 0x004ee40000100800 */
[----:B------:R-:W-:Y:S02]  /*8e40*/  ISETP.NE.AND P0, PT, R7, 0x1, PT ;  /* 0x000000010700780c */ /* 0x000fe40003f05270 */
[----:B------:R-:W2:Y:S04]  /*8e50*/  LDL R6, [R1+0x34] ;  /* 0x0000340001067983 */ /* 0x000ea80000100800 */
[----:B------:R-:W4:Y:S04]  /*8e60*/  LDL R5, [R1+0xb8] ;  /* 0x0000b80001057983 */ /* 0x000f280000100800 */
[----:B------:R-:W5:Y:S04]  /*8e70*/  LDL R3, [R1+0xa0] ;  /* 0x0000a00001037983 */ /* 0x000f680000100800 */
[----:B------:R-:W5:Y:S04]  /*8e80*/  LDL R2, [R1+0x9c] ;  /* 0x00009c0001027983 */ /* 0x000f680000100800 */
[----:B------:R-:W0:Y:S01]  /*8e90*/  LDGDEPBAR ;  /* 0x00000000000079af */ /* 0x000e220000000000 */
[----:B---3--:R-:W-:Y:S04]  /*8ea0*/  IMAD.IADD R4, R0, 0x1, R4 ;  /* 0x0000000100047824 */ /* 0x008fe800078e0204 */
[----:B------:R-:W-:Y:S05]  /*8eb0*/  @P0 IMAD.HI.U32 R0, R4, c[0x0][0x2c8], RZ ;  /* 0x0000b20004000a27 */ /* 0x000fea00078e00ff */
[----:B------:R-:W-:Y:S01]  /*8ec0*/  @P0 SHF.R.U32.HI R4, RZ, c[0x0][0x2cc], R0 ;  /* 0x0000b300ff040a19 */ /* 0x000fe20000011600 */
[----:B--2---:R-:W-:Y:S05]  /*8ed0*/  IMAD R0, R6, -0x30, RZ ;  /* 0xffffffd006007824 */ /* 0x004fea00078e02ff */
[----:B----4-:R-:W-:Y:S04]  /*8ee0*/  IADD3 R0, -R5, 0x1, R0 ;  /* 0x0000000105007810 */ /* 0x010fe80007ffe100 */
[----:B-----5:R-:W-:Y:S01]  /*8ef0*/  IADD3 R5, -R2, R0, R3 ;  /* 0x0000000002057210 */ /* 0x020fe20007ffe103 */
[----:B------:R-:W-:-:S05]  /*8f00*/  BRA.DIV ~URZ, `(.L_x_1144) ;  /* 0x0000c3227f007947 */ /* 0x000fca000b800000 */
[----:B------:R1:W2:Y:S02]  /*8f10*/  SHFL.IDX PT, R0, R4, RZ, 0x1c1f ;  /* 0x001c1fff04007589 */ /* 0x0002a400000e0000 */
.L_x_1239:
[----:B--2---:R-:W-:Y:S05]  /*8f20*/  IMAD.IADD R0, R5, 0x1, R0 ;  /* 0x0000000105007824 */ /* 0x004fea00078e0200 */
[C---:B------:R-:W-:Y:S02]  /*8f30*/  ISETP.GT.AND P1, PT, R0.reuse, RZ, PT ;  /* 0x000000ff0000720c */ /* 0x040fe40003f24270 */
[C---:B------:R-:W-:Y:S02]  /*8f40*/  ISETP.GT.AND P0, PT, R0.reuse, 0x1, PT ;  /* 0x000000010000780c */ /* 0x040fe40003f04270 */
[C---:B------:R-:W-:Y:S02]  /*8f50*/  ISETP.GT.AND P3, PT, R0.reuse, 0x8, PT ;  /* 0x000000080000780c */ /* 0x040fe40003f64270 */
[C---:B------:R-:W-:Y:S02]  /*8f60*/  ISETP.GT.AND P4, PT, R0.reuse, 0x9, PT ;  /* 0x000000090000780c */ /* 0x040fe40003f84270 */
[----:B------:R-:W-:Y:S02]  /*8f70*/  FSEL R6, R175, -INF , P1 ;  /* 0xff800000af067808 */ /* 0x000fe40000800000 */
[----:B------:R-:W-:Y:S02]  /*8f80*/  ISETP.GT.AND P2, PT, R0, 0x10, PT ;  /* 0x000000100000780c */ /* 0x000fe40003f44270 */
[----:B------:R-:W-:Y:S02]  /*8f90*/  FSEL R21, R174, -INF , P0 ;  /* 0xff800000ae157808 */ /* 0x000fe40000000000 */
[C---:B------:R-:W-:Y:S02]  /*8fa0*/  ISETP.GT.AND P1, PT, R0.reuse, 0x11, PT ;  /* 0x000000110000780c */ /* 0x040fe40003f24270 */
[----:B------:R-:W-:Y:S02]  /*8fb0*/  ISETP.GT.AND P0, PT, R0, 0x18, PT ;  /* 0x000000180000780c */ /* 0x000fe40003f04270 */
[----:B------:R-:W-:Y:S02]  /*8fc0*/  FSEL R20, R173, -INF , P3 ;  /* 0xff800000ad147808 */ /* 0x000fe40001800000 */
[----:B------:R-:W-:Y:S02]  /*8fd0*/  FSEL R19, R172, -INF , P4 ;  /* 0xff800000ac137808 */ /* 0x000fe40002000000 */
[C---:B------:R-:W-:Y:S02]  /*8fe0*/  ISETP.GT.AND P4, PT, R0.reuse, 0x19, PT ;  /* 0x000000190000780c */ /* 0x040fe40003f84270 */
[----:B------:R-:W-:Y:S02]  /*8ff0*/  FSEL R18, R133, -INF , P2 ;  /* 0xff80000085127808 */ /* 0x000fe40001000000 */
[----:B------:R-:W-:Y:S02]  /*9000*/  ISETP.GT.AND P3, PT, R0, 0x20, PT ;  /* 0x000000200000780c */ /* 0x000fe40003f64270 */
[----:B------:R-:W-:Y:S02]  /*9010*/  FSEL R17, R132, -INF , P1 ;  /* 0xff80000084117808 */ /* 0x000fe40000800000 */
[----:B------:R-:W-:Y:S02]  /*9020*/  ISETP.GT.AND P2, PT, R0, 0x21, PT ;  /* 0x000000210000780c */ /* 0x000fe40003f44270 */
[----:B------:R-:W-:Y:S02]  /*9030*/  FSEL R16, R12, -INF , P0 ;  /* 0xff8000000c107808 */ /* 0x000fe40000000000 */
[C---:B------:R-:W-:Y:S02]  /*9040*/  ISETP.GT.AND P1, PT, R0.reuse, 0x28, PT ;  /* 0x000000280000780c */ /* 0x040fe40003f24270 */
[----:B------:R-:W-:Y:S02]  /*9050*/  ISETP.GT.AND P0, PT, R0, 0x29, PT ;  /* 0x000000290000780c */ /* 0x000fe40003f04270 */
[----:B------:R-:W-:Y:S02]  /*9060*/  FSEL R15, R15, -INF , P4 ;  /* 0xff8000000f0f7808 */ /* 0x000fe40002000000 */
[----:B------:R-:W-:Y:S02]  /*9070*/  FSEL R14, R14, -INF , P3 ;  /* 0xff8000000e0e7808 */ /* 0x000fe40001800000 */
[----:B------:R-:W-:Y:S02]  /*9080*/  FSEL R13, R13, -INF , P2 ;  /* 0xff8000000d0d7808 */ /* 0x000fe40001000000 */
[----:B------:R-:W-:Y:S02]  /*9090*/  FSEL R12, R10, -INF , P1 ;  /* 0xff8000000a0c7808 */ /* 0x000fe40000800000 */
[----:B------:R-:W-:Y:S01]  /*90a0*/  FSEL R11, R11, -INF , P0 ;  /* 0xff8000000b0b7808 */ /* 0x000fe20000000000 */
[----:B------:R-:W-:-:S05]  /*90b0*/  BRA.DIV ~URZ, `(.L_x_1145) ;  /* 0x0000c1d27f007947 */ /* 0x000fca000b800000 */
[----:B------:R-:W2:Y:S04]  /*90c0*/  LDL.LU R173, [R1+0x28] ;  /* 0x0000280001ad7983 */ /* 0x000ea80000300800 */
[----:B------:R-:W3:Y:S04]  /*90d0*/  LDL.LU R172, [R1+0x24] ;  /* 0x0000240001ac7983 */ /* 0x000ee80000300800 */
[----:B------:R-:W4:Y:S04]  /*90e0*/  LDL.LU R3, [R1+0x20] ;  /* 0x0000200001037983 */ /* 0x000f280000300800 */
[----:B------:R-:W5:Y:S04]  /*90f0*/  LDL.LU R2, [R1+0x1c] ;  /* 0x00001c0001027983 */ /* 0x000f680000300800 */
[----:B------:R-:W1:Y:S02]  /*9100*/  SHFL.IDX PT, R0, R4, 0x1, 0x1c1f ;  /* 0x003c1f0004007f89 */ /* 0x000e6400000e0000 */
[----:B-1----:R-:W-:Y:S05]  /*9110*/  IMAD.IADD R0, R5, 0x1, R0 ;  /* 0x0000000105007824 */ /* 0x002fea00078e0200 */
[C---:B------:R-:W-:Y:S02]  /*9120*/  ISETP.GT.AND P1, PT, R0.reuse, RZ, PT ;  /* 0x000000ff0000720c */ /* 0x040fe40003f24270 */
[C---:B------:R-:W-:Y:S02]  /*9130*/  ISETP.GT.AND P0, PT, R0.reuse, 0x1, PT ;  /* 0x000000010000780c */ /* 0x040fe40003f04270 */
[C---:B------:R-:W-:Y:S02]  /*9140*/  ISETP.GT.AND P3, PT, R0.reuse, 0x8, PT ;  /* 0x000000080000780c */ /* 0x040fe40003f64270 */
[C---:B------:R-:W-:Y:S02]  /*9150*/  ISETP.GT.AND P4, PT, R0.reuse, 0x9, PT ;  /* 0x000000090000780c */ /* 0x040fe40003f84270 */
[C---:B------:R-:W-:Y:S04]  /*9160*/  ISETP.GT.AND P2, PT, R0.reuse, 0x10, PT ;  /* 0x000000100000780c */ /* 0x040fe80003f44270 */
[----:B------:R-:W-:Y:S02]  /*9170*/  FSEL R25, R171, -INF , P2 ;  /* 0xff800000ab197808 */ /* 0x000fe40001000000 */
[C---:B------:R-:W-:Y:S04]  /*9180*/  ISETP.GT.AND P2, PT, R0.reuse, 0x21, PT ;  /* 0x000000210000780c */ /* 0x040fe80003f44270 */
[----:B------:R-:W-:Y:S02]  /*9190*/  FSEL R9, R179, -INF , P2 ;  /* 0xff800000b3097808 */ /* 0x000fe40001000000 */
[----:B--2---:R-:W-:Y:S02]  /*91a0*/  FSEL R5, R173, -INF , P1 ;  /* 0xff800000ad057808 */ /* 0x004fe40000800000 */
[----:B------:R-:W-:Y:S02]  /*91b0*/  ISETP.GT.AND P1, PT, R0, 0x11, PT ;  /* 0x000000110000780c */ /* 0x000fe40003f24270 */
[----:B---3--:R-:W-:Y:S02]  /*91c0*/  FSEL R132, R172, -INF , P0 ;  /* 0xff800000ac847808 */ /* 0x008fe40000000000 */
[C---:B------:R-:W-:Y:S02]  /*91d0*/  ISETP.GT.AND P0, PT, R0.reuse, 0x18, PT ;  /* 0x000000180000780c */ /* 0x040fe40003f04270 */
[----:B----4-:R-:W-:Y:S02]  /*91e0*/  FSEL R27, R3, -INF , P3 ;  /* 0xff800000031b7808 */ /* 0x010fe40001800000 */
[----:B------:R-:W-:Y:S02]  /*91f0*/  ISETP.GT.AND P3, PT, R0, 0x20, PT ;  /* 0x000000200000780c */ /* 0x000fe40003f64270 */
[----:B-----5:R-:W-:Y:S02]  /*9200*/  FSEL R26, R2, -INF , P4 ;  /* 0xff800000021a7808 */ /* 0x020fe40002000000 */
[----:B------:R-:W-:Y:S02]  /*9210*/  ISETP.GT.AND P4, PT, R0, 0x19, PT ;  /* 0x000000190000780c */ /* 0x000fe40003f84270 */
[----:B------:R-:W-:Y:S02]  /*9220*/  FSEL R24, R170, -INF , P1 ;  /* 0xff800000aa187808 */ /* 0x000fe40000800000 */
        /* <DEDUP_REMOVED lines=37> */
[----:B------:R1:W2:Y:S02]  /*9480*/  SHFL.BFLY PT, R0, R4, 0x1, 0x1f ;  /* 0x0c201f0004007f89 */ /* 0x0002a400000e0000 */
.L_x_1240:
        /* <DEDUP_REMOVED lines=23> */
[----:B------:R-:W-:Y:S05]  /*9600*/  FFMA.FTZ R177, R15, c[0x0][0x2d0], -R2 ;  /* 0x0000b4000fb17a23 */ /* 0x000fea0000010802 */
[----:B------:R-:W1:Y:S10]  /*9610*/  MUFU.EX2 R4, R4 ;  /* 0x0000000400047308 */ /* 0x000e740000000800 */
[----:B------:R2:W-:Y:S10]  /*9620*/  MUFU.EX2 R13, R20 ;  /* 0x00000014000d7308 */ /* 0x0005f40000000800 */
[----:B------:R4:W5:Y:S01]  /*9630*/  MUFU.EX2 R12, R19 ;  /* 0x00000013000c7308 */ /* 0x0009620000000800 */
[----:B---3--:R-:W-:Y:S01]  /*9640*/  FFMA.FTZ R2, R0, R168, R11 ;  /* 0x000000a800027223 */ /* 0x008fe2000001000b */
[----:B-1----:R-:W-:Y:S01]  /*9650*/  F2FP.PACK_AB R168, R4, R11 ;  /* 0x0000000b04a8723e */ /* 0x002fe200000000ff */
[----:B------:R-:W-:Y:S01]  /*9660*/  FMUL.FTZ R16, R0, R144 ;  /* 0x0000009000107220 */ /* 0x000fe20000410000 */
[----:B------:R-:W-:Y:S01]  /*9670*/  MOV R144, R14 ;  /* 0x0000000e00907202 */ /* 0x000fe20000000f00 */
[----:B------:R-:W-:Y:S01]  /*9680*/  FADD.FTZ R6, R4, R2 ;  /* 0x0000000204067221 */ /* 0x000fe20000010000 */
[C---:B------:R-:W-:Y:S01]  /*9690*/  FSEL R2, R3.reuse, RZ, P0 ;  /* 0x000000ff03027208 */ /* 0x040fe20000000000 */
[----:B------:R-:W-:Y:S02]  /*96a0*/  FMUL.FTZ R4, R3, c[0x0][0x2d0] ;  /* 0x0000b40003047a20 */ /* 0x000fe40000410000 */
[----:B------:R-:W-:Y:S01]  /*96b0*/  FMUL.FTZ R17, R0, R145 ;  /* 0x0000009100117220 */ /* 0x000fe20000410000 */
[----:B------:R-:W-:Y:S01]  /*96c0*/  MOV R145, R169 ;  /* 0x000000a900917202 */ /* 0x000fe20000000f00 */
[----:B------:R-:W-:Y:S01]  /*96d0*/  FADD.FTZ R2, -R2, R135 ;  /* 0x0000008702027221 */ /* 0x000fe20000010100 */
[----:B------:R-:W-:Y:S01]  /*96e0*/  FSEL R4, R4, RZ, P0 ;  /* 0x000000ff04047208 */ /* 0x000fe20000000000 */
[----:B--2---:R-:W-:Y:S01]  /*96f0*/  FMUL.FTZ R20, R0, R140 ;  /* 0x0000008c00147220 */ /* 0x004fe20000410000 */
[----:B------:R-:W-:Y:S01]  /*9700*/  MOV R140, R171 ;  /* 0x000000ab008c7202 */ /* 0x000fe20000000f00 */
[----:B------:R-:W-:Y:S02]  /*9710*/  FMUL.FTZ R2, R2, c[0x0][0x2d0] ;  /* 0x0000b40002027a20 */ /* 0x000fe40000410000 */
[--C-:B------:R-:W-:Y:S02]  /*9720*/  FFMA.FTZ R172, R24, c[0x0][0x2d0], -R4.reuse ;  /* 0x0000b40018ac7a23 */ /* 0x100fe40000010804 */
[----:B------:R-:W-:Y:S02]  /*9730*/  FMUL.FTZ R24, R0, R136 ;  /* 0x0000008800187220 */ /* 0x000fe40000410000 */
[----:B------:R-:W2:Y:S01]  /*9740*/  LDL.LU R136, [R1+0x50] ;  /* 0x0000500001887983 */ /* 0x000ea20000300800 */
[--C-:B------:R-:W-:Y:S01]  /*9750*/  FFMA.FTZ R5, R5, c[0x0][0x2d0], -R4.reuse ;  /* 0x0000b40005057a23 */ /* 0x100fe20000010804 */
[----:B------:R-:W1:Y:S01]  /*9760*/  MUFU.EX2 R2, R2 ;  /* 0x0000000200027308 */ /* 0x000e620000000800 */
[--C-:B------:R-:W-:Y:S02]  /*9770*/  FFMA.FTZ R7, R7, c[0x0][0x2d0], -R4.reuse ;  /* 0x0000b40007077a23 */ /* 0x100fe40000010804 */
[--C-:B------:R-:W-:Y:S02]  /*9780*/  FFMA.FTZ R134, R26, c[0x0][0x2d0], -R4.reuse ;  /* 0x0000b4001a867a23 */ /* 0x100fe40000010804 */
[--C-:B------:R-:W-:Y:S02]  /*9790*/  FFMA.FTZ R174, R25, c[0x0][0x2d0], -R4.reuse ;  /* 0x0000b40019ae7a23 */ /* 0x100fe40000010804 */
[--C-:B------:R-:W-:Y:S02]  /*97a0*/  FFMA.FTZ R175, R23, c[0x0][0x2d0], -R4.reuse ;  /* 0x0000b40017af7a23 */ /* 0x100fe40000010804 */
[--C-:B------:R-:W-:Y:S01]  /*97b0*/  FFMA.FTZ R176, R22, c[0x0][0x2d0], -R4.reuse ;  /* 0x0000b40016b07a23 */ /* 0x100fe20000010804 */
[----:B------:R3:W-:Y:S01]  /*97c0*/  MUFU.EX2 R135, R5 ;  /* 0x0000000500877308 */ /* 0x0007e20000000800 */
[--C-:B------:R-:W-:Y:S02]  /*97d0*/  FFMA.FTZ R15, R9, c[0x0][0x2d0], -R4.reuse ;  /* 0x0000b400090f7a23 */ /* 0x100fe40000010804 */
[--C-:B----4-:R-:W-:Y:S02]  /*97e0*/  FFMA.FTZ R19, R8, c[0x0][0x2d0], -R4.reuse ;  /* 0x0000b40008137a23 */ /* 0x110fe40000010804 */
[--C-:B------:R-:W-:Y:S02]  /*97f0*/  FFMA.FTZ R11, R132, c[0x0][0x2d0], -R4.reuse ;  /* 0x0000b400840b7a23 */ /* 0x100fe40000010804 */
[--C-:B------:R-:W-:Y:S01]  /*9800*/  FFMA.FTZ R132, R27, c[0x0][0x2d0], -R4.reuse ;  /* 0x0000b4001b847a23 */ /* 0x100fe20000010804 */
[----:B------:R-:W-:Y:S01]  /*9810*/  MOV R27, R170 ;  /* 0x000000aa001b7202 */ /* 0x000fe20000000f00 */
[----:B------:R-:W-:Y:S01]  /*9820*/  FFMA.FTZ R10, R10, c[0x0][0x2d0], -R4 ;  /* 0x0000b4000a0a7a23 */ /* 0x000fe20000010804 */
[----:B-----5:R-:W-:Y:S01]  /*9830*/  F2FP.PACK_AB R170, R12, R13 ;  /* 0x0000000d0caa723e */ /* 0x020fe200000000ff */
[----:B------:R-:W-:Y:S01]  /*9840*/  FADD.FTZ R4, R13, R6 ;  /* 0x000000060d047221 */ /* 0x000fe20000010000 */
[----:B------:R-:W-:Y:S01]  /*9850*/  MUFU.EX2 R176, R176 ;  /* 0x000000b000b07308 */ /* 0x000fe20000000800 */
[----:B------:R-:W-:Y:S02]  /*9860*/  FMUL.FTZ R25, R0, R137 ;  /* 0x0000008900197220 */ /* 0x000fe40000410000 */
[C---:B-1----:R-:W-:Y:S02]  /*9870*/  FMUL.FTZ R26, R2.reuse, R138 ;  /* 0x0000008a021a7220 */ /* 0x042fe40000410000 */
[C---:B------:R-:W-:Y:S01]  /*9880*/  FMUL.FTZ R6, R2.reuse, R158 ;  /* 0x0000009e02067220 */ /* 0x040fe20000410000 */
[----:B------:R-:W-:Y:S01]  /*9890*/  MOV R158, R27 ;  /* 0x0000001b009e7202 */ /* 0x000fe20000000f00 */
[----:B------:R-:W-:Y:S02]  /*98a0*/  FMUL.FTZ R27, R2, R139 ;  /* 0x0000008b021b7220 */ /* 0x000fe40000410000 */
[----:B------:R-:W-:Y:S02]  /*98b0*/  FADD.FTZ R173, R12, R4 ;  /* 0x000000040cad7221 */ /* 0x000fe40000010000 */
[C---:B------:R-:W-:Y:S02]  /*98c0*/  FMUL.FTZ R12, R0.reuse, R148 ;  /* 0x00000094000c7220 */ /* 0x040fe40000410000 */
[----:B---3--:R-:W-:Y:S01]  /*98d0*/  FMUL.FTZ R5, R0, R157 ;  /* 0x0000009d00057220 */ /* 0x008fe20000410000 */
[----:B------:R-:W-:Y:S01]  /*98e0*/  MOV R157, R7 ;  /* 0x00000007009d7202 */ /* 0x000fe20000000f00 */
[----:B------:R-:W-:Y:S02]  /*98f0*/  FMUL.FTZ R7, R2, R159 ;  /* 0x0000009f02077220 */ /* 0x000fe40000410000 */
[----:B------:R-:W3:Y:S01]  /*9900*/  LDL R159, [R1] ;  /* 0x00000000019f7983 */ /* 0x000ee20000100800 */
[C---:B------:R-:W-:Y:S02]  /*9910*/  FMUL.FTZ R4, R0.reuse, R156 ;  /* 0x0000009c00047220 */ /* 0x040fe40000410000 */
[----:B------:R-:W-:Y:S01]  /*9920*/  FMUL.FTZ R13, R0, R149 ;  /* 0x00000095000d7220 */ /* 0x000fe20000410000 */
[----:B------:R-:W1:Y:S01]  /*9930*/  MUFU.EX2 R156, R11 ;  /* 0x0000000b009c7308 */ /* 0x000e620000000800 */
[----:B------:R-:W-:Y:S02]  /*9940*/  FMUL.FTZ R14, R2, R150 ;  /* 0x00000096020e7220 */ /* 0x000fe40000410000 */
        /* <DEDUP_REMOVED lines=13> */
[----:B------:R-:W4:Y:S01]  /*9a20*/  MUFU.EX2 R150, R134 ;  /* 0x0000008600967308 */ /* 0x000f220000000800 */
[C---:B------:R-:W-:Y:S02]  /*9a30*/  FMUL.FTZ R40, R0.reuse, R40 ;  /* 0x0000002800287220 */ /* 0x040fe40000410000 */
[----:B------:R-:W-:Y:S01]  /*9a40*/  FMUL.FTZ R41, R0, R41 ;  /* 0x0000002900297220 */ /* 0x000fe20000410000 */
[----:B-1----:R-:W-:Y:S01]  /*9a50*/  F2FP.PACK_AB R169, R156, R135 ;  /* 0x000000879ca9723e */ /* 0x002fe200000000ff */
        /* <DEDUP_REMOVED lines=57> */
[----:B-1----:R-:W-:Y:S01]  /*9df0*/  MOV R158, R0 ;  /* 0x00000000009e7202 */ /* 0x002fe20000000f00 */
        /* <DEDUP_REMOVED lines=58> */
[----:B--2---:R-:W-:Y:S02]  /*a1a0*/  FFMA.FTZ R148, R2, R136, R135 ;  /* 0x0000008802947223 */ /* 0x004fe40000010087 */
[----:B------:R-:W1:Y:S01]  /*a1b0*/  LDSM.16.MT88.4 R136, [R239] ;  /* 0x00000000ef88783b */ /* 0x000e620000004200 */
[----:B------:R-:W2:Y:S10]  /*a1c0*/  MUFU.EX2 R2, R179 ;  /* 0x000000b300027308 */ /* 0x000eb40000000800 */
[----:B------:R-:W4:Y:S10]  /*a1d0*/  MUFU.EX2 R135, R178 ;  /* 0x000000b200877308 */ /* 0x000f340000000800 */
[----:B------:R-:W-:Y:S01]  /*a1e0*/  MUFU.EX2 R179, R174 ;  /* 0x000000ae00b37308 */ /* 0x000fe20000000800 */
[----:B--2---:R-:W-:Y:S09]  /*a1f0*/  FADD.FTZ R0, R2, R0 ;  /* 0x0000000002007221 */ /* 0x004ff20000010000 */
[----:B------:R-:W2:Y:S01]  /*a200*/  MUFU.EX2 R178, R172 ;  /* 0x000000ac00b27308 */ /* 0x000ea20000000800 */
        /* <DEDUP_REMOVED lines=12> */
[----:B---3--:R1:W3:Y:S03]  /*a2d0*/  LDSM.16.MT88.4 R136, [R159] ;  /* 0x000000009f88783b */ /* 0x0082e60000004200 */
[----:B-1----:R-:W-:Y:S05]  /*a2e0*/  MOV R159, R141 ;  /* 0x0000008d009f7202 */ /* 0x002fea0000000f00 */
[----:B------:R-:W-:Y:S01]  /*a2f0*/  LDSM.16.MT88.4 R140, [R239+0x800] ;  /* 0x00080000ef8c783b */ /* 0x000fe20000004200 */
        /* <DEDUP_REMOVED lines=40> */
[----:B--2---:R-:W-:Y:S03]  /*a580*/  F2FP.PACK_AB R137, R178, R179 ;  /* 0x000000b3b289723e */ /* 0x004fe600000000ff */
        /* <DEDUP_REMOVED lines=132> */
.L_x_1133:
[----:B------:R-:W2:Y:S04]  /*add0*/  LDL R2, [R1+0x64] ;  /* 0x0000640001027983 */ /* 0x000ea80000100800 */
[----:B-1----:R-:W2:Y:S02]  /*ade0*/  LDL R0, [R1+0x24] ;  /* 0x0000240001007983 */ /* 0x002ea40000100800 */
[----:B--2---:R-:W-:-:S13]  /*adf0*/  ISETP.GE.AND P0, PT, R0, R2, PT ;  /* 0x000000020000720c */ /* 0x004fda0003f06270 */
[----:B------:R-:W-:Y:S05]  /*ae00*/  @!P0 BRA `(.L_x_1147) ;  /* 0x000033a000008947 */ /* 0x000fea0003800000 */
.L_x_1159:
[----:B------:R-:W2:Y:S01]  /*ae10*/  LDL R4, [R1+0x30] ;  /* 0x0000300001047983 */ /* 0x000ea20000100800 */
[----:B------:R-:W-:Y:S04]  /*ae20*/  DEPBAR.LE SB0, 0x0 ;  /* 0x000080000000791a */ /* 0x000fe80000000000 */
[----:B------:R-:W3:Y:S01]  /*ae30*/  LDL R6, [R1+0x98] ;  /* 0x0000980001067983 */ /* 0x000ee20000100800 */
[----:B------:R-:W-:Y:S01]  /*ae40*/  WARPSYNC 0xffffffff ;  /* 0xffffffff00007948 */ /* 0x000fe20003800000 */
[----:B------:R-:W-:Y:S02]  /*ae50*/  MOV R134, R133 ;  /* 0x0000008500867202 */ /* 0x000fe40000000f00 */
        /* <DEDUP_REMOVED lines=26> */
.L_x_1241:
[----:B--2---:R-:W2:Y:S01]  /*b000*/  LDL R5, [R1+0x38] ;  /* 0x0000380001057983 */ /* 0x004ea20000100800 */
[----:B------:R-:W-:Y:S03]  /*b010*/  BSSY B0, `(.L_x_1149) ;  /* 0x000003e000007945 */ /* 0x000fe60003800000 */
[----:B------:R-:W5:Y:S04]  /*b020*/  LDL R4, [R1+0x108] ;  /* 0x0001080001047983 */ /* 0x000f680000100800 */
[----:B----4-:R-:W4:Y:S04]  /*b030*/  LDL R13, [R1+0x18] ;  /* 0x00001800010d7983 */ /* 0x010f280000100800 */
[----:B---3--:R-:W3:Y:S04]  /*b040*/  LDL R135, [R1+0x5c] ;  /* 0x00005c0001877983 */ /* 0x008ee80000100800 */
        /* <DEDUP_REMOVED lines=8> */
[----:B------:R-:W5:Y:S01]  /*b0d0*/  SHFL.IDX PT, R2, R7, RZ, 0x181f ;  /* 0x00181fff07027589 */ /* 0x000f6200000e0000 */
[----:B--2---:R-:W-:Y:S03]  /*b0e0*/  ISETP.GE.AND P4, PT, R5, c[0x0][0x1d4], PT ;  /* 0x0000750005007a0c */ /* 0x004fe60003f86270 */
[----:B------:R-:W2:Y:S01]  /*b0f0*/  LDL R5, [R1+0x3c] ;  /* 0x00003c0001057983 */ /* 0x000ea20000100800 */
[----:B-----5:R-:W-:Y:S02]  /*b100*/  IADD3 R4, P0, R2, R4, RZ ;  /* 0x0000000402047210 */ /* 0x020fe40007f1e0ff */
[----:B---3--:R-:W-:Y:S02]  /*b110*/  ISETP.GE.AND P3, PT, R135, c[0x0][0x1d4], PT ;  /* 0x0000750087007a0c */ /* 0x008fe40003f66270 */
[----:B----4-:R-:W-:Y:S02]  /*b120*/  ISETP.GE.AND P2, PT, R12, c[0x0][0x1d4], PT ;  /* 0x000075000c007a0c */ /* 0x010fe40003f46270 */
[----:B------:R-:W3:Y:S01]  /*b130*/  S2R R12, SR_TID.X ;  /* 0x00000000000c7919 */ /* 0x000ee20000002100 */
[----:B------:R-:W-:Y:S01]  /*b140*/  ISETP.GE.AND P5, PT, R21, c[0x0][0x1d4], PT ;  /* 0x0000750015007a0c */ /* 0x000fe20003fa6270 */
[----:B--2---:R-:W-:Y:S05]  /*b150*/  IMAD.X R5, R0, 0x1, R5, P0 ;  /* 0x0000000100057824 */ /* 0x004fea00000e0605 */
[----:B------:R-:W-:Y:S01]  /*b160*/  @!PT LDS RZ, [RZ] ;  /* 0x00000000fffff984 */ /* 0x000fe20000000800 */
[----:B------:R-:W-:Y:S01]  /*b170*/  @!PT LDS RZ, [RZ] ;  /* 0x00000000fffff984 */ /* 0x000fe20000000800 */
[----:B------:R2:W-:Y:S02]  /*b180*/  LDGSTS.E.BYPASS.LTC128B.128 [R13+0x4080], [R4.64], !P4 ;  /* 0x04080000040d7fae */ /* 0x0005e4000e101d46 */
[----:B--2---:R-:W-:Y:S05]  /*b190*/  IADD3 R4, P0, R2, R23, RZ ;  /* 0x0000001702047210 */ /* 0x004fea0007f1e0ff */
[----:B------:R-:W-:Y:S05]  /*b1a0*/  IMAD.X R5, R0, 0x1, R22, P0 ;  /* 0x0000000100057824 */ /* 0x000fea00000e0616 */
[----:B------:R2:W-:Y:S02]  /*b1b0*/  LDGSTS.E.BYPASS.LTC128B.128 [R13+0x5880], [R4.64], !P3 ;  /* 0x05880000040d7fae */ /* 0x0005e4000d901d46 */
[----:B--2---:R-:W-:Y:S05]  /*b1c0*/  IADD3 R4, P0, R2, R20, RZ ;  /* 0x0000001402047210 */ /* 0x004fea0007f1e0ff */
[----:B------:R-:W-:Y:S01]  /*b1d0*/  IMAD.X R5, R0, 0x1, R15, P0 ;  /* 0x0000000100057824 */ /* 0x000fe200000e060f */
[----:B------:R-:W-:Y:S04]  /*b1e0*/  IADD3 R2, P0, R2, R3, RZ ;  /* 0x0000000302027210 */ /* 0x000fe80007f1e0ff */
[----:B------:R2:W-:Y:S01]  /*b1f0*/  LDGSTS.E.BYPASS.LTC128B.128 [R13+0x7080], [R4.64], !P5 ;  /* 0x07080000040d7fae */ /* 0x0005e2000e901d46 */
[----:B------:R-:W-:Y:S01]  /*b200*/  IMAD.X R3, R0, 0x1, R14, P0 ;  /* 0x0000000100037824 */ /* 0x000fe200000e060e */
[----:B---3--:R-:W-:Y:S04]  /*b210*/  ISETP.GT.AND P0, PT, R12, 0x7f, PT ;  /* 0x0000007f0c00780c */ /* 0x008fe80003f04270 */
[----:B------:R2:W-:Y:S09]  /*b220*/  LDGSTS.E.BYPASS.LTC128B.128 [R13+0x8880], [R2.64], !P2 ;  /* 0x08880000020d7fae */ /* 0x0005f2000d101d46 */
[----:B------:R-:W-:-:S05]  /*b230*/  @P0 BRA `(.L_x_1150) ;  /* 0x000001b000000947 */ /* 0x000fca0003800000 */
[----:B------:R-:W-:-:S05]  /*b240*/  BRA.DIV ~URZ, `(.L_x_1151) ;  /* 0x0000a5527f007947 */ /* 0x000fca000b800000 */
[----:B--2---:R2:W3:Y:S04]  /*b250*/  SHFL.IDX PT, R4, R6, 0x1, 0x181f ;  /* 0x00381f0006047f89 */ /* 0x0044e800000e0000 */
[----:B------:R2:W4:Y:S02]  /*b260*/  SHFL.IDX PT, R0, R7, 0x1, 0x181f ;  /* 0x00381f0007007f89 */ /* 0x00052400000e0000 */
.L_x_1242:
        /* <DEDUP_REMOVED lines=24> */
.L_x_1150:
[----:B------:R-:W-:Y:S05]  /*b3f0*/  BSYNC B0 ;  /* 0x0000000000007941 */ /* 0x000fea0003800000 */
.L_x_1149:
[----:B------:R-:W0:Y:S01]  /*b400*/  LDGDEPBAR ;  /* 0x00000000000079af */ /* 0x000e220000000000 */
[----:B------:R-:W-:Y:S01]  /*b410*/  WARPSYNC 0xffffffff ;  /* 0xffffffff00007948 */ /* 0x000fe20003800000 */
[C---:B-123--:R-:W-:Y:S01]  /*b420*/  HMMA.16816.F32 R4, R160.reuse, R8, RZ ;  /* 0x00000008a004723c */ /* 0x04efe200000018ff */
        /* <DEDUP_REMOVED lines=203> */
[----:B--2---:R-:W-:Y:S03]  /*c0e0*/  IMAD R2, R8, 0x30, R9 ;  /* 0x0000003008027824 */ /* 0x004fe600078e0209 */
[----:B------:R-:W2:Y:S02]  /*c0f0*/  LDL.64 R8, [R1+0x78] ;  /* 0x0000780001087983 */ /* 0x000ea40000100a00 */
[----:B---3--:R-:W-:Y:S05]  /*c100*/  IADD3 R2, R2, -0x30, R3 ;  /* 0xffffffd002027810 */ /* 0x008fea0007ffe003 */
        /* <DEDUP_REMOVED lines=33> */
.L_x_1243:
[----:B------:R-:W-:-:S05]  /*c320*/  BRA.DIV ~URZ, `(.L_x_1155) ;  /* 0x000095a27f007947 */ /* 0x000fca000b800000 */
[----:B------:R3:W4:Y:S02]  /*c330*/  SHFL.IDX PT, R0, R9, RZ, 0x181f ;  /* 0x00181fff09007589 */ /* 0x00072400000e0000 */
.L_x_1244:
        /* <DEDUP_REMOVED lines=28> */
.L_x_1245:
        /* <DEDUP_REMOVED lines=10> */
[----:B-----5:R-:W-:Y:S05]  /*c5a0*/  @P0 IMAD.X R3, R4, 0x1, R21, P1 ;  /* 0x0000000104030824 */ /* 0x020fea00008e0615 */
[----:B------:R-:W-:Y:S01]  /*c5b0*/  @!PT LDS RZ, [RZ] ;  /* 0x00000000fffff984 */ /* 0x000fe20000000800 */
[----:B------:R-:W-:Y:S01]  /*c5c0*/  @!PT LDS RZ, [RZ] ;  /* 0x00000000fffff984 */ /* 0x000fe20000000800 */
[----:B------:R-:W-:Y:S01]  /*c5d0*/  @!PT LDS RZ, [RZ] ;  /* 0x00000000fffff984 */ /* 0x000fe20000000800 */
[----:B---3--:R4:W-:Y:S02]  /*c5e0*/  @P0 LDGSTS.E.BYPASS.LTC128B.128 [R5+0x15080], [R2.64], !P4 ;  /* 0x1508000002050fae */ /* 0x0089e4000e101d46 */
[----:B----4-:R-:W-:Y:S05]  /*c5f0*/  @P0 IADD3 R2, P1, R0, R20, RZ ;  /* 0x0000001400020210 */ /* 0x010fea0007f3e0ff */
[----:B------:R-:W-:Y:S01]  /*c600*/  @P0 IMAD.X R3, R4, 0x1, R7, P1 ;  /* 0x0000000104030824 */ /* 0x000fe200008e0607 */
[----:B------:R-:W-:Y:S04]  /*c610*/  @P0 IADD3 R6, P1, R0, R6, RZ ;  /* 0x0000000600060210 */ /* 0x000fe80007f3e0ff */
[----:B------:R1:W-:Y:S01]  /*c620*/  @P0 LDGSTS.E.BYPASS.LTC128B.128 [R5+0x16880], [R2.64], !P3 ;  /* 0x1688000002050fae */ /* 0x0003e2000d901d46 */
[----:B------:R-:W-:Y:S05]  /*c630*/  @P0 IMAD.X R7, R4, 0x1, R19, P1 ;  /* 0x0000000104070824 */ /* 0x000fea00008e0613 */
[----:B------:R2:W-:Y:S01]  /*c640*/  @P0 LDGSTS.E.BYPASS.LTC128B.128 [R5+0x18080], [R6.64], !P5 ;  /* 0x1808000006050fae */ /* 0x0005e2000e901d46 */
[----:B-1----:R-:W-:Y:S05]  /*c650*/  @P0 IADD3 R2, P1, R0, R9, RZ ;  /* 0x0000000900020210 */ /* 0x002fea0007f3e0ff */
[----:B------:R-:W-:Y:S05]  /*c660*/  @P0 IMAD.X R3, R4, 0x1, R8, P1 ;  /* 0x0000000104030824 */ /* 0x000fea00008e0608 */
[----:B------:R2:W-:Y:S03]  /*c670*/  @P0 LDGSTS.E.BYPASS.LTC128B.128 [R5+0x19880], [R2.64], !P2 ;  /* 0x1988000002050fae */ /* 0x0005e6000d101d46 */
.L_x_1153:
[----:B--234-:R-:W-:Y:S05]  /*c680*/  BSYNC B0 ;  /* 0x0000000000007941 */ /* 0x01cfea0003800000 */
.L_x_1152:
        /* <DEDUP_REMOVED lines=29> */
.L_x_1246:
[----:B-12---:R-:W-:Y:S01]  /*c860*/  FMNMX.FTZ R4, R4, R0, !PT ;  /* 0x0000000004047209 */ /* 0x006fe20007810000 */
[----:B------:R-:W-:-:S05]  /*c870*/  BRA.DIV ~URZ, `(.L_x_1158) ;  /* 0x000091b27f007947 */ /* 0x000fca000b800000 */
[----:B------:R-:W1:Y:S02]  /*c880*/  SHFL.BFLY PT, R0, R4, 0x1, 0x1f ;  /* 0x0c201f0004007f89 */ /* 0x000e6400000e0000 */
[----:B-1----:R-:W-:Y:S02]  /*c890*/  FMNMX.FTZ R133, R4, R0, !PT ;  /* 0x0000000004857209 */ /* 0x002fe40007810000 */
[----:B------:R-:W1:Y:S02]  /*c8a0*/  SHFL.BFLY PT, R0, R5, 0x2, 0x1f ;  /* 0x0c401f0005007f89 */ /* 0x000e6400000e0000 */
[----:B-1----:R-:W-:Y:S05]  /*c8b0*/  FMNMX.FTZ R4, R5, R0, !PT ;  /* 0x0000000005047209 */ /* 0x002fea0007810000 */
[----:B------:R1:W2:Y:S02]  /*c8c0*/  SHFL.BFLY PT, R0, R4, 0x1, 0x1f ;  /* 0x0c201f0004007f89 */ /* 0x0002a400000e0000 */
.L_x_1247:
        /* <DEDUP_REMOVED lines=398> */
.L_x_1147:
[----:B------:R-:W-:Y:S05]  /*e1b0*/  BRA.DIV ~URZ, `(.L_x_1160) ;  /* 0x000079427f007947 */ /* 0x000fea000b800000 */
[----:B------:R-:W2:Y:S04]  /*e1c0*/  LDL R2, [R1+0x54] ;  /* 0x0000540001027983 */ /* 0x000ea80000100800 */
[----:B--2---:R1:W2:Y:S02]  /*e1d0*/  SHFL.BFLY PT, R0, R2, 0x2, 0x1f ;  /* 0x0c401f0002007f89 */ /* 0x0042a400000e0000 */
.L_x_1248:
[----:B-1----:R-:W3:Y:S02]  /*e1e0*/  LDL.LU R2, [R1+0x54] ;  /* 0x0000540001027983 */ /* 0x002ee40000300800 */
[----:B--23--:R-:W-:Y:S01]  /*e1f0*/  FADD.FTZ R5, R0, R2 ;  /* 0x0000000200057221 */ /* 0x00cfe20000010000 */
[----:B------:R-:W-:Y:S05]  /*e200*/  BRA.DIV ~URZ, `(.L_x_1161) ;  /* 0x000079427f007947 */ /* 0x000fea000b800000 */
[----:B------:R-:W2:Y:S04]  /*e210*/  LDL.LU R2, [R1+0x50] ;  /* 0x0000500001027983 */ /* 0x000ea80000300800 */
[----:B--2---:R-:W1:Y:S02]  /*e220*/  SHFL.BFLY PT, R0, R2, 0x2, 0x1f ;  /* 0x0c401f0002007f89 */ /* 0x004e6400000e0000 */
[----:B-1----:R-:W-:-:S02]  /*e230*/  FADD.FTZ R4, R0, R2 ;  /* 0x0000000200047221 */ /* 0x002fc40000010000 */
[----:B------:R-:W1:Y:S04]  /*e240*/  SHFL.BFLY PT, R0, R5, 0x1, 0x1f ;  /* 0x0c201f0005007f89 */ /* 0x000e6800000e0000 */
[----:B------:R2:W3:Y:S01]  /*e250*/  SHFL.BFLY PT, R3, R4, 0x1, 0x1f ;  /* 0x0c201f0004037f89 */ /* 0x0004e200000e0000 */
[----:B-1----:R-:W-:-:S05]  /*e260*/  FADD.FTZ R5, R5, R0 ;  /* 0x0000000005057221 */ /* 0x002fca0000010000 */
.L_x_1249:
        /* <DEDUP_REMOVED lines=148> */
.L_x_1120:
        /* <DEDUP_REMOVED lines=19> */
.L_x_1163:
[----:B-1----:R-:W-:Y:S05]  /*ece0*/  BSYNC B0 ;  /* 0x0000000000007941 */ /* 0x002fea0003800000 */
.L_x_1162:
        /* <DEDUP_REMOVED lines=166> */
.L_x_1166:
        /* <DEDUP_REMOVED lines=12> */
[----:B-----5:R-:W-:-:S07]  /*f810*/  SHF.R.S32.HI R11, RZ, 0x1f, R0 ;  /* 0x0000001fff0b7819 */ /* 0x020fce0000011400 */
[----:B------:R-:W1:Y:S08]  /*f820*/  LDC.64 R12, c[0x0][R15+0x168] ;  /* 0x00005a000f0c7b82 */ /* 0x000e700000000a00 */
[----:B------:R-:W1:Y:S01]  /*f830*/  LDC.64 R16, c[0x0][R15+0x178] ;  /* 0x00005e000f107b82 */ /* 0x000e620000000a00 */
[----:B--2---:R-:W-:Y:S02]  /*f840*/  SEL R8, R6, RZ, !P0 ;  /* 0x000000ff06087207 */ /* 0x004fe40004000000 */
[----:B---3--:R-:W-:-:S02]  /*f850*/  LOP3.LUT R10, R3, 0xffff, RZ, 0xc0, !PT ;  /* 0x0000ffff030a7812 */ /* 0x008fc400078ec0ff */
[----:B----4-:R-:W-:Y:S01]  /*f860*/  SEL R3, R2, RZ, !P0 ;  /* 0x000000ff02037207 */ /* 0x010fe20004000000 */
[----:B-1----:R-:W-:Y:S02]  /*f870*/  IMAD R2, R5, R8, RZ ;  /* 0x0000000805027224 */ /* 0x002fe400078e02ff */
[----:B------:R-:W-:Y:S02]  /*f880*/  IMAD R6, R13, R10, RZ ;  /* 0x0000000a0d067224 */ /* 0x000fe400078e02ff */
[C---:B------:R-:W-:Y:S02]  /*f890*/  IMAD R7, R4.reuse, R3, R2 ;  /* 0x0000000304077224 */ /* 0x040fe400078e0202 */
[----:B------:R-:W-:-:S04]  /*f8a0*/  IMAD.WIDE.U32 R2, R4, R8, RZ ;  /* 0x0000000804027225 */ /* 0x000fc800078e00ff */
[----:B------:R-:W-:-:S04]  /*f8b0*/  IMAD.WIDE.U32 R4, R12, R10, RZ ;  /* 0x0000000a0c047225 */ /* 0x000fc800078e00ff */
[----:B------:R-:W-:Y:S01]  /*f8c0*/  IMAD.IADD R7, R3, 0x1, R7 ;  /* 0x0000000103077824 */ /* 0x000fe200078e0207 */
[----:B------:R-:W-:Y:S01]  /*f8d0*/  IADD3 R12, P1, P0, R2, R4, R0 ;  /* 0x00000004020c7210 */ /* 0x000fe2000783e000 */
[----:B------:R-:W-:Y:S02]  /*f8e0*/  IMAD.MOV.U32 R2, RZ, RZ, c[0x0][0x4e8] ;  /* 0x00013a00ff027624 */ /* 0x000fe400078e00ff */
[----:B------:R-:W-:Y:S02]  /*f8f0*/  IMAD.IADD R4, R5, 0x1, R6 ;  /* 0x0000000105047824 */ /* 0x000fe400078e0206 */
[----:B------:R-:W-:Y:S01]  /*f900*/  IMAD.IADD R9, R9, 0x1, R110 ;  /* 0x0000000109097824 */ /* 0x000fe200078e026e */
[----:B------:R-:W-:Y:S02]  /*f910*/  ISETP.NE.AND P3, PT, R2, 0x1, PT ;  /* 0x000000010200780c */ /* 0x000fe40003f65270 */
[----:B------:R-:W-:Y:S02]  /*f920*/  SEL R2, R107, RZ, P2 ;  /* 0x000000ff6b027207 */ /* 0x000fe40001000000 */
[----:B------:R-:W-:-:S03]  /*f930*/  IADD3.X R7, R7, R4, R11, P1, P0 ;  /* 0x0000000407077210 */ /* 0x000fc60000fe040b */
        /* <DEDUP_REMOVED lines=8> */
[--C-:B------:R-:W-:Y:S01]  /*f9c0*/  SHF.R.S32.HI R3, RZ, 0x1f, R2.reuse ;  /* 0x0000001fff037819 */ /* 0x100fe20000011402 */
[----:B------:R-:W3:Y:S01]  /*f9d0*/  S2R R111, SR_TID.X ;  /* 0x00000000006f7919 */ /* 0x000ee20000002100 */
[----:B------:R-:W-:Y:S02]  /*f9e0*/  IMAD.MOV R2, RZ, RZ, -R2 ;  /* 0x000000ffff027224 */ /* 0x000fe400078e0a02 */
[----:B------:R-:W-:Y:S02]  /*f9f0*/  IMAD.IADD R6, R5, 0x1, R6 ;  /* 0x0000000105067824 */ /* 0x000fe400078e0206 */
[----:B------:R-:W-:-:S03]  /*fa00*/  IMAD R2, R2, c[0x0][0x4e8], R9 ;  /* 0x00013a0002027a24 */ /* 0x000fc600078e0209 */
[----:B------:R-:W-:Y:S02]  /*fa10*/  IADD3.X R5, R3, R7, R6, P1, P0 ;  /* 0x0000000703057210 */ /* 0x000fe40000fe0406 */
[----:B------:R-:W-:Y:S02]  /*fa20*/  SHF.R.S32.HI R6, RZ, 0x1f, R2 ;  /* 0x0000001fff067819 */ /* 0x000fe40000011402 */
[----:B---3--:R-:W-:-:S04]  /*fa30*/  SHF.R.S32.HI R107, RZ, 0x1f, R111 ;  /* 0x0000001fff6b7819 */ /* 0x008fc8000001146f */
[----:B------:R-:W-:Y:S01]  /*fa40*/  LEA.HI R107, R107, R111, RZ, 0x5 ;  /* 0x0000006f6b6b7211 */ /* 0x000fe200078f28ff */
        /* <DEDUP_REMOVED lines=9> */
[----:B------:R-:W-:Y:S02]  /*fae0*/  LOP3.LUT R107, R107, 0xffffffe0, RZ, 0xc0, !PT ;  /* 0xffffffe06b6b7812 */ /* 0x000fe400078ec0ff */
[----:B------:R-:W-:Y:S01]  /*faf0*/  LEA.HI.X R2, R2, R5, R3, 0x2, P0 ;  /* 0x0000000502027211 */ /* 0x000fe200000f1403 */
[----:B------:R-:W-:Y:S02]  /*fb00*/  SHFL.IDX PT, R6, R4, RZ, 0x1c1f ;  /* 0x001c1fff04067589 */ /* 0x000fe400000e0000 */
[----:B------:R-:W-:-:S02]  /*fb10*/  IMAD.IADD R107, R111, 0x1, -R107 ;  /* 0x000000016f6b7824 */ /* 0x000fc400078e0a6b */
[----:B------:R-:W1:Y:S01]  /*fb20*/  SHFL.IDX PT, R7, R2, RZ, 0x1c1f ;  /* 0x001c1fff02077589 */ /* 0x000e6200000e0000 */
[----:B------:R-:W-:-:S03]  /*fb30*/  IMAD R13, R14, c[0x0][0x4e8], RZ ;  /* 0x00013a000e0d7a24 */ /* 0x000fc600078e02ff */
[----:B------:R-:W-:Y:S01]  /*fb40*/  SHFL.IDX PT, R4, R4, 0x1, 0x1c1f ;  /* 0x003c1f0004047f89 */ /* 0x000fe200000e0000 */
[----:B------:R-:W-:-:S03]  /*fb50*/  LOP3.LUT P0, RZ, R107, 0x3, RZ, 0xc0, !PT ;  /* 0x000000036bff7812 */ /* 0x000fc6000780c0ff */
[----:B------:R2:W3:Y:S02]  /*fb60*/  SHFL.IDX PT, R5, R2, 0x1, 0x1c1f ;  /* 0x003c1f0002057f89 */ /* 0x0004e400000e0000 */
        /* <DEDUP_REMOVED lines=15> */
[----:B------:R-:W-:Y:S02]  /*fc60*/  IMAD R0, R0, c[0x0][0x3a4], R11 ;  /* 0x0000e90000007a24 */ /* 0x000fe400078e020b */
[----:B------:R-:W-:-:S03]  /*fc70*/  IMAD R5, R5, c[0x0][0x3f0], RZ ;  /* 0x0000fc0005057a24 */ /* 0x000fc600078e02ff */
[----:B------:R-:W-:Y:S01]  /*fc80*/  IADD3 R3, R3, R0, RZ ;  /* 0x0000000003037210 */ /* 0x000fe20007ffe0ff */
[----:B------:R-:W-:-:S04]  /*fc90*/  IMAD R7, R8, c[0x0][0x3f4], R5 ;  /* 0x0000fd0008077a24 */ /* 0x000fc800078e0205 */
[----:B------:R-:W-:-:S04]  /*fca0*/  IMAD.WIDE.U32 R2, R10, c[0x0][0x3e8], R2 ;  /* 0x0000fa000a027a25 */ /* 0x000fc800078e0002 */
[----:B------:R-:W-:-:S04]  /*fcb0*/  IMAD R3, R10, c[0x0][0x3ec], R3 ;  /* 0x0000fb000a037a24 */ /* 0x000fc800078e0203 */
[----:B------:R-:W-:-:S05]  /*fcc0*/  IMAD.WIDE.U32 R2, R8, c[0x0][0x3f0], R2 ;  /* 0x0000fc0008027a25 */ /* 0x000fca00078e0002 */
[----:B------:R-:W-:Y:S02]  /*fcd0*/  IADD3 R3, R3, R7, RZ ;  /* 0x0000000703037210 */ /* 0x000fe40007ffe0ff */
[----:B--2---:R-:W-:Y:S01]  /*fce0*/  IADD3 R4, R16, R110, RZ ;  /* 0x0000006e10047210 */ /* 0x004fe20007ffe0ff */
[----:B---3--:R1:W2:Y:S04]  /*fcf0*/  LDS.128 R28, [R107+0x80] ;  /* 0x000080006b1c7984 */ /* 0x0082a80000000c00 */
[----:B------:R-:W-:Y:S01]  /*fd00*/  @P3 IMAD.HI.U32 R6, R4, c[0x0][0x4ec], RZ ;  /* 0x00013b0004063a27 */ /* 0x000fe200078e00ff */
[----:B------:R-:W-:Y:S01]  /*fd10*/  MOV R0, R4 ;  /* 0x0000000400007202 */ /* 0x000fe20000000f00 */
[----:B------:R1:W3:Y:S03]  /*fd20*/  LDS.128 R44, [R107+0x1080] ;  /* 0x001080006b2c7984 */ /* 0x0002e60000000c00 */
[----:B------:R-:W-:Y:S01]  /*fd30*/  @P3 SHF.R.U32.HI R0, RZ, c[0x0][0x4f0], R6 ;  /* 0x00013c00ff003a19 */ /* 0x000fe20000011606 */
[----:B------:R1:W4:Y:S03]  /*fd40*/  LDS.128 R60, [R107+0x2080] ;  /* 0x002080006b3c7984 */ /* 0x0003260000000c00 */
[----:B------:R-:W-:Y:S01]  /*fd50*/  SHF.R.S32.HI R6, RZ, 0x1f, R0 ;  /* 0x0000001fff067819 */ /* 0x000fe20000011400 */
[C---:B------:R-:W-:Y:S01]  /*fd60*/  IMAD.WIDE.U32 R2, R0.reuse, c[0x0][0x3e0], R2 ;  /* 0x0000f80000027a25 */ /* 0x040fe200078e0002 */
[----:B------:R1:W1:Y:S01]  /*fd70*/  LDS.128 R72, [R107+0x3080] ;  /* 0x003080006b487984 */ /* 0x0002620000000c00 */
[----:B------:R-:W-:-:S02]  /*fd80*/  IADD3 R5, -R0, RZ, RZ ;  /* 0x000000ff00057210 */ /* 0x000fc40007ffe1ff */
[----:B------:R-:W-:Y:S01]  /*fd90*/  IMAD R6, R6, c[0x0][0x3e0], RZ ;  /* 0x0000f80006067a24 */ /* 0x000fe200078e02ff */
[----:B------:R1:W1:Y:S02]  /*fda0*/  LDS.128 R24, [R107+0x4080] ;  /* 0x004080006b187984 */ /* 0x0002640000000c00 */
[----:B------:R-:W-:Y:S02]  /*fdb0*/  IMAD R4, R5, c[0x0][0x4e8], R4 ;  /* 0x00013a0005047a24 */ /* 0x000fe400078e0204 */
[----:B------:R1:W1:Y:S01]  /*fdc0*/  LDS.128 R40, [R107+0x5080] ;  /* 0x005080006b287984 */ /* 0x0002620000000c00 */
[----:B------:R-:W-:Y:S02]  /*fdd0*/  IMAD R5, R0, c[0x0][0x3e4], R6 ;  /* 0x0000f90000057a24 */ /* 0x000fe400078e0206 */
[----:B------:R-:W-:Y:S01]  /*fde0*/  SHF.R.S32.HI R0, RZ, 0x1f, R4 ;  /* 0x0000001fff007819 */ /* 0x000fe20000011404 */
[----:B------:R1:W1:Y:S02]  /*fdf0*/  LDS.128 R56, [R107+0x6080] ;  /* 0x006080006b387984 */ /* 0x0002640000000c00 */
[----:B------:R-:W-:-:S02]  /*fe00*/  IADD3 R3, R3, R5, RZ ;  /* 0x0000000503037210 */ /* 0x000fc40007ffe0ff */
[----:B------:R1:W1:Y:S01]  /*fe10*/  LDS.128 R68, [R107+0x7080] ;  /* 0x007080006b447984 */ /* 0x0002620000000c00 */
[----:B------:R-:W-:Y:S02]  /*fe20*/  IMAD R0, R0, c[0x0][0x3d8], RZ ;  /* 0x0000f60000007a24 */ /* 0x000fe400078e02ff */
[C---:B------:R-:W-:Y:S01]  /*fe30*/  IMAD.WIDE.U32 R2, R4.reuse, c[0x0][0x3d8], R2 ;  /* 0x0000f60004027a25 */ /* 0x040fe200078e0002 */
[----:B------:R1:W1:Y:S03]  /*fe40*/  LDS.128 R20, [R107+0x8080] ;  /* 0x008080006b147984 */ /* 0x0002660000000c00 */
[----:B------:R-:W-:Y:S01]  /*fe50*/  IMAD R0, R4, c[0x0][0x3dc], R0 ;  /* 0x0000f70004007a24 */ /* 0x000fe200078e0200 */
[----:B------:R1:W1:Y:S01]  /*fe60*/  LDS.128 R36, [R107+0x9080] ;  /* 0x009080006b247984 */ /* 0x0002620000000c00 */
[----:B------:R-:W-:-:S03]  /*fe70*/  LEA R14, P0, R2, c[0x0][0x380], 0x1 ;  /* 0x0000e000020e7a11 */ /* 0x000fc600078008ff */
[----:B------:R1:W1:Y:S01]  /*fe80*/  LDS.128 R52, [R107+0xa080] ;  /* 0x00a080006b347984 */ /* 0x0002620000000c00 */
[----:B------:R-:W-:-:S03]  /*fe90*/  IADD3 R0, R3, R0, RZ ;  /* 0x0000000003007210 */ /* 0x000fc60007ffe0ff */
[----:B------:R1:W1:Y:S01]  /*fea0*/  LDS.128 R64, [R107+0xb080] ;  /* 0x00b080006b407984 */ /* 0x0002620000000c00 */
[----:B------:R-:W-:-:S03]  /*feb0*/  LEA.HI.X R5, R2, c[0x0][0x384], R0, 0x1, P0 ;  /* 0x0000e10002057a11 */ /* 0x000fc600000f0c00 */
[----:B------:R1:W1:Y:S04]  /*fec0*/  LDS.128 R16, [R107+0xc080] ;  /* 0x00c080006b107984 */ /* 0x0002680000000c00 */
[----:B------:R1:W1:Y:S04]  /*fed0*/  LDS.128 R32, [R107+0xd080] ;  /* 0x00d080006b207984 */ /* 0x0002680000000c00 */
[----:B------:R1:W1:Y:S04]  /*fee0*/  LDS.128 R48, [R107+0xe080] ;  /* 0x00e080006b307984 */ /* 0x0002680000000c00 */
[----:B------:R1:W1:Y:S01]  /*fef0*/  LDS.128 R76, [R107+0xf080] ;  /* 0x00f080006b4c7984 */ /* 0x0002620000000c00 */
[----:B------:R-:W-:Y:S05]  /*ff00*/  BRA.DIV ~URZ, `(.L_x_1168) ;  /* 0x00005d427f007947 */ /* 0x000fea000b800000 */
[----:B--234-:R2:W3:Y:S02]  /*ff10*/  SHFL.IDX PT, R4, R5, RZ, 0x181f ;  /* 0x00181fff05047589 */ /* 0x01c4e400000e0000 */
.L_x_1250:
[----:B------:R-:W-:Y:S05]  /*ff20*/  BRA.DIV ~URZ, `(.L_x_1169) ;  /* 0x00005d927f007947 */ /* 0x000fea000b800000 */
[----:B------:R4:W2:Y:S02]  /*ff30*/  SHFL.IDX PT, R0, R14, RZ, 0x181f ;  /* 0x00181fff0e007589 */ /* 0x0008a400000e0000 */
.L_x_1251:
        /* <DEDUP_REMOVED lines=33> */
.L_x_1171:
[----:B------:R-:W-:Y:S05]  /*10150*/  BSYNC B0 ;  /* 0x0000000000007941 */ /* 0x000fea0003800000 */
.L_x_1170:
[----:B------:R-:W-:Y:S05]  /*10160*/  BRA.DIV ~URZ, `(.L_x_1172) ;  /* 0x00005bb27f007947 */ /* 0x000fea000b800000 */
[----:B---3--:R3:W4:Y:S04]  /*10170*/  SHFL.IDX PT, R4, R5, 0x1, 0x181f ;  /* 0x00381f0005047f89 */ /* 0x00872800000e0000 */
[----:B--2---:R3:W2:Y:S02]  /*10180*/  SHFL.IDX PT, R0, R14, 0x1, 0x181f ;  /* 0x00381f000e007f89 */ /* 0x0046a400000e0000 */
.L_x_1252:
        /* <DEDUP_REMOVED lines=28> */
.L_x_1174:
[----:B------:R-:W-:Y:S05]  /*10350*/  BSYNC B0 ;  /* 0x0000000000007941 */ /* 0x000fea0003800000 */
.L_x_1173:
[----:B------:R-:W-:Y:S05]  /*10360*/  BRA.DIV ~URZ, `(.L_x_1175) ;  /* 0x00005a727f007947 */ /* 0x000fea000b800000 */
[----:B----4-:R4:W3:Y:S02]  /*10370*/  SHFL.IDX PT, R4, R5, 0x2, 0x181f ;  /* 0x00581f0005047f89 */ /* 0x0108e400000e0000 */
.L_x_1253:
[----:B------:R-:W-:Y:S05]  /*10380*/  BRA.DIV ~URZ, `(.L_x_1176) ;  /* 0x00005ac27f007947 */ /* 0x000fea000b800000 */
[----:B--2---:R2:W4:Y:S02]  /*10390*/  SHFL.IDX PT, R0, R14, 0x2, 0x181f ;  /* 0x00581f000e007f89 */ /* 0x00452400000e0000 */
.L_x_1254:
        /* <DEDUP_REMOVED lines=28> */
.L_x_1178:
[----:B------:R-:W-:Y:S05]  /*10560*/  BSYNC B0 ;  /* 0x0000000000007941 */ /* 0x000fea0003800000 */
.L_x_1177:
[----:B------:R-:W-:Y:S05]  /*10570*/  BRA.DIV ~URZ, `(.L_x_1179) ;  /* 0x000059327f007947 */ /* 0x000fea000b800000 */
[----:B---3--:R3:W1:Y:S04]  /*10580*/  SHFL.IDX PT, R4, R5, 0x3, 0x181f ;  /* 0x00781f0005047f89 */ /* 0x00866800000e0000 */
[----:B----4-:R3:W4:Y:S02]  /*10590*/  SHFL.IDX PT, R0, R14, 0x3, 0x181f ;  /* 0x00781f000e007f89 */ /* 0x01072400000e0000 */
.L_x_1255:
        /* <DEDUP_REMOVED lines=29> */
.L_x_1167:
[----:B-1----:R-:W2:Y:S01]  /*10770*/  LDL.LU R5, [R1+0xf8] ;  /* 0x0000f80001057983 */ /* 0x002ea20000300800 */
[----:B------:R-:W-:-:S04]  /*10780*/  IMAD R2, R11, c[0x0][0x408], RZ ;  /* 0x000102000b027a24 */ /* 0x000fc800078e02ff */
[C---:B------:R-:W-:Y:S02]  /*10790*/  IMAD R4, R0.reuse, c[0x0][0x40c], R2 ;  /* 0x0001030000047a24 */ /* 0x040fe400078e0202 */
[----:B------:R-:W-:Y:S01]  /*107a0*/  IMAD.WIDE.U32 R2, R0, c[0x0][0x408], RZ ;  /* 0x0001020000027a25 */ /* 0x000fe200078e00ff */
[----:B------:R-:W-:-:S04]  /*107b0*/  SHF.R.S32.HI R0, RZ, 0x1f, R8 ;  /* 0x0000001fff007819 */ /* 0x000fc80000011408 */
[----:B------:R-:W-:Y:S01]  /*107c0*/  IADD3 R3, R3, R4, RZ ;  /* 0x0000000403037210 */ /* 0x000fe20007ffe0ff */
[----:B------:R-:W-:Y:S02]  /*107d0*/  IMAD R0, R0, c[0x0][0x440], RZ ;  /* 0x0001100000007a24 */ /* 0x000fe400078e02ff */
[----:B------:R-:W-:-:S04]  /*107e0*/  @P3 IMAD.HI.U32 R4, R9, c[0x0][0x4ec], RZ ;  /* 0x00013b0009043a27 */ /* 0x000fc800078e00ff */
        /* <DEDUP_REMOVED lines=25> */
.L_x_1256:
[----:B------:R-:W-:Y:S05]  /*10980*/  BRA.DIV ~URZ, `(.L_x_1182) ;  /* 0x000056527f007947 */ /* 0x000fea000b800000 */
[----:B------:R3:W4:Y:S02]  /*10990*/  SHFL.IDX PT, R0, R12, RZ, 0x1c1f ;  /* 0x001c1fff0c007589 */ /* 0x00072400000e0000 */
.L_x_1257:
        /* <DEDUP_REMOVED lines=194> */
.L_x_1184:
[----:B------:R-:W-:Y:S05]  /*115c0*/  BSYNC B0 ;  /* 0x0000000000007941 */ /* 0x000fea0003800000 */
.L_x_1183:
[----:B------:R-:W-:Y:S05]  /*115d0*/  BRA.DIV ~URZ, `(.L_x_1185) ;  /* 0x00004a627f007947 */ /* 0x000fea000b800000 */
[----:B--2---:R2:W1:Y:S04]  /*115e0*/  SHFL.IDX PT, R4, R5, 0x1, 0x1c1f ;  /* 0x003c1f0005047f89 */ /* 0x00446800000e0000 */
[----:B----4-:R2:W4:Y:S02]  /*115f0*/  SHFL.IDX PT, R0, R12, 0x1, 0x1c1f ;  /* 0x003c1f000c007f89 */ /* 0x01052400000e0000 */
.L_x_1258:
        /* <DEDUP_REMOVED lines=212> */
.L_x_1165:
        /* <DEDUP_REMOVED lines=22> */
.L_x_1186:
        /* <DEDUP_REMOVED lines=60> */
.L_x_1188:
[----:B------:R-:W-:Y:S05]  /*12860*/  BSYNC B0 ;  /* 0x0000000000007941 */ /* 0x000fea0003800000 */
.L_x_1187:
        /* <DEDUP_REMOVED lines=36> */
.L_x_1259:
[----:B------:R-:W-:Y:S05]  /*12ab0*/  BRA.DIV ~URZ, `(.L_x_1190) ;  /* 0x000036b27f007947 */ /* 0x000fea000b800000 */
[----:B------:R3:W4:Y:S02]  /*12ac0*/  SHFL.IDX PT, R0, R14, RZ, 0x181f ;  /* 0x00181fff0e007589 */ /* 0x00072400000e0000 */
.L_x_1260:
        /* <DEDUP_REMOVED lines=34> */
.L_x_1192:
[----:B------:R-:W-:Y:S05]  /*12cf0*/  BSYNC B0 ;  /* 0x0000000000007941 */ /* 0x000fea0003800000 */
.L_x_1191:
[----:B------:R-:W-:Y:S05]  /*12d00*/  BRA.DIV ~URZ, `(.L_x_1193) ;  /* 0x000034c27f007947 */ /* 0x000fea000b800000 */
[----:B--2---:R2:W1:Y:S04]  /*12d10*/  SHFL.IDX PT, R4, R5, 0x1, 0x181f ;  /* 0x00381f0005047f89 */ /* 0x00446800000e0000 */
[----:B----4-:R2:W4:Y:S02]  /*12d20*/  SHFL.IDX PT, R0, R14, 0x1, 0x181f ;  /* 0x00381f000e007f89 */ /* 0x01052400000e0000 */
.L_x_1261:
        /* <DEDUP_REMOVED lines=28> */
.L_x_1195:
[----:B------:R-:W-:Y:S05]  /*12ef0*/  BSYNC B0 ;  /* 0x0000000000007941 */ /* 0x000fea0003800000 */
.L_x_1194:
[----:B------:R-:W-:Y:S05]  /*12f00*/  BRA.DIV ~URZ, `(.L_x_1196) ;  /* 0x000033827f007947 */ /* 0x000fea000b800000 */
[----:B------:R1:W2:Y:S02]  /*12f10*/  SHFL.IDX PT, R4, R5, 0x2, 0x181f ;  /* 0x00581f0005047f89 */ /* 0x0002a400000e0000 */
.L_x_1262:
[----:B------:R-:W-:Y:S05]  /*12f20*/  BRA.DIV ~URZ, `(.L_x_1197) ;  /* 0x000033d27f007947 */ /* 0x000fea000b800000 */
[----:B----4-:R4:W1:Y:S02]  /*12f30*/  SHFL.IDX PT, R0, R14, 0x2, 0x181f ;  /* 0x00581f000e007f89 */ /* 0x01086400000e0000 */
.L_x_1263:
        /* <DEDUP_REMOVED lines=28> */
.L_x_1199:
[----:B------:R-:W-:Y:S05]  /*13100*/  BSYNC B0 ;  /* 0x0000000000007941 */ /* 0x000fea0003800000 */
.L_x_1198:
[----:B------:R-:W-:Y:S05]  /*13110*/  BRA.DIV ~URZ, `(.L_x_1200) ;  /* 0x000032427f007947 */ /* 0x000fea000b800000 */
[----:B--2---:R2:W1:Y:S04]  /*13120*/  SHFL.IDX PT, R4, R5, 0x3, 0x181f ;  /* 0x00781f0005047f89 */ /* 0x00446800000e0000 */
[----:B------:R2:W3:Y:S02]  /*13130*/  SHFL.IDX PT, R0, R14, 0x3, 0x181f ;  /* 0x00781f000e007f89 */ /* 0x0004e400000e0000 */
.L_x_1264:
        /* <DEDUP_REMOVED lines=27> */
.L_x_1180:
[----:B------:R-:W-:Y:S05]  /*132f0*/  BSYNC B1 ;  /* 0x0000000000017941 */ /* 0x000fea0003800000 */
.L_x_1164:
        /* <DEDUP_REMOVED lines=15> */
.L_x_1265:
[----:B------:R-:W-:Y:S05]  /*133f0*/  BRA.DIV ~URZ, `(.L_x_1203) ;  /* 0x000030927f007947 */ /* 0x000fea000b800000 */
[----:B------:R3:W4:Y:S02]  /*13400*/  SHFL.IDX PT, R8, R106, 0x1, 0x1f ;  /* 0x00201f006a087f89 */ /* 0x00072400000e0000 */
.L_x_1266:
        /* <DEDUP_REMOVED lines=19> */
.L_x_1267:
        /* <DEDUP_REMOVED lines=16> */
.L_x_1268:
[----:B---3--:R-:W-:Y:S01]  /*13640*/  IMAD R0, R0, c[0x0][0x538], RZ ;  /* 0x00014e0000007a24 */ /* 0x008fe200078e02ff */
[----:B------:R-:W-:Y:S04]  /*13650*/  BSSY B1, `(.L_x_1206) ;  /* 0x00000cf000017945 */ /* 0x000fe80003800000 */
[----:B----4-:R-:W-:-:S04]  /*13660*/  IADD3 R8, R0, R8, RZ ;  /* 0x0000000800087210 */ /* 0x010fc80007ffe0ff */
[----:B--2---:R-:W-:-:S13]  /*13670*/  ISETP.GT.AND P0, PT, R8, R9, PT ;  /* 0x000000090800720c */ /* 0x004fda0003f04270 */
[----:B------:R-:W-:Y:S05]  /*13680*/  @P0 BRA `(.L_x_1207) ;  /* 0x0000025000000947 */ /* 0x000fea0003800000 */
.L_x_1211:
        /* <DEDUP_REMOVED lines=17> */
.L_x_1269:
        /* <DEDUP_REMOVED lines=16> */
.L_x_1270:
[----:B--2---:R-:W-:-:S05]  /*138a0*/  IMAD R0, R0, c[0x0][0x538], RZ ;  /* 0x00014e0000007a24 */ /* 0x004fca00078e02ff */
[----:B------:R-:W-:-:S04]  /*138b0*/  IADD3 R8, R0, R8, RZ ;  /* 0x0000000800087210 */ /* 0x000fc80007ffe0ff */
[----:B------:R-:W-:-:S13]  /*138c0*/  ISETP.GT.AND P0, PT, R8, R9, PT ;  /* 0x000000090800720c */ /* 0x000fda0003f04270 */
[----:B-1----:R-:W-:Y:S05]  /*138d0*/  @!P0 BRA `(.L_x_1211) ;  /* 0xfffffdb000008947 */ /* 0x002fea000383ffff */
.L_x_1207:
[----:B------:R-:W-:-:S05]  /*138e0*/  IADD3 R8, -R0, R8, RZ ;  /* 0x0000000800087210 */ /* 0x000fca0007ffe1ff */
[----:B------:R-:W-:-:S05]  /*138f0*/  IMAD R0, R4, c[0x0][0x538], R8 ;  /* 0x00014e0004007a24 */ /* 0x000fca00078e0208 */
[----:B------:R-:W-:Y:S01]  /*13900*/  ISETP.GT.AND P0, PT, R0, R9, PT ;  /* 0x000000090000720c */ /* 0x000fe20003f04270 */
[----:B------:R-:W-:-:S12]  /*13910*/  BRA.DIV ~URZ, `(.L_x_1212) ;  /* 0x00002fb27f007947 */ /* 0x000fd8000b800000 */
[----:B------:R-:W-:-:S03]  /*13920*/  VOTE.ANY R10, PT, !P0 ;  /* 0x00000000000a7806 */ /* 0x000fc600040e0100 */
.L_x_1271:
[----:B------:R-:W2:Y:S01]  /*13930*/  LDL.LU R0, [R1+0xb4] ;  /* 0x0000b40001007983 */ /* 0x000ea20000300800 */
[----:B------:R-:W2:Y:S02]  /*13940*/  POPC R5, R10 ;  /* 0x0000000a00057309 */ /* 0x000ea40000000000 */
[----:B--2---:R-:W-:-:S05]  /*13950*/  IADD3 R0, R5, R0, RZ ;  /* 0x0000000005007210 */ /* 0x004fca0007ffe0ff */
[----:B------:R2:W-:Y:S01]  /*13960*/  STL [R1+0xb4], R0 ;  /* 0x0000b40001007387 */ /* 0x0005e20000100800 */
[----:B------:R-:W-:Y:S05]  /*13970*/  BRA.DIV ~URZ, `(.L_x_1213) ;  /* 0x00002fa27f007947 */ /* 0x000fea000b800000 */
[----:B------:R3:W4:Y:S04]  /*13980*/  SHFL.IDX PT, R11, R6, R5, 0x1f ;  /* 0x00001f05060b7589 */ /* 0x00072800000e0000 */
[----:B------:R3:W1:Y:S02]  /*13990*/  SHFL.IDX PT, R7, R7, R5, 0x1f ;  /* 0x00001f0507077589 */ /* 0x00066400000e0000 */
.L_x_1272:
[----:B------:R-:W-:Y:S01]  /*139a0*/  ISETP.NE.AND P0, PT, R10, RZ, PT ;  /* 0x000000ff0a00720c */ /* 0x000fe20003f05270 */
[----:B------:R-:W-:-:S12]  /*139b0*/  BSSY B0, `(.L_x_1214) ;  /* 0x0000005000007945 */ /* 0x000fd80003800000 */
[----:B------:R-:W-:Y:S05]  /*139c0*/  @!P0 BRA `(.L_x_1215) ;  /* 0x0000003000008947 */ /* 0x000fea0003800000 */
[----:B---3--:R-:W-:Y:S01]  /*139d0*/  IADD3 R5, R5, -0x1, RZ ;  /* 0xffffffff05057810 */ /* 0x008fe20007ffe0ff */
[----:B------:R-:W-:Y:S05]  /*139e0*/  BRA.DIV ~URZ, `(.L_x_1216) ;  /* 0x000030027f007947 */ /* 0x000fea000b800000 */
[----:B------:R3:W2:Y:S02]  /*139f0*/  SHFL.IDX PT, R12, R4, R5, 0x1f ;  /* 0x00001f05040c7589 */ /* 0x0006a400000e0000 */
.L_x_1215:
[----:B------:R-:W-:Y:S05]  /*13a00*/  BSYNC B0 ;  /* 0x0000000000007941 */ /* 0x000fea0003800000 */
.L_x_1214:
[----:B--2---:R-:W-:Y:S01]  /*13a10*/  IMAD R0, R12, c[0x0][0x538], R8 ;  /* 0x00014e000c007a24 */ /* 0x004fe200078e0208 */
        /* <DEDUP_REMOVED lines=10> */
[----:B---3--:R-:W1:Y:S02]  /*13ac0*/  F2I.FTZ.U32.TRUNC.NTZ R5, R0 ;  /* 0x0000000000057305 */ /* 0x008e64000021f000 */
        /* <DEDUP_REMOVED lines=56> */
.L_x_1218:
[----:B-1----:R-:W2:Y:S01]  /*13e50*/  LDL R0, [R1+0xb4] ;  /* 0x0000b40001007983 */ /* 0x002ea20000100800 */
[----:B------:R-:W-:-:S04]  /*13e60*/  IMAD.MOV.U32 R2, RZ, RZ, 0x4 ;  /* 0x00000004ff027424 */ /* 0x000fc800078e00ff */
[----:B--2---:R-:W-:-:S05]  /*13e70*/  IMAD.WIDE R2, R0, R2, c[0x0][0x590] ;  /* 0x0001640000027625 */ /* 0x004fca00078e0202 */
[----:B---3--:R-:W2:Y:S02]  /*13e80*/  LDG.E R4, [R2.64] ;  /* 0x0000000602047981 */ /* 0x008ea4000c1e1900 */
        /* <DEDUP_REMOVED lines=65> */
.L_x_1219:
[----:B------:R-:W-:Y:S05]  /*142a0*/  BSYNC B0 ;  /* 0x0000000000007941 */ /* 0x000fea0003800000 */
.L_x_1217:
[----:B------:R-:W-:-:S04]  /*142b0*/  LOP3.LUT R2, RZ, R2, RZ, 0x33, !PT ;  /* 0x00000002ff027212 */ /* 0x000fc800078e33ff */
[----:B-1----:R-:W-:-:S05]  /*142c0*/  IADD3 R0, R2, R11, RZ ;  /* 0x0000000b02007210 */ /* 0x002fca0007ffe0ff */
[----:B------:R1:W-:Y:S01]  /*142d0*/  STL [R1+0xac], R0 ;  /* 0x0000ac0001007387 */ /* 0x0003e20000100800 */
[----:B------:R-:W-:Y:S05]  /*142e0*/  BRA `(.L_x_1220) ;  /* 0x0000005000007947 */ /* 0x000fea0003800000 */
.L_x_1208:
[----:B------:R-:W-:Y:S01]  /*142f0*/  MOV R0, c[0x0][0x53c] ;  /* 0x00014f0000007a02 */ /* 0x000fe20000000f00 */
[----:B------:R2:W-:Y:S04]  /*14300*/  STL [R1+0xa8], R9 ;  /* 0x0000a80901007387 */ /* 0x0005e80000100800 */
[----:B------:R2:W-:Y:S04]  /*14310*/  STL [R1+0xac], RZ ;  /* 0x0000acff01007387 */ /* 0x0005e80000100800 */
[----:B------:R2:W-:Y:S04]  /*14320*/  STL [R1+0xb0], RZ ;  /* 0x0000b0ff01007387 */ /* 0x0005e80000100800 */
[----:B------:R2:W-:Y:S02]  /*14330*/  STL [R1+0xb4], R0 ;  /* 0x0000b40001007387 */ /* 0x0005e40000100800 */
.L_x_1220:
[----:B------:R-:W-:Y:S05]  /*14340*/  BSYNC B1 ;  /* 0x0000000000017941 */ /* 0x000fea0003800000 */
.L_x_1206:
        /* <DEDUP_REMOVED lines=9> */
.L_x_1201:
[----:B--2---:R-:W2:Y:S02]  /*143e0*/  LDL R0, [R1+0xb4] ;  /* 0x0000b40001007983 */ /* 0x004ea40000100800 */
[----:B--2---:R-:W-:-:S13]  /*143f0*/  ISETP.GE.AND P0, PT, R0, c[0x0][0x53c], PT ;  /* 0x00014f0000007a0c */ /* 0x004fda0003f06270 */
[----:B-1----:R-:W-:Y:S01]  /*14400*/  @P0 CALL.REL.NOINC `(.L_x_1221) ;  /* 0x0000001000000944 */ /* 0x002fe20003c00000 */
[----:B------:R-:W-:Y:S05]  /*14410*/  BRA `(.L_x_1222) ;  /* 0xfffedd7000007947 */ /* 0x000fea000383ffff */
.L_x_1221:
[----:B------:R-:W-:Y:S05]  /*14420*/  EXIT ;  /* 0x000000000000794d */ /* 0x000fea0003800000 */
.L_x_1103:
[----:B------:R-:W-:Y:S01]  /*14430*/  IMAD.MOV.U32 R0, RZ, RZ, R5 ;  /* 0x000000ffff007224 */ /* 0x000fe200078e0005 */
[----:B------:R-:W-:Y:S02]  /*14440*/  MOV R3, 0x1 ;  /* 0x0000000100037802 */ /* 0x000fe40000000f00 */
[----:B------:R-:W-:Y:S02]  /*14450*/  MOV R2, 0x14470 ;  /* 0x0001447000027802 */ /* 0x000fe40000000f00 */
[----:B------:R-:W-:Y:S05]  /*14460*/  CALL.REL.NOINC `($__internal_21_$__cuda_sm70_shflsync_up_p) ;  /* 0x0000271000007944 */ /* 0x000fea0003c00000 */
[----:B------:R-:W-:Y:S01]  /*14470*/  MOV R0, R4 ;  /* 0x0000000400007202 */ /* 0x000fe20000000f00 */
[----:B------:R-:W-:Y:S05]  /*14480*/  BRA `(.L_x_1223) ;  /* 0xfffebfd000007947 */ /* 0x000fea000383ffff */
.L_x_1104:
[----:B------:R-:W-:Y:S01]  /*14490*/  IMAD.MOV.U32 R0, RZ, RZ, R5 ;  /* 0x000000ffff007224 */ /* 0x000fe200078e0005 */
[----:B------:R-:W-:Y:S02]  /*144a0*/  MOV R3, 0x2 ;  /* 0x0000000200037802 */ /* 0x000fe40000000f00 */
[----:B------:R-:W-:Y:S02]  /*144b0*/  MOV R2, 0x144d0 ;  /* 0x000144d000027802 */ /* 0x000fe40000000f00 */
[----:B------:R-:W-:Y:S05]  /*144c0*/  CALL.REL.NOINC `($__internal_21_$__cuda_sm70_shflsync_up_p) ;  /* 0x000026b000007944 */ /* 0x000fea0003c00000 */
[----:B------:R-:W-:Y:S01]  /*144d0*/  SEL R4, R4, RZ, P4 ;  /* 0x000000ff04047207 */ /* 0x000fe20002000000 */
[----:B------:R-:W-:Y:S01]  /*144e0*/  IMAD.MOV.U32 R3, RZ, RZ, 0x4 ;  /* 0x00000004ff037424 */ /* 0x000fe200078e00ff */
[----:B------:R-:W-:-:S03]  /*144f0*/  MOV R2, 0x14520 ;  /* 0x0001452000027802 */ /* 0x000fc60000000f00 */
[----:B------:R-:W-:Y:S02]  /*14500*/  IMAD.IADD R0, R5, 0x1, R4 ;  /* 0x0000000105007824 */ /* 0x000fe400078e0204 */
        /* <DEDUP_REMOVED lines=14> */
[----:B------:R-:W-:Y:S01]  /*145f0*/  IMAD.IADD R4, R0, 0x1, R4 ;  /* 0x0000000100047824 */ /* 0x000fe200078e0204 */
[----:B------:R-:W-:-:S04]  /*14600*/  MOV R0, 0x1f ;  /* 0x0000001f00007802 */ /* 0x000fc80000000f00 */
[----:B------:R1:W-:Y:S03]  /*14610*/  STL [R1+0x4c], R4 ;  /* 0x00004c0401007387 */ /* 0x0003e60000100800 */
[----:B-1----:R-:W-:Y:S05]  /*14620*/  CALL.REL.NOINC `($__internal_20_$__cuda_sm70_shflsync_idx_p) ;  /* 0x000024b000007944 */ /* 0x002fea0003c00000 */
[----:B-1---5:R-:W-:Y:S05]  /*14630*/  BRA `(.L_x_1224) ;  /* 0xfffebf2000007947 */ /* 0x022fea000383ffff */
.L_x_1106:
[----:B------:R-:W-:Y:S02]  /*14640*/  SEL R0, RZ, 0x1, P0 ;  /* 0x00000001ff007807 */ /* 0x000fe40000000000 */
[----:B------:R-:W-:Y:S02]  /*14650*/  MOV R2, 0x14670 ;  /* 0x0001467000027802 */ /* 0x000fe40000000f00 */
[----:B------:R-:W-:Y:S05]  /*14660*/  CALL.REL.NOINC `($__internal_22_$__cuda_sm70_votesync_ballot) ;  /* 0x0000257000007944 */ /* 0x000fea0003c00000 */
[----:B------:R-:W-:Y:S01]  /*14670*/  MOV R10, R0 ;  /* 0x00000000000a7202 */ /* 0x000fe20000000f00 */
[----:B------:R-:W-:Y:S05]  /*14680*/  BRA `(.L_x_1225) ;  /* 0xfffebf6000007947 */ /* 0x000fea000383ffff */
.L_x_1107:
[----:B------:R2:W-:Y:S01]  /*14690*/  STL [R1+0x4c], R9 ;  /* 0x00004c0901007387 */ /* 0x0005e20000100800 */
[----:B-1----:R-:W-:Y:S01]  /*146a0*/  IMAD.MOV.U32 R0, RZ, RZ, R5 ;  /* 0x000000ffff007224 */ /* 0x002fe200078e0005 */
[----:B------:R-:W-:Y:S02]  /*146b0*/  MOV R3, 0x1f ;  /* 0x0000001f00037802 */ /* 0x000fe40000000f00 */
[----:B------:R-:W-:Y:S02]  /*146c0*/  MOV R2, 0x146e0 ;  /* 0x000146e000027802 */ /* 0x000fe40000000f00 */
[----:B--2---:R-:W-:Y:S05]  /*146d0*/  CALL.REL.NOINC `($__internal_20_$__cuda_sm70_shflsync_idx_p) ;  /* 0x0000240000007944 */ /* 0x004fea0003c00000 */
[----:B------:R2:W-:Y:S01]  /*146e0*/  STL [R1+0x4c], R8 ;  /* 0x00004c0801007387 */ /* 0x0005e20000100800 */
[----:B------:R-:W-:Y:S01]  /*146f0*/  IMAD.MOV.U32 R12, RZ, RZ, R0 ;  /* 0x000000ffff0c7224 */ /* 0x000fe200078e0000 */
[----:B-----5:R-:W-:Y:S01]  /*14700*/  MOV R0, R5 ;  /* 0x0000000500007202 */ /* 0x020fe20000000f00 */
[----:B------:R-:W-:Y:S01]  /*14710*/  IMAD.MOV.U32 R6, RZ, RZ, RZ ;  /* 0x000000ffff067224 */ /* 0x000fe200078e00ff */
[----:B------:R-:W-:-:S02]  /*14720*/  MOV R3, 0x1f ;  /* 0x0000001f00037802 */ /* 0x000fc40000000f00 */
[----:B------:R-:W-:Y:S02]  /*14730*/  MOV R2, 0x14750 ;  /* 0x0001475000027802 */ /* 0x000fe40000000f00 */
[----:B-12---:R-:W-:Y:S05]  /*14740*/  CALL.REL.NOINC `($__internal_20_$__cuda_sm70_shflsync_idx_p) ;  /* 0x0000239000007944 */ /* 0x006fea0003c00000 */
[----:B------:R-:W-:Y:S01]  /*14750*/  MOV R9, R0 ;  /* 0x0000000000097202 */ /* 0x000fe20000000f00 */
[----:B-1---5:R-:W-:Y:S05]  /*14760*/  BRA `(.L_x_1226) ;  /* 0xfffebef000007947 */ /* 0x022fea000383ffff */
.L_x_1110:
[----:B------:R1:W-:Y:S01]  /*14770*/  STL [R1+0x4c], R4 ;  /* 0x00004c0401007387 */ /* 0x0003e20000100800 */
[----:B------:R-:W-:Y:S02]  /*14780*/  MOV R3, 0x1f ;  /* 0x0000001f00037802 */ /* 0x000fe40000000f00 */
[----:B------:R-:W-:Y:S02]  /*14790*/  MOV R2, 0x147b0 ;  /* 0x000147b000027802 */ /* 0x000fe40000000f00 */
[----:B-1234-:R-:W-:Y:S05]  /*147a0*/  CALL.REL.NOINC `($__internal_20_$__cuda_sm70_shflsync_idx_p) ;  /* 0x0000233000007944 */ /* 0x01efea0003c00000 */
[----:B------:R-:W-:Y:S01]  /*147b0*/  MOV R6, R0 ;  /* 0x0000000000067202 */ /* 0x000fe20000000f00 */
[----:B-1---5:R-:W-:Y:S05]  /*147c0*/  BRA `(.L_x_1109) ;  /* 0xfffebef000007947 */ /* 0x022fea000383ffff */
.L_x_1123:
[----:B------:R1:W-:Y:S01]  /*147d0*/  STL [R1+0x4c], R12 ;  /* 0x00004c0c01007387 */ /* 0x0003e20000100800 */
[----:B--2---:R-:W-:Y:S01]  /*147e0*/  IMAD.MOV.U32 R0, RZ, RZ, 0x1 ;  /* 0x00000001ff007424 */ /* 0x004fe200078e00ff */
[----:B------:R-:W-:Y:S02]  /*147f0*/  MOV R3, 0x181f ;  /* 0x0000181f00037802 */ /* 0x000fe40000000f00 */
[----:B------:R-:W-:Y:S02]  /*14800*/  MOV R2, 0x14820 ;  /* 0x0001482000027802 */ /* 0x000fe40000000f00 */
[----:B-1----:R-:W-:Y:S05]  /*14810*/  CALL.REL.NOINC `($__internal_20_$__cuda_sm70_shflsync_idx_p) ;  /* 0x000022c000007944 */ /* 0x002fea0003c00000 */
[----:B------:R2:W-:Y:S01]  /*14820*/  STL [R1+0x4c], R13 ;  /* 0x00004c0d01007387 */ /* 0x0005e20000100800 */
[----:B-----5:R-:W-:Y:S01]  /*14830*/  IMAD.MOV.U32 R5, RZ, RZ, R0 ;  /* 0x000000ffff057224 */ /* 0x020fe200078e0000 */
[----:B------:R-:W-:Y:S01]  /*14840*/  MOV R0, 0x1 ;  /* 0x0000000100007802 */ /* 0x000fe20000000f00 */
[----:B------:R-:W-:Y:S01]  /*14850*/  IMAD.MOV.U32 R3, RZ, RZ, 0x181f ;  /* 0x0000181fff037424 */ /* 0x000fe200078e00ff */
[----:B------:R-:W-:-:S02]  /*14860*/  MOV R2, 0x14880 ;  /* 0x0001488000027802 */ /* 0x000fc40000000f00 */
[----:B-12---:R-:W-:Y:S05]  /*14870*/  CALL.REL.NOINC `($__internal_20_$__cuda_sm70_shflsync_idx_p) ;  /* 0x0000226000007944 */ /* 0x006fea0003c00000 */
[----:B-1---5:R-:W-:Y:S05]  /*14880*/  BRA `(.L_x_1227) ;  /* 0xfffef9f000007947 */ /* 0x022fea000383ffff */
.L_x_1126:
[----:B------:R2:W-:Y:S01]  /*14890*/  STL [R1+0x4c], R5 ;  /* 0x00004c0501007387 */ /* 0x0005e20000100800 */
[----:B------:R-:W-:Y:S01]  /*148a0*/  IMAD.MOV.U32 R0, RZ, RZ, RZ ;  /* 0x000000ffff007224 */ /* 0x000fe200078e00ff */
[----:B------:R-:W-:-:S02]  /*148b0*/  MOV R3, 0x181f ;  /* 0x0000181f00037802 */ /* 0x000fc40000000f00 */
[----:B------:R-:W-:Y:S02]  /*148c0*/  MOV R2, 0x148e0 ;  /* 0x000148e000027802 */ /* 0x000fe40000000f00 */
[----:B-12---:R-:W-:Y:S05]  /*148d0*/  CALL.REL.NOINC `($__internal_20_$__cuda_sm70_shflsync_idx_p) ;  /* 0x0000220000007944 */ /* 0x006fea0003c00000 */
[----:B-----5:R-:W-:Y:S01]  /*148e0*/  MOV R4, R0 ;  /* 0x0000000000047202 */ /* 0x020fe20000000f00 */
[----:B-1----:R-:W-:Y:S05]  /*148f0*/  BRA `(.L_x_1228) ;  /* 0xffff0ba000007947 */ /* 0x002fea000383ffff */
.L_x_1127:
[----:B------:R4:W-:Y:S01]  /*14900*/  STL [R1+0x4c], R6 ;  /* 0x00004c0601007387 */ /* 0x0009e20000100800 */
[----:B------:R-:W-:Y:S01]  /*14910*/  IMAD.MOV.U32 R0, RZ, RZ, RZ ;  /* 0x000000ffff007224 */ /* 0x000fe200078e00ff */
[----:B------:R-:W-:Y:S02]  /*14920*/  MOV R3, 0x181f ;  /* 0x0000181f00037802 */ /* 0x000fe40000000f00 */
[----:B------:R-:W-:Y:S02]  /*14930*/  MOV R2, 0x14950 ;  /* 0x0001495000027802 */ /* 0x000fe40000000f00 */
[----:B-1234-:R-:W-:Y:S05]  /*14940*/  CALL.REL.NOINC `($__internal_20_$__cuda_sm70_shflsync_idx_p) ;  /* 0x0000219000007944 */ /* 0x01efea0003c00000 */
[----:B-1---5:R-:W-:Y:S05]  /*14950*/  BRA `(.L_x_1229) ;  /* 0xffff0b6000007947 */ /* 0x022fea000383ffff */
.L_x_1130:
[----:B------:R2:W-:Y:S01]  /*14960*/  STL [R1+0x4c], R5 ;  /* 0x00004c0501007387 */ /* 0x0005e20000100800 */
[----:B-1----:R-:W-:Y:S01]  /*14970*/  IMAD.MOV.U32 R0, RZ, RZ, 0x1 ;  /* 0x00000001ff007424 */ /* 0x002fe200078e00ff */
[----:B------:R-:W-:Y:S02]  /*14980*/  MOV R3, 0x181f ;  /* 0x0000181f00037802 */ /* 0x000fe40000000f00 */
[----:B------:R-:W-:Y:S02]  /*14990*/  MOV R2, 0x149b0 ;  /* 0x000149b000027802 */ /* 0x000fe40000000f00 */
[----:B--234-:R-:W-:Y:S05]  /*149a0*/  CALL.REL.NOINC `($__internal_20_$__cuda_sm70_shflsync_idx_p) ;  /* 0x0000213000007944 */ /* 0x01cfea0003c00000 */
[----:B------:R2:W-:Y:S01]  /*149b0*/  STL [R1+0x4c], R6 ;  /* 0x00004c0601007387 */ /* 0x0005e20000100800 */
[----:B-----5:R-:W-:Y:S01]  /*149c0*/  IMAD.MOV.U32 R4, RZ, RZ, R0 ;  /* 0x000000ffff047224 */ /* 0x020fe200078e0000 */
[----:B------:R-:W-:Y:S01]  /*149d0*/  MOV R0, 0x1 ;  /* 0x0000000100007802 */ /* 0x000fe20000000f00 */
[----:B------:R-:W-:Y:S01]  /*149e0*/  IMAD.MOV.U32 R3, RZ, RZ, 0x181f ;  /* 0x0000181fff037424 */ /* 0x000fe200078e00ff */
[----:B------:R-:W-:-:S02]  /*149f0*/  MOV R2, 0x14a10 ;  /* 0x00014a1000027802 */ /* 0x000fc40000000f00 */
[----:B-12---:R-:W-:Y:S05]  /*14a00*/  CALL.REL.NOINC `($__internal_20_$__cuda_sm70_shflsync_idx_p) ;  /* 0x000020d000007944 */ /* 0x006fea0003c00000 */
[----:B-1---5:R-:W-:Y:S05]  /*14a10*/  BRA `(.L_x_1230) ;  /* 0xffff0d1000007947 */ /* 0x022fea000383ffff */
.L_x_1131:
[----:B------:R1:W-:Y:S01]  /*14a20*/  STL [R1+0x4c], R4 ;  /* 0x00004c0401007387 */ /* 0x0003e20000100800 */
[----:B------:R-:W-:Y:S01]  /*14a30*/  IMAD.MOV.U32 R0, RZ, RZ, RZ ;  /* 0x000000ffff007224 */ /* 0x000fe200078e00ff */
[----:B------:R-:W-:-:S02]  /*14a40*/  MOV R3, 0x1c1f ;  /* 0x00001c1f00037802 */ /* 0x000fc40000000f00 */
[----:B------:R-:W-:Y:S02]  /*14a50*/  MOV R2, 0x14a70 ;  /* 0x00014a7000027802 */ /* 0x000fe40000000f00 */
[----:B-1----:R-:W-:Y:S05]  /*14a60*/  CALL.REL.NOINC `($__internal_20_$__cuda_sm70_shflsync_idx_p) ;  /* 0x0000207000007944 */ /* 0x002fea0003c00000 */
[----:B-1---5:R-:W-:Y:S05]  /*14a70*/  BRA `(.L_x_1231) ;  /* 0xffff0fd000007947 */ /* 0x022fea000383ffff */
.L_x_1132:
[----:B------:R2:W-:Y:S01]  /*14a80*/  STL [R1+0x4c], R4 ;  /* 0x00004c0401007387 */ /* 0x0005e20000100800 */
[----:B------:R-:W-:Y:S01]  /*14a90*/  IMAD.MOV.U32 R0, RZ, RZ, 0x1 ;  /* 0x00000001ff007424 */ /* 0x000fe200078e00ff */
[----:B------:R-:W-:Y:S02]  /*14aa0*/  MOV R3, 0x1c1f ;  /* 0x00001c1f00037802 */ /* 0x000fe40000000f00 */
[----:B------:R-:W-:Y:S02]  /*14ab0*/  MOV R2, 0x14ad0 ;  /* 0x00014ad000027802 */ /* 0x000fe40000000f00 */
[----:B-12---:R-:W-:Y:S05]  /*14ac0*/  CALL.REL.NOINC `($__internal_20_$__cuda_sm70_shflsync_idx_p) ;  /* 0x0000201000007944 */ /* 0x006fea0003c00000 */
[----:B-----5:R-:W-:-:S05]  /*14ad0*/  IMAD.IADD R0, R5, 0x1, R0 ;  /* 0x0000000105007824 */ /* 0x020fca00078e0200 */
        /* <DEDUP_REMOVED lines=34> */
[----:B------:R-:W-:Y:S02]  /*14d00*/  FMNMX.FTZ R0, R75, R0, !PT ;  /* 0x000000004b007209 */ /* 0x000fe40007810000 */
[----:B------:R-:W-:Y:S02]  /*14d10*/  FSEL R71, R26, -INF , P3 ;  /* 0xff8000001a477808 */ /* 0x000fe40001800000 */
[----:B------:R-:W-:-:S02]  /*14d20*/  FMNMX.FTZ R21, R12, R21, !PT ;  /* 0x000000150c157209 */ /* 0x000fc40007810000 */
[----:B------:R-:W-:Y:S02]  /*14d30*/  FMNMX.FTZ R0, R74, R0, !PT ;  /* 0x000000004a007209 */ /* 0x000fe40007810000 */
[----:B------:R-:W-:Y:S02]  /*14d40*/  FSEL R70, R25, -INF , P2 ;  /* 0xff80000019467808 */ /* 0x000fe40001000000 */
[----:B------:R-:W-:Y:S02]  /*14d50*/  FMNMX.FTZ R21, R71, R21, !PT ;  /* 0x0000001547157209 */ /* 0x000fe40007810000 */
[----:B------:R-:W-:Y:S02]  /*14d60*/  FMNMX.FTZ R0, R73, R0, !PT ;  /* 0x0000000049007209 */ /* 0x000fe40007810000 */
[----:B------:R-:W-:Y:S02]  /*14d70*/  FSEL R69, R24, -INF , P1 ;  /* 0xff80000018457808 */ /* 0x000fe40000800000 */
[----:B------:R-:W-:-:S02]  /*14d80*/  FMNMX.FTZ R21, R70, R21, !PT ;  /* 0x0000001546157209 */ /* 0x000fc40007810000 */
[----:B------:R-:W-:Y:S01]  /*14d90*/  FMNMX.FTZ R133, R72, R0, !PT ;  /* 0x0000000048857209 */ /* 0x000fe20007810000 */
[----:B------:R-:W-:Y:S01]  /*14da0*/  IMAD.MOV.U32 R0, RZ, RZ, 0x2 ;  /* 0x00000002ff007424 */ /* 0x000fe200078e00ff */
[----:B------:R-:W-:Y:S02]  /*14db0*/  FSEL R68, R23, -INF , P0 ;  /* 0xff80000017447808 */ /* 0x000fe40000000000 */
[----:B------:R-:W-:Y:S01]  /*14dc0*/  FMNMX.FTZ R21, R69, R21, !PT ;  /* 0x0000001545157209 */ /* 0x000fe20007810000 */
[----:B------:R-:W-:Y:S01]  /*14dd0*/  IMAD.MOV.U32 R4, RZ, RZ, R133 ;  /* 0x000000ffff047224 */ /* 0x000fe200078e0085 */
[----:B------:R-:W-:Y:S02]  /*14de0*/  MOV R2, 0x14e10 ;  /* 0x00014e1000027802 */ /* 0x000fe40000000f00 */
[----:B------:R-:W-:Y:S02]  /*14df0*/  FMNMX.FTZ R21, R68, R21, !PT ;  /* 0x0000001544157209 */ /* 0x000fe40007810000 */
[----:B-1----:R-:W-:Y:S05]  /*14e00*/  CALL.REL.NOINC `($__internal_19_$__cuda_sm70_shflsync_bfly_p) ;  /* 0x00001c5000007944 */ /* 0x002fea0003c00000 */
[----:B------:R-:W-:Y:S01]  /*14e10*/  FMNMX.FTZ R133, R133, R0, !PT ;  /* 0x0000000085857209 */ /* 0x000fe20007810000 */
[----:B------:R-:W-:Y:S01]  /*14e20*/  IMAD.MOV.U32 R0, RZ, RZ, 0x1 ;  /* 0x00000001ff007424 */ /* 0x000fe200078e00ff */
[----:B------:R-:W-:-:S03]  /*14e30*/  MOV R2, 0x14e60 ;  /* 0x00014e6000027802 */ /* 0x000fc60000000f00 */
[----:B------:R-:W-:Y:S02]  /*14e40*/  IMAD.MOV.U32 R4, RZ, RZ, R133 ;  /* 0x000000ffff047224 */ /* 0x000fe400078e0085 */
[----:B-1---5:R-:W-:Y:S05]  /*14e50*/  CALL.REL.NOINC `($__internal_19_$__cuda_sm70_shflsync_bfly_p) ;  /* 0x00001c0000007944 */ /* 0x022fea0003c00000 */
[----:B------:R-:W-:Y:S01]  /*14e60*/  FMNMX.FTZ R133, R133, R0, !PT ;  /* 0x0000000085857209 */ /* 0x000fe20007810000 */
[----:B------:R-:W-:Y:S01]  /*14e70*/  IMAD.MOV.U32 R4, RZ, RZ, R21 ;  /* 0x000000ffff047224 */ /* 0x000fe200078e0015 */
[----:B------:R-:W-:Y:S01]  /*14e80*/  MOV R2, 0x14eb0 ;  /* 0x00014eb000027802 */ /* 0x000fe20000000f00 */
[----:B------:R-:W-:Y:S02]  /*14e90*/  IMAD.MOV.U32 R0, RZ, RZ, 0x2 ;  /* 0x00000002ff007424 */ /* 0x000fe400078e00ff */
[----:B-1---5:R-:W-:Y:S05]  /*14ea0*/  CALL.REL.NOINC `($__internal_19_$__cuda_sm70_shflsync_bfly_p) ;  /* 0x00001bb000007944 */ /* 0x022fea0003c00000 */
[----:B------:R-:W-:Y:S01]  /*14eb0*/  FMNMX.FTZ R4, R21, R0, !PT ;  /* 0x0000000015047209 */ /* 0x000fe20007810000 */
[----:B------:R-:W-:Y:S01]  /*14ec0*/  IMAD.MOV.U32 R0, RZ, RZ, 0x1 ;  /* 0x00000001ff007424 */ /* 0x000fe200078e00ff */
[----:B------:R-:W-:Y:S02]  /*14ed0*/  MOV R2, 0x14ef0 ;  /* 0x00014ef000027802 */ /* 0x000fe40000000f00 */
[----:B-1---5:R-:W-:Y:S05]  /*14ee0*/  CALL.REL.NOINC `($__internal_19_$__cuda_sm70_shflsync_bfly_p) ;  /* 0x00001b7000007944 */ /* 0x022fea0003c00000 */
[----:B------:R-:W-:Y:S01]  /*14ef0*/  MOV R3, R0 ;  /* 0x0000000000037202 */ /* 0x000fe20000000f00 */
[----:B-1---5:R-:W-:Y:S05]  /*14f00*/  BRA `(.L_x_1232) ;  /* 0xffff107000007947 */ /* 0x022fea000383ffff */
.L_x_1136:
[----:B------:R-:W-:Y:S01]  /*14f10*/  MOV R3, 0x181f ;  /* 0x0000181f00037802 */ /* 0x000fe20000000f00 */
[----:B------:R2:W-:Y:S01]  /*14f20*/  STL [R1+0x4c], R5 ;  /* 0x00004c0501007387 */ /* 0x0005e20000100800 */
[----:B------:R-:W-:Y:S01]  /*14f30*/  MOV R2, 0x14f60 ;  /* 0x00014f6000027802 */ /* 0x000fe20000000f00 */
[----:B------:R-:W-:Y:S02]  /*14f40*/  IMAD.MOV.U32 R0, RZ, RZ, RZ ;  /* 0x000000ffff007224 */ /* 0x000fe400078e00ff */
[----:B-12---:R-:W-:Y:S05]  /*14f50*/  CALL.REL.NOINC `($__internal_20_$__cuda_sm70_shflsync_idx_p) ;  /* 0x00001b8000007944 */ /* 0x006fea0003c00000 */
[----:B-----5:R-:W-:Y:S01]  /*14f60*/  MOV R4, R0 ;  /* 0x0000000000047202 */ /* 0x020fe20000000f00 */
[----:B-1----:R-:W-:-:S05]  /*14f70*/  BRA `(.L_x_1233) ;  /* 0xffff26c000007947 */ /* 0x002fca000383ffff */
.L_x_1137:
[----:B------:R-:W-:Y:S01]  /*14f80*/  MOV R3, 0x181f ;  /* 0x0000181f00037802 */ /* 0x000fe20000000f00 */
[----:B------:R4:W-:Y:S01]  /*14f90*/  STL [R1+0x4c], R12 ;  /* 0x00004c0c01007387 */ /* 0x0009e20000100800 */
[----:B------:R-:W-:Y:S01]  /*14fa0*/  MOV R2, 0x14fd0 ;  /* 0x00014fd000027802 */ /* 0x000fe20000000f00 */
[----:B------:R-:W-:Y:S02]  /*14fb0*/  IMAD.MOV.U32 R0, RZ, RZ, RZ ;  /* 0x000000ffff007224 */ /* 0x000fe400078e00ff */
[----:B-1234-:R-:W-:Y:S05]  /*14fc0*/  CALL.REL.NOINC `($__internal_20_$__cuda_sm70_shflsync_idx_p) ;  /* 0x00001b1000007944 */ /* 0x01efea0003c00000 */
[----:B-1---5:R-:W-:-:S05]  /*14fd0*/  BRA `(.L_x_1234) ;  /* 0xffff268000007947 */ /* 0x022fca000383ffff */
.L_x_1138:
[----:B------:R-:W-:Y:S01]  /*14fe0*/  MOV R3, 0x181f ;  /* 0x0000181f00037802 */ /* 0x000fe20000000f00 */
[----:B------:R2:W-:Y:S01]  /*14ff0*/  STL [R1+0x4c], R5 ;  /* 0x00004c0501007387 */ /* 0x0005e20000100800 */
[----:B------:R-:W-:Y:S01]  /*15000*/  MOV R2, 0x15030 ;  /* 0x0001503000027802 */ /* 0x000fe20000000f00 */
[----:B------:R-:W-:Y:S02]  /*15010*/  IMAD.MOV.U32 R0, RZ, RZ, 0x1 ;  /* 0x00000001ff007424 */ /* 0x000fe400078e00ff */
[----:B-12---:R-:W-:Y:S05]  /*15020*/  CALL.REL.NOINC `($__internal_20_$__cuda_sm70_shflsync_idx_p) ;  /* 0x00001ab000007944 */ /* 0x006fea0003c00000 */
[----:B------:R-:W-:Y:S01]  /*15030*/  MOV R2, 0x15090 ;  /* 0x0001509000027802 */ /* 0x000fe20000000f00 */
[----:B------:R2:W-:Y:S01]  /*15040*/  STL [R1+0x4c], R12 ;  /* 0x00004c0c01007387 */ /* 0x0005e20000100800 */
[----:B-----5:R-:W-:Y:S01]  /*15050*/  IMAD.MOV.U32 R4, RZ, RZ, R0 ;  /* 0x000000ffff047224 */ /* 0x020fe200078e0000 */
[----:B------:R-:W-:Y:S01]  /*15060*/  MOV R0, 0x1 ;  /* 0x0000000100007802 */ /* 0x000fe20000000f00 */
[----:B------:R-:W-:Y:S02]  /*15070*/  IMAD.MOV.U32 R3, RZ, RZ, 0x181f ;  /* 0x0000181fff037424 */ /* 0x000fe400078e00ff */
[----:B-12---:R-:W-:Y:S05]  /*15080*/  CALL.REL.NOINC `($__internal_20_$__cuda_sm70_shflsync_idx_p) ;  /* 0x00001a5000007944 */ /* 0x006fea0003c00000 */
[----:B-1---5:R-:W-:-:S05]  /*15090*/  BRA `(.L_x_1235) ;  /* 0xffff283000007947 */ /* 0x022fca000383ffff */
.L_x_1141:
[----:B------:R-:W-:Y:S01]  /*150a0*/  MOV R3, 0x181f ;  /* 0x0000181f00037802 */ /* 0x000fe20000000f00 */
[----:B------:R1:W-:Y:S01]  /*150b0*/  STL [R1+0x4c], R8 ;  /* 0x00004c0801007387 */ /* 0x0003e20000100800 */
[----:B------:R-:W-:Y:S01]  /*150c0*/  MOV R2, 0x150f0 ;  /* 0x000150f000027802 */ /* 0x000fe20000000f00 */
[----:B------:R-:W-:Y:S02]  /*150d0*/  IMAD.MOV.U32 R0, RZ, RZ, RZ ;  /* 0x000000ffff007224 */ /* 0x000fe400078e00ff */
[----:B-1----:R-:W-:Y:S05]  /*150e0*/  CALL.REL.NOINC `($__internal_20_$__cuda_sm70_shflsync_idx_p) ;  /* 0x000019f000007944 */ /* 0x002fea0003c00000 */
[----:B-----5:R-:W-:Y:S01]  /*150f0*/  MOV R4, R0 ;  /* 0x0000000000047202 */ /* 0x020fe20000000f00 */
[----:B-1----:R-:W-:-:S05]  /*15100*/  BRA `(.L_x_1236) ;  /* 0xffff389000007947 */ /* 0x002fca000383ffff */
.L_x_1142:
[----:B------:R-:W-:Y:S01]  /*15110*/  MOV R3, 0x181f ;  /* 0x0000181f00037802 */ /* 0x000fe20000000f00 */
[----:B------:R3:W-:Y:S01]  /*15120*/  STL [R1+0x4c], R9 ;  /* 0x00004c0901007387 */ /* 0x0007e20000100800 */
[----:B------:R-:W-:Y:S01]  /*15130*/  MOV R2, 0x15160 ;  /* 0x0001516000027802 */ /* 0x000fe20000000f00 */
[----:B------:R-:W-:Y:S02]  /*15140*/  IMAD.MOV.U32 R0, RZ, RZ, RZ ;  /* 0x000000ffff007224 */ /* 0x000fe400078e00ff */
[----:B-123--:R-:W-:Y:S05]  /*15150*/  CALL.REL.NOINC `($__internal_20_$__cuda_sm70_shflsync_idx_p) ;  /* 0x0000198000007944 */ /* 0x00efea0003c00000 */
[----:B-1---5:R-:W-:-:S05]  /*15160*/  BRA `(.L_x_1237) ;  /* 0xffff385000007947 */ /* 0x022fca000383ffff */
.L_x_1143:
[----:B--2---:R-:W-:Y:S01]  /*15170*/  MOV R3, 0x181f ;  /* 0x0000181f00037802 */ /* 0x004fe20000000f00 */
[----:B------:R2:W-:Y:S01]  /*15180*/  STL [R1+0x4c], R8 ;  /* 0x00004c0801007387 */ /* 0x0005e20000100800 */
[----:B------:R-:W-:Y:S01]  /*15190*/  MOV R2, 0x151c0 ;  /* 0x000151c000027802 */ /* 0x000fe20000000f00 */
[----:B------:R-:W-:Y:S03]  /*151a0*/  IMAD.MOV.U32 R0, RZ, RZ, 0x1 ;  /* 0x00000001ff007424 */ /* 0x000fe600078e00ff */
        /* <DEDUP_REMOVED lines=8> */
.L_x_1144:
[----:B------:R-:W-:Y:S01]  /*15230*/  MOV R3, 0x1c1f ;  /* 0x00001c1f00037802 */ /* 0x000fe20000000f00 */
[----:B------:R1:W-:Y:S01]  /*15240*/  STL [R1+0x4c], R4 ;  /* 0x00004c0401007387 */ /* 0x0003e20000100800 */
[----:B------:R-:W-:Y:S01]  /*15250*/  MOV R2, 0x15280 ;  /* 0x0001528000027802 */ /* 0x000fe20000000f00 */
[----:B------:R-:W-:Y:S02]  /*15260*/  IMAD.MOV.U32 R0, RZ, RZ, RZ ;  /* 0x000000ffff007224 */ /* 0x000fe400078e00ff */
[----:B-1----:R-:W-:Y:S05]  /*15270*/  CALL.REL.NOINC `($__internal_20_$__cuda_sm70_shflsync_idx_p) ;  /* 0x0000186000007944 */ /* 0x002fea0003c00000 */
[----:B-1---5:R-:W-:-:S05]  /*15280*/  BRA `(.L_x_1239) ;  /* 0xffff3c9000007947 */ /* 0x022fca000383ffff */
.L_x_1145:
[----:B------:R-:W-:Y:S01]  /*15290*/  MOV R3, 0x1c1f ;  /* 0x00001c1f00037802 */ /* 0x000fe20000000f00 */
[----:B------:R2:W-:Y:S01]  /*152a0*/  STL [R1+0x4c], R4 ;  /* 0x00004c0401007387 */ /* 0x0005e20000100800 */
[----:B------:R-:W-:Y:S01]  /*152b0*/  MOV R2, 0x152e0 ;  /* 0x000152e000027802 */ /* 0x000fe20000000f00 */
[----:B------:R-:W-:Y:S02]  /*152c0*/  IMAD.MOV.U32 R0, RZ, RZ, 0x1 ;  /* 0x00000001ff007424 */ /* 0x000fe400078e00ff */
[----:B-12---:R-:W-:Y:S05]  /*152d0*/  CALL.REL.NOINC `($__internal_20_$__cuda_sm70_shflsync_idx_p) ;  /* 0x0000180000007944 */ /* 0x006fea0003c00000 */
[----:B------:R-:W2:Y:S01]  /*152e0*/  LDL.LU R7, [R1+0x28] ;  /* 0x0000280001077983 */ /* 0x000ea20000300800 */
[----:B-----5:R-:W-:Y:S03]  /*152f0*/  IMAD.IADD R0, R5, 0x1, R0 ;  /* 0x0000000105007824 */ /* 0x020fe600078e0200 */
[----:B------:R-:W3:Y:S02]  /*15300*/  LDL.LU R4, [R1+0x24] ;  /* 0x0000240001047983 */ /* 0x000ee40000300800 */
[C---:B------:R-:W-:Y:S02]  /*15310*/  ISETP.GT.AND P1, PT, R0.reuse, RZ, PT ;  /* 0x000000ff0000720c */ /* 0x040fe40003f24270 */
[C---:B------:R-:W-:Y:S01]  /*15320*/  ISETP.GT.AND P0, PT, R0.reuse, 0x1, PT ;  /* 0x000000010000780c */ /* 0x040fe20003f04270 */
[----:B------:R-:W4:Y:S01]  /*15330*/  LDL.LU R3, [R1+0x20] ;  /* 0x0000200001037983 */ /* 0x000f220000300800 */
[C---:B------:R-:W-:Y:S02]  /*15340*/  ISETP.GT.AND P3, PT, R0.reuse, 0x8, PT ;  /* 0x000000080000780c */ /* 0x040fe40003f64270 */
[C---:B------:R-:W-:Y:S01]  /*15350*/  ISETP.GT.AND P4, PT, R0.reuse, 0x9, PT ;  /* 0x000000090000780c */ /* 0x040fe20003f84270 */
[----:B------:R-:W4:Y:S01]  /*15360*/  LDL.LU R2, [R1+0x1c] ;  /* 0x00001c0001027983 */ /* 0x000f220000300800 */
[C---:B------:R-:W-:Y:S04]  /*15370*/  ISETP.GT.AND P2, PT, R0.reuse, 0x10, PT ;  /* 0x000000100000780c */ /* 0x040fe80003f44270 */
[----:B------:R-:W-:Y:S02]  /*15380*/  FSEL R25, R171, -INF , P2 ;  /* 0xff800000ab197808 */ /* 0x000fe40001000000 */
[C---:B------:R-:W-:Y:S04]  /*15390*/  ISETP.GT.AND P2, PT, R0.reuse, 0x21, PT ;  /* 0x000000210000780c */ /* 0x040fe80003f44270 */
[----:B------:R-:W-:Y:S02]  /*153a0*/  FSEL R9, R179, -INF , P2 ;  /* 0xff800000b3097808 */ /* 0x000fe40001000000 */
[----:B--2---:R-:W-:Y:S02]  /*153b0*/  FSEL R5, R7, -INF , P1 ;  /* 0xff80000007057808 */ /* 0x004fe40000800000 */
[----:B------:R-:W-:Y:S02]  /*153c0*/  ISETP.GT.AND P1, PT, R0, 0x11, PT ;  /* 0x000000110000780c */ /* 0x000fe40003f24270 */
[----:B---3--:R-:W-:Y:S02]  /*153d0*/  FSEL R132, R4, -INF , P0 ;  /* 0xff80000004847808 */ /* 0x008fe40000000000 */
[----:B------:R-:W-:Y:S02]  /*153e0*/  ISETP.GT.AND P0, PT, R0, 0x18, PT ;  /* 0x000000180000780c */ /* 0x000fe40003f04270 */
[----:B------:R-:W-:Y:S02]  /*153f0*/  FSEL R24, R170, -INF , P1 ;  /* 0xff800000aa187808 */ /* 0x000fe40000800000 */
[----:B----4-:R-:W-:Y:S02]  /*15400*/  FSEL R27, R3, -INF , P3 ;  /* 0xff800000031b7808 */ /* 0x010fe40001800000 */
[----:B------:R-:W-:Y:S02]  /*15410*/  ISETP.GT.AND P3, PT, R0, 0x20, PT ;  /* 0x000000200000780c */ /* 0x000fe40003f64270 */
[----:B------:R-:W-:Y:S02]  /*15420*/  FSEL R26, R2, -INF , P4 ;  /* 0xff800000021a7808 */ /* 0x000fe40002000000 */
[C---:B------:R-:W-:Y:S02]  /*15430*/  ISETP.GT.AND P4, PT, R0.reuse, 0x19, PT ;  /* 0x000000190000780c */ /* 0x040fe40003f84270 */
        /* <DEDUP_REMOVED lines=19> */
[----:B------:R-:W-:Y:S02]  /*15570*/  FSEL R10, R177, -INF , P3 ;  /* 0xff800000b10a7808 */ /* 0x000fe40001800000 */
[----:B------:R-:W-:Y:S02]  /*15580*/  FMNMX.FTZ R168, R22, R2, !PT ;  /* 0x0000000216a87209 */ /* 0x000fe40007810000 */
[----:B------:R-:W-:Y:S01]  /*15590*/  FMNMX.FTZ R4, R14, R0, !PT ;  /* 0x000000000e047209 */ /* 0x000fe20007810000 */
[----:B------:R-:W-:Y:S01]  /*155a0*/  IMAD.MOV.U32 R0, RZ, RZ, 0x2 ;  /* 0x00000002ff007424 */ /* 0x000fe200078e00ff */
[----:B------:R-:W-:Y:S02]  /*155b0*/  FMNMX.FTZ R168, R10, R168, !PT ;  /* 0x000000a80aa87209 */ /* 0x000fe40007810000 */
[----:B------:R-:W-:Y:S02]  /*155c0*/  FMNMX.FTZ R4, R13, R4, !PT ;  /* 0x000000040d047209 */ /* 0x000fe40007810000 */
[----:B------:R-:W-:Y:S02]  /*155d0*/  FSEL R8, R176, -INF , P1 ;  /* 0xff800000b0087808 */ /* 0x000fe40000800000 */
[----:B------:R-:W-:Y:S02]  /*155e0*/  FMNMX.FTZ R168, R9, R168, !PT ;  /* 0x000000a809a87209 */ /* 0x000fe40007810000 */
[----:B------:R-:W-:Y:S02]  /*155f0*/  FMNMX.FTZ R4, R12, R4, !PT ;  /* 0x000000040c047209 */ /* 0x000fe40007810000 */
[----:B------:R-:W-:Y:S02]  /*15600*/  FSEL R7, R178, -INF , P0 ;  /* 0xff800000b2077808 */ /* 0x000fe40000000000 */
[----:B------:R-:W-:Y:S02]  /*15610*/  FMNMX.FTZ R168, R8, R168, !PT ;  /* 0x000000a808a87209 */ /* 0x000fe40007810000 */
[----:B------:R-:W-:Y:S02]  /*15620*/  FMNMX.FTZ R4, R11, R4, !PT ;  /* 0x000000040b047209 */ /* 0x000fe40007810000 */
[----:B------:R-:W-:Y:S02]  /*15630*/  FMNMX.FTZ R168, R7, R168, !PT ;  /* 0x000000a807a87209 */ /* 0x000fe40007810000 */
[----:B------:R-:W-:Y:S02]  /*15640*/  MOV R2, 0x15660 ;  /* 0x0001566000027802 */ /* 0x000fe40000000f00 */
[----:B-1----:R-:W-:Y:S05]  /*15650*/  CALL.REL.NOINC `($__internal_19_$__cuda_sm70_shflsync_bfly_p) ;  /* 0x0000140000007944 */ /* 0x002fea0003c00000 */
[----:B------:R-:W-:Y:S01]  /*15660*/  FMNMX.FTZ R4, R4, R0, !PT ;  /* 0x0000000004047209 */ /* 0x000fe20007810000 */
[----:B------:R-:W-:Y:S01]  /*15670*/  IMAD.MOV.U32 R0, RZ, RZ, 0x1 ;  /* 0x00000001ff007424 */ /* 0x000fe200078e00ff */
[----:B------:R-:W-:Y:S02]  /*15680*/  MOV R2, 0x156a0 ;  /* 0x000156a000027802 */ /* 0x000fe40000000f00 */
        /* <DEDUP_REMOVED lines=10> */
[----:B-1---5:R-:W-:-:S05]  /*15730*/  BRA `(.L_x_1240) ;  /* 0xffff3d5000007947 */ /* 0x022fca000383ffff */
.L_x_1148:
[----:B------:R-:W-:Y:S01]  /*15740*/  MOV R3, 0x181f ;  /* 0x0000181f00037802 */ /* 0x000fe20000000f00 */
[----:B------:R2:W-:Y:S01]  /*15750*/  STL [R1+0x4c], R6 ;  /* 0x00004c0601007387 */ /* 0x0005e20000100800 */
[----:B------:R-:W-:Y:S01]  /*15760*/  MOV R2, 0x15790 ;  /* 0x0001579000027802 */ /* 0x000fe20000000f00 */
[----:B------:R-:W-:Y:S02]  /*15770*/  IMAD.MOV.U32 R0, RZ, RZ, RZ ;  /* 0x000000ffff007224 */ /* 0x000fe400078e00ff */
[----:B-1234-:R-:W-:Y:S05]  /*15780*/  CALL.REL.NOINC `($__internal_20_$__cuda_sm70_shflsync_idx_p) ;  /* 0x0000135000007944 */ /* 0x01efea0003c00000 */
[----:B-1---5:R-:W-:-:S05]  /*15790*/  BRA `(.L_x_1241) ;  /* 0xffff586000007947 */ /* 0x022fca000383ffff */
.L_x_1151:
[----:B--2---:R-:W-:Y:S01]  /*157a0*/  MOV R3, 0x181f ;  /* 0x0000181f00037802 */ /* 0x004fe20000000f00 */
        /* <DEDUP_REMOVED lines=11> */
.L_x_1154:
[----:B------:R-:W-:Y:S01]  /*15860*/  MOV R3, 0x181f ;  /* 0x0000181f00037802 */ /* 0x000fe20000000f00 */
[----:B------:R1:W-:Y:S01]  /*15870*/  STL [R1+0x4c], R8 ;  /* 0x00004c0801007387 */ /* 0x0003e20000100800 */
[----:B------:R-:W-:Y:S01]  /*15880*/  MOV R2, 0x158b0 ;  /* 0x000158b000027802 */ /* 0x000fe20000000f00 */
[----:B------:R-:W-:Y:S02]  /*15890*/  IMAD.MOV.U32 R0, RZ, RZ, RZ ;  /* 0x000000ffff007224 */ /* 0x000fe400078e00ff */
[----:B-1----:R-:W-:Y:S05]  /*158a0*/  CALL.REL.NOINC `($__internal_20_$__cuda_sm70_shflsync_idx_p) ;  /* 0x0000123000007944 */ /* 0x002fea0003c00000 */
[----:B-----5:R-:W-:Y:S01]  /*158b0*/  MOV R4, R0 ;  /* 0x0000000000047202 */ /* 0x020fe20000000f00 */
[----:B-1----:R-:W-:-:S05]  /*158c0*/  BRA `(.L_x_1243) ;  /* 0xffff6a5000007947 */ /* 0x002fca000383ffff */
.L_x_1155:
[----:B------:R-:W-:Y:S01]  /*158d0*/  MOV R3, 0x181f ;  /* 0x0000181f00037802 */ /* 0x000fe20000000f00 */
[----:B------:R3:W-:Y:S01]  /*158e0*/  STL [R1+0x4c], R9 ;  /* 0x00004c0901007387 */ /* 0x0007e20000100800 */
[----:B------:R-:W-:Y:S01]  /*158f0*/  MOV R2, 0x15920 ;  /* 0x0001592000027802 */ /* 0x000fe20000000f00 */
[----:B------:R-:W-:Y:S02]  /*15900*/  IMAD.MOV.U32 R0, RZ, RZ, RZ ;  /* 0x000000ffff007224 */ /* 0x000fe400078e00ff */
[----:B-123--:R-:W-:Y:S05]  /*15910*/  CALL.REL.NOINC `($__internal_20_$__cuda_sm70_shflsync_idx_p) ;  /* 0x000011c000007944 */ /* 0x00efea0003c00000 */
[----:B-1---5:R-:W-:-:S05]  /*15920*/  BRA `(.L_x_1244) ;  /* 0xffff6a1000007947 */ /* 0x022fca000383ffff */
.L_x_1156:
        /* <DEDUP_REMOVED lines=12> */
.L_x_1157:
[----:B------:R-:W-:Y:S02]  /*159f0*/  MOV R0, 0x2 ;  /* 0x0000000200007802 */ /* 0x000fe40000000f00 */
[----:B------:R-:W-:Y:S02]  /*15a00*/  MOV R2, 0x15a20 ;  /* 0x00015a2000027802 */ /* 0x000fe40000000f00 */
[----:B------:R-:W-:Y:S05]  /*15a10*/  CALL.REL.NOINC `($__internal_19_$__cuda_sm70_shflsync_bfly_p) ;  /* 0x0000104000007944 */ /* 0x000fea0003c00000 */
[----:B-1---5:R-:W-:-:S05]  /*15a20*/  BRA `(.L_x_1246) ;  /* 0xffff6e3000007947 */ /* 0x022fca000383ffff */
.L_x_1158:
[----:B------:R-:W-:Y:S02]  /*15a30*/  MOV R0, 0x1 ;  /* 0x0000000100007802 */ /* 0x000fe40000000f00 */
[----:B------:R-:W-:Y:S02]  /*15a40*/  MOV R2, 0x15a60 ;  /* 0x00015a6000027802 */ /* 0x000fe40000000f00 */
[----:B------:R-:W-:Y:S05]  /*15a50*/  CALL.REL.NOINC `($__internal_19_$__cuda_sm70_shflsync_bfly_p) ;  /* 0x0000100000007944 */ /* 0x000fea0003c00000 */
[----:B------:R-:W-:Y:S01]  /*15a60*/  FMNMX.FTZ R133, R4, R0, !PT ;  /* 0x0000000004857209 */ /* 0x000fe20007810000 */
[----:B-----5:R-:W-:Y:S01]  /*15a70*/  IMAD.MOV.U32 R4, RZ, RZ, R5 ;  /* 0x000000ffff047224 */ /* 0x020fe200078e0005 */
[----:B------:R-:W-:Y:S01]  /*15a80*/  MOV R2, 0x15ab0 ;  /* 0x00015ab000027802 */ /* 0x000fe20000000f00 */
[----:B------:R-:W-:Y:S02]  /*15a90*/  IMAD.MOV.U32 R0, RZ, RZ, 0x2 ;  /* 0x00000002ff007424 */ /* 0x000fe400078e00ff */
[----:B-1----:R-:W-:Y:S05]  /*15aa0*/  CALL.REL.NOINC `($__internal_19_$__cuda_sm70_shflsync_bfly_p) ;  /* 0x00000fb000007944 */ /* 0x002fea0003c00000 */
[----:B-----5:R-:W-:Y:S01]  /*15ab0*/  FMNMX.FTZ R4, R5, R0, !PT ;  /* 0x0000000005047209 */ /* 0x020fe20007810000 */
[----:B------:R-:W-:Y:S01]  /*15ac0*/  IMAD.MOV.U32 R0, RZ, RZ, 0x1 ;  /* 0x00000001ff007424 */ /* 0x000fe200078e00ff */
[----:B------:R-:W-:Y:S02]  /*15ad0*/  MOV R2, 0x15af0 ;  /* 0x00015af000027802 */ /* 0x000fe40000000f00 */
[----:B-1----:R-:W-:Y:S05]  /*15ae0*/  CALL.REL.NOINC `($__internal_19_$__cuda_sm70_shflsync_bfly_p) ;  /* 0x00000f7000007944 */ /* 0x002fea0003c00000 */
[----:B-1---5:R-:W-:-:S05]  /*15af0*/  BRA `(.L_x_1247) ;  /* 0xffff6dd000007947 */ /* 0x022fca000383ffff */
.L_x_1160:
[----:B------:R1:W5:Y:S01]  /*15b00*/  LDL R4, [R1+0x54] ;  /* 0x0000540001047983 */ /* 0x0003620000100800 */
[----:B------:R-:W-:-:S02]  /*15b10*/  MOV R0, 0x2 ;  /* 0x0000000200007802 */ /* 0x000fc40000000f00 */
[----:B------:R-:W-:Y:S02]  /*15b20*/  MOV R2, 0x15b40 ;  /* 0x00015b4000027802 */ /* 0x000fe40000000f00 */
[----:B-1---5:R-:W-:Y:S05]  /*15b30*/  CALL.REL.NOINC `($__internal_19_$__cuda_sm70_shflsync_bfly_p) ;  /* 0x00000f2000007944 */ /* 0x022fea0003c00000 */
[----:B-1---5:R-:W-:Y:S05]  /*15b40*/  BRA `(.L_x_1248) ;  /* 0xffff869000007947 */ /* 0x022fea000383ffff */
.L_x_1161:
[----:B------:R-:W-:Y:S01]  /*15b50*/  IMAD.MOV.U32 R4, RZ, RZ, R5 ;  /* 0x000000ffff047224 */ /* 0x000fe200078e0005 */
[----:B------:R-:W-:Y:S02]  /*15b60*/  MOV R0, 0x1 ;  /* 0x0000000100007802 */ /* 0x000fe40000000f00 */
[----:B------:R-:W-:Y:S02]  /*15b70*/  MOV R2, 0x15b90 ;  /* 0x00015b9000027802 */ /* 0x000fe40000000f00 */
[----:B------:R-:W-:Y:S05]  /*15b80*/  CALL.REL.NOINC `($__internal_19_$__cuda_sm70_shflsync_bfly_p) ;  /* 0x00000ed000007944 */ /* 0x000fea0003c00000 */
[----:B------:R2:W5:Y:S02]  /*15b90*/  LDL R4, [R1+0x50] ;  /* 0x0000500001047983 */ /* 0x0005640000100800 */
[----:B-----5:R-:W-:Y:S01]  /*15ba0*/  FADD.FTZ R5, R5, R0 ;  /* 0x0000000005057221 */ /* 0x020fe20000010000 */
[----:B------:R-:W-:Y:S02]  /*15bb0*/  MOV R0, 0x2 ;  /* 0x0000000200007802 */ /* 0x000fe40000000f00 */
[----:B------:R-:W-:Y:S02]  /*15bc0*/  MOV R2, 0x15be0 ;  /* 0x00015be000027802 */ /* 0x000fe40000000f00 */
[----:B-12---:R-:W-:Y:S05]  /*15bd0*/  CALL.REL.NOINC `($__internal_19_$__cuda_sm70_shflsync_bfly_p) ;  /* 0x00000e8000007944 */ /* 0x006fea0003c00000 */
[----:B------:R-:W2:Y:S02]  /*15be0*/  LDL.LU R2, [R1+0x50] ;  /* 0x0000500001027983 */ /* 0x000ea40000300800 */
[----:B--2---:R-:W-:Y:S01]  /*15bf0*/  FADD.FTZ R4, R2, R0 ;  /* 0x0000000002047221 */ /* 0x004fe20000010000 */
[----:B------:R-:W-:-:S02]  /*15c00*/  MOV R0, 0x1 ;  /* 0x0000000100007802 */ /* 0x000fc40000000f00 */
[----:B------:R-:W-:Y:S02]  /*15c10*/  MOV R2, 0x15c30 ;  /* 0x00015c3000027802 */ /* 0x000fe40000000f00 */
[----:B-1---5:R-:W-:Y:S05]  /*15c20*/  CALL.REL.NOINC `($__internal_19_$__cuda_sm70_shflsync_bfly_p) ;  /* 0x00000e3000007944 */ /* 0x022fea0003c00000 */
[----:B------:R-:W-:Y:S01]  /*15c30*/  MOV R3, R0 ;  /* 0x0000000000037202 */ /* 0x000fe20000000f00 */
[----:B-1---5:R-:W-:Y:S05]  /*15c40*/  BRA `(.L_x_1249) ;  /* 0xffff862000007947 */ /* 0x022fea000383ffff */
.L_x_1168:
[----:B--234-:R2:W-:Y:S01]  /*15c50*/  STL [R1+0x4c], R5 ;  /* 0x00004c0501007387 */ /* 0x01c5e20000100800 */
[----:B------:R-:W-:Y:S01]  /*15c60*/  IMAD.MOV.U32 R0, RZ, RZ, RZ ;  /* 0x000000ffff007224 */ /* 0x000fe200078e00ff */
[----:B------:R-:W-:Y:S02]  /*15c70*/  MOV R3, 0x181f ;  /* 0x0000181f00037802 */ /* 0x000fe40000000f00 */
[----:B------:R-:W-:Y:S02]  /*15c80*/  MOV R2, 0x15ca0 ;  /* 0x00015ca000027802 */ /* 0x000fe40000000f00 */
[----:B-12---:R-:W-:Y:S05]  /*15c90*/  CALL.REL.NOINC `($__internal_20_$__cuda_sm70_shflsync_idx_p) ;  /* 0x00000e4000007944 */ /* 0x006fea0003c00000 */
[----:B-----5:R-:W-:Y:S01]  /*15ca0*/  MOV R4, R0 ;  /* 0x0000000000047202 */ /* 0x020fe20000000f00 */
[----:B-1----:R-:W-:Y:S05]  /*15cb0*/  BRA `(.L_x_1250) ;  /* 0xffffa26000007947 */ /* 0x002fea000383ffff */
.L_x_1169:
[----:B------:R4:W-:Y:S01]  /*15cc0*/  STL [R1+0x4c], R14 ;  /* 0x00004c0e01007387 */ /* 0x0009e20000100800 */
[----:B------:R-:W-:Y:S01]  /*15cd0*/  IMAD.MOV.U32 R0, RZ, RZ, RZ ;  /* 0x000000ffff007224 */ /* 0x000fe200078e00ff */
[----:B------:R-:W-:Y:S02]  /*15ce0*/  MOV R3, 0x181f ;  /* 0x0000181f00037802 */ /* 0x000fe40000000f00 */
[----:B------:R-:W-:-:S02]  /*15cf0*/  MOV R2, 0x15d10 ;  /* 0x00015d1000027802 */ /* 0x000fc40000000f00 */
[----:B-1234-:R-:W-:Y:S05]  /*15d00*/  CALL.REL.NOINC `($__internal_20_$__cuda_sm70_shflsync_idx_p) ;  /* 0x00000dd000007944 */ /* 0x01efea0003c00000 */
[----:B-1---5:R-:W-:Y:S05]  /*15d10*/  BRA `(.L_x_1251) ;  /* 0xffffa22000007947 */ /* 0x022fea000383ffff */
.L_x_1172:
[----:B------:R4:W-:Y:S01]  /*15d20*/  STL [R1+0x4c], R5 ;  /* 0x00004c0501007387 */ /* 0x0009e20000100800 */
[----:B--2---:R-:W-:Y:S01]  /*15d30*/  IMAD.MOV.U32 R0, RZ, RZ, 0x1 ;  /* 0x00000001ff007424 */ /* 0x004fe200078e00ff */
[----:B------:R-:W-:-:S02]  /*15d40*/  MOV R3, 0x181f ;  /* 0x0000181f00037802 */ /* 0x000fc40000000f00 */
[----:B------:R-:W-:Y:S02]  /*15d50*/  MOV R2, 0x15d70 ;  /* 0x00015d7000027802 */ /* 0x000fe40000000f00 */
[----:B-1-34-:R-:W-:Y:S05]  /*15d60*/  CALL.REL.NOINC `($__internal_20_$__cuda_sm70_shflsync_idx_p) ;  /* 0x00000d7000007944 */ /* 0x01afea0003c00000 */
[----:B------:R2:W-:Y:S01]  /*15d70*/  STL [R1+0x4c], R14 ;  /* 0x00004c0e01007387 */ /* 0x0005e20000100800 */
[----:B-----5:R-:W-:Y:S01]  /*15d80*/  IMAD.MOV.U32 R4, RZ, RZ, R0 ;  /* 0x000000ffff047224 */ /* 0x020fe200078e0000 */
[----:B------:R-:W-:Y:S01]  /*15d90*/  MOV R0, 0x1 ;  /* 0x0000000100007802 */ /* 0x000fe20000000f00 */
[----:B------:R-:W-:Y:S01]  /*15da0*/  IMAD.MOV.U32 R3, RZ, RZ, 0x181f ;  /* 0x0000181fff037424 */ /* 0x000fe200078e00ff */
[----:B------:R-:W-:Y:S02]  /*15db0*/  MOV R2, 0x15dd0 ;  /* 0x00015dd000027802 */ /* 0x000fe40000000f00 */
[----:B-12---:R-:W-:Y:S05]  /*15dc0*/  CALL.REL.NOINC `($__internal_20_$__cuda_sm70_shflsync_idx_p) ;  /* 0x00000d1000007944 */ /* 0x006fea0003c00000 */
[----:B-1---5:R-:W-:Y:S05]  /*15dd0*/  BRA `(.L_x_1252) ;  /* 0xffffa3b000007947 */ /* 0x022fea000383ffff */
.L_x_1175:
[----:B------:R3:W-:Y:S01]  /*15de0*/  STL [R1+0x4c], R5 ;  /* 0x00004c0501007387 */ /* 0x0007e20000100800 */
[----:B--2---:R-:W-:Y:S01]  /*15df0*/  IMAD.MOV.U32 R0, RZ, RZ, 0x2 ;  /* 0x00000002ff007424 */ /* 0x004fe200078e00ff */
[----:B-1----:R-:W-:Y:S02]  /*15e00*/  MOV R3, 0x181f ;  /* 0x0000181f00037802 */ /* 0x002fe40000000f00 */
[----:B------:R-:W-:Y:S02]  /*15e10*/  MOV R2, 0x15e30 ;  /* 0x00015e3000027802 */ /* 0x000fe40000000f00 */
[----:B---34-:R-:W-:Y:S05]  /*15e20*/  CALL.REL.NOINC `($__internal_20_$__cuda_sm70_shflsync_idx_p) ;  /* 0x00000cb000007944 */ /* 0x018fea0003c00000 */
[----:B-----5:R-:W-:Y:S01]  /*15e30*/  MOV R4, R0 ;  /* 0x0000000000047202 */ /* 0x020fe20000000f00 */
[----:B-1----:R-:W-:Y:S05]  /*15e40*/  BRA `(.L_x_1253) ;  /* 0xffffa53000007947 */ /* 0x002fea000383ffff */
.L_x_1176:
[----:B------:R4:W-:Y:S01]  /*15e50*/  STL [R1+0x4c], R14 ;  /* 0x00004c0e01007387 */ /* 0x0009e20000100800 */
[----:B--2---:R-:W-:Y:S01]  /*15e60*/  IMAD.MOV.U32 R0, RZ, RZ, 0x2 ;  /* 0x00000002ff007424 */ /* 0x004fe200078e00ff */
[----:B-1----:R-:W-:-:S02]  /*15e70*/  MOV R3, 0x181f ;  /* 0x0000181f00037802 */ /* 0x002fc40000000f00 */
[----:B------:R-:W-:Y:S02]  /*15e80*/  MOV R2, 0x15ea0 ;  /* 0x00015ea000027802 */ /* 0x000fe40000000f00 */
[----:B---34-:R-:W-:Y:S05]  /*15e90*/  CALL.REL.NOINC `($__internal_20_$__cuda_sm70_shflsync_idx_p) ;  /* 0x00000c4000007944 */ /* 0x018fea0003c00000 */
[----:B-1---5:R-:W-:Y:S05]  /*15ea0*/  BRA `(.L_x_1254) ;  /* 0xffffa4f000007947 */ /* 0x022fea000383ffff */
.L_x_1179:
[----:B------:R1:W-:Y:S01]  /*15eb0*/  STL [R1+0x4c], R5 ;  /* 0x00004c0501007387 */ /* 0x0003e20000100800 */
[----:B----4-:R-:W-:Y:S01]  /*15ec0*/  IMAD.MOV.U32 R0, RZ, RZ, 0x3 ;  /* 0x00000003ff007424 */ /* 0x010fe200078e00ff */
[----:B-1----:R-:W-:Y:S02]  /*15ed0*/  MOV R3, 0x181f ;  /* 0x0000181f00037802 */ /* 0x002fe40000000f00 */
[----:B------:R-:W-:Y:S02]  /*15ee0*/  MOV R2, 0x15f00 ;  /* 0x00015f0000027802 */ /* 0x000fe40000000f00 */
[----:B--23--:R-:W-:Y:S05]  /*15ef0*/  CALL.REL.NOINC `($__internal_20_$__cuda_sm70_shflsync_idx_p) ;  /* 0x00000be000007944 */ /* 0x00cfea0003c00000 */
[----:B------:R2:W-:Y:S01]  /*15f00*/  STL [R1+0x4c], R14 ;  /* 0x00004c0e01007387 */ /* 0x0005e20000100800 */
[----:B-----5:R-:W-:Y:S01]  /*15f10*/  IMAD.MOV.U32 R4, RZ, RZ, R0 ;  /* 0x000000ffff047224 */ /* 0x020fe200078e0000 */
[----:B------:R-:W-:Y:S01]  /*15f20*/  MOV R0, 0x3 ;  /* 0x0000000300007802 */ /* 0x000fe20000000f00 */
[----:B------:R-:W-:Y:S01]  /*15f30*/  IMAD.MOV.U32 R3, RZ, RZ, 0x181f ;  /* 0x0000181fff037424 */ /* 0x000fe200078e00ff */
[----:B------:R-:W-:Y:S02]  /*15f40*/  MOV R2, 0x15f60 ;  /* 0x00015f6000027802 */ /* 0x000fe40000000f00 */
[----:B-12---:R-:W-:Y:S05]  /*15f50*/  CALL.REL.NOINC `($__internal_20_$__cuda_sm70_shflsync_idx_p) ;  /* 0x00000b8000007944 */ /* 0x006fea0003c00000 */
[----:B-1---5:R-:W-:Y:S05]  /*15f60*/  BRA `(.L_x_1255) ;  /* 0xffffa63000007947 */ /* 0x022fea000383ffff */
.L_x_1181:
[----:B------:R1:W-:Y:S01]  /*15f70*/  STL [R1+0x4c], R5 ;  /* 0x00004c0501007387 */ /* 0x0003e20000100800 */
[----:B------:R-:W-:Y:S01]  /*15f80*/  IMAD.MOV.U32 R0, RZ, RZ, RZ ;  /* 0x000000ffff007224 */ /* 0x000fe200078e00ff */
[----:B------:R-:W-:-:S02]  /*15f90*/  MOV R3, 0x1c1f ;  /* 0x00001c1f00037802 */ /* 0x000fc40000000f00 */
[----:B------:R-:W-:Y:S02]  /*15fa0*/  MOV R2, 0x15fc0 ;  /* 0x00015fc000027802 */ /* 0x000fe40000000f00 */
[----:B-1----:R-:W-:Y:S05]  /*15fb0*/  CALL.REL.NOINC `($__internal_20_$__cuda_sm70_shflsync_idx_p) ;  /* 0x00000b2000007944 */ /* 0x002fea0003c00000 */
[----:B-----5:R-:W-:Y:S01]  /*15fc0*/  MOV R4, R0 ;  /* 0x0000000000047202 */ /* 0x020fe20000000f00 */
[----:B-1----:R-:W-:Y:S05]  /*15fd0*/  BRA `(.L_x_1256) ;  /* 0xffffa9a000007947 */ /* 0x002fea000383ffff */
.L_x_1182:
[----:B------:R3:W-:Y:S01]  /*15fe0*/  STL [R1+0x4c], R12 ;  /* 0x00004c0c01007387 */ /* 0x0007e20000100800 */
[----:B------:R-:W-:Y:S01]  /*15ff0*/  IMAD.MOV.U32 R0, RZ, RZ, RZ ;  /* 0x000000ffff007224 */ /* 0x000fe200078e00ff */
[----:B------:R-:W-:Y:S02]  /*16000*/  MOV R3, 0x1c1f ;  /* 0x00001c1f00037802 */ /* 0x000fe40000000f00 */
[----:B------:R-:W-:Y:S02]  /*16010*/  MOV R2, 0x16030 ;  /* 0x0001603000027802 */ /* 0x000fe40000000f00 */
[----:B-123--:R-:W-:Y:S05]  /*16020*/  CALL.REL.NOINC `($__internal_20_$__cuda_sm70_shflsync_idx_p) ;  /* 0x00000ab000007944 */ /* 0x00efea0003c00000 */
[----:B-1---5:R-:W-:Y:S05]  /*16030*/  BRA `(.L_x_1257) ;  /* 0xffffa96000007947 */ /* 0x022fea000383ffff */
.L_x_1185:
[----:B------:R1:W-:Y:S01]  /*16040*/  STL [R1+0x4c], R5 ;  /* 0x00004c0501007387 */ /* 0x0003e20000100800 */
[----:B----4-:R-:W-:Y:S01]  /*16050*/  IMAD.MOV.U32 R0, RZ, RZ, 0x1 ;  /* 0x00000001ff007424 */ /* 0x010fe200078e00ff */
[----:B--2---:R-:W-:Y:S02]  /*16060*/  MOV R3, 0x1c1f ;  /* 0x00001c1f00037802 */ /* 0x004fe40000000f00 */
[----:B------:R-:W-:Y:S02]  /*16070*/  MOV R2, 0x16090 ;  /* 0x0001609000027802 */ /* 0x000fe40000000f00 */
[----:B-1-3--:R-:W-:Y:S05]  /*16080*/  CALL.REL.NOINC `($__internal_20_$__cuda_sm70_shflsync_idx_p) ;  /* 0x00000a5000007944 */ /* 0x00afea0003c00000 */
[----:B------:R2:W-:Y:S01]  /*16090*/  STL [R1+0x4c], R12 ;  /* 0x00004c0c01007387 */ /* 0x0005e20000100800 */
[----:B-----5:R-:W-:Y:S01]  /*160a0*/  IMAD.MOV.U32 R4, RZ, RZ, R0 ;  /* 0x000000ffff047224 */ /* 0x020fe200078e0000 */
[----:B------:R-:W-:Y:S01]  /*160b0*/  MOV R0, 0x1 ;  /* 0x0000000100007802 */ /* 0x000fe20000000f00 */
[----:B------:R-:W-:Y:S01]  /*160c0*/  IMAD.MOV.U32 R3, RZ, RZ, 0x1c1f ;  /* 0x00001c1fff037424 */ /* 0x000fe200078e00ff */
[----:B------:R-:W-:-:S02]  /*160d0*/  MOV R2, 0x160f0 ;  /* 0x000160f000027802 */ /* 0x000fc40000000f00 */
[----:B-12---:R-:W-:Y:S05]  /*160e0*/  CALL.REL.NOINC `($__internal_20_$__cuda_sm70_shflsync_idx_p) ;  /* 0x000009f000007944 */ /* 0x006fea0003c00000 */
[----:B-1---5:R-:W-:Y:S05]  /*160f0*/  BRA `(.L_x_1258) ;  /* 0xffffb50000007947 */ /* 0x022fea000383ffff */
.L_x_1189:
[----:B------:R1:W-:Y:S01]  /*16100*/  STL [R1+0x4c], R5 ;  /* 0x00004c0501007387 */ /* 0x0003e20000100800 */
[----:B------:R-:W-:Y:S01]  /*16110*/  IMAD.MOV.U32 R0, RZ, RZ, RZ ;  /* 0x000000ffff007224 */ /* 0x000fe200078e00ff */
[----:B------:R-:W-:-:S02]  /*16120*/  MOV R3, 0x181f ;  /* 0x0000181f00037802 */ /* 0x000fc40000000f00 */
[----:B------:R-:W-:Y:S02]  /*16130*/  MOV R2, 0x16150 ;  /* 0x0001615000027802 */ /* 0x000fe40000000f00 */
[----:B-1----:R-:W-:Y:S05]  /*16140*/  CALL.REL.NOINC `($__internal_20_$__cuda_sm70_shflsync_idx_p) ;  /* 0x0000099000007944 */ /* 0x002fea0003c00000 */
[----:B-----5:R-:W-:Y:S01]  /*16150*/  MOV R4, R0 ;  /* 0x0000000000047202 */ /* 0x020fe20000000f00 */
[----:B-1----:R-:W-:Y:S05]  /*16160*/  BRA `(.L_x_1259) ;  /* 0xffffc94000007947 */ /* 0x002fea000383ffff */
.L_x_1190:
[----:B------:R3:W-:Y:S01]  /*16170*/  STL [R1+0x4c], R14 ;  /* 0x00004c0e01007387 */ /* 0x0007e20000100800 */
[----:B------:R-:W-:Y:S01]  /*16180*/  IMAD.MOV.U32 R0, RZ, RZ, RZ ;  /* 0x000000ffff007224 */ /* 0x000fe200078e00ff */
[----:B------:R-:W-:Y:S02]  /*16190*/  MOV R3, 0x181f ;  /* 0x0000181f00037802 */ /* 0x000fe40000000f00 */
[----:B------:R-:W-:Y:S02]  /*161a0*/  MOV R2, 0x161c0 ;  /* 0x000161c000027802 */ /* 0x000fe40000000f00 */
[----:B-123--:R-:W-:Y:S05]  /*161b0*/  CALL.REL.NOINC `($__internal_20_$__cuda_sm70_shflsync_idx_p) ;  /* 0x0000092000007944 */ /* 0x00efea0003c00000 */
[----:B-1---5:R-:W-:Y:S05]  /*161c0*/  BRA `(.L_x_1260) ;  /* 0xffffc90000007947 */ /* 0x022fea000383ffff */
.L_x_1193:
        /* <DEDUP_REMOVED lines=9> */
[----:B------:R-:W-:-:S02]  /*16260*/  MOV R2, 0x16280 ;  /* 0x0001628000027802 */ /* 0x000fc40000000f00 */
[----:B-12---:R-:W-:Y:S05]  /*16270*/  CALL.REL.NOINC `($__internal_20_$__cuda_sm70_shflsync_idx_p) ;  /* 0x0000086000007944 */ /* 0x006fea0003c00000 */
[----:B-1---5:R-:W-:Y:S05]  /*16280*/  BRA `(.L_x_1261) ;  /* 0xffffcaa000007947 */ /* 0x022fea000383ffff */
.L_x_1196:
[----:B------:R1:W-:Y:S01]  /*16290*/  STL [R1+0x4c], R5 ;  /* 0x00004c0501007387 */ /* 0x0003e20000100800 */
[----:B----4-:R-:W-:Y:S01]  /*162a0*/  IMAD.MOV.U32 R0, RZ, RZ, 0x2 ;  /* 0x00000002ff007424 */ /* 0x010fe200078e00ff */
[----:B-1----:R-:W-:-:S02]  /*162b0*/  MOV R3, 0x181f ;  /* 0x0000181f00037802 */ /* 0x002fc40000000f00 */
[----:B------:R-:W-:Y:S02]  /*162c0*/  MOV R2, 0x162e0 ;  /* 0x000162e000027802 */ /* 0x000fe40000000f00 */
[----:B--23--:R-:W-:Y:S05]  /*162d0*/  CALL.REL.NOINC `($__internal_20_$__cuda_sm70_shflsync_idx_p) ;  /* 0x0000080000007944 */ /* 0x00cfea0003c00000 */
[----:B-----5:R-:W-:Y:S01]  /*162e0*/  MOV R4, R0 ;  /* 0x0000000000047202 */ /* 0x020fe20000000f00 */
[----:B-1----:R-:W-:Y:S05]  /*162f0*/  BRA `(.L_x_1262) ;  /* 0xffffcc2000007947 */ /* 0x002fea000383ffff */
.L_x_1197:
[----:B------:R1:W-:Y:S01]  /*16300*/  STL [R1+0x4c], R14 ;  /* 0x00004c0e01007387 */ /* 0x0003e20000100800 */
[----:B----4-:R-:W-:Y:S01]  /*16310*/  IMAD.MOV.U32 R0, RZ, RZ, 0x2 ;  /* 0x00000002ff007424 */ /* 0x010fe200078e00ff */
[----:B-1----:R-:W-:Y:S02]  /*16320*/  MOV R3, 0x181f ;  /* 0x0000181f00037802 */ /* 0x002fe40000000f00 */
[----:B------:R-:W-:Y:S02]  /*16330*/  MOV R2, 0x16350 ;  /* 0x0001635000027802 */ /* 0x000fe40000000f00 */
[----:B--23--:R-:W-:Y:S05]  /*16340*/  CALL.REL.NOINC `($__internal_20_$__cuda_sm70_shflsync_idx_p) ;  /* 0x0000079000007944 */ /* 0x00cfea0003c00000 */
[----:B-1---5:R-:W-:Y:S05]  /*16350*/  BRA `(.L_x_1263) ;  /* 0xffffcbe000007947 */ /* 0x022fea000383ffff */
.L_x_1200:
[----:B------:R1:W-:Y:S01]  /*16360*/  STL [R1+0x4c], R5 ;  /* 0x00004c0501007387 */ /* 0x0003e20000100800 */
[----:B------:R-:W-:Y:S01]  /*16370*/  IMAD.MOV.U32 R0, RZ, RZ, 0x3 ;  /* 0x00000003ff007424 */ /* 0x000fe200078e00ff */
[----:B-1----:R-:W-:Y:S02]  /*16380*/  MOV R3, 0x181f ;  /* 0x0000181f00037802 */ /* 0x002fe40000000f00 */
        /* <DEDUP_REMOVED lines=9> */
.L_x_1202:
[----:B------:R1:W-:Y:S01]  /*16420*/  STL [R1+0x4c], R106 ;  /* 0x00004c6a01007387 */ /* 0x0003e20000100800 */
[----:B------:R-:W-:Y:S01]  /*16430*/  IMAD.MOV.U32 R0, RZ, RZ, RZ ;  /* 0x000000ffff007224 */ /* 0x000fe200078e00ff */
[----:B------:R-:W-:-:S02]  /*16440*/  MOV R3, 0x1f ;  /* 0x0000001f00037802 */ /* 0x000fc40000000f00 */
[----:B------:R-:W-:Y:S02]  /*16450*/  MOV R2, 0x16470 ;  /* 0x0001647000027802 */ /* 0x000fe40000000f00 */
[----:B-1----:R-:W-:Y:S05]  /*16460*/  CALL.REL.NOINC `($__internal_20_$__cuda_sm70_shflsync_idx_p) ;  /* 0x0000067000007944 */ /* 0x002fea0003c00000 */
[----:B------:R-:W-:Y:S01]  /*16470*/  MOV R9, R0 ;  /* 0x0000000000097202 */ /* 0x000fe20000000f00 */
[----:B-1---5:R-:W-:Y:S05]  /*16480*/  BRA `(.L_x_1265) ;  /* 0xffffcf6000007947 */ /* 0x022fea000383ffff */
.L_x_1203:
[----:B------:R3:W-:Y:S01]  /*16490*/  STL [R1+0x4c], R106 ;  /* 0x00004c6a01007387 */ /* 0x0007e20000100800 */
[----:B------:R-:W-:Y:S01]  /*164a0*/  IMAD.MOV.U32 R0, RZ, RZ, 0x1 ;  /* 0x00000001ff007424 */ /* 0x000fe200078e00ff */
[----:B------:R-:W-:Y:S02]  /*164b0*/  MOV R3, 0x1f ;  /* 0x0000001f00037802 */ /* 0x000fe40000000f00 */
[----:B------:R-:W-:Y:S02]  /*164c0*/  MOV R2, 0x164e0 ;  /* 0x000164e000027802 */ /* 0x000fe40000000f00 */
[----:B-123--:R-:W-:Y:S05]  /*164d0*/  CALL.REL.NOINC `($__internal_20_$__cuda_sm70_shflsync_idx_p) ;  /* 0x0000060000007944 */ /* 0x00efea0003c00000 */
[----:B------:R-:W-:Y:S01]  /*164e0*/  MOV R8, R0 ;  /* 0x0000000000087202 */ /* 0x000fe20000000f00 */
[----:B-1---5:R-:W-:Y:S05]  /*164f0*/  BRA `(.L_x_1266) ;  /* 0xffffcf1000007947 */ /* 0x022fea000383ffff */
.L_x_1204:
[----:B------:R-:W-:Y:S02]  /*16500*/  MOV R3, 0x1 ;  /* 0x0000000100037802 */ /* 0x000fe40000000f00 */
[----:B------:R-:W-:Y:S02]  /*16510*/  MOV R2, 0x16530 ;  /* 0x0001653000027802 */ /* 0x000fe40000000f00 */
[----:B-1234-:R-:W-:Y:S05]  /*16520*/  CALL.REL.NOINC `($__internal_21_$__cuda_sm70_shflsync_up_p) ;  /* 0x0000065000007944 */ /* 0x01efea0003c00000 */
[----:B------:R-:W-:Y:S05]  /*16530*/  BRA `(.L_x_1267) ;  /* 0xffffd00000007947 */ /* 0x000fea000383ffff */
.L_x_1205:
[----:B------:R-:W-:Y:S02]  /*16540*/  MOV R3, 0x2 ;  /* 0x0000000200037802 */ /* 0x000fe40000000f00 */
[----:B------:R-:W-:-:S02]  /*16550*/  MOV R2, 0x16570 ;  /* 0x0001657000027802 */ /* 0x000fc40000000f00 */
[----:B--2-4-:R-:W-:Y:S05]  /*16560*/  CALL.REL.NOINC `($__internal_21_$__cuda_sm70_shflsync_up_p) ;  /* 0x0000061000007944 */ /* 0x014fea0003c00000 */
        /* <DEDUP_REMOVED lines=23> */
.L_x_1209:
[----:B------:R-:W-:Y:S02]  /*166e0*/  MOV R3, 0x1 ;  /* 0x0000000100037802 */ /* 0x000fe40000000f00 */
[----:B------:R-:W-:Y:S02]  /*166f0*/  MOV R2, 0x16710 ;  /* 0x0001671000027802 */ /* 0x000fe40000000f00 */
[----:B------:R-:W-:Y:S05]  /*16700*/  CALL.REL.NOINC `($__internal_21_$__cuda_sm70_shflsync_up_p) ;  /* 0x0000047000007944 */ /* 0x000fea0003c00000 */
[----:B------:R-:W-:Y:S01]  /*16710*/  MOV R2, R4 ;  /* 0x0000000400027202 */ /* 0x000fe20000000f00 */
[----:B------:R-:W-:Y:S05]  /*16720*/  BRA `(.L_x_1269) ;  /* 0xffffd07000007947 */ /* 0x000fea000383ffff */
.L_x_1210:
        /* <DEDUP_REMOVED lines=26> */
.L_x_1212:
[----:B------:R-:W-:Y:S02]  /*168d0*/  SEL R0, RZ, 0x1, P0 ;  /* 0x00000001ff007807 */ /* 0x000fe40000000000 */
[----:B------:R-:W-:Y:S02]  /*168e0*/  MOV R2, 0x16900 ;  /* 0x0001690000027802 */ /* 0x000fe40000000f00 */
[----:B-1----:R-:W-:Y:S05]  /*168f0*/  CALL.REL.NOINC `($__internal_22_$__cuda_sm70_votesync_ballot) ;  /* 0x000002e000007944 */ /* 0x002fea0003c00000 */
[----:B------:R-:W-:Y:S01]  /*16900*/  MOV R10, R0 ;  /* 0x00000000000a7202 */ /* 0x000fe20000000f00 */
[----:B------:R-:W-:Y:S05]  /*16910*/  BRA `(.L_x_1271) ;  /* 0xffffd01000007947 */ /* 0x000fea000383ffff */
.L_x_1213:
[----:B------:R3:W-:Y:S01]  /*16920*/  STL [R1+0x4c], R6 ;  /* 0x00004c0601007387 */ /* 0x0007e20000100800 */
[----:B--2---:R-:W-:Y:S01]  /*16930*/  IMAD.MOV.U32 R0, RZ, RZ, R5 ;  /* 0x000000ffff007224 */ /* 0x004fe200078e0005 */
[----:B------:R-:W-:Y:S02]  /*16940*/  MOV R3, 0x1f ;  /* 0x0000001f00037802 */ /* 0x000fe40000000f00 */
[----:B------:R-:W-:Y:S02]  /*16950*/  MOV R2, 0x16970 ;  /* 0x0001697000027802 */ /* 0x000fe40000000f00 */
[----:B-1-3--:R-:W-:Y:S05]  /*16960*/  CALL.REL.NOINC `($__internal_20_$__cuda_sm70_shflsync_idx_p) ;  /* 0x0000017000007944 */ /* 0x00afea0003c00000 */
[----:B------:R2:W-:Y:S01]  /*16970*/  STL [R1+0x4c], R7 ;  /* 0x00004c0701007387 */ /* 0x0005e20000100800 */
[----:B------:R-:W-:Y:S01]  /*16980*/  IMAD.MOV.U32 R11, RZ, RZ, R0 ;  /* 0x000000ffff0b7224 */ /* 0x000fe200078e0000 */
[----:B-----5:R-:W-:Y:S01]  /*16990*/  MOV R0, R5 ;  /* 0x0000000500007202 */ /* 0x020fe20000000f00 */
[----:B------:R-:W-:Y:S01]  /*169a0*/  IMAD.MOV.U32 R3, RZ, RZ, 0x1f ;  /* 0x0000001fff037424 */ /* 0x000fe200078e00ff */
[----:B------:R-:W-:-:S02]  /*169b0*/  MOV R2, 0x169d0 ;  /* 0x000169d000027802 */ /* 0x000fc40000000f00 */
[----:B-12---:R-:W-:Y:S05]  /*169c0*/  CALL.REL.NOINC `($__internal_20_$__cuda_sm70_shflsync_idx_p) ;  /* 0x0000011000007944 */ /* 0x006fea0003c00000 */
[----:B------:R-:W-:Y:S01]  /*169d0*/  MOV R7, R0 ;  /* 0x0000000000077202 */ /* 0x000fe20000000f00 */
[----:B-1---5:R-:W-:Y:S05]  /*169e0*/  BRA `(.L_x_1272) ;  /* 0xffffcfb000007947 */ /* 0x022fea000383ffff */
.L_x_1216:
[----:B------:R3:W-:Y:S01]  /*169f0*/  STL [R1+0x4c], R4 ;  /* 0x00004c0401007387 */ /* 0x0007e20000100800 */
[----:B--2---:R-:W-:Y:S01]  /*16a00*/  IMAD.MOV.U32 R0, RZ, RZ, R5 ;  /* 0x000000ffff007224 */ /* 0x004fe200078e0005 */
[----:B------:R-:W-:-:S02]  /*16a10*/  MOV R3, 0x1f ;  /* 0x0000001f00037802 */ /* 0x000fc40000000f00 */
[----:B------:R-:W-:Y:S02]  /*16a20*/  MOV R2, 0x16a40 ;  /* 0x00016a4000027802 */ /* 0x000fe40000000f00 */
[----:B-1-34-:R-:W-:Y:S05]  /*16a30*/  CALL.REL.NOINC `($__internal_20_$__cuda_sm70_shflsync_idx_p) ;  /* 0x000000a000007944 */ /* 0x01afea0003c00000 */
[----:B------:R-:W-:Y:S01]  /*16a40*/  MOV R12, R0 ;  /* 0x00000000000c7202 */ /* 0x000fe20000000f00 */
[----:B-1---5:R-:W-:Y:S05]  /*16a50*/  BRA `(.L_x_1215) ;  /* 0xffffcfa000007947 */ /* 0x022fea000383ffff */
        .weak           $__internal_19_$__cuda_sm70_shflsync_bfly_p
        .type           $__internal_19_$__cuda_sm70_shflsync_bfly_p,@function
        .size           $__internal_19_$__cuda_sm70_shflsync_bfly_p,($__internal_20_$__cuda_sm70_shflsync_idx_p - $__internal_19_$__cuda_sm70_shflsync_bfly_p)
$__internal_19_$__cuda_sm70_shflsync_bfly_p:
[----:B------:R1:W-:Y:S01]  /*16a60*/  STL [R1+0x218], R5 ;  /* 0x0002180501007387 */ /* 0x0003e20000100800 */
[----:B------:R-:W-:Y:S02]  /*16a70*/  MOV R3, 0x1f ;  /* 0x0000001f00037802 */ /* 0x000fe40000000f00 */
[----:B-1----:R-:W-:-:S04]  /*16a80*/  MOV R5, 0xffffffff ;  /* 0xffffffff00057802 */ /* 0x002fc80000000f00 */
[----:B------:R-:W-:Y:S04]  /*16a90*/  WARPSYNC R5 ;  /* 0x0000000500007348 */ /* 0x000fe80003800000 */
[----:B------:R1:W2:Y:S04]  /*16aa0*/  SHFL.BFLY PT, R0, R4, R0, R3 ;  /* 0x0c00000004007389 */ /* 0x0002a800000e0003 */
[----:B-1----:R1:W5:Y:S01]  /*16ab0*/  LDL.LU R5, [R1+0x218] ;  /* 0x0002180001057983 */ /* 0x0023620000300800 */
[----:B------:R-:W-:-:S04]  /*16ac0*/  MOV R3, 0x0 ;  /* 0x0000000000037802 */ /* 0x000fc80000000f00 */
[----:B--2---:R-:W-:Y:S05]  /*16ad0*/  RET.REL.NODEC R2 `(_ZN7cutlass13device_kernelIN5flash19enable_sm80_to_sm89INS1_16FlashAttnFwdSm80INS1_25CollectiveMainloopFwdSm80ILi8ELi1ELb1EN4cute5tupleIJNS5_1CILi128EEENS7_ILi48EEENS7_ILi256EEEEEELi256ENS_6half_tEfNS_4arch4Sm80ELb1ELb0ELb1ELb1ELb1ELb0ELb1ELb1EEENS1_21CollectiveEpilogueFwdINS6_IJS8_SA_S9_EEENS6_IJNS7_ILi1EEESI_SI_EEESC_SE_Li256ELb1ELb1ELb1ELb0EEENS1_36VarlenDynamicPersistentTileSchedulerILi128ELi48ELi256ELi256ELb1ELb1ELb0ELb1ELb1ELb1EEEEEEEEEvNT_6ParamsE) ;  /* 0xfffe952002007950 */ /* 0x004fea0003c3ffff */
        .weak           $__internal_20_$__cuda_sm70_shflsync_idx_p
        .type           $__internal_20_$__cuda_sm70_shflsync_idx_p,@function
        .size           $__internal_20_$__cuda_sm70_shflsync_idx_p,($__internal_21_$__cuda_sm70_shflsync_up_p - $__internal_20_$__cuda_sm70_shflsync_idx_p)
$__internal_20_$__cuda_sm70_shflsync_idx_p:
[----:B------:R1:W-:Y:S04]  /*16ae0*/  STL [R1+0x21c], R5 ;  /* 0x00021c0501007387 */ /* 0x0003e80000100800 */
[----:B------:R2:W-:Y:S01]  /*16af0*/  STL [R1+0x218], R4 ;  /* 0x0002180401007387 */ /* 0x0005e20000100800 */
[----:B-1----:R-:W-:-:S03]  /*16b00*/  MOV R5, 0xffffffff ;  /* 0xffffffff00057802 */ /* 0x002fc60000000f00 */
[----:B--2---:R-:W2:Y:S01]  /*16b10*/  LDL.LU R4, [R1+0x4c] ;  /* 0x00004c0001047983 */ /* 0x004ea20000300800 */
[----:B------:R-:W-:Y:S04]  /*16b20*/  WARPSYNC R5 ;  /* 0x0000000500007348 */ /* 0x000fe80003800000 */
[----:B--2---:R1:W2:Y:S04]  /*16b30*/  SHFL.IDX PT, R0, R4, R0, R3 ;  /* 0x0000000004007389 */ /* 0x0042a800000e0003 */
[----:B-1----:R1:W5:Y:S04]  /*16b40*/  LDL.LU R5, [R1+0x21c] ;  /* 0x00021c0001057983 */ /* 0x0023680000300800 */
[----:B------:R1:W5:Y:S01]  /*16b50*/  LDL.LU R4, [R1+0x218] ;  /* 0x0002180001047983 */ /* 0x0003620000300800 */
[----:B------:R-:W-:-:S04]  /*16b60*/  MOV R3, 0x0 ;  /* 0x0000000000037802 */ /* 0x000fc80000000f00 */
[----:B--2---:R-:W-:Y:S05]  /*16b70*/  RET.REL.NODEC R2 `(_ZN7cutlass13device_kernelIN5flash19enable_sm80_to_sm89INS1_16FlashAttnFwdSm80INS1_25CollectiveMainloopFwdSm80ILi8ELi1ELb1EN4cute5tupleIJNS5_1CILi128EEENS7_ILi48EEENS7_ILi256EEEEEELi256ENS_6half_tEfNS_4arch4Sm80ELb1ELb0ELb1ELb1ELb1ELb0ELb1ELb1EEENS1_21CollectiveEpilogueFwdINS6_IJS8_SA_S9_EEENS6_IJNS7_ILi1EEESI_SI_EEESC_SE_Li256ELb1ELb1ELb1ELb0EEENS1_36VarlenDynamicPersistentTileSchedulerILi128ELi48ELi256ELi256ELb1ELb1ELb0ELb1ELb1ELb1EEEEEEEEEvNT_6ParamsE) ;  /* 0xfffe948002007950 */ /* 0x004fea0003c3ffff */
        .weak           $__internal_21_$__cuda_sm70_shflsync_up_p
        .type           $__internal_21_$__cuda_sm70_shflsync_up_p,@function
        .size           $__internal_21_$__cuda_sm70_shflsync_up_p,($__internal_22_$__cuda_sm70_votesync_ballot - $__internal_21_$__cuda_sm70_shflsync_up_p)
$__internal_21_$__cuda_sm70_shflsync_up_p:
[----:B------:R-:W-:Y:S02]  /*16b80*/  MOV R4, RZ ;  /* 0x000000ff00047202 */ /* 0x000fe40000000f00 */
[----:B------:R-:W-:-:S04]  /*16b90*/  MOV R10, 0xffffffff ;  /* 0xffffffff000a7802 */ /* 0x000fc80000000f00 */
[----:B------:R-:W-:Y:S04]  /*16ba0*/  WARPSYNC R10 ;  /* 0x0000000a00007348 */ /* 0x000fe80003800000 */
[----:B------:R1:W2:Y:S02]  /*16bb0*/  SHFL.UP PT, R4, R0, R3, R4 ;  /* 0x0400000300047389 */ /* 0x0002a400000e0004 */
[----:B-1----:R-:W-:-:S04]  /*16bc0*/  MOV R3, 0x0 ;  /* 0x0000000000037802 */ /* 0x002fc80000000f00 */
[----:B--2---:R-:W-:Y:S05]  /*16bd0*/  RET.REL.NODEC R2 `(_ZN7cutlass13device_kernelIN5flash19enable_sm80_to_sm89INS1_16FlashAttnFwdSm80INS1_25CollectiveMainloopFwdSm80ILi8ELi1ELb1EN4cute5tupleIJNS5_1CILi128EEENS7_ILi48EEENS7_ILi256EEEEEELi256ENS_6half_tEfNS_4arch4Sm80ELb1ELb0ELb1ELb1ELb1ELb0ELb1ELb1EEENS1_21CollectiveEpilogueFwdINS6_IJS8_SA_S9_EEENS6_IJNS7_ILi1EEESI_SI_EEESC_SE_Li256ELb1ELb1ELb1ELb0EEENS1_36VarlenDynamicPersistentTileSchedulerILi128ELi48ELi256ELi256ELb1ELb1ELb0ELb1ELb1ELb1EEEEEEEEEvNT_6ParamsE) ;  /* 0xfffe942002007950 */ /* 0x004fea0003c3ffff */
        .weak           $__internal_22_$__cuda_sm70_votesync_ballot
        .type           $__internal_22_$__cuda_sm70_votesync_ballot,@function
        .size           $__internal_22_$__cuda_sm70_votesync_ballot,(.L_x_6482 - $__internal_22_$__cuda_sm70_votesync_ballot)
$__internal_22_$__cuda_sm70_votesync_ballot:
[----:B------:R-:W-:Y:S01]  /*16be0*/  ISETP.NE.U32.AND P0, PT, R0, 0x1, PT ;  /* 0x000000010000780c */ /* 0x000fe20003f05070 */
[----:B------:R-:W-:-:S04]  /*16bf0*/  IMAD.MOV.U32 R3, RZ, RZ, -0x1 ;  /* 0xffffffffff037424 */ /* 0x000fc800078e00ff */
[----:B------:R-:W-:Y:S08]  /*16c00*/  WARPSYNC R3 ;  /* 0x0000000300007348 */ /* 0x000ff00003800000 */
[----:B------:R-:W-:-:S04]  /*16c10*/  VOTE.ANY R0, PT, !P0 ;  /* 0x0000000000007806 */ /* 0x000fc800040e0100 */
[----:B------:R-:W-:Y:S01]  /*16c20*/  LOP3.LUT R0, R0, R3, RZ, 0xc0, !PT ;  /* 0x0000000300007212 */ /* 0x000fe200078ec0ff */
[----:B------:R-:W-:-:S04]  /*16c30*/  IMAD.MOV.U32 R3, RZ, RZ, 0x0 ;  /* 0x00000000ff037424 */ /* 0x000fc800078e00ff */
[----:B------:R-:W-:Y:S05]  /*16c40*/  RET.REL.NODEC R2 `(_ZN7cutlass13device_kernelIN5flash19enable_sm80_to_sm89INS1_16FlashAttnFwdSm80INS1_25CollectiveMainloopFwdSm80ILi8ELi1ELb1EN4cute5tupleIJNS5_1CILi128EEENS7_ILi48EEENS7_ILi256EEEEEELi256ENS_6half_tEfNS_4arch4Sm80ELb1ELb0ELb1ELb1ELb1ELb0ELb1ELb1EEENS1_21CollectiveEpilogueFwdINS6_IJS8_SA_S9_EEENS6_IJNS7_ILi1EEESI_SI_EEESC_SE_Li256ELb1ELb1ELb1ELb0EEENS1_36VarlenDynamicPersistentTileSchedulerILi128ELi48ELi256ELi256ELb1ELb1ELb0ELb1ELb1ELb1EEEEEEEEEvNT_6ParamsE) ;  /* 0xfffe93b002007950 */ /* 0x000fea0003c3ffff */
.L_x_1273:
        /* <DEDUP_REMOVED lines=11> */
.L_x_6482:


//--------------------- .text._ZN7cutlass13device_kernelIN5flash19enable_sm80_to_sm89INS1_16FlashAttnFwdSm80INS1_25CollectiveMainloopFwdSm80ILi8ELi1ELb0EN4cute5tupleIJNS5_1CILi128EEENS7_ILi32EEENS7_ILi256EEEEEELi256ENS_6half_tEfNS_4arch4Sm80ELb1ELb0ELb1ELb1ELb1ELb1ELb1ELb1EEENS1_21CollectiveEpilogueFwdINS6_IJS8_SA_S9_EEENS6_IJNS7_ILi1EEESI_SI_EEESC_SE_Li256ELb1ELb1ELb1ELb0EEENS1_36VarlenDynamicPersistentTileSchedulerILi128ELi32ELi256ELi256ELb1ELb1ELb0ELb1ELb1ELb1EEEEEEEEEvNT_6ParamsE --------------------------
	.section	.text._ZN7cutlass13device_kernelIN5flash19enable_sm80_to_sm89INS1_16FlashAttnFwdSm80INS1_25CollectiveMainloopFwdSm80ILi8ELi1ELb0EN4cute5tupleIJNS5_1CILi128EEENS7_ILi32EEENS7_ILi256EEEEEELi256ENS_6half_tEfNS_4arch4Sm80ELb1ELb0ELb1ELb1ELb1ELb1ELb1ELb1EEENS1_21CollectiveEpilogueFwdINS6_IJS8_SA_S9_EEENS6_IJNS7_ILi1EEESI_SI_EEESC_SE_Li256ELb1ELb1ELb1ELb0EEENS1_36VarlenDynamicPersistentTileSchedulerILi128ELi32ELi256ELi256ELb1ELb1ELb0ELb1ELb1ELb1EEEEEEEEEvNT_6ParamsE,"ax",@progbits
	.sectioninfo	@"SHI_REGISTERS=255"
	.align	128
.text._ZN7cutlass13device_kernelIN5flash19enable_sm80_to_sm89INS1_16FlashAttnFwdSm80INS1_25CollectiveMainloopFwdSm80ILi8ELi1ELb0EN4cute5tupleIJNS5_1CILi128EEENS7_ILi32EEENS7_ILi256EEEEEELi256ENS_6half_tEfNS_4arch4Sm80ELb1ELb0ELb1ELb1ELb1ELb1ELb1ELb1EEENS1_21CollectiveEpilogueFwdINS6_IJS8_SA_S9_EEENS6_IJNS7_ILi1EEESI_SI_EEESC_SE_Li256ELb1ELb1ELb1ELb0EEENS1_36VarlenDynamicPersistentTileSchedulerILi128ELi32ELi256ELi256ELb1ELb1ELb0ELb1ELb1ELb1EEEEEEEEEvNT_6ParamsE:
        .type           _ZN7cutlass13device_kernelIN5flash19enable_sm80_to_sm89INS1_16FlashAttnFwdSm80INS1_25CollectiveMainloopFwdSm80ILi8ELi1ELb0EN4cute5tupleIJNS5_1CILi128EEENS7_ILi32EEENS7_ILi256EEEEEELi256ENS_6half_tEfNS_4arch4Sm80ELb1ELb0ELb1ELb1ELb1ELb1ELb1ELb1EEENS1_21CollectiveEpilogueFwdINS6_IJS8_SA_S9_EEENS6_IJNS7_ILi1EEESI_SI_EEESC_SE_Li256ELb1ELb1ELb1ELb0EEENS1_36VarlenDynamicPersistentTileSchedulerILi128ELi32ELi256ELi256ELb1ELb1ELb0ELb1ELb1ELb1EEEEEEEEEvNT_6ParamsE,@function
        .size           _ZN7cutlass13device_kernelIN5flash19enable_sm80_to_sm89INS1_16FlashAttnFwdSm80INS1_25CollectiveMainloopFwdSm80ILi8ELi1ELb0EN4cute5tupleIJNS5_1CILi128EEENS7_ILi32EEENS7_ILi256EEEEEELi256ENS_6half_tEfNS_4arch4Sm80ELb1ELb0ELb1ELb1ELb1ELb1ELb1ELb1EEENS1_21CollectiveEpilogueFwdINS6_IJS8_SA_S9_EEENS6_IJNS7_ILi1EEESI_SI_EEESC_SE_Li256ELb1ELb1ELb1ELb0EEENS1_36VarlenDynamicPersistentTileSchedulerILi128ELi32ELi256ELi256ELb1ELb1ELb0ELb1ELb1ELb1EEEEEEEEEvNT_6ParamsE,(.L_x_6487 - _ZN7cutlass13device_kernelIN5flash19enable_sm80_to_sm89INS1_16FlashAttnFwdSm80INS1_25CollectiveMainloopFwdSm80ILi8ELi1ELb0EN4cute5tupleIJNS5_1CILi128EEENS7_ILi32EEENS7_ILi256EEEEEELi256ENS_6half_tEfNS_4arch4Sm80ELb1ELb0ELb1ELb1ELb1ELb1ELb1ELb1EEENS1_21CollectiveEpilogueFwdINS6_IJS8_SA_S9_EEENS6_IJNS7_ILi1EEESI_SI_EEESC_SE_Li256ELb1ELb1ELb1ELb0EEENS1_36VarlenDynamicPersistentTileSchedulerILi128ELi32ELi256ELi256ELb1ELb1ELb0ELb1ELb1ELb1EEEEEEEEEvNT_6ParamsE)
        .other          _ZN7cutlass13device_kernelIN5flash19enable_sm80_to_sm89INS1_16FlashAttnFwdSm80INS1_25CollectiveMainloopFwdSm80ILi8ELi1ELb0EN4cute5tupleIJNS5_1CILi128EEENS7_ILi32EEENS7_ILi256EEEEEELi256ENS_6half_tEfNS_4arch4Sm80ELb1ELb0ELb1ELb1ELb1ELb1ELb1ELb1EEENS1_21CollectiveEpilogueFwdINS6_IJS8_SA_S9_EEENS6_IJNS7_ILi1EEESI_SI_EEESC_SE_Li256ELb1ELb1ELb1ELb0EEENS1_36VarlenDynamicPersistentTileSchedulerILi128ELi32ELi256ELi256ELb1ELb1ELb0ELb1ELb1ELb1EEEEEEEEEvNT_6ParamsE,@"STO_CUDA_ENTRY STV_DEFAULT"
_ZN7cutlass13device_kernelIN5flash19enable_sm80_to_sm89INS1_16FlashAttnFwdSm80INS1_25CollectiveMainloopFwdSm80ILi8ELi1ELb0EN4cute5tupleIJNS5_1CILi128EEENS7_ILi32EEENS7_ILi256EEEEEELi256ENS_6half_tEfNS_4arch4Sm80ELb1ELb0ELb1ELb1ELb1ELb1ELb1ELb1EEENS1_21CollectiveEpilogueFwdINS6_IJS8_SA_S9_EEENS6_IJNS7_ILi1EEESI_SI_EEESC_SE_Li256ELb1ELb1ELb1ELb0EEENS1_36VarlenDynamicPersistentTileSchedulerILi128ELi32ELi256ELi256ELb1ELb1ELb0ELb1ELb1ELb1EEEEEEEEEvNT_6ParamsE:
        /* <DEDUP_REMOVED lines=52> */
.L_x_1279:
        /* <DEDUP_REMOVED lines=16> */
.L_x_1482:
        /* <DEDUP_REMOVED lines=16> */
.L_x_1483:
[----:B---3--:R-:W-:-:S05]  /*0540*/  IMAD R0, R0, c[0x0][0x538], RZ ;  /* 0x00014e0000007a24 */ /* 0x008fca00078e02ff */
[----:B------:R-:W-:-:S04]  /*0550*/  IADD3 R6, R0, R6, RZ ;  /* 0x0000000600067210 */ /* 0x000fc80007ffe0ff */
[----:B------:R-:W-:-:S13]  /*0560*/  ISETP.GT.AND P0, PT, R6, UR4, PT ;  /* 0x0000000406007c0c */ /* 0x000fda000bf04270 */
[----:B-12---:R-:W-:Y:S05]  /*0570*/  @!P0 BRA `(.L_x_1279) ;  /* 0xfffffdc000008947 */ /* 0x006fea000383ffff */
.L_x_1275:
[----:B------:R-:W-:-:S05]  /*0580*/  IADD3 R11, -R0, R6, RZ ;  /* 0x00000006000b7210 */ /* 0x000fca0007ffe1ff */
[----:B------:R-:W-:-:S05]  /*0590*/  IMAD R0, R4, c[0x0][0x538], R11 ;  /* 0x00014e0004007a24 */ /* 0x000fca00078e020b */
[----:B------:R-:W-:Y:S01]  /*05a0*/  ISETP.GT.AND P0, PT, R0, UR4, PT ;  /* 0x0000000400007c0c */ /* 0x000fe2000bf04270 */
[----:B------:R-:W-:-:S12]  /*05b0*/  BRA.DIV ~URZ, `(.L_x_1280) ;  /* 0x0001c8b27f007947 */ /* 0x000fd8000b800000 */
[----:B------:R-:W-:-:S04]  /*05c0*/  VOTE.ANY R10, PT, !P0 ;  /* 0x00000000000a7806 */ /* 0x000fc800040e0100 */
.L_x_1484:
[----:B------:R-:W1:Y:S02]  /*05d0*/  POPC R5, R10 ;  /* 0x0000000a00057309 */ /* 0x000e640000000000 */
[----:B-12---:R-:W-:Y:S01]  /*05e0*/  IADD3 R235, R5, R7, RZ ;  /* 0x0000000705eb7210 */ /* 0x006fe20007ffe0ff */
[----:B------:R-:W-:Y:S05]  /*05f0*/  BRA.DIV ~URZ, `(.L_x_1281) ;  /* 0x0001c8c27f007947 */ /* 0x000fea000b800000 */
[----:B------:R1:W2:Y:S01]  /*0600*/  SHFL.IDX PT, R12, R9, R5, 0x1f ;  /* 0x00001f05090c7589 */ /* 0x0002a200000e0000 */
[----:B------:R-:W-:-:S03]  /*0610*/  MOV R6, RZ ;  /* 0x000000ff00067202 */ /* 0x000fc60000000f00 */
[----:B------:R1:W3:Y:S04]  /*0620*/  SHFL.IDX PT, R9, R8, R5, 0x1f ;  /* 0x00001f0508097589 */ /* 0x0002e800000e0000 */
.L_x_1485:
[----:B------:R-:W-:Y:S01]  /*0630*/  ISETP.NE.AND P0, PT, R10, RZ, PT ;  /* 0x000000ff0a00720c */ /* 0x000fe20003f05270 */
[----:B------:R-:W-:-:S12]  /*0640*/  BSSY B0, `(.L_x_1282) ;  /* 0x0000005000007945 */ /* 0x000fd80003800000 */
[----:B------:R-:W-:Y:S05]  /*0650*/  @!P0 BRA `(.L_x_1283) ;  /* 0x0000003000008947 */ /* 0x000fea0003800000 */
[----:B------:R-:W-:Y:S01]  /*0660*/  IADD3 R2, R5, -0x1, RZ ;  /* 0xffffffff05027810 */ /* 0x000fe20007ffe0ff */
[----:B------:R-:W-:Y:S05]  /*0670*/  BRA.DIV ~URZ, `(.L_x_1284) ;  /* 0x0001c9227f007947 */ /* 0x000fea000b800000 */
[----:B------:R4:W1:Y:S02]  /*0680*/  SHFL.IDX PT, R6, R4, R2, 0x1f ;  /* 0x00001f0204067589 */ /* 0x00086400000e0000 */
.L_x_1283:
[----:B------:R-:W-:Y:S05]  /*0690*/  BSYNC B0 ;  /* 0x0000000000007941 */ /* 0x000fea0003800000 */
.L_x_1282:
        /* <DEDUP_REMOVED lines=67> */
.L_x_1286:
        /* <DEDUP_REMOVED lines=68> */
.L_x_1287:
[----:B------:R-:W-:Y:S05]  /*0f10*/  BSYNC B0 ;  /* 0x0000000000007941 */ /* 0x000fea0003800000 */
.L_x_1285:
[----:B------:R-:W-:-:S04]  /*0f20*/  LOP3.LUT R0, RZ, R0, RZ, 0x33, !PT ;  /* 0x00000000ff007212 */ /* 0x000fc800078e33ff */
[----:B------:R-:W-:Y:S01]  /*0f30*/  IADD3 R233, R0, R12, RZ ;  /* 0x0000000c00e97210 */ /* 0x000fe20007ffe0ff */
[----:B------:R-:W-:Y:S05]  /*0f40*/  BRA `(.L_x_1288) ;  /* 0x0000004000007947 */ /* 0x000fea0003800000 */
.L_x_1276:
[----:B--2---:R-:W-:Y:S01]  /*0f50*/  IMAD.MOV.U32 R233, RZ, RZ, RZ ;  /* 0x000000ffffe97224 */ /* 0x004fe200078e00ff */
[----:B------:R-:W-:Y:S01]  /*0f60*/  MOV R234, RZ ;  /* 0x000000ff00ea7202 */ /* 0x000fe20000000f00 */
[----:B------:R-:W-:Y:S01]  /*0f70*/  IMAD.U32 R232, RZ, RZ, UR4 ;  /* 0x00000004ffe87e24 */ /* 0x000fe2000f8e00ff */
[----:B------:R-:W-:Y:S02]  /*0f80*/  MOV R235, c[0x0][0x53c] ;  /* 0x00014f0000eb7a02 */ /* 0x000fe40000000f00 */
.L_x_1288:
[----:B------:R-:W-:Y:S01]  /*0f90*/  ISETP.NE.AND P0, PT, R13, RZ, PT ;  /* 0x000000ff0d00720c */ /* 0x000fe20003f05270 */
[----:B------:R-:W-:-:S12]  /*0fa0*/  WARPSYNC 0xffffffff ;  /* 0xffffffff00007948 */ /* 0x000fd80003800000 */
[----:B------:R1:W-:Y:S04]  /*0fb0*/  @!P0 STS.128 [0x20080], R232 ;  /* 0x020080e8ff008388 */ /* 0x0003e80000000c00 */
[----:B------:R-:W-:Y:S06]  /*0fc0*/  BAR.ARV 0x5, 0x100 ;  /* 0x0144000000007b1d */ /* 0x000fec0000002000 */
.L_x_1274:
        /* <DEDUP_REMOVED lines=140> */
[----:B------:R1:W-:Y:S01]  /*1890*/  STL [R1+0x3c], R8 ;  /* 0x00003c0801007387 */ /* 0x0003e20000100800 */
[----:B------:R-:W-:-:S02]  /*18a0*/  SHF.R.S32.HI R2, RZ, 0x1f, R157 ;  /* 0x0000001fff027819 */ /* 0x000fc4000001149d */
[CC--:B------:R-:W-:Y:S01]  /*18b0*/  IADD3 R3, R11.reuse, R9.reuse, R12 ;  /* 0x000000090b037210 */ /* 0x0c0fe20007ffe00c */
[----:B------:R-:W-:Y:S01]  /*18c0*/  STL [R1+0x8], R17 ;  /* 0x0000081101007387 */ /* 0x000fe20000100800 */
[----:B------:R-:W-:Y:S01]  /*18d0*/  LOP3.LUT R4, R11, R9, RZ, 0xfc, !PT ;  /* 0x000000090b047212 */ /* 0x000fe200078efcff */
[----:B------:R-:W-:Y:S01]  /*18e0*/  IMAD.MOV.U32 R12, RZ, RZ, 0x20 ;  /* 0x00000020ff0c7424 */ /* 0x000fe200078e00ff */
[--C-:B------:R-:W-:Y:S01]  /*18f0*/  LOP3.LUT R11, R29, 0x38, R132.reuse, 0xf8, !PT ;  /* 0x000000381d0b7812 */ /* 0x100fe200078ef884 */
[----:B------:R-:W-:Y:S01]  /*1900*/  STL [R1+0x4], R7 ;  /* 0x0000040701007387 */ /* 0x000fe20000100800 */
[--C-:B------:R-:W-:Y:S02]  /*1910*/  LOP3.LUT R10, R28, 0x38, R132.reuse, 0xf8, !PT ;  /* 0x000000381c0a7812 */ /* 0x100fe400078ef884 */
[----:B------:R-:W-:Y:S01]  /*1920*/  LOP3.LUT R9, R27, 0x38, R132, 0xf8, !PT ;  /* 0x000000381b097812 */ /* 0x000fe200078ef884 */
[----:B------:R2:W-:Y:S01]  /*1930*/  STL [R1], R2 ;  /* 0x0000000201007387 */ /* 0x0005e20000100800 */
[----:B------:R-:W-:-:S02]  /*1940*/  LOP3.LUT R11, R23, R11, R24, 0xf6, !PT ;  /* 0x0000000b170b7212 */ /* 0x000fc400078ef618 */
[----:B------:R-:W-:Y:S02]  /*1950*/  LOP3.LUT R10, R21, R10, R22, 0xf6, !PT ;  /* 0x0000000a150a7212 */ /* 0x000fe400078ef616 */
[----:B------:R-:W-:Y:S02]  /*1960*/  LOP3.LUT R9, R19, R9, R20, 0xf6, !PT ;  /* 0x0000000913097212 */ /* 0x000fe400078ef614 */
[----:B------:R-:W-:Y:S02]  /*1970*/  LEA R177, R0, 0xc080, 0x1 ;  /* 0x0000c08000b17811 */ /* 0x000fe400078e08ff */
[----:B------:R-:W-:Y:S02]  /*1980*/  SHF.R.S32.HI R0, RZ, 0x3, R5 ;  /* 0x00000003ff007819 */ /* 0x000fe40000011405 */
[----:B------:R-:W-:Y:S02]  /*1990*/  LEA R11, R11, 0x10080, 0x1 ;  /* 0x000100800b0b7811 */ /* 0x000fe400078e08ff */
[----:B-1----:R-:W-:Y:S01]  /*19a0*/  LOP3.LUT R8, R8, R226, RZ, 0xfc, !PT ;  /* 0x000000e208087212 */ /* 0x002fe200078efcff */
[----:B------:R-:W-:Y:S01]  /*19b0*/  STL [R1+0xc], R0 ;  /* 0x00000c0001007387 */ /* 0x000fe20000100800 */
[----:B------:R-:W-:-:S02]  /*19c0*/  LOP3.LUT R201, R5, 0xfffffff8, RZ, 0xc0, !PT ;  /* 0xfffffff805c97812 */ /* 0x000fc400078ec0ff */
[----:B------:R-:W-:Y:S01]  /*19d0*/  LEA R5, R9, 0x10080, 0x1 ;  /* 0x0001008009057811 */ /* 0x000fe200078e08ff */
[----:B------:R-:W-:Y:S01]  /*19e0*/  IMAD.SHL.U32 R214, R8, 0x2, RZ ;  /* 0x0000000208d67824 */ /* 0x000fe200078e00ff */
[----:B------:R-:W-:Y:S01]  /*19f0*/  LEA R8, R10, 0x10080, 0x1 ;  /* 0x000100800a087811 */ /* 0x000fe200078e08ff */
[----:B------:R-:W-:Y:S01]  /*1a00*/  STL [R1+0x34], R11 ;  /* 0x0000340b01007387 */ /* 0x000fe20000100800 */
[----:B------:R-:W-:Y:S02]  /*1a10*/  LEA R182, R3, 0x10080, 0x1 ;  /* 0x0001008003b67811 */ /* 0x000fe400078e08ff */
[----:B------:R-:W-:Y:S01]  /*1a20*/  LEA R178, R4, 0x8080, 0x1 ;  /* 0x0000808004b27811 */ /* 0x000fe200078e08ff */
[----:B------:R-:W-:Y:S01]  /*1a30*/  STL [R1+0x30], R8 ;  /* 0x0000300801007387 */ /* 0x000fe20000100800 */
[----:B--2---:R-:W-:Y:S01]  /*1a40*/  IMAD.IADD R2, R26, 0x1, -R6 ;  /* 0x000000011a027824 */ /* 0x004fe200078e0a06 */
[----:B------:R-:W-:Y:S02]  /*1a50*/  SEL R6, R12, 0xffffffe0, !P1 ;  /* 0xffffffe00c067807 */ /* 0x000fe40004800000 */
[----:B------:R1:W-:Y:S01]  /*1a60*/  STL [R1+0x2c], R5 ;  /* 0x00002c0501007387 */ /* 0x0003e20000100800 */
[----:B------:R-:W-:Y:S01]  /*1a70*/  IMAD.SHL.U32 R229, R2, 0x2, RZ ;  /* 0x0000000202e57824 */ /* 0x000fe200078e00ff */
[----:B------:R-:W-:Y:S01]  /*1a80*/  SEL R2, R12, 0xffffffe0, !P4 ;  /* 0xffffffe00c027807 */ /* 0x000fe20006000000 */
[----:B------:R-:W-:Y:S01]  /*1a90*/  IMAD.IADD R242, R239, 0x1, R6 ;  /* 0x00000001eff27824 */ /* 0x000fe200078e0206 */
[----:B------:R-:W-:Y:S01]  /*1aa0*/  SEL R7, R18, 0xffffffc0, !P2 ;  /* 0xffffffc012077807 */ /* 0x000fe20005000000 */
[----:B------:R-:W-:Y:S01]  /*1ab0*/  IMAD.IADD R241, R6, 0x1, R240 ;  /* 0x0000000106f17824 */ /* 0x000fe200078e02f0 */
[C---:B------:R-:W-:Y:S01]  /*1ac0*/  IADD3 R36, R229.reuse, 0x10, RZ ;  /* 0x00000010e5247810 */ /* 0x040fe20007ffe0ff */
[----:B------:R-:W-:Y:S01]  /*1ad0*/  IMAD.IADD R183, R182, 0x1, R2 ;  /* 0x00000001b6b77824 */ /* 0x000fe200078e0202 */
[C---:B------:R-:W-:Y:S01]  /*1ae0*/  IADD3 R248, R229.reuse, 0x28, RZ ;  /* 0x00000028e5f87810 */ /* 0x040fe20007ffe0ff */
[----:B------:R-:W-:Y:S01]  /*1af0*/  IMAD.IADD R179, R2, 0x1, R178 ;  /* 0x0000000102b37824 */ /* 0x000fe200078e02b2 */
[----:B------:R-:W-:Y:S01]  /*1b00*/  IADD3 R32, R229, 0x40, RZ ;  /* 0x00000040e5207810 */ /* 0x000fe20007ffe0ff */
[--C-:B------:R-:W-:Y:S01]  /*1b10*/  IMAD.IADD R246, R239, 0x1, R7.reuse ;  /* 0x00000001eff67824 */ /* 0x100fe200078e0207 */
[----:B------:R-:W-:Y:S01]  /*1b20*/  IADD3 R29, R229, 0x58, RZ ;  /* 0x00000058e51d7810 */ /* 0x000fe20007ffe0ff */
[----:B------:R-:W-:Y:S01]  /*1b30*/  IMAD.IADD R245, R7, 0x1, R242 ;  /* 0x0000000107f57824 */ /* 0x000fe200078e02f2 */
[----:B------:R-:W-:Y:S01]  /*1b40*/  IADD3 R26, R229, 0x70, RZ ;  /* 0x00000070e51a7810 */ /* 0x000fe20007ffe0ff */
[----:B------:R-:W-:Y:S01]  /*1b50*/  IMAD.IADD R244, R7, 0x1, R240 ;  /* 0x0000000107f47824 */ /* 0x000fe200078e02f0 */
[----:B------:R-:W-:Y:S01]  /*1b60*/  SHF.R.S32.HI R9, RZ, 0x1f, R36 ;  /* 0x0000001fff097819 */ /* 0x000fe20000011424 */
[----:B------:R-:W-:Y:S01]  /*1b70*/  IMAD.IADD R243, R241, 0x1, R7 ;  /* 0x00000001f1f37824 */ /* 0x000fe200078e0207 */
[----:B------:R-:W-:-:S02]  /*1b80*/  IADD3 R23, R229, 0x88, RZ ;  /* 0x00000088e5177810 */ /* 0x000fc40007ffe0ff */
[C---:B------:R-:W-:Y:S02]  /*1b90*/  IADD3 R250, R229.reuse, 0xf8, RZ ;  /* 0x000000f8e5fa7810 */ /* 0x040fe40007ffe0ff */
[----:B------:R-:W-:Y:S02]  /*1ba0*/  SHF.R.S32.HI R9, RZ, 0x1f, R248 ;  /* 0x0000001fff097819 */ /* 0x000fe400000114f8 */
[C---:B------:R-:W-:Y:S02]  /*1bb0*/  IADD3 R20, R229.reuse, 0xa0, RZ ;  /* 0x000000a0e5147810 */ /* 0x040fe40007ffe0ff */
[C---:B-1----:R-:W-:Y:S02]  /*1bc0*/  IADD3 R5, R229.reuse, 0xe0, RZ ;  /* 0x000000e0e5057810 */ /* 0x042fe40007ffe0ff */
[----:B------:R-:W-:Y:S02]  /*1bd0*/  SHF.R.S32.HI R9, RZ, 0x1f, R32 ;  /* 0x0000001fff097819 */ /* 0x000fe40000011420 */
[----:B------:R-:W-:-:S02]  /*1be0*/  IADD3 R17, R229, 0xb8, RZ ;  /* 0x000000b8e5117810 */ /* 0x000fc40007ffe0ff */
[----:B------:R-:W-:Y:S02]  /*1bf0*/  SHF.R.S32.HI R9, RZ, 0x1f, R29 ;  /* 0x0000001fff097819 */ /* 0x000fe4000001141d */
[C---:B------:R-:W-:Y:S02]  /*1c00*/  IADD3 R10, R229.reuse, 0xd0, RZ ;  /* 0x000000d0e50a7810 */ /* 0x040fe40007ffe0ff */
[----:B------:R-:W-:Y:S02]  /*1c10*/  SHF.R.S32.HI R9, RZ, 0x1f, R26 ;  /* 0x0000001fff097819 */ /* 0x000fe4000001141a */
[----:B------:R-:W-:Y:S02]  /*1c20*/  SHF.R.S32.HI R5, RZ, 0x1f, R5 ;  /* 0x0000001fff057819 */ /* 0x000fe40000011405 */
[C---:B------:R-:W-:Y:S02]  /*1c30*/  IADD3 R8, R229.reuse, 0xd8, RZ ;  /* 0x000000d8e5087810 */ /* 0x040fe40007ffe0ff */
[----:B------:R-:W-:-:S02]  /*1c40*/  IADD3 R252, R229, 0xe8, RZ ;  /* 0x000000e8e5fc7810 */ /* 0x000fc40007ffe0ff */
[----:B------:R-:W-:Y:S02]  /*1c50*/  SHF.R.S32.HI R9, RZ, 0x1f, R23 ;  /* 0x0000001fff097819 */ /* 0x000fe40000011417 */
[----:B------:R-:W-:Y:S02]  /*1c60*/  SHF.R.S32.HI R5, RZ, 0x1f, R250 ;  /* 0x0000001fff057819 */ /* 0x000fe400000114fa */
[----:B------:R-:W-:Y:S02]  /*1c70*/  IADD3 R251, R229, 0xf0, RZ ;  /* 0x000000f0e5fb7810 */ /* 0x000fe40007ffe0ff */
[----:B------:R-:W-:Y:S02]  /*1c80*/  SHF.R.S32.HI R9, RZ, 0x1f, R20 ;  /* 0x0000001fff097819 */ /* 0x000fe40000011414 */
[----:B------:R-:W-:Y:S02]  /*1c90*/  LEA R5, R16, 0x10080, 0x1 ;  /* 0x0001008010057811 */ /* 0x000fe400078e08ff */
[----:B------:R-:W-:-:S02]  /*1ca0*/  SHF.R.S32.HI R9, RZ, 0x1f, R17 ;  /* 0x0000001fff097819 */ /* 0x000fc40000011411 */
[----:B------:R-:W-:Y:S01]  /*1cb0*/  SHF.R.S32.HI R9, RZ, 0x1f, R10 ;  /* 0x0000001fff097819 */ /* 0x000fe2000001140a */
[----:B------:R1:W-:Y:S01]  /*1cc0*/  STL [R1+0x28], R5 ;  /* 0x0000280501007387 */ /* 0x0003e20000100800 */
[----:B------:R-:W-:Y:S02]  /*1cd0*/  SHF.R.S32.HI R8, RZ, 0x1f, R8 ;  /* 0x0000001fff087819 */ /* 0x000fe40000011408 */
[----:B------:R-:W-:Y:S02]  /*1ce0*/  SHF.R.S32.HI R9, RZ, 0x1f, R252 ;  /* 0x0000001fff097819 */ /* 0x000fe400000114fc */
[----:B------:R-:W-:Y:S02]  /*1cf0*/  SHF.R.S32.HI R8, RZ, 0x1f, R251 ;  /* 0x0000001fff087819 */ /* 0x000fe400000114fb */
[----:B------:R-:W-:Y:S02]  /*1d00*/  LEA R9, R15, 0x10080, 0x1 ;  /* 0x000100800f097811 */ /* 0x000fe400078e08ff */
[----:B------:R-:W-:-:S02]  /*1d10*/  LEA R8, R14, 0x10080, 0x1 ;  /* 0x000100800e087811 */ /* 0x000fc400078e08ff */
[----:B------:R-:W-:Y:S01]  /*1d20*/  SEL R0, R18, 0xffffffc0, !P3 ;  /* 0xffffffc012007807 */ /* 0x000fe20005800000 */
[----:B------:R2:W-:Y:S01]  /*1d30*/  STL [R1+0x24], R9 ;  /* 0x0000240901007387 */ /* 0x0005e20000100800 */
[C---:B------:R-:W-:Y:S02]  /*1d40*/  IADD3 R35, R229.reuse, 0x18, RZ ;  /* 0x00000018e5237810 */ /* 0x040fe40007ffe0ff */
[C---:B------:R-:W-:Y:S01]  /*1d50*/  IADD3 R197, R132.reuse, 0x80, RZ ;  /* 0x0000008084c57810 */ /* 0x040fe20007ffe0ff */
[----:B------:R2:W-:Y:S01]  /*1d60*/  STL [R1+0x20], R8 ;  /* 0x0000200801007387 */ /* 0x0005e20000100800 */
[----:B------:R-:W-:Y:S01]  /*1d70*/  IADD3 R198, R132, 0xc0, RZ ;  /* 0x000000c084c67810 */ /* 0x000fe20007ffe0ff */
[----:B------:R-:W-:Y:S01]  /*1d80*/  IMAD.IADD R185, R182, 0x1, R0 ;  /* 0x00000001b6b97824 */ /* 0x000fe200078e0200 */
[C---:B------:R-:W-:Y:S01]  /*1d90*/  IADD3 R37, R229.reuse, 0x8, RZ ;  /* 0x00000008e5257810 */ /* 0x040fe20007ffe0ff */
[C---:B------:R-:W-:Y:S01]  /*1da0*/  IMAD.IADD R181, R0.reuse, 0x1, R178 ;  /* 0x0000000100b57824 */ /* 0x040fe200078e02b2 */
[----:B------:R-:W-:Y:S01]  /*1db0*/  IADD3 R249, R229, 0x20, RZ ;  /* 0x00000020e5f97810 */ /* 0x000fe20007ffe0ff */
[----:B------:R-:W-:Y:S01]  /*1dc0*/  IMAD.IADD R184, R183, 0x1, R0 ;  /* 0x00000001b7b87824 */ /* 0x000fe200078e0200 */
[----:B------:R-:W-:Y:S01]  /*1dd0*/  IADD3 R34, R229, 0x30, RZ ;  /* 0x00000030e5227810 */ /* 0x000fe20007ffe0ff */
[----:B------:R-:W-:Y:S01]  /*1de0*/  IMAD.IADD R180, R0, 0x1, R179 ;  /* 0x0000000100b47824 */ /* 0x000fe200078e02b3 */
[----:B-1----:R-:W-:-:S02]  /*1df0*/  LEA R5, R13, 0x10080, 0x1 ;  /* 0x000100800d057811 */ /* 0x002fc400078e08ff */
[C---:B------:R-:W-:Y:S02]  /*1e00*/  IADD3 R33, R229.reuse, 0x38, RZ ;  /* 0x00000038e5217810 */ /* 0x040fe40007ffe0ff */
[C---:B------:R-:W-:Y:S01]  /*1e10*/  IADD3 R31, R229.reuse, 0x48, RZ ;  /* 0x00000048e51f7810 */ /* 0x040fe20007ffe0ff */
[----:B------:R2:W-:Y:S01]  /*1e20*/  STL [R1+0x1c], R5 ;  /* 0x00001c0501007387 */ /* 0x0005e20000100800 */
        /* <DEDUP_REMOVED lines=10> */
[----:B------:R-:W-:Y:S02]  /*1ed0*/  IADD3 R11, R229, 0xc8, RZ ;  /* 0x000000c8e50b7810 */ /* 0x000fe40007ffe0ff */
        /* <DEDUP_REMOVED lines=21> */
[----:B--2---:R-:W-:Y:S02]  /*2030*/  SHF.R.S32.HI R11, RZ, 0x1f, R11 ;  /* 0x0000001fff0b7819 */ /* 0x004fe4000001140b */
.L_x_1481:
        /* <DEDUP_REMOVED lines=14> */
[----:B------:R-:W-:Y:S01]  /*2120*/  IMAD.MOV.U32 R110, RZ, RZ, RZ ;  /* 0x000000ffff6e7224 */ /* 0x000fe200078e00ff */
[----:B------:R-:W-:Y:S01]  /*2130*/  CS2R R12, SRZ ;  /* 0x00000000000c7805 */ /* 0x000fe2000001ff00 */
        /* <DEDUP_REMOVED lines=25> */
.L_x_1289:
[----:B------:R-:W-:-:S04]  /*22d0*/  ISETP.NE.U32.AND P0, PT, RZ, c[0x0][0x368], PT ;  /* 0x0000da00ff007a0c */ /* 0x000fc80003f05070 */
[----:B------:R-:W-:-:S13]  /*22e0*/  ISETP.NE.AND.EX P0, PT, RZ, c[0x0][0x36c], PT, P0 ;  /* 0x0000db00ff007a0c */ /* 0x000fda0003f05300 */
[----:B------:R-:W-:Y:S05]  /*22f0*/  @!P0 BRA `(.L_x_1290) ;  /* 0x0000004000008947 */ /* 0x000fea0003800000 */
[----:B---3--:R-:W-:-:S04]  /*2300*/  IADD3 R4, P0, R231, c[0x0][0x368], RZ ;  /* 0x0000da00e7047a10 */ /* 0x008fc80007f1e0ff */
[----:B------:R-:W-:-:S05]  /*2310*/  IADD3.X R5, R236, c[0x0][0x36c], RZ, P0, !PT ;  /* 0x0000db00ec057a10 */ /* 0x000fca00007fe4ff */
[----:B------:R1:W5:Y:S01]  /*2320*/  LDG.E R11, [R4.64] ;  /* 0x00000008040b7981 */ /* 0x000362000c1e1900 */
[----:B------:R-:W-:Y:S05]  /*2330*/  BRA `(.L_x_1291) ;  /* 0x0000005000007947 */ /* 0x000fea0003800000 */
.L_x_1290:
[----:B------:R-:W-:Y:S01]  /*2340*/  MOV R11, UR6 ;  /* 0x00000006000b7c02 */ /* 0x000fe20008000f00 */
[----:B------:R-:W-:Y:S05]  /*2350*/  @!P5 BRA `(.L_x_1291) ;  /* 0x000000300000d947 */ /* 0x000fea0003800000 */
[----:B---3--:R-:W2:Y:S04]  /*2360*/  LDG.E R6, [R4.64] ;  /* 0x0000000804067981 */ /* 0x008ea8000c1e1900 */
[----:B------:R-:W2:Y:S02]  /*2370*/  LDG.E R0, [R4.64+0x4] ;  /* 0x0000040804007981 */ /* 0x000ea4000c1e1900 */
[----:B--2---:R-:W-:Y:S02]  /*2380*/  IADD3 R11, -R6, R0, RZ ;  /* 0x00000000060b7210 */ /* 0x004fe40007ffe1ff */
.L_x_1291:
[----:B-1-3--:R1:W2:Y:S04]  /*2390*/  @P6 LDG.E R5, [R2.64] ;  /* 0x0000000802056981 */ /* 0x00a2a8000c1e1900 */
[----:B------:R1:W2:Y:S01]  /*23a0*/  @P6 LDG.E R4, [R2.64+0x4] ;  /* 0x0000040802046981 */ /* 0x0002a2000c1e1900 */
[----:B------:R-:W-:Y:S01]  /*23b0*/  ISETP.NE.U32.AND P0, PT, RZ, c[0x0][0x378], PT ;  /* 0x0000de00ff007a0c */ /* 0x000fe20003f05070 */
[----:B-----5:R-:W-:-:S03]  /*23c0*/  IMAD.MOV.U32 R99, RZ, RZ, R11 ;  /* 0x000000ffff637224 */ /* 0x020fc600078e000b */
[----:B------:R-:W-:Y:S01]  /*23d0*/  ISETP.NE.AND.EX P1, PT, RZ, c[0x0][0x37c], PT, P0 ;  /* 0x0000df00ff007a0c */ /* 0x000fe20003f25300 */
[----:B------:R-:W-:Y:S02]  /*23e0*/  IMAD.MOV.U32 R0, RZ, RZ, c[0x0][0x2c4] ;  /* 0x0000b100ff007624 */ /* 0x000fe400078e00ff */
[----:B------:R-:W-:-:S03]  /*23f0*/  IMAD.SHL.U32 R225, R233, 0x80, RZ ;  /* 0x00000080e9e17824 */ /* 0x000fc600078e00ff */
[----:B------:R-:W-:Y:S01]  /*2400*/  ISETP.NE.AND P2, PT, R0, 0x1, PT ;  /* 0x000000010000780c */ /* 0x000fe20003f45270 */
[----:B------:R-:W-:Y:S01]  /*2410*/  IMAD.MOV.U32 R55, RZ, RZ, c[0x0][0x228] ;  /* 0x00008a00ff377624 */ /* 0x000fe200078e00ff */
[----:B------:R-:W-:Y:S01]  /*2420*/  IADD3 R0, R225, 0x7f, RZ ;  /* 0x0000007fe1007810 */ /* 0x000fe20007ffe0ff */
[----:B------:R-:W-:-:S04]  /*2430*/  IMAD.IADD R8, R11, 0x1, -R223 ;  /* 0x000000010b087824 */ /* 0x000fc800078e0adf */
[----:B-1----:R-:W-:-:S04]  /*2440*/  @P1 IADD3 R2, P0, R231, c[0x0][0x378], RZ ;  /* 0x0000de00e7021a10 */ /* 0x002fc80007f1e0ff */
[----:B------:R-:W-:-:S05]  /*2450*/  @P1 IADD3.X R3, R236, c[0x0][0x37c], RZ, P0, !PT ;  /* 0x0000df00ec031a10 */ /* 0x000fca00007fe4ff */
[----:B------:R1:W5:Y:S01]  /*2460*/  @P1 LDG.E R99, [R2.64] ;  /* 0x0000000802631981 */ /* 0x000362000c1e1900 */
[----:B------:R-:W-:Y:S01]  /*2470*/  LOP3.LUT R7, R234, 0xff0000, RZ, 0xc0, !PT ;  /* 0x00ff0000ea077812 */ /* 0x000fe200078ec0ff */
[----:B------:R-:W-:Y:S01]  /*2480*/  BSSY B0, `(.L_x_1292) ;  /* 0x0000038000007945 */ /* 0x000fe20003800000 */
[----:B------:R-:W-:-:S04]  /*2490*/  LOP3.LUT R207, R207, 0xffffffdf, RZ, 0xc0, !PT ;  /* 0xffffffdfcfcf7812 */ /* 0x000fc800078ec0ff */
[----:B------:R-:W-:Y:S01]  /*24a0*/  @P2 LOP3.LUT R207, R207, 0x20, RZ, 0xfc, !PT ;  /* 0x00000020cfcf2812 */ /* 0x000fe200078efcff */
[----:B-1----:R-:W-:Y:S01]  /*24b0*/  @P2 IMAD.HI.U32 R2, R0, c[0x0][0x2c8], RZ ;  /* 0x0000b20000022a27 */ /* 0x002fe200078e00ff */
[----:B------:R-:W-:-:S04]  /*24c0*/  LOP3.LUT R3, R234, 0xff000000, RZ, 0xc0, !PT ;  /* 0xff000000ea037812 */ /* 0x000fc800078ec0ff */
[----:B------:R-:W-:Y:S02]  /*24d0*/  @P2 SHF.R.U32.HI R0, RZ, c[0x0][0x2cc], R2 ;  /* 0x0000b300ff002a19 */ /* 0x000fe40000011602 */
[----:B------:R-:W-:Y:S01]  /*24e0*/  SHF.R.U32.HI R6, RZ, 0x8, R3 ;  /* 0x00000008ff067819 */ /* 0x000fe20000011603 */
[----:B--2---:R-:W-:-:S04]  /*24f0*/  @P6 IMAD.IADD R55, R4, 0x1, -R5 ;  /* 0x0000000104376824 */ /* 0x004fc800078e0a05 */
[----:B------:R-:W-:-:S05]  /*2500*/  IMAD.IADD R227, R8, 0x1, R55 ;  /* 0x0000000108e37824 */ /* 0x000fca00078e0237 */
[C---:B------:R-:W-:Y:S02]  /*2510*/  IADD3 R103, R227.reuse, 0x20, -R228 ;  /* 0x00000020e3677810 */ /* 0x040fe40007ffe8e4 */
[----:B------:R-:W-:-:S03]  /*2520*/  IADD3 R2, R227, 0x1f, RZ ;  /* 0x0000001fe3027810 */ /* 0x000fc60007ffe0ff */
[----:B------:R-:W-:Y:S01]  /*2530*/  IMAD.IADD R0, R103, 0x1, R0 ;  /* 0x0000000167007824 */ /* 0x000fe200078e0200 */
[----:B------:R-:W-:-:S04]  /*2540*/  SHF.R.S32.HI R4, RZ, 0x1f, R2 ;  /* 0x0000001fff047819 */ /* 0x000fc80000011402 */
[----:B------:R-:W-:Y:S02]  /*2550*/  SHF.R.S32.HI R5, RZ, 0x1f, R0 ;  /* 0x0000001fff057819 */ /* 0x000fe40000011400 */
[----:B------:R-:W-:Y:S02]  /*2560*/  LEA.HI R3, R4, R2, RZ, 0x5 ;  /* 0x0000000204037211 */ /* 0x000fe400078f28ff */
[----:B------:R-:W-:Y:S02]  /*2570*/  LEA.HI R0, R5, R0, RZ, 0x5 ;  /* 0x0000000005007211 */ /* 0x000fe400078f28ff */
[----:B------:R-:W-:Y:S02]  /*2580*/  SHF.R.S32.HI R101, RZ, 0x5, R3 ;  /* 0x00000005ff657819 */ /* 0x000fe40000011403 */
[----:B------:R-:W-:Y:S02]  /*2590*/  SHF.R.S32.HI R0, RZ, 0x5, R0 ;  /* 0x00000005ff007819 */ /* 0x000fe40000011400 */
[----:B------:R-:W-:-:S02]  /*25a0*/  LEA.HI R2, R7, R6, RZ, 0x10 ;  /* 0x0000000607027211 */ /* 0x000fc400078f80ff */
[----:B------:R-:W-:Y:S01]  /*25b0*/  IMNMX R5, R101, R0, PT ;  /* 0x0000000065057217 */ /* 0x000fe20003800200 */
[----:B------:R-:W-:Y:S01]  /*25c0*/  IMAD.MOV.U32 R0, RZ, RZ, RZ ;  /* 0x000000ffff007224 */ /* 0x000fe200078e00ff */
[----:B------:R-:W-:Y:S02]  /*25d0*/  SHF.R.U32.HI R233, RZ, 0x10, R2 ;  /* 0x00000010ffe97819 */ /* 0x000fe40000011602 */
[----:B------:R-:W-:Y:S02]  /*25e0*/  ISETP.GE.AND P0, PT, R5, 0x1, PT ;  /* 0x000000010500780c */ /* 0x000fe40003f06270 */
[C---:B------:R-:W-:Y:S02]  /*25f0*/  ISETP.NE.AND P1, PT, R233.reuse, RZ, PT ;  /* 0x000000ffe900720c */ /* 0x040fe40003f25270 */
[----:B------:R-:W-:Y:S02]  /*2600*/  LOP3.LUT R247, R2, 0xff, RZ, 0xc0, !PT ;  /* 0x000000ff02f77812 */ /* 0x000fe400078ec0ff */
[----:B------:R-:W-:-:S07]  /*2610*/  SEL R97, R233, c[0x0][0x338], P1 ;  /* 0x0000ce00e9617a07 */ /* 0x000fce0000800000 */
        /* <DEDUP_REMOVED lines=30> */
.L_x_1293:
[----:B------:R-:W-:Y:S05]  /*2800*/  BSYNC B0 ;  /* 0x0000000000007941 */ /* 0x000fea0003800000 */
.L_x_1292:
        /* <DEDUP_REMOVED lines=30> */
[----:B------:R-:W-:Y:S01]  /*29f0*/  ISETP.NE.U32.AND P1, PT, RZ, c[0x0][0x340], PT ;  /* 0x0000d000ff007a0c */ /* 0x000fe20003f25070 */
[----:B------:R-:W-:Y:S01]  /*2a00*/  IMAD R0, R45, -0x20, R95 ;  /* 0xffffffe02d007824 */ /* 0x000fe200078e025f */
[----:B------:R-:W-:Y:S01]  /*2a10*/  SEL R10, R237, RZ, !P6 ;  /* 0x000000ffed0a7207 */ /* 0x000fe20007000000 */
[----:B------:R-:W-:Y:S01]  /*2a20*/  IMAD R4, R58, c[0x0][0x23c], R4 ;  /* 0x00008f003a047a24 */ /* 0x000fe200078e0204 */
[----:B------:R-:W-:-:S02]  /*2a30*/  ISETP.NE.AND.EX P1, PT, RZ, c[0x0][0x344], PT, P1 ;  /* 0x0000d100ff007a0c */ /* 0x000fc40003f25310 */
[----:B------:R-:W-:Y:S01]  /*2a40*/  ISETP.GT.AND P0, PT, R0, RZ, PT ;  /* 0x000000ff0000720c */ /* 0x000fe20003f04270 */
[----:B------:R-:W-:Y:S01]  /*2a50*/  IMAD.IADD R3, R3, 0x1, R4 ;  /* 0x0000000103037824 */ /* 0x000fe200078e0204 */
[----:B------:R-:W-:Y:S01]  /*2a60*/  SHF.L.U64.HI R105, R108, R104, c[0x0][0x23c] ;  /* 0x00008f006c697619 */ /* 0x000fe20000010268 */
[----:B------:R-:W-:Y:S01]  /*2a70*/  IMAD R0, R8, c[0x0][0x248], RZ ;  /* 0x0000920008007a24 */ /* 0x000fe200078e02ff */
[----:B------:R-:W-:Y:S01]  /*2a80*/  ISETP.GE.AND P4, PT, R132, c[0x0][0x1d4], PT ;  /* 0x0000750084007a0c */ /* 0x000fe20003f86270 */
[C---:B------:R-:W-:Y:S01]  /*2a90*/  IMAD.WIDE.U32 R2, R20.reuse, c[0x0][0x240], R2 ;  /* 0x0000900014027a25 */ /* 0x040fe200078e0002 */
[----:B------:R-:W-:Y:S02]  /*2aa0*/  LOP3.LUT R207, R207, 0xfffffffe, RZ, 0xc0, !PT ;  /* 0xfffffffecfcf7812 */ /* 0x000fe400078ec0ff */
[----:B------:R-:W-:Y:S01]  /*2ab0*/  ISETP.GE.AND P6, PT, R137, c[0x0][0x1d4], PT ;  /* 0x0000750089007a0c */ /* 0x000fe20003fc6270 */
[----:B------:R-:W-:Y:S01]  /*2ac0*/  IMAD R3, R20, c[0x0][0x244], R3 ;  /* 0x0000910014037a24 */ /* 0x000fe200078e0203 */
[----:B------:R-:W-:Y:S01]  /*2ad0*/  ISETP.GE.AND P5, PT, R197, c[0x0][0x1d4], PT ;  /* 0x00007500c5007a0c */ /* 0x000fe20003fa6270 */
[C---:B------:R-:W-:Y:S01]  /*2ae0*/  IMAD R4, R10.reuse, c[0x0][0x24c], R0 ;  /* 0x000093000a047a24 */ /* 0x040fe200078e0200 */
[----:B------:R-:W-:Y:S01]  /*2af0*/  @P1 IADD3 R6, P3, R231, c[0x0][0x340], RZ ;  /* 0x0000d000e7061a10 */ /* 0x000fe20007f7e0ff */
[----:B------:R-:W-:Y:S01]  /*2b00*/  IMAD.WIDE.U32 R62, R10, c[0x0][0x248], R2 ;  /* 0x000092000a3e7a25 */ /* 0x000fe200078e0002 */
[----:B------:R-:W-:-:S02]  /*2b10*/  @P0 SHF.R.S32.HI R2, RZ, 0x1f, R45 ;  /* 0x0000001fff020819 */ /* 0x000fc4000001142d */
[----:B------:R-:W-:Y:S01]  /*2b20*/  @P1 IADD3.X R7, R236, c[0x0][0x344], RZ, P3, !PT ;  /* 0x0000d100ec071a10 */ /* 0x000fe20001ffe4ff */
[----:B------:R-:W-:Y:S01]  /*2b30*/  IMAD.SHL.U32 R108, R108, 0x20, RZ ;  /* 0x000000206c6c7824 */ /* 0x000fe200078e00ff */
[----:B------:R-:W-:Y:S01]  /*2b40*/  @P4 LOP3.LUT R207, R207, 0x1, RZ, 0xfc, !PT ;  /* 0x00000001cfcf4812 */ /* 0x000fe200078efcff */
[----:B------:R-:W-:Y:S01]  /*2b50*/  @P0 IMAD R0, R105, R45, RZ ;  /* 0x0000002d69000224 */ /* 0x000fe200078e02ff */
[----:B------:R-:W-:Y:S01]  /*2b60*/  ISETP.GE.AND P4, PT, R198, c[0x0][0x1d4], PT ;  /* 0x00007500c6007a0c */ /* 0x000fe20003f86270 */
[----:B------:R-:W-:Y:S02]  /*2b70*/  IMAD.IADD R61, R63, 0x1, R4 ;  /* 0x000000013f3d7824 */ /* 0x000fe400078e0204 */
[----:B------:R-:W-:Y:S02]  /*2b80*/  @P0 IMAD.MOV.U32 R60, RZ, RZ, R62 ;  /* 0x000000ffff3c0224 */ /* 0x000fe400078e003e */
[-C--:B------:R-:W-:Y:S02]  /*2b90*/  @P0 IMAD R0, R2, R108.reuse, R0 ;  /* 0x0000006c02000224 */ /* 0x080fe400078e0200 */
[----:B------:R-:W-:-:S04]  /*2ba0*/  @P0 IMAD.WIDE.U32 R4, R45, R108, R60 ;  /* 0x0000006c2d040225 */ /* 0x000fc800078e003c */
[----:B------:R-:W-:Y:S01]  /*2bb0*/  @P0 IMAD.IADD R0, R5, 0x1, R0 ;  /* 0x0000000105000824 */ /* 0x000fe200078e0200 */
[----:B------:R-:W-:-:S04]  /*2bc0*/  @P0 LEA R2, P2, R4, c[0x0][0x220], 0x1 ;  /* 0x0000880004020a11 */ /* 0x000fc800078408ff */
[----:B------:R-:W-:Y:S02]  /*2bd0*/  @P0 LEA.HI.X R3, R4, c[0x0][0x224], R0, 0x1, P2 ;  /* 0x0000890004030a11 */ /* 0x000fe400010f0c00 */
[C---:B------:R-:W-:Y:S01]  /*2be0*/  LOP3.LUT P2, RZ, R207.reuse, 0x1, RZ, 0xc0, !PT ;  /* 0x00000001cfff7812 */ /* 0x040fe2000784c0ff */
[----:B------:R-:W2:Y:S01]  /*2bf0*/  @P1 LDG.E R0, [R6.64] ;  /* 0x0000000806001981 */ /* 0x000ea2000c1e1900 */
[----:B------:R-:W-:Y:S01]  /*2c00*/  IMAD.MOV.U32 R100, RZ, RZ, c[0x0][0x27c] ;  /* 0x00009f00ff647624 */ /* 0x000fe200078e00ff */
[----:B------:R-:W-:-:S10]  /*2c10*/  LOP3.LUT R207, R207, 0xfffffffd, RZ, 0xc0, !PT ;  /* 0xfffffffdcfcf7812 */ /* 0x000fd400078ec0ff */
[----:B------:R-:W-:Y:S01]  /*2c20*/  @!PT LDS RZ, [RZ] ;  /* 0x00000000fffff984 */ /* 0x000fe20000000800 */
[----:B------:R-:W-:Y:S01]  /*2c30*/  @!PT LDS RZ, [RZ] ;  /* 0x00000000fffff984 */ /* 0x000fe20000000800 */
[----:B------:R-:W-:Y:S01]  /*2c40*/  @!PT LDS RZ, [RZ] ;  /* 0x00000000fffff984 */ /* 0x000fe20000000800 */
[----:B------:R1:W-:Y:S01]  /*2c50*/  @P0 LDGSTS.E.BYPASS.LTC128B.128 [R194+0xc080], [R2.64], !P2 ;  /* 0x0c08000002c20fae */ /* 0x0003e2000d101d48 */
[----:B------:R-:W-:-:S03]  /*2c60*/  ISETP.GE.AND P2, PT, R132, c[0x0][0x27c], PT ;  /* 0x00009f0084007a0c */ /* 0x000fc60003f46270 */
[----:B------:R1:W-:Y:S04]  /*2c70*/  @P0 LDGSTS.E.BYPASS.LTC128B.128 [R194+0xd080], [R2.64+0x80], !P6 ;  /* 0x0d08008002c20fae */ /* 0x0003e8000f101d48 */
[----:B------:R1:W-:Y:S04]  /*2c80*/  @P0 LDGSTS.E.BYPASS.LTC128B.128 [R194+0xe080], [R2.64+0x100], !P5 ;  /* 0x0e08010002c20fae */ /* 0x0003e8000e901d48 */
[----:B------:R1:W-:Y:S01]  /*2c90*/  @P0 LDGSTS.E.BYPASS.LTC128B.128 [R194+0xf080], [R2.64+0x180], !P4 ;  /* 0x0f08018002c20fae */ /* 0x0003e2000e101d48 */
[----:B-----5:R-:W-:-:S03]  /*2ca0*/  SHF.R.S32.HI R19, RZ, 0x1f, R99 ;  /* 0x0000001fff137819 */ /* 0x020fc60000011463 */
[----:B------:R-:W0:Y:S01]  /*2cb0*/  LDGDEPBAR ;  /* 0x00000000000079af */ /* 0x000e220000000000 */
[----:B------:R-:W-:Y:S01]  /*2cc0*/  WARPSYNC 0xffffffff ;  /* 0xffffffff00007948 */ /* 0x000fe20003800000 */
[----:B------:R-:W-:Y:S01]  /*2cd0*/  @P2 LOP3.LUT R207, R207, 0x2, RZ, 0xfc, !PT ;  /* 0x00000002cfcf2812 */ /* 0x000fe200078efcff */
[----:B------:R-:W-:Y:S01]  /*2ce0*/  IMAD.SHL.U32 R100, R100, 0x2, RZ ;  /* 0x0000000264647824 */ /* 0x000fe200078e00ff */
[----:B--2---:R-:W-:Y:S01]  /*2cf0*/  @P1 SHF.R.S32.HI R18, RZ, 0x1f, R0 ;  /* 0x0000001fff121819 */ /* 0x004fe20000011400 */
[----:B------:R-:W-:Y:S02]  /*2d00*/  @!P1 IMAD.MOV.U32 R0, RZ, RZ, R237 ;  /* 0x000000ffff009224 */ /* 0x000fe400078e00ed */
[----:B------:R-:W-:Y:S02]  /*2d10*/  @!P1 IMAD.MOV.U32 R18, RZ, RZ, R238 ;  /* 0x000000ffff129224 */ /* 0x000fe400078e00ee */
[C---:B-1----:R-:W-:Y:S01]  /*2d20*/  IMAD.WIDE.U32 R2, R20.reuse, c[0x0][0x260], R132 ;  /* 0x0000980014027a25 */ /* 0x042fe200078e0084 */
[----:B------:R-:W-:Y:S01]  /*2d30*/  ISETP.GE.AND P0, PT, R137, c[0x0][0x27c], PT ;  /* 0x00009f0089007a0c */ /* 0x000fe20003f06270 */
[----:B------:R-:W-:Y:S01]  /*2d40*/  BAR.SYNC.DEFER_BLOCKING 0x0 ;  /* 0x0000000000007b1d */ /* 0x000fe20000010000 */
[----:B------:R-:W-:Y:S01]  /*2d50*/  LOP3.LUT R207, R207, 0xfffffffb, RZ, 0xc0, !PT ;  /* 0xfffffffbcfcf7812 */ /* 0x000fe200078ec0ff */
[----:B------:R-:W-:Y:S01]  /*2d60*/  IMAD R6, R9, c[0x0][0x290], RZ ;  /* 0x0000a40009067a24 */ /* 0x000fe200078e02ff */
        /* <DEDUP_REMOVED lines=61> */
[----:B------:R-:W-:Y:S01]  /*3140*/  IMAD R10, R99, c[0x0][0x294], R10 ;  /* 0x0000a500630a7a24 */ /* 0x000fe200078e020a */
[----:B------:R-:W-:Y:S01]  /*3150*/  SHF.L.U64.HI R104, R107, R104, c[0x0][0x284] ;  /* 0x0000a1006b687619 */ /* 0x000fe20000010268 */
[----:B------:R-:W-:Y:S01]  /*3160*/  IMAD R0, R99, c[0x0][0x284], R14 ;  /* 0x0000a10063007a24 */ /* 0x000fe200078e020e */
        /* <DEDUP_REMOVED lines=21> */
.L_x_1313:
        /* <DEDUP_REMOVED lines=92> */
.L_x_1299:
[----:B------:R-:W-:Y:S05]  /*3880*/  BSYNC B0 ;  /* 0x0000000000007941 */ /* 0x000fea0003800000 */
.L_x_1298:
        /* <DEDUP_REMOVED lines=38> */
[----:B------:R-:W-:Y:S02]  /*3af0*/  @!P0 SHF.R.U32.HI R25, RZ, 0x10, R25 ;  /* 0x00000010ff198819 */ /* 0x000fe40000011619 */
[----:B-1----:R-:W-:Y:S02]  /*3b00*/  @!P0 MOV R0, R8 ;  /* 0x0000000800008202 */ /* 0x002fe40000000f00 */
[----:B------:R-:W-:Y:S03]  /*3b10*/  @!P0 MOV R4, R9 ;  /* 0x0000000900048202 */ /* 0x000fe60000000f00 */
[--C-:B------:R-:W-:Y:S02]  /*3b20*/  @!P0 HADD2.F32 R21, -RZ, R0.reuse.H1_H1 ;  /* 0x30000000ff158230 */ /* 0x100fe40000004100 */
[----:B------:R-:W-:Y:S03]  /*3b30*/  @!P0 HADD2.F32 R2, -RZ, R0.H0_H0 ;  /* 0x20000000ff028230 */ /* 0x000fe60000004100 */
[CC--:B------:R-:W-:Y:S02]  /*3b40*/  @!P0 FMUL.FTZ R23, R21.reuse, R3.reuse ;  /* 0x0000000315178220 */ /* 0x0c0fe40000410000 */
[C---:B------:R-:W-:Y:S02]  /*3b50*/  @!P0 FMUL.FTZ R0, R2.reuse, R3 ;  /* 0x0000000302008220 */ /* 0x040fe40000410000 */
[-C--:B------:R-:W-:Y:S01]  /*3b60*/  @!P0 FFMA.FTZ R41, R2, R22.reuse, -R23 ;  /* 0x0000001602298223 */ /* 0x080fe20000010817 */
[----:B------:R-:W-:Y:S01]  /*3b70*/  @!P0 HADD2.F32 R2, -RZ, R5.H0_H0 ;  /* 0x20000005ff028230 */ /* 0x000fe20000004100 */
[----:B------:R-:W-:Y:S01]  /*3b80*/  @!P0 IMAD.MOV.U32 R3, RZ, RZ, R10 ;  /* 0x000000ffff038224 */ /* 0x000fe200078e000a */
[--C-:B------:R-:W-:Y:S01]  /*3b90*/  @!P0 HADD2.F32 R23, -RZ, R4.reuse.H1_H1 ;  /* 0x30000004ff178230 */ /* 0x100fe20000004100 */
[----:B------:R-:W-:Y:S01]  /*3ba0*/  @!P0 FFMA.FTZ R0, R21, R22, R0 ;  /* 0x0000001615008223 */ /* 0x000fe20000010000 */
[----:B------:R-:W-:Y:S02]  /*3bb0*/  @!P0 HADD2.F32 R4, -RZ, R4.H0_H0 ;  /* 0x20000004ff048230 */ /* 0x000fe40000004100 */
[----:B------:R-:W-:Y:S01]  /*3bc0*/  @!P0 HADD2.F32 R21, -RZ, R24.H0_H0 ;  /* 0x20000018ff158230 */ /* 0x000fe20000004100 */
[CC--:B------:R-:W-:Y:S01]  /*3bd0*/  @!P0 FMUL.FTZ R5, R23.reuse, R2.reuse ;  /* 0x0000000217058220 */ /* 0x0c0fe20000410000 */
[--C-:B------:R-:W-:Y:S01]  /*3be0*/  @!P0 HADD2.F32 R22, -RZ, R3.reuse.H1_H1 ;  /* 0x30000003ff168230 */ /* 0x100fe20000004100 */
[C---:B------:R-:W-:Y:S01]  /*3bf0*/  @!P0 FMUL.FTZ R2, R4.reuse, R2 ;  /* 0x0000000204028220 */ /* 0x040fe20000410000 */
[----:B------:R-:W-:Y:S01]  /*3c00*/  @!P0 HADD2.F32 R24, -RZ, R32.H0_H0 ;  /* 0x20000020ff188230 */ /* 0x000fe20000004100 */
[----:B------:R-:W-:Y:S01]  /*3c10*/  @!P0 FFMA.FTZ R38, R4, R21, -R5 ;  /* 0x0000001504268223 */ /* 0x000fe20000010805 */
[----:B------:R-:W-:Y:S01]  /*3c20*/  @!P0 MOV R5, R11 ;  /* 0x0000000b00058202 */ /* 0x000fe20000000f00 */
[-C--:B------:R-:W-:Y:S01]  /*3c30*/  @!P0 FMUL.FTZ R32, R22, R16.reuse ;  /* 0x0000001016208220 */ /* 0x080fe20000410000 */
[----:B------:R-:W-:Y:S01]  /*3c40*/  @!P0 HADD2.F32 R4, -RZ, R3.H0_H0 ;  /* 0x20000003ff048230 */ /* 0x000fe20000004100 */
[----:B------:R-:W-:Y:S04]  /*3c50*/  @!P0 FFMA.FTZ R2, R23, R21, R2 ;  /* 0x0000001517028223 */ /* 0x000fe80000010002 */
[----:B------:R-:W-:Y:S01]  /*3c60*/  @!P0 FMUL.FTZ R3, R4, R16 ;  /* 0x0000001004038220 */ /* 0x000fe20000410000 */
[----:B------:R-:W-:Y:S01]  /*3c70*/  @!P0 F2FP.PACK_AB R2, R2, R38 ;  /* 0x000000260202823e */ /* 0x000fe200000000ff */
[-C--:B------:R-:W-:Y:S01]  /*3c80*/  @!P0 FFMA.FTZ R32, R4, R24.reuse, -R32 ;  /* 0x0000001804208223 */ /* 0x080fe20000010820 */
[----:B------:R-:W-:Y:S01]  /*3c90*/  @!P0 HADD2.F32 R4, -RZ, R17.H0_H0 ;  /* 0x20000011ff048230 */ /* 0x000fe20000004100 */
[----:B------:R-:W-:Y:S01]  /*3ca0*/  @!P0 FFMA.FTZ R3, R22, R24, R3 ;  /* 0x0000001816038223 */ /* 0x000fe20000010003 */
[--C-:B------:R-:W-:Y:S01]  /*3cb0*/  @!P0 HADD2.F32 R16, -RZ, R5.reuse.H1_H1 ;  /* 0x30000005ff108230 */ /* 0x100fe20000004100 */
[----:B------:R-:W-:Y:S01]  /*3cc0*/  @!P0 IMAD.MOV.U32 R9, RZ, RZ, R2 ;  /* 0x000000ffff098224 */ /* 0x000fe200078e0002 */
[----:B------:R-:W-:Y:S02]  /*3cd0*/  @!P0 HADD2.F32 R5, -RZ, R5.H0_H0 ;  /* 0x20000005ff058230 */ /* 0x000fe40000004100 */
[----:B------:R-:W-:Y:S01]  /*3ce0*/  @!P0 F2FP.PACK_AB R3, R3, R32 ;  /* 0x000000200303823e */ /* 0x000fe200000000ff */
[----:B------:R-:W-:Y:S01]  /*3cf0*/  @!P0 HADD2.F32 R17, -RZ, R25.H0_H0 ;  /* 0x20000019ff118230 */ /* 0x000fe20000004100 */
[-C--:B------:R-:W-:Y:S02]  /*3d00*/  @!P0 FMUL.FTZ R25, R16, R4.reuse ;  /* 0x0000000410198220 */ /* 0x080fe40000410000 */
[----:B------:R-:W-:Y:S01]  /*3d10*/  @!P0 MOV R10, R3 ;  /* 0x00000003000a8202 */ /* 0x000fe20000000f00 */
[C---:B------:R-:W-:Y:S02]  /*3d20*/  @!P0 FMUL.FTZ R4, R5.reuse, R4 ;  /* 0x0000000405048220 */ /* 0x040fe40000410000 */
[----:B------:R-:W-:Y:S01]  /*3d30*/  @!P0 FFMA.FTZ R25, R5, R17, -R25 ;  /* 0x0000001105198223 */ /* 0x000fe20000010819 */
[----:B------:R-:W-:Y:S01]  /*3d40*/  @!P0 F2FP.PACK_AB R5, R0, R41 ;  /* 0x000000290005823e */ /* 0x000fe200000000ff */
[----:B------:R-:W-:Y:S03]  /*3d50*/  @!P0 FFMA.FTZ R4, R16, R17, R4 ;  /* 0x0000001110048223 */ /* 0x000fe60000010004 */
[----:B------:R-:W-:Y:S02]  /*3d60*/  @!P0 MOV R8, R5 ;  /* 0x0000000500088202 */ /* 0x000fe40000000f00 */
[----:B------:R-:W-:Y:S04]  /*3d70*/  @!P0 F2FP.PACK_AB R0, R4, R25 ;  /* 0x000000190400823e */ /* 0x000fe800000000ff */
[----:B------:R-:W-:Y:S05]  /*3d80*/  @!P0 MOV R11, R0 ;  /* 0x00000000000b8202 */ /* 0x000fea0000000f00 */
[----:B------:R1:W-:Y:S02]  /*3d90*/  ST.E.128 [R36.64], R8 ;  /* 0x0000000824007985 */ /* 0x0003e4000c101d08 */
.L_x_1302:
[----:B------:R-:W-:Y:S05]  /*3da0*/  BSYNC B0 ;  /* 0x0000000000007941 */ /* 0x000fea0003800000 */
.L_x_1301:
        /* <DEDUP_REMOVED lines=39> */
[--C-:B------:R-:W-:Y:S02]  /*4020*/  @!P0 HADD2.F32 R5, -RZ, R4.reuse.H0_H0 ;  /* 0x20000004ff058230 */ /* 0x100fe40000004100 */
        /* <DEDUP_REMOVED lines=18> */
.L_x_1304:
[----:B------:R-:W-:Y:S05]  /*4150*/  BSYNC B0 ;  /* 0x0000000000007941 */ /* 0x000fea0003800000 */
.L_x_1303:
        /* <DEDUP_REMOVED lines=58> */
.L_x_1306:
[----:B------:R-:W-:Y:S05]  /*4500*/  BSYNC B0 ;  /* 0x0000000000007941 */ /* 0x000fea0003800000 */
.L_x_1305:
        /* <DEDUP_REMOVED lines=58> */
.L_x_1297:
        /* <DEDUP_REMOVED lines=31> */
.L_x_1308:
[----:B------:R-:W-:Y:S05]  /*4aa0*/  BSYNC B0 ;  /* 0x0000000000007941 */ /* 0x000fea0003800000 */
.L_x_1307:
        /* <DEDUP_REMOVED lines=147> */
.L_x_1310:
[----:B------:R-:W-:Y:S05]  /*53e0*/  BSYNC B0 ;  /* 0x0000000000007941 */ /* 0x000fea0003800000 */
.L_x_1309:
        /* <DEDUP_REMOVED lines=25> */
[----:B------:R-:W-:Y:S01]  /*5580*/  @!P0 SHF.R.U32.HI R21, RZ, 0x10, R29 ;  /* 0x00000010ff158819 */ /* 0x000fe2000001161d */
[----:B------:R-:W-:Y:S01]  /*5590*/  IMAD.SHL.U32 R0, R0, 0x2, RZ ;  /* 0x0000000200007824 */ /* 0x000fe200078e00ff */
[----:B------:R-:W-:Y:S02]  /*55a0*/  @!P0 SHF.R.U32.HI R7, RZ, 0x10, R13 ;  /* 0x00000010ff078819 */ /* 0x000fe4000001160d */
[----:B------:R-:W-:Y:S02]  /*55b0*/  @!P0 SHF.R.U64 R13, R28, 0x10, R29 ;  /* 0x000000101c0d8819 */ /* 0x000fe4000000121d */
[----:B------:R-:W1:Y:S01]  /*55c0*/  LDS.128 R32, [R0+0xc080] ;  /* 0x00c0800000207984 */ /* 0x000e620000000c00 */
[----:B------:R-:W-:Y:S01]  /*55d0*/  @!P0 HADD2.F32 R7, -RZ, R7.H0_H0 ;  /* 0x20000007ff078230 */ /* 0x000fe20000004100 */
[--C-:B------:R-:W-:Y:S01]  /*55e0*/  @!P0 SHF.R.U64 R10, R14, 0x10, R15.reuse ;  /* 0x000000100e0a8819 */ /* 0x100fe2000000120f */
[----:B------:R-:W-:Y:S01]  /*55f0*/  @!P0 HADD2.F32 R13, -RZ, R13.H0_H0 ;  /* 0x2000000dff0d8230 */ /* 0x000fe20000004100 */
[----:B------:R-:W-:Y:S02]  /*5600*/  @!P0 SHF.R.U32.HI R8, RZ, 0x10, R15 ;  /* 0x00000010ff088819 */ /* 0x000fe4000001160f */
[----:B------:R-:W-:Y:S01]  /*5610*/  @!P0 SHF.R.U32.HI R15, RZ, 0x10, R31 ;  /* 0x00000010ff0f8819 */ /* 0x000fe2000001161f */
[----:B------:R-:W-:Y:S02]  /*5620*/  @!P0 HADD2.F32 R10, -RZ, R10.H0_H0 ;  /* 0x2000000aff0a8230 */ /* 0x000fe40000004100 */
[----:B------:R-:W-:Y:S02]  /*5630*/  @!P0 HADD2.F32 R8, -RZ, R8.H0_H0 ;  /* 0x20000008ff088230 */ /* 0x000fe40000004100 */
[----:B------:R-:W-:Y:S01]  /*5640*/  @!P0 HADD2.F32 R24, -RZ, R15.H0_H0 ;  /* 0x2000000fff188230 */ /* 0x000fe20000004100 */
[----:B-1----:R-:W-:Y:S01]  /*5650*/  @!P0 IMAD.MOV.U32 R12, RZ, RZ, R32 ;  /* 0x000000ffff0c8224 */ /* 0x002fe200078e0020 */
[----:B------:R-:W-:Y:S02]  /*5660*/  @!P0 MOV R0, R16 ;  /* 0x0000001000008202 */ /* 0x000fe40000000f00 */
[----:B------:R-:W-:Y:S02]  /*5670*/  @!P0 MOV R25, R34 ;  /* 0x0000002200198202 */ /* 0x000fe40000000f00 */
        /* <DEDUP_REMOVED lines=13> */
[----:B------:R-:W-:Y:S01]  /*5750*/  @!P0 HADD2.F32 R22, -RZ, R39.H0_H0 ;  /* 0x20000027ff168230 */ /* 0x000fe20000004100 */
[-C--:B------:R-:W-:Y:S01]  /*5760*/  @!P0 FFMA.FTZ R37, R3, R13.reuse, -R14 ;  /* 0x0000000d03258223 */ /* 0x080fe2000001080e */
[----:B------:R-:W-:Y:S01]  /*5770*/  @!P0 HADD2.F32 R14, -RZ, R21.H0_H0 ;  /* 0x20000015ff0e8230 */ /* 0x000fe20000004100 */
[----:B------:R-:W-:Y:S01]  /*5780*/  @!P0 FFMA.FTZ R2, R12, R13, R2 ;  /* 0x0000000d0c028223 */ /* 0x000fe20000010002 */
[----:B------:R-:W-:Y:S02]  /*5790*/  @!P0 HADD2.F32 R13, -RZ, R5.H1_H1 ;  /* 0x30000005ff0d8230 */ /* 0x000fe40000004100 */
[----:B------:R-:W-:Y:S02]  /*57a0*/  @!P0 HADD2.F32 R3, -RZ, R11.H1_H1 ;  /* 0x3000000bff038230 */ /* 0x000fe40000004100 */
[----:B------:R-:W-:Y:S01]  /*57b0*/  @!P0 HADD2.F32 R11, -RZ, R5.H0_H0 ;  /* 0x20000005ff0b8230 */ /* 0x000fe20000004100 */
[----:B------:R-:W-:Y:S01]  /*57c0*/  @!P0 FMUL.FTZ R21, R13, R7 ;  /* 0x000000070d158220 */ /* 0x000fe20000410000 */
[----:B------:R-:W-:Y:S02]  /*57d0*/  @!P0 HADD2.F32 R5, -RZ, R4.H1_H1 ;  /* 0x30000004ff058230 */ /* 0x000fe40000004100 */
[----:B------:R-:W-:Y:S02]  /*57e0*/  @!P0 HADD2.F32 R12, -RZ, R38.H1_H1 ;  /* 0x30000026ff0c8230 */ /* 0x000fe40000004100 */
[----:B------:R-:W-:Y:S01]  /*57f0*/  @!P0 HADD2.F32 R6, -RZ, R4.H0_H0 ;  /* 0x20000004ff068230 */ /* 0x000fe20000004100 */
[----:B------:R-:W-:Y:S01]  /*5800*/  @!P0 FMUL.FTZ R4, R11, R3 ;  /* 0x000000030b048220 */ /* 0x000fe20000410000 */
[--C-:B------:R-:W-:Y:S01]  /*5810*/  @!P0 HADD2.F32 R23, -RZ, R9.reuse.H1_H1 ;  /* 0x30000009ff178230 */ /* 0x100fe20000004100 */
[C---:B------:R-:W-:Y:S01]  /*5820*/  @!P0 FFMA.FTZ R27, R5.reuse, R14, -R21 ;  /* 0x0000000e051b8223 */ /* 0x040fe20000010815 */
[----:B------:R-:W-:Y:S01]  /*5830*/  @!P0 HADD2.F32 R21, -RZ, R9.H0_H0 ;  /* 0x20000009ff158230 */ /* 0x000fe20000004100 */
[C---:B------:R-:W-:Y:S02]  /*5840*/  @!P0 FFMA.FTZ R31, R6.reuse, R12, -R4 ;  /* 0x0000000c061f8223 */ /* 0x040fe40000010804 */
[----:B------:R-:W-:Y:S01]  /*5850*/  @!P0 FMUL.FTZ R4, R5, R7 ;  /* 0x0000000705048220 */ /* 0x000fe20000410000 */
[--C-:B------:R-:W-:Y:S01]  /*5860*/  @!P0 HADD2.F32 R7, -RZ, R20.reuse.H0_H0 ;  /* 0x20000014ff078230 */ /* 0x100fe20000004100 */
[----:B------:R-:W-:Y:S01]  /*5870*/  @!P0 IMAD.MOV.U32 R5, RZ, RZ, R19 ;  /* 0x000000ffff058224 */ /* 0x000fe200078e0013 */
[----:B------:R-:W-:Y:S01]  /*5880*/  @!P0 F2FP.PACK_AB R27, R27, R31 ;  /* 0x0000001f1b1b823e */ /* 0x000fe200000000ff */
[----:B------:R-:W-:Y:S02]  /*5890*/  @!P0 FMUL.FTZ R3, R6, R3 ;  /* 0x0000000306038220 */ /* 0x000fe40000410000 */
[----:B------:R-:W-:Y:S01]  /*58a0*/  @!P0 FMUL.FTZ R9, R23, R8 ;  /* 0x0000000817098220 */ /* 0x000fe20000410000 */
[--C-:B------:R-:W-:Y:S01]  /*58b0*/  @!P0 HADD2.F32 R6, -RZ, R5.reuse.H0_H0 ;  /* 0x20000005ff068230 */ /* 0x100fe20000004100 */
[-C--:B------:R-:W-:Y:S01]  /*58c0*/  @!P0 FMUL.FTZ R15, R21, R7.reuse ;  /* 0x00000007150f8220 */ /* 0x080fe20000410000 */
[----:B------:R-:W-:Y:S01]  /*58d0*/  @!P0 HADD2.F32 R5, -RZ, R5.H1_H1 ;  /* 0x30000005ff058230 */ /* 0x000fe20000004100 */
[----:B------:R-:W-:Y:S01]  /*58e0*/  @!P0 FFMA.FTZ R3, R11, R12, R3 ;  /* 0x0000000c0b038223 */ /* 0x000fe20000010003 */
[----:B------:R-:W-:Y:S01]  /*58f0*/  @!P0 HADD2.F32 R11, -RZ, R39.H1_H1 ;  /* 0x30000027ff0b8230 */ /* 0x000fe20000004100 */
[C---:B------:R-:W-:Y:S01]  /*5900*/  @!P0 FFMA.FTZ R30, R6.reuse, R22, -R15 ;  /* 0x00000016061e8223 */ /* 0x040fe2000001080f */
[--C-:B------:R-:W-:Y:S01]  /*5910*/  @!P0 HADD2.F32 R15, -RZ, R25.reuse.H0_H0 ;  /* 0x20000019ff0f8230 */ /* 0x100fe20000004100 */
[C---:B------:R-:W-:Y:S01]  /*5920*/  @!P0 FFMA.FTZ R29, R5.reuse, R24, -R9 ;  /* 0x00000018051d8223 */ /* 0x040fe20000010809 */
[----:B------:R-:W-:Y:S01]  /*5930*/  @!P0 HADD2.F32 R12, -RZ, R25.H1_H1 ;  /* 0x30000019ff0c8230 */ /* 0x000fe20000004100 */
[----:B------:R-:W-:Y:S02]  /*5940*/  @!P0 IMAD.MOV.U32 R9, RZ, RZ, R18 ;  /* 0x000000ffff098224 */ /* 0x000fe400078e0012 */
[----:B------:R-:W-:Y:S01]  /*5950*/  @!P0 FMUL.FTZ R8, R5, R8 ;  /* 0x0000000805088220 */ /* 0x000fe20000410000 */
[----:B------:R-:W-:Y:S01]  /*5960*/  @!P0 HADD2.F32 R5, -RZ, R20.H1_H1 ;  /* 0x30000014ff058230 */ /* 0x000fe20000004100 */
[----:B------:R-:W-:Y:S01]  /*5970*/  @!P0 FMUL.FTZ R7, R6, R7 ;  /* 0x0000000706078220 */ /* 0x000fe20000410000 */
[--C-:B------:R-:W-:Y:S01]  /*5980*/  @!P0 HADD2.F32 R6, -RZ, R9.reuse.H0_H0 ;  /* 0x20000009ff068230 */ /* 0x100fe20000004100 */
[----:B------:R-:W-:Y:S01]  /*5990*/  @!P0 FMUL.FTZ R25, R12, R10 ;  /* 0x0000000a0c198220 */ /* 0x000fe20000410000 */
[----:B------:R-:W-:Y:S01]  /*59a0*/  @!P0 HADD2.F32 R9, -RZ, R9.H1_H1 ;  /* 0x30000009ff098230 */ /* 0x000fe20000004100 */
[-C--:B------:R-:W-:Y:S02]  /*59b0*/  @!P0 FMUL.FTZ R20, R15, R5.reuse ;  /* 0x000000050f148220 */ /* 0x080fe40000410000 */
[C---:B------:R-:W-:Y:S02]  /*59c0*/  @!P0 FMUL.FTZ R5, R6.reuse, R5 ;  /* 0x0000000506058220 */ /* 0x040fe40000410000 */
[-C--:B------:R-:W-:Y:S01]  /*59d0*/  @!P0 FFMA.FTZ R28, R6, R11.reuse, -R20 ;  /* 0x0000000b061c8223 */ /* 0x080fe20000010814 */
[----:B------:R-:W-:Y:S01]  /*59e0*/  @!P0 HADD2.F32 R20, -RZ, R26.H0_H0 ;  /* 0x2000001aff148230 */ /* 0x000fe20000004100 */
[----:B------:R-:W-:Y:S01]  /*59f0*/  @!P0 F2FP.PACK_AB R26, R37, R44 ;  /* 0x0000002c251a823e */ /* 0x000fe200000000ff */
[----:B------:R-:W-:Y:S02]  /*5a00*/  @!P0 FMUL.FTZ R6, R9, R10 ;  /* 0x0000000a09068220 */ /* 0x000fe40000410000 */
[----:B------:R-:W-:Y:S01]  /*5a10*/  @!P0 FFMA.FTZ R4, R13, R14, R4 ;  /* 0x0000000e0d048223 */ /* 0x000fe20000010004 */
[----:B------:R-:W-:Y:S01]  /*5a20*/  @!P0 MOV R16, R26 ;  /* 0x0000001a00108202 */ /* 0x000fe20000000f00 */
[----:B------:R-:W-:Y:S01]  /*5a30*/  @!P0 FFMA.FTZ R10, R9, R20, -R25 ;  /* 0x00000014090a8223 */ /* 0x000fe20000010819 */
[----:B------:R-:W-:Y:S01]  /*5a40*/  @!P0 F2FP.PACK_AB R25, R29, R30 ;  /* 0x0000001e1d19823e */ /* 0x000fe200000000ff */
[----:B------:R-:W-:Y:S01]  /*5a50*/  @!P0 FFMA.FTZ R5, R15, R11, R5 ;  /* 0x0000000b0f058223 */ /* 0x000fe20000010005 */
[----:B------:R-:W-:Y:S01]  /*5a60*/  @!P0 F2FP.PACK_AB R9, R2, R0 ;  /* 0x000000000209823e */ /* 0x000fe200000000ff */
[----:B------:R-:W-:Y:S01]  /*5a70*/  @!P0 IMAD.MOV.U32 R17, RZ, RZ, R27 ;  /* 0x000000ffff118224 */ /* 0x000fe200078e001b */
        /* <DEDUP_REMOVED lines=21> */
.L_x_1296:
        /* <DEDUP_REMOVED lines=27> */
.L_x_1300:
[----:B------:R-:W-:Y:S05]  /*5d80*/  BSYNC B1 ;  /* 0x0000000000017941 */ /* 0x000fea0003800000 */
.L_x_1295:
        /* <DEDUP_REMOVED lines=59> */
.L_x_1312:
[----:B-123--:R-:W-:Y:S05]  /*6140*/  BSYNC B0 ;  /* 0x0000000000007941 */ /* 0x00efea0003800000 */
.L_x_1311:
        /* <DEDUP_REMOVED lines=23> */
.L_x_1294:
[----:B------:R-:W-:Y:S01]  /*62c0*/  IMAD.MOV.U32 R0, RZ, RZ, c[0x0][0x2c4] ;  /* 0x0000b100ff007624 */ /* 0x000fe200078e00ff */
[----:B------:R-:W-:Y:S04]  /*62d0*/  BSSY B0, `(.L_x_1314) ;  /* 0x000002a000007945 */ /* 0x000fe80003800000 */
[----:B------:R-:W-:-:S02]  /*62e0*/  ISETP.NE.AND P3, PT, R0, 0x1, PT ;  /* 0x000000010000780c */ /* 0x000fc40003f65270 */
[----:B------:R-:W-:-:S11]  /*62f0*/  IADD3 R0, R225, 0x7f, RZ ;  /* 0x0000007fe1007810 */ /* 0x000fd60007ffe0ff */
[----:B------:R-:W-:-:S05]  /*6300*/  @P3 IMAD.HI.U32 R2, R0, c[0x0][0x2c8], RZ ;  /* 0x0000b20000023a27 */ /* 0x000fca00078e00ff */
[----:B------:R-:W-:-:S05]  /*6310*/  @P3 SHF.R.U32.HI R0, RZ, c[0x0][0x2cc], R2 ;  /* 0x0000b300ff003a19 */ /* 0x000fca0000011602 */
[----:B------:R-:W-:-:S05]  /*6320*/  IMAD.IADD R0, R103, 0x1, R0 ;  /* 0x0000000167007824 */ /* 0x000fca00078e0200 */
[----:B------:R-:W-:-:S04]  /*6330*/  SHF.R.S32.HI R2, RZ, 0x1f, R0 ;  /* 0x0000001fff027819 */ /* 0x000fc80000011400 */
[----:B------:R-:W-:-:S04]  /*6340*/  LEA.HI R0, R2, R0, RZ, 0x5 ;  /* 0x0000000002007211 */ /* 0x000fc800078f28ff */
[----:B------:R-:W-:-:S04]  /*6350*/  SHF.R.S32.HI R0, RZ, 0x5, R0 ;  /* 0x00000005ff007819 */ /* 0x000fc80000011400 */
[----:B-1----:R-:W-:Y:S01]  /*6360*/  IMNMX R5, R101, R0, PT ;  /* 0x0000000065057217 */ /* 0x002fe20003800200 */
[----:B------:R-:W-:-:S03]  /*6370*/  IMAD.MOV.U32 R0, RZ, RZ, RZ ;  /* 0x000000ffff007224 */ /* 0x000fc600078e00ff */
[----:B------:R-:W-:-:S13]  /*6380*/  ISETP.GE.AND P0, PT, R5, 0x1, PT ;  /* 0x000000010500780c */ /* 0x000fda0003f06270 */
        /* <DEDUP_REMOVED lines=30> */
.L_x_1315:
[----:B------:R-:W-:Y:S05]  /*6570*/  BSYNC B0 ;  /* 0x0000000000007941 */ /* 0x000fea0003800000 */
.L_x_1314:
        /* <DEDUP_REMOVED lines=77> */
[----:B------:R-:W-:Y:S01]  /*6a50*/  SHF.R.S32.HI R0, RZ, 0x1f, R110 ;  /* 0x0000001fff007819 */ /* 0x000fe2000001146e */
[--C-:B------:R-:W-:Y:S01]  /*6a60*/  IMAD.IADD R4, R211, 0x1, R225.reuse ;  /* 0x00000001d3047824 */ /* 0x100fe200078e02e1 */
[----:B------:R-:W-:Y:S01]  /*6a70*/  ISETP.NE.U32.AND P0, PT, RZ, c[0x0][0x348], PT ;  /* 0x0000d200ff007a0c */ /* 0x000fe20003f05070 */
[----:B------:R-:W-:Y:S01]  /*6a80*/  IMAD.IADD R13, R208, 0x1, R225 ;  /* 0x00000001d00d7824 */ /* 0x000fe200078e02e1 */
[----:B------:R-:W-:Y:S01]  /*6a90*/  LOP3.LUT R215, R234, 0xffff, RZ, 0xc0, !PT ;  /* 0x0000ffffead77812 */ /* 0x000fe200078ec0ff */
[----:B------:R-:W-:Y:S01]  /*6aa0*/  IMAD R0, R0, c[0x0][0x178], RZ ;  /* 0x00005e0000007a24 */ /* 0x000fe200078e02ff */
[----:B------:R-:W-:Y:S01]  /*6ab0*/  ISETP.NE.AND.EX P0, PT, RZ, c[0x0][0x34c], PT, P0 ;  /* 0x0000d300ff007a0c */ /* 0x000fe20003f05300 */
[----:B------:R-:W-:Y:S01]  /*6ac0*/  @P3 IMAD.HI.U32 R7, R4, c[0x0][0x2c8], RZ ;  /* 0x0000b20004073a27 */ /* 0x000fe200078e00ff */
[----:B------:R-:W-:Y:S02]  /*6ad0*/  ISETP.GE.AND P5, PT, R132, c[0x0][0x198], PT ;  /* 0x0000660084007a0c */ /* 0x000fe40003fa6270 */
[----:B------:R-:W-:Y:S01]  /*6ae0*/  SEL R6, R238, RZ, !P0 ;  /* 0x000000ffee067207 */ /* 0x000fe20004000000 */
[----:B------:R-:W-:Y:S01]  /*6af0*/  IMAD R0, R110, c[0x0][0x17c], R0 ;  /* 0x00005f006e007a24 */ /* 0x000fe200078e0200 */
[----:B------:R-:W-:-:S02]  /*6b00*/  SEL R5, R237, RZ, !P0 ;  /* 0x000000ffed057207 */ /* 0x000fc40004000000 */
[----:B------:R-:W-:Y:S01]  /*6b10*/  ISETP.GE.AND P4, PT, R137, c[0x0][0x198], PT ;  /* 0x0000660089007a0c */ /* 0x000fe20003f86270 */
[----:B------:R-:W-:Y:S01]  /*6b20*/  IMAD R6, R6, c[0x0][0x1c0], RZ ;  /* 0x0000700006067a24 */ /* 0x000fe200078e02ff */
[----:B------:R-:W-:Y:S02]  /*6b30*/  ISETP.GE.AND P2, PT, R198, c[0x0][0x198], PT ;  /* 0x00006600c6007a0c */ /* 0x000fe40003f46270 */
[----:B------:R-:W-:Y:S01]  /*6b40*/  IADD3 R114, R195, -0x1, RZ ;  /* 0xffffffffc3727810 */ /* 0x000fe20007ffe0ff */
[----:B------:R-:W-:Y:S02]  /*6b50*/  IMAD R6, R5, c[0x0][0x1c4], R6 ;  /* 0x0000710005067a24 */ /* 0x000fe400078e0206 */
[----:B-1----:R-:W-:-:S04]  /*6b60*/  IMAD.WIDE.U32 R2, R110, c[0x0][0x178], RZ ;  /* 0x00005e006e027a25 */ /* 0x002fc800078e00ff */
[----:B------:R-:W-:Y:S01]  /*6b70*/  IMAD.IADD R3, R3, 0x1, R0 ;  /* 0x0000000103037824 */ /* 0x000fe200078e0200 */
[----:B------:R-:W-:Y:S02]  /*6b80*/  MOV R0, R4 ;  /* 0x0000000400007202 */ /* 0x000fe40000000f00 */
[----:B------:R-:W-:Y:S01]  /*6b90*/  @P3 SHF.R.U32.HI R0, RZ, c[0x0][0x2cc], R7 ;  /* 0x0000b300ff003a19 */ /* 0x000fe20000011607 */
[----:B------:R-:W-:Y:S01]  /*6ba0*/  IMAD.WIDE.U32 R2, R215, c[0x0][0x1b8], R2 ;  /* 0x00006e00d7027a25 */ /* 0x000fe200078e0002 */
[----:B------:R-:W-:Y:S02]  /*6bb0*/  ISETP.GE.AND P3, PT, R197, c[0x0][0x198], PT ;  /* 0x00006600c5007a0c */ /* 0x000fe40003f66270 */
[----:B------:R-:W-:Y:S01]  /*6bc0*/  SHF.R.S32.HI R7, RZ, 0x1f, R0 ;  /* 0x0000001fff077819 */ /* 0x000fe20000011400 */
[----:B------:R-:W-:-:S04]  /*6bd0*/  IMAD R3, R215, c[0x0][0x1bc], R3 ;  /* 0x00006f00d7037a24 */ /* 0x000fc800078e0203 */
        /* <DEDUP_REMOVED lines=18> */
.L_x_1486:
[----:B------:R-:W-:Y:S05]  /*6d00*/  BRA.DIV ~URZ, `(.L_x_1318) ;  /* 0x000163627f007947 */ /* 0x000fea000b800000 */
[----:B------:R3:W4:Y:S02]  /*6d10*/  SHFL.IDX PT, R0, R12, RZ, 0x181f ;  /* 0x00181fff0c007589 */ /* 0x00072400000e0000 */
.L_x_1487:
        /* <DEDUP_REMOVED lines=21> */
.L_x_1320:
[----:B------:R-:W-:Y:S05]  /*6e70*/  BSYNC B0 ;  /* 0x0000000000007941 */ /* 0x000fea0003800000 */
.L_x_1319:
[----:B------:R-:W-:Y:S05]  /*6e80*/  BRA.DIV ~URZ, `(.L_x_1321) ;  /* 0x000162427f007947 */ /* 0x000fea000b800000 */
[----:B--2---:R2:W1:Y:S04]  /*6e90*/  SHFL.IDX PT, R4, R5, 0x1, 0x181f ;  /* 0x00381f0005047f89 */ /* 0x00446800000e0000 */
[----:B----4-:R2:W4:Y:S02]  /*6ea0*/  SHFL.IDX PT, R0, R12, 0x1, 0x181f ;  /* 0x00381f000c007f89 */ /* 0x01052400000e0000 */
.L_x_1488:
        /* <DEDUP_REMOVED lines=21> */
.L_x_1323:
[----:B------:R-:W-:Y:S05]  /*7000*/  BSYNC B0 ;  /* 0x0000000000007941 */ /* 0x000fea0003800000 */
.L_x_1322:
[----:B------:R-:W-:Y:S05]  /*7010*/  BRA.DIV ~URZ, `(.L_x_1324) ;  /* 0x000161727f007947 */ /* 0x000fea000b800000 */
[----:B-1----:R1:W2:Y:S02]  /*7020*/  SHFL.IDX PT, R4, R5, 0x2, 0x181f ;  /* 0x00581f0005047f89 */ /* 0x0022a400000e0000 */
.L_x_1489:
[----:B------:R-:W-:Y:S05]  /*7030*/  BRA.DIV ~URZ, `(.L_x_1325) ;  /* 0x000161c27f007947 */ /* 0x000fea000b800000 */
[----:B----4-:R4:W1:Y:S02]  /*7040*/  SHFL.IDX PT, R0, R12, 0x2, 0x181f ;  /* 0x00581f000c007f89 */ /* 0x01086400000e0000 */
.L_x_1490:
        /* <DEDUP_REMOVED lines=21> */
.L_x_1327:
[----:B------:R-:W-:Y:S05]  /*71a0*/  BSYNC B0 ;  /* 0x0000000000007941 */ /* 0x000fea0003800000 */
.L_x_1326:
[----:B------:R-:W-:Y:S05]  /*71b0*/  BRA.DIV ~URZ, `(.L_x_1328) ;  /* 0x000160a27f007947 */ /* 0x000fea000b800000 */
[----:B--2---:R2:W3:Y:S04]  /*71c0*/  SHFL.IDX PT, R4, R5, 0x3, 0x181f ;  /* 0x00781f0005047f89 */ /* 0x0044e800000e0000 */
[----:B-1----:R2:W1:Y:S02]  /*71d0*/  SHFL.IDX PT, R0, R12, 0x3, 0x181f ;  /* 0x00781f000c007f89 */ /* 0x00246400000e0000 */
.L_x_1491:
[----:B------:R-:W-:Y:S01]  /*71e0*/  IADD3 R2, R13, 0x60, RZ ;  /* 0x000000600d027810 */ /* 0x000fe20007ffe0ff */
[----:B-----5:R-:W-:Y:S01]  /*71f0*/  IMAD.WIDE.U32 R218, R14, c[0x0][0x2b0], RZ ;  /* 0x0000ac000eda7a25 */ /* 0x020fe200078e00ff */
[----:B------:R-:W-:Y:S02]  /*7200*/  LOP3.LUT R207, R207, 0xfffffffe, RZ, 0xc0, !PT ;  /* 0xfffffffecfcf7812 */ /* 0x000fe400078ec0ff */
[----:B------:R-:W-:-:S13]  /*7210*/  ISETP.GE.AND P1, PT, R2, R64, PT ;  /* 0x000000400200720c */ /* 0x000fda0003f26270 */
[C---:B-1----:R-:W-:Y:S02]  /*7220*/  @!P1 LEA R10, P0, R132.reuse, R0, 0x1 ;  /* 0x00000000840a9211 */ /* 0x042fe400078008ff */
[----:B------:R-:W-:Y:S02]  /*7230*/  @P1 LOP3.LUT R207, R207, 0x1, RZ, 0xfc, !PT ;  /* 0x00000001cfcf1812 */ /* 0x000fe400078efcff */
        /* <DEDUP_REMOVED lines=22> */
[----:B-1----:R-:W-:Y:S01]  /*73a0*/  IMAD R2, R114, 0x20, R211 ;  /* 0x0000002072027824 */ /* 0x002fe200078e02d3 */
[----:B------:R-:W-:Y:S01]  /*73b0*/  LOP3.LUT R207, R207, 0xfffffffd, RZ, 0xc0, !PT ;  /* 0xfffffffdcfcf7812 */ /* 0x000fe200078ec0ff */
[----:B------:R-:W-:Y:S01]  /*73c0*/  IMAD.MOV.U32 R196, RZ, RZ, RZ ;  /* 0x000000ffffc47224 */ /* 0x000fe200078e00ff */
[----:B------:R-:W-:-:S02]  /*73d0*/  ISETP.NE.AND P1, PT, R122, 0x1, PT ;  /* 0x000000017a00780c */ /* 0x000fc40003f25270 */
[C---:B------:R-:W-:Y:S01]  /*73e0*/  ISETP.GE.AND P0, PT, R2.reuse, R227, PT ;  /* 0x000000e30200720c */ /* 0x040fe20003f06270 */
[----:B------:R-:W-:-:S03]  /*73f0*/  IMAD.IADD R2, R2, 0x1, R223 ;  /* 0x0000000102027824 */ /* 0x000fc600078e02df */
[----:B------:R-:W-:Y:S01]  /*7400*/  ISETP.GT.OR P0, PT, R211, 0x1f, P0 ;  /* 0x0000001fd300780c */ /* 0x000fe20000704670 */
[----:B------:R-:W-:-:S06]  /*7410*/  IMAD.MOV.U32 R0, RZ, RZ, R2 ;  /* 0x000000ffff007224 */ /* 0x000fcc00078e0002 */
[----:B------:R-:W-:Y:S01]  /*7420*/  @P1 IMAD.HI.U32 R3, R2, c[0x0][0x2bc], RZ ;  /* 0x0000af0002031a27 */ /* 0x000fe200078e00ff */
[----:B------:R-:W-:-:S04]  /*7430*/  @P1 LOP3.LUT R207, R207, 0x2, RZ, 0xfc, !PT ;  /* 0x00000002cfcf1812 */ /* 0x000fc800078efcff */
[----:B------:R-:W-:-:S04]  /*7440*/  @P1 SHF.R.U32.HI R0, RZ, c[0x0][0x2c0], R3 ;  /* 0x0000b000ff001a19 */ /* 0x000fc80000011603 */
        /* <DEDUP_REMOVED lines=50> */
.L_x_1329:
        /* <DEDUP_REMOVED lines=54> */
[----:B------:R-:W-:-:S02]  /*7ad0*/  ISETP.GE.AND P2, PT, R158, c[0x0][0x27c], PT ;  /* 0x00009f009e007a0c */ /* 0x000fc40003f46270 */
[----:B------:R-:W-:-:S09]  /*7ae0*/  ISETP.GE.AND P1, PT, R156, c[0x0][0x27c], PT ;  /* 0x00009f009c007a0c */ /* 0x000fd20003f26270 */
[C---:B------:R-:W-:Y:S01]  /*7af0*/  @!P3 IMAD.SHL.U32 R6, R138.reuse, 0x2, RZ ;  /* 0x000000028a06b824 */ /* 0x040fe200078e00ff */
[----:B------:R-:W-:-:S04]  /*7b00*/  @!P3 SHF.L.U64.HI R5, R138, 0x1, R139 ;  /* 0x000000018a05b819 */ /* 0x000fc8000001028b */
[----:B--2---:R-:W-:-:S05]  /*7b10*/  @!P3 IADD3 R18, P0, R3, R6, RZ ;  /* 0x000000060312b210 */ /* 0x004fca0007f1e0ff */
[----:B----4-:R-:W-:Y:S01]  /*7b20*/  @!P3 IMAD.X R19, R4, 0x1, R5, P0 ;  /* 0x000000010413b824 */ /* 0x010fe200000e0605 */
[----:B---3--:R-:W-:Y:S02]  /*7b30*/  @!P3 IADD3 R16, P0, R0, R6, RZ ;  /* 0x000000060010b210 */ /* 0x008fe40007f1e0ff */
[----:B-----5:R-:W-:-:S03]  /*7b40*/  @!P2 SHF.L.U64.HI R6, R158, 0x1, R105 ;  /* 0x000000019e06a819 */ /* 0x020fc60000010269 */
[----:B-1----:R-:W-:Y:S02]  /*7b50*/  @!P3 IMAD.X R17, R2, 0x1, R5, P0 ;  /* 0x000000010211b824 */ /* 0x002fe400000e0605 */
[----:B------:R-:W-:-:S03]  /*7b60*/  @!P2 IMAD.SHL.U32 R5, R158, 0x2, RZ ;  /* 0x000000029e05a824 */ /* 0x000fc600078e00ff */
[----:B------:R1:W5:Y:S02]  /*7b70*/  @!P3 LD.E.64 R22, [R16.64] ;  /* 0x000000081016b980 */ /* 0x000364000c101b00 */
[----:B------:R-:W-:-:S05]  /*7b80*/  @!P2 IADD3 R14, P0, R3, R5, RZ ;  /* 0x00000005030ea210 */ /* 0x000fca0007f1e0ff */
        /* <DEDUP_REMOVED lines=9> */
[----:B------:R-:W-:-:S13]  /*7c20*/  ISETP.GE.AND P0, PT, R157, c[0x0][0x27c], PT ;  /* 0x00009f009d007a0c */ /* 0x000fda0003f06270 */
[C---:B------:R-:W-:Y:S01]  /*7c30*/  @!P0 IMAD.SHL.U32 R5, R157.reuse, 0x2, RZ ;  /* 0x000000029d058824 */ /* 0x040fe200078e00ff */
[----:B------:R-:W-:-:S04]  /*7c40*/  @!P0 SHF.L.U64.HI R20, R157, 0x1, R100 ;  /* 0x000000019d148819 */ /* 0x000fc80000010264 */
[----:B------:R-:W-:-:S05]  /*7c50*/  @!P0 IADD3 R6, P4, R3, R5, RZ ;  /* 0x0000000503068210 */ /* 0x000fca0007f9e0ff */
[----:B------:R-:W-:Y:S01]  /*7c60*/  @!P0 IMAD.X R7, R4, 0x1, R20, P4 ;  /* 0x0000000104078824 */ /* 0x000fe200020e0614 */
[----:B------:R-:W-:Y:S01]  /*7c70*/  @!P0 IADD3 R4, P4, R0, R5, RZ ;  /* 0x0000000500048210 */ /* 0x000fe20007f9e0ff */
[----:B-1----:R-:W-:-:S04]  /*7c80*/  CS2R R16, SRZ ;  /* 0x0000000000107805 */ /* 0x002fc8000001ff00 */
[----:B------:R-:W-:Y:S02]  /*7c90*/  @!P0 IMAD.X R5, R2, 0x1, R20, P4 ;  /* 0x0000000102058824 */ /* 0x000fe400020e0614 */
[----:B------:R-:W-:Y:S01]  /*7ca0*/  CS2R R20, SRZ ;  /* 0x0000000000147805 */ /* 0x000fe2000001ff00 */
[----:B------:R1:W5:Y:S01]  /*7cb0*/  @!P2 LD.E.64 R16, [R14.64] ;  /* 0x000000080e10a980 */ /* 0x000362000c101b00 */
[----:B------:R-:W-:Y:S01]  /*7cc0*/  CS2R R28, SRZ ;  /* 0x00000000001c7805 */ /* 0x000fe2000001ff00 */
[----:B------:R-:W-:Y:S01]  /*7cd0*/  CS2R R30, SRZ ;  /* 0x00000000001e7805 */ /* 0x000fe2000001ff00 */
[----:B------:R-:W-:Y:S02]  /*7ce0*/  CS2R R32, SRZ ;  /* 0x0000000000207805 */ /* 0x000fe4000001ff00 */
[----:B------:R2:W5:Y:S04]  /*7cf0*/  @!P3 LD.E.64 R20, [R18.64] ;  /* 0x000000081214b980 */ /* 0x000568000c101b00 */
[----:B------:R3:W5:Y:S04]  /*7d00*/  @!P1 LD.E.64 R28, [R8.64] ;  /* 0x00000008081c9980 */ /* 0x000768000c101b00 */
[----:B------:R3:W5:Y:S04]  /*7d10*/  @!P0 LD.E.64 R30, [R6.64] ;  /* 0x00000008061e8980 */ /* 0x000768000c101b00 */
[----:B------:R3:W5:Y:S01]  /*7d20*/  @!P0 LD.E.64 R32, [R4.64] ;  /* 0x0000000804208980 */ /* 0x000762000c101b00 */
[----:B-1----:R-:W-:Y:S01]  /*7d30*/  CS2R R14, SRZ ;  /* 0x00000000000e7805 */ /* 0x002fe2000001ff00 */
[----:B--2---:R-:W-:-:S05]  /*7d40*/  CS2R R18, SRZ ;  /* 0x0000000000127805 */ /* 0x004fca000001ff00 */
[----:B------:R3:W5:Y:S04]  /*7d50*/  @!P1 LD.E.64 R14, [R10.64] ;  /* 0x000000080a0e9980 */ /* 0x000768000c101b00 */
[----:B------:R3:W5:Y:S02]  /*7d60*/  @!P2 LD.E.64 R18, [R12.64] ;  /* 0x000000080c12a980 */ /* 0x000764000c101b00 */
.L_x_1333:
[----:B------:R-:W-:Y:S05]  /*7d70*/  BSYNC B0 ;  /* 0x0000000000007941 */ /* 0x000fea0003800000 */
.L_x_1332:
[----:B---345:R-:W-:Y:S01]  /*7d80*/  IMAD.MOV.U32 R4, RZ, RZ, R14 ;  /* 0x000000ffff047224 */ /* 0x038fe200078e000e */
[----:B------:R-:W-:Y:S01]  /*7d90*/  LOP3.LUT P0, RZ, R207, 0x8, RZ, 0xc0, !PT ;  /* 0x00000008cfff7812 */ /* 0x000fe2000780c0ff */
[----:B--2---:R-:W-:Y:S01]  /*7da0*/  IMAD.MOV.U32 R3, RZ, RZ, R15 ;  /* 0x000000ffff037224 */ /* 0x004fe200078e000f */
[----:B------:R2:W3:Y:S01]  /*7db0*/  SHFL.IDX PT, R8, R24, 0x1, 0x181f ;  /* 0x00381f0018087f89 */ /* 0x0004e200000e0000 */
[----:B-1----:R-:W-:Y:S01]  /*7dc0*/  IMAD.MOV.U32 R2, RZ, RZ, R30 ;  /* 0x000000ffff027224 */ /* 0x002fe200078e001e */
[----:B------:R-:W-:Y:S01]  /*7dd0*/  BSSY B0, `(.L_x_1334) ;  /* 0x000004e000007945 */ /* 0x000fe20003800000 */
[----:B------:R-:W-:Y:S01]  /*7de0*/  IMAD.MOV.U32 R0, RZ, RZ, R31 ;  /* 0x000000ffff007224 */ /* 0x000fe200078e001f */
[----:B------:R-:W-:Y:S01]  /*7df0*/  PRMT R83, R4, 0x5410, R3 ;  /* 0x0000541004537816 */ /* 0x000fe20000000003 */
[----:B------:R-:W-:Y:S01]  /*7e00*/  IMAD.MOV.U32 R4, RZ, RZ, R20 ;  /* 0x000000ffff047224 */ /* 0x000fe200078e0014 */
[----:B------:R-:W-:Y:S01]  /*7e10*/  CS2R R42, SRZ ;  /* 0x00000000002a7805 */ /* 0x000fe2000001ff00 */
        /* <DEDUP_REMOVED lines=11> */
[----:B------:R-:W-:Y:S01]  /*7ed0*/  MOV R2, R32 ;  /* 0x0000002000027202 */ /* 0x000fe20000000f00 */
[----:B------:R2:W1:Y:S01]  /*7ee0*/  SHFL.IDX PT, R3, R26, 0x1, 0x181f ;  /* 0x00381f001a037f89 */ /* 0x00046200000e0000 */
[----:B------:R-:W-:Y:S01]  /*7ef0*/  PRMT R82, R5, 0x5410, R4 ;  /* 0x0000541005527816 */ /* 0x000fe20000000004 */
[----:B------:R-:W-:Y:S01]  /*7f00*/  IMAD.MOV.U32 R4, RZ, RZ, R23 ;  /* 0x000000ffff047224 */ /* 0x000fe200078e0017 */
[----:B------:R-:W-:Y:S01]  /*7f10*/  PRMT R85, R2, 0x7610, R85 ;  /* 0x0000761002557816 */ /* 0x000fe20000000055 */
[----:B------:R-:W-:Y:S01]  /*7f20*/  CS2R R40, SRZ ;  /* 0x0000000000287805 */ /* 0x000fe2000001ff00 */
[----:B------:R-:W-:Y:S01]  /*7f30*/  PRMT R86, R0, 0x7610, R86 ;  /* 0x0000761000567816 */ /* 0x000fe20000000056 */
[----:B------:R2:W4:Y:S01]  /*7f40*/  SHFL.IDX PT, R2, R27, 0x1, 0x181f ;  /* 0x00381f001b027f89 */ /* 0x00052200000e0000 */
[----:B------:R-:W-:Y:S01]  /*7f50*/  MOV R5, R22 ;  /* 0x0000001600057202 */ /* 0x000fe20000000f00 */
[----:B------:R-:W-:Y:S01]  /*7f60*/  CS2R R36, SRZ ;  /* 0x0000000000247805 */ /* 0x000fe2000001ff00 */
[----:B------:R-:W-:Y:S01]  /*7f70*/  PRMT R80, R7, 0x5410, R6 ;  /* 0x0000541007507816 */ /* 0x000fe20000000006 */
[----:B------:R2:W1:Y:S01]  /*7f80*/  SHFL.IDX PT, R0, R25, 0x1, 0x181f ;  /* 0x00381f0019007f89 */ /* 0x00046200000e0000 */
[----:B------:R-:W-:Y:S01]  /*7f90*/  PRMT R13, R5, 0x5410, R4 ;  /* 0x00005410050d7816 */ /* 0x000fe20000000004 */
[----:B------:R-:W-:Y:S01]  /*7fa0*/  CS2R R46, SRZ ;  /* 0x00000000002e7805 */ /* 0x000fe2000001ff00 */
[----:B------:R-:W-:Y:S01]  /*7fb0*/  CS2R R44, SRZ ;  /* 0x00000000002c7805 */ /* 0x000fe2000001ff00 */
[----:B------:R-:W-:Y:S01]  /*7fc0*/  CS2R R38, SRZ ;  /* 0x0000000000267805 */ /* 0x000fe2000001ff00 */
[----:B------:R-:W-:Y:S01]  /*7fd0*/  CS2R R34, SRZ ;  /* 0x0000000000227805 */ /* 0x000fe2000001ff00 */
[----:B------:R-:W-:Y:S05]  /*7fe0*/  @P0 BRA `(.L_x_1335) ;  /* 0x000002c000000947 */ /* 0x000fea0003800000 */
[----:B---3--:R-:W-:Y:S01]  /*7ff0*/  ISETP.GE.AND P0, PT, R138, c[0x0][0x27c], PT ;  /* 0x00009f008a007a0c */ /* 0x008fe20003f06270 */
[----:B------:R-:W-:Y:S01]  /*8000*/  CS2R R36, SRZ ;  /* 0x0000000000247805 */ /* 0x000fe2000001ff00 */
[----:B------:R-:W-:Y:S01]  /*8010*/  ISETP.GE.AND P2, PT, R158, c[0x0][0x27c], PT ;  /* 0x00009f009e007a0c */ /* 0x000fe20003f46270 */
[----:B------:R-:W-:-:S10]  /*8020*/  CS2R R34, SRZ ;  /* 0x0000000000227805 */ /* 0x000fd4000001ff00 */
[C---:B------:R-:W-:Y:S01]  /*8030*/  @!P0 IMAD.SHL.U32 R4, R138.reuse, 0x2, RZ ;  /* 0x000000028a048824 */ /* 0x040fe200078e00ff */
[----:B------:R-:W-:-:S04]  /*8040*/  @!P0 SHF.L.U64.HI R5, R138, 0x1, R139 ;  /* 0x000000018a058819 */ /* 0x000fc8000001028b */
[----:B----4-:R-:W-:-:S05]  /*8050*/  @!P0 IADD3 R6, P1, R2, R4, RZ ;  /* 0x0000000402068210 */ /* 0x010fca0007f3e0ff */
[----:B-1----:R-:W-:Y:S01]  /*8060*/  @!P0 IMAD.X R7, R3, 0x1, R5, P1 ;  /* 0x0000000103078824 */ /* 0x002fe200008e0605 */
[----:B------:R-:W-:Y:S01]  /*8070*/  @!P0 IADD3 R4, P1, R0, R4, RZ ;  /* 0x0000000400048210 */ /* 0x000fe20007f3e0ff */
[----:B------:R-:W-:-:S03]  /*8080*/  @!P2 IMAD.SHL.U32 R9, R158, 0x2, RZ ;  /* 0x000000029e09a824 */ /* 0x000fc600078e00ff */
[----:B------:R1:W5:Y:S01]  /*8090*/  @!P0 LD.E.64 R36, [R6.64] ;  /* 0x0000000806248980 */ /* 0x000362000c101b00 */
[----:B------:R-:W-:Y:S01]  /*80a0*/  @!P0 IMAD.X R5, R8, 0x1, R5, P1 ;  /* 0x0000000108058824 */ /* 0x000fe200008e0605 */
[----:B------:R-:W-:-:S04]  /*80b0*/  ISETP.GE.AND P1, PT, R156, c[0x0][0x27c], PT ;  /* 0x00009f009c007a0c */ /* 0x000fc80003f26270 */
[----:B------:R3:W5:Y:S01]  /*80c0*/  @!P0 LD.E.64 R34, [R4.64] ;  /* 0x0000000804228980 */ /* 0x000762000c101b00 */
[----:B------:R-:W-:Y:S01]  /*80d0*/  CS2R R40, SRZ ;  /* 0x0000000000287805 */ /* 0x000fe2000001ff00 */
[----:B------:R-:W-:Y:S01]  /*80e0*/  CS2R R38, SRZ ;  /* 0x0000000000267805 */ /* 0x000fe2000001ff00 */
[----:B-1----:R-:W-:Y:S02]  /*80f0*/  @!P2 IADD3 R6, P0, R2, R9, RZ ;  /* 0x000000090206a210 */ /* 0x002fe40007f1e0ff */
[----:B---3--:R-:W-:-:S05]  /*8100*/  @!P2 SHF.L.U64.HI R5, R158, 0x1, R105 ;  /* 0x000000019e05a819 */ /* 0x008fca0000010269 */
        /* <DEDUP_REMOVED lines=8> */
[----:B---3--:R-:W-:-:S05]  /*8190*/  @!P1 SHF.L.U64.HI R5, R156, 0x1, R104 ;  /* 0x000000019c059819 */ /* 0x008fca0000010268 */
        /* <DEDUP_REMOVED lines=11> */
[----:B---3--:R-:W-:-:S05]  /*8250*/  @!P0 IADD3 R4, P1, R2, R6, RZ ;  /* 0x0000000602048210 */ /* 0x008fca0007f3e0ff */
[----:B------:R-:W-:Y:S01]  /*8260*/  @!P0 IMAD.X R5, R3, 0x1, R7, P1 ;  /* 0x0000000103058824 */ /* 0x000fe200008e0607 */
[----:B------:R-:W-:-:S04]  /*8270*/  @!P0 IADD3 R2, P1, R0, R6, RZ ;  /* 0x0000000600028210 */ /* 0x000fc80007f3e0ff */
[----:B------:R1:W5:Y:S01]  /*8280*/  @!P0 LD.E.64 R52, [R4.64] ;  /* 0x0000000804348980 */ /* 0x000362000c101b00 */
[----:B------:R-:W-:-:S05]  /*8290*/  @!P0 IMAD.X R3, R8, 0x1, R7, P1 ;  /* 0x0000000108038824 */ /* 0x000fca00008e0607 */
[----:B------:R1:W5:Y:S03]  /*82a0*/  @!P0 LD.E.64 R46, [R2.64] ;  /* 0x00000008022e8980 */ /* 0x000366000c101b00 */
.L_x_1335:
[----:B---3--:R-:W-:Y:S05]  /*82b0*/  BSYNC B0 ;  /* 0x0000000000007941 */ /* 0x008fea0003800000 */
.L_x_1334:
[----:B-1---5:R-:W-:Y:S01]  /*82c0*/  IMAD.MOV.U32 R4, RZ, RZ, R52 ;  /* 0x000000ffff047224 */ /* 0x022fe200078e0034 */
[----:B------:R-:W-:Y:S01]  /*82d0*/  LOP3.LUT P0, RZ, R207, 0x10, RZ, 0xc0, !PT ;  /* 0x00000010cfff7812 */ /* 0x000fe2000780c0ff */
[----:B----4-:R-:W-:Y:S01]  /*82e0*/  IMAD.MOV.U32 R2, RZ, RZ, R42 ;  /* 0x000000ffff027224 */ /* 0x010fe200078e002a */
[----:B------:R-:W-:Y:S01]  /*82f0*/  MOV R7, R39 ;  /* 0x0000002700077202 */ /* 0x000fe20000000f00 */
[----:B------:R-:W-:Y:S01]  /*8300*/  IMAD.MOV.U32 R0, RZ, RZ, R43 ;  /* 0x000000ffff007224 */ /* 0x000fe200078e002b */
[----:B------:R-:W-:Y:S01]  /*8310*/  PRMT R94, R94, 0x5410, R4 ;  /* 0x000054105e5e7816 */ /* 0x000fe20000000004 */
[----:B------:R-:W-:Y:S01]  /*8320*/  IMAD.MOV.U32 R3, RZ, RZ, R53 ;  /* 0x000000ffff037224 */ /* 0x000fe200078e0035 */
[----:B------:R-:W-:Y:S01]  /*8330*/  BSSY B0, `(.L_x_1336) ;  /* 0x0000050000007945 */ /* 0x000fe20003800000 */
        /* <DEDUP_REMOVED lines=18> */
[----:B------:R1:W3:Y:S01]  /*8460*/  SHFL.IDX PT, R4, R26, 0x2, 0x181f ;  /* 0x00581f001a047f89 */ /* 0x0002e200000e0000 */
[----:B------:R-:W-:Y:S01]  /*8470*/  PRMT R90, R2, 0x5410, R0 ;  /* 0x00005410025a7816 */ /* 0x000fe20000000000 */
[----:B------:R-:W-:Y:S01]  /*8480*/  CS2R R78, SRZ ;  /* 0x00000000004e7805 */ /* 0x000fe2000001ff00 */
[----:B------:R-:W-:Y:S01]  /*8490*/  PRMT R88, R8, 0x5410, R7 ;  /* 0x0000541008587816 */ /* 0x000fe20000000007 */
[----:B------:R1:W4:Y:S01]  /*84a0*/  SHFL.IDX PT, R3, R27, 0x2, 0x181f ;  /* 0x00581f001b037f89 */ /* 0x00032200000e0000 */
[----:B------:R-:W-:Y:S01]  /*84b0*/  PRMT R84, R6, 0x5410, R5 ;  /* 0x0000541006547816 */ /* 0x000fe20000000005 */
[----:B------:R-:W-:Y:S01]  /*84c0*/  CS2R R66, SRZ ;  /* 0x0000000000427805 */ /* 0x000fe2000001ff00 */
[----:B------:R-:W-:Y:S01]  /*84d0*/  CS2R R60, SRZ ;  /* 0x00000000003c7805 */ /* 0x000fe2000001ff00 */
[----:B------:R1:W2:Y:S01]  /*84e0*/  SHFL.IDX PT, R2, R24, 0x2, 0x181f ;  /* 0x00581f0018027f89 */ /* 0x0002a200000e0000 */
[----:B------:R-:W-:Y:S01]  /*84f0*/  CS2R R56, SRZ ;  /* 0x0000000000387805 */ /* 0x000fe2000001ff00 */
[----:B------:R-:W-:Y:S01]  /*8500*/  CS2R R48, SRZ ;  /* 0x0000000000307805 */ /* 0x000fe2000001ff00 */
[----:B------:R-:W-:Y:S01]  /*8510*/  CS2R R62, SRZ ;  /* 0x00000000003e7805 */ /* 0x000fe2000001ff00 */
[----:B------:R1:W1:Y:S01]  /*8520*/  SHFL.IDX PT, R0, R25, 0x2, 0x181f ;  /* 0x00581f0019007f89 */ /* 0x00026200000e0000 */
        /* <DEDUP_REMOVED lines=9> */
[----:B------:R-:W-:Y:S01]  /*85c0*/  @!P0 SHF.L.U64.HI R8, R138, 0x1, R139 ;  /* 0x000000018a088819 */ /* 0x000fe2000001028b */
[----:B------:R-:W-:-:S03]  /*85d0*/  @!P2 IMAD.SHL.U32 R12, R158, 0x2, RZ ;  /* 0x000000029e0ca824 */ /* 0x000fc600078e00ff */
[----:B----4-:R-:W-:-:S05]  /*85e0*/  @!P0 IADD3 R6, P1, R3, R5, RZ ;  /* 0x0000000503068210 */ /* 0x010fca0007f3e0ff */
[----:B---3--:R-:W-:Y:S01]  /*85f0*/  @!P0 IMAD.X R7, R4, 0x1, R8, P1 ;  /* 0x0000000104078824 */ /* 0x008fe200008e0608 */
[----:B-1----:R-:W-:-:S04]  /*8600*/  @!P0 IADD3 R10, P1, R0, R5, RZ ;  /* 0x00000005000a8210 */ /* 0x002fc80007f3e0ff */
[----:B------:R1:W5:Y:S01]  /*8610*/  @!P0 LD.E.64 R48, [R6.64] ;  /* 0x0000000806308980 */ /* 0x000362000c101b00 */
[----:B--2---:R-:W-:Y:S01]  /*8620*/  @!P0 IMAD.X R11, R2, 0x1, R8, P1 ;  /* 0x00000001020b8824 */ /* 0x004fe200008e0608 */
[----:B------:R-:W-:Y:S02]  /*8630*/  ISETP.GE.AND P1, PT, R156, c[0x0][0x27c], PT ;  /* 0x00009f009c007a0c */ /* 0x000fe40003f26270 */
[----:B------:R-:W-:Y:S02]  /*8640*/  @!P2 SHF.L.U64.HI R5, R158, 0x1, R105 ;  /* 0x000000019e05a819 */ /* 0x000fe40000010269 */
[----:B------:R2:W5:Y:S01]  /*8650*/  @!P0 LD.E.64 R50, [R10.64] ;  /* 0x000000080a328980 */ /* 0x000562000c101b00 */
[----:B------:R-:W-:Y:S01]  /*8660*/  @!P2 IADD3 R8, P3, R3, R12, RZ ;  /* 0x0000000c0308a210 */ /* 0x000fe20007f7e0ff */
[----:B------:R-:W-:Y:S01]  /*8670*/  CS2R R56, SRZ ;  /* 0x0000000000387805 */ /* 0x000fe2000001ff00 */
[----:B------:R-:W-:-:S03]  /*8680*/  CS2R R54, SRZ ;  /* 0x0000000000367805 */ /* 0x000fc6000001ff00 */
[----:B------:R-:W-:-:S05]  /*8690*/  @!P2 IMAD.X R9, R4, 0x1, R5, P3 ;  /* 0x000000010409a824 */ /* 0x000fca00018e0605 */
[----:B------:R3:W5:Y:S01]  /*86a0*/  @!P2 LD.E.64 R56, [R8.64] ;  /* 0x000000080838a980 */ /* 0x000762000c101b00 */
[----:B-1----:R-:W-:-:S05]  /*86b0*/  @!P2 IADD3 R6, P0, R0, R12, RZ ;  /* 0x0000000c0006a210 */ /* 0x002fca0007f1e0ff */
[----:B------:R-:W-:Y:S02]  /*86c0*/  @!P2 IMAD.X R7, R2, 0x1, R5, P0 ;  /* 0x000000010207a824 */ /* 0x000fe400000e0605 */
[----:B------:R-:W-:-:S03]  /*86d0*/  @!P1 IMAD.SHL.U32 R5, R156, 0x2, RZ ;  /* 0x000000029c059824 */ /* 0x000fc600078e00ff */
[----:B------:R1:W5:Y:S01]  /*86e0*/  @!P2 LD.E.64 R54, [R6.64] ;  /* 0x000000080636a980 */ /* 0x000362000c101b00 */
[----:B------:R-:W-:Y:S01]  /*86f0*/  CS2R R60, SRZ ;  /* 0x00000000003c7805 */ /* 0x000fe2000001ff00 */
[----:B---3--:R-:W-:Y:S01]  /*8700*/  @!P1 SHF.L.U64.HI R8, R156, 0x1, R104 ;  /* 0x000000019c089819 */ /* 0x008fe20000010268 */
        /* <DEDUP_REMOVED lines=18> */
.L_x_1337:
[----:B------:R-:W-:Y:S05]  /*8830*/  BSYNC B0 ;  /* 0x0000000000007941 */ /* 0x000fea0003800000 */
.L_x_1336:
[----:B--2--5:R-:W-:Y:S01]  /*8840*/  IMAD.MOV.U32 R2, RZ, RZ, R66 ;  /* 0x000000ffff027224 */ /* 0x024fe200078e0042 */
[----:B------:R-:W-:Y:S01]  /*8850*/  LOP3.LUT P0, RZ, R207, 0x1, RZ, 0xc0, !PT ;  /* 0x00000001cfff7812 */ /* 0x000fe2000780c0ff */
[----:B-1----:R-:W-:Y:S01]  /*8860*/  IMAD.MOV.U32 R0, RZ, RZ, R67 ;  /* 0x000000ffff007224 */ /* 0x002fe200078e0043 */
[----:B------:R-:W1:Y:S01]  /*8870*/  SHFL.IDX PT, R7, R26, 0x3, 0x181f ;  /* 0x00781f001a077f89 */ /* 0x000e6200000e0000 */
[----:B----4-:R-:W-:Y:S01]  /*8880*/  IMAD.MOV.U32 R3, RZ, RZ, R54 ;  /* 0x000000ffff037224 */ /* 0x010fe200078e0036 */
[----:B------:R-:W-:Y:S01]  /*8890*/  BSSY B0, `(.L_x_1338) ;  /* 0x000004f000007945 */ /* 0x000fe20003800000 */
[----:B------:R-:W-:Y:S01]  /*88a0*/  CS2R R74, SRZ ;  /* 0x00000000004a7805 */ /* 0x000fe2000001ff00 */
[----:B------:R-:W-:Y:S01]  /*88b0*/  PRMT R103, R2, 0x5410, R0 ;  /* 0x0000541002677816 */ /* 0x000fe20000000000 */
[----:B------:R-:W-:Y:S01]  /*88c0*/  IMAD.MOV.U32 R2, RZ, RZ, R60 ;  /* 0x000000ffff027224 */ /* 0x000fe200078e003c */
[----:B------:R-:W2:Y:S01]  /*88d0*/  SHFL.IDX PT, R6, R24, 0x3, 0x181f ;  /* 0x00781f0018067f89 */ /* 0x000ea200000e0000 */
[----:B------:R-:W-:Y:S01]  /*88e0*/  IMAD.MOV.U32 R0, RZ, RZ, R61 ;  /* 0x000000ffff007224 */ /* 0x000fe200078e003d */
[----:B------:R-:W-:Y:S01]  /*88f0*/  CS2R R70, SRZ ;  /* 0x0000000000467805 */ /* 0x000fe2000001ff00 */
[----:B------:R-:W-:Y:S01]  /*8900*/  CS2R R76, SRZ ;  /* 0x00000000004c7805 */ /* 0x000fe2000001ff00 */
[----:B------:R4:W3:Y:S01]  /*8910*/  SHFL.IDX PT, R5, R25, 0x3, 0x181f ;  /* 0x00781f0019057f89 */ /* 0x0008e200000e0000 */
[----:B------:R-:W-:Y:S01]  /*8920*/  CS2R R72, SRZ ;  /* 0x0000000000487805 */ /* 0x000fe2000001ff00 */
[----:B------:R-:W-:Y:S01]  /*8930*/  PRMT R99, R2, 0x5410, R0 ;  /* 0x0000541002637816 */ /* 0x000fe20000000000 */
[----:B------:R-:W-:Y:S01]  /*8940*/  IMAD.MOV.U32 R0, RZ, RZ, R57 ;  /* 0x000000ffff007224 */ /* 0x000fe200078e0039 */
[----:B------:R-:W-:Y:S01]  /*8950*/  MOV R2, R56 ;  /* 0x0000003800027202 */ /* 0x000fe20000000f00 */
[----:B------:R-:W-:-:S03]  /*8960*/  CS2R R68, SRZ ;  /* 0x0000000000447805 */ /* 0x000fc6000001ff00 */
[----:B------:R-:W-:Y:S01]  /*8970*/  PRMT R97, R2, 0x5410, R0 ;  /* 0x0000541002617816 */ /* 0x000fe20000000000 */
[----:B------:R-:W-:Y:S02]  /*8980*/  IMAD.MOV.U32 R2, RZ, RZ, R48 ;  /* 0x000000ffff027224 */ /* 0x000fe400078e0030 */
[----:B------:R-:W-:-:S03]  /*8990*/  IMAD.MOV.U32 R0, RZ, RZ, R49 ;  /* 0x000000ffff007224 */ /* 0x000fc600078e0031 */
[----:B------:R-:W-:Y:S02]  /*89a0*/  PRMT R93, R93, 0x5410, R2 ;  /* 0x000054105d5d7816 */ /* 0x000fe40000000002 */
[----:B------:R-:W-:Y:S01]  /*89b0*/  PRMT R95, R0, 0x7610, R95 ;  /* 0x00007610005f7816 */ /* 0x000fe2000000005f */
[----:B------:R-:W-:Y:S01]  /*89c0*/  IMAD.MOV.U32 R0, RZ, RZ, R63 ;  /* 0x000000ffff007224 */ /* 0x000fe200078e003f */
[----:B------:R-:W-:-:S04]  /*89d0*/  MOV R2, R62 ;  /* 0x0000003e00027202 */ /* 0x000fc80000000f00 */
[----:B------:R-:W-:Y:S01]  /*89e0*/  PRMT R101, R2, 0x7610, R101 ;  /* 0x0000761002657816 */ /* 0x000fe20000000065 */
[----:B------:R-:W-:Y:S01]  /*89f0*/  IMAD.MOV.U32 R2, RZ, RZ, R58 ;  /* 0x000000ffff027224 */ /* 0x000fe200078e003a */
[----:B------:R-:W-:Y:S01]  /*8a00*/  PRMT R102, R0, 0x7610, R102 ;  /* 0x0000761000667816 */ /* 0x000fe20000000066 */
[----:B----4-:R-:W-:Y:S01]  /*8a10*/  CS2R R24, SRZ ;  /* 0x0000000000187805 */ /* 0x010fe2000001ff00 */
[----:B------:R-:W-:-:S04]  /*8a20*/  MOV R0, R59 ;  /* 0x0000003b00007202 */ /* 0x000fc80000000f00 */
[----:B------:R-:W-:Y:S01]  /*8a30*/  PRMT R98, R2, 0x5410, R0 ;  /* 0x0000541002627816 */ /* 0x000fe20000000000 */
[----:B------:R-:W-:Y:S01]  /*8a40*/  IMAD.MOV.U32 R2, RZ, RZ, R55 ;  /* 0x000000ffff027224 */ /* 0x000fe200078e0037 */
[----:B------:R4:W1:Y:S04]  /*8a50*/  SHFL.IDX PT, R0, R27, 0x3, 0x181f ;  /* 0x00781f001b007f89 */ /* 0x00086800000e0000 */
[----:B------:R-:W-:Y:S01]  /*8a60*/  PRMT R96, R3, 0x5410, R2 ;  /* 0x0000541003607816 */ /* 0x000fe20000000002 */
[----:B------:R-:W-:Y:S01]  /*8a70*/  IMAD.MOV.U32 R2, RZ, RZ, R51 ;  /* 0x000000ffff027224 */ /* 0x000fe200078e0033 */
[----:B------:R-:W-:-:S04]  /*8a80*/  MOV R3, R50 ;  /* 0x0000003200037202 */ /* 0x000fc80000000f00 */
[----:B------:R-:W-:Y:S01]  /*8a90*/  PRMT R92, R3, 0x5410, R2 ;  /* 0x00005410035c7816 */ /* 0x000fe20000000002 */
[----:B----4-:R-:W-:Y:S01]  /*8aa0*/  CS2R R26, SRZ ;  /* 0x00000000001a7805 */ /* 0x010fe2000001ff00 */
[----:B------:R-:W-:Y:S05]  /*8ab0*/  @P0 BRA `(.L_x_1339) ;  /* 0x000002c000000947 */ /* 0x000fea0003800000 */
[----:B-123--:R-:W-:Y:S01]  /*8ac0*/  ISETP.GE.AND P0, PT, R138, c[0x0][0x27c], PT ;  /* 0x00009f008a007a0c */ /* 0x00efe20003f06270 */
        /* <DEDUP_REMOVED lines=43> */
.L_x_1339:
[----:B-123--:R-:W-:Y:S05]  /*8d80*/  BSYNC B0 ;  /* 0x0000000000007941 */ /* 0x00efea0003800000 */
.L_x_1338:
        /* <DEDUP_REMOVED lines=80> */
.L_x_1343:
[----:B------:R-:W-:Y:S05]  /*9290*/  BSYNC B0 ;  /* 0x0000000000007941 */ /* 0x000fea0003800000 */
.L_x_1342:
        /* <DEDUP_REMOVED lines=24> */
[----:B------:R-:W-:Y:S01]  /*9420*/  HADD2.F32 R4, -RZ, R6.H0_H0 ;  /* 0x20000006ff047230 */ /* 0x000fe20000004100 */
        /* <DEDUP_REMOVED lines=20> */
.L_x_1345:
[----:B------:R-:W-:Y:S05]  /*9570*/  BSYNC B0 ;  /* 0x0000000000007941 */ /* 0x000fea0003800000 */
.L_x_1344:
        /* <DEDUP_REMOVED lines=45> */
.L_x_1347:
[----:B------:R-:W-:Y:S05]  /*9850*/  BSYNC B0 ;  /* 0x0000000000007941 */ /* 0x000fea0003800000 */
.L_x_1346:
[----:B------:R-:W-:-:S13]  /*9860*/  ISETP.GE.AND P0, PT, R157, c[0x0][0x27c], PT ;  /* 0x00009f009d007a0c */ /* 0x000fda0003f06270 */
[----:B------:R-:W-:Y:S05]  /*9870*/  @P0 BRA `(.L_x_1341) ;  /* 0x000002a000000947 */ /* 0x000fea0003800000 */
[----:B------:R-:W2:Y:S01]  /*9880*/  LDS.128 R8, [R194+0x1c080] ;  /* 0x01c08000c2087984 */ /* 0x000ea20000000c00 */
[----:B------:R-:W-:Y:S02]  /*9890*/  SHF.R.U32.HI R0, RZ, 0x10, R33 ;  /* 0x00000010ff007819 */ /* 0x000fe40000011621 */
[----:B------:R-:W-:Y:S02]  /*98a0*/  SHF.R.U32.HI R3, RZ, 0x10, R31 ;  /* 0x00000010ff037819 */ /* 0x000fe4000001161f */
[----:B------:R-:W-:Y:S01]  /*98b0*/  SHF.R.U64 R12, R32, 0x10, R33 ;  /* 0x00000010200c7819 */ /* 0x000fe20000001221 */
[----:B-1----:R-:W-:Y:S01]  /*98c0*/  HADD2.F32 R6, -RZ, R0.H0_H0 ;  /* 0x20000000ff067230 */ /* 0x002fe20000004100 */
[----:B------:R-:W-:Y:S01]  /*98d0*/  SHF.R.U64 R14, R30, 0x10, R31 ;  /* 0x000000101e0e7819 */ /* 0x000fe2000000121f */
[----:B------:R-:W-:Y:S02]  /*98e0*/  HADD2.F32 R5, -RZ, R3.H0_H0 ;  /* 0x20000003ff057230 */ /* 0x000fe40000004100 */
[----:B--2---:R-:W-:-:S02]  /*98f0*/  HADD2.F32 R2, -RZ, R11.H0_H0 ;  /* 0x2000000bff027230 */ /* 0x004fc40000004100 */
[----:B------:R-:W-:-:S03]  /*9900*/  HADD2.F32 R0, -RZ, R11.H1_H1 ;  /* 0x3000000bff007230 */ /* 0x000fc60000004100 */
[-C--:B------:R-:W-:Y:S02]  /*9910*/  FMUL.FTZ R3, R2, R6.reuse ;  /* 0x0000000602037220 */ /* 0x080fe40000410000 */
[C---:B------:R-:W-:Y:S02]  /*9920*/  FMUL.FTZ R4, R0.reuse, R6 ;  /* 0x0000000600047220 */ /* 0x040fe40000410000 */
[-C--:B------:R-:W-:Y:S01]  /*9930*/  FFMA.FTZ R7, R0, R5.reuse, R3 ;  /* 0x0000000500077223 */ /* 0x080fe20000010003 */
[--C-:B------:R-:W-:Y:S01]  /*9940*/  HADD2.F32 R3, -RZ, R8.reuse.H1_H1 ;  /* 0x30000008ff037230 */ /* 0x100fe20000004100 */
[----:B------:R-:W-:Y:S01]  /*9950*/  FFMA.FTZ R13, R2, R5, -R4 ;  /* 0x00000005020d7223 */ /* 0x000fe20000010804 */
[----:B------:R-:W-:Y:S02]  /*9960*/  HADD2.F32 R0, -RZ, R85.H0_H0 ;  /* 0x20000055ff007230 */ /* 0x000fe40000004100 */
[----:B------:R-:W-:Y:S02]  /*9970*/  HADD2.F32 R4, -RZ, R8.H0_H0 ;  /* 0x20000008ff047230 */ /* 0x000fe40000004100 */
[----:B------:R-:W-:Y:S01]  /*9980*/  HADD2.F32 R2, -RZ, R87.H0_H0 ;  /* 0x20000057ff027230 */ /* 0x000fe20000004100 */
        /* <DEDUP_REMOVED lines=8> */
[----:B------:R-:W-:-:S03]  /*9a10*/  HADD2.F32 R2, -RZ, R87.H1_H1 ;  /* 0x30000057ff027230 */ /* 0x000fc60000004100 */
[CC--:B------:R-:W-:Y:S02]  /*9a20*/  FMUL.FTZ R5, R3.reuse, R0.reuse ;  /* 0x0000000003057220 */ /* 0x0c0fe40000410000 */
[C---:B------:R-:W-:Y:S02]  /*9a30*/  FMUL.FTZ R0, R4.reuse, R0 ;  /* 0x0000000004007220 */ /* 0x040fe40000410000 */
[-C--:B------:R-:W-:Y:S02]  /*9a40*/  FFMA.FTZ R5, R4, R2.reuse, -R5 ;  /* 0x0000000204057223 */ /* 0x080fe40000010805 */
[----:B------:R-:W-:Y:S01]  /*9a50*/  FFMA.FTZ R6, R3, R2, R0 ;  /* 0x0000000203067223 */ /* 0x000fe20000010000 */
[----:B------:R-:W-:Y:S02]  /*9a60*/  HADD2.F32 R3, -RZ, R12.H0_H0 ;  /* 0x2000000cff037230 */ /* 0x000fe40000004100 */
        /* <DEDUP_REMOVED lines=11> */
.L_x_1341:
[----:B------:R-:W-:Y:S05]  /*9b20*/  BSYNC B1 ;  /* 0x0000000000017941 */ /* 0x000fea0003800000 */
.L_x_1340:
        /* <DEDUP_REMOVED lines=49> */
.L_x_1351:
[----:B------:R-:W-:Y:S05]  /*9e40*/  BSYNC B0 ;  /* 0x0000000000007941 */ /* 0x000fea0003800000 */
.L_x_1350:
        /* <DEDUP_REMOVED lines=45> */
.L_x_1353:
[----:B------:R-:W-:Y:S05]  /*a120*/  BSYNC B0 ;  /* 0x0000000000007941 */ /* 0x000fea0003800000 */
.L_x_1352:
[----:B------:R-:W-:Y:S01]  /*a130*/  ISETP.GE.AND P0, PT, R156, c[0x0][0x27c], PT ;  /* 0x00009f009c007a0c */ /* 0x000fe20003f06270 */
[----:B------:R-:W-:-:S12]  /*a140*/  BSSY B0, `(.L_x_1354) ;  /* 0x000002c000007945 */ /* 0x000fd80003800000 */
[----:B------:R-:W-:Y:S05]  /*a150*/  @P0 BRA `(.L_x_1355) ;  /* 0x000002a000000947 */ /* 0x000fea0003800000 */
[----:B------:R-:W2:Y:S01]  /*a160*/  LDS.128 R8, [R194+0x19080] ;  /* 0x01908000c2087984 */ /* 0x000ea20000000c00 */
[----:B------:R-:W-:Y:S01]  /*a170*/  SHF.R.U32.HI R0, RZ, 0x10, R45 ;  /* 0x00000010ff007819 */ /* 0x000fe2000001162d */
[----:B-1----:R-:W-:Y:S01]  /*a180*/  HADD2.F32 R6, -RZ, R91.H0_H0 ;  /* 0x2000005bff067230 */ /* 0x002fe20000004100 */
[----:B------:R-:W-:Y:S02]  /*a190*/  SHF.R.U32.HI R2, RZ, 0x10, R43 ;  /* 0x00000010ff027819 */ /* 0x000fe4000001162b */
[----:B------:R-:W-:Y:S01]  /*a1a0*/  SHF.R.U64 R12, R44, 0x10, R45 ;  /* 0x000000102c0c7819 */ /* 0x000fe2000000122d */
[----:B------:R-:W-:Y:S01]  /*a1b0*/  HADD2.F32 R0, -RZ, R0.H0_H0 ;  /* 0x20000000ff007230 */ /* 0x000fe20000004100 */
[----:B------:R-:W-:Y:S01]  /*a1c0*/  SHF.R.U64 R13, R42, 0x10, R43 ;  /* 0x000000102a0d7819 */ /* 0x000fe2000000122b */
[----:B------:R-:W-:-:S04]  /*a1d0*/  HADD2.F32 R2, -RZ, R2.H0_H0 ;  /* 0x20000002ff027230 */ /* 0x000fc80000004100 */
[----:B------:R-:W-:Y:S02]  /*a1e0*/  HADD2.F32 R13, -RZ, R13.H0_H0 ;  /* 0x2000000dff0d7230 */ /* 0x000fe40000004100 */
        /* <DEDUP_REMOVED lines=33> */
.L_x_1355:
[----:B------:R-:W-:Y:S05]  /*a400*/  BSYNC B0 ;  /* 0x0000000000007941 */ /* 0x000fea0003800000 */
.L_x_1354:
        /* <DEDUP_REMOVED lines=44> */
.L_x_1349:
[----:B------:R-:W-:Y:S05]  /*a6d0*/  BSYNC B1 ;  /* 0x0000000000017941 */ /* 0x000fea0003800000 */
.L_x_1348:
        /* <DEDUP_REMOVED lines=49> */
.L_x_1359:
[----:B------:R-:W-:Y:S05]  /*a9f0*/  BSYNC B0 ;  /* 0x0000000000007941 */ /* 0x000fea0003800000 */
.L_x_1358:
        /* <DEDUP_REMOVED lines=45> */
.L_x_1361:
[----:B------:R-:W-:Y:S05]  /*acd0*/  BSYNC B0 ;  /* 0x0000000000007941 */ /* 0x000fea0003800000 */
.L_x_1360:
        /* <DEDUP_REMOVED lines=45> */
.L_x_1363:
[----:B------:R-:W-:Y:S05]  /*afb0*/  BSYNC B0 ;  /* 0x0000000000007941 */ /* 0x000fea0003800000 */
.L_x_1362:
        /* <DEDUP_REMOVED lines=44> */
.L_x_1357:
[----:B------:R-:W-:Y:S05]  /*b280*/  BSYNC B1 ;  /* 0x0000000000017941 */ /* 0x000fea0003800000 */
.L_x_1356:
        /* <DEDUP_REMOVED lines=48> */
.L_x_1366:
[----:B------:R-:W-:Y:S05]  /*b590*/  BSYNC B0 ;  /* 0x0000000000007941 */ /* 0x000fea0003800000 */
.L_x_1365:
        /* <DEDUP_REMOVED lines=45> */
.L_x_1368:
[----:B------:R-:W-:Y:S05]  /*b870*/  BSYNC B0 ;  /* 0x0000000000007941 */ /* 0x000fea0003800000 */
.L_x_1367:
        /* <DEDUP_REMOVED lines=45> */
.L_x_1370:
[----:B------:R-:W-:Y:S05]  /*bb50*/  BSYNC B0 ;  /* 0x0000000000007941 */ /* 0x000fea0003800000 */
.L_x_1369:
        /* <DEDUP_REMOVED lines=45> */
.L_x_1331:
        /* <DEDUP_REMOVED lines=61> */
.L_x_1372:
[----:B------:R-:W-:Y:S05]  /*c200*/  BSYNC B0 ;  /* 0x0000000000007941 */ /* 0x000fea0003800000 */
.L_x_1371:
[----:B-1--45:R-:W-:Y:S01]  /*c210*/  IMAD.MOV.U32 R2, RZ, RZ, R26 ;  /* 0x000000ffff027224 */ /* 0x032fe200078e001a */
[----:B------:R-:W-:Y:S01]  /*c220*/  LOP3.LUT P0, RZ, R207, 0x8, RZ, 0xc0, !PT ;  /* 0x00000008cfff7812 */ /* 0x000fe2000780c0ff */
[----:B------:R-:W-:Y:S01]  /*c230*/  IMAD.MOV.U32 R0, RZ, RZ, R27 ;  /* 0x000000ffff007224 */ /* 0x000fe200078e001b */
[----:B------:R1:W4:Y:S01]  /*c240*/  SHFL.IDX PT, R8, R14, 0x1, 0x181f ;  /* 0x00381f000e087f89 */ /* 0x00032200000e0000 */
        /* <DEDUP_REMOVED lines=9> */
[----:B------:R1:W3:Y:S01]  /*c2e0*/  SHFL.IDX PT, R6, R15, 0x1, 0x181f ;  /* 0x00381f000f067f89 */ /* 0x0002e200000e0000 */
[----:B------:R-:W-:Y:S01]  /*c2f0*/  IMAD.MOV.U32 R3, RZ, RZ, R17 ;  /* 0x000000ffff037224 */ /* 0x000fe200078e0011 */
[----:B------:R-:W-:Y:S01]  /*c300*/  PRMT R65, R2, 0x5410, R0 ;  /* 0x0000541002417816 */ /* 0x000fe20000000000 */
[----:B------:R-:W-:Y:S01]  /*c310*/  IMAD.MOV.U32 R0, RZ, RZ, R31 ;  /* 0x000000ffff007224 */ /* 0x000fe200078e001f */
[----:B------:R-:W-:Y:S01]  /*c320*/  MOV R2, R30 ;  /* 0x0000001e00027202 */ /* 0x000fe20000000f00 */
[----:B------:R1:W2:Y:S01]  /*c330*/  SHFL.IDX PT, R9, R12, 0x1, 0x181f ;  /* 0x00381f000c097f89 */ /* 0x0002a200000e0000 */
[----:B------:R-:W-:Y:S01]  /*c340*/  PRMT R34, R34, 0x5410, R4 ;  /* 0x0000541022227816 */ /* 0x000fe20000000004 */
[----:B------:R-:W-:Y:S01]  /*c350*/  IMAD.MOV.U32 R4, RZ, RZ, R22 ;  /* 0x000000ffff047224 */ /* 0x000fe200078e0016 */
[----:B------:R-:W-:Y:S01]  /*c360*/  PRMT R67, R67, 0x5410, R2 ;  /* 0x0000541043437816 */ /* 0x000fe20000000002 */
[----:B------:R-:W-:Y:S01]  /*c370*/  IMAD.MOV.U32 R2, RZ, RZ, R28 ;  /* 0x000000ffff027224 */ /* 0x000fe200078e001c */
[----:B------:R-:W-:Y:S01]  /*c380*/  PRMT R92, R92, 0x5410, R0 ;  /* 0x000054105c5c7816 */ /* 0x000fe20000000000 */
[----:B------:R-:W-:Y:S01]  /*c390*/  IMAD.MOV.U32 R0, RZ, RZ, R29 ;  /* 0x000000ffff007224 */ /* 0x000fe200078e001d */
[----:B------:R-:W-:Y:S01]  /*c3a0*/  PRMT R33, R33, 0x5410, R3 ;  /* 0x0000541021217816 */ /* 0x000fe20000000003 */
[----:B------:R1:W1:Y:S01]  /*c3b0*/  SHFL.IDX PT, R7, R13, 0x1, 0x181f ;  /* 0x00381f000d077f89 */ /* 0x00026200000e0000 */
[----:B------:R-:W-:Y:S01]  /*c3c0*/  PRMT R67, R2, 0x7610, R67 ;  /* 0x0000761002437816 */ /* 0x000fe20000000043 */
[----:B------:R-:W-:Y:S01]  /*c3d0*/  IMAD.MOV.U32 R2, RZ, RZ, R20 ;  /* 0x000000ffff027224 */ /* 0x000fe200078e0014 */
[----:B------:R-:W-:Y:S01]  /*c3e0*/  PRMT R66, R0, 0x7610, R66 ;  /* 0x0000761000427816 */ /* 0x000fe20000000042 */
[----:B------:R-:W-:Y:S01]  /*c3f0*/  IMAD.MOV.U32 R0, RZ, RZ, R21 ;  /* 0x000000ffff007224 */ /* 0x000fe200078e0015 */
[----:B------:R-:W-:Y:S01]  /*c400*/  MOV R3, R23 ;  /* 0x0000001700037202 */ /* 0x000fe20000000f00 */
[----:B------:R-:W-:Y:S01]  /*c410*/  CS2R R52, SRZ ;  /* 0x0000000000347805 */ /* 0x000fe2000001ff00 */
        /* <DEDUP_REMOVED lines=10> */
[----:B--234-:R-:W-:Y:S01]  /*c4c0*/  ISETP.GE.AND P1, PT, R132, c[0x0][0x27c], PT ;  /* 0x00009f0084007a0c */ /* 0x01cfe20003f26270 */
        /* <DEDUP_REMOVED lines=10> */
[----:B------:R-:W-:Y:S01]  /*c570*/  @!P1 IMAD.X R3, R9, 0x1, R0, P0 ;  /* 0x0000000109039824 */ /* 0x000fe200000e0600 */
        /* <DEDUP_REMOVED lines=14> */
.L_x_1374:
[----:B--234-:R-:W-:Y:S05]  /*c660*/  BSYNC B0 ;  /* 0x0000000000007941 */ /* 0x01cfea0003800000 */
.L_x_1373:
        /* <DEDUP_REMOVED lines=44> */
[----:B--23--:R-:W-:Y:S01]  /*c930*/  ISETP.GE.AND P1, PT, R132, c[0x0][0x27c], PT ;  /* 0x00009f0084007a0c */ /* 0x00cfe20003f26270 */
[----:B------:R-:W-:Y:S01]  /*c940*/  CS2R R58, SRZ ;  /* 0x00000000003a7805 */ /* 0x000fe2000001ff00 */
[----:B------:R-:W-:Y:S01]  /*c950*/  ISETP.GE.AND P0, PT, R137, c[0x0][0x27c], PT ;  /* 0x00009f0089007a0c */ /* 0x000fe20003f06270 */
[----:B------:R-:W-:-:S10]  /*c960*/  CS2R R56, SRZ ;  /* 0x0000000000387805 */ /* 0x000fd4000001ff00 */
[C---:B------:R-:W-:Y:S01]  /*c970*/  @!P1 IMAD.SHL.U32 R2, R132.reuse, 0x2, RZ ;  /* 0x0000000284029824 */ /* 0x040fe200078e00ff */
[----:B------:R-:W-:-:S04]  /*c980*/  @!P1 SHF.L.U64.HI R0, R132, 0x1, R133 ;  /* 0x0000000184009819 */ /* 0x000fc80000010285 */
[----:B------:R-:W-:-:S05]  /*c990*/  @!P1 IADD3 R4, P2, R6, R2, RZ ;  /* 0x0000000206049210 */ /* 0x000fca0007f5e0ff */
[--C-:B------:R-:W-:Y:S01]  /*c9a0*/  @!P1 IMAD.X R5, R9, 0x1, R0.reuse, P2 ;  /* 0x0000000109059824 */ /* 0x100fe200010e0600 */
[----:B-1----:R-:W-:Y:S01]  /*c9b0*/  @!P1 IADD3 R2, P2, R7, R2, RZ ;  /* 0x0000000207029210 */ /* 0x002fe20007f5e0ff */
[----:B------:R-:W-:Y:S01]  /*c9c0*/  CS2R R62, SRZ ;  /* 0x00000000003e7805 */ /* 0x000fe2000001ff00 */
[----:B------:R-:W-:Y:S02]  /*c9d0*/  CS2R R60, SRZ ;  /* 0x00000000003c7805 */ /* 0x000fe4000001ff00 */
[----:B------:R1:W5:Y:S01]  /*c9e0*/  @!P1 LD.E.128 R56, [R4.64] ;  /* 0x0000000804389980 */ /* 0x000362000c101d00 */
[----:B----4-:R-:W-:Y:S02]  /*c9f0*/  @!P1 IMAD.X R3, R8, 0x1, R0, P2 ;  /* 0x0000000108039824 */ /* 0x010fe400010e0600 */
[----:B------:R-:W-:-:S03]  /*ca00*/  @!P0 IMAD.SHL.U32 R0, R201, 0x2, RZ ;  /* 0x00000002c9008824 */ /* 0x000fc600078e00ff */
[----:B------:R2:W5:Y:S01]  /*ca10*/  @!P1 LD.E.128 R60, [R2.64] ;  /* 0x00000008023c9980 */ /* 0x000562000c101d00 */
[----:B------:R-:W-:Y:S01]  /*ca20*/  CS2R R74, SRZ ;  /* 0x00000000004a7805 */ /* 0x000fe2000001ff00 */
[----:B------:R-:W-:Y:S01]  /*ca30*/  CS2R R72, SRZ ;  /* 0x0000000000487805 */ /* 0x000fe2000001ff00 */
[----:B------:R-:W-:Y:S01]  /*ca40*/  CS2R R70, SRZ ;  /* 0x0000000000467805 */ /* 0x000fe2000001ff00 */
[----:B------:R-:W-:Y:S01]  /*ca50*/  CS2R R68, SRZ ;  /* 0x0000000000447805 */ /* 0x000fe2000001ff00 */
[-C--:B-1----:R-:W-:Y:S02]  /*ca60*/  @!P0 IADD3 R4, P2, R6, R0.reuse, RZ ;  /* 0x0000000006048210 */ /* 0x082fe40007f5e0ff */
[----:B--2---:R-:W-:Y:S02]  /*ca70*/  @!P0 SHF.L.U64.HI R3, R201, 0x1, R204 ;  /* 0x00000001c9038819 */ /* 0x004fe400000102cc */
[----:B------:R-:W-:-:S03]  /*ca80*/  @!P0 IADD3 R2, P1, R7, R0, RZ ;  /* 0x0000000007028210 */ /* 0x000fc60007f3e0ff */
[--C-:B------:R-:W-:Y:S02]  /*ca90*/  @!P0 IMAD.X R5, R9, 0x1, R3.reuse, P2 ;  /* 0x0000000109058824 */ /* 0x100fe400010e0603 */
[----:B------:R-:W-:-:S03]  /*caa0*/  @!P0 IMAD.X R3, R8, 0x1, R3, P1 ;  /* 0x0000000108038824 */ /* 0x000fc600008e0603 */
[----:B------:R1:W5:Y:S04]  /*cab0*/  @!P0 LD.E.128 R72, [R4.64] ;  /* 0x0000000804488980 */ /* 0x000368000c101d00 */
[----:B------:R1:W5:Y:S02]  /*cac0*/  @!P0 LD.E.128 R68, [R2.64] ;  /* 0x0000000802448980 */ /* 0x000364000c101d00 */
.L_x_1376:
[----:B--23--:R-:W-:Y:S05]  /*cad0*/  BSYNC B0 ;  /* 0x0000000000007941 */ /* 0x00cfea0003800000 */
.L_x_1375:
[----:B-1---5:R-:W-:Y:S01]  /*cae0*/  IMAD.MOV.U32 R2, RZ, RZ, R74 ;  /* 0x000000ffff027224 */ /* 0x022fe200078e004a */
[----:B------:R-:W-:Y:S01]  /*caf0*/  LOP3.LUT P0, RZ, R207, 0x1, RZ, 0xc0, !PT ;  /* 0x00000001cfff7812 */ /* 0x000fe2000780c0ff */
[----:B------:R-:W-:Y:S01]  /*cb00*/  IMAD.MOV.U32 R0, RZ, RZ, R75 ;  /* 0x000000ffff007224 */ /* 0x000fe200078e004b */
[----:B----4-:R1:W2:Y:S01]  /*cb10*/  SHFL.IDX PT, R8, R14, 0x3, 0x181f ;  /* 0x00781f000e087f89 */ /* 0x0102a200000e0000 */
[----:B------:R-:W-:Y:S01]  /*cb20*/  BSSY B0, `(.L_x_1377) ;  /* 0x0000040000007945 */ /* 0x000fe20003800000 */
[----:B------:R-:W-:Y:S01]  /*cb30*/  CS2R R88, SRZ ;  /* 0x0000000000587805 */ /* 0x000fe2000001ff00 */
        /* <DEDUP_REMOVED lines=10> */
[----:B------:R1:W4:Y:S01]  /*cbe0*/  SHFL.IDX PT, R7, R12, 0x3, 0x181f ;  /* 0x00781f000c077f89 */ /* 0x00032200000e0000 */
[----:B------:R-:W-:Y:S01]  /*cbf0*/  MOV R0, R59 ;  /* 0x0000003b00007202 */ /* 0x000fe20000000f00 */
[----:B------:R-:W-:Y:S01]  /*cc00*/  CS2R R84, SRZ ;  /* 0x0000000000547805 */ /* 0x000fe2000001ff00 */
[----:B------:R-:W-:Y:S01]  /*cc10*/  CS2R R78, SRZ ;  /* 0x00000000004e7805 */ /* 0x000fe2000001ff00 */
[----:B------:R1:W1:Y:S01]  /*cc20*/  SHFL.IDX PT, R6, R13, 0x3, 0x181f ;  /* 0x00781f000d067f89 */ /* 0x00026200000e0000 */
[----:B------:R-:W-:Y:S01]  /*cc30*/  PRMT R105, R2, 0x5410, R0 ;  /* 0x0000541002697816 */ /* 0x000fe20000000000 */
[----:B------:R-:W-:Y:S01]  /*cc40*/  IMAD.MOV.U32 R2, RZ, RZ, R56 ;  /* 0x000000ffff027224 */ /* 0x000fe200078e0038 */
[----:B------:R-:W-:Y:S01]  /*cc50*/  CS2R R76, SRZ ;  /* 0x00000000004c7805 */ /* 0x000fe2000001ff00 */
        /* <DEDUP_REMOVED lines=44> */
.L_x_1378:
[----:B-1234-:R-:W-:Y:S05]  /*cf20*/  BSYNC B0 ;  /* 0x0000000000007941 */ /* 0x01efea0003800000 */
.L_x_1377:
        /* <DEDUP_REMOVED lines=136> */
.L_x_1382:
[----:B------:R-:W-:Y:S05]  /*d7b0*/  BSYNC B0 ;  /* 0x0000000000007941 */ /* 0x000fea0003800000 */
.L_x_1381:
        /* <DEDUP_REMOVED lines=99> */
.L_x_1380:
[----:B------:R-:W-:Y:S05]  /*ddf0*/  BSYNC B1 ;  /* 0x0000000000017941 */ /* 0x000fea0003800000 */
.L_x_1379:
        /* <DEDUP_REMOVED lines=17> */
[----:B------:R-:W-:Y:S02]  /*df10*/  SHF.R.U64 R16, R40, 0x10, R41 ;  /* 0x0000001028107819 */ /* 0x000fe40000001229 */
        /* <DEDUP_REMOVED lines=13> */
[----:B------:R-:W4:Y:S02]  /*dff0*/  LDS.128 R12, [R17+0x10080] ;  /* 0x01008000110c7984 */ /* 0x000f240000000c00 */
[----:B----4-:R-:W-:-:S05]  /*e000*/  HADD2.F32 R3, -RZ, R13.H0_H0 ;  /* 0x2000000dff037230 */ /* 0x010fca0000004100 */
[----:B-1----:R-:W-:Y:S01]  /*e010*/  FMUL.FTZ R5, R3, R0 ;  /* 0x0000000003057220 */ /* 0x002fe20000410000 */
[----:B---3--:R-:W1:Y:S02]  /*e020*/  LDS.128 R8, [R31] ;  /* 0x000000001f087984 */ /* 0x008e640000000c00 */
[----:B-1----:R-:W-:-:S05]  /*e030*/  HADD2.F32 R4, -RZ, R9.H0_H0 ;  /* 0x20000009ff047230 */ /* 0x002fca0000004100 */
[C---:B------:R-:W-:Y:S02]  /*e040*/  FMUL.FTZ R0, R4.reuse, R0 ;  /* 0x0000000004007220 */ /* 0x040fe40000410000 */
[-C--:B------:R-:W-:Y:S01]  /*e050*/  FFMA.FTZ R27, R4, R2.reuse, -R5 ;  /* 0x00000002041b7223 */ /* 0x080fe20000010805 */
[----:B------:R-:W-:Y:S01]  /*e060*/  SHF.R.U32.HI R4, RZ, 0x10, R37 ;  /* 0x00000010ff047819 */ /* 0x000fe20000011625 */
[----:B------:R-:W-:Y:S01]  /*e070*/  FFMA.FTZ R26, R3, R2, R0 ;  /* 0x00000002031a7223 */ /* 0x000fe20000010000 */
[----:B------:R-:W-:Y:S01]  /*e080*/  SHF.R.U32.HI R0, RZ, 0x10, R41 ;  /* 0x00000010ff007819 */ /* 0x000fe20000011629 */
[----:B------:R-:W-:Y:S01]  /*e090*/  HADD2.F32 R3, -RZ, R9.H1_H1 ;  /* 0x30000009ff037230 */ /* 0x000fe20000004100 */
[----:B------:R-:W-:Y:S01]  /*e0a0*/  SHF.R.U64 R9, R38, 0x10, R39 ;  /* 0x0000001026097819 */ /* 0x000fe20000001227 */
[----:B------:R-:W-:Y:S02]  /*e0b0*/  HADD2.F32 R2, -RZ, R13.H1_H1 ;  /* 0x3000000dff027230 */ /* 0x000fe40000004100 */
[----:B------:R-:W-:-:S02]  /*e0c0*/  HADD2.F32 R0, -RZ, R0.H0_H0 ;  /* 0x20000000ff007230 */ /* 0x000fc40000004100 */
[----:B------:R-:W-:Y:S02]  /*e0d0*/  HADD2.F32 R5, -RZ, R4.H0_H0 ;  /* 0x20000004ff057230 */ /* 0x000fe40000004100 */
[----:B------:R-:W-:Y:S01]  /*e0e0*/  HADD2.F32 R9, -RZ, R9.H0_H0 ;  /* 0x20000009ff097230 */ /* 0x000fe20000004100 */
[CC--:B------:R-:W-:Y:S02]  /*e0f0*/  FMUL.FTZ R4, R3.reuse, R0.reuse ;  /* 0x0000000003047220 */ /* 0x0c0fe40000410000 */
[C---:B------:R-:W-:Y:S02]  /*e100*/  FMUL.FTZ R0, R2.reuse, R0 ;  /* 0x0000000002007220 */ /* 0x040fe40000410000 */
[-C--:B------:R-:W-:Y:S01]  /*e110*/  FFMA.FTZ R24, R2, R5.reuse, R4 ;  /* 0x0000000502187223 */ /* 0x080fe20000010004 */
[----:B------:R-:W-:Y:S01]  /*e120*/  HADD2.F32 R4, -RZ, R8.H0_H0 ;  /* 0x20000008ff047230 */ /* 0x000fe20000004100 */
[----:B------:R-:W-:Y:S01]  /*e130*/  FFMA.FTZ R25, R3, R5, -R0 ;  /* 0x0000000503197223 */ /* 0x000fe20000010800 */
        /* <DEDUP_REMOVED lines=8> */
[----:B------:R-:W-:-:S02]  /*e1c0*/  HADD2.F32 R0, -RZ, R95.H1_H1 ;  /* 0x3000005fff007230 */ /* 0x000fc40000004100 */
        /* <DEDUP_REMOVED lines=13> */
[--C-:B------:R-:W-:Y:S01]  /*e2a0*/  SHF.R.U64 R5, R42, 0x10, R43.reuse ;  /* 0x000000102a057819 */ /* 0x100fe2000000122b */
[----:B------:R-:W-:Y:S01]  /*e2b0*/  FFMA.FTZ R13, R3, R2, R0 ;  /* 0x00000002030d7223 */ /* 0x000fe20000010000 */
[----:B------:R-:W-:Y:S01]  /*e2c0*/  SHF.R.U32.HI R0, RZ, 0x10, R43 ;  /* 0x00000010ff007819 */ /* 0x000fe2000001162b */
[----:B------:R-:W-:Y:S01]  /*e2d0*/  HADD2.F32 R2, -RZ, R11.H1_H1 ;  /* 0x3000000bff027230 */ /* 0x000fe20000004100 */
[----:B------:R-:W-:Y:S01]  /*e2e0*/  SHF.R.U32.HI R3, RZ, 0x10, R39 ;  /* 0x00000010ff037819 */ /* 0x000fe20000011627 */
[----:B------:R-:W-:-:S02]  /*e2f0*/  HADD2.F32 R5, -RZ, R5.H0_H0 ;  /* 0x20000005ff057230 */ /* 0x000fc40000004100 */
[----:B------:R-:W-:Y:S02]  /*e300*/  HADD2.F32 R4, -RZ, R0.H0_H0 ;  /* 0x20000000ff047230 */ /* 0x000fe40000004100 */
[----:B------:R-:W-:Y:S02]  /*e310*/  HADD2.F32 R0, -RZ, R15.H1_H1 ;  /* 0x3000000fff007230 */ /* 0x000fe40000004100 */
[----:B------:R-:W-:Y:S01]  /*e320*/  HADD2.F32 R6, -RZ, R3.H0_H0 ;  /* 0x20000003ff067230 */ /* 0x000fe20000004100 */
[-C--:B------:R-:W-:Y:S02]  /*e330*/  FMUL.FTZ R3, R2, R4.reuse ;  /* 0x0000000402037220 */ /* 0x080fe40000410000 */
[C---:B------:R-:W-:Y:S02]  /*e340*/  FMUL.FTZ R4, R0.reuse, R4 ;  /* 0x0000000400047220 */ /* 0x040fe40000410000 */
[-C--:B------:R-:W-:Y:S01]  /*e350*/  FFMA.FTZ R7, R0, R6.reuse, R3 ;  /* 0x0000000600077223 */ /* 0x080fe20000010003 */
[----:B------:R-:W-:Y:S01]  /*e360*/  HADD2.F32 R0, -RZ, R12.H1_H1 ;  /* 0x3000000cff007230 */ /* 0x000fe20000004100 */
[----:B------:R-:W-:Y:S01]  /*e370*/  FFMA.FTZ R11, R2, R6, -R4 ;  /* 0x00000006020b7223 */ /* 0x000fe20000010804 */
[----:B------:R-:W-:-:S02]  /*e380*/  HADD2.F32 R2, -RZ, R8.H1_H1 ;  /* 0x30000008ff027230 */ /* 0x000fc40000004100 */
[----:B------:R-:W-:Y:S01]  /*e390*/  HADD2.F32 R4, -RZ, R16.H0_H0 ;  /* 0x20000010ff047230 */ /* 0x000fe20000004100 */
[----:B------:R-:W-:Y:S01]  /*e3a0*/  F2FP.PACK_AB R7, R7, R13 ;  /* 0x0000000d0707723e */ /* 0x000fe200000000ff */
[----:B------:R-:W-:Y:S01]  /*e3b0*/  HADD2.F32 R8, -RZ, R20.H0_H0 ;  /* 0x20000014ff087230 */ /* 0x000fe20000004100 */
[----:B------:R-:W-:Y:S02]  /*e3c0*/  F2FP.PACK_AB R11, R11, R18 ;  /* 0x000000120b0b723e */ /* 0x000fe400000000ff */
[-C--:B------:R-:W-:Y:S02]  /*e3d0*/  FMUL.FTZ R3, R2, R4.reuse ;  /* 0x0000000402037220 */ /* 0x080fe40000410000 */
[C---:B------:R-:W-:Y:S02]  /*e3e0*/  FMUL.FTZ R4, R0.reuse, R4 ;  /* 0x0000000400047220 */ /* 0x040fe40000410000 */
[-C--:B------:R-:W-:Y:S01]  /*e3f0*/  FFMA.FTZ R6, R0, R8.reuse, R3 ;  /* 0x0000000800067223 */ /* 0x080fe20000010003 */
[----:B------:R-:W-:Y:S01]  /*e400*/  HADD2.F32 R0, -RZ, R14.H1_H1 ;  /* 0x3000000eff007230 */ /* 0x000fe20000004100 */
[----:B------:R-:W-:Y:S01]  /*e410*/  FFMA.FTZ R8, R2, R8, -R4 ;  /* 0x0000000802087223 */ /* 0x000fe20000010804 */
[----:B------:R-:W-:-:S03]  /*e420*/  HADD2.F32 R2, -RZ, R10.H1_H1 ;  /* 0x3000000aff027230 */ /* 0x000fc60000004100 */
[----:B------:R-:W-:Y:S01]  /*e430*/  FMUL.FTZ R4, R0, R5 ;  /* 0x0000000500047220 */ /* 0x000fe20000410000 */
[----:B------:R-:W-:Y:S01]  /*e440*/  F2FP.PACK_AB R8, R8, R23 ;  /* 0x000000170808723e */ /* 0x000fe200000000ff */
[----:B------:R-:W-:Y:S01]  /*e450*/  FMUL.FTZ R3, R2, R5 ;  /* 0x0000000502037220 */ /* 0x000fe20000410000 */
[----:B------:R-:W-:Y:S01]  /*e460*/  F2FP.PACK_AB R5, R24, R26 ;  /* 0x0000001a1805723e */ /* 0x000fe200000000ff */
[-C--:B------:R-:W-:Y:S01]  /*e470*/  FFMA.FTZ R2, R2, R9.reuse, -R4 ;  /* 0x0000000902027223 */ /* 0x080fe20000010804 */
[----:B------:R-:W-:Y:S01]  /*e480*/  F2FP.PACK_AB R4, R6, R22 ;  /* 0x000000160604723e */ /* 0x000fe200000000ff */
[----:B------:R-:W-:Y:S01]  /*e490*/  FFMA.FTZ R3, R0, R9, R3 ;  /* 0x0000000900037223 */ /* 0x000fe20000010003 */
[----:B------:R-:W-:Y:S02]  /*e4a0*/  F2FP.PACK_AB R9, R25, R27 ;  /* 0x0000001b1909723e */ /* 0x000fe400000000ff */
[----:B------:R-:W-:Y:S02]  /*e4b0*/  F2FP.PACK_AB R10, R2, R21 ;  /* 0x00000015020a723e */ /* 0x000fe400000000ff */
[----:B------:R-:W-:-:S03]  /*e4c0*/  F2FP.PACK_AB R6, R3, R19 ;  /* 0x000000130306723e */ /* 0x000fc600000000ff */
[----:B------:R1:W-:Y:S04]  /*e4d0*/  STS.128 [R31], R8 ;  /* 0x000000081f007388 */ /* 0x0003e80000000c00 */
[----:B------:R1:W-:Y:S02]  /*e4e0*/  STS.128 [R17+0x10080], R4 ;  /* 0x0100800411007388 */ /* 0x0003e40000000c00 */
.L_x_1386:
[----:B------:R-:W-:Y:S05]  /*e4f0*/  BSYNC B0 ;  /* 0x0000000000007941 */ /* 0x000fea0003800000 */
.L_x_1385:
[----:B------:R-:W-:-:S13]  /*e500*/  ISETP.GE.AND P0, PT, R137, c[0x0][0x27c], PT ;  /* 0x00009f0089007a0c */ /* 0x000fda0003f06270 */
[----:B------:R-:W-:Y:S05]  /*e510*/  @P0 BRA `(.L_x_1384) ;  /* 0x0000061000000947 */ /* 0x000fea0003800000 */
[----:B------:R-:W3:Y:S04]  /*e520*/  LDL R2, [R1+0xc] ;  /* 0x00000c0001027983 */ /* 0x000ee80000100800 */
[----:B------:R-:W4:Y:S01]  /*e530*/  LDL R25, [R1+0x24] ;  /* 0x0000240001197983 */ /* 0x000f220000100800 */
[----:B------:R-:W-:Y:S02]  /*e540*/  MOV R0, c[0x0][0x27c] ;  /* 0x00009f0000007a02 */ /* 0x000fe40000000f00 */
[----:B-1----:R-:W-:-:S05]  /*e550*/  SHF.R.U64 R6, R54, 0x10, R55 ;  /* 0x0000001036067819 */ /* 0x002fca0000001237 */
[----:B------:R-:W-:Y:S01]  /*e560*/  HADD2.F32 R6, -RZ, R6.H0_H0 ;  /* 0x20000006ff067230 */ /* 0x000fe20000004100 */
        /* <DEDUP_REMOVED lines=69> */
[----:B------:R-:W-:Y:S01]  /*e9c0*/  F2FP.PACK_AB R7, R7, R9 ;  /* 0x000000090707723e */ /* 0x000fe200000000ff */
[----:B------:R-:W-:Y:S01]  /*e9d0*/  HADD2.F32 R0, -RZ, R12.H1_H1 ;  /* 0x3000000cff007230 */ /* 0x000fe20000004100 */
[----:B------:R-:W-:Y:S01]  /*e9e0*/  F2FP.PACK_AB R11, R11, R13 ;  /* 0x0000000d0b0b723e */ /* 0x000fe200000000ff */
[----:B------:R-:W-:Y:S01]  /*e9f0*/  HADD2.F32 R12, -RZ, R2.H0_H0 ;  /* 0x20000002ff0c7230 */ /* 0x000fe20000004100 */
[-C--:B------:R-:W-:Y:S01]  /*ea00*/  FMUL.FTZ R2, R3, R4.reuse ;  /* 0x0000000403027220 */ /* 0x080fe20000410000 */
[----:B------:R-:W-:Y:S01]  /*ea10*/  HADD2.F32 R5, -RZ, R5.H0_H0 ;  /* 0x20000005ff057230 */ /* 0x000fe20000004100 */
[----:B------:R-:W-:Y:S01]  /*ea20*/  FMUL.FTZ R4, R0, R4 ;  /* 0x0000000400047220 */ /* 0x000fe20000410000 */
[----:B------:R-:W-:Y:S01]  /*ea30*/  F2FP.PACK_AB R9, R22, R24 ;  /* 0x000000181609723e */ /* 0x000fe200000000ff */
[----:B------:R-:W-:Y:S01]  /*ea40*/  FFMA.FTZ R8, R0, R12, R2 ;  /* 0x0000000c00087223 */ /* 0x000fe20000010002 */
[----:B------:R-:W-:-:S02]  /*ea50*/  HADD2.F32 R0, -RZ, R14.H1_H1 ;  /* 0x3000000eff007230 */ /* 0x000fc40000004100 */
[----:B------:R-:W-:Y:S01]  /*ea60*/  HADD2.F32 R2, -RZ, R10.H1_H1 ;  /* 0x3000000aff027230 */ /* 0x000fe20000004100 */
[----:B------:R-:W-:Y:S02]  /*ea70*/  FFMA.FTZ R10, R3, R12, -R4 ;  /* 0x0000000c030a7223 */ /* 0x000fe40000010804 */
[-C--:B------:R-:W-:Y:S02]  /*ea80*/  FMUL.FTZ R4, R0, R5.reuse ;  /* 0x0000000500047220 */ /* 0x080fe40000410000 */
[C---:B------:R-:W-:Y:S01]  /*ea90*/  FMUL.FTZ R3, R2.reuse, R5 ;  /* 0x0000000502037220 */ /* 0x040fe20000410000 */
[----:B------:R-:W-:Y:S01]  /*eaa0*/  F2FP.PACK_AB R5, R21, R23 ;  /* 0x000000171505723e */ /* 0x000fe200000000ff */
[-C--:B------:R-:W-:Y:S01]  /*eab0*/  FFMA.FTZ R2, R2, R6.reuse, -R4 ;  /* 0x0000000602027223 */ /* 0x080fe20000010804 */
[----:B------:R-:W-:Y:S01]  /*eac0*/  F2FP.PACK_AB R4, R8, R19 ;  /* 0x000000130804723e */ /* 0x000fe200000000ff */
[----:B------:R-:W-:Y:S01]  /*ead0*/  FFMA.FTZ R3, R0, R6, R3 ;  /* 0x0000000600037223 */ /* 0x000fe20000010003 */
[----:B------:R-:W-:-:S02]  /*eae0*/  F2FP.PACK_AB R8, R10, R20 ;  /* 0x000000140a08723e */ /* 0x000fc400000000ff */
[----:B------:R-:W-:Y:S02]  /*eaf0*/  F2FP.PACK_AB R10, R2, R17 ;  /* 0x00000011020a723e */ /* 0x000fe400000000ff */
[----:B------:R-:W-:-:S03]  /*eb00*/  F2FP.PACK_AB R6, R3, R18 ;  /* 0x000000120306723e */ /* 0x000fc600000000ff */
[----:B------:R1:W-:Y:S04]  /*eb10*/  STS.128 [R25], R8 ;  /* 0x0000000819007388 */ /* 0x0003e80000000c00 */
[----:B------:R1:W-:Y:S02]  /*eb20*/  STS.128 [R16+0x10080], R4 ;  /* 0x0100800410007388 */ /* 0x0003e40000000c00 */
.L_x_1384:
[----:B------:R-:W-:Y:S05]  /*eb30*/  BSYNC B1 ;  /* 0x0000000000017941 */ /* 0x000fea0003800000 */
.L_x_1383:
        /* <DEDUP_REMOVED lines=18> */
[----:B-1----:R-:W-:Y:S01]  /*ec60*/  SHF.R.U32.HI R9, RZ, 0x10, R57 ;  /* 0x00000010ff097819 */ /* 0x002fe20000011639 */
[----:B------:R-:W-:Y:S01]  /*ec70*/  HADD2.F32 R15, -RZ, R104.H0_H0 ;  /* 0x20000068ff0f7230 */ /* 0x000fe20000004100 */
[----:B------:R-:W-:Y:S01]  /*ec80*/  LEA.HI R0, R0, R224, RZ, 0x1d ;  /* 0x000000e000007211 */ /* 0x000fe200078fe8ff */
[----:B------:R-:W-:Y:S01]  /*ec90*/  HADD2.F32 R11, -RZ, R105.H0_H0 ;  /* 0x20000069ff0b7230 */ /* 0x000fe20000004100 */
[----:B------:R-:W-:Y:S01]  /*eca0*/  SHF.R.U32.HI R23, RZ, 0x10, R63 ;  /* 0x00000010ff177819 */ /* 0x000fe2000001163f */
[----:B------:R-:W-:Y:S01]  /*ecb0*/  HADD2.F32 R39, -RZ, R9.H0_H0 ;  /* 0x20000009ff277230 */ /* 0x000fe20000004100 */
[----:B------:R-:W-:-:S02]  /*ecc0*/  SHF.R.S32.HI R3, RZ, 0x1f, R0 ;  /* 0x0000001fff037819 */ /* 0x000fc40000011400 */
[----:B------:R-:W-:Y:S01]  /*ecd0*/  SHF.L.U32 R2, R0, 0x3, RZ ;  /* 0x0000000300027819 */ /* 0x000fe200000006ff */
[----:B------:R-:W-:Y:S01]  /*ece0*/  HADD2.F32 R23, -RZ, R23.H0_H0 ;  /* 0x20000017ff177230 */ /* 0x000fe20000004100 */
[----:B------:R-:W-:Y:S02]  /*ecf0*/  LEA.HI R0, R3, R0, RZ, 0x3 ;  /* 0x0000000003007211 */ /* 0x000fe400078f18ff */
[----:B------:R-:W-:Y:S02]  /*ed00*/  LOP3.LUT R2, R43, 0x38, R2, 0xf8, !PT ;  /* 0x000000382b027812 */ /* 0x000fe400078ef802 */
[----:B------:R-:W-:Y:S02]  /*ed10*/  SHF.L.U32 R0, R0, 0xa, RZ ;  /* 0x0000000a00007819 */ /* 0x000fe400000006ff */
[----:B------:R-:W-:Y:S02]  /*ed20*/  LOP3.LUT R2, R2, R41, RZ, 0x3c, !PT ;  /* 0x0000002902027212 */ /* 0x000fe400078e3cff */
[----:B------:R-:W-:-:S02]  /*ed30*/  LOP3.LUT R0, R0, 0x7fffe000, RZ, 0xc0, !PT ;  /* 0x7fffe00000007812 */ /* 0x000fc400078ec0ff */
        /* <DEDUP_REMOVED lines=12> */
[----:B------:R-:W-:Y:S02]  /*ee00*/  HADD2.F32 R27, -RZ, R32.H0_H0 ;  /* 0x20000020ff1b7230 */ /* 0x000fe40000004100 */
[----:B-1----:R-:W-:Y:S02]  /*ee10*/  HADD2.F32 R2, -RZ, R17.H0_H0 ;  /* 0x20000011ff027230 */ /* 0x002fe40000004100 */
[----:B------:R-:W-:-:S03]  /*ee20*/  HADD2.F32 R3, -RZ, R16.H0_H0 ;  /* 0x20000010ff037230 */ /* 0x000fc60000004100 */
[-C--:B------:R-:W-:Y:S01]  /*ee30*/  FMUL.FTZ R22, R2, R0.reuse ;  /* 0x0000000002167220 */ /* 0x080fe20000410000 */
[----:B----4-:R-:W1:Y:S02]  /*ee40*/  LDS.128 R4, [R42] ;  /* 0x000000002a047984 */ /* 0x010e640000000c00 */
[--C-:B-1----:R-:W-:Y:S02]  /*ee50*/  HADD2.F32 R14, -RZ, R5.reuse.H0_H0 ;  /* 0x20000005ff0e7230 */ /* 0x102fe40000004100 */
[----:B------:R-:W-:Y:S02]  /*ee60*/  HADD2.F32 R21, -RZ, R5.H1_H1 ;  /* 0x30000005ff157230 */ /* 0x000fe40000004100 */
[----:B------:R-:W-:Y:S01]  /*ee70*/  HADD2.F32 R20, -RZ, R4.H0_H0 ;  /* 0x20000004ff147230 */ /* 0x000fe20000004100 */
[----:B------:R-:W-:Y:S01]  /*ee80*/  FMUL.FTZ R8, R14, R0 ;  /* 0x000000000e087220 */ /* 0x000fe20000410000 */
[----:B------:R-:W-:Y:S01]  /*ee90*/  HADD2.F32 R0, -RZ, R102.H1_H1 ;  /* 0x30000066ff007230 */ /* 0x000fe20000004100 */
[----:B------:R-:W-:Y:S01]  /*eea0*/  FMUL.FTZ R5, R21, R10 ;  /* 0x0000000a15057220 */ /* 0x000fe20000410000 */
[--C-:B------:R-:W-:Y:S01]  /*eeb0*/  HADD2.F32 R12, -RZ, R6.reuse.H0_H0 ;  /* 0x20000006ff0c7230 */ /* 0x100fe20000004100 */
[----:B------:R-:W-:Y:S01]  /*eec0*/  FFMA.FTZ R37, R2, R13, R8 ;  /* 0x0000000d02257223 */ /* 0x000fe20000010008 */
[----:B------:R-:W-:Y:S01]  /*eed0*/  HADD2.F32 R2, -RZ, R17.H1_H1 ;  /* 0x30000011ff027230 */ /* 0x000fe20000004100 */
[-C--:B------:R-:W-:Y:S01]  /*eee0*/  FMUL.FTZ R8, R20, R0.reuse ;  /* 0x0000000014087220 */ /* 0x080fe20000410000 */
[----:B------:R-:W-:Y:S01]  /*eef0*/  HADD2.F32 R9, -RZ, R6.H1_H1 ;  /* 0x30000006ff097230 */ /* 0x000fe20000004100 */
[C---:B------:R-:W-:Y:S01]  /*ef00*/  FMUL.FTZ R28, R3.reuse, R0 ;  /* 0x00000000031c7220 */ /* 0x040fe20000410000 */
[----:B------:R-:W-:Y:S01]  /*ef10*/  HADD2.F32 R0, -RZ, R103.H1_H1 ;  /* 0x30000067ff007230 */ /* 0x000fe20000004100 */
[C---:B------:R-:W-:Y:S01]  /*ef20*/  FMUL.FTZ R31, R2.reuse, R10 ;  /* 0x0000000a021f7220 */ /* 0x040fe20000410000 */
[----:B------:R-:W-:Y:S01]  /*ef30*/  HADD2.F32 R10, -RZ, R4.H1_H1 ;  /* 0x30000004ff0a7230 */ /* 0x000fe20000004100 */
[----:B------:R-:W-:Y:S01]  /*ef40*/  FFMA.FTZ R36, R2, R39, R5 ;  /* 0x0000002702247223 */ /* 0x000fe20000010005 */
[----:B------:R-:W-:Y:S01]  /*ef50*/  HADD2.F32 R2, -RZ, R18.H0_H0 ;  /* 0x20000012ff027230 */ /* 0x000fe20000004100 */
[----:B------:R-:W-:Y:S01]  /*ef60*/  FFMA.FTZ R35, R3, R15, R8 ;  /* 0x0000000f03237223 */ /* 0x000fe20000010008 */
[----:B------:R-:W-:Y:S01]  /*ef70*/  HADD2.F32 R8, -RZ, R7.H0_H0 ;  /* 0x20000007ff087230 */ /* 0x000fe20000004100 */
[-C--:B------:R-:W-:Y:S01]  /*ef80*/  FMUL.FTZ R3, R12, R0.reuse ;  /* 0x000000000c037220 */ /* 0x080fe20000410000 */
[----:B------:R-:W-:Y:S01]  /*ef90*/  HADD2.F32 R4, -RZ, R19.H0_H0 ;  /* 0x20000013ff047230 */ /* 0x000fe20000004100 */
[C---:B------:R-:W-:Y:S01]  /*efa0*/  FMUL.FTZ R25, R2.reuse, R0 ;  /* 0x0000000002197220 */ /* 0x040fe20000410000 */
[----:B------:R-:W-:Y:S01]  /*efb0*/  HADD2.F32 R0, -RZ, R104.H1_H1 ;  /* 0x30000068ff007230 */ /* 0x000fe20000004100 */
[----:B------:R-:W-:Y:S01]  /*efc0*/  FFMA.FTZ R34, R2, R11, R3 ;  /* 0x0000000b02227223 */ /* 0x000fe20000010003 */
[----:B------:R-:W-:Y:S01]  /*efd0*/  HADD2.F32 R2, -RZ, R105.H1_H1 ;  /* 0x30000069ff027230 */ /* 0x000fe20000004100 */
[----:B------:R-:W-:Y:S01]  /*efe0*/  FFMA.FTZ R26, R14, R13, -R22 ;  /* 0x0000000d0e1a7223 */ /* 0x000fe20000010816 */
[----:B------:R-:W-:Y:S01]  /*eff0*/  HADD2.F32 R7, -RZ, R7.H1_H1 ;  /* 0x30000007ff077230 */ /* 0x000fe20000004100 */
[-C--:B------:R-:W-:Y:S01]  /*f000*/  FMUL.FTZ R13, R8, R0.reuse ;  /* 0x00000000080d7220 */ /* 0x080fe20000410000 */
[----:B------:R-:W-:Y:S01]  /*f010*/  HADD2.F32 R3, -RZ, R19.H1_H1 ;  /* 0x30000013ff037230 */ /* 0x000fe20000004100 */
[C---:B------:R-:W-:Y:S01]  /*f020*/  FMUL.FTZ R17, R4.reuse, R0 ;  /* 0x0000000004117220 */ /* 0x040fe20000410000 */
[----:B------:R-:W-:Y:S01]  /*f030*/  HADD2.F32 R6, -RZ, R16.H1_H1 ;  /* 0x30000010ff067230 */ /* 0x000fe20000004100 */
[----:B------:R-:W-:Y:S01]  /*f040*/  FFMA.FTZ R19, R4, R2, R13 ;  /* 0x0000000204137223 */ /* 0x000fe2000001000d */
[----:B------:R-:W-:Y:S01]  /*f050*/  HADD2.F32 R4, -RZ, R29.H0_H0 ;  /* 0x2000001dff047230 */ /* 0x000fe20000004100 */
[-C--:B------:R-:W-:Y:S01]  /*f060*/  FMUL.FTZ R0, R7, R23.reuse ;  /* 0x0000001707007220 */ /* 0x080fe20000410000 */
[----:B------:R-:W-:Y:S01]  /*f070*/  HADD2.F32 R14, -RZ, R30.H0_H0 ;  /* 0x2000001eff0e7230 */ /* 0x000fe20000004100 */
[C---:B------:R-:W-:Y:S01]  /*f080*/  FMUL.FTZ R13, R3.reuse, R23 ;  /* 0x00000017030d7220 */ /* 0x040fe20000410000 */
[----:B------:R-:W-:Y:S01]  /*f090*/  HADD2.F32 R5, -RZ, R18.H1_H1 ;  /* 0x30000012ff057230 */ /* 0x000fe20000004100 */
[----:B------:R-:W-:Y:S01]  /*f0a0*/  FFMA.FTZ R16, R3, R38, R0 ;  /* 0x0000002603107223 */ /* 0x000fe20000010000 */
[----:B------:R-:W-:Y:S01]  /*f0b0*/  HADD2.F32 R23, -RZ, R33.H0_H0 ;  /* 0x20000021ff177230 */ /* 0x000fe20000004100 */
[----:B------:R-:W-:-:S02]  /*f0c0*/  FMUL.FTZ R3, R10, R4 ;  /* 0x000000040a037220 */ /* 0x000fc40000410000 */
[----:B------:R-:W-:Y:S02]  /*f0d0*/  FMUL.FTZ R0, R9, R14 ;  /* 0x0000000e09007220 */ /* 0x000fe40000410000 */
[C---:B------:R-:W-:Y:S02]  /*f0e0*/  FFMA.FTZ R18, R6.reuse, R27, R3 ;  /* 0x0000001b06127223 */ /* 0x040fe40000010003 */
[----:B------:R-:W-:Y:S02]  /*f0f0*/  FMUL.FTZ R4, R6, R4 ;  /* 0x0000000406047220 */ /* 0x000fe40000410000 */
[C---:B------:R-:W-:Y:S02]  /*f100*/  FMUL.FTZ R3, R5.reuse, R14 ;  /* 0x0000000e05037220 */ /* 0x040fe40000410000 */
[----:B------:R-:W-:Y:S01]  /*f110*/  FFMA.FTZ R22, R5, R23, R0 ;  /* 0x0000001705167223 */ /* 0x000fe20000010000 */
[----:B------:R-:W-:Y:S01]  /*f120*/  F2FP.PACK_AB R5, R36, R37 ;  /* 0x000000252405723e */ /* 0x000fe200000000ff */
[----:B------:R-:W-:-:S02]  /*f130*/  FFMA.FTZ R14, R21, R39, -R31 ;  /* 0x00000027150e7223 */ /* 0x000fc4000001081f */
[----:B------:R-:W-:Y:S02]  /*f140*/  FFMA.FTZ R15, R20, R15, -R28 ;  /* 0x0000000f140f7223 */ /* 0x000fe4000001081c */
[----:B------:R-:W-:Y:S02]  /*f150*/  FFMA.FTZ R12, R12, R11, -R25 ;  /* 0x0000000b0c0c7223 */ /* 0x000fe40000010819 */
[----:B------:R-:W-:Y:S02]  /*f160*/  FFMA.FTZ R2, R8, R2, -R17 ;  /* 0x0000000208027223 */ /* 0x000fe40000010811 */
[----:B------:R-:W-:Y:S01]  /*f170*/  FFMA.FTZ R0, R7, R38, -R13 ;  /* 0x0000002607007223 */ /* 0x000fe2000001080d */
[----:B------:R-:W-:Y:S01]  /*f180*/  F2FP.PACK_AB R7, R16, R19 ;  /* 0x000000131007723e */ /* 0x000fe200000000ff */
[----:B------:R-:W-:Y:S01]  /*f190*/  FFMA.FTZ R6, R10, R27, -R4 ;  /* 0x0000001b0a067223 */ /* 0x000fe20000010804 */
[----:B------:R-:W-:Y:S01]  /*f1a0*/  F2FP.PACK_AB R4, R18, R35 ;  /* 0x000000231204723e */ /* 0x000fe200000000ff */
[----:B------:R-:W-:Y:S01]  /*f1b0*/  FFMA.FTZ R3, R9, R23, -R3 ;  /* 0x0000001709037223 */ /* 0x000fe20000010803 */
[----:B------:R-:W-:-:S02]  /*f1c0*/  F2FP.PACK_AB R11, R0, R2 ;  /* 0x00000002000b723e */ /* 0x000fc400000000ff */
[----:B------:R-:W-:Y:S02]  /*f1d0*/  F2FP.PACK_AB R9, R14, R26 ;  /* 0x0000001a0e09723e */ /* 0x000fe400000000ff */
[----:B------:R-:W-:Y:S02]  /*f1e0*/  F2FP.PACK_AB R8, R6, R15 ;  /* 0x0000000f0608723e */ /* 0x000fe400000000ff */
[----:B------:R-:W-:Y:S02]  /*f1f0*/  F2FP.PACK_AB R10, R3, R12 ;  /* 0x0000000c030a723e */ /* 0x000fe400000000ff */
[----:B------:R-:W-:-:S03]  /*f200*/  F2FP.PACK_AB R6, R22, R34 ;  /* 0x000000221606723e */ /* 0x000fc600000000ff */
[----:B------:R1:W-:Y:S04]  /*f210*/  STS.128 [R42], R8 ;  /* 0x000000082a007388 */ /* 0x0003e80000000c00 */
[----:B------:R1:W-:Y:S02]  /*f220*/  STS.128 [R24+0x10080], R4 ;  /* 0x0100800418007388 */ /* 0x0003e40000000c00 */
.L_x_1390:
[----:B------:R-:W-:Y:S05]  /*f230*/  BSYNC B0 ;  /* 0x0000000000007941 */ /* 0x000fea0003800000 */
.L_x_1389:
        /* <DEDUP_REMOVED lines=8> */
[----:B------:R-:W-:Y:S02]  /*f2c0*/  SHF.R.U32.HI R27, RZ, 0x10, R75 ;  /* 0x00000010ff1b7819 */ /* 0x000fe4000001164b */
        /* <DEDUP_REMOVED lines=14> */
[----:B-----5:R-:W-:Y:S01]  /*f3b0*/  IADD3 R0, R2, R0, R40 ;  /* 0x0000000002007210 */ /* 0x020fe20007ffe028 */
        /* <DEDUP_REMOVED lines=75> */
.L_x_1388:
[----:B------:R-:W-:Y:S05]  /*f870*/  BSYNC B1 ;  /* 0x0000000000017941 */ /* 0x000fea0003800000 */
.L_x_1387:
        /* <DEDUP_REMOVED lines=110> */
.L_x_1392:
[----:B------:R-:W-:Y:S05]  /*ff60*/  BSYNC B0 ;  /* 0x0000000000007941 */ /* 0x000fea0003800000 */
.L_x_1391:
        /* <DEDUP_REMOVED lines=8> */
[----:B------:R-:W-:Y:S01]  /*fff0*/  SHF.R.U32.HI R27, RZ, 0x10, R91 ;  /* 0x00000010ff1b7819 */ /* 0x000fe2000001165b */
[----:B------:R-:W-:Y:S01]  /*10000*/  HADD2.F32 R41, -RZ, R23.H0_H0 ;  /* 0x20000017ff297230 */ /* 0x000fe20000004100 */
[----:B------:R-:W-:Y:S02]  /*10010*/  SHF.R.U64 R32, R84, 0x10, R85 ;  /* 0x0000001054207819 */ /* 0x000fe40000001255 */
[----:B------:R-:W-:Y:S01]  /*10020*/  SHF.R.U64 R33, R86, 0x10, R87 ;  /* 0x0000001056217819 */ /* 0x000fe20000001257 */
[----:B-----5:R-:W-:Y:S01]  /*10030*/  HADD2.F32 R40, -RZ, R27.H0_H0 ;  /* 0x2000001bff287230 */ /* 0x020fe20000004100 */
        /* <DEDUP_REMOVED lines=86> */
.L_x_1364:
[----:B------:R-:W-:Y:S05]  /*105a0*/  BSYNC B2 ;  /* 0x0000000000027941 */ /* 0x000fea0003800000 */
.L_x_1330:
[----:B------:R-:W-:Y:S01]  /*105b0*/  IMAD R0, R120, c[0x0][0x208], RZ ;  /* 0x0000820078007a24 */ /* 0x000fe200078e02ff */
[----:B------:R-:W-:-:S04]  /*105c0*/  DEPBAR.LE SB0, 0x0 ;  /* 0x000080000000791a */ /* 0x000fc80000000000 */
[----:B------:R-:W-:Y:S01]  /*105d0*/  IMAD.WIDE.U32 R2, R199, c[0x0][0x208], RZ ;  /* 0x00008200c7027a25 */ /* 0x000fe200078e00ff */
        /* <DEDUP_REMOVED lines=8> */
[----:B-1----:R-:W-:Y:S01]  /*10660*/  IMAD R4, R196, c[0x0][0x21c], R0 ;  /* 0x00008700c4047a24 */ /* 0x002fe200078e0200 */
[----:B------:R-:W-:Y:S01]  /*10670*/  IADD3 R0, P0, R2, R212, RZ ;  /* 0x000000d402007210 */ /* 0x000fe20007f1e0ff */
[----:B------:R-:W-:-:S05]  /*10680*/  IMAD R215, R215, c[0x0][0x214], R213 ;  /* 0x00008500d7d77a24 */ /* 0x000fca00078e02d5 */
[----:B------:R-:W-:Y:S01]  /*10690*/  IADD3.X R2, R215, R3, R4, P0, !PT ;  /* 0x00000003d7027210 */ /* 0x000fe200007fe404 */
[----:B----4-:R-:W-:Y:S01]  /*106a0*/  LDSM.16.M88.4 R12, [R182] ;  /* 0x00000000b60c783b */ /* 0x010fe20000000200 */
[----:B------:R-:W-:-:S03]  /*106b0*/  LEA R3, P0, R0, c[0x0][0x1f8], 0x1 ;  /* 0x00007e0000037a11 */ /* 0x000fc600078008ff */
[----:B------:R-:W-:Y:S01]  /*106c0*/  LDSM.16.M88.4 R24, [R177] ;  /* 0x00000000b118783b */ /* 0x000fe20000000200 */
[----:B------:R-:W-:Y:S02]  /*106d0*/  LEA.HI.X R2, R0, c[0x0][0x1fc], R2, 0x1, P0 ;  /* 0x00007f0000027a11 */ /* 0x000fe400000f0c02 */
[----:B------:R-:W-:Y:S01]  /*106e0*/  R2P PR, R224, 0x6 ;  /* 0x00000006e0007804 */ /* 0x000fe20000000000 */
[----:B------:R-:W1:Y:S01]  /*106f0*/  SHFL.IDX PT, R0, R3, RZ, 0x181f ;  /* 0x00181fff03007589 */ /* 0x000e6200000e0000 */
[----:B------:R-:W-:-:S03]  /*10700*/  ISETP.GT.AND P0, PT, R119, R208, PT ;  /* 0x000000d07700720c */ /* 0x000fc60003f04270 */
[----:B------:R-:W4:Y:S04]  /*10710*/  SHFL.IDX PT, R2, R2, RZ, 0x181f ;  /* 0x00181fff02027589 */ /* 0x000f2800000e0000 */
[----:B------:R-:W-:Y:S04]  /*10720*/  LDSM.16.M88.4 R8, [R183] ;  /* 0x00000000b708783b */ /* 0x000fe80000000200 */
[----:B------:R-:W-:Y:S01]  /*10730*/  @P1 IADD3 R186, R177, -0x20, RZ ;  /* 0xffffffe0b1ba1810 */ /* 0x000fe20007ffe0ff */
[----:B------:R-:W2:Y:S03]  /*10740*/  LDSM.16.M88.4 R36, [R177+0x800] ;  /* 0x00080000b124783b */ /* 0x000ea60000000200 */
[C---:B------:R-:W-:Y:S01]  /*10750*/  IADD3 R187, R186.reuse, 0x3000, RZ ;  /* 0x00003000babb7810 */ /* 0x040fe20007ffe0ff */
[----:B-----5:R-:W3:Y:S01]  /*10760*/  LDSM.16.M88.4 R28, [R186] ;  /* 0x00000000ba1c783b */ /* 0x020ee20000000200 */
[----:B------:R-:W-:-:S02]  /*10770*/  IADD3 R189, R186, 0x1000, RZ ;  /* 0x00001000babd7810 */ /* 0x000fc40007ffe0ff */
[C---:B------:R-:W-:Y:S01]  /*10780*/  IADD3 R188, R186.reuse, 0x1800, RZ ;  /* 0x00001800babc7810 */ /* 0x040fe20007ffe0ff */
[----:B------:R-:W3:Y:S01]  /*10790*/  LDSM.16.M88.4 R56, [R186+0x800] ;  /* 0x00080000ba38783b */ /* 0x000ee20000000200 */
[----:B------:R-:W-:Y:S02]  /*107a0*/  IADD3 R191, R186, 0x2000, RZ ;  /* 0x00002000babf7810 */ /* 0x000fe40007ffe0ff */
[-C--:B-1----:R-:W-:Y:S02]  /*107b0*/  LEA R18, P1, R197, R0.reuse, 0x1 ;  /* 0x00000000c5127211 */ /* 0x082fe400078208ff */
[-C--:B------:R-:W-:Y:S02]  /*107c0*/  LEA R4, P4, R132, R0.reuse, 0x1 ;  /* 0x0000000084047211 */ /* 0x080fe400078808ff */
[----:B------:R-:W-:Y:S02]  /*107d0*/  LEA R16, P3, R201, R0, 0x1 ;  /* 0x00000000c9107211 */ /* 0x000fe400078608ff */
[----:B----4-:R-:W-:-:S02]  /*107e0*/  LEA.HI.X R19, R197, R2, R206, 0x1, P1 ;  /* 0x00000002c5137211 */ /* 0x010fc400008f0cce */
[----:B------:R-:W-:Y:S01]  /*107f0*/  LEA R6, P1, R198, R0, 0x1 ;  /* 0x00000000c6067211 */ /* 0x000fe200078208ff */
[----:B------:R-:W-:Y:S01]  /*10800*/  IMAD.MOV.U32 R0, RZ, RZ, 0x40 ;  /* 0x00000040ff007424 */ /* 0x000fe200078e00ff */
[CC--:B------:R-:W-:Y:S02]  /*10810*/  LEA.HI.X R5, R132.reuse, R2.reuse, R133, 0x1, P4 ;  /* 0x0000000284057211 */ /* 0x0c0fe400020f0c85 */
[-C--:B------:R-:W-:Y:S01]  /*10820*/  LEA.HI.X R17, R201, R2.reuse, R204, 0x1, P3 ;  /* 0x00000002c9117211 */ /* 0x080fe200018f0ccc */
[----:B------:R-:W-:Y:S01]  /*10830*/  HMMA.16816.F32 R20, R12, R24, RZ ;  /* 0x000000180c14723c */ /* 0x000fe200000018ff */
[----:B------:R-:W-:Y:S02]  /*10840*/  ISETP.GE.OR P4, PT, R132, c[0x0][0x1d4], !P0 ;  /* 0x0000750084007a0c */ /* 0x000fe40004786670 */
[----:B------:R-:W-:Y:S02]  /*10850*/  LEA.HI.X R7, R198, R2, R205, 0x1, P1 ;  /* 0x00000002c6077211 */ /* 0x000fe400008f0ccd */
[----:B------:R-:W-:-:S02]  /*10860*/  ISETP.GE.OR P3, PT, R137, c[0x0][0x1d4], !P0 ;  /* 0x0000750089007a0c */ /* 0x000fc40004766670 */
[----:B------:R-:W-:Y:S01]  /*10870*/  ISETP.GE.OR P1, PT, R197, c[0x0][0x1d4], !P0 ;  /* 0x00007500c5007a0c */ /* 0x000fe20004726670 */
[C---:B------:R-:W-:Y:S01]  /*10880*/  HMMA.16816.F32 R24, R12.reuse, R26, RZ ;  /* 0x0000001a0c18723c */ /* 0x040fe200000018ff */
[----:B------:R-:W-:Y:S02]  /*10890*/  ISETP.GE.OR P0, PT, R198, c[0x0][0x1d4], !P0 ;  /* 0x00007500c6007a0c */ /* 0x000fe40004706670 */
[----:B------:R-:W-:Y:S02]  /*108a0*/  SEL R0, R0, 0xffffffc0, !P2 ;  /* 0xffffffc000007807 */ /* 0x000fe40005000000 */
[C---:B------:R-:W-:Y:S01]  /*108b0*/  IADD3 R190, R186.reuse, 0x2800, RZ ;  /* 0x00002800babe7810 */ /* 0x040fe20007ffe0ff */
[----:B------:R-:W-:Y:S01]  /*108c0*/  @!PT LDS RZ, [RZ] ;  /* 0x00000000fffff984 */ /* 0x000fe20000000800 */
[----:B------:R-:W-:Y:S01]  /*108d0*/  @!PT LDS RZ, [RZ] ;  /* 0x00000000fffff984 */ /* 0x000fe20000000800 */
[----:B------:R-:W-:Y:S01]  /*108e0*/  @!PT LDS RZ, [RZ] ;  /* 0x00000000fffff984 */ /* 0x000fe20000000800 */
[----:B------:R1:W-:Y:S01]  /*108f0*/  LDGSTS.E.BYPASS.LTC128B.128 [R194+0x8080], [R4.64], !P4 ;  /* 0x0808000004c27fae */ /* 0x0003e2000e101d48 */
[C---:B------:R-:W-:Y:S01]  /*10900*/  IADD3 R192, R186.reuse, 0x3800, RZ ;  /* 0x00003800bac07810 */ /* 0x040fe20007ffe0ff */
[--C-:B------:R-:W-:Y:S01]  /*10910*/  IMAD.IADD R176, R177, 0x1, R0.reuse ;  /* 0x00000001b1b07824 */ /* 0x100fe200078e0200 */
[----:B--2---:R-:W-:Y:S01]  /*10920*/  HMMA.16816.F32 R32, R12, R36, RZ ;  /* 0x000000240c20723c */ /* 0x004fe200000018ff */
[----:B------:R2:W-:Y:S01]  /*10930*/  LDGSTS.E.BYPASS.LTC128B.128 [R194+0x9080], [R16.64], !P3 ;  /* 0x0908000010c27fae */ /* 0x0005e2000d901d48 */
[----:B------:R-:W-:Y:S01]  /*10940*/  IMAD.IADD R159, R187, 0x1, R0 ;  /* 0x00000001bb9f7824 */ /* 0x000fe200078e0200 */
[----:B------:R-:W-:-:S02]  /*10950*/  IADD3 R193, R186, 0x800, RZ ;  /* 0x00000800bac17810 */ /* 0x000fc40007ffe0ff */
[----:B------:R2:W-:Y:S03]  /*10960*/  LDGSTS.E.BYPASS.LTC128B.128 [R194+0xa080], [R18.64], !P1 ;  /* 0x0a08000012c27fae */ /* 0x0005e6000c901d48 */
[----:B---3--:R-:W-:Y:S01]  /*10970*/  HMMA.16816.F32 R20, R8, R28, R20 ;  /* 0x0000001c0814723c */ /* 0x008fe20000001814 */
[----:B------:R1:W-:Y:S01]  /*10980*/  LDGSTS.E.BYPASS.LTC128B.128 [R194+0xb080], [R6.64], !P0 ;  /* 0x0b08000006c27fae */ /* 0x0003e2000c101d48 */
[----:B------:R-:W-:-:S03]  /*10990*/  ISETP.GT.AND P0, PT, R114, R209, PT ;  /* 0x000000d17200720c */ /* 0x000fc60003f04270 */
[----:B------:R-:W-:Y:S03]  /*109a0*/  LDSM.16.M88.4 R40, [R176] ;  /* 0x00000000b028783b */ /* 0x000fe60000000200 */
[----:B------:R-:W-:Y:S01]  /*109b0*/  HMMA.16816.F32 R28, R8, R30, R24 ;  /* 0x0000001e081c723c */ /* 0x000fe20000001818 */
[----:B------:R-:W-:Y:S04]  /*109c0*/  LDSM.16.M88.4 R44, [R159+-0x3000] ;  /* 0xffd000009f2c783b */ /* 0x000fe80000000200 */
[----:B------:R-:W-:Y:S03]  /*109d0*/  LDSM.16.M88.4 R48, [R176+0x800] ;  /* 0x00080000b030783b */ /* 0x000fe60000000200 */
[----:B------:R-:W-:Y:S01]  /*109e0*/  HMMA.16816.F32 R36, R12, R38, RZ ;  /* 0x000000260c24723c */ /* 0x000fe200000018ff */
[----:B------:R-:W-:Y:S04]  /*109f0*/  LDSM.16.M88.4 R24, [R182+0x4000] ;  /* 0x00400000b618783b */ /* 0x000fe80000000200 */
[----:B------:R-:W-:Y:S03]  /*10a00*/  LDSM.16.M88.4 R64, [R177+0x1000] ;  /* 0x00100000b140783b */ /* 0x000fe60000000200 */
[C---:B------:R-:W-:Y:S01]  /*10a10*/  HMMA.16816.F32 R32, R8.reuse, R56, R32 ;  /* 0x000000380820723c */ /* 0x040fe20000001820 */
[----:B--2---:R-:W-:Y:S04]  /*10a20*/  LDSM.16.M88.4 R16, [R184] ;  /* 0x00000000b810783b */ /* 0x004fe80000000200 */
[----:B-1----:R-:W1:Y:S04]  /*10a30*/  LDSM.16.M88.4 R4, [R185] ;  /* 0x00000000b904783b */ /* 0x002e680000000200 */
[----:B------:R-:W2:Y:S04]  /*10a40*/  LDSM.16.M88.4 R52, [R159+-0x2800] ;  /* 0xffd800009f34783b */ /* 0x000ea80000000200 */
[----:B------:R-:W-:Y:S03]  /*10a50*/  LDSM.16.M88.4 R68, [R189] ;  /* 0x00000000bd44783b */ /* 0x000fe60000000200 */
[----:B------:R-:W-:Y:S01]  /*10a60*/  HMMA.16816.F32 R36, R8, R58, R36 ;  /* 0x0000003a0824723c */ /* 0x000fe20000001824 */
[----:B------:R-:W-:Y:S04]  /*10a70*/  LDSM.16.M88.4 R60, [R176+0x1000] ;  /* 0x00100000b03c783b */ /* 0x000fe80000000200 */
[----:B------:R-:W-:Y:S04]  /*10a80*/  LDSM.16.M88.4 R56, [R188] ;  /* 0x00000000bc38783b */ /* 0x000fe80000000200 */
[----:B------:R-:W-:Y:S04]  /*10a90*/  LDSM.16.M88.4 R72, [R159+-0x2000] ;  /* 0xffe000009f48783b */ /* 0x000fe80000000200 */
[----:B------:R-:W0:Y:S01]  /*10aa0*/  LDGDEPBAR ;  /* 0x00000000000079af */ /* 0x000e220000000000 */
[C---:B-1----:R-:W-:Y:S08]  /*10ab0*/  HMMA.16816.F32 R20, R4.reuse, R40, R20 ;  /* 0x000000280414723c */ /* 0x042ff00000001814 */
[C---:B------:R-:W-:Y:S01]  /*10ac0*/  HMMA.16816.F32 R12, R4.reuse, R42, R28 ;  /* 0x0000002a040c723c */ /* 0x040fe2000000181c */
[----:B------:R-:W1:Y:S07]  /*10ad0*/  LDSM.16.M88.4 R28, [R183+0x4000] ;  /* 0x00400000b71c783b */ /* 0x000e6e0000000200 */
[----:B------:R-:W-:Y:S08]  /*10ae0*/  HMMA.16816.F32 R32, R4, R48, R32 ;  /* 0x000000300420723c */ /* 0x000ff00000001820 */
[C---:B------:R-:W-:Y:S08]  /*10af0*/  HMMA.16816.F32 R20, R16.reuse, R44, R20 ;  /* 0x0000002c1014723c */ /* 0x040ff00000001814 */
[----:B------:R-:W-:Y:S01]  /*10b00*/  HMMA.16816.F32 R12, R16, R46, R12 ;  /* 0x0000002e100c723c */ /* 0x000fe2000000180c */
[----:B------:R-:W3:Y:S07]  /*10b10*/  LDSM.16.M88.4 R44, [R177+0x1800] ;  /* 0x00180000b12c783b */ /* 0x000eee0000000200 */
[----:B------:R-:W-:Y:S01]  /*10b20*/  HMMA.16816.F32 R40, R4, R50, R36 ;  /* 0x000000320428723c */ /* 0x000fe20000001824 */
[----:B------:R-:W-:Y:S07]  /*10b30*/  LDSM.16.M88.4 R48, [R176+0x1800] ;  /* 0x00180000b030783b */ /* 0x000fee0000000200 */
[----:B------:R-:W-:Y:S01]  /*10b40*/  HMMA.16816.F32 R8, R24, R64, R20 ;  /* 0x000000401808723c */ /* 0x000fe20000001814 */
[----:B------:R-:W4:Y:S07]  /*10b50*/  LDSM.16.M88.4 R20, [R185+0x4000] ;  /* 0x00400000b914783b */ /* 0x000f2e0000000200 */
[----:B--2---:R-:W-:Y:S08]  /*10b60*/  HMMA.16816.F32 R36, R16, R52, R32 ;  /* 0x000000341024723c */ /* 0x004ff00000001820 */
[----:B------:R-:W-:Y:S01]  /*10b70*/  HMMA.16816.F32 R32, R24, R66, R12 ;  /* 0x000000421820723c */ /* 0x000fe2000000180c */
[----:B------:R-:W2:Y:S04]  /*10b80*/  LDSM.16.M88.4 R12, [R184+0x4000] ;  /* 0x00400000b80c783b */ /* 0x000ea80000000200 */
[----:B------:R-:W-:Y:S03]  /*10b90*/  LDSM.16.M88.4 R64, [R177+0x2000] ;  /* 0x00200000b140783b */ /* 0x000fe60000000200 */
[----:B-1----:R-:W-:Y:S01]  /*10ba0*/  HMMA.16816.F32 R4, R28, R68, R8 ;  /* 0x000000441c04723c */ /* 0x002fe20000001808 */
[----:B------:R-:W1:Y:S07]  /*10bb0*/  LDSM.16.M88.4 R8, [R182+0x8000] ;  /* 0x00800000b608783b */ /* 0x000e6e0000000200 */
[----:B------:R-:W-:Y:S01]  /*10bc0*/  HMMA.16816.F32 R40, R16, R54, R40 ;  /* 0x000000361028723c */ /* 0x000fe20000001828 */
[----:B------:R-:W-:Y:S07]  /*10bd0*/  LDSM.16.M88.4 R52, [R177+0x2800] ;  /* 0x00280000b134783b */ /* 0x000fee0000000200 */
[----:B---3--:R-:W-:Y:S08]  /*10be0*/  HMMA.16816.F32 R36, R24, R44, R36 ;  /* 0x0000002c1824723c */ /* 0x008ff00000001824 */
[----:B------:R-:W-:Y:S01]  /*10bf0*/  HMMA.16816.F32 R16, R28, R70, R32 ;  /* 0x000000461c10723c */ /* 0x000fe20000001820 */
[----:B------:R-:W-:Y:S07]  /*10c00*/  LDSM.16.M88.4 R68, [R176+0x2000] ;  /* 0x00200000b044783b */ /* 0x000fee0000000200 */
[----:B----4-:R-:W-:Y:S08]  /*10c10*/  HMMA.16816.F32 R4, R20, R60, R4 ;  /* 0x0000003c1404723c */ /* 0x010ff00000001804 */
[----:B------:R-:W-:Y:S01]  /*10c20*/  HMMA.16816.F32 R40, R24, R46, R40 ;  /* 0x0000002e1828723c */ /* 0x000fe20000001828 */
[----:B------:R-:W3:Y:S07]  /*10c30*/  LDSM.16.M88.4 R44, [R159+-0x1800] ;  /* 0xffe800009f2c783b */ /* 0x000eee0000000200 */
[----:B------:R-:W-:Y:S08]  /*10c40*/  HMMA.16816.F32 R32, R28, R56, R36 ;  /* 0x000000381c20723c */ /* 0x000ff00000001824 */
[----:B------:R-:W-:Y:S01]  /*10c50*/  HMMA.16816.F32 R24, R20, R62, R16 ;  /* 0x0000003e1418723c */ /* 0x000fe20000001810 */
[----:B------:R-:W-:Y:S07]  /*10c60*/  LDSM.16.M88.4 R60, [R191] ;  /* 0x00000000bf3c783b */ /* 0x000fee0000000200 */
[----:B--2---:R-:W-:Y:S01]  /*10c70*/  HMMA.16816.F32 R16, R12, R72, R4 ;  /* 0x000000480c10723c */ /* 0x004fe20000001804 */
[----:B------:R-:W2:Y:S07]  /*10c80*/  LDSM.16.M88.4 R4, [R183+0x8000] ;  /* 0x00800000b704783b */ /* 0x000eae0000000200 */
        /* <DEDUP_REMOVED lines=10> */
[----:B---3--:R-:W-:Y:S08]  /*10d30*/  HMMA.16816.F32 R32, R12, R44, R32 ;  /* 0x0000002c0c20723c */ /* 0x008ff00000001820 */
[----:B------:R-:W-:Y:S01]  /*10d40*/  HMMA.16816.F32 R28, R8, R66, R28 ;  /* 0x00000042081c723c */ /* 0x000fe2000000181c */
[----:B------:R-:W-:Y:S07]  /*10d50*/  LDSM.16.M88.4 R64, [R187] ;  /* 0x00000000bb40783b */ /* 0x000fee0000000200 */
[----:B--2---:R-:W-:Y:S08]  /*10d60*/  HMMA.16816.F32 R16, R4, R60, R16 ;  /* 0x0000003c0410723c */ /* 0x004ff00000001810 */
        /* <DEDUP_REMOVED lines=78> */
[----:B------:R-:W-:Y:S02]  /*11250*/  IMAD R2, R114, 0x20, R223 ;  /* 0x0000002072027824 */ /* 0x000fe400078e02df */
[----:B------:R-:W-:-:S03]  /*11260*/  IMAD.MOV.U32 R196, RZ, RZ, RZ ;  /* 0x000000ffffc47224 */ /* 0x000fc600078e00ff */
[----:B------:R-:W-:-:S05]  /*11270*/  IADD3 R2, R2, -0x20, R211 ;  /* 0xffffffe002027810 */ /* 0x000fca0007ffe0d3 */
        /* <DEDUP_REMOVED lines=25> */
.L_x_1492:
[----:B------:R-:W-:Y:S05]  /*11410*/  BRA.DIV ~URZ, `(.L_x_1396) ;  /* 0x0000bf627f007947 */ /* 0x000fea000b800000 */
[----:B-1----:R1:W3:Y:S02]  /*11420*/  SHFL.IDX PT, R0, R5, RZ, 0x181f ;  /* 0x00181fff05007589 */ /* 0x0022e400000e0000 */
.L_x_1493:
        /* <DEDUP_REMOVED lines=19> */
.L_x_1394:
[----:B--234-:R-:W-:Y:S05]  /*11560*/  BSYNC B0 ;  /* 0x0000000000007941 */ /* 0x01cfea0003800000 */
.L_x_1393:
[----:B-1----:R-:W-:Y:S01]  /*11570*/  IMAD.MOV.U32 R0, RZ, RZ, c[0x0][0x2c4] ;  /* 0x0000b100ff007624 */ /* 0x002fe200078e00ff */
[----:B------:R-:W0:Y:S01]  /*11580*/  LDGDEPBAR ;  /* 0x00000000000079af */ /* 0x000e220000000000 */
[----:B------:R-:W-:Y:S01]  /*11590*/  IMAD.MOV.U32 R2, RZ, RZ, -0x20 ;  /* 0xffffffe0ff027424 */ /* 0x000fe200078e00ff */
[----:B------:R-:W-:Y:S02]  /*115a0*/  IADD3 R6, -R229, R119, RZ ;  /* 0x00000077e5067210 */ /* 0x000fe40007ffe1ff */
[----:B------:R-:W-:Y:S01]  /*115b0*/  ISETP.NE.AND P0, PT, R0, 0x1, PT ;  /* 0x000000010000780c */ /* 0x000fe20003f05270 */
[----:B------:R-:W-:Y:S01]  /*115c0*/  IMAD R2, R114, R2, 0x1 ;  /* 0x0000000172027424 */ /* 0x000fe200078e0202 */
[----:B------:R-:W-:-:S05]  /*115d0*/  IADD3 R0, R230, R225, RZ ;  /* 0x000000e1e6007210 */ /* 0x000fca0007ffe0ff */
[----:B------:R-:W-:-:S06]  /*115e0*/  IMAD.MOV.U32 R4, RZ, RZ, R0 ;  /* 0x000000ffff047224 */ /* 0x000fcc00078e0000 */
[----:B------:R-:W-:Y:S01]  /*115f0*/  @P0 IMAD.HI.U32 R3, R0, c[0x0][0x2c8], RZ ;  /* 0x0000b20000030a27 */ /* 0x000fe200078e00ff */
[----:B------:R-:W-:-:S04]  /*11600*/  IADD3 R0, -R229, R2, R227 ;  /* 0x00000002e5007210 */ /* 0x000fc80007ffe1e3 */
[----:B------:R-:W-:Y:S02]  /*11610*/  @P0 SHF.R.U32.HI R4, RZ, c[0x0][0x2cc], R3 ;  /* 0x0000b300ff040a19 */ /* 0x000fe40000011603 */
[----:B------:R-:W-:Y:S01]  /*11620*/  IADD3 R5, R0, -R228, RZ ;  /* 0x800000e400057210 */ /* 0x000fe20007ffe0ff */
[----:B------:R-:W-:Y:S05]  /*11630*/  BRA.DIV ~URZ, `(.L_x_1397) ;  /* 0x0000bda27f007947 */ /* 0x000fea000b800000 */
[----:B------:R1:W2:Y:S02]  /*11640*/  SHFL.IDX PT, R0, R4, RZ, 0x1c1f ;  /* 0x001c1fff04007589 */ /* 0x0002a400000e0000 */
.L_x_1494:
[----:B--2---:R-:W-:-:S05]  /*11650*/  IMAD.IADD R0, R5, 0x1, R0 ;  /* 0x0000000105007824 */ /* 0x004fca00078e0200 */
[----:B------:R-:W-:-:S04]  /*11660*/  IMNMX R0, R6, R0, PT ;  /* 0x0000000006007217 */ /* 0x000fc80003800200 */
[C---:B------:R-:W-:Y:S02]  /*11670*/  ISETP.GT.AND P1, PT, R0.reuse, RZ, PT ;  /* 0x000000ff0000720c */ /* 0x040fe40003f24270 */
[C---:B------:R-:W-:Y:S02]  /*11680*/  ISETP.GT.AND P0, PT, R0.reuse, 0x1, PT ;  /* 0x000000010000780c */ /* 0x040fe40003f04270 */
[C---:B------:R-:W-:Y:S02]  /*11690*/  ISETP.GT.AND P3, PT, R0.reuse, 0x8, PT ;  /* 0x000000080000780c */ /* 0x040fe40003f64270 */
[----:B------:R-:W-:Y:S02]  /*116a0*/  ISETP.GT.AND P5, PT, R0, 0x9, PT ;  /* 0x000000090000780c */ /* 0x000fe40003fa4270 */
[----:B------:R-:W-:Y:S02]  /*116b0*/  FSEL R10, R36, -INF , P1 ;  /* 0xff800000240a7808 */ /* 0x000fe40000800000 */
[----:B------:R-:W-:-:S02]  /*116c0*/  FSEL R11, R29, -INF , P0 ;  /* 0xff8000001d0b7808 */ /* 0x000fc40000000000 */
[C---:B------:R-:W-:Y:S02]  /*116d0*/  ISETP.GT.AND P4, PT, R0.reuse, 0x10, PT ;  /* 0x000000100000780c */ /* 0x040fe40003f84270 */
[C---:B------:R-:W-:Y:S02]  /*116e0*/  ISETP.GT.AND P2, PT, R0.reuse, 0x11, PT ;  /* 0x000000110000780c */ /* 0x040fe40003f44270 */
[C---:B------:R-:W-:Y:S02]  /*116f0*/  ISETP.GT.AND P1, PT, R0.reuse, 0x18, PT ;  /* 0x000000180000780c */ /* 0x040fe40003f24270 */
[----:B------:R-:W-:Y:S02]  /*11700*/  ISETP.GT.AND P0, PT, R0, 0x19, PT ;  /* 0x000000190000780c */ /* 0x000fe40003f04270 */
[----:B------:R-:W-:Y:S02]  /*11710*/  FSEL R12, R26, -INF , P3 ;  /* 0xff8000001a0c7808 */ /* 0x000fe40001800000 */
[----:B------:R-:W-:-:S02]  /*11720*/  FSEL R13, R24, -INF , P5 ;  /* 0xff800000180d7808 */ /* 0x000fc40002800000 */
[----:B------:R-:W-:Y:S02]  /*11730*/  FSEL R14, R18, -INF , P4 ;  /* 0xff800000120e7808 */ /* 0x000fe40002000000 */
[----:B------:R-:W-:Y:S02]  /*11740*/  FSEL R23, R17, -INF , P2 ;  /* 0xff80000011177808 */ /* 0x000fe40001000000 */
        /* <DEDUP_REMOVED lines=10> */
[----:B--2---:R-:W-:-:S05]  /*117f0*/  IMAD.IADD R0, R5, 0x1, R0 ;  /* 0x0000000105007824 */ /* 0x004fca00078e0200 */
[----:B------:R-:W-:-:S04]  /*11800*/  IMNMX R0, R6, R0, PT ;  /* 0x0000000006007217 */ /* 0x000fc80003800200 */
[C---:B------:R-:W-:Y:S02]  /*11810*/  ISETP.GT.AND P1, PT, R0.reuse, RZ, PT ;  /* 0x000000ff0000720c */ /* 0x040fe40003f24270 */
[C---:B------:R-:W-:Y:S02]  /*11820*/  ISETP.GT.AND P0, PT, R0.reuse, 0x1, PT ;  /* 0x000000010000780c */ /* 0x040fe40003f04270 */
[----:B------:R-:W-:Y:S02]  /*11830*/  ISETP.GT.AND P2, PT, R0, 0x8, PT ;  /* 0x000000080000780c */ /* 0x000fe40003f44270 */
[----:B------:R-:W-:Y:S02]  /*11840*/  FSEL R6, R30, -INF , P1 ;  /* 0xff8000001e067808 */ /* 0x000fe40000800000 */
[----:B------:R-:W-:Y:S02]  /*11850*/  FSEL R7, R28, -INF , P0 ;  /* 0xff8000001c077808 */ /* 0x000fe40000000000 */
        /* <DEDUP_REMOVED lines=15> */
[----:B------:R-:W-:Y:S02]  /*11950*/  FMNMX.FTZ R0, R26, R2, !PT ;  /* 0x000000021a007209 */ /* 0x000fe40007810000 */
        /* <DEDUP_REMOVED lines=8> */
[----:B-1----:R1:W3:Y:S01]  /*119e0*/  SHFL.BFLY PT, R4, R5, 0x1, 0x1f ;  /* 0x0c201f0005047f89 */ /* 0x0022e200000e0000 */
[----:B--2---:R-:W-:-:S05]  /*119f0*/  FMNMX.FTZ R134, R0, R3, !PT ;  /* 0x0000000300867209 */ /* 0x004fca0007810000 */
.L_x_1495:
[C---:B------:R-:W-:Y:S01]  /*11a00*/  FMUL.FTZ R2, R134.reuse, c[0x0][0x2d0] ;  /* 0x0000b40086027a20 */ /* 0x040fe20000410000 */
[----:B------:R-:W-:Y:S01]  /*11a10*/  FSETP.NEU.FTZ.AND P0, PT, R134, -INF , PT ;  /* 0xff8000008600780b */ /* 0x000fe20003f1d000 */
[----:B------:R-:W-:Y:S01]  /*11a20*/  WARPSYNC 0xffffffff ;  /* 0xffffffff00007948 */ /* 0x000fe20003800000 */
[----:B-1-3--:R-:W-:Y:S01]  /*11a30*/  FMNMX.FTZ R5, R4, R5, !PT ;  /* 0x0000000504057209 */ /* 0x00afe20007810000 */
        /* <DEDUP_REMOVED lines=11> */
[----:B------:R-:W-:Y:S04]  /*11af0*/  LDSM.16.MT88.4 R36, [R180] ;  /* 0x00000000b424783b */ /* 0x000fe80000004200 */
[----:B------:R-:W-:Y:S01]  /*11b00*/  LDSM.16.MT88.4 R40, [R178+0x1000] ;  /* 0x00100000b228783b */ /* 0x000fe20000004200 */
[----:B------:R2:W-:Y:S03]  /*11b10*/  MUFU.EX2 R119, R3 ;  /* 0x0000000300777308 */ /* 0x0005e60000000800 */
[----:B------:R-:W-:Y:S04]  /*11b20*/  LDSM.16.MT88.4 R52, [R180+0x800] ;  /* 0x00080000b434783b */ /* 0x000fe80000004200 */
[----:B------:R-:W-:Y:S01]  /*11b30*/  LDSM.16.MT88.4 R56, [R181+0x1000] ;  /* 0x00100000b538783b */ /* 0x000fe20000004200 */
[----:B-1----:R-:W-:-:S03]  /*11b40*/  FFMA.FTZ R0, R11, c[0x0][0x2d0], -R2 ;  /* 0x0000b4000b007a23 */ /* 0x002fc60000010802 */
[----:B------:R-:W-:Y:S01]  /*11b50*/  LDSM.16.MT88.4 R16, [R179] ;  /* 0x00000000b310783b */ /* 0x000fe20000004200 */
        /* <DEDUP_REMOVED lines=10> */
[----:B------:R-:W-:Y:S04]  /*11c00*/  LDSM.16.MT88.4 R64, [R180+0x1000] ;  /* 0x00100000b440783b */ /* 0x000fe80000004200 */
[----:B------:R-:W-:Y:S04]  /*11c10*/  LDSM.16.MT88.4 R80, [R180+0x1800] ;  /* 0x00180000b450783b */ /* 0x000fe80000004200 */
[----:B------:R-:W4:Y:S04]  /*11c20*/  LDSM.16.MT88.4 R84, [R179+0x2000] ;  /* 0x00200000b354783b */ /* 0x000f280000004200 */
        /* <DEDUP_REMOVED lines=9> */
[----:B------:R-:W-:Y:S04]  /*11cc0*/  LDSM.16.MT88.4 R48, [R179+0x1800] ;  /* 0x00180000b330783b */ /* 0x000fe80000004200 */
[----:B------:R-:W-:Y:S04]  /*11cd0*/  LDSM.16.MT88.4 R88, [R181+0x2000] ;  /* 0x00200000b558783b */ /* 0x000fe80000004200 */
[----:B------:R-:W3:Y:S01]  /*11ce0*/  LDSM.16.MT88.4 R104, [R178+0x3000] ;  /* 0x00300000b268783b */ /* 0x000ee20000004200 */
[----:B--2---:R-:W-:-:S04]  /*11cf0*/  FFMA.FTZ R3, R7, c[0x0][0x2d0], -R0 ;  /* 0x0000b40007037a23 */ /* 0x004fc80000010800 */
[----:B------:R2:W5:Y:S02]  /*11d00*/  MUFU.EX2 R4, R3 ;  /* 0x0000000300047308 */ /* 0x0005640000000800 */
[----:B--2---:R-:W-:Y:S01]  /*11d10*/  FFMA.FTZ R3, R9, c[0x0][0x2d0], -R0 ;  /* 0x0000b40009037a23 */ /* 0x004fe20000010800 */
[----:B-----5:R-:W-:-:S05]  /*11d20*/  F2FP.PACK_AB R9, R4, R6 ;  /* 0x000000060409723e */ /* 0x020fca00000000ff */
[----:B------:R2:W-:Y:S02]  /*11d30*/  MUFU.EX2 R116, R3 ;  /* 0x0000000300747308 */ /* 0x0005e40000000800 */
[----:B--2---:R-:W-:Y:S01]  /*11d40*/  FFMA.FTZ R3, R8, c[0x0][0x2d0], -R0 ;  /* 0x0000b40008037a23 */ /* 0x004fe20000010800 */
[----:B------:R-:W-:-:S05]  /*11d50*/  F2FP.PACK_AB R8, R108, R110 ;  /* 0x0000006e6c08723e */ /* 0x000fca00000000ff */
        /* <DEDUP_REMOVED lines=9> */
[----:B------:R-:W-:Y:S03]  /*11df0*/  MUFU.EX2 R125, R3 ;  /* 0x00000003007d7308 */ /* 0x000fe60000000800 */
[C---:B------:R-:W-:Y:S05]  /*11e00*/  HMMA.16816.F32 R144, R8.reuse, R16, RZ ;  /* 0x000000100890723c */ /* 0x040fea00000018ff */
[----:B------:R1:W2:Y:S03]  /*11e10*/  MUFU.EX2 R203, R2 ;  /* 0x0000000200cb7308 */ /* 0x0002a60000000800 */
[C---:B------:R-:W-:Y:S08]  /*11e20*/  HMMA.16816.F32 R16, R8.reuse, R18, RZ ;  /* 0x000000120810723c */ /* 0x040ff000000018ff */
[----:B------:R-:W-:Y:S01]  /*11e30*/  HMMA.16816.F32 R44, R8, R60, RZ ;  /* 0x0000003c082c723c */ /* 0x000fe200000018ff */
[----:B-1----:R-:W-:Y:S01]  /*11e40*/  FFMA.FTZ R2, R21, c[0x0][0x2d0], -R0 ;  /* 0x0000b40015027a23 */ /* 0x002fe20000010800 */
[----:B--2---:R-:W-:-:S06]  /*11e50*/  F2FP.PACK_AB R130, R203, R125 ;  /* 0x0000007dcb82723e */ /* 0x004fcc00000000ff */
[C---:B----4-:R-:W-:Y:S01]  /*11e60*/  HMMA.16816.F32 R76, R8.reuse, R84, RZ ;  /* 0x00000054084c723c */ /* 0x050fe200000018ff */
[----:B------:R1:W-:Y:S07]  /*11e70*/  MUFU.EX2 R3, R2 ;  /* 0x0000000200037308 */ /* 0x0003ee0000000800 */
[C---:B---3--:R-:W-:Y:S08]  /*11e80*/  HMMA.16816.F32 R100, R8.reuse, R104, RZ ;  /* 0x000000680864723c */ /* 0x048ff000000018ff */
[----:B------:R-:W-:Y:S01]  /*11e90*/  HMMA.16816.F32 R104, R8, R106, RZ ;  /* 0x0000006a0868723c */ /* 0x000fe200000018ff */
[----:B-1----:R-:W-:-:S04]  /*11ea0*/  FFMA.FTZ R2, R20, c[0x0][0x2d0], -R0 ;  /* 0x0000b40014027a23 */ /* 0x002fc80000010800 */
[----:B------:R1:W2:Y:S02]  /*11eb0*/  MUFU.EX2 R117, R2 ;  /* 0x0000000200757308 */ /* 0x0002a40000000800 */
[--C-:B-1----:R-:W-:Y:S01]  /*11ec0*/  FFMA.FTZ R2, R22, c[0x0][0x2d0], -R0.reuse ;  /* 0x0000b40016027a23 */ /* 0x102fe20000010800 */
[----:B--2---:R-:W-:Y:S01]  /*11ed0*/  F2FP.PACK_AB R129, R117, R3 ;  /* 0x000000037581723e */ /* 0x004fe200000000ff */
[----:B------:R-:W-:Y:S01]  /*11ee0*/  FFMA.FTZ R0, R25, c[0x0][0x2d0], -R0 ;  /* 0x0000b40019007a23 */ /* 0x000fe20000010800 */
[C---:B------:R-:W-:Y:S03]  /*11ef0*/  HMMA.16816.F32 R20, R8.reuse, R28, RZ ;  /* 0x0000001c0814723c */ /* 0x040fe600000018ff */
[----:B------:R1:W-:Y:S05]  /*11f00*/  MUFU.EX2 R126, R2 ;  /* 0x00000002007e7308 */ /* 0x0003ea0000000800 */
[C---:B------:R-:W-:Y:S03]  /*11f10*/  HMMA.16816.F32 R24, R8.reuse, R30, RZ ;  /* 0x0000001e0818723c */ /* 0x040fe600000018ff */
[----:B------:R-:W2:Y:S05]  /*11f20*/  MUFU.EX2 R202, R0 ;  /* 0x0000000000ca7308 */ /* 0x000eaa0000000800 */
[----:B------:R-:W-:Y:S01]  /*11f30*/  HMMA.16816.F32 R28, R8, R36, RZ ;  /* 0x00000024081c723c */ /* 0x000fe200000018ff */
[----:B-1----:R-:W-:-:S04]  /*11f40*/  FADD.FTZ R2, R6, R4 ;  /* 0x0000000406027221 */ /* 0x002fc80000010000 */
[----:B------:R-:W-:Y:S01]  /*11f50*/  FADD.FTZ R2, R116, R2 ;  /* 0x0000000274027221 */ /* 0x000fe20000010000 */
[----:B--2---:R-:W-:Y:S01]  /*11f60*/  F2FP.PACK_AB R131, R202, R126 ;  /* 0x0000007eca83723e */ /* 0x004fe200000000ff */
        /* <DEDUP_REMOVED lines=12> */
[C---:B------:R-:W-:Y:S03]  /*12030*/  HMMA.16816.F32 R20, R128.reuse, R32, R20 ;  /* 0x000000208014723c */ /* 0x040fe60000001814 */
[----:B------:R-:W-:Y:S02]  /*12040*/  FADD.FTZ R203, R203, R0 ;  /* 0x00000000cbcb7221 */ /* 0x000fe40000010000 */
[----:B------:R-:W-:Y:S02]  /*12050*/  FADD.FTZ R0, R126, R2 ;  /* 0x000000027e007221 */ /* 0x000fe40000010000 */
[----:B------:R-:W-:Y:S01]  /*12060*/  @P1 IMAD.HI.U32 R2, R225, c[0x0][0x2c8], RZ ;  /* 0x0000b200e1021a27 */ /* 0x000fe200078e00ff */
[----:B------:R-:W-:Y:S03]  /*12070*/  HMMA.16816.F32 R24, R128, R34, R24 ;  /* 0x000000228018723c */ /* 0x000fe60000001818 */
[----:B------:R-:W-:Y:S01]  /*12080*/  FADD.FTZ R202, R202, R0 ;  /* 0x00000000caca7221 */ /* 0x000fe20000010000 */
[----:B------:R-:W-:-:S02]  /*12090*/  MOV R0, R225 ;  /* 0x000000e100007202 */ /* 0x000fc40000000f00 */
[----:B------:R-:W-:Y:S02]  /*120a0*/  @P1 SHF.R.U32.HI R0, RZ, c[0x0][0x2cc], R2 ;  /* 0x0000b300ff001a19 */ /* 0x000fe40000011602 */
[----:B------:R-:W-:Y:S02]  /*120b0*/  HMMA.16816.F32 R32, R8, R38, RZ ;  /* 0x000000260820723c */ /* 0x000fe400000018ff */
[----:B------:R-:W-:-:S04]  /*120c0*/  IADD3 R0, R0, R227, -R228 ;  /* 0x000000e300007210 */ /* 0x000fc80007ffe8e4 */
[----:B------:R-:W-:Y:S02]  /*120d0*/  SHF.R.S32.HI R2, RZ, 0x1f, R0 ;  /* 0x0000001fff027819 */ /* 0x000fe40000011400 */
[----:B------:R-:W-:Y:S02]  /*120e0*/  HMMA.16816.F32 R36, R8, R40, RZ ;  /* 0x000000280824723c */ /* 0x000fe400000018ff */
[----:B------:R-:W-:-:S04]  /*120f0*/  LEA.HI R0, R2, R0, RZ, 0x5 ;  /* 0x0000000002007211 */ /* 0x000fc800078f28ff */
[----:B------:R-:W-:Y:S02]  /*12100*/  SHF.R.S32.HI R0, RZ, 0x5, R0 ;  /* 0x00000005ff007819 */ /* 0x000fe40000011400 */
[----:B------:R-:W-:Y:S02]  /*12110*/  HMMA.16816.F32 R40, R8, R42, RZ ;  /* 0x0000002a0828723c */ /* 0x000fe400000018ff */
[----:B------:R-:W-:-:S04]  /*12120*/  IMNMX R210, R209, R0, !PT ;  /* 0x00000000d1d27217 */ /* 0x000fc80007800200 */
[----:B------:R-:W-:Y:S02]  /*12130*/  ISETP.GE.AND P0, PT, R195, R210, PT ;  /* 0x000000d2c300720c */ /* 0x000fe40003f06270 */
        /* <DEDUP_REMOVED lines=10> */
[----:B------:R-:W-:Y:S08]  /*121e0*/  HMMA.16816.F32 R72, R8, R74, RZ ;  /* 0x0000004a0848723c */ /* 0x000ff000000018ff */
[C---:B------:R-:W-:Y:S08]  /*121f0*/  HMMA.16816.F32 R144, R128.reuse, R140, R144 ;  /* 0x0000008c8090723c */ /* 0x040ff00000001890 */
        /* <DEDUP_REMOVED lines=44> */
[----:B------:R-:W-:Y:S03]  /*124c0*/  @!UPT UIADD3 URZ, URZ, URZ, URZ ;  /* 0x0000003f3f3ff290 */ /* 0x000fe6000fffe03f */
[----:B------:R-:W-:Y:S11]  /*124d0*/  @!P0 BRA `(.L_x_1399) ;  /* 0x0000270000008947 */ /* 0x000ff60003800000 */
[----:B------:R-:W-:Y:S02]  /*124e0*/  MOV R136, R5 ;  /* 0x0000000500887202 */ /* 0x000fe40000000f00 */
[----:B------:R-:W-:-:S07]  /*124f0*/  MOV R135, R134 ;  /* 0x0000008600877202 */ /* 0x000fce0000000f00 */
.L_x_1410:
        /* <DEDUP_REMOVED lines=12> */
[C---:B------:R-:W-:Y:S01]  /*125c0*/  IMAD.WIDE.U32 R2, R199.reuse, c[0x0][0x208], RZ ;  /* 0x00008200c7027a25 */ /* 0x040fe200078e00ff */
[----:B------:R-:W-:Y:S05]  /*125d0*/  SHF.R.S32.HI R0, RZ, 0x1f, R199 ;  /* 0x0000001fff007819 */ /* 0x000fea00000114c7 */
[----:B------:R-:W-:Y:S04]  /*125e0*/  IMAD R0, R0, c[0x0][0x208], RZ ;  /* 0x0000820000007a24 */ /* 0x000fe800078e02ff */
[----:B------:R-:W-:Y:S05]  /*125f0*/  IMAD R0, R199, c[0x0][0x20c], R0 ;  /* 0x00008300c7007a24 */ /* 0x000fea00078e0200 */
[----:B------:R-:W-:Y:S02]  /*12600*/  IADD3 R3, R3, R0, RZ ;  /* 0x0000000003037210 */ /* 0x000fe40007ffe0ff */
[----:B------:R-:W-:Y:S03]  /*12610*/  SHF.R.S32.HI R0, RZ, 0x1f, R196 ;  /* 0x0000001fff007819 */ /* 0x000fe600000114c4 */
        /* <DEDUP_REMOVED lines=9> */
.L_x_1496:
[----:B------:R-:W-:-:S05]  /*126b0*/  BRA.DIV ~URZ, `(.L_x_1403) ;  /* 0x0000b1827f007947 */ /* 0x000fca000b800000 */
[----:B----4-:R4:W3:Y:S02]  /*126c0*/  SHFL.IDX PT, R0, R5, RZ, 0x181f ;  /* 0x00181fff05007589 */ /* 0x0108e400000e0000 */
.L_x_1497:
        /* <DEDUP_REMOVED lines=20> */
.L_x_1401:
[----:B------:R-:W-:Y:S05]  /*12810*/  BSYNC B0 ;  /* 0x0000000000007941 */ /* 0x000fea0003800000 */
.L_x_1400:
        /* <DEDUP_REMOVED lines=175> */
.L_x_1498:
[----:B------:R-:W-:-:S05]  /*13310*/  BRA.DIV ~URZ, `(.L_x_1407) ;  /* 0x0000a5e27f007947 */ /* 0x000fca000b800000 */
[----:B-1----:R1:W3:Y:S02]  /*13320*/  SHFL.IDX PT, R0, R5, RZ, 0x181f ;  /* 0x00181fff05007589 */ /* 0x0022e400000e0000 */
.L_x_1499:
        /* <DEDUP_REMOVED lines=20> */
.L_x_1405:
[----:B--234-:R-:W-:Y:S05]  /*13470*/  BSYNC B0 ;  /* 0x0000000000007941 */ /* 0x01cfea0003800000 */
.L_x_1404:
[----:B-1----:R-:W-:Y:S01]  /*13480*/  IMAD.MOV.U32 R0, RZ, RZ, c[0x0][0x2c4] ;  /* 0x0000b100ff007624 */ /* 0x002fe200078e00ff */
[----:B------:R-:W0:Y:S01]  /*13490*/  LDGDEPBAR ;  /* 0x00000000000079af */ /* 0x000e220000000000 */
[----:B------:R-:W-:Y:S03]  /*134a0*/  IMAD.IADD R4, R230, 0x1, R225 ;  /* 0x00000001e6047824 */ /* 0x000fe600078e02e1 */
[----:B------:R-:W-:Y:S11]  /*134b0*/  ISETP.NE.AND P0, PT, R0, 0x1, PT ;  /* 0x000000010000780c */ /* 0x000ff60003f05270 */
[----:B------:R-:W-:Y:S02]  /*134c0*/  @!UPT UIADD3 URZ, URZ, URZ, URZ ;  /* 0x0000003f3f3ff290 */ /* 0x000fe4000fffe03f */
[----:B------:R-:W-:Y:S05]  /*134d0*/  @P0 IMAD.HI.U32 R0, R4, c[0x0][0x2c8], RZ ;  /* 0x0000b20004000a27 */ /* 0x000fea00078e00ff */
[----:B------:R-:W-:Y:S02]  /*134e0*/  @P0 SHF.R.U32.HI R4, RZ, c[0x0][0x2cc], R0 ;  /* 0x0000b300ff040a19 */ /* 0x000fe40000011600 */
[----:B------:R-:W-:Y:S05]  /*134f0*/  MOV R0, 0x1 ;  /* 0x0000000100007802 */ /* 0x000fea0000000f00 */
[----:B------:R-:W-:Y:S05]  /*13500*/  IMAD R0, R195, -0x20, R0 ;  /* 0xffffffe0c3007824 */ /* 0x000fea00078e0200 */
[----:B------:R-:W-:Y:S04]  /*13510*/  IADD3 R0, R227, R0, -R229 ;  /* 0x00000000e3007210 */ /* 0x000fe80007ffe8e5 */
[----:B------:R-:W-:Y:S01]  /*13520*/  IADD3 R5, R0, -R228, RZ ;  /* 0x800000e400057210 */ /* 0x000fe20007ffe0ff */
[----:B------:R-:W-:-:S05]  /*13530*/  BRA.DIV ~URZ, `(.L_x_1408) ;  /* 0x0000a4227f007947 */ /* 0x000fca000b800000 */
[----:B------:R1:W2:Y:S02]  /*13540*/  SHFL.IDX PT, R0, R4, RZ, 0x1c1f ;  /* 0x001c1fff04007589 */ /* 0x0002a400000e0000 */
.L_x_1500:
[----:B--2---:R-:W-:Y:S05]  /*13550*/  IMAD.IADD R0, R5, 0x1, R0 ;  /* 0x0000000105007824 */ /* 0x004fea00078e0200 */
[C---:B------:R-:W-:Y:S02]  /*13560*/  ISETP.GT.AND P1, PT, R0.reuse, RZ, PT ;  /* 0x000000ff0000720c */ /* 0x040fe40003f24270 */
[C---:B------:R-:W-:Y:S02]  /*13570*/  ISETP.GT.AND P0, PT, R0.reuse, 0x1, PT ;  /* 0x000000010000780c */ /* 0x040fe40003f04270 */
[C---:B------:R-:W-:Y:S02]  /*13580*/  ISETP.GT.AND P3, PT, R0.reuse, 0x8, PT ;  /* 0x000000080000780c */ /* 0x040fe40003f64270 */
[----:B------:R-:W-:Y:S02]  /*13590*/  ISETP.GT.AND P5, PT, R0, 0x9, PT ;  /* 0x000000090000780c */ /* 0x000fe40003fa4270 */
[----:B------:R-:W-:Y:S02]  /*135a0*/  FSEL R6, R172, -INF , P1 ;  /* 0xff800000ac067808 */ /* 0x000fe40000800000 */
[C---:B------:R-:W-:Y:S02]  /*135b0*/  ISETP.GT.AND P4, PT, R0.reuse, 0x10, PT ;  /* 0x000000100000780c */ /* 0x040fe40003f84270 */
[----:B------:R-:W-:Y:S02]  /*135c0*/  FSEL R17, R161, -INF , P0 ;  /* 0xff800000a1117808 */ /* 0x000fe40000000000 */
[C---:B------:R-:W-:Y:S02]  /*135d0*/  ISETP.GT.AND P2, PT, R0.reuse, 0x11, PT ;  /* 0x000000110000780c */ /* 0x040fe40003f44270 */
[C---:B------:R-:W-:Y:S02]  /*135e0*/  ISETP.GT.AND P1, PT, R0.reuse, 0x18, PT ;  /* 0x000000180000780c */ /* 0x040fe40003f24270 */
[----:B------:R-:W-:Y:S02]  /*135f0*/  ISETP.GT.AND P0, PT, R0, 0x19, PT ;  /* 0x000000190000780c */ /* 0x000fe40003f04270 */
[----:B------:R-:W-:Y:S02]  /*13600*/  FSEL R16, R160, -INF , P3 ;  /* 0xff800000a0107808 */ /* 0x000fe40001800000 */
[----:B------:R-:W-:Y:S02]  /*13610*/  FSEL R15, R134, -INF , P5 ;  /* 0xff800000860f7808 */ /* 0x000fe40002800000 */
[----:B------:R-:W-:Y:S02]  /*13620*/  FSEL R14, R10, -INF , P4 ;  /* 0xff8000000a0e7808 */ /* 0x000fe40002000000 */
[----:B------:R-:W-:Y:S02]  /*13630*/  FSEL R13, R9, -INF , P2 ;  /* 0xff800000090d7808 */ /* 0x000fe40001000000 */
[----:B------:R-:W-:Y:S02]  /*13640*/  FSEL R12, R8, -INF , P1 ;  /* 0xff800000080c7808 */ /* 0x000fe40000800000 */
[----:B------:R-:W-:Y:S01]  /*13650*/  FSEL R11, R11, -INF , P0 ;  /* 0xff8000000b0b7808 */ /* 0x000fe20000000000 */
[----:B------:R-:W-:-:S05]  /*13660*/  BRA.DIV ~URZ, `(.L_x_1409) ;  /* 0x0000a3527f007947 */ /* 0x000fca000b800000 */
[----:B------:R-:W2:Y:S02]  /*13670*/  SHFL.IDX PT, R0, R4, 0x1, 0x1c1f ;  /* 0x003c1f0004007f89 */ /* 0x000ea400000e0000 */
        /* <DEDUP_REMOVED lines=24> */
[----:B------:R-:W-:Y:S05]  /*13800*/  FMNMX.FTZ R0, R11, R0, !PT ;  /* 0x000000000b007209 */ /* 0x000fea0007810000 */
[----:B------:R-:W2:Y:S02]  /*13810*/  SHFL.BFLY PT, R2, R0, 0x2, 0x1f ;  /* 0x0c401f0000027f89 */ /* 0x000ea400000e0000 */
[----:B--2---:R-:W-:Y:S05]  /*13820*/  FMNMX.FTZ R0, R2, R0, !PT ;  /* 0x0000000002007209 */ /* 0x004fea0007810000 */
[----:B------:R-:W2:Y:S02]  /*13830*/  SHFL.BFLY PT, R2, R0, 0x1, 0x1f ;  /* 0x0c201f0000027f89 */ /* 0x000ea400000e0000 */
[----:B--2---:R-:W-:Y:S02]  /*13840*/  FMNMX.FTZ R134, R0, R2, !PT ;  /* 0x0000000200867209 */ /* 0x004fe40007810000 */
        /* <DEDUP_REMOVED lines=8> */
[----:B------:R-:W2:Y:S02]  /*138d0*/  SHFL.BFLY PT, R2, R0, 0x2, 0x1f ;  /* 0x0c401f0000027f89 */ /* 0x000ea400000e0000 */
[----:B-12---:R-:W-:Y:S05]  /*138e0*/  FMNMX.FTZ R4, R0, R2, !PT ;  /* 0x0000000200047209 */ /* 0x006fea0007810000 */
[----:B------:R1:W2:Y:S02]  /*138f0*/  SHFL.BFLY PT, R0, R4, 0x1, 0x1f ;  /* 0x0c201f0004007f89 */ /* 0x0002a400000e0000 */
.L_x_1501:
        /* <DEDUP_REMOVED lines=10> */
[--C-:B------:R-:W-:Y:S02]  /*139a0*/  FFMA.FTZ R170, R12, c[0x0][0x2d0], -R2.reuse ;  /* 0x0000b4000caa7a23 */ /* 0x100fe40000010802 */
[--C-:B------:R-:W-:Y:S01]  /*139b0*/  FFMA.FTZ R17, R17, c[0x0][0x2d0], -R2.reuse ;  /* 0x0000b40011117a23 */ /* 0x100fe20000010802 */
[----:B------:R-:W-:Y:S01]  /*139c0*/  MUFU.EX2 R12, R6 ;  /* 0x00000006000c7308 */ /* 0x000fe20000000800 */
[--C-:B------:R-:W-:Y:S02]  /*139d0*/  FFMA.FTZ R169, R11, c[0x0][0x2d0], -R2.reuse ;  /* 0x0000b4000ba97a23 */ /* 0x100fe40000010802 */
[--C-:B-1----:R-:W-:Y:S02]  /*139e0*/  FFMA.FTZ R4, R16, c[0x0][0x2d0], -R2.reuse ;  /* 0x0000b40010047a23 */ /* 0x102fe40000010802 */
[--C-:B------:R-:W-:Y:S02]  /*139f0*/  FFMA.FTZ R172, R14, c[0x0][0x2d0], -R2.reuse ;  /* 0x0000b4000eac7a23 */ /* 0x100fe40000010802 */
[--C-:B------:R-:W-:Y:S02]  /*13a00*/  FFMA.FTZ R15, R15, c[0x0][0x2d0], -R2.reuse ;  /* 0x0000b4000f0f7a23 */ /* 0x100fe40000010802 */
[----:B------:R-:W-:Y:S01]  /*13a10*/  FFMA.FTZ R171, R13, c[0x0][0x2d0], -R2 ;  /* 0x0000b4000dab7a23 */ /* 0x000fe20000010802 */
[----:B------:R-:W-:Y:S10]  /*13a20*/  MUFU.EX2 R0, R0 ;  /* 0x0000000000007308 */ /* 0x000ff40000000800 */
[----:B------:R-:W1:Y:S10]  /*13a30*/  MUFU.EX2 R11, R17 ;  /* 0x00000011000b7308 */ /* 0x000e740000000800 */
[----:B------:R2:W-:Y:S10]  /*13a40*/  MUFU.EX2 R13, R4 ;  /* 0x00000004000d7308 */ /* 0x0005f40000000800 */
[----:B------:R-:W3:Y:S01]  /*13a50*/  MUFU.EX2 R15, R15 ;  /* 0x0000000f000f7308 */ /* 0x000ee20000000800 */
[----:B--2---:R-:W-:Y:S05]  /*13a60*/  FMUL.FTZ R4, R3, c[0x0][0x2d0] ;  /* 0x0000b40003047a20 */ /* 0x004fea0000410000 */
[----:B------:R-:W-:Y:S05]  /*13a70*/  FSEL R4, R4, RZ, P0 ;  /* 0x000000ff04047208 */ /* 0x000fea0000000000 */
[----:B------:R-:W-:Y:S01]  /*13a80*/  FFMA.FTZ R135, R19, c[0x0][0x2d0], -R4 ;  /* 0x0000b40013877a23 */ /* 0x000fe20000010804 */
[----:B-1----:R-:W-:Y:S01]  /*13a90*/  F2FP.PACK_AB R160, R11, R12 ;  /* 0x0000000c0ba0723e */ /* 0x002fe200000000ff */
[C---:B------:R-:W-:Y:S01]  /*13aa0*/  FFMA.FTZ R2, R0.reuse, R203, R12 ;  /* 0x000000cb00027223 */ /* 0x040fe2000001000c */
[----:B---3--:R-:W-:Y:S01]  /*13ab0*/  F2FP.PACK_AB R162, R15, R13 ;  /* 0x0000000d0fa2723e */ /* 0x008fe200000000ff */
[C---:B------:R-:W-:Y:S02]  /*13ac0*/  FMUL.FTZ R16, R0.reuse, R140 ;  /* 0x0000008c00107220 */ /* 0x040fe40000410000 */
[----:B------:R-:W-:Y:S01]  /*13ad0*/  FADD.FTZ R6, R11, R2 ;  /* 0x000000020b067221 */ /* 0x000fe20000010000 */
[----:B------:R-:W-:Y:S01]  /*13ae0*/  FSEL R2, R3, RZ, P0 ;  /* 0x000000ff03027208 */ /* 0x000fe20000000000 */
[----:B------:R-:W-:Y:S01]  /*13af0*/  FMUL.FTZ R17, R0, R141 ;  /* 0x0000008d00117220 */ /* 0x000fe20000410000 */
[----:B------:R-:W-:Y:S01]  /*13b00*/  ISETP.GT.AND P0, PT, R195, R210, PT ;  /* 0x000000d2c300720c */ /* 0x000fe20003f04270 */
[----:B------:R-:W-:Y:S01]  /*13b10*/  FFMA.FTZ R11, R161, c[0x0][0x2d0], -R4 ;  /* 0x0000b400a10b7a23 */ /* 0x000fe20000010804 */
[----:B------:R-:W-:Y:S01]  /*13b20*/  IADD3 R195, R195, -0x1, RZ ;  /* 0xffffffffc3c37810 */ /* 0x000fe20007ffe0ff */
[----:B------:R-:W-:Y:S02]  /*13b30*/  FADD.FTZ R2, -R2, R136 ;  /* 0x0000008802027221 */ /* 0x000fe40000010100 */
[--C-:B------:R-:W-:Y:S02]  /*13b40*/  FFMA.FTZ R136, R18, c[0x0][0x2d0], -R4.reuse ;  /* 0x0000b40012887a23 */ /* 0x100fe40000010804 */
[----:B------:R-:W-:Y:S02]  /*13b50*/  FMUL.FTZ R2, R2, c[0x0][0x2d0] ;  /* 0x0000b40002027a20 */ /* 0x000fe40000410000 */
[--C-:B------:R-:W-:Y:S01]  /*13b60*/  FFMA.FTZ R166, R10, c[0x0][0x2d0], -R4.reuse ;  /* 0x0000b4000aa67a23 */ /* 0x100fe20000010804 */
[----:B------:R-:W-:Y:S01]  /*13b70*/  MUFU.EX2 R173, R136 ;  /* 0x0000008800ad7308 */ /* 0x000fe20000000800 */
[--C-:B------:R-:W-:Y:S02]  /*13b80*/  FFMA.FTZ R165, R9, c[0x0][0x2d0], -R4.reuse ;  /* 0x0000b40009a57a23 */ /* 0x100fe40000010804 */
[--C-:B------:R-:W-:Y:S02]  /*13b90*/  FFMA.FTZ R167, R8, c[0x0][0x2d0], -R4.reuse ;  /* 0x0000b40008a77a23 */ /* 0x100fe40000010804 */
[--C-:B------:R-:W-:Y:S02]  /*13ba0*/  FFMA.FTZ R5, R5, c[0x0][0x2d0], -R4.reuse ;  /* 0x0000b40005057a23 */ /* 0x100fe40000010804 */
[----:B------:R-:W-:Y:S02]  /*13bb0*/  FFMA.FTZ R168, R7, c[0x0][0x2d0], -R4 ;  /* 0x0000b40007a87a23 */ /* 0x000fe40000010804 */
[----:B------:R-:W-:Y:S01]  /*13bc0*/  FADD.FTZ R4, R13, R6 ;  /* 0x000000060d047221 */ /* 0x000fe20000010000 */
[----:B------:R-:W1:Y:S01]  /*13bd0*/  MUFU.EX2 R2, R2 ;  /* 0x0000000200027308 */ /* 0x000e620000000800 */
[C---:B------:R-:W-:Y:S02]  /*13be0*/  FMUL.FTZ R13, R0.reuse, R145 ;  /* 0x00000091000d7220 */ /* 0x040fe40000410000 */
[----:B------:R-:W-:Y:S02]  /*13bf0*/  FADD.FTZ R164, R15, R4 ;  /* 0x000000040fa47221 */ /* 0x000fe40000010000 */
        /* <DEDUP_REMOVED lines=9> */
[----:B------:R3:W4:Y:S01]  /*13c90*/  MUFU.EX2 R161, R5 ;  /* 0x0000000500a17308 */ /* 0x0007220000000800 */
[C---:B------:R-:W-:Y:S02]  /*13ca0*/  FMUL.FTZ R28, R0.reuse, R28 ;  /* 0x0000001c001c7220 */ /* 0x040fe40000410000 */
[----:B------:R-:W-:Y:S02]  /*13cb0*/  FMUL.FTZ R29, R0, R29 ;  /* 0x0000001d001d7220 */ /* 0x000fe40000410000 */
[C---:B-1----:R-:W-:Y:S02]  /*13cc0*/  FMUL.FTZ R18, R2.reuse, R142 ;  /* 0x0000008e02127220 */ /* 0x042fe40000410000 */
[C---:B------:R-:W-:Y:S02]  /*13cd0*/  FMUL.FTZ R19, R2.reuse, R143 ;  /* 0x0000008f02137220 */ /* 0x040fe40000410000 */
[----:B------:R-:W1:Y:S01]  /*13ce0*/  LDSM.16.MT88.4 R140, [R178] ;  /* 0x00000000b28c783b */ /* 0x000e620000004200 */
[C---:B------:R-:W-:Y:S01]  /*13cf0*/  FMUL.FTZ R14, R2.reuse, R146 ;  /* 0x00000092020e7220 */ /* 0x040fe20000410000 */
[----:B------:R-:W-:Y:S01]  /*13d00*/  MUFU.EX2 R144, R170 ;  /* 0x000000aa00907308 */ /* 0x000fe20000000800 */
[C---:B------:R-:W-:Y:S02]  /*13d10*/  FMUL.FTZ R6, R2.reuse, R154 ;  /* 0x0000009a02067220 */ /* 0x040fe40000410000 */
[C---:B------:R-:W-:Y:S02]  /*13d20*/  FMUL.FTZ R7, R2.reuse, R155 ;  /* 0x0000009b02077220 */ /* 0x040fe40000410000 */
[C---:B------:R-:W-:Y:S02]  /*13d30*/  FMUL.FTZ R10, R2.reuse, R150 ;  /* 0x00000096020a7220 */ /* 0x040fe40000410000 */
[C---:B--2---:R-:W-:Y:S02]  /*13d40*/  FMUL.FTZ R11, R2.reuse, R151 ;  /* 0x00000097020b7220 */ /* 0x044fe40000410000 */
[C---:B------:R-:W-:Y:S01]  /*13d50*/  FMUL.FTZ R15, R2.reuse, R147 ;  /* 0x00000093020f7220 */ /* 0x040fe20000410000 */
[----:B------:R-:W2:Y:S01]  /*13d60*/  MUFU.EX2 R146, R135 ;  /* 0x0000008700927308 */ /* 0x000ea20000000800 */
[----:B------:R-:W-:Y:S01]  /*13d70*/  FMUL.FTZ R22, R2, R22 ;  /* 0x0000001602167220 */ /* 0x000fe20000410000 */
[----:B------:R-:W-:Y:S01]  /*13d80*/  LDSM.16.MT88.4 R148, [R178+0x800] ;  /* 0x00080000b294783b */ /* 0x000fe20000004200 */
[----:B---3--:R-:W-:Y:S02]  /*13d90*/  FMUL.FTZ R5, R0, R153 ;  /* 0x0000009900057220 */ /* 0x008fe40000410000 */
[----:B----4-:R-:W-:Y:S01]  /*13da0*/  FFMA.FTZ R145, R2, R202, R161 ;  /* 0x000000ca02917223 */ /* 0x010fe200000100a1 */
[----:B------:R-:W-:Y:S01]  /*13db0*/  F2FP.PACK_AB R161, R152, R161 ;  /* 0x000000a198a1723e */ /* 0x000fe200000000ff */
[C---:B------:R-:W-:Y:S02]  /*13dc0*/  FMUL.FTZ R23, R2.reuse, R23 ;  /* 0x0000001702177220 */ /* 0x040fe40000410000 */
[C---:B------:R-:W-:Y:S01]  /*13dd0*/  FMUL.FTZ R26, R2.reuse, R26 ;  /* 0x0000001a021a7220 */ /* 0x040fe20000410000 */
[----:B------:R-:W-:Y:S01]  /*13de0*/  MUFU.EX2 R135, R172 ;  /* 0x000000ac00877308 */ /* 0x000fe20000000800 */
[C---:B------:R-:W-:Y:S02]  /*13df0*/  FMUL.FTZ R27, R2.reuse, R27 ;  /* 0x0000001b021b7220 */ /* 0x040fe40000410000 */
[C---:B------:R-:W-:Y:S02]  /*13e00*/  FMUL.FTZ R30, R2.reuse, R30 ;  /* 0x0000001e021e7220 */ /* 0x040fe40000410000 */
[----:B------:R-:W-:Y:S02]  /*13e10*/  FMUL.FTZ R31, R2, R31 ;  /* 0x0000001f021f7220 */ /* 0x000fe40000410000 */
[C---:B------:R-:W-:Y:S02]  /*13e20*/  FMUL.FTZ R32, R0.reuse, R32 ;  /* 0x0000002000207220 */ /* 0x040fe40000410000 */
[----:B------:R-:W-:Y:S01]  /*13e30*/  FMUL.FTZ R33, R0, R33 ;  /* 0x0000002100217220 */ /* 0x000fe20000410000 */
[----:B------:R-:W3:Y:S01]  /*13e40*/  MUFU.EX2 R136, R169 ;  /* 0x000000a900887308 */ /* 0x000ee20000000800 */
[C---:B------:R-:W-:Y:S02]  /*13e50*/  FMUL.FTZ R34, R2.reuse, R34 ;  /* 0x0000002202227220 */ /* 0x040fe40000410000 */
[----:B------:R-:W-:Y:S01]  /*13e60*/  FMUL.FTZ R35, R2, R35 ;  /* 0x0000002302237220 */ /* 0x000fe20000410000 */
[----:B--2---:R-:W-:Y:S01]  /*13e70*/  F2FP.PACK_AB R163, R173, R146 ;  /* 0x00000092ada3723e */ /* 0x004fe200000000ff */
[C---:B------:R-:W-:Y:S02]  /*13e80*/  FMUL.FTZ R36, R0.reuse, R36 ;  /* 0x0000002400247220 */ /* 0x040fe40000410000 */
[----:B------:R-:W-:Y:S02]  /*13e90*/  FMUL.FTZ R37, R0, R37 ;  /* 0x0000002500257220 */ /* 0x000fe40000410000 */
[C---:B------:R-:W-:Y:S01]  /*13ea0*/  FMUL.FTZ R38, R2.reuse, R38 ;  /* 0x0000002602267220 */ /* 0x040fe20000410000 */
[----:B------:R3:W-:Y:S01]  /*13eb0*/  MUFU.EX2 R170, R166 ;  /* 0x000000a600aa7308 */ /* 0x0007e20000000800 */
[C---:B-1----:R-:W-:Y:S05]  /*13ec0*/  HMMA.16816.F32 R4, R160.reuse, R140, R4 ;  /* 0x0000008ca004723c */ /* 0x042fea0000001804 */
[----:B------:R-:W-:Y:S02]  /*13ed0*/  FMUL.FTZ R39, R2, R39 ;  /* 0x0000002702277220 */ /* 0x000fe40000410000 */
[C---:B------:R-:W-:Y:S01]  /*13ee0*/  FMUL.FTZ R40, R0.reuse, R40 ;  /* 0x0000002800287220 */ /* 0x040fe20000410000 */
[C---:B------:R-:W-:Y:S01]  /*13ef0*/  HMMA.16816.F32 R8, R160.reuse, R142, R8 ;  /* 0x0000008ea008723c */ /* 0x040fe20000001808 */
[----:B------:R-:W1:Y:S01]  /*13f00*/  LDSM.16.MT88.4 R140, [R179] ;  /* 0x00000000b38c783b */ /* 0x000e620000004200 */
[----:B------:R-:W2:Y:S02]  /*13f10*/  MUFU.EX2 R169, R165 ;  /* 0x000000a500a97308 */ /* 0x000ea40000000800 */
[----:B------:R-:W-:Y:S02]  /*13f20*/  FMUL.FTZ R41, R0, R41 ;  /* 0x0000002900297220 */ /* 0x000fe40000410000 */
[C---:B------:R-:W-:Y:S02]  /*13f30*/  FMUL.FTZ R42, R2.reuse, R42 ;  /* 0x0000002a022a7220 */ /* 0x040fe40000410000 */
[----:B------:R-:W-:Y:S04]  /*13f40*/  FMUL.FTZ R43, R2, R43 ;  /* 0x0000002b022b7220 */ /* 0x000fe80000410000 */
[C---:B------:R-:W-:Y:S02]  /*13f50*/  FMUL.FTZ R44, R0.reuse, R44 ;  /* 0x0000002c002c7220 */ /* 0x040fe40000410000 */
[----:B------:R-:W-:Y:S01]  /*13f60*/  FMUL.FTZ R45, R0, R45 ;  /* 0x0000002d002d7220 */ /* 0x000fe20000410000 */
[----:B---3--:R-:W-:Y:S01]  /*13f70*/  F2FP.PACK_AB R166, R136, R144 ;  /* 0x0000009088a6723e */ /* 0x008fe200000000ff */
[C---:B------:R-:W-:Y:S02]  /*13f80*/  FMUL.FTZ R46, R2.reuse, R46 ;  /* 0x0000002e022e7220 */ /* 0x040fe40000410000 */
[----:B------:R-:W-:Y:S02]  /*13f90*/  FMUL.FTZ R47, R2, R47 ;  /* 0x0000002f022f7220 */ /* 0x000fe40000410000 */
[C---:B------:R-:W-:Y:S02]  /*13fa0*/  FMUL.FTZ R48, R0.reuse, R48 ;  /* 0x0000003000307220 */ /* 0x040fe40000410000 */
[----:B------:R-:W-:Y:S02]  /*13fb0*/  FMUL.FTZ R49, R0, R49 ;  /* 0x0000003100317220 */ /* 0x000fe40000410000 */
[C---:B------:R-:W-:Y:S02]  /*13fc0*/  FMUL.FTZ R50, R2.reuse, R50 ;  /* 0x0000003202327220 */ /* 0x040fe40000410000 */
[----:B------:R-:W-:Y:S01]  /*13fd0*/  FMUL.FTZ R51, R2, R51 ;  /* 0x0000003302337220 */ /* 0x000fe20000410000 */
[----:B--2---:R-:W-:Y:S01]  /*13fe0*/  F2FP.PACK_AB R165, R169, R170 ;  /* 0x000000aaa9a5723e */ /* 0x004fe200000000ff */
        /* <DEDUP_REMOVED lines=81> */
[C---:B------:R-:W-:Y:S02]  /*14500*/  FMUL.FTZ R123, R2.reuse, R123 ;  /* 0x0000007b027b7220 */ /* 0x040fe40000410000 */
[C---:B------:R-:W-:Y:S01]  /*14510*/  FMUL.FTZ R126, R2.reuse, R126 ;  /* 0x0000007e027e7220 */ /* 0x040fe20000410000 */
[C---:B------:R-:W-:Y:S01]  /*14520*/  HMMA.16816.F32 R40, R160.reuse, R142, R40 ;  /* 0x0000008ea028723c */ /* 0x040fe20000001828 */
[----:B------:R-:W1:Y:S03]  /*14530*/  LDSM.16.MT88.4 R140, [R179+0x1000] ;  /* 0x00100000b38c783b */ /* 0x000e660000004200 */
[C---:B------:R-:W-:Y:S02]  /*14540*/  FMUL.FTZ R127, R2.reuse, R127 ;  /* 0x0000007f027f7220 */ /* 0x040fe40000410000 */
[C---:B------:R-:W-:Y:S02]  /*14550*/  FMUL.FTZ R130, R2.reuse, R130 ;  /* 0x0000008202827220 */ /* 0x040fe40000410000 */
[----:B------:R-:W-:Y:S02]  /*14560*/  FMUL.FTZ R131, R2, R131 ;  /* 0x0000008302837220 */ /* 0x000fe40000410000 */
[----:B------:R-:W2:Y:S02]  /*14570*/  MUFU.EX2 R2, R171 ;  /* 0x000000ab00027308 */ /* 0x000ea40000000800 */
[C---:B------:R-:W-:Y:S02]  /*14580*/  FMUL.FTZ R124, R0.reuse, R124 ;  /* 0x0000007c007c7220 */ /* 0x040fe40000410000 */
[C---:B------:R-:W-:Y:S02]  /*14590*/  FMUL.FTZ R125, R0.reuse, R125 ;  /* 0x0000007d007d7220 */ /* 0x040fe40000410000 */
[C---:B------:R-:W-:Y:S02]  /*145a0*/  FMUL.FTZ R128, R0.reuse, R128 ;  /* 0x0000008000807220 */ /* 0x040fe40000410000 */
[----:B------:R-:W-:Y:S02]  /*145b0*/  FMUL.FTZ R129, R0, R129 ;  /* 0x0000008100817220 */ /* 0x000fe40000410000 */
[----:B------:R-:W-:Y:S01]  /*145c0*/  FADD.FTZ R0, R135, R164 ;  /* 0x000000a487007221 */ /* 0x000fe20000010000 */
[C---:B--2---:R-:W-:Y:S03]  /*145d0*/  F2FP.PACK_AB R164, R2.reuse, R135 ;  /* 0x0000008702a4723e */ /* 0x044fe600000000ff */
[----:B------:R-:W-:Y:S01]  /*145e0*/  FADD.FTZ R0, R2, R0 ;  /* 0x0000000002007221 */ /* 0x000fe20000010000 */
[----:B------:R-:W-:Y:S01]  /*145f0*/  MUFU.EX2 R135, R168 ;  /* 0x000000a800877308 */ /* 0x000fe20000000800 */
[----:B------:R-:W-:Y:S02]  /*14600*/  FADD.FTZ R2, R152, R145 ;  /* 0x0000009198027221 */ /* 0x000fe40000010000 */
[----:B------:R-:W-:Y:S01]  /*14610*/  FADD.FTZ R0, R144, R0 ;  /* 0x0000000090007221 */ /* 0x000fe20000010000 */
[C---:B-1----:R-:W-:Y:S03]  /*14620*/  HMMA.16816.F32 R44, R160.reuse, R140, R44 ;  /* 0x0000008ca02c723c */ /* 0x042fe6000000182c */
[----:B------:R-:W-:Y:S01]  /*14630*/  FADD.FTZ R203, R136, R0 ;  /* 0x0000000088cb7221 */ /* 0x000fe20000010000 */
[-C--:B------:R-:W-:Y:S01]  /*14640*/  MOV R136, R3.reuse ;  /* 0x0000000300887202 */ /* 0x080fe20000000f00 */
[----:B------:R-:W-:Y:S03]  /*14650*/  FADD.FTZ R0, R146, R2 ;  /* 0x0000000292007221 */ /* 0x000fe60000010000 */
[C---:B------:R-:W-:Y:S01]  /*14660*/  HMMA.16816.F32 R48, R160.reuse, R142, R48 ;  /* 0x0000008ea030723c */ /* 0x040fe20000001830 */
[----:B------:R-:W1:Y:S03]  /*14670*/  LDSM.16.MT88.4 R140, [R181+0x1000] ;  /* 0x00100000b58c783b */ /* 0x000e660000004200 */
        /* <DEDUP_REMOVED lines=86> */
.L_x_1399:
[----:B------:R-:W-:-:S13]  /*14be0*/  ISETP.GE.AND P0, PT, R195, R209, PT ;  /* 0x000000d1c300720c */ /* 0x000fda0003f06270 */
[----:B------:R-:W-:Y:S05]  /*14bf0*/  @!P0 BRA `(.L_x_1411) ;  /* 0x0000230000008947 */ /* 0x000fea0003800000 */
[----:B------:R-:W-:Y:S02]  /*14c00*/  MOV R136, R5 ;  /* 0x0000000500887202 */ /* 0x000fe40000000f00 */
[----:B------:R-:W-:Y:S02]  /*14c10*/  MOV R135, R134 ;  /* 0x0000008600877202 */ /* 0x000fe40000000f00 */
.L_x_1418:
[----:B------:R-:W-:Y:S04]  /*14c20*/  DEPBAR.LE SB0, 0x0 ;  /* 0x000080000000791a */ /* 0x000fe80000000000 */
[----:B------:R-:W-:Y:S01]  /*14c30*/  WARPSYNC 0xffffffff ;  /* 0xffffffff00007948 */ /* 0x000fe20003800000 */
[----:B------:R-:W-:Y:S01]  /*14c40*/  BAR.SYNC.DEFER_BLOCKING 0x0 ;  /* 0x0000000000007b1d */ /* 0x000fe20000010000 */
[----:B------:R-:W-:Y:S01]  /*14c50*/  SHF.R.S32.HI R0, RZ, 0x1f, R199 ;  /* 0x0000001fff007819 */ /* 0x000fe200000114c7 */
[C---:B------:R-:W-:Y:S01]  /*14c60*/  IMAD.WIDE.U32 R2, R199.reuse, c[0x0][0x208], RZ ;  /* 0x00008200c7027a25 */ /* 0x040fe200078e00ff */
[----:B------:R-:W-:Y:S03]  /*14c70*/  SHF.R.S32.HI R4, RZ, 0x1f, R196 ;  /* 0x0000001fff047819 */ /* 0x000fe600000114c4 */
[----:B------:R-:W-:Y:S02]  /*14c80*/  IMAD R0, R0, c[0x0][0x208], RZ ;  /* 0x0000820000007a24 */ /* 0x000fe400078e02ff */
[----:B------:R-:W-:Y:S02]  /*14c90*/  IMAD R4, R4, c[0x0][0x218], RZ ;  /* 0x0000860004047a24 */ /* 0x000fe400078e02ff */
[----:B------:R-:W-:Y:S02]  /*14ca0*/  IMAD R0, R199, c[0x0][0x20c], R0 ;  /* 0x00008300c7007a24 */ /* 0x000fe400078e0200 */
[C---:B------:R-:W-:Y:S03]  /*14cb0*/  IMAD R4, R196.reuse, c[0x0][0x21c], R4 ;  /* 0x00008700c4047a24 */ /* 0x040fe600078e0204 */
        /* <DEDUP_REMOVED lines=14> */
.L_x_1502:
[C---:B--23--:R-:W-:Y:S01]  /*14da0*/  HMMA.16816.F32 R4, R16.reuse, R8, RZ ;  /* 0x000000081004723c */ /* 0x04cfe200000018ff */
[----:B------:R-:W2:Y:S01]  /*14db0*/  SHFL.IDX PT, R2, R134, RZ, 0x181f ;  /* 0x00181fff86027589 */ /* 0x000ea200000e0000 */
[----:B------:R-:W-:Y:S01]  /*14dc0*/  BSSY B0, `(.L_x_1413) ;  /* 0x00000d0000007945 */ /* 0x000fe20003800000 */
[C---:B------:R-:W-:Y:S02]  /*14dd0*/  ISETP.GE.AND P3, PT, R132.reuse, c[0x0][0x1d4], PT ;  /* 0x0000750084007a0c */ /* 0x040fe40003f66270 */
        /* <DEDUP_REMOVED lines=13> */
[C---:B------:R-:W-:Y:S01]  /*14eb0*/  ISETP.GE.AND P1, PT, R198.reuse, c[0x0][0x1d4], PT ;  /* 0x00007500c6007a0c */ /* 0x040fe20003f26270 */
[C---:B------:R-:W-:Y:S02]  /*14ec0*/  HMMA.16816.F32 R8, R164.reuse, R170, R8 ;  /* 0x000000aaa408723c */ /* 0x040fe40000001808 */
[----:B------:R2:W-:Y:S06]  /*14ed0*/  LDGSTS.E.BYPASS.LTC128B.128 [R214+0x9080], [R162.64], !P2 ;  /* 0x09080000a2d67fae */ /* 0x0005ec000d101d48 */
[C---:B------:R-:W-:Y:S08]  /*14ee0*/  HMMA.16816.F32 R12, R164.reuse, R172, R12 ;  /* 0x000000aca40c723c */ /* 0x040ff0000000180c */
[----:B------:R-:W-:Y:S04]  /*14ef0*/  HMMA.16816.F32 R16, R164, R174, R16 ;  /* 0x000000aea410723c */ /* 0x000fe80000001810 */
[C---:B-1----:R-:W-:Y:S04]  /*14f00*/  LEA R160, P0, R197.reuse, R2, 0x1 ;  /* 0x00000002c5a07211 */ /* 0x042fe800078008ff */
[----:B------:R-:W-:Y:S04]  /*14f10*/  LEA.HI.X R161, R197, R0, R206, 0x1, P0 ;  /* 0x00000000c5a17211 */ /* 0x000fe800000f0cce */
[C---:B------:R-:W-:Y:S01]  /*14f20*/  LEA R2, P0, R198.reuse, R2, 0x1 ;  /* 0x00000002c6027211 */ /* 0x040fe200078008ff */
[----:B------:R2:W-:Y:S03]  /*14f30*/  LDGSTS.E.BYPASS.LTC128B.128 [R214+0xa080], [R160.64], !P4 ;  /* 0x0a080000a0d67fae */ /* 0x0005e6000e101d48 */
[----:B------:R-:W-:Y:S02]  /*14f40*/  LEA.HI.X R3, R198, R0, R205, 0x1, P0 ;  /* 0x00000000c6037211 */ /* 0x000fe400000f0ccd */
[----:B------:R-:W-:Y:S03]  /*14f50*/  ISETP.GT.AND P0, PT, R195, R209, PT ;  /* 0x000000d1c300720c */ /* 0x000fe60003f04270 */
[----:B------:R1:W-:Y:S06]  /*14f60*/  LDGSTS.E.BYPASS.LTC128B.128 [R214+0xb080], [R2.64], !P1 ;  /* 0x0b08000002d67fae */ /* 0x0003ec000c901d48 */
[----:B------:R-:W-:Y:S06]  /*14f70*/  LDSM.16.M88.4 R168, [R176] ;  /* 0x00000000b0a8783b */ /* 0x000fec0000000200 */
[----:B------:R-:W-:Y:S06]  /*14f80*/  LDSM.16.M88.4 R164, [R176+0x800] ;  /* 0x00080000b0a4783b */ /* 0x000fec0000000200 */
[----:B------:R-:W-:Y:S06]  /*14f90*/  LDSM.16.M88.4 R172, [R159+-0x3000] ;  /* 0xffd000009fac783b */ /* 0x000fec0000000200 */
[----:B--2---:R-:W2:Y:S06]  /*14fa0*/  LDSM.16.M88.4 R160, [R185] ;  /* 0x00000000b9a0783b */ /* 0x004eac0000000200 */
[----:B------:R-:W0:Y:S01]  /*14fb0*/  LDGDEPBAR ;  /* 0x00000000000079af */ /* 0x000e220000000000 */
[C---:B--2---:R-:W-:Y:S08]  /*14fc0*/  HMMA.16816.F32 R4, R160.reuse, R168, R4 ;  /* 0x000000a8a004723c */ /* 0x044ff00000001804 */
[C---:B------:R-:W-:Y:S01]  /*14fd0*/  HMMA.16816.F32 R8, R160.reuse, R170, R8 ;  /* 0x000000aaa008723c */ /* 0x040fe20000001808 */
[----:B------:R-:W2:Y:S07]  /*14fe0*/  LDSM.16.M88.4 R168, [R184] ;  /* 0x00000000b8a8783b */ /* 0x000eae0000000200 */
[C---:B------:R-:W-:Y:S08]  /*14ff0*/  HMMA.16816.F32 R12, R160.reuse, R164, R12 ;  /* 0x000000a4a00c723c */ /* 0x040ff0000000180c */
[----:B------:R-:W-:Y:S01]  /*15000*/  HMMA.16816.F32 R16, R160, R166, R16 ;  /* 0x000000a6a010723c */ /* 0x000fe20000001810 */
[----:B------:R-:W3:Y:S06]  /*15010*/  LDSM.16.M88.4 R160, [R159+-0x2800] ;  /* 0xffd800009fa0783b */ /* 0x000eec0000000200 */
[----:B------:R-:W-:Y:S01]  /*15020*/  LDSM.16.M88.4 R164, [R182+0x4000] ;  /* 0x00400000b6a4783b */ /* 0x000fe20000000200 */
[C---:B--2---:R-:W-:Y:S08]  /*15030*/  HMMA.16816.F32 R4, R168.reuse, R172, R4 ;  /* 0x000000aca804723c */ /* 0x044ff00000001804 */
[C---:B------:R-:W-:Y:S01]  /*15040*/  HMMA.16816.F32 R8, R168.reuse, R174, R8 ;  /* 0x000000aea808723c */ /* 0x040fe20000001808 */
[----:B------:R-:W2:Y:S07]  /*15050*/  LDSM.16.M88.4 R172, [R177+0x1000] ;  /* 0x00100000b1ac783b */ /* 0x000eae0000000200 */
[C---:B---3--:R-:W-:Y:S08]  /*15060*/  HMMA.16816.F32 R12, R168.reuse, R160, R12 ;  /* 0x000000a0a80c723c */ /* 0x048ff0000000180c */
[----:B------:R-:W-:Y:S01]  /*15070*/  HMMA.16816.F32 R16, R168, R162, R16 ;  /* 0x000000a2a810723c */ /* 0x000fe20000001810 */
[----:B------:R-:W3:Y:S06]  /*15080*/  LDSM.16.M88.4 R160, [R177+0x1800] ;  /* 0x00180000b1a0783b */ /* 0x000eec0000000200 */
[----:B------:R-:W-:Y:S01]  /*15090*/  LDSM.16.M88.4 R168, [R183+0x4000] ;  /* 0x00400000b7a8783b */ /* 0x000fe20000000200 */
[C---:B--2---:R-:W-:Y:S08]  /*150a0*/  HMMA.16816.F32 R4, R164.reuse, R172, R4 ;  /* 0x000000aca404723c */ /* 0x044ff00000001804 */
[C---:B------:R-:W-:Y:S01]  /*150b0*/  HMMA.16816.F32 R8, R164.reuse, R174, R8 ;  /* 0x000000aea408723c */ /* 0x040fe20000001808 */
[----:B------:R-:W2:Y:S07]  /*150c0*/  LDSM.16.M88.4 R172, [R189] ;  /* 0x00000000bdac783b */ /* 0x000eae0000000200 */
[C---:B---3--:R-:W-:Y:S08]  /*150d0*/  HMMA.16816.F32 R12, R164.reuse, R160, R12 ;  /* 0x000000a0a40c723c */ /* 0x048ff0000000180c */
[----:B------:R-:W-:Y:S01]  /*150e0*/  HMMA.16816.F32 R16, R164, R162, R16 ;  /* 0x000000a2a410723c */ /* 0x000fe20000001810 */
[----:B------:R-:W3:Y:S06]  /*150f0*/  LDSM.16.M88.4 R160, [R188] ;  /* 0x00000000bca0783b */ /* 0x000eec0000000200 */
        /* <DEDUP_REMOVED lines=10> */
[----:B------:R-:W2:Y:S07]  /*151a0*/  LDSM.16.M88.4 R172, [R159+-0x2000] ;  /* 0xffe000009fac783b */ /* 0x000eae0000000200 */
[C---:B---3--:R-:W-:Y:S08]  /*151b0*/  HMMA.16816.F32 R12, R164.reuse, R160, R12 ;  /* 0x000000a0a40c723c */ /* 0x048ff0000000180c */
        /* <DEDUP_REMOVED lines=57> */
[----:B------:R-:W3:Y:S01]  /*15550*/  LDSM.16.M88.4 R160, [R159+0x800] ;  /* 0x000800009fa0783b */ /* 0x000ee20000000200 */
[----:B------:R-:W-:Y:S05]  /*15560*/  DEPBAR.LE SB0, 0x0 ;  /* 0x000080000000791a */ /* 0x000fea0000000000 */
[----:B------:R-:W-:Y:S01]  /*15570*/  BAR.SYNC.DEFER_BLOCKING 0x0 ;  /* 0x0000000000007b1d */ /* 0x000fe20000010000 */
[C---:B--2---:R-:W-:Y:S08]  /*15580*/  HMMA.16816.F32 R4, R168.reuse, R172, R4 ;  /* 0x000000aca804723c */ /* 0x044ff00000001804 */
[C---:B------:R-:W-:Y:S08]  /*15590*/  HMMA.16816.F32 R8, R168.reuse, R174, R8 ;  /* 0x000000aea808723c */ /* 0x040ff00000001808 */
[C---:B---3--:R-:W-:Y:S08]  /*155a0*/  HMMA.16816.F32 R12, R168.reuse, R160, R12 ;  /* 0x000000a0a80c723c */ /* 0x048ff0000000180c */
[----:B------:R-:W-:Y:S01]  /*155b0*/  FMUL.FTZ R0, R4, c[0x0][0x320] ;  /* 0x0000c80004007a20 */ /* 0x000fe20000410000 */
[----:B------:R-:W-:Y:S03]  /*155c0*/  HMMA.16816.F32 R16, R168, R162, R16 ;  /* 0x000000a2a810723c */ /* 0x000fe60000001810 */
[----:B------:R2:W3:Y:S02]  /*155d0*/  MUFU.TANH R172, R0 ;  /* 0x0000000000ac7308 */ /* 0x0004e40000002400 */
[----:B--2---:R-:W-:Y:S08]  /*155e0*/  FMUL.FTZ R0, R5, c[0x0][0x320] ;  /* 0x0000c80005007a20 */ /* 0x004ff00000410000 */
        /* <DEDUP_REMOVED lines=30> */
[----:B---34-:R-:W-:Y:S02]  /*157d0*/  IMAD.MOV.U32 R200, RZ, RZ, c[0x0][0x2b8] ;  /* 0x0000ae00ffc87624 */ /* 0x018fe400078e00ff */
[----:B------:R-:W-:Y:S02]  /*157e0*/  IMAD.MOV.U32 R196, RZ, RZ, RZ ;  /* 0x000000ffffc47224 */ /* 0x000fe400078e00ff */
[----:B-1----:R-:W-:Y:S01]  /*157f0*/  IMAD R2, R195, 0x20, R223 ;  /* 0x00000020c3027824 */ /* 0x002fe200078e02df */
[----:B------:R-:W-:Y:S04]  /*15800*/  ISETP.NE.AND P5, PT, R200, 0x1, PT ;  /* 0x00000001c800780c */ /* 0x000fe80003fa5270 */
[----:B------:R-:W-:Y:S05]  /*15810*/  IADD3 R2, R2, -0x20, R211 ;  /* 0xffffffe002027810 */ /* 0x000fea0007ffe0d3 */
[--C-:B--2---:R-:W-:Y:S04]  /*15820*/  IMAD.MOV.U32 R0, RZ, RZ, R2.reuse ;  /* 0x000000ffff007224 */ /* 0x104fe800078e0002 */
        /* <DEDUP_REMOVED lines=24> */
.L_x_1503:
[----:B------:R-:W-:-:S05]  /*159b0*/  BRA.DIV ~URZ, `(.L_x_1416) ;  /* 0x000084227f007947 */ /* 0x000fca000b800000 */
[----:B-1----:R1:W3:Y:S02]  /*159c0*/  SHFL.IDX PT, R0, R5, RZ, 0x181f ;  /* 0x00181fff05007589 */ /* 0x0022e400000e0000 */
.L_x_1504:
[C---:B---3--:R-:W-:Y:S04]  /*159d0*/  LEA R2, P0, R132.reuse, R0, 0x1 ;  /* 0x0000000084027211 */ /* 0x048fe800078008ff */
[----:B--2---:R-:W-:Y:S05]  /*159e0*/  LEA.HI.X R3, R132, R4, R133, 0x1, P0 ;  /* 0x0000000484037211 */ /* 0x004fea00000f0c85 */
        /* <DEDUP_REMOVED lines=13> */
.L_x_1414:
[----:B---34-:R-:W-:Y:S05]  /*15ac0*/  BSYNC B0 ;  /* 0x0000000000007941 */ /* 0x018fea0003800000 */
.L_x_1413:
[----:B-1----:R-:W-:Y:S01]  /*15ad0*/  FMNMX.FTZ R2, R172, R135, !PT ;  /* 0x00000087ac027209 */ /* 0x002fe20007810000 */
[----:B------:R-:W0:Y:S01]  /*15ae0*/  LDGDEPBAR ;  /* 0x00000000000079af */ /* 0x000e220000000000 */
[----:B--2---:R-:W-:Y:S02]  /*15af0*/  FMNMX.FTZ R0, R173, R136, !PT ;  /* 0x00000088ad007209 */ /* 0x004fe40007810000 */
        /* <DEDUP_REMOVED lines=22> */
.L_x_1505:
        /* <DEDUP_REMOVED lines=243> */
[----:B------:R-:W-:Y:S02]  /*16b90*/  F2FP.PACK_AB R167, R135, R160 ;  /* 0x000000a087a7723e */ /* 0x000fe400000000ff */
        /* <DEDUP_REMOVED lines=54> */
.L_x_1411:
[----:B------:R-:W-:Y:S05]  /*16f00*/  BRA.DIV ~URZ, `(.L_x_1419) ;  /* 0x000070427f007947 */ /* 0x000fea000b800000 */
[----:B------:R1:W2:Y:S02]  /*16f10*/  SHFL.BFLY PT, R0, R203, 0x2, 0x1f ;  /* 0x0c401f00cb007f89 */ /* 0x0002a400000e0000 */
.L_x_1506:
[----:B--2---:R-:W-:Y:S01]  /*16f20*/  FADD.FTZ R6, R0, R203 ;  /* 0x000000cb00067221 */ /* 0x004fe20000010000 */
[----:B------:R-:W-:Y:S05]  /*16f30*/  BRA.DIV ~URZ, `(.L_x_1420) ;  /* 0x000070627f007947 */ /* 0x000fea000b800000 */
[----:B------:R-:W2:Y:S02]  /*16f40*/  SHFL.BFLY PT, R0, R6, 0x1, 0x1f ;  /* 0x0c201f0006007f89 */ /* 0x000ea400000e0000 */
[----:B--2---:R-:W-:-:S02]  /*16f50*/  FADD.FTZ R6, R6, R0 ;  /* 0x0000000006067221 */ /* 0x004fc40000010000 */
[----:B------:R-:W2:Y:S02]  /*16f60*/  SHFL.BFLY PT, R0, R202, 0x2, 0x1f ;  /* 0x0c401f00ca007f89 */ /* 0x000ea400000e0000 */
[----:B--2---:R-:W-:-:S05]  /*16f70*/  FADD.FTZ R4, R0, R202 ;  /* 0x000000ca00047221 */ /* 0x004fca0000010000 */
[----:B------:R2:W3:Y:S02]  /*16f80*/  SHFL.BFLY PT, R3, R4, 0x1, 0x1f ;  /* 0x0c201f0004037f89 */ /* 0x0004e400000e0000 */
.L_x_1507:
        /* <DEDUP_REMOVED lines=148> */
.L_x_1316:
        /* <DEDUP_REMOVED lines=17> */
.L_x_1422:
[----:B------:R-:W-:Y:S05]  /*179e0*/  BSYNC B0 ;  /* 0x0000000000007941 */ /* 0x000fea0003800000 */
.L_x_1421:
        /* <DEDUP_REMOVED lines=143> */
[----:B------:R-:W-:-:S03]  /*182e0*/  IADD3 R4, P0, R231, c[0x0][0x500], RZ ;  /* 0x00014000e7047a10 */ /* 0x000fc60007f1e0ff */
[----:B------:R2:W5:Y:S01]  /*182f0*/  @P1 LDG.E R12, [R2.64] ;  /* 0x00000008020c1981 */ /* 0x000562000c1e1900 */
[----:B------:R-:W-:Y:S01]  /*18300*/  IADD3.X R5, R236, c[0x0][0x504], RZ, P0, !PT ;  /* 0x00014100ec057a10 */ /* 0x000fe200007fe4ff */
        /* <DEDUP_REMOVED lines=9> */
.L_x_1425:
        /* <DEDUP_REMOVED lines=8> */
[----:B---3--:R-:W-:Y:S02]  /*18420*/  LOP3.LUT R4, R234, 0xffff, RZ, 0xc0, !PT ;  /* 0x0000ffffea047812 */ /* 0x008fe400078ec0ff */
[----:B------:R-:W-:Y:S02]  /*18430*/  SEL R0, R237, RZ, !P0 ;  /* 0x000000ffed007207 */ /* 0x000fe40004000000 */
[----:B------:R-:W-:Y:S02]  /*18440*/  SEL R5, R238, RZ, !P0 ;  /* 0x000000ffee057207 */ /* 0x000fe40004000000 */
[----:B------:R-:W-:Y:S01]  /*18450*/  SHF.R.S32.HI R19, RZ, 0x1f, R110 ;  /* 0x0000001fff137819 */ /* 0x000fe2000001146e */
[----:B------:R-:W3:Y:S03]  /*18460*/  LDC.64 R10, c[0x0][R16+0x168] ;  /* 0x00005a00100a7b82 */ /* 0x000ee60000000a00 */
[----:B------:R-:W-:-:S04]  /*18470*/  LEA.HI R19, R19, R110, RZ, 0x5 ;  /* 0x0000006e13137211 */ /* 0x000fc800078f28ff */
[----:B------:R-:W-:Y:S01]  /*18480*/  LOP3.LUT R19, R19, 0xffffffe0, RZ, 0xc0, !PT ;  /* 0xffffffe013137812 */ /* 0x000fe200078ec0ff */
[----:B------:R-:W1:Y:S04]  /*18490*/  LDC.64 R14, c[0x0][R16+0x178] ;  /* 0x00005e00100e7b82 */ /* 0x000e680000000a00 */
        /* <DEDUP_REMOVED lines=103> */
.L_x_1508:
[----:B------:R-:W-:Y:S05]  /*18b10*/  BRA.DIV ~URZ, `(.L_x_1428) ;  /* 0x000055e27f007947 */ /* 0x000fea000b800000 */
[----:B------:R4:W2:Y:S02]  /*18b20*/  SHFL.IDX PT, R0, R14, RZ, 0x181f ;  /* 0x00181fff0e007589 */ /* 0x0008a400000e0000 */
.L_x_1509:
[----:B------:R-:W-:Y:S01]  /*18b30*/  ISETP.GE.AND P0, PT, R5, R12, PT ;  /* 0x0000000c0500720c */ /* 0x000fe20003f06270 */
[----:B------:R-:W-:-:S12]  /*18b40*/  BSSY B0, `(.L_x_1429) ;  /* 0x0000012000007945 */ /* 0x000fd80003800000 */
[----:B------:R-:W-:Y:S05]  /*18b50*/  @P0 BRA `(.L_x_1430) ;  /* 0x0000010000000947 */ /* 0x000fea0003800000 */
[----:B------:R-:W-:Y:S02]  /*18b60*/  ISETP.GE.AND P3, PT, R132, c[0x0][0x3c8], PT ;  /* 0x0000f20084007a0c */ /* 0x000fe40003f66270 */
[----:B------:R-:W-:Y:S02]  /*18b70*/  ISETP.GE.AND P2, PT, R137, c[0x0][0x3c8], PT ;  /* 0x0000f20089007a0c */ /* 0x000fe40003f46270 */
[----:B------:R-:W-:Y:S02]  /*18b80*/  ISETP.GE.AND P1, PT, R197, c[0x0][0x3c8], PT ;  /* 0x0000f200c5007a0c */ /* 0x000fe40003f26270 */
[----:B------:R-:W-:-:S07]  /*18b90*/  ISETP.GE.AND P0, PT, R198, c[0x0][0x3c8], PT ;  /* 0x0000f200c6007a0c */ /* 0x000fce0003f06270 */
[CC--:B--2---:R-:W-:Y:S02]  /*18ba0*/  @!P3 LEA R10, P4, R132.reuse, R0.reuse, 0x1 ;  /* 0x00000000840ab211 */ /* 0x0c4fe400078808ff */
        /* <DEDUP_REMOVED lines=11> */
.L_x_1430:
[----:B------:R-:W-:Y:S05]  /*18c60*/  BSYNC B0 ;  /* 0x0000000000007941 */ /* 0x000fea0003800000 */
.L_x_1429:
[----:B------:R-:W-:Y:S05]  /*18c70*/  BRA.DIV ~URZ, `(.L_x_1431) ;  /* 0x000054e27f007947 */ /* 0x000fea000b800000 */
[----:B---3--:R3:W4:Y:S04]  /*18c80*/  SHFL.IDX PT, R4, R13, 0x1, 0x181f ;  /* 0x00381f000d047f89 */ /* 0x00872800000e0000 */
[----:B--2---:R3:W2:Y:S02]  /*18c90*/  SHFL.IDX PT, R0, R14, 0x1, 0x181f ;  /* 0x00381f000e007f89 */ /* 0x0046a400000e0000 */
.L_x_1510:
        /* <DEDUP_REMOVED lines=20> */
.L_x_1433:
[----:B------:R-:W-:Y:S05]  /*18de0*/  BSYNC B0 ;  /* 0x0000000000007941 */ /* 0x000fea0003800000 */
.L_x_1432:
[----:B------:R-:W-:Y:S05]  /*18df0*/  BRA.DIV ~URZ, `(.L_x_1434) ;  /* 0x000054227f007947 */ /* 0x000fea000b800000 */
[----:B----4-:R4:W3:Y:S02]  /*18e00*/  SHFL.IDX PT, R4, R13, 0x2, 0x181f ;  /* 0x00581f000d047f89 */ /* 0x0108e400000e0000 */
.L_x_1511:
[----:B------:R-:W-:Y:S05]  /*18e10*/  BRA.DIV ~URZ, `(.L_x_1435) ;  /* 0x000054727f007947 */ /* 0x000fea000b800000 */
[----:B--2---:R2:W4:Y:S02]  /*18e20*/  SHFL.IDX PT, R0, R14, 0x2, 0x181f ;  /* 0x00581f000e007f89 */ /* 0x00452400000e0000 */
.L_x_1512:
        /* <DEDUP_REMOVED lines=8> */
[CC--:B----4-:R-:W-:Y:S02]  /*18eb0*/  @!P3 LEA R10, P4, R132.reuse, R0.reuse, 0x1 ;  /* 0x00000000840ab211 */ /* 0x0d0fe400078808ff */
        /* <DEDUP_REMOVED lines=11> */
.L_x_1437:
[----:B------:R-:W-:Y:S05]  /*18f70*/  BSYNC B0 ;  /* 0x0000000000007941 */ /* 0x000fea0003800000 */
.L_x_1436:
[----:B------:R-:W-:Y:S05]  /*18f80*/  BRA.DIV ~URZ, `(.L_x_1438) ;  /* 0x000053627f007947 */ /* 0x000fea000b800000 */
[----:B---3--:R3:W2:Y:S04]  /*18f90*/  SHFL.IDX PT, R4, R13, 0x3, 0x181f ;  /* 0x00781f000d047f89 */ /* 0x0086a800000e0000 */
[----:B----4-:R3:W4:Y:S02]  /*18fa0*/  SHFL.IDX PT, R0, R14, 0x3, 0x181f ;  /* 0x00781f000e007f89 */ /* 0x01072400000e0000 */
.L_x_1513:
[----:B------:R-:W-:-:S04]  /*18fb0*/  IADD3 R2, R5, 0x60, RZ ;  /* 0x0000006005027810 */ /* 0x000fc80007ffe0ff */
[----:B------:R-:W-:-:S13]  /*18fc0*/  ISETP.GE.AND P0, PT, R2, R12, PT ;  /* 0x0000000c0200720c */ /* 0x000fda0003f06270 */
[----:B------:R-:W-:Y:S05]  /*18fd0*/  @P0 BRA `(.L_x_1439) ;  /* 0x00002c3000000947 */ /* 0x000fea0003800000 */
[----:B------:R-:W-:Y:S02]  /*18fe0*/  ISETP.GE.AND P2, PT, R132, c[0x0][0x3c8], PT ;  /* 0x0000f20084007a0c */ /* 0x000fe40003f46270 */
[----:B------:R-:W-:Y:S02]  /*18ff0*/  ISETP.GE.AND P1, PT, R137, c[0x0][0x3c8], PT ;  /* 0x0000f20089007a0c */ /* 0x000fe40003f26270 */
[----:B------:R-:W-:-:S09]  /*19000*/  ISETP.GE.AND P0, PT, R197, c[0x0][0x3c8], PT ;  /* 0x0000f200c5007a0c */ /* 0x000fd20003f06270 */
[CC--:B----4-:R-:W-:Y:S02]  /*19010*/  @!P2 LEA R8, P5, R132.reuse, R0.reuse, 0x1 ;  /* 0x000000008408a211 */ /* 0x0d0fe400078a08ff */
[-C--:B------:R-:W-:Y:S02]  /*19020*/  @!P1 LEA R6, P4, R201, R0.reuse, 0x1 ;  /* 0x00000000c9069211 */ /* 0x080fe400078808ff */
        /* <DEDUP_REMOVED lines=13> */
.L_x_1426:
        /* <DEDUP_REMOVED lines=33> */
.L_x_1514:
[----:B------:R-:W-:Y:S05]  /*19310*/  BRA.DIV ~URZ, `(.L_x_1441) ;  /* 0x000051027f007947 */ /* 0x000fea000b800000 */
[----:B------:R3:W4:Y:S02]  /*19320*/  SHFL.IDX PT, R0, R12, RZ, 0x1c1f ;  /* 0x001c1fff0c007589 */ /* 0x00072400000e0000 */
.L_x_1515:
        /* <DEDUP_REMOVED lines=8> */
[C---:B------:R-:W-:Y:S01]  /*193b0*/  IADD3 R14, R229.reuse, 0x60, RZ ;  /* 0x00000060e50e7810 */ /* 0x040fe20007ffe0ff */
[----:B----4-:R-:W-:Y:S01]  /*193c0*/  @!P0 IMAD.MOV.U32 R2, RZ, RZ, R0 ;  /* 0x000000ffff028224 */ /* 0x010fe200078e0000 */
[----:B------:R-:W-:Y:S01]  /*193d0*/  ISETP.GE.AND P2, PT, R6, c[0x0][0x3c8], PT ;  /* 0x0000f20006007a0c */ /* 0x000fe20003f46270 */
[----:B--2---:R-:W-:Y:S01]  /*193e0*/  @!P0 IMAD.MOV.U32 R3, RZ, RZ, R4 ;  /* 0x000000ffff038224 */ /* 0x004fe200078e0004 */
[C---:B------:R-:W-:Y:S02]  /*193f0*/  IADD3 R11, R229.reuse, 0x58, RZ ;  /* 0x00000058e50b7810 */ /* 0x040fe40007ffe0ff */
[C---:B------:R-:W-:Y:S01]  /*19400*/  IADD3 R10, R229.reuse, 0x70, RZ ;  /* 0x00000070e50a7810 */ /* 0x040fe20007ffe0ff */
[----:B------:R-:W-:Y:S01]  /*19410*/  @!P0 IMAD.WIDE R2, R229, 0x4, R2 ;  /* 0x00000004e5028825 */ /* 0x000fe200078e0202 */
[----:B------:R-:W-:-:S02]  /*19420*/  SHF.R.S32.HI R11, RZ, 0x1f, R11 ;  /* 0x0000001fff0b7819 */ /* 0x000fc4000001140b */
[C---:B------:R-:W-:Y:S02]  /*19430*/  IADD3 R15, R229.reuse, 0x60, RZ ;  /* 0x00000060e50f7810 */ /* 0x040fe40007ffe0ff */
[----:B------:R2:W-:Y:S01]  /*19440*/  @!P0 ST.E.64 [R2.64], R134 ;  /* 0x0000008602008985 */ /* 0x0005e2000c101b08 */
[----:B------:R-:W-:Y:S02]  /*19450*/  ISETP.GE.AND P0, PT, R8, c[0x0][0x3c8], PT ;  /* 0x0000f20008007a0c */ /* 0x000fe40003f06270 */
[----:B------:R-:W-:Y:S02]  /*19460*/  SHF.R.S32.HI R15, RZ, 0x1f, R15 ;  /* 0x0000001fff0f7819 */ /* 0x000fe4000001140f */
[C---:B------:R-:W-:Y:S02]  /*19470*/  IADD3 R16, R229.reuse, 0xa0, RZ ;  /* 0x000000a0e5107810 */ /* 0x040fe40007ffe0ff */
[C---:B------:R-:W-:Y:S02]  /*19480*/  IADD3 R18, R229.reuse, 0xa0, RZ ;  /* 0x000000a0e5127810 */ /* 0x040fe40007ffe0ff */
[----:B------:R-:W-:-:S02]  /*19490*/  IADD3 R17, R229, 0xb0, RZ ;  /* 0x000000b0e5117810 */ /* 0x000fc40007ffe0ff */
        /* <DEDUP_REMOVED lines=11> */
[----:B------:R-:W-:Y:S02]  /*19550*/  IADD3 R7, R229, 0x18, RZ ;  /* 0x00000018e5077810 */ /* 0x000fe40007ffe0ff */
[----:B------:R-:W-:Y:S01]  /*19560*/  ISETP.GE.AND P1, PT, R249, c[0x0][0x3c8], PT ;  /* 0x0000f200f9007a0c */ /* 0x000fe20003f26270 */
[----:B------:R2:W-:Y:S01]  /*19570*/  @!P0 ST.E.64 [R2.64], R144 ;  /* 0x0000009002008985 */ /* 0x0005e2000c101b08 */
[----:B------:R-:W-:Y:S02]  /*19580*/  SHF.R.S32.HI R7, RZ, 0x1f, R7 ;  /* 0x0000001fff077819 */ /* 0x000fe40000011407 */
[----:B------:R-:W-:Y:S02]  /*19590*/  SHF.R.S32.HI R8, RZ, 0x1f, R248 ;  /* 0x0000001fff087819 */ /* 0x000fe400000114f8 */
        /* <DEDUP_REMOVED lines=25> */
[----:B------:R-:W-:Y:S02]  /*19730*/  IADD3 R9, R229, 0x40, RZ ;  /* 0x00000040e5097810 */ /* 0x000fe40007ffe0ff */
[----:B------:R-:W-:Y:S01]  /*19740*/  ISETP.GE.AND P0, PT, R7, c[0x0][0x3c8], PT ;  /* 0x0000f20007007a0c */ /* 0x000fe20003f06270 */
[----:B------:R2:W-:Y:S01]  /*19750*/  @!P2 ST.E.64 [R2.64], R32 ;  /* 0x000000200200a985 */ /* 0x0005e2000c101b08 */
[----:B------:R-:W-:Y:S02]  /*19760*/  SHF.R.S32.HI R9, RZ, 0x1f, R9 ;  /* 0x0000001fff097819 */ /* 0x000fe40000011409 */
[----:B------:R-:W-:-:S04]  /*19770*/  IADD3 R6, R229, 0x50, RZ ;  /* 0x00000050e5067810 */ /* 0x000fc80007ffe0ff */
        /* <DEDUP_REMOVED lines=8> */
[----:B------:R-:W-:-:S02]  /*19800*/  ISETP.GE.AND P2, PT, R14, c[0x0][0x3c8], PT ;  /* 0x0000f2000e007a0c */ /* 0x000fc40003f46270 */
        /* <DEDUP_REMOVED lines=12> */
[C---:B------:R-:W-:Y:S02]  /*198d0*/  IADD3 R8, R229.reuse, 0x78, RZ ;  /* 0x00000078e5087810 */ /* 0x040fe40007ffe0ff */
[----:B------:R-:W-:Y:S01]  /*198e0*/  ISETP.GE.AND P3, PT, R10, c[0x0][0x3c8], PT ;  /* 0x0000f2000a007a0c */ /* 0x000fe20003f66270 */
[----:B------:R4:W-:Y:S01]  /*198f0*/  @!P4 ST.E.64 [R6.64], R48 ;  /* 0x000000300600c985 */ /* 0x0009e2000c101b08 */
[----:B------:R-:W-:Y:S02]  /*19900*/  IADD3 R11, R229, 0x68, RZ ;  /* 0x00000068e50b7810 */ /* 0x000fe40007ffe0ff */
[----:B------:R-:W-:Y:S02]  /*19910*/  ISETP.GE.AND P4, PT, R8, c[0x0][0x3c8], PT ;  /* 0x0000f20008007a0c */ /* 0x000fe40003f86270 */
[----:B------:R-:W-:-:S02]  /*19920*/  SHF.R.S32.HI R11, RZ, 0x1f, R11 ;  /* 0x0000001fff0b7819 */ /* 0x000fc4000001140b */
[----:B--2---:R-:W-:-:S04]  /*19930*/  @!P2 LEA R2, P5, R14, R0, 0x2 ;  /* 0x000000000e02a211 */ /* 0x004fc800078a10ff */
[----:B------:R-:W-:Y:S02]  /*19940*/  @!P2 LEA.HI.X R3, R14, R4, R15, 0x2, P5 ;  /* 0x000000040e03a211 */ /* 0x000fe400028f140f */
[----:B----4-:R-:W-:Y:S02]  /*19950*/  @!P1 LEA R6, P0, R9, R0, 0x2 ;  /* 0x0000000009069211 */ /* 0x010fe400078010ff */
[----:B------:R-:W-:Y:S01]  /*19960*/  IADD3 R14, R229, 0x80, RZ ;  /* 0x00000080e50e7810 */ /* 0x000fe20007ffe0ff */
[----:B------:R2:W-:Y:S01]  /*19970*/  @!P2 ST.E.64 [R2.64], R52 ;  /* 0x000000340200a985 */ /* 0x0005e2000c101b08 */
[----:B------:R-:W-:Y:S02]  /*19980*/  @!P1 LEA.HI.X R7, R9, R4, R11, 0x2, P0 ;  /* 0x0000000409079211 */ /* 0x000fe400000f140b */
[C---:B------:R-:W-:Y:S02]  /*19990*/  IADD3 R15, R229.reuse, 0x70, RZ ;  /* 0x00000070e50f7810 */ /* 0x040fe40007ffe0ff */
[----:B------:R-:W-:Y:S01]  /*199a0*/  IADD3 R9, R229, 0x88, RZ ;  /* 0x00000088e5097810 */ /* 0x000fe20007ffe0ff */
[----:B------:R4:W-:Y:S01]  /*199b0*/  @!P1 ST.E.64 [R6.64], R56 ;  /* 0x0000003806009985 */ /* 0x0009e2000c101b08 */
[----:B------:R-:W-:-:S02]  /*199c0*/  ISETP.GE.AND P2, PT, R14, c[0x0][0x3c8], PT ;  /* 0x0000f2000e007a0c */ /* 0x000fc40003f46270 */
[----:B------:R-:W-:Y:S02]  /*199d0*/  IADD3 R11, R229, 0x78, RZ ;  /* 0x00000078e50b7810 */ /* 0x000fe40007ffe0ff */
[----:B------:R-:W-:Y:S02]  /*199e0*/  SHF.R.S32.HI R15, RZ, 0x1f, R15 ;  /* 0x0000001fff0f7819 */ /* 0x000fe4000001140f */
[----:B------:R-:W-:Y:S02]  /*199f0*/  ISETP.GE.AND P1, PT, R9, c[0x0][0x3c8], PT ;  /* 0x0000f20009007a0c */ /* 0x000fe40003f26270 */
[----:B------:R-:W-:Y:S02]  /*19a00*/  SHF.R.S32.HI R11, RZ, 0x1f, R11 ;  /* 0x0000001fff0b7819 */ /* 0x000fe4000001140b */
[----:B--2---:R-:W-:-:S04]  /*19a10*/  @!P3 LEA R2, P5, R10, R0, 0x2 ;  /* 0x000000000a02b211 */ /* 0x004fc800078a10ff */
[----:B------:R-:W-:Y:S02]  /*19a20*/  @!P3 LEA.HI.X R3, R10, R4, R15, 0x2, P5 ;  /* 0x000000040a03b211 */ /* 0x000fe400028f140f */
[C---:B----4-:R-:W-:Y:S02]  /*19a30*/  @!P4 LEA R6, P0, R8.reuse, R0, 0x2 ;  /* 0x000000000806c211 */ /* 0x050fe400078010ff */
[C---:B------:R-:W-:Y:S01]  /*19a40*/  IADD3 R10, R229.reuse, 0x90, RZ ;  /* 0x00000090e50a7810 */ /* 0x040fe20007ffe0ff */
[----:B------:R2:W-:Y:S01]  /*19a50*/  @!P3 ST.E.64 [R2.64], R60 ;  /* 0x0000003c0200b985 */ /* 0x0005e2000c101b08 */
[----:B------:R-:W-:Y:S02]  /*19a60*/  @!P4 LEA.HI.X R7, R8, R4, R11, 0x2, P0 ;  /* 0x000000040807c211 */ /* 0x000fe400000f140b */
[C---:B------:R-:W-:Y:S02]  /*19a70*/  IADD3 R15, R229.reuse, 0x80, RZ ;  /* 0x00000080e50f7810 */ /* 0x040fe40007ffe0ff */
[----:B------:R-:W-:Y:S01]  /*19a80*/  IADD3 R8, R229, 0x98, RZ ;  /* 0x00000098e5087810 */ /* 0x000fe20007ffe0ff */
[----:B------:R4:W-:Y:S01]  /*19a90*/  @!P4 ST.E.64 [R6.64], R64 ;  /* 0x000000400600c985 */ /* 0x0009e2000c101b08 */
[----:B------:R-:W-:-:S02]  /*19aa0*/  ISETP.GE.AND P3, PT, R10, c[0x0][0x3c8], PT ;  /* 0x0000f2000a007a0c */ /* 0x000fc40003f66270 */
[----:B------:R-:W-:Y:S02]  /*19ab0*/  SHF.R.S32.HI R15, RZ, 0x1f, R15 ;  /* 0x0000001fff0f7819 */ /* 0x000fe4000001140f */
[----:B------:R-:W-:Y:S02]  /*19ac0*/  IADD3 R11, R229, 0x88, RZ ;  /* 0x00000088e50b7810 */ /* 0x000fe40007ffe0ff */
[----:B------:R-:W-:Y:S02]  /*19ad0*/  ISETP.GE.AND P4, PT, R8, c[0x0][0x3c8], PT ;  /* 0x0000f20008007a0c */ /* 0x000fe40003f86270 */
[----:B------:R-:W-:Y:S02]  /*19ae0*/  SHF.R.S32.HI R11, RZ, 0x1f, R11 ;  /* 0x0000001fff0b7819 */ /* 0x000fe4000001140b */
[----:B--2---:R-:W-:-:S04]  /*19af0*/  @!P2 LEA R2, P5, R14, R0, 0x2 ;  /* 0x000000000e02a211 */ /* 0x004fc800078a10ff */
[----:B------:R-:W-:Y:S02]  /*19b00*/  @!P2 LEA.HI.X R3, R14, R4, R15, 0x2, P5 ;  /* 0x000000040e03a211 */ /* 0x000fe400028f140f */
[----:B----4-:R-:W-:Y:S02]  /*19b10*/  @!P1 LEA R6, P0, R9, R0, 0x2 ;  /* 0x0000000009069211 */ /* 0x010fe400078010ff */
[----:B------:R-:W-:Y:S01]  /*19b20*/  IADD3 R14, R229, 0x90, RZ ;  /* 0x00000090e50e7810 */ /* 0x000fe20007ffe0ff */
[----:B------:R2:W-:Y:S01]  /*19b30*/  @!P2 ST.E.64 [R2.64], R68 ;  /* 0x000000440200a985 */ /* 0x0005e2000c101b08 */
[----:B------:R-:W-:Y:S02]  /*19b40*/  @!P1 LEA.HI.X R7, R9, R4, R11, 0x2, P0 ;  /* 0x0000000409079211 */ /* 0x000fe400000f140b */
[----:B------:R-:W-:Y:S02]  /*19b50*/  ISETP.GE.AND P2, PT, R16, c[0x0][0x3c8], PT ;  /* 0x0000f20010007a0c */ /* 0x000fe40003f46270 */
[C---:B------:R-:W-:Y:S01]  /*19b60*/  IADD3 R9, R229.reuse, 0x98, RZ ;  /* 0x00000098e5097810 */ /* 0x040fe20007ffe0ff */
[----:B------:R4:W-:Y:S01]  /*19b70*/  @!P1 ST.E.64 [R6.64], R72 ;  /* 0x0000004806009985 */ /* 0x0009e2000c101b08 */
[----:B------:R-:W-:-:S02]  /*19b80*/  IADD3 R11, R229, 0xa8, RZ ;  /* 0x000000a8e50b7810 */ /* 0x000fc40007ffe0ff */
[----:B------:R-:W-:Y:S02]  /*19b90*/  SHF.R.S32.HI R14, RZ, 0x1f, R14 ;  /* 0x0000001fff0e7819 */ /* 0x000fe4000001140e */
[----:B------:R-:W-:Y:S02]  /*19ba0*/  SHF.R.S32.HI R9, RZ, 0x1f, R9 ;  /* 0x0000001fff097819 */ /* 0x000fe40000011409 */
[----:B------:R-:W-:Y:S02]  /*19bb0*/  ISETP.GE.AND P1, PT, R11, c[0x0][0x3c8], PT ;  /* 0x0000f2000b007a0c */ /* 0x000fe40003f26270 */
[----:B------:R-:W-:-:S04]  /*19bc0*/  IADD3 R15, R229, 0xa8, RZ ;  /* 0x000000a8e50f7810 */ /* 0x000fc80007ffe0ff */
[----:B------:R-:W-:Y:S02]  /*19bd0*/  SHF.R.S32.HI R15, RZ, 0x1f, R15 ;  /* 0x0000001fff0f7819 */ /* 0x000fe4000001140f */
[----:B--2---:R-:W-:-:S04]  /*19be0*/  @!P3 LEA R2, P5, R10, R0, 0x2 ;  /* 0x000000000a02b211 */ /* 0x004fc800078a10ff */
[----:B------:R-:W-:Y:S02]  /*19bf0*/  @!P3 LEA.HI.X R3, R10, R4, R14, 0x2, P5 ;  /* 0x000000040a03b211 */ /* 0x000fe400028f140e */
[C---:B----4-:R-:W-:Y:S02]  /*19c00*/  @!P4 LEA R6, P0, R8.reuse, R0, 0x2 ;  /* 0x000000000806c211 */ /* 0x050fe400078010ff */
[----:B------:R-:W-:Y:S01]  /*19c10*/  IADD3 R10, R229, 0xb8, RZ ;  /* 0x000000b8e50a7810 */ /* 0x000fe20007ffe0ff */
[----:B------:R2:W-:Y:S01]  /*19c20*/  @!P3 ST.E.64 [R2.64], R76 ;  /* 0x0000004c0200b985 */ /* 0x0005e2000c101b08 */
[----:B------:R-:W-:Y:S02]  /*19c30*/  @!P4 LEA.HI.X R7, R8, R4, R9, 0x2, P0 ;  /* 0x000000040807c211 */ /* 0x000fe400000f1409 */
[----:B------:R-:W-:Y:S02]  /*19c40*/  ISETP.GE.AND P3, PT, R17, c[0x0][0x3c8], PT ;  /* 0x0000f20011007a0c */ /* 0x000fe40003f66270 */
[----:B------:R-:W-:Y:S01]  /*19c50*/  @!P1 LEA R8, P0, R11, R0, 0x2 ;  /* 0x000000000b089211 */ /* 0x000fe200078010ff */
[----:B------:R4:W-:Y:S01]  /*19c60*/  @!P4 ST.E.64 [R6.64], R80 ;  /* 0x000000500600c985 */ /* 0x0009e2000c101b08 */
[----:B------:R-:W-:-:S02]  /*19c70*/  ISETP.GE.AND P4, PT, R10, c[0x0][0x3c8], PT ;  /* 0x0000f2000a007a0c */ /* 0x000fc40003f86270 */
[----:B------:R-:W-:Y:S02]  /*19c80*/  IADD3 R14, R229, 0xc0, RZ ;  /* 0x000000c0e50e7810 */ /* 0x000fe40007ffe0ff */
[----:B------:R-:W-:Y:S02]  /*19c90*/  @!P1 LEA.HI.X R9, R11, R4, R15, 0x2, P0 ;  /* 0x000000040b099211 */ /* 0x000fe400000f140f */
[C---:B------:R-:W-:Y:S02]  /*19ca0*/  IADD3 R15, R229.reuse, 0xb8, RZ ;  /* 0x000000b8e50f7810 */ /* 0x040fe40007ffe0ff */
[----:B------:R-:W-:Y:S02]  /*19cb0*/  IADD3 R11, R229, 0xd0, RZ ;  /* 0x000000d0e50b7810 */ /* 0x000fe40007ffe0ff */
[----:B------:R-:W-:Y:S02]  /*19cc0*/  SHF.R.S32.HI R15, RZ, 0x1f, R15 ;  /* 0x0000001fff0f7819 */ /* 0x000fe4000001140f */
[----:B------:R-:W-:-:S02]  /*19cd0*/  ISETP.GE.AND P6, PT, R11, c[0x0][0x3c8], PT ;  /* 0x0000f2000b007a0c */ /* 0x000fc40003fc6270 */
[----:B--2---:R-:W-:-:S04]  /*19ce0*/  @!P2 LEA R2, P5, R16, R0, 0x2 ;  /* 0x000000001002a211 */ /* 0x004fc800078a10ff */
[----:B------:R-:W-:Y:S02]  /*19cf0*/  @!P2 LEA.HI.X R3, R16, R4, R18, 0x2, P5 ;  /* 0x000000041003a211 */ /* 0x000fe400028f1412 */
[C---:B------:R-:W-:Y:S02]  /*19d00*/  IADD3 R16, R229.reuse, 0xc8, RZ ;  /* 0x000000c8e5107810 */ /* 0x040fe40007ffe0ff */
[----:B------:R-:W-:Y:S01]  /*19d10*/  IADD3 R18, R229, 0xb0, RZ ;  /* 0x000000b0e5127810 */ /* 0x000fe20007ffe0ff */
[----:B------:R2:W-:Y:S01]  /*19d20*/  @!P2 ST.E.64 [R2.64], R84 ;  /* 0x000000540200a985 */ /* 0x0005e2000c101b08 */
[----:B------:R-:W-:Y:S02]  /*19d30*/  ISETP.GE.AND P2, PT, R14, c[0x0][0x3c8], PT ;  /* 0x0000f2000e007a0c */ /* 0x000fe40003f46270 */
[----:B----4-:R-:W-:Y:S01]  /*19d40*/  @!P3 LEA R6, P5, R17, R0, 0x2 ;  /* 0x000000001106b211 */ /* 0x010fe200078a10ff */
[----:B------:R4:W-:Y:S01]  /*19d50*/  @!P1 ST.E.64 [R8.64], R88 ;  /* 0x0000005808009985 */ /* 0x0009e2000c101b08 */
[----:B------:R-:W-:-:S02]  /*19d60*/  ISETP.GE.AND P1, PT, R16, c[0x0][0x3c8], PT ;  /* 0x0000f20010007a0c */ /* 0x000fc40003f26270 */
[----:B------:R-:W-:-:S04]  /*19d70*/  SHF.R.S32.HI R18, RZ, 0x1f, R18 ;  /* 0x0000001fff127819 */ /* 0x000fc80000011412 */
[----:B------:R-:W-:Y:S02]  /*19d80*/  @!P3 LEA.HI.X R7, R17, R4, R18, 0x2, P5 ;  /* 0x000000041107b211 */ /* 0x000fe400028f1412 */
[----:B------:R-:W-:-:S03]  /*19d90*/  IADD3 R17, R229, 0xc8, RZ ;  /* 0x000000c8e5117810 */ /* 0x000fc60007ffe0ff */
[----:B------:R5:W-:Y:S01]  /*19da0*/  @!P3 ST.E.64 [R6.64], R92 ;  /* 0x0000005c0600b985 */ /* 0x000be2000c101b08 */
[----:B------:R-:W-:Y:S02]  /*19db0*/  SHF.R.S32.HI R17, RZ, 0x1f, R17 ;  /* 0x0000001fff117819 */ /* 0x000fe40000011411 */
[----:B--2---:R-:W-:-:S04]  /*19dc0*/  @!P4 LEA R2, P0, R10, R0, 0x2 ;  /* 0x000000000a02c211 */ /* 0x004fc800078010ff */
[----:B------:R-:W-:Y:S02]  /*19dd0*/  @!P4 LEA.HI.X R3, R10, R4, R15, 0x2, P0 ;  /* 0x000000040a03c211 */ /* 0x000fe400000f140f */
[C---:B------:R-:W-:Y:S02]  /*19de0*/  IADD3 R15, R229.reuse, 0xc0, RZ ;  /* 0x000000c0e50f7810 */ /* 0x040fe40007ffe0ff */
[C---:B----4-:R-:W-:Y:S01]  /*19df0*/  @!P2 LEA R8, P0, R14.reuse, R0, 0x2 ;  /* 0x000000000e08a211 */ /* 0x050fe200078010ff */
[----:B------:R2:W-:Y:S01]  /*19e00*/  @!P4 ST.E.64 [R2.64], R96 ;  /* 0x000000600200c985 */ /* 0x0005e2000c101b08 */
[----:B------:R-:W-:Y:S02]  /*19e10*/  SHF.R.S32.HI R15, RZ, 0x1f, R15 ;  /* 0x0000001fff0f7819 */ /* 0x000fe4000001140f */
[----:B------:R-:W-:Y:S02]  /*19e20*/  IADD3 R10, R229, 0xd8, RZ ;  /* 0x000000d8e50a7810 */ /* 0x000fe40007ffe0ff */
[----:B------:R-:W-:-:S02]  /*19e30*/  @!P2 LEA.HI.X R9, R14, R4, R15, 0x2, P0 ;  /* 0x000000040e09a211 */ /* 0x000fc400000f140f */
[----:B------:R-:W-:Y:S02]  /*19e40*/  ISETP.GE.AND P5, PT, R10, c[0x0][0x3c8], PT ;  /* 0x0000f2000a007a0c */ /* 0x000fe40003fa6270 */
[C---:B------:R-:W-:Y:S01]  /*19e50*/  IADD3 R15, R229.reuse, 0xd0, RZ ;  /* 0x000000d0e50f7810 */ /* 0x040fe20007ffe0ff */
[----:B------:R-:W-:Y:S01]  /*19e60*/  @!P2 ST.E.64 [R8.64], R160 ;  /* 0x000000a00800a985 */ /* 0x000fe2000c101b08 */
[----:B------:R-:W-:Y:S02]  /*19e70*/  IADD3 R14, R229, 0xe0, RZ ;  /* 0x000000e0e50e7810 */ /* 0x000fe40007ffe0ff */
[----:B-----5:R-:W-:Y:S02]  /*19e80*/  @!P6 LEA R6, P0, R11, R0, 0x2 ;  /* 0x000000000b06e211 */ /* 0x020fe400078010ff */
[----:B------:R-:W-:Y:S02]  /*19e90*/  SHF.R.S32.HI R15, RZ, 0x1f, R15 ;  /* 0x0000001fff0f7819 */ /* 0x000fe4000001140f */
[----:B------:R-:W-:-:S02]  /*19ea0*/  ISETP.GE.AND P4, PT, R14, c[0x0][0x3c8], PT ;  /* 0x0000f2000e007a0c */ /* 0x000fc40003f86270 */
[----:B------:R-:W-:Y:S02]  /*19eb0*/  ISETP.GE.AND P2, PT, R252, c[0x0][0x3c8], PT ;  /* 0x0000f200fc007a0c */ /* 0x000fe40003f46270 */
[----:B------:R-:W-:Y:S02]  /*19ec0*/  @!P6 LEA.HI.X R7, R11, R4, R15, 0x2, P0 ;  /* 0x000000040b07e211 */ /* 0x000fe400000f140f */
[----:B------:R-:W-:Y:S02]  /*19ed0*/  IADD3 R11, R229, 0xd8, RZ ;  /* 0x000000d8e50b7810 */ /* 0x000fe40007ffe0ff */
[----:B------:R-:W-:Y:S02]  /*19ee0*/  ISETP.GE.AND P0, PT, R250, c[0x0][0x3c8], PT ;  /* 0x0000f200fa007a0c */ /* 0x000fe40003f06270 */
[----:B------:R-:W-:Y:S02]  /*19ef0*/  SHF.R.S32.HI R11, RZ, 0x1f, R11 ;  /* 0x0000001fff0b7819 */ /* 0x000fe4000001140b */
[----:B--2---:R-:W-:-:S02]  /*19f00*/  @!P1 LEA R2, P3, R16, R0, 0x2 ;  /* 0x0000000010029211 */ /* 0x004fc400078610ff */
[----:B------:R-:W-:Y:S02]  /*19f10*/  IADD3 R15, R229, 0xe0, RZ ;  /* 0x000000e0e50f7810 */ /* 0x000fe40007ffe0ff */
[----:B------:R-:W-:Y:S02]  /*19f20*/  @!P1 LEA.HI.X R3, R16, R4, R17, 0x2, P3 ;  /* 0x0000000410039211 */ /* 0x000fe400018f1411 */
[----:B------:R-:W-:Y:S02]  /*19f30*/  SHF.R.S32.HI R15, RZ, 0x1f, R15 ;  /* 0x0000001fff0f7819 */ /* 0x000fe4000001140f */
[----:B------:R-:W-:Y:S01]  /*19f40*/  SHF.R.S32.HI R16, RZ, 0x1f, R252 ;  /* 0x0000001fff107819 */ /* 0x000fe200000114fc */
[----:B------:R2:W-:Y:S01]  /*19f50*/  @!P1 ST.E.64 [R2.64], R100 ;  /* 0x0000006402009985 */ /* 0x0005e2000c101b08 */
[----:B------:R-:W-:-:S03]  /*19f60*/  ISETP.GE.AND P1, PT, R251, c[0x0][0x3c8], PT ;  /* 0x0000f200fb007a0c */ /* 0x000fc60003f26270 */
[----:B------:R4:W-:Y:S01]  /*19f70*/  @!P6 ST.E.64 [R6.64], R104 ;  /* 0x000000680600e985 */ /* 0x0009e2000c101b08 */
[----:B--2---:R-:W-:-:S04]  /*19f80*/  @!P5 LEA R2, P3, R10, R0, 0x2 ;  /* 0x000000000a02d211 */ /* 0x004fc800078610ff */
[----:B------:R-:W-:Y:S02]  /*19f90*/  @!P5 LEA.HI.X R3, R10, R4, R11, 0x2, P3 ;  /* 0x000000040a03d211 */ /* 0x000fe400018f140b */
[-C--:B------:R-:W-:Y:S02]  /*19fa0*/  @!P4 LEA R10, P6, R14, R0.reuse, 0x2 ;  /* 0x000000000e0ac211 */ /* 0x080fe400078c10ff */
[----:B------:R-:W-:Y:S01]  /*19fb0*/  @!P2 LEA R8, P3, R252, R0, 0x2 ;  /* 0x00000000fc08a211 */ /* 0x000fe200078610ff */
[----:B------:R2:W-:Y:S01]  /*19fc0*/  @!P5 ST.E.64 [R2.64], R108 ;  /* 0x0000006c0200d985 */ /* 0x0005e2000c101b08 */
[----:B------:R-:W-:Y:S02]  /*19fd0*/  @!P4 LEA.HI.X R11, R14, R4, R15, 0x2, P6 ;  /* 0x000000040e0bc211 */ /* 0x000fe400030f140f */
[----:B----4-:R-:W-:Y:S02]  /*19fe0*/  @!P1 LEA R6, P5, R251, R0, 0x2 ;  /* 0x00000000fb069211 */ /* 0x010fe400078a10ff */
[----:B------:R-:W-:Y:S01]  /*19ff0*/  SHF.R.S32.HI R15, RZ, 0x1f, R251 ;  /* 0x0000001fff0f7819 */ /* 0x000fe200000114fb */
[----:B------:R4:W-:Y:S01]  /*1a000*/  @!P4 ST.E.64 [R10.64], R164 ;  /* 0x000000a40a00c985 */ /* 0x0009e2000c101b08 */
[----:B------:R-:W-:-:S02]  /*1a010*/  @!P2 LEA.HI.X R9, R252, R4, R16, 0x2, P3 ;  /* 0x00000004fc09a211 */ /* 0x000fc400018f1410 */
[----:B------:R-:W-:Y:S02]  /*1a020*/  SHF.R.S32.HI R14, RZ, 0x1f, R250 ;  /* 0x0000001fff0e7819 */ /* 0x000fe400000114fa */
[----:B------:R-:W-:Y:S01]  /*1a030*/  @!P1 LEA.HI.X R7, R251, R4, R15, 0x2, P5 ;  /* 0x00000004fb079211 */ /* 0x000fe200028f140f */
[----:B------:R4:W-:Y:S04]  /*1a040*/  @!P2 ST.E.64 [R8.64], R162 ;  /* 0x000000a20800a985 */ /* 0x0009e8000c101b08 */
[----:B------:R4:W-:Y:S01]  /*1a050*/  @!P1 ST.E.64 [R6.64], R112 ;  /* 0x0000007006009985 */ /* 0x0009e2000c101b08 */
[----:B--2---:R-:W-:-:S04]  /*1a060*/  @!P0 LEA R2, P3, R250, R0, 0x2 ;  /* 0x00000000fa028211 */ /* 0x004fc800078610ff */
[----:B------:R-:W-:-:S05]  /*1a070*/  @!P0 LEA.HI.X R3, R250, R4, R14, 0x2, P3 ;  /* 0x00000004fa038211 */ /* 0x000fca00018f140e */
[----:B------:R4:W-:Y:S04]  /*1a080*/  @!P0 ST.E.64 [R2.64], R20 ;  /* 0x0000001402008985 */ /* 0x0009e8000c101b08 */
.L_x_1443:
[----:B------:R-:W-:Y:S05]  /*1a090*/  BSYNC B0 ;  /* 0x0000000000007941 */ /* 0x000fea0003800000 */
.L_x_1442:
[----:B------:R-:W-:Y:S05]  /*1a0a0*/  BRA.DIV ~URZ, `(.L_x_1444) ;  /* 0x000043d27f007947 */ /* 0x000fea000b800000 */
[----:B--2---:R2:W1:Y:S04]  /*1a0b0*/  SHFL.IDX PT, R4, R5, 0x1, 0x1c1f ;  /* 0x003c1f0005047f89 */ /* 0x00446800000e0000 */
[----:B----4-:R2:W4:Y:S02]  /*1a0c0*/  SHFL.IDX PT, R0, R12, 0x1, 0x1c1f ;  /* 0x003c1f000c007f89 */ /* 0x01052400000e0000 */
.L_x_1516:
        /* <DEDUP_REMOVED lines=8> */
[C---:B------:R-:W-:Y:S01]  /*1a150*/  IADD3 R10, R229.reuse, 0x18, RZ ;  /* 0x00000018e50a7810 */ /* 0x040fe20007ffe0ff */
        /* <DEDUP_REMOVED lines=30> */
[----:B--2---:R-:W-:Y:S02]  /*1a340*/  @!P4 LEA R8, P0, R249, R0, 0x2 ;  /* 0x00000000f908c211 */ /* 0x004fe400078010ff */
        /* <DEDUP_REMOVED lines=148> */
[----:B------:R-:W-:Y:S01]  /*1ac90*/  IADD3 R14, R229, 0xc8, RZ ;  /* 0x000000c8e50e7810 */ /* 0x000fe20007ffe0ff */
[----:B------:R1:W-:Y:S01]  /*1aca0*/  @!P1 ST.E.64 [R6.64], R78 ;  /* 0x0000004e06009985 */ /* 0x0003e2000c101b08 */
[----:B------:R-:W-:Y:S02]  /*1acb0*/  ISETP.GE.AND P3, PT, R5, c[0x0][0x3c8], PT ;  /* 0x0000f20005007a0c */ /* 0x000fe40003f66270 */
[----:B------:R-:W-:Y:S01]  /*1acc0*/  SHF.R.S32.HI R14, RZ, 0x1f, R14 ;  /* 0x0000001fff0e7819 */ /* 0x000fe2000001140e */
[----:B------:R2:W-:Y:S01]  /*1acd0*/  @!P0 ST.E.64 [R2.64], R62 ;  /* 0x0000003e02008985 */ /* 0x0005e2000c101b08 */
[C---:B------:R-:W-:Y:S02]  /*1ace0*/  IADD3 R11, R229.reuse, 0xd0, RZ ;  /* 0x000000d0e50b7810 */ /* 0x040fe40007ffe0ff */
[----:B------:R-:W-:Y:S02]  /*1acf0*/  IADD3 R13, R229, 0xe0, RZ ;  /* 0x000000e0e50d7810 */ /* 0x000fe40007ffe0ff */
[----:B------:R-:W-:-:S02]  /*1ad00*/  SHF.R.S32.HI R11, RZ, 0x1f, R11 ;  /* 0x0000001fff0b7819 */ /* 0x000fc4000001140b */
[----:B------:R-:W-:Y:S02]  /*1ad10*/  ISETP.GE.AND P2, PT, R13, c[0x0][0x3c8], PT ;  /* 0x0000f2000d007a0c */ /* 0x000fe40003f46270 */
[----:B------:R-:W-:Y:S02]  /*1ad20*/  ISETP.GE.AND P1, PT, R252, c[0x0][0x3c8], PT ;  /* 0x0000f200fc007a0c */ /* 0x000fe40003f26270 */
[----:B-1----:R-:W-:-:S04]  /*1ad30*/  @!P5 LEA R6, P0, R12, R0, 0x2 ;  /* 0x000000000c06d211 */ /* 0x002fc800078010ff */
[----:B------:R-:W-:Y:S02]  /*1ad40*/  @!P5 LEA.HI.X R7, R12, R4, R14, 0x2, P0 ;  /* 0x000000040c07d211 */ /* 0x000fe400000f140e */
[C---:B--2---:R-:W-:Y:S02]  /*1ad50*/  @!P4 LEA R2, P6, R10.reuse, R0, 0x2 ;  /* 0x000000000a02c211 */ /* 0x044fe400078c10ff */
[----:B------:R-:W-:Y:S01]  /*1ad60*/  ISETP.GE.AND P0, PT, R251, c[0x0][0x3c8], PT ;  /* 0x0000f200fb007a0c */ /* 0x000fe20003f06270 */
[----:B------:R-:W-:Y:S01]  /*1ad70*/  @!P5 ST.E.64 [R6.64], R82 ;  /* 0x000000520600d985 */ /* 0x000fe2000c101b08 */
[----:B------:R-:W-:Y:S02]  /*1ad80*/  @!P4 LEA.HI.X R3, R10, R4, R11, 0x2, P6 ;  /* 0x000000040a03c211 */ /* 0x000fe400030f140b */
[----:B------:R-:W-:Y:S02]  /*1ad90*/  @!P3 LEA R10, P5, R5, R0, 0x2 ;  /* 0x00000000050ab211 */ /* 0x000fe400078a10ff */
[C---:B------:R-:W-:Y:S01]  /*1ada0*/  IADD3 R12, R229.reuse, 0xd8, RZ ;  /* 0x000000d8e50c7810 */ /* 0x040fe20007ffe0ff */
[----:B------:R1:W-:Y:S01]  /*1adb0*/  @!P4 ST.E.64 [R2.64], R86 ;  /* 0x000000560200c985 */ /* 0x0003e2000c101b08 */
[----:B------:R-:W-:-:S02]  /*1adc0*/  IADD3 R14, R229, 0xe0, RZ ;  /* 0x000000e0e50e7810 */ /* 0x000fc40007ffe0ff */
[----:B------:R-:W-:Y:S02]  /*1add0*/  SHF.R.S32.HI R12, RZ, 0x1f, R12 ;  /* 0x0000001fff0c7819 */ /* 0x000fe4000001140c */
[----:B------:R-:W-:Y:S02]  /*1ade0*/  @!P2 LEA R8, P6, R13, R0, 0x2 ;  /* 0x000000000d08a211 */ /* 0x000fe400078c10ff */
        /* <DEDUP_REMOVED lines=22> */
.L_x_1424:
        /* <DEDUP_REMOVED lines=8> */
[----:B------:R-:W-:Y:S02]  /*1afd0*/  @P2 IADD3 R4, P0, R231, c[0x0][0x508], RZ ;  /* 0x00014200e7042a10 */ /* 0x000fe40007f1e0ff */
[----:B------:R2:W5:Y:S02]  /*1afe0*/  @P3 LDG.E R6, [R2.64] ;  /* 0x0000000802063981 */ /* 0x000564000c1e1900 */
[----:B------:R-:W-:-:S05]  /*1aff0*/  @P2 IADD3.X R5, R236, c[0x0][0x50c], RZ, P0, !PT ;  /* 0x00014300ec052a10 */ /* 0x000fca00007fe4ff */
[----:B------:R2:W5:Y:S01]  /*1b000*/  @P2 LDG.E R20, [R4.64] ;  /* 0x0000000804142981 */ /* 0x000562000c1e1900 */
[----:B------:R-:W-:-:S04]  /*1b010*/  ISETP.NE.AND P0, PT, R233, RZ, PT ;  /* 0x000000ffe900720c */ /* 0x000fc80003f05270 */
[----:B------:R-:W-:Y:S01]  /*1b020*/  SEL R19, R233, c[0x0][0x3d4], P0 ;  /* 0x0000f500e9137a07 */ /* 0x000fe20000000000 */
[----:B------:R-:W-:Y:S05]  /*1b030*/  @P2 BRA `(.L_x_1445) ;  /* 0x0000004000002947 */ /* 0x000fea0003800000 */
[----:B------:R-:W-:Y:S05]  /*1b040*/  @!P3 BRA `(.L_x_1445) ;  /* 0x000000300000b947 */ /* 0x000fea0003800000 */
[----:B------:R3:W4:Y:S04]  /*1b050*/  LDG.E R0, [R2.64] ;  /* 0x0000000802007981 */ /* 0x000728000c1e1900 */
[----:B--23--:R-:W4:Y:S02]  /*1b060*/  LDG.E R2, [R2.64+0x4] ;  /* 0x0000040802027981 */ /* 0x00cf24000c1e1900 */
[----:B----45:R-:W-:Y:S02]  /*1b070*/  IADD3 R20, -R0, R2, RZ ;  /* 0x0000000200147210 */ /* 0x030fe40007ffe1ff */
.L_x_1445:
[----:B--2---:R-:W2:Y:S01]  /*1b080*/  S2R R2, SR_TID.X ;  /* 0x0000000000027919 */ /* 0x004ea20000002100 */
[----:B------:R-:W-:Y:S01]  /*1b090*/  BSSY B0, `(.L_x_1446) ;  /* 0x0000036000007945 */ /* 0x000fe20003800000 */
[----:B------:R-:W-:Y:S02]  /*1b0a0*/  LOP3.LUT R12, R234, 0xffff, RZ, 0xc0, !PT ;  /* 0x0000ffffea0c7812 */ /* 0x000fe400078ec0ff */
[----:B------:R-:W-:-:S02]  /*1b0b0*/  SEL R13, R237, RZ, !P3 ;  /* 0x000000ffed0d7207 */ /* 0x000fc40005800000 */
[----:B------:R-:W-:Y:S02]  /*1b0c0*/  SEL R21, R238, RZ, !P3 ;  /* 0x000000ffee157207 */ /* 0x000fe40005800000 */
[----:B-----5:R-:W-:Y:S02]  /*1b0d0*/  SHF.R.S32.HI R18, RZ, 0x1f, R6 ;  /* 0x0000001fff127819 */ /* 0x020fe40000011406 */
        /* <DEDUP_REMOVED lines=21> */
[----:B------:R-:W-:Y:S01]  /*1b230*/  IMAD.WIDE.U32 R4, R4, R12, RZ ;  /* 0x0000000c04047225 */ /* 0x000fe200078e00ff */
[----:B------:R-:W-:-:S03]  /*1b240*/  IADD3 R3, R3, R8, RZ ;  /* 0x0000000803037210 */ /* 0x000fc60007ffe0ff */
[----:B------:R-:W-:Y:S02]  /*1b250*/  IMAD.IADD R9, R5, 0x1, R9 ;  /* 0x0000000105097824 */ /* 0x000fe400078e0209 */
[----:B------:R-:W-:-:S04]  /*1b260*/  @P0 IMAD.HI.U32 R17, R16, c[0x0][0x4ec], RZ ;  /* 0x00013b0010110a27 */ /* 0x000fc800078e00ff */
[-C--:B-----5:R-:W-:Y:S01]  /*1b270*/  IMAD R8, R15, R7.reuse, RZ ;  /* 0x000000070f087224 */ /* 0x0a0fe200078e02ff */
        /* <DEDUP_REMOVED lines=10> */
[----:B-1----:R-:W-:Y:S01]  /*1b320*/  IMAD R0, R11, R2, RZ ;  /* 0x000000020b007224 */ /* 0x002fe200078e02ff */
        /* <DEDUP_REMOVED lines=12> */
.L_x_1447:
[----:B------:R-:W-:Y:S05]  /*1b3f0*/  BSYNC B0 ;  /* 0x0000000000007941 */ /* 0x000fea0003800000 */
.L_x_1446:
[----:B------:R-:W-:-:S13]  /*1b400*/  ISETP.GT.AND P0, PT, R19, 0x1, PT ;  /* 0x000000011300780c */ /* 0x000fda0003f04270 */
[----:B------:R-:W-:Y:S05]  /*1b410*/  @P0 BRA `(.L_x_1439) ;  /* 0x000007f000000947 */ /* 0x000fea0003800000 */
[----:B------:R-:W-:Y:S01]  /*1b420*/  MOV R2, c[0x0][0x4e8] ;  /* 0x00013a0000027a02 */ /* 0x000fe20000000f00 */
[----:B-1----:R-:W-:Y:S01]  /*1b430*/  IMAD R0, R18, c[0x0][0x3a0], RZ ;  /* 0x0000e80012007a24 */ /* 0x002fe200078e02ff */
[----:B------:R-:W-:Y:S01]  /*1b440*/  IADD3 R4, R211, R225, RZ ;  /* 0x000000e1d3047210 */ /* 0x000fe20007ffe0ff */
        /* <DEDUP_REMOVED lines=30> */
.L_x_1517:
[----:B------:R-:W-:Y:S05]  /*1b630*/  BRA.DIV ~URZ, `(.L_x_1449) ;  /* 0x00002f727f007947 */ /* 0x000fea000b800000 */
[----:B------:R3:W4:Y:S02]  /*1b640*/  SHFL.IDX PT, R0, R14, RZ, 0x181f ;  /* 0x00181fff0e007589 */ /* 0x00072400000e0000 */
.L_x_1518:
        /* <DEDUP_REMOVED lines=20> */
.L_x_1451:
[----:B------:R-:W-:Y:S05]  /*1b790*/  BSYNC B0 ;  /* 0x0000000000007941 */ /* 0x000fea0003800000 */
.L_x_1450:
[----:B------:R-:W-:Y:S05]  /*1b7a0*/  BRA.DIV ~URZ, `(.L_x_1452) ;  /* 0x00002e627f007947 */ /* 0x000fea000b800000 */
[----:B--2---:R2:W1:Y:S04]  /*1b7b0*/  SHFL.IDX PT, R4, R5, 0x1, 0x181f ;  /* 0x00381f0005047f89 */ /* 0x00446800000e0000 */
[----:B----4-:R2:W4:Y:S02]  /*1b7c0*/  SHFL.IDX PT, R0, R14, 0x1, 0x181f ;  /* 0x00381f000e007f89 */ /* 0x01052400000e0000 */
.L_x_1519:
        /* <DEDUP_REMOVED lines=20> */
.L_x_1454:
[----:B------:R-:W-:Y:S05]  /*1b910*/  BSYNC B0 ;  /* 0x0000000000007941 */ /* 0x000fea0003800000 */
.L_x_1453:
[----:B------:R-:W-:Y:S05]  /*1b920*/  BRA.DIV ~URZ, `(.L_x_1455) ;  /* 0x00002da27f007947 */ /* 0x000fea000b800000 */
[----:B-1----:R1:W2:Y:S02]  /*1b930*/  SHFL.IDX PT, R4, R5, 0x2, 0x181f ;  /* 0x00581f0005047f89 */ /* 0x0022a400000e0000 */
.L_x_1520:
[----:B------:R-:W-:Y:S05]  /*1b940*/  BRA.DIV ~URZ, `(.L_x_1456) ;  /* 0x00002df27f007947 */ /* 0x000fea000b800000 */
[----:B----4-:R4:W1:Y:S02]  /*1b950*/  SHFL.IDX PT, R0, R14, 0x2, 0x181f ;  /* 0x00581f000e007f89 */ /* 0x01086400000e0000 */
.L_x_1521:
        /* <DEDUP_REMOVED lines=8> */
[CC--:B-1----:R-:W-:Y:S02]  /*1b9e0*/  @!P3 LEA R10, P4, R132.reuse, R0.reuse, 0x1 ;  /* 0x00000000840ab211 */ /* 0x0c2fe400078808ff */
        /* <DEDUP_REMOVED lines=11> */
.L_x_1458:
[----:B------:R-:W-:Y:S05]  /*1baa0*/  BSYNC B0 ;  /* 0x0000000000007941 */ /* 0x000fea0003800000 */
.L_x_1457:
[----:B------:R-:W-:Y:S05]  /*1bab0*/  BRA.DIV ~URZ, `(.L_x_1459) ;  /* 0x00002ce27f007947 */ /* 0x000fea000b800000 */
[----:B--2---:R2:W3:Y:S04]  /*1bac0*/  SHFL.IDX PT, R4, R5, 0x3, 0x181f ;  /* 0x00781f0005047f89 */ /* 0x0044e800000e0000 */
[----:B-1----:R2:W1:Y:S02]  /*1bad0*/  SHFL.IDX PT, R0, R14, 0x3, 0x181f ;  /* 0x00781f000e007f89 */ /* 0x00246400000e0000 */
.L_x_1522:
[----:B------:R-:W-:-:S04]  /*1bae0*/  IADD3 R2, R13, 0x60, RZ ;  /* 0x000000600d027810 */ /* 0x000fc80007ffe0ff */
        /* <DEDUP_REMOVED lines=18> */
.L_x_1439:
[----:B------:R-:W-:Y:S05]  /*1bc10*/  BSYNC B1 ;  /* 0x0000000000017941 */ /* 0x000fea0003800000 */
.L_x_1423:
        /* <DEDUP_REMOVED lines=13> */
.L_x_1523:
[----:B------:R-:W-:Y:S05]  /*1bcf0*/  BRA.DIV ~URZ, `(.L_x_1462) ;  /* 0x00002bd27f007947 */ /* 0x000fea000b800000 */
[----:B------:R3:W4:Y:S02]  /*1bd00*/  SHFL.IDX PT, R6, R98, 0x1, 0x1f ;  /* 0x00201f0062067f89 */ /* 0x00072400000e0000 */
.L_x_1524:
        /* <DEDUP_REMOVED lines=18> */
.L_x_1525:
        /* <DEDUP_REMOVED lines=16> */
.L_x_1526:
[----:B--2---:R-:W-:Y:S01]  /*1bf30*/  IMAD R0, R0, c[0x0][0x538], RZ ;  /* 0x00014e0000007a24 */ /* 0x004fe200078e02ff */
[----:B------:R-:W-:Y:S04]  /*1bf40*/  BSSY B1, `(.L_x_1465) ;  /* 0x00000c8000017945 */ /* 0x000fe80003800000 */
[----:B----4-:R-:W-:-:S04]  /*1bf50*/  IADD3 R6, R0, R6, RZ ;  /* 0x0000000600067210 */ /* 0x010fc80007ffe0ff */
[----:B------:R-:W-:-:S13]  /*1bf60*/  ISETP.GT.AND P0, PT, R6, R9, PT ;  /* 0x000000090600720c */ /* 0x000fda0003f04270 */
[----:B------:R-:W-:Y:S05]  /*1bf70*/  @P0 BRA `(.L_x_1466) ;  /* 0x0000025000000947 */ /* 0x000fea0003800000 */
.L_x_1470:
        /* <DEDUP_REMOVED lines=17> */
.L_x_1527:
        /* <DEDUP_REMOVED lines=16> */
.L_x_1528:
[----:B--2---:R-:W-:-:S05]  /*1c190*/  IMAD R0, R0, c[0x0][0x538], RZ ;  /* 0x00014e0000007a24 */ /* 0x004fca00078e02ff */
[----:B------:R-:W-:-:S04]  /*1c1a0*/  IADD3 R6, R0, R6, RZ ;  /* 0x0000000600067210 */ /* 0x000fc80007ffe0ff */
[----:B------:R-:W-:-:S13]  /*1c1b0*/  ISETP.GT.AND P0, PT, R6, R9, PT ;  /* 0x000000090600720c */ /* 0x000fda0003f04270 */
[----:B-1-3--:R-:W-:Y:S05]  /*1c1c0*/  @!P0 BRA `(.L_x_1470) ;  /* 0xfffffdb000008947 */ /* 0x00afea000383ffff */
.L_x_1466:
[----:B------:R-:W-:-:S05]  /*1c1d0*/  IADD3 R11, -R0, R6, RZ ;  /* 0x00000006000b7210 */ /* 0x000fca0007ffe1ff */
[----:B------:R-:W-:-:S05]  /*1c1e0*/  IMAD R0, R4, c[0x0][0x538], R11 ;  /* 0x00014e0004007a24 */ /* 0x000fca00078e020b */
[----:B------:R-:W-:Y:S01]  /*1c1f0*/  ISETP.GT.AND P0, PT, R0, R9, PT ;  /* 0x000000090000720c */ /* 0x000fe20003f04270 */
[----:B------:R-:W-:-:S12]  /*1c200*/  BRA.DIV ~URZ, `(.L_x_1471) ;  /* 0x00002b027f007947 */ /* 0x000fd8000b800000 */
[----:B------:R-:W-:-:S04]  /*1c210*/  VOTE.ANY R10, PT, !P0 ;  /* 0x00000000000a7806 */ /* 0x000fc800040e0100 */
.L_x_1529:
[----:B------:R-:W2:Y:S02]  /*1c220*/  POPC R6, R10 ;  /* 0x0000000a00067309 */ /* 0x000ea40000000000 */
[----:B--2---:R-:W-:Y:S01]  /*1c230*/  IADD3 R235, R6, R235, RZ ;  /* 0x000000eb06eb7210 */ /* 0x004fe20007ffe0ff */
[----:B------:R-:W-:Y:S05]  /*1c240*/  BRA.DIV ~URZ, `(.L_x_1472) ;  /* 0x00002b127f007947 */ /* 0x000fea000b800000 */
[----:B------:R2:W4:Y:S04]  /*1c250*/  SHFL.IDX PT, R7, R7, R6, 0x1f ;  /* 0x00001f0607077589 */ /* 0x00052800000e0000 */
[----:B------:R2:W1:Y:S02]  /*1c260*/  SHFL.IDX PT, R5, R8, R6, 0x1f ;  /* 0x00001f0608057589 */ /* 0x00046400000e0000 */
.L_x_1530:
[----:B------:R-:W-:Y:S01]  /*1c270*/  ISETP.NE.AND P0, PT, R10, RZ, PT ;  /* 0x000000ff0a00720c */ /* 0x000fe20003f05270 */
[----:B------:R-:W-:-:S12]  /*1c280*/  BSSY B0, `(.L_x_1473) ;  /* 0x0000005000007945 */ /* 0x000fd80003800000 */
[----:B------:R-:W-:Y:S05]  /*1c290*/  @!P0 BRA `(.L_x_1474) ;  /* 0x0000003000008947 */ /* 0x000fea0003800000 */
[----:B--2---:R-:W-:Y:S01]  /*1c2a0*/  IADD3 R6, R6, -0x1, RZ ;  /* 0xffffffff06067810 */ /* 0x004fe20007ffe0ff */
[----:B------:R-:W-:Y:S05]  /*1c2b0*/  BRA.DIV ~URZ, `(.L_x_1475) ;  /* 0x00002b727f007947 */ /* 0x000fea000b800000 */
[----:B------:R2:W3:Y:S02]  /*1c2c0*/  SHFL.IDX PT, R12, R4, R6, 0x1f ;  /* 0x00001f06040c7589 */ /* 0x0004e400000e0000 */
.L_x_1474:
[----:B------:R-:W-:Y:S05]  /*1c2d0*/  BSYNC B0 ;  /* 0x0000000000007941 */ /* 0x000fea0003800000 */
.L_x_1473:
        /* <DEDUP_REMOVED lines=67> */
.L_x_1477:
        /* <DEDUP_REMOVED lines=67> */
.L_x_1478:
[----:B------:R-:W-:Y:S05]  /*1cb40*/  BSYNC B0 ;  /* 0x0000000000007941 */ /* 0x000fea0003800000 */
.L_x_1476:
[----:B------:R-:W-:-:S04]  /*1cb50*/  LOP3.LUT R2, RZ, R2, RZ, 0x33, !PT ;  /* 0x00000002ff027212 */ /* 0x000fc800078e33ff */
[----:B------:R-:W-:Y:S01]  /*1cb60*/  IADD3 R233, R2, R7, RZ ;  /* 0x0000000702e97210 */ /* 0x000fe20007ffe0ff */
[----:B------:R-:W-:Y:S05]  /*1cb70*/  BRA `(.L_x_1479) ;  /* 0x0000004000007947 */ /* 0x000fea0003800000 */
.L_x_1467:
[----:B------:R-:W-:Y:S01]  /*1cb80*/  IMAD.MOV.U32 R232, RZ, RZ, R9 ;  /* 0x000000ffffe87224 */ /* 0x000fe200078e0009 */
[----:B------:R-:W-:Y:S01]  /*1cb90*/  MOV R234, RZ ;  /* 0x000000ff00ea7202 */ /* 0x000fe20000000f00 */
[----:B------:R-:W-:Y:S01]  /*1cba0*/  IMAD.MOV.U32 R233, RZ, RZ, RZ ;  /* 0x000000ffffe97224 */ /* 0x000fe200078e00ff */
[----:B------:R-:W-:Y:S02]  /*1cbb0*/  MOV R235, c[0x0][0x53c] ;  /* 0x00014f0000eb7a02 */ /* 0x000fe40000000f00 */
.L_x_1479:
[----:B------:R-:W-:Y:S05]  /*1cbc0*/  BSYNC B1 ;  /* 0x0000000000017941 */ /* 0x000fea0003800000 */
.L_x_1465:
[----:B------:R-:W-:Y:S01]  /*1cbd0*/  WARPSYNC 0xffffffff ;  /* 0xffffffff00007948 */ /* 0x000fe20003800000 */
[----:B------:R-:W-:Y:S01]  /*1cbe0*/  BAR.SYNC.DEFER_BLOCKING 0x4, 0x100 ;  /* 0x0104000000007b1d */ /* 0x000fe20000010000 */
[----:B------:R-:W-:-:S13]  /*1cbf0*/  ISETP.NE.AND P0, PT, R13, RZ, PT ;  /* 0x000000ff0d00720c */ /* 0x000fda0003f05270 */
[----:B------:R2:W-:Y:S04]  /*1cc00*/  @!P0 STS.128 [0x20080], R232 ;  /* 0x020080e8ff008388 */ /* 0x0005e80000000c00 */
[----:B------:R-:W-:Y:S06]  /*1cc10*/  BAR.ARV 0x5, 0x100 ;  /* 0x0144000000007b1d */ /* 0x000fec0000002000 */
.L_x_1460:
[----:B-1----:R-:W-:-:S13]  /*1cc20*/  ISETP.GE.AND P0, PT, R235, c[0x0][0x53c], PT ;  /* 0x00014f00eb007a0c */ /* 0x002fda0003f06270 */
[----:B--23--:R-:W-:Y:S01]  /*1cc30*/  @P0 CALL.REL.NOINC `(.L_x_1480) ;  /* 0x0000001000000944 */ /* 0x00cfe20003c00000 */
[----:B------:R-:W-:Y:S05]  /*1cc40*/  BRA `(.L_x_1481) ;  /* 0xfffe53f000007947 */ /* 0x000fea000383ffff */
.L_x_1480:
[----:B------:R-:W-:Y:S05]  /*1cc50*/  EXIT ;  /* 0x000000000000794d */ /* 0x000fea0003800000 */
.L_x_1277:
[----:B------:R-:W-:Y:S01]  /*1cc60*/  IMAD.MOV.U32 R0, RZ, RZ, R5 ;  /* 0x000000ffff007224 */ /* 0x000fe200078e0005 */
[----:B------:R-:W-:Y:S02]  /*1cc70*/  MOV R3, 0x1 ;  /* 0x0000000100037802 */ /* 0x000fe40000000f00 */
[----:B------:R-:W-:Y:S02]  /*1cc80*/  MOV R2, 0x1cca0 ;  /* 0x0001cca000027802 */ /* 0x000fe40000000f00 */
[----:B--2---:R-:W-:Y:S05]  /*1cc90*/  CALL.REL.NOINC `($__internal_25_$__cuda_sm70_shflsync_up_p) ;  /* 0x000022e000007944 */ /* 0x004fea0003c00000 */
[----:B------:R-:W-:Y:S01]  /*1cca0*/  MOV R0, R4 ;  /* 0x0000000400007202 */ /* 0x000fe20000000f00 */
[----:B------:R-:W-:Y:S05]  /*1ccb0*/  BRA `(.L_x_1482) ;  /* 0xfffe378000007947 */ /* 0x000fea000383ffff */
.L_x_1278:
[----:B------:R-:W-:Y:S01]  /*1ccc0*/  IMAD.MOV.U32 R0, RZ, RZ, R5 ;  /* 0x000000ffff007224 */ /* 0x000fe200078e0005 */
[----:B------:R-:W-:Y:S02]  /*1ccd0*/  MOV R3, 0x2 ;  /* 0x0000000200037802 */ /* 0x000fe40000000f00 */
[----:B------:R-:W-:Y:S02]  /*1cce0*/  MOV R2, 0x1cd00 ;  /* 0x0001cd0000027802 */ /* 0x000fe40000000f00 */
[----:B--2---:R-:W-:Y:S05]  /*1ccf0*/  CALL.REL.NOINC `($__internal_25_$__cuda_sm70_shflsync_up_p) ;  /* 0x0000228000007944 */ /* 0x004fea0003c00000 */
[----:B------:R-:W-:Y:S01]  /*1cd00*/  SEL R4, R4, RZ, P4 ;  /* 0x000000ff04047207 */ /* 0x000fe20002000000 */
[----:B------:R-:W-:Y:S01]  /*1cd10*/  IMAD.MOV.U32 R3, RZ, RZ, 0x4 ;  /* 0x00000004ff037424 */ /* 0x000fe200078e00ff */
[----:B------:R-:W-:-:S03]  /*1cd20*/  MOV R2, 0x1cd50 ;  /* 0x0001cd5000027802 */ /* 0x000fc60000000f00 */
[----:B------:R-:W-:Y:S02]  /*1cd30*/  IMAD.IADD R0, R5, 0x1, R4 ;  /* 0x0000000105007824 */ /* 0x000fe400078e0204 */
[----:B------:R-:W-:Y:S05]  /*1cd40*/  CALL.REL.NOINC `($__internal_25_$__cuda_sm70_shflsync_up_p) ;  /* 0x0000223000007944 */ /* 0x000fea0003c00000 */
        /* <DEDUP_REMOVED lines=12> */
[----:B------:R-:W-:Y:S02]  /*1ce10*/  MOV R200, 0x1f ;  /* 0x0000001f00c87802 */ /* 0x000fe40000000f00 */
[----:B------:R-:W-:Y:S01]  /*1ce20*/  MOV R3, 0x1ce60 ;  /* 0x0001ce6000037802 */ /* 0x000fe20000000f00 */
[----:B------:R-:W-:-:S04]  /*1ce30*/  IMAD.IADD R4, R0, 0x1, R4 ;  /* 0x0000000100047824 */ /* 0x000fc800078e0204 */
[----:B------:R-:W-:Y:S02]  /*1ce40*/  IMAD.MOV.U32 R0, RZ, RZ, R4 ;  /* 0x000000ffff007224 */ /* 0x000fe400078e0004 */
[----:B------:R-:W-:Y:S05]  /*1ce50*/  CALL.REL.NOINC `($__internal_24_$__cuda_sm70_shflsync_idx_p) ;  /* 0x000020a000007944 */ /* 0x000fea0003c00000 */
[----:B-1---5:R-:W-:Y:S05]  /*1ce60*/  BRA `(.L_x_1483) ;  /* 0xfffe36d000007947 */ /* 0x022fea000383ffff */
.L_x_1280:
[----:B------:R-:W-:Y:S02]  /*1ce70*/  SEL R0, RZ, 0x1, P0 ;  /* 0x00000001ff007807 */ /* 0x000fe40000000000 */
[----:B------:R-:W-:Y:S02]  /*1ce80*/  MOV R2, 0x1cea0 ;  /* 0x0001cea000027802 */ /* 0x000fe40000000f00 */
[----:B--2---:R-:W-:Y:S05]  /*1ce90*/  CALL.REL.NOINC `($__internal_26_$__cuda_sm70_votesync_ballot) ;  /* 0x0000214000007944 */ /* 0x004fea0003c00000 */
[----:B------:R-:W-:Y:S01]  /*1cea0*/  MOV R10, R0 ;  /* 0x00000000000a7202 */ /* 0x000fe20000000f00 */
[----:B------:R-:W-:Y:S05]  /*1ceb0*/  BRA `(.L_x_1484) ;  /* 0xfffe371000007947 */ /* 0x000fea000383ffff */
.L_x_1281:
[----:B------:R-:W-:Y:S01]  /*1cec0*/  IMAD.MOV.U32 R0, RZ, RZ, R9 ;  /* 0x000000ffff007224 */ /* 0x000fe200078e0009 */
[----:B------:R-:W-:Y:S01]  /*1ced0*/  MOV R2, R5 ;  /* 0x0000000500027202 */ /* 0x000fe20000000f00 */
[----:B------:R-:W-:Y:S01]  /*1cee0*/  IMAD.MOV.U32 R200, RZ, RZ, 0x1f ;  /* 0x0000001fffc87424 */ /* 0x000fe200078e00ff */
[----:B------:R-:W-:Y:S02]  /*1cef0*/  MOV R3, 0x1cf10 ;  /* 0x0001cf1000037802 */ /* 0x000fe40000000f00 */
[----:B------:R-:W-:Y:S05]  /*1cf00*/  CALL.REL.NOINC `($__internal_24_$__cuda_sm70_shflsync_idx_p) ;  /* 0x00001ff000007944 */ /* 0x000fea0003c00000 */
[----:B------:R-:W-:Y:S01]  /*1cf10*/  IMAD.MOV.U32 R12, RZ, RZ, R0 ;  /* 0x000000ffff0c7224 */ /* 0x000fe200078e0000 */
[----:B------:R-:W-:Y:S01]  /*1cf20*/  MOV R0, R8 ;  /* 0x0000000800007202 */ /* 0x000fe20000000f00 */
[----:B------:R-:W-:Y:S01]  /*1cf30*/  IMAD.MOV.U32 R6, RZ, RZ, RZ ;  /* 0x000000ffff067224 */ /* 0x000fe200078e00ff */
[----:B------:R-:W-:Y:S01]  /*1cf40*/  MOV R2, R5 ;  /* 0x0000000500027202 */ /* 0x000fe20000000f00 */
[----:B------:R-:W-:Y:S01]  /*1cf50*/  IMAD.MOV.U32 R200, RZ, RZ, 0x1f ;  /* 0x0000001fffc87424 */ /* 0x000fe200078e00ff */
[----:B------:R-:W-:-:S02]  /*1cf60*/  MOV R3, 0x1cf80 ;  /* 0x0001cf8000037802 */ /* 0x000fc40000000f00 */
[----:B-1---5:R-:W-:Y:S05]  /*1cf70*/  CALL.REL.NOINC `($__internal_24_$__cuda_sm70_shflsync_idx_p) ;  /* 0x00001f8000007944 */ /* 0x022fea0003c00000 */
[----:B------:R-:W-:Y:S01]  /*1cf80*/  MOV R9, R0 ;  /* 0x0000000000097202 */ /* 0x000fe20000000f00 */
[----:B-1---5:R-:W-:Y:S05]  /*1cf90*/  BRA `(.L_x_1485) ;  /* 0xfffe369000007947 */ /* 0x022fea000383ffff */
.L_x_1284:
[----:B------:R-:W-:Y:S01]  /*1cfa0*/  IMAD.MOV.U32 R0, RZ, RZ, R4 ;  /* 0x000000ffff007224 */ /* 0x000fe200078e0004 */
[----:B------:R-:W-:-:S02]  /*1cfb0*/  MOV R200, 0x1f ;  /* 0x0000001f00c87802 */ /* 0x000fc40000000f00 */
[----:B------:R-:W-:Y:S02]  /*1cfc0*/  MOV R3, 0x1cfe0 ;  /* 0x0001cfe000037802 */ /* 0x000fe40000000f00 */
[----:B-123--:R-:W-:Y:S05]  /*1cfd0*/  CALL.REL.NOINC `($__internal_24_$__cuda_sm70_shflsync_idx_p) ;  /* 0x00001f2000007944 */ /* 0x00efea0003c00000 */
[----:B------:R-:W-:Y:S01]  /*1cfe0*/  MOV R6, R0 ;  /* 0x0000000000067202 */ /* 0x000fe20000000f00 */
[----:B-1---5:R-:W-:Y:S05]  /*1cff0*/  BRA `(.L_x_1283) ;  /* 0xfffe369000007947 */ /* 0x022fea000383ffff */
.L_x_1317:
[----:B------:R-:W-:Y:S01]  /*1d000*/  IMAD.MOV.U32 R0, RZ, RZ, R5 ;  /* 0x000000ffff007224 */ /* 0x000fe200078e0005 */
[----:B------:R-:W-:Y:S01]  /*1d010*/  MOV R2, RZ ;  /* 0x000000ff00027202 */ /* 0x000fe20000000f00 */
[----:B------:R-:W-:Y:S01]  /*1d020*/  IMAD.MOV.U32 R200, RZ, RZ, 0x181f ;  /* 0x0000181fffc87424 */ /* 0x000fe200078e00ff */
[----:B------:R-:W-:Y:S02]  /*1d030*/  MOV R3, 0x1d050 ;  /* 0x0001d05000037802 */ /* 0x000fe40000000f00 */
[----:B-----5:R-:W-:Y:S05]  /*1d040*/  CALL.REL.NOINC `($__internal_24_$__cuda_sm70_shflsync_idx_p) ;  /* 0x00001eb000007944 */ /* 0x020fea0003c00000 */
[----:B-----5:R-:W-:Y:S01]  /*1d050*/  MOV R4, R0 ;  /* 0x0000000000047202 */ /* 0x020fe20000000f00 */
[----:B-1----:R-:W-:Y:S05]  /*1d060*/  BRA `(.L_x_1486) ;  /* 0xfffe9c9000007947 */ /* 0x002fea000383ffff */
.L_x_1318:
[----:B------:R-:W-:Y:S01]  /*1d070*/  IMAD.MOV.U32 R0, RZ, RZ, R12 ;  /* 0x000000ffff007224 */ /* 0x000fe200078e000c */
[----:B------:R-:W-:Y:S01]  /*1d080*/  MOV R2, RZ ;  /* 0x000000ff00027202 */ /* 0x000fe20000000f00 */
[----:B------:R-:W-:Y:S01]  /*1d090*/  IMAD.MOV.U32 R200, RZ, RZ, 0x181f ;  /* 0x0000181fffc87424 */ /* 0x000fe200078e00ff */
[----:B------:R-:W-:Y:S02]  /*1d0a0*/  MOV R3, 0x1d0c0 ;  /* 0x0001d0c000037802 */ /* 0x000fe40000000f00 */
[----:B-12--5:R-:W-:Y:S05]  /*1d0b0*/  CALL.REL.NOINC `($__internal_24_$__cuda_sm70_shflsync_idx_p) ;  /* 0x00001e4000007944 */ /* 0x026fea0003c00000 */
[----:B-1---5:R-:W-:Y:S05]  /*1d0c0*/  BRA `(.L_x_1487) ;  /* 0xfffe9c5000007947 */ /* 0x022fea000383ffff */
.L_x_1321:
[----:B----4-:R-:W-:Y:S01]  /*1d0d0*/  IMAD.MOV.U32 R0, RZ, RZ, R5 ;  /* 0x000000ffff007224 */ /* 0x010fe200078e0005 */
[----:B--2---:R-:W-:Y:S01]  /*1d0e0*/  MOV R2, 0x1 ;  /* 0x0000000100027802 */ /* 0x004fe20000000f00 */
[----:B------:R-:W-:Y:S01]  /*1d0f0*/  IMAD.MOV.U32 R200, RZ, RZ, 0x181f ;  /* 0x0000181fffc87424 */ /* 0x000fe200078e00ff */
[----:B------:R-:W-:-:S02]  /*1d100*/  MOV R3, 0x1d120 ;  /* 0x0001d12000037802 */ /* 0x000fc40000000f00 */
[----:B-1-3-5:R-:W-:Y:S05]  /*1d110*/  CALL.REL.NOINC `($__internal_24_$__cuda_sm70_shflsync_idx_p) ;  /* 0x00001de000007944 */ /* 0x02afea0003c00000 */
[----:B-----5:R-:W-:Y:S01]  /*1d120*/  IMAD.MOV.U32 R4, RZ, RZ, R0 ;  /* 0x000000ffff047224 */ /* 0x020fe200078e0000 */
[----:B------:R-:W-:Y:S01]  /*1d130*/  MOV R2, 0x1 ;  /* 0x0000000100027802 */ /* 0x000fe20000000f00 */
[----:B------:R-:W-:Y:S01]  /*1d140*/  IMAD.MOV.U32 R0, RZ, RZ, R12 ;  /* 0x000000ffff007224 */ /* 0x000fe200078e000c */
[----:B------:R-:W-:-:S02]  /*1d150*/  MOV R200, 0x181f ;  /* 0x0000181f00c87802 */ /* 0x000fc40000000f00 */
[----:B------:R-:W-:Y:S02]  /*1d160*/  MOV R3, 0x1d180 ;  /* 0x0001d18000037802 */ /* 0x000fe40000000f00 */
[----:B-1----:R-:W-:Y:S05]  /*1d170*/  CALL.REL.NOINC `($__internal_24_$__cuda_sm70_shflsync_idx_p) ;  /* 0x00001d8000007944 */ /* 0x002fea0003c00000 */
[----:B-1---5:R-:W-:Y:S05]  /*1d180*/  BRA `(.L_x_1488) ;  /* 0xfffe9d2000007947 */ /* 0x022fea000383ffff */
.L_x_1324:
[----:B----4-:R-:W-:Y:S01]  /*1d190*/  IMAD.MOV.U32 R0, RZ, RZ, R5 ;  /* 0x000000ffff007224 */ /* 0x010fe200078e0005 */
[----:B-1----:R-:W-:Y:S01]  /*1d1a0*/  MOV R2, 0x2 ;  /* 0x0000000200027802 */ /* 0x002fe20000000f00 */
[----:B------:R-:W-:Y:S01]  /*1d1b0*/  IMAD.MOV.U32 R200, RZ, RZ, 0x181f ;  /* 0x0000181fffc87424 */ /* 0x000fe200078e00ff */
[----:B------:R-:W-:Y:S02]  /*1d1c0*/  MOV R3, 0x1d1e0 ;  /* 0x0001d1e000037802 */ /* 0x000fe40000000f00 */
[----:B--23-5:R-:W-:Y:S05]  /*1d1d0*/  CALL.REL.NOINC `($__internal_24_$__cuda_sm70_shflsync_idx_p) ;  /* 0x00001d2000007944 */ /* 0x02cfea0003c00000 */
[----:B-----5:R-:W-:Y:S01]  /*1d1e0*/  MOV R4, R0 ;  /* 0x0000000000047202 */ /* 0x020fe20000000f00 */
[----:B-1----:R-:W-:Y:S05]  /*1d1f0*/  BRA `(.L_x_1489) ;  /* 0xfffe9e3000007947 */ /* 0x002fea000383ffff */
.L_x_1325:
[----:B----4-:R-:W-:Y:S01]  /*1d200*/  IMAD.MOV.U32 R0, RZ, RZ, R12 ;  /* 0x000000ffff007224 */ /* 0x010fe200078e000c */
[----:B------:R-:W-:Y:S01]  /*1d210*/  MOV R2, 0x2 ;  /* 0x0000000200027802 */ /* 0x000fe20000000f00 */
[----:B------:R-:W-:Y:S01]  /*1d220*/  IMAD.MOV.U32 R200, RZ, RZ, 0x181f ;  /* 0x0000181fffc87424 */ /* 0x000fe200078e00ff */
[----:B------:R-:W-:Y:S02]  /*1d230*/  MOV R3, 0x1d250 ;  /* 0x0001d25000037802 */ /* 0x000fe40000000f00 */
[----:B-123-5:R-:W-:Y:S05]  /*1d240*/  CALL.REL.NOINC `($__internal_24_$__cuda_sm70_shflsync_idx_p) ;  /* 0x00001cb000007944 */ /* 0x02efea0003c00000 */
[----:B-1---5:R-:W-:Y:S05]  /*1d250*/  BRA `(.L_x_1490) ;  /* 0xfffe9df000007947 */ /* 0x022fea000383ffff */
.L_x_1328:
[----:B-1----:R-:W-:Y:S01]  /*1d260*/  IMAD.MOV.U32 R0, RZ, RZ, R5 ;  /* 0x000000ffff007224 */ /* 0x002fe200078e0005 */
[----:B------:R-:W-:Y:S01]  /*1d270*/  MOV R2, 0x3 ;  /* 0x0000000300027802 */ /* 0x000fe20000000f00 */
[----:B------:R-:W-:Y:S01]  /*1d280*/  IMAD.MOV.U32 R200, RZ, RZ, 0x181f ;  /* 0x0000181fffc87424 */ /* 0x000fe200078e00ff */
[----:B------:R-:W-:-:S02]  /*1d290*/  MOV R3, 0x1d2b0 ;  /* 0x0001d2b000037802 */ /* 0x000fc40000000f00 */
[----:B--2345:R-:W-:Y:S05]  /*1d2a0*/  CALL.REL.NOINC `($__internal_24_$__cuda_sm70_shflsync_idx_p) ;  /* 0x00001c5000007944 */ /* 0x03cfea0003c00000 */
[----:B-----5:R-:W-:Y:S01]  /*1d2b0*/  IMAD.MOV.U32 R4, RZ, RZ, R0 ;  /* 0x000000ffff047224 */ /* 0x020fe200078e0000 */
[----:B------:R-:W-:Y:S01]  /*1d2c0*/  MOV R2, 0x3 ;  /* 0x0000000300027802 */ /* 0x000fe20000000f00 */
[----:B------:R-:W-:Y:S01]  /*1d2d0*/  IMAD.MOV.U32 R0, RZ, RZ, R12 ;  /* 0x000000ffff007224 */ /* 0x000fe200078e000c */
[----:B------:R-:W-:-:S02]  /*1d2e0*/  MOV R200, 0x181f ;  /* 0x0000181f00c87802 */ /* 0x000fc40000000f00 */
[----:B------:R-:W-:Y:S02]  /*1d2f0*/  MOV R3, 0x1d310 ;  /* 0x0001d31000037802 */ /* 0x000fe40000000f00 */
[----:B-1----:R-:W-:Y:S05]  /*1d300*/  CALL.REL.NOINC `($__internal_24_$__cuda_sm70_shflsync_idx_p) ;  /* 0x00001bf000007944 */ /* 0x002fea0003c00000 */
[----:B-1---5:R-:W-:Y:S05]  /*1d310*/  BRA `(.L_x_1491) ;  /* 0xfffe9ec000007947 */ /* 0x022fea000383ffff */
.L_x_1395:
[----:B------:R-:W-:Y:S01]  /*1d320*/  IMAD.MOV.U32 R2, RZ, RZ, RZ ;  /* 0x000000ffff027224 */ /* 0x000fe200078e00ff */
[----:B------:R-:W-:Y:S02]  /*1d330*/  MOV R200, 0x181f ;  /* 0x0000181f00c87802 */ /* 0x000fe40000000f00 */
[----:B------:R-:W-:Y:S02]  /*1d340*/  MOV R3, 0x1d360 ;  /* 0x0001d36000037802 */ /* 0x000fe40000000f00 */
[----:B------:R-:W-:Y:S05]  /*1d350*/  CALL.REL.NOINC `($__internal_24_$__cuda_sm70_shflsync_idx_p) ;  /* 0x00001ba000007944 */ /* 0x000fea0003c00000 */
[----:B-----5:R-:W-:Y:S01]  /*1d360*/  MOV R4, R0 ;  /* 0x0000000000047202 */ /* 0x020fe20000000f00 */
[----:B-1----:R-:W-:Y:S05]  /*1d370*/  BRA `(.L_x_1492) ;  /* 0xffff409000007947 */ /* 0x002fea000383ffff */
.L_x_1396:
[----:B-1----:R-:W-:Y:S01]  /*1d380*/  IMAD.MOV.U32 R0, RZ, RZ, R5 ;  /* 0x000000ffff007224 */ /* 0x002fe200078e0005 */
[----:B------:R-:W-:Y:S01]  /*1d390*/  MOV R2, RZ ;  /* 0x000000ff00027202 */ /* 0x000fe20000000f00 */
[----:B------:R-:W-:Y:S01]  /*1d3a0*/  IMAD.MOV.U32 R200, RZ, RZ, 0x181f ;  /* 0x0000181fffc87424 */ /* 0x000fe200078e00ff */
[----:B------:R-:W-:Y:S02]  /*1d3b0*/  MOV R3, 0x1d3d0 ;  /* 0x0001d3d000037802 */ /* 0x000fe40000000f00 */
[----:B--2---:R-:W-:Y:S05]  /*1d3c0*/  CALL.REL.NOINC `($__internal_24_$__cuda_sm70_shflsync_idx_p) ;  /* 0x00001b3000007944 */ /* 0x004fea0003c00000 */
[----:B-1---5:R-:W-:Y:S05]  /*1d3d0*/  BRA `(.L_x_1493) ;  /* 0xffff405000007947 */ /* 0x022fea000383ffff */
.L_x_1397:
[----:B------:R-:W-:Y:S01]  /*1d3e0*/  IMAD.MOV.U32 R0, RZ, RZ, R4 ;  /* 0x000000ffff007224 */ /* 0x000fe200078e0004 */
[----:B------:R-:W-:Y:S01]  /*1d3f0*/  MOV R2, RZ ;  /* 0x000000ff00027202 */ /* 0x000fe20000000f00 */
[----:B------:R-:W-:Y:S01]  /*1d400*/  IMAD.MOV.U32 R200, RZ, RZ, 0x1c1f ;  /* 0x00001c1fffc87424 */ /* 0x000fe200078e00ff */
[----:B------:R-:W-:-:S02]  /*1d410*/  MOV R3, 0x1d430 ;  /* 0x0001d43000037802 */ /* 0x000fc40000000f00 */
[----:B------:R-:W-:Y:S05]  /*1d420*/  CALL.REL.NOINC `($__internal_24_$__cuda_sm70_shflsync_idx_p) ;  /* 0x00001ad000007944 */ /* 0x000fea0003c00000 */
[----:B-1---5:R-:W-:Y:S05]  /*1d430*/  BRA `(.L_x_1494) ;  /* 0xffff421000007947 */ /* 0x022fea000383ffff */
.L_x_1398:
[----:B------:R-:W-:Y:S01]  /*1d440*/  IMAD.MOV.U32 R0, RZ, RZ, R4 ;  /* 0x000000ffff007224 */ /* 0x000fe200078e0004 */
[----:B------:R-:W-:Y:S01]  /*1d450*/  MOV R2, 0x1 ;  /* 0x0000000100027802 */ /* 0x000fe20000000f00 */
[----:B------:R-:W-:Y:S01]  /*1d460*/  IMAD.MOV.U32 R200, RZ, RZ, 0x1c1f ;  /* 0x00001c1fffc87424 */ /* 0x000fe200078e00ff */
[----:B------:R-:W-:-:S02]  /*1d470*/  MOV R3, 0x1d490 ;  /* 0x0001d49000037802 */ /* 0x000fc40000000f00 */
[----:B-1----:R-:W-:Y:S05]  /*1d480*/  CALL.REL.NOINC `($__internal_24_$__cuda_sm70_shflsync_idx_p) ;  /* 0x00001a7000007944 */ /* 0x002fea0003c00000 */
[----:B------:R-:W-:Y:S01]  /*1d490*/  IMAD.IADD R0, R5, 0x1, R0 ;  /* 0x0000000105007824 */ /* 0x000fe200078e0200 */
[----:B------:R-:W-:-:S04]  /*1d4a0*/  FMNMX.FTZ R2, R10, R11, !PT ;  /* 0x0000000b0a027209 */ /* 0x000fc80007810000 */
[----:B------:R-:W-:Y:S02]  /*1d4b0*/  IMNMX R0, R6, R0, PT ;  /* 0x0000000006007217 */ /* 0x000fe40003800200 */
[----:B------:R-:W-:Y:S02]  /*1d4c0*/  FMNMX.FTZ R2, R12, R2, !PT ;  /* 0x000000020c027209 */ /* 0x000fe40007810000 */
[C---:B------:R-:W-:Y:S02]  /*1d4d0*/  ISETP.GT.AND P1, PT, R0.reuse, RZ, PT ;  /* 0x000000ff0000720c */ /* 0x040fe40003f24270 */
[C---:B------:R-:W-:Y:S02]  /*1d4e0*/  ISETP.GT.AND P0, PT, R0.reuse, 0x1, PT ;  /* 0x000000010000780c */ /* 0x040fe40003f04270 */
[----:B------:R-:W-:Y:S02]  /*1d4f0*/  ISETP.GT.AND P2, PT, R0, 0x8, PT ;  /* 0x000000080000780c */ /* 0x000fe40003f44270 */
[----:B------:R-:W-:-:S02]  /*1d500*/  FSEL R6, R30, -INF , P1 ;  /* 0xff8000001e067808 */ /* 0x000fc40000800000 */
[----:B------:R-:W-:Y:S02]  /*1d510*/  FSEL R7, R28, -INF , P0 ;  /* 0xff8000001c077808 */ /* 0x000fe40000000000 */
[----:B------:R-:W-:Y:S02]  /*1d520*/  ISETP.GT.AND P0, PT, R0, 0x9, PT ;  /* 0x000000090000780c */ /* 0x000fe40003f04270 */
[----:B------:R-:W-:Y:S02]  /*1d530*/  FSEL R9, R22, -INF , P2 ;  /* 0xff80000016097808 */ /* 0x000fe40001000000 */
[----:B------:R-:W-:Y:S02]  /*1d540*/  FMNMX.FTZ R3, R6, R7, !PT ;  /* 0x0000000706037209 */ /* 0x000fe40007810000 */
[----:B------:R-:W-:Y:S02]  /*1d550*/  FMNMX.FTZ R5, R13, R2, !PT ;  /* 0x000000020d057209 */ /* 0x000fe40007810000 */
[----:B------:R-:W-:-:S02]  /*1d560*/  ISETP.GT.AND P1, PT, R0, 0x10, PT ;  /* 0x000000100000780c */ /* 0x000fc40003f24270 */
[----:B------:R-:W-:Y:S02]  /*1d570*/  FSEL R8, R27, -INF , P0 ;  /* 0xff8000001b087808 */ /* 0x000fe40000000000 */
[----:B------:R-:W-:Y:S02]  /*1d580*/  FMNMX.FTZ R2, R9, R3, !PT ;  /* 0x0000000309027209 */ /* 0x000fe40007810000 */
[----:B------:R-:W-:Y:S02]  /*1d590*/  FMNMX.FTZ R134, R14, R5, !PT ;  /* 0x000000050e867209 */ /* 0x000fe40007810000 */
[----:B------:R-:W-:Y:S02]  /*1d5a0*/  ISETP.GT.AND P0, PT, R0, 0x11, PT ;  /* 0x000000110000780c */ /* 0x000fe40003f04270 */
[----:B------:R-:W-:Y:S02]  /*1d5b0*/  FSEL R21, R21, -INF , P1 ;  /* 0xff80000015157808 */ /* 0x000fe40000800000 */
[----:B------:R-:W-:-:S02]  /*1d5c0*/  FMNMX.FTZ R2, R8, R2, !PT ;  /* 0x0000000208027209 */ /* 0x000fc40007810000 */
[----:B------:R-:W-:Y:S02]  /*1d5d0*/  FMNMX.FTZ R134, R23, R134, !PT ;  /* 0x0000008617867209 */ /* 0x000fe40007810000 */
[----:B------:R-:W-:Y:S02]  /*1d5e0*/  ISETP.GT.AND P1, PT, R0, 0x18, PT ;  /* 0x000000180000780c */ /* 0x000fe40003f24270 */
[----:B------:R-:W-:Y:S02]  /*1d5f0*/  FSEL R20, R20, -INF , P0 ;  /* 0xff80000014147808 */ /* 0x000fe40000000000 */
[----:B------:R-:W-:Y:S02]  /*1d600*/  FMNMX.FTZ R5, R21, R2, !PT ;  /* 0x0000000215057209 */ /* 0x000fe40007810000 */
[----:B------:R-:W-:Y:S02]  /*1d610*/  FMNMX.FTZ R134, R24, R134, !PT ;  /* 0x0000008618867209 */ /* 0x000fe40007810000 */
[----:B------:R-:W-:Y:S01]  /*1d620*/  ISETP.GT.AND P0, PT, R0, 0x19, PT ;  /* 0x000000190000780c */ /* 0x000fe20003f04270 */
[----:B------:R-:W-:Y:S01]  /*1d630*/  IMAD.MOV.U32 R0, RZ, RZ, 0x2 ;  /* 0x00000002ff007424 */ /* 0x000fe200078e00ff */
[----:B------:R-:W-:-:S02]  /*1d640*/  FSEL R22, R19, -INF , P1 ;  /* 0xff80000013167808 */ /* 0x000fc40000800000 */
[----:B------:R-:W-:Y:S02]  /*1d650*/  FMNMX.FTZ R5, R20, R5, !PT ;  /* 0x0000000514057209 */ /* 0x000fe40007810000 */
[----:B------:R-:W-:Y:S02]  /*1d660*/  FMNMX.FTZ R134, R26, R134, !PT ;  /* 0x000000861a867209 */ /* 0x000fe40007810000 */
[----:B------:R-:W-:Y:S02]  /*1d670*/  FSEL R25, R25, -INF , P0 ;  /* 0xff80000019197808 */ /* 0x000fe40000000000 */
[----:B------:R-:W-:Y:S01]  /*1d680*/  FMNMX.FTZ R5, R22, R5, !PT ;  /* 0x0000000516057209 */ /* 0x000fe20007810000 */
[----:B-----5:R-:W-:Y:S01]  /*1d690*/  IMAD.MOV.U32 R4, RZ, RZ, R134 ;  /* 0x000000ffff047224 */ /* 0x020fe200078e0086 */
[----:B------:R-:W-:Y:S02]  /*1d6a0*/  MOV R2, 0x1d6d0 ;  /* 0x0001d6d000027802 */ /* 0x000fe40000000f00 */
[----:B------:R-:W-:-:S02]  /*1d6b0*/  FMNMX.FTZ R5, R25, R5, !PT ;  /* 0x0000000519057209 */ /* 0x000fc40007810000 */
[----:B-1----:R-:W-:Y:S05]  /*1d6c0*/  CALL.REL.NOINC `($__internal_23_$__cuda_sm70_shflsync_bfly_p) ;  /* 0x000017d000007944 */ /* 0x002fea0003c00000 */
[----:B------:R-:W-:Y:S01]  /*1d6d0*/  FMNMX.FTZ R134, R134, R0, !PT ;  /* 0x0000000086867209 */ /* 0x000fe20007810000 */
[----:B------:R-:W-:Y:S01]  /*1d6e0*/  IMAD.MOV.U32 R0, RZ, RZ, 0x1 ;  /* 0x00000001ff007424 */ /* 0x000fe200078e00ff */
[----:B------:R-:W-:-:S03]  /*1d6f0*/  MOV R2, 0x1d720 ;  /* 0x0001d72000027802 */ /* 0x000fc60000000f00 */
[----:B------:R-:W-:Y:S02]  /*1d700*/  IMAD.MOV.U32 R4, RZ, RZ, R134 ;  /* 0x000000ffff047224 */ /* 0x000fe400078e0086 */
[----:B------:R-:W-:Y:S05]  /*1d710*/  CALL.REL.NOINC `($__internal_23_$__cuda_sm70_shflsync_bfly_p) ;  /* 0x0000178000007944 */ /* 0x000fea0003c00000 */
[----:B------:R-:W-:Y:S01]  /*1d720*/  FMNMX.FTZ R134, R134, R0, !PT ;  /* 0x0000000086867209 */ /* 0x000fe20007810000 */
[----:B------:R-:W-:Y:S01]  /*1d730*/  IMAD.MOV.U32 R4, RZ, RZ, R5 ;  /* 0x000000ffff047224 */ /* 0x000fe200078e0005 */
[----:B------:R-:W-:Y:S01]  /*1d740*/  MOV R2, 0x1d770 ;  /* 0x0001d77000027802 */ /* 0x000fe20000000f00 */
[----:B------:R-:W-:Y:S02]  /*1d750*/  IMAD.MOV.U32 R0, RZ, RZ, 0x2 ;  /* 0x00000002ff007424 */ /* 0x000fe400078e00ff */
[----:B------:R-:W-:Y:S05]  /*1d760*/  CALL.REL.NOINC `($__internal_23_$__cuda_sm70_shflsync_bfly_p) ;  /* 0x0000173000007944 */ /* 0x000fea0003c00000 */
[----:B------:R-:W-:Y:S01]  /*1d770*/  FMNMX.FTZ R5, R5, R0, !PT ;  /* 0x0000000005057209 */ /* 0x000fe20007810000 */
[----:B------:R-:W-:Y:S01]  /*1d780*/  IMAD.MOV.U32 R0, RZ, RZ, 0x1 ;  /* 0x00000001ff007424 */ /* 0x000fe200078e00ff */
[----:B------:R-:W-:-:S03]  /*1d790*/  MOV R2, 0x1d7c0 ;  /* 0x0001d7c000027802 */ /* 0x000fc60000000f00 */
[----:B------:R-:W-:Y:S02]  /*1d7a0*/  IMAD.MOV.U32 R4, RZ, RZ, R5 ;  /* 0x000000ffff047224 */ /* 0x000fe400078e0005 */
[----:B------:R-:W-:Y:S05]  /*1d7b0*/  CALL.REL.NOINC `($__internal_23_$__cuda_sm70_shflsync_bfly_p) ;  /* 0x000016e000007944 */ /* 0x000fea0003c00000 */
[----:B------:R-:W-:Y:S01]  /*1d7c0*/  MOV R4, R0 ;  /* 0x0000000000047202 */ /* 0x000fe20000000f00 */
[----:B------:R-:W-:Y:S05]  /*1d7d0*/  BRA `(.L_x_1495) ;  /* 0xffff422000007947 */ /* 0x000fea000383ffff */
.L_x_1402:
[----:B------:R-:W-:Y:S01]  /*1d7e0*/  MOV R200, 0x181f ;  /* 0x0000181f00c87802 */ /* 0x000fe20000000f00 */
[----:B------:R-:W-:Y:S01]  /*1d7f0*/  IMAD.MOV.U32 R2, RZ, RZ, RZ ;  /* 0x000000ffff027224 */ /* 0x000fe200078e00ff */
[----:B------:R-:W-:Y:S02]  /*1d800*/  MOV R3, 0x1d820 ;  /* 0x0001d82000037802 */ /* 0x000fe40000000f00 */
[----:B-1234-:R-:W-:Y:S05]  /*1d810*/  CALL.REL.NOINC `($__internal_24_$__cuda_sm70_shflsync_idx_p) ;  /* 0x000016e000007944 */ /* 0x01efea0003c00000 */
[----:B-----5:R-:W-:Y:S01]  /*1d820*/  MOV R4, R0 ;  /* 0x0000000000047202 */ /* 0x020fe20000000f00 */
[----:B-1----:R-:W-:-:S05]  /*1d830*/  BRA `(.L_x_1496) ;  /* 0xffff4e7000007947 */ /* 0x002fca000383ffff */
.L_x_1403:
[----:B------:R-:W-:Y:S01]  /*1d840*/  MOV R2, RZ ;  /* 0x000000ff00027202 */ /* 0x000fe20000000f00 */
[----:B----4-:R-:W-:Y:S01]  /*1d850*/  IMAD.MOV.U32 R0, RZ, RZ, R5 ;  /* 0x000000ffff007224 */ /* 0x010fe200078e0005 */
[----:B------:R-:W-:Y:S01]  /*1d860*/  MOV R3, 0x1d890 ;  /* 0x0001d89000037802 */ /* 0x000fe20000000f00 */
[----:B------:R-:W-:Y:S02]  /*1d870*/  IMAD.MOV.U32 R200, RZ, RZ, 0x181f ;  /* 0x0000181fffc87424 */ /* 0x000fe400078e00ff */
[----:B-123--:R-:W-:Y:S05]  /*1d880*/  CALL.REL.NOINC `($__internal_24_$__cuda_sm70_shflsync_idx_p) ;  /* 0x0000167000007944 */ /* 0x00efea0003c00000 */
[----:B-1---5:R-:W-:-:S05]  /*1d890*/  BRA `(.L_x_1497) ;  /* 0xffff4e3000007947 */ /* 0x022fca000383ffff */
.L_x_1406:
[----:B------:R-:W-:Y:S01]  /*1d8a0*/  MOV R200, 0x181f ;  /* 0x0000181f00c87802 */ /* 0x000fe20000000f00 */
[----:B------:R-:W-:Y:S01]  /*1d8b0*/  IMAD.MOV.U32 R2, RZ, RZ, RZ ;  /* 0x000000ffff027224 */ /* 0x000fe200078e00ff */
[----:B------:R-:W-:Y:S02]  /*1d8c0*/  MOV R3, 0x1d8e0 ;  /* 0x0001d8e000037802 */ /* 0x000fe40000000f00 */
[----:B------:R-:W-:Y:S05]  /*1d8d0*/  CALL.REL.NOINC `($__internal_24_$__cuda_sm70_shflsync_idx_p) ;  /* 0x0000162000007944 */ /* 0x000fea0003c00000 */
[----:B-----5:R-:W-:Y:S01]  /*1d8e0*/  MOV R4, R0 ;  /* 0x0000000000047202 */ /* 0x020fe20000000f00 */
[----:B-1----:R-:W-:-:S05]  /*1d8f0*/  BRA `(.L_x_1498) ;  /* 0xffff5a1000007947 */ /* 0x002fca000383ffff */
.L_x_1407:
[----:B------:R-:W-:Y:S01]  /*1d900*/  MOV R2, RZ ;  /* 0x000000ff00027202 */ /* 0x000fe20000000f00 */
[----:B-1----:R-:W-:Y:S01]  /*1d910*/  IMAD.MOV.U32 R0, RZ, RZ, R5 ;  /* 0x000000ffff007224 */ /* 0x002fe200078e0005 */
[----:B------:R-:W-:Y:S01]  /*1d920*/  MOV R3, 0x1d950 ;  /* 0x0001d95000037802 */ /* 0x000fe20000000f00 */
[----:B------:R-:W-:Y:S02]  /*1d930*/  IMAD.MOV.U32 R200, RZ, RZ, 0x181f ;  /* 0x0000181fffc87424 */ /* 0x000fe400078e00ff */
[----:B--2---:R-:W-:Y:S05]  /*1d940*/  CALL.REL.NOINC `($__internal_24_$__cuda_sm70_shflsync_idx_p) ;  /* 0x000015b000007944 */ /* 0x004fea0003c00000 */
[----:B-1---5:R-:W-:-:S05]  /*1d950*/  BRA `(.L_x_1499) ;  /* 0xffff59d000007947 */ /* 0x022fca000383ffff */
.L_x_1408:
[----:B------:R-:W-:Y:S01]  /*1d960*/  MOV R2, RZ ;  /* 0x000000ff00027202 */ /* 0x000fe20000000f00 */
[----:B------:R-:W-:Y:S01]  /*1d970*/  IMAD.MOV.U32 R0, RZ, RZ, R4 ;  /* 0x000000ffff007224 */ /* 0x000fe200078e0004 */
[----:B------:R-:W-:Y:S01]  /*1d980*/  MOV R3, 0x1d9b0 ;  /* 0x0001d9b000037802 */ /* 0x000fe20000000f00 */
[----:B------:R-:W-:Y:S02]  /*1d990*/  IMAD.MOV.U32 R200, RZ, RZ, 0x1c1f ;  /* 0x00001c1fffc87424 */ /* 0x000fe400078e00ff */
[----:B------:R-:W-:Y:S05]  /*1d9a0*/  CALL.REL.NOINC `($__internal_24_$__cuda_sm70_shflsync_idx_p) ;  /* 0x0000155000007944 */ /* 0x000fea0003c00000 */
[----:B-1---5:R-:W-:-:S05]  /*1d9b0*/  BRA `(.L_x_1500) ;  /* 0xffff5b9000007947 */ /* 0x022fca000383ffff */
.L_x_1409:
[----:B------:R-:W-:Y:S01]  /*1d9c0*/  MOV R2, 0x1 ;  /* 0x0000000100027802 */ /* 0x000fe20000000f00 */
[----:B------:R-:W-:Y:S01]  /*1d9d0*/  IMAD.MOV.U32 R0, RZ, RZ, R4 ;  /* 0x000000ffff007224 */ /* 0x000fe200078e0004 */
[----:B------:R-:W-:Y:S01]  /*1d9e0*/  MOV R3, 0x1da10 ;  /* 0x0001da1000037802 */ /* 0x000fe20000000f00 */
[----:B------:R-:W-:Y:S02]  /*1d9f0*/  IMAD.MOV.U32 R200, RZ, RZ, 0x1c1f ;  /* 0x00001c1fffc87424 */ /* 0x000fe400078e00ff */
[----:B-1----:R-:W-:Y:S05]  /*1da00*/  CALL.REL.NOINC `($__internal_24_$__cuda_sm70_shflsync_idx_p) ;  /* 0x000014f000007944 */ /* 0x002fea0003c00000 */
[----:B------:R-:W-:Y:S05]  /*1da10*/  IMAD.IADD R0, R5, 0x1, R0 ;  /* 0x0000000105007824 */ /* 0x000fea00078e0200 */
[C---:B------:R-:W-:Y:S02]  /*1da20*/  ISETP.GT.AND P1, PT, R0.reuse, RZ, PT ;  /* 0x000000ff0000720c */ /* 0x040fe40003f24270 */
[----:B------:R-:W-:Y:S02]  /*1da30*/  ISETP.GT.AND P0, PT, R0, 0x1, PT ;  /* 0x000000010000780c */ /* 0x000fe40003f04270 */
[----:B------:R-:W-:Y:S02]  /*1da40*/  FSEL R5, R174, -INF , P1 ;  /* 0xff800000ae057808 */ /* 0x000fe40000800000 */
[C---:B------:R-:W-:Y:S02]  /*1da50*/  ISETP.GT.AND P3, PT, R0.reuse, 0x8, PT ;  /* 0x000000080000780c */ /* 0x040fe40003f64270 */
[C---:B------:R-:W-:Y:S02]  /*1da60*/  ISETP.GT.AND P5, PT, R0.reuse, 0x9, PT ;  /* 0x000000090000780c */ /* 0x040fe40003fa4270 */
[C---:B------:R-:W-:Y:S02]  /*1da70*/  ISETP.GT.AND P4, PT, R0.reuse, 0x10, PT ;  /* 0x000000100000780c */ /* 0x040fe40003f84270 */
[----:B------:R-:W-:Y:S02]  /*1da80*/  FSEL R161, R173, -INF , P0 ;  /* 0xff800000ada17808 */ /* 0x000fe40000000000 */
[C---:B------:R-:W-:Y:S02]  /*1da90*/  ISETP.GT.AND P2, PT, R0.reuse, 0x11, PT ;  /* 0x000000110000780c */ /* 0x040fe40003f44270 */
[C---:B------:R-:W-:Y:S02]  /*1daa0*/  ISETP.GT.AND P1, PT, R0.reuse, 0x18, PT ;  /* 0x000000180000780c */ /* 0x040fe40003f24270 */
[----:B------:R-:W-:Y:S02]  /*1dab0*/  ISETP.GT.AND P0, PT, R0, 0x19, PT ;  /* 0x000000190000780c */ /* 0x000fe40003f04270 */
        /* <DEDUP_REMOVED lines=11> */
[----:B-----5:R-:W-:Y:S01]  /*1db70*/  FMNMX.FTZ R4, R14, R0, !PT ;  /* 0x000000000e047209 */ /* 0x020fe20007810000 */
[----:B------:R-:W-:Y:S01]  /*1db80*/  IMAD.MOV.U32 R0, RZ, RZ, 0x2 ;  /* 0x00000002ff007424 */ /* 0x000fe200078e00ff */
[----:B------:R-:W-:Y:S02]  /*1db90*/  FSEL R9, R167, -INF , P2 ;  /* 0xff800000a7097808 */ /* 0x000fe40001000000 */
        /* <DEDUP_REMOVED lines=10> */
[----:B-1----:R-:W-:Y:S05]  /*1dc40*/  CALL.REL.NOINC `($__internal_23_$__cuda_sm70_shflsync_bfly_p) ;  /* 0x0000125000007944 */ /* 0x002fea0003c00000 */
[----:B------:R-:W-:Y:S01]  /*1dc50*/  FMNMX.FTZ R4, R4, R0, !PT ;  /* 0x0000000004047209 */ /* 0x000fe20007810000 */
[----:B------:R-:W-:Y:S01]  /*1dc60*/  IMAD.MOV.U32 R0, RZ, RZ, 0x1 ;  /* 0x00000001ff007424 */ /* 0x000fe200078e00ff */
[----:B------:R-:W-:Y:S02]  /*1dc70*/  MOV R2, 0x1dc90 ;  /* 0x0001dc9000027802 */ /* 0x000fe40000000f00 */
        /* <DEDUP_REMOVED lines=8> */
[----:B------:R-:W-:Y:S02]  /*1dd00*/  MOV R2, 0x1dd20 ;  /* 0x0001dd2000027802 */ /* 0x000fe40000000f00 */
[----:B------:R-:W-:Y:S05]  /*1dd10*/  CALL.REL.NOINC `($__internal_23_$__cuda_sm70_shflsync_bfly_p) ;  /* 0x0000118000007944 */ /* 0x000fea0003c00000 */
[----:B------:R-:W-:-:S05]  /*1dd20*/  BRA `(.L_x_1501) ;  /* 0xffff5bd000007947 */ /* 0x000fca000383ffff */
.L_x_1412:
[----:B------:R-:W-:Y:S01]  /*1dd30*/  MOV R200, 0x181f ;  /* 0x0000181f00c87802 */ /* 0x000fe20000000f00 */
[----:B------:R-:W-:Y:S01]  /*1dd40*/  IMAD.MOV.U32 R2, RZ, RZ, RZ ;  /* 0x000000ffff027224 */ /* 0x000fe200078e00ff */
[----:B------:R-:W-:Y:S02]  /*1dd50*/  MOV R3, 0x1dd70 ;  /* 0x0001dd7000037802 */ /* 0x000fe40000000f00 */
[----:B-1234-:R-:W-:Y:S05]  /*1dd60*/  CALL.REL.NOINC `($__internal_24_$__cuda_sm70_shflsync_idx_p) ;  /* 0x0000119000007944 */ /* 0x01efea0003c00000 */
[----:B-1---5:R-:W-:-:S05]  /*1dd70*/  BRA `(.L_x_1502) ;  /* 0xffff702000007947 */ /* 0x022fca000383ffff */
.L_x_1415:
[----:B------:R-:W-:Y:S01]  /*1dd80*/  MOV R200, 0x181f ;  /* 0x0000181f00c87802 */ /* 0x000fe20000000f00 */
[----:B------:R-:W-:Y:S01]  /*1dd90*/  IMAD.MOV.U32 R2, RZ, RZ, RZ ;  /* 0x000000ffff027224 */ /* 0x000fe200078e00ff */
[----:B------:R-:W-:Y:S02]  /*1dda0*/  MOV R3, 0x1ddc0 ;  /* 0x0001ddc000037802 */ /* 0x000fe40000000f00 */
[----:B------:R-:W-:Y:S05]  /*1ddb0*/  CALL.REL.NOINC `($__internal_24_$__cuda_sm70_shflsync_idx_p) ;  /* 0x0000114000007944 */ /* 0x000fea0003c00000 */
[----:B-----5:R-:W-:Y:S01]  /*1ddc0*/  MOV R4, R0 ;  /* 0x0000000000047202 */ /* 0x020fe20000000f00 */
[----:B-1----:R-:W-:-:S05]  /*1ddd0*/  BRA `(.L_x_1503) ;  /* 0xffff7bd000007947 */ /* 0x002fca000383ffff */
.L_x_1416:
[----:B------:R-:W-:Y:S01]  /*1dde0*/  MOV R2, RZ ;  /* 0x000000ff00027202 */ /* 0x000fe20000000f00 */
[----:B-1----:R-:W-:Y:S01]  /*1ddf0*/  IMAD.MOV.U32 R0, RZ, RZ, R5 ;  /* 0x000000ffff007224 */ /* 0x002fe200078e0005 */
[----:B------:R-:W-:Y:S01]  /*1de00*/  MOV R3, 0x1de30 ;  /* 0x0001de3000037802 */ /* 0x000fe20000000f00 */
[----:B------:R-:W-:Y:S02]  /*1de10*/  IMAD.MOV.U32 R200, RZ, RZ, 0x181f ;  /* 0x0000181fffc87424 */ /* 0x000fe400078e00ff */
[----:B--2---:R-:W-:Y:S05]  /*1de20*/  CALL.REL.NOINC `($__internal_24_$__cuda_sm70_shflsync_idx_p) ;  /* 0x000010d000007944 */ /* 0x004fea0003c00000 */
[----:B-1---5:R-:W-:-:S05]  /*1de30*/  BRA `(.L_x_1504) ;  /* 0xffff7b9000007947 */ /* 0x022fca000383ffff */
.L_x_1417:
[----:B------:R-:W-:Y:S02]  /*1de40*/  MOV R0, 0x2 ;  /* 0x0000000200007802 */ /* 0x000fe40000000f00 */
[----:B------:R-:W-:Y:S02]  /*1de50*/  MOV R2, 0x1de70 ;  /* 0x0001de7000027802 */ /* 0x000fe40000000f00 */
[----:B------:R-:W-:Y:S05]  /*1de60*/  CALL.REL.NOINC `($__internal_23_$__cuda_sm70_shflsync_bfly_p) ;  /* 0x0000103000007944 */ /* 0x000fea0003c00000 */
        /* <DEDUP_REMOVED lines=14> */
.L_x_1419:
[----:B------:R-:W-:Y:S01]  /*1df50*/  IMAD.MOV.U32 R4, RZ, RZ, R203 ;  /* 0x000000ffff047224 */ /* 0x000fe200078e00cb */
[----:B------:R-:W-:-:S02]  /*1df60*/  MOV R0, 0x2 ;  /* 0x0000000200007802 */ /* 0x000fc40000000f00 */
[----:B------:R-:W-:Y:S02]  /*1df70*/  MOV R2, 0x1df90 ;  /* 0x0001df9000027802 */ /* 0x000fe40000000f00 */
[----:B------:R-:W-:Y:S05]  /*1df80*/  CALL.REL.NOINC `($__internal_23_$__cuda_sm70_shflsync_bfly_p) ;  /* 0x00000f1000007944 */ /* 0x000fea0003c00000 */
[----:B------:R-:W-:Y:S05]  /*1df90*/  BRA `(.L_x_1506) ;  /* 0xffff8f8000007947 */ /* 0x000fea000383ffff */
.L_x_1420:
[----:B------:R-:W-:Y:S01]  /*1dfa0*/  IMAD.MOV.U32 R4, RZ, RZ, R6 ;  /* 0x000000ffff047224 */ /* 0x000fe200078e0006 */
[----:B------:R-:W-:Y:S02]  /*1dfb0*/  MOV R0, 0x1 ;  /* 0x0000000100007802 */ /* 0x000fe40000000f00 */
[----:B------:R-:W-:Y:S02]  /*1dfc0*/  MOV R2, 0x1dfe0 ;  /* 0x0001dfe000027802 */ /* 0x000fe40000000f00 */
[----:B-1----:R-:W-:Y:S05]  /*1dfd0*/  CALL.REL.NOINC `($__internal_23_$__cuda_sm70_shflsync_bfly_p) ;  /* 0x00000ec000007944 */ /* 0x002fea0003c00000 */
[----:B------:R-:W-:Y:S01]  /*1dfe0*/  FADD.FTZ R6, R6, R0 ;  /* 0x0000000006067221 */ /* 0x000fe20000010000 */
[----:B------:R-:W-:Y:S02]  /*1dff0*/  MOV R4, R202 ;  /* 0x000000ca00047202 */ /* 0x000fe40000000f00 */
[----:B------:R-:W-:Y:S02]  /*1e000*/  MOV R0, 0x2 ;  /* 0x0000000200007802 */ /* 0x000fe40000000f00 */
[----:B------:R-:W-:Y:S02]  /*1e010*/  MOV R2, 0x1e030 ;  /* 0x0001e03000027802 */ /* 0x000fe40000000f00 */
[----:B------:R-:W-:Y:S05]  /*1e020*/  CALL.REL.NOINC `($__internal_23_$__cuda_sm70_shflsync_bfly_p) ;  /* 0x00000e7000007944 */ /* 0x000fea0003c00000 */
[----:B------:R-:W-:Y:S01]  /*1e030*/  FADD.FTZ R4, R202, R0 ;  /* 0x00000000ca047221 */ /* 0x000fe20000010000 */
[----:B------:R-:W-:Y:S02]  /*1e040*/  MOV R0, 0x1 ;  /* 0x0000000100007802 */ /* 0x000fe40000000f00 */
[----:B------:R-:W-:-:S02]  /*1e050*/  MOV R2, 0x1e070 ;  /* 0x0001e07000027802 */ /* 0x000fc40000000f00 */
[----:B------:R-:W-:Y:S05]  /*1e060*/  CALL.REL.NOINC `($__internal_23_$__cuda_sm70_shflsync_bfly_p) ;  /* 0x00000e3000007944 */ /* 0x000fea0003c00000 */
[----:B------:R-:W-:Y:S01]  /*1e070*/  MOV R3, R0 ;  /* 0x0000000000037202 */ /* 0x000fe20000000f00 */
[----:B------:R-:W-:Y:S05]  /*1e080*/  BRA `(.L_x_1507) ;  /* 0xffff8f0000007947 */ /* 0x000fea000383ffff */
.L_x_1427:
[----:B--234-:R-:W-:Y:S01]  /*1e090*/  IMAD.MOV.U32 R0, RZ, RZ, R13 ;  /* 0x000000ffff007224 */ /* 0x01cfe200078e000d */
[----:B------:R-:W-:Y:S01]  /*1e0a0*/  MOV R2, RZ ;  /* 0x000000ff00027202 */ /* 0x000fe20000000f00 */
[----:B------:R-:W-:Y:S01]  /*1e0b0*/  IMAD.MOV.U32 R200, RZ, RZ, 0x181f ;  /* 0x0000181fffc87424 */ /* 0x000fe200078e00ff */
[----:B------:R-:W-:-:S02]  /*1e0c0*/  MOV R3, 0x1e0e0 ;  /* 0x0001e0e000037802 */ /* 0x000fc40000000f00 */
[----:B-1----:R-:W-:Y:S05]  /*1e0d0*/  CALL.REL.NOINC `($__internal_24_$__cuda_sm70_shflsync_idx_p) ;  /* 0x00000e2000007944 */ /* 0x002fea0003c00000 */
[----:B-----5:R-:W-:Y:S01]  /*1e0e0*/  MOV R4, R0 ;  /* 0x0000000000047202 */ /* 0x020fe20000000f00 */
[----:B-1----:R-:W-:Y:S05]  /*1e0f0*/  BRA `(.L_x_1508) ;  /* 0xffffaa1000007947 */ /* 0x002fea000383ffff */
.L_x_1428:
[----:B------:R-:W-:Y:S01]  /*1e100*/  IMAD.MOV.U32 R0, RZ, RZ, R14 ;  /* 0x000000ffff007224 */ /* 0x000fe200078e000e */
[----:B------:R-:W-:Y:S01]  /*1e110*/  MOV R2, RZ ;  /* 0x000000ff00027202 */ /* 0x000fe20000000f00 */
[----:B------:R-:W-:Y:S01]  /*1e120*/  IMAD.MOV.U32 R200, RZ, RZ, 0x181f ;  /* 0x0000181fffc87424 */ /* 0x000fe200078e00ff */
[----:B------:R-:W-:-:S02]  /*1e130*/  MOV R3, 0x1e150 ;  /* 0x0001e15000037802 */ /* 0x000fc40000000f00 */
[----:B-123--:R-:W-:Y:S05]  /*1e140*/  CALL.REL.NOINC `($__internal_24_$__cuda_sm70_shflsync_idx_p) ;  /* 0x00000db000007944 */ /* 0x00efea0003c00000 */
[----:B-1---5:R-:W-:Y:S05]  /*1e150*/  BRA `(.L_x_1509) ;  /* 0xffffa9d000007947 */ /* 0x022fea000383ffff */
.L_x_1431:
[----:B--2---:R-:W-:Y:S01]  /*1e160*/  IMAD.MOV.U32 R0, RZ, RZ, R13 ;  /* 0x000000ffff007224 */ /* 0x004fe200078e000d */
[----:B------:R-:W-:Y:S01]  /*1e170*/  MOV R2, 0x1 ;  /* 0x0000000100027802 */ /* 0x000fe20000000f00 */
[----:B------:R-:W-:Y:S01]  /*1e180*/  IMAD.MOV.U32 R200, RZ, RZ, 0x181f ;  /* 0x0000181fffc87424 */ /* 0x000fe200078e00ff */
[----:B------:R-:W-:-:S02]  /*1e190*/  MOV R3, 0x1e1b0 ;  /* 0x0001e1b000037802 */ /* 0x000fc40000000f00 */
[----:B-1-34-:R-:W-:Y:S05]  /*1e1a0*/  CALL.REL.NOINC `($__internal_24_$__cuda_sm70_shflsync_idx_p) ;  /* 0x00000d5000007944 */ /* 0x01afea0003c00000 */
[----:B-----5:R-:W-:Y:S01]  /*1e1b0*/  IMAD.MOV.U32 R4, RZ, RZ, R0 ;  /* 0x000000ffff047224 */ /* 0x020fe200078e0000 */
[----:B------:R-:W-:Y:S01]  /*1e1c0*/  MOV R2, 0x1 ;  /* 0x0000000100027802 */ /* 0x000fe20000000f00 */
[----:B------:R-:W-:Y:S01]  /*1e1d0*/  IMAD.MOV.U32 R0, RZ, RZ, R14 ;  /* 0x000000ffff007224 */ /* 0x000fe200078e000e */
[----:B------:R-:W-:-:S02]  /*1e1e0*/  MOV R200, 0x181f ;  /* 0x0000181f00c87802 */ /* 0x000fc40000000f00 */
[----:B------:R-:W-:Y:S02]  /*1e1f0*/  MOV R3, 0x1e210 ;  /* 0x0001e21000037802 */ /* 0x000fe40000000f00 */
[----:B-1----:R-:W-:Y:S05]  /*1e200*/  CALL.REL.NOINC `($__internal_24_$__cuda_sm70_shflsync_idx_p) ;  /* 0x00000cf000007944 */ /* 0x002fea0003c00000 */
[----:B-1---5:R-:W-:Y:S05]  /*1e210*/  BRA `(.L_x_1510) ;  /* 0xffffaa8000007947 */ /* 0x022fea000383ffff */
.L_x_1434:
[----:B--2---:R-:W-:Y:S01]  /*1e220*/  IMAD.MOV.U32 R0, RZ, RZ, R13 ;  /* 0x000000ffff007224 */ /* 0x004fe200078e000d */
[----:B------:R-:W-:Y:S01]  /*1e230*/  MOV R2, 0x2 ;  /* 0x0000000200027802 */ /* 0x000fe20000000f00 */
[----:B------:R-:W-:Y:S01]  /*1e240*/  IMAD.MOV.U32 R200, RZ, RZ, 0x181f ;  /* 0x0000181fffc87424 */ /* 0x000fe200078e00ff */
[----:B------:R-:W-:Y:S02]  /*1e250*/  MOV R3, 0x1e270 ;  /* 0x0001e27000037802 */ /* 0x000fe40000000f00 */
[----:B-1-34-:R-:W-:Y:S05]  /*1e260*/  CALL.REL.NOINC `($__internal_24_$__cuda_sm70_shflsync_idx_p) ;  /* 0x00000c9000007944 */ /* 0x01afea0003c00000 */
[----:B-----5:R-:W-:Y:S01]  /*1e270*/  MOV R4, R0 ;  /* 0x0000000000047202 */ /* 0x020fe20000000f00 */
[----:B-1----:R-:W-:Y:S05]  /*1e280*/  BRA `(.L_x_1511) ;  /* 0xffffab8000007947 */ /* 0x002fea000383ffff */
.L_x_1435:
[----:B--2---:R-:W-:Y:S01]  /*1e290*/  IMAD.MOV.U32 R0, RZ, RZ, R14 ;  /* 0x000000ffff007224 */ /* 0x004fe200078e000e */
[----:B------:R-:W-:Y:S01]  /*1e2a0*/  MOV R2, 0x2 ;  /* 0x0000000200027802 */ /* 0x000fe20000000f00 */
[----:B------:R-:W-:Y:S01]  /*1e2b0*/  IMAD.MOV.U32 R200, RZ, RZ, 0x181f ;  /* 0x0000181fffc87424 */ /* 0x000fe200078e00ff */
[----:B------:R-:W-:Y:S02]  /*1e2c0*/  MOV R3, 0x1e2e0 ;  /* 0x0001e2e000037802 */ /* 0x000fe40000000f00 */
[----:B-1-34-:R-:W-:Y:S05]  /*1e2d0*/  CALL.REL.NOINC `($__internal_24_$__cuda_sm70_shflsync_idx_p) ;  /* 0x00000c2000007944 */ /* 0x01afea0003c00000 */
[----:B-1---5:R-:W-:Y:S05]  /*1e2e0*/  BRA `(.L_x_1512) ;  /* 0xffffab4000007947 */ /* 0x022fea000383ffff */
.L_x_1438:
[----:B----4-:R-:W-:Y:S01]  /*1e2f0*/  IMAD.MOV.U32 R0, RZ, RZ, R13 ;  /* 0x000000ffff007224 */ /* 0x010fe200078e000d */
[----:B---3--:R-:W-:Y:S01]  /*1e300*/  MOV R2, 0x3 ;  /* 0x0000000300027802 */ /* 0x008fe20000000f00 */
[----:B------:R-:W-:Y:S01]  /*1e310*/  IMAD.MOV.U32 R200, RZ, RZ, 0x181f ;  /* 0x0000181fffc87424 */ /* 0x000fe200078e00ff */
[----:B------:R-:W-:-:S02]  /*1e320*/  MOV R3, 0x1e340 ;  /* 0x0001e34000037802 */ /* 0x000fc40000000f00 */
[----:B-12---:R-:W-:Y:S05]  /*1e330*/  CALL.REL.NOINC `($__internal_24_$__cuda_sm70_shflsync_idx_p) ;  /* 0x00000bc000007944 */ /* 0x006fea0003c00000 */
[----:B-----5:R-:W-:Y:S01]  /*1e340*/  IMAD.MOV.U32 R4, RZ, RZ, R0 ;  /* 0x000000ffff047224 */ /* 0x020fe200078e0000 */
[----:B------:R-:W-:Y:S01]  /*1e350*/  MOV R2, 0x3 ;  /* 0x0000000300027802 */ /* 0x000fe20000000f00 */
[----:B------:R-:W-:Y:S01]  /*1e360*/  IMAD.MOV.U32 R0, RZ, RZ, R14 ;  /* 0x000000ffff007224 */ /* 0x000fe200078e000e */
[----:B------:R-:W-:-:S02]  /*1e370*/  MOV R200, 0x181f ;  /* 0x0000181f00c87802 */ /* 0x000fc40000000f00 */
[----:B------:R-:W-:Y:S02]  /*1e380*/  MOV R3, 0x1e3a0 ;  /* 0x0001e3a000037802 */ /* 0x000fe40000000f00 */
[----:B-1----:R-:W-:Y:S05]  /*1e390*/  CALL.REL.NOINC `($__internal_24_$__cuda_sm70_shflsync_idx_p) ;  /* 0x00000b6000007944 */ /* 0x002fea0003c00000 */
[----:B-1---5:R-:W-:Y:S05]  /*1e3a0*/  BRA `(.L_x_1513) ;  /* 0xffffac0000007947 */ /* 0x022fea000383ffff */
.L_x_1440:
[----:B------:R-:W-:Y:S01]  /*1e3b0*/  IMAD.MOV.U32 R0, RZ, RZ, R5 ;  /* 0x000000ffff007224 */ /* 0x000fe200078e0005 */
[----:B------:R-:W-:Y:S01]  /*1e3c0*/  MOV R2, RZ ;  /* 0x000000ff00027202 */ /* 0x000fe20000000f00 */
[----:B------:R-:W-:Y:S01]  /*1e3d0*/  IMAD.MOV.U32 R200, RZ, RZ, 0x1c1f ;  /* 0x00001c1fffc87424 */ /* 0x000fe200078e00ff */
[----:B------:R-:W-:Y:S02]  /*1e3e0*/  MOV R3, 0x1e400 ;  /* 0x0001e40000037802 */ /* 0x000fe40000000f00 */
[----:B------:R-:W-:Y:S05]  /*1e3f0*/  CALL.REL.NOINC `($__internal_24_$__cuda_sm70_shflsync_idx_p) ;  /* 0x00000b0000007944 */ /* 0x000fea0003c00000 */
[----:B-----5:R-:W-:Y:S01]  /*1e400*/  MOV R4, R0 ;  /* 0x0000000000047202 */ /* 0x020fe20000000f00 */
[----:B-1----:R-:W-:Y:S05]  /*1e410*/  BRA `(.L_x_1514) ;  /* 0xffffaef000007947 */ /* 0x002fea000383ffff */
.L_x_1441:
[----:B------:R-:W-:Y:S01]  /*1e420*/  IMAD.MOV.U32 R0, RZ, RZ, R12 ;  /* 0x000000ffff007224 */ /* 0x000fe200078e000c */
[----:B------:R-:W-:Y:S01]  /*1e430*/  MOV R2, RZ ;  /* 0x000000ff00027202 */ /* 0x000fe20000000f00 */
[----:B------:R-:W-:Y:S01]  /*1e440*/  IMAD.MOV.U32 R200, RZ, RZ, 0x1c1f ;  /* 0x00001c1fffc87424 */ /* 0x000fe200078e00ff */
[----:B------:R-:W-:Y:S02]  /*1e450*/  MOV R3, 0x1e470 ;  /* 0x0001e47000037802 */ /* 0x000fe40000000f00 */
[----:B-12---:R-:W-:Y:S05]  /*1e460*/  CALL.REL.NOINC `($__internal_24_$__cuda_sm70_shflsync_idx_p) ;  /* 0x00000a9000007944 */ /* 0x006fea0003c00000 */
[----:B-1---5:R-:W-:Y:S05]  /*1e470*/  BRA `(.L_x_1515) ;  /* 0xffffaeb000007947 */ /* 0x022fea000383ffff */
.L_x_1444:
[----:B----4-:R-:W-:Y:S01]  /*1e480*/  IMAD.MOV.U32 R0, RZ, RZ, R5 ;  /* 0x000000ffff007224 */ /* 0x010fe200078e0005 */
[----:B------:R-:W-:Y:S01]  /*1e490*/  MOV R2, 0x1 ;  /* 0x0000000100027802 */ /* 0x000fe20000000f00 */
[----:B------:R-:W-:Y:S01]  /*1e4a0*/  IMAD.MOV.U32 R200, RZ, RZ, 0x1c1f ;  /* 0x00001c1fffc87424 */ /* 0x000fe200078e00ff */
[----:B------:R-:W-:-:S02]  /*1e4b0*/  MOV R3, 0x1e4d0 ;  /* 0x0001e4d000037802 */ /* 0x000fc40000000f00 */
[----:B-123--:R-:W-:Y:S05]  /*1e4c0*/  CALL.REL.NOINC `($__internal_24_$__cuda_sm70_shflsync_idx_p) ;  /* 0x00000a3000007944 */ /* 0x00efea0003c00000 */
[----:B-----5:R-:W-:Y:S01]  /*1e4d0*/  IMAD.MOV.U32 R4, RZ, RZ, R0 ;  /* 0x000000ffff047224 */ /* 0x020fe200078e0000 */
[----:B------:R-:W-:Y:S01]  /*1e4e0*/  MOV R2, 0x1 ;  /* 0x0000000100027802 */ /* 0x000fe20000000f00 */
[----:B------:R-:W-:Y:S01]  /*1e4f0*/  IMAD.MOV.U32 R0, RZ, RZ, R12 ;  /* 0x000000ffff007224 */ /* 0x000fe200078e000c */
[----:B------:R-:W-:-:S02]  /*1e500*/  MOV R200, 0x1c1f ;  /* 0x00001c1f00c87802 */ /* 0x000fc40000000f00 */
[----:B------:R-:W-:Y:S02]  /*1e510*/  MOV R3, 0x1e530 ;  /* 0x0001e53000037802 */ /* 0x000fe40000000f00 */
[----:B-1----:R-:W-:Y:S05]  /*1e520*/  CALL.REL.NOINC `($__internal_24_$__cuda_sm70_shflsync_idx_p) ;  /* 0x000009d000007944 */ /* 0x002fea0003c00000 */
[----:B-1---5:R-:W-:Y:S05]  /*1e530*/  BRA `(.L_x_1516) ;  /* 0xffffbb9000007947 */ /* 0x022fea000383ffff */
.L_x_1448:
[----:B------:R-:W-:Y:S01]  /*1e540*/  IMAD.MOV.U32 R0, RZ, RZ, R5 ;  /* 0x000000ffff007224 */ /* 0x000fe200078e0005 */
[----:B------:R-:W-:Y:S01]  /*1e550*/  MOV R2, RZ ;  /* 0x000000ff00027202 */ /* 0x000fe20000000f00 */
[----:B------:R-:W-:Y:S01]  /*1e560*/  IMAD.MOV.U32 R200, RZ, RZ, 0x181f ;  /* 0x0000181fffc87424 */ /* 0x000fe200078e00ff */
[----:B------:R-:W-:Y:S02]  /*1e570*/  MOV R3, 0x1e590 ;  /* 0x0001e59000037802 */ /* 0x000fe40000000f00 */
[----:B------:R-:W-:Y:S05]  /*1e580*/  CALL.REL.NOINC `($__internal_24_$__cuda_sm70_shflsync_idx_p) ;  /* 0x0000097000007944 */ /* 0x000fea0003c00000 */
[----:B-----5:R-:W-:Y:S01]  /*1e590*/  MOV R4, R0 ;  /* 0x0000000000047202 */ /* 0x020fe20000000f00 */
[----:B-1----:R-:W-:Y:S05]  /*1e5a0*/  BRA `(.L_x_1517) ;  /* 0xffffd08000007947 */ /* 0x002fea000383ffff */
.L_x_1449:
[----:B------:R-:W-:Y:S01]  /*1e5b0*/  IMAD.MOV.U32 R0, RZ, RZ, R14 ;  /* 0x000000ffff007224 */ /* 0x000fe200078e000e */
[----:B------:R-:W-:Y:S01]  /*1e5c0*/  MOV R2, RZ ;  /* 0x000000ff00027202 */ /* 0x000fe20000000f00 */
[----:B------:R-:W-:Y:S01]  /*1e5d0*/  IMAD.MOV.U32 R200, RZ, RZ, 0x181f ;  /* 0x0000181fffc87424 */ /* 0x000fe200078e00ff */
[----:B------:R-:W-:Y:S02]  /*1e5e0*/  MOV R3, 0x1e600 ;  /* 0x0001e60000037802 */ /* 0x000fe40000000f00 */
[----:B-12---:R-:W-:Y:S05]  /*1e5f0*/  CALL.REL.NOINC `($__internal_24_$__cuda_sm70_shflsync_idx_p) ;  /* 0x0000090000007944 */ /* 0x006fea0003c00000 */
[----:B-1---5:R-:W-:Y:S05]  /*1e600*/  BRA `(.L_x_1518) ;  /* 0xffffd04000007947 */ /* 0x022fea000383ffff */
.L_x_1452:
[----:B----4-:R-:W-:Y:S01]  /*1e610*/  IMAD.MOV.U32 R0, RZ, RZ, R5 ;  /* 0x000000ffff007224 */ /* 0x010fe200078e0005 */
[----:B--2---:R-:W-:Y:S01]  /*1e620*/  MOV R2, 0x1 ;  /* 0x0000000100027802 */ /* 0x004fe20000000f00 */
[----:B------:R-:W-:Y:S01]  /*1e630*/  IMAD.MOV.U32 R200, RZ, RZ, 0x181f ;  /* 0x0000181fffc87424 */ /* 0x000fe200078e00ff */
[----:B------:R-:W-:-:S02]  /*1e640*/  MOV R3, 0x1e660 ;  /* 0x0001e66000037802 */ /* 0x000fc40000000f00 */
[----:B-1-3--:R-:W-:Y:S05]  /*1e650*/  CALL.REL.NOINC `($__internal_24_$__cuda_sm70_shflsync_idx_p) ;  /* 0x000008a000007944 */ /* 0x00afea0003c00000 */
[----:B-----5:R-:W-:Y:S01]  /*1e660*/  IMAD.MOV.U32 R4, RZ, RZ, R0 ;  /* 0x000000ffff047224 */ /* 0x020fe200078e0000 */
[----:B------:R-:W-:Y:S01]  /*1e670*/  MOV R2, 0x1 ;  /* 0x0000000100027802 */ /* 0x000fe20000000f00 */
[----:B------:R-:W-:Y:S01]  /*1e680*/  IMAD.MOV.U32 R0, RZ, RZ, R14 ;  /* 0x000000ffff007224 */ /* 0x000fe200078e000e */
[----:B------:R-:W-:-:S02]  /*1e690*/  MOV R200, 0x181f ;  /* 0x0000181f00c87802 */ /* 0x000fc40000000f00 */
[----:B------:R-:W-:Y:S02]  /*1e6a0*/  MOV R3, 0x1e6c0 ;  /* 0x0001e6c000037802 */ /* 0x000fe40000000f00 */
[----:B-1----:R-:W-:Y:S05]  /*1e6b0*/  CALL.REL.NOINC `($__internal_24_$__cuda_sm70_shflsync_idx_p) ;  /* 0x0000084000007944 */ /* 0x002fea0003c00000 */
[----:B-1---5:R-:W-:Y:S05]  /*1e6c0*/  BRA `(.L_x_1519) ;  /* 0xffffd10000007947 */ /* 0x022fea000383ffff */
.L_x_1455:
[----:B----4-:R-:W-:Y:S01]  /*1e6d0*/  IMAD.MOV.U32 R0, RZ, RZ, R5 ;  /* 0x000000ffff007224 */ /* 0x010fe200078e0005 */
[----:B-1----:R-:W-:Y:S01]  /*1e6e0*/  MOV R2, 0x2 ;  /* 0x0000000200027802 */ /* 0x002fe20000000f00 */
[----:B------:R-:W-:Y:S01]  /*1e6f0*/  IMAD.MOV.U32 R200, RZ, RZ, 0x181f ;  /* 0x0000181fffc87424 */ /* 0x000fe200078e00ff */
[----:B------:R-:W-:Y:S02]  /*1e700*/  MOV R3, 0x1e720 ;  /* 0x0001e72000037802 */ /* 0x000fe40000000f00 */
[----:B--23--:R-:W-:Y:S05]  /*1e710*/  CALL.REL.NOINC `($__internal_24_$__cuda_sm70_shflsync_idx_p) ;  /* 0x000007e000007944 */ /* 0x00cfea0003c00000 */
[----:B-----5:R-:W-:Y:S01]  /*1e720*/  MOV R4, R0 ;  /* 0x0000000000047202 */ /* 0x020fe20000000f00 */
[----:B-1----:R-:W-:Y:S05]  /*1e730*/  BRA `(.L_x_1520) ;  /* 0xffffd20000007947 */ /* 0x002fea000383ffff */
.L_x_1456:
[----:B----4-:R-:W-:Y:S01]  /*1e740*/  IMAD.MOV.U32 R0, RZ, RZ, R14 ;  /* 0x000000ffff007224 */ /* 0x010fe200078e000e */
[----:B------:R-:W-:Y:S01]  /*1e750*/  MOV R2, 0x2 ;  /* 0x0000000200027802 */ /* 0x000fe20000000f00 */
[----:B------:R-:W-:Y:S01]  /*1e760*/  IMAD.MOV.U32 R200, RZ, RZ, 0x181f ;  /* 0x0000181fffc87424 */ /* 0x000fe200078e00ff */
[----:B------:R-:W-:Y:S02]  /*1e770*/  MOV R3, 0x1e790 ;  /* 0x0001e79000037802 */ /* 0x000fe40000000f00 */
[----:B-123--:R-:W-:Y:S05]  /*1e780*/  CALL.REL.NOINC `($__internal_24_$__cuda_sm70_shflsync_idx_p) ;  /* 0x0000077000007944 */ /* 0x00efea0003c00000 */
[----:B-1---5:R-:W-:Y:S05]  /*1e790*/  BRA `(.L_x_1521) ;  /* 0xffffd1c000007947 */ /* 0x022fea000383ffff */
.L_x_1459:
[----:B-1----:R-:W-:Y:S01]  /*1e7a0*/  IMAD.MOV.U32 R0, RZ, RZ, R5 ;  /* 0x000000ffff007224 */ /* 0x002fe200078e0005 */
[----:B------:R-:W-:Y:S01]  /*1e7b0*/  MOV R2, 0x3 ;  /* 0x0000000300027802 */ /* 0x000fe20000000f00 */
[----:B------:R-:W-:Y:S01]  /*1e7c0*/  IMAD.MOV.U32 R200, RZ, RZ, 0x181f ;  /* 0x0000181fffc87424 */ /* 0x000fe200078e00ff */
[----:B------:R-:W-:-:S02]  /*1e7d0*/  MOV R3, 0x1e7f0 ;  /* 0x0001e7f000037802 */ /* 0x000fc40000000f00 */
[----:B--234-:R-:W-:Y:S05]  /*1e7e0*/  CALL.REL.NOINC `($__internal_24_$__cuda_sm70_shflsync_idx_p) ;  /* 0x0000071000007944 */ /* 0x01cfea0003c00000 */
[----:B-----5:R-:W-:Y:S01]  /*1e7f0*/  IMAD.MOV.U32 R4, RZ, RZ, R0 ;  /* 0x000000ffff047224 */ /* 0x020fe200078e0000 */
[----:B------:R-:W-:Y:S01]  /*1e800*/  MOV R2, 0x3 ;  /* 0x0000000300027802 */ /* 0x000fe20000000f00 */
[----:B------:R-:W-:Y:S01]  /*1e810*/  IMAD.MOV.U32 R0, RZ, RZ, R14 ;  /* 0x000000ffff007224 */ /* 0x000fe200078e000e */
[----:B------:R-:W-:-:S02]  /*1e820*/  MOV R200, 0x181f ;  /* 0x0000181f00c87802 */ /* 0x000fc40000000f00 */
[----:B------:R-:W-:Y:S02]  /*1e830*/  MOV R3, 0x1e850 ;  /* 0x0001e85000037802 */ /* 0x000fe40000000f00 */
[----:B-1----:R-:W-:Y:S05]  /*1e840*/  CALL.REL.NOINC `($__internal_24_$__cuda_sm70_shflsync_idx_p) ;  /* 0x000006b000007944 */ /* 0x002fea0003c00000 */
[----:B-1---5:R-:W-:Y:S05]  /*1e850*/  BRA `(.L_x_1522) ;  /* 0xffffd28000007947 */ /* 0x022fea000383ffff */
.L_x_1461:
[----:B------:R-:W-:Y:S01]  /*1e860*/  IMAD.MOV.U32 R0, RZ, RZ, R98 ;  /* 0x000000ffff007224 */ /* 0x000fe200078e0062 */
[----:B------:R-:W-:Y:S01]  /*1e870*/  MOV R2, RZ ;  /* 0x000000ff00027202 */ /* 0x000fe20000000f00 */
[----:B------:R-:W-:Y:S01]  /*1e880*/  IMAD.MOV.U32 R200, RZ, RZ, 0x1f ;  /* 0x0000001fffc87424 */ /* 0x000fe200078e00ff */
[----:B------:R-:W-:Y:S02]  /*1e890*/  MOV R3, 0x1e8b0 ;  /* 0x0001e8b000037802 */ /* 0x000fe40000000f00 */
[----:B-12---:R-:W-:Y:S05]  /*1e8a0*/  CALL.REL.NOINC `($__internal_24_$__cuda_sm70_shflsync_idx_p) ;  /* 0x0000065000007944 */ /* 0x006fea0003c00000 */
[----:B------:R-:W-:Y:S01]  /*1e8b0*/  MOV R9, R0 ;  /* 0x0000000000097202 */ /* 0x000fe20000000f00 */
[----:B-1---5:R-:W-:Y:S05]  /*1e8c0*/  BRA `(.L_x_1523) ;  /* 0xffffd42000007947 */ /* 0x022fea000383ffff */
.L_x_1462:
[----:B------:R-:W-:Y:S01]  /*1e8d0*/  IMAD.MOV.U32 R0, RZ, RZ, R98 ;  /* 0x000000ffff007224 */ /* 0x000fe200078e0062 */
[----:B------:R-:W-:Y:S01]  /*1e8e0*/  MOV R2, 0x1 ;  /* 0x0000000100027802 */ /* 0x000fe20000000f00 */
[----:B------:R-:W-:Y:S01]  /*1e8f0*/  IMAD.MOV.U32 R200, RZ, RZ, 0x1f ;  /* 0x0000001fffc87424 */ /* 0x000fe200078e00ff */
[----:B------:R-:W-:Y:S02]  /*1e900*/  MOV R3, 0x1e920 ;  /* 0x0001e92000037802 */ /* 0x000fe40000000f00 */
[----:B-1234-:R-:W-:Y:S05]  /*1e910*/  CALL.REL.NOINC `($__internal_24_$__cuda_sm70_shflsync_idx_p) ;  /* 0x000005e000007944 */ /* 0x01efea0003c00000 */
[----:B------:R-:W-:Y:S01]  /*1e920*/  MOV R6, R0 ;  /* 0x0000000000067202 */ /* 0x000fe20000000f00 */
[----:B-1---5:R-:W-:Y:S05]  /*1e930*/  BRA `(.L_x_1524) ;  /* 0xffffd3d000007947 */ /* 0x022fea000383ffff */
.L_x_1463:
[----:B------:R-:W-:Y:S02]  /*1e940*/  MOV R3, 0x1 ;  /* 0x0000000100037802 */ /* 0x000fe40000000f00 */
[----:B------:R-:W-:-:S02]  /*1e950*/  MOV R2, 0x1e970 ;  /* 0x0001e97000027802 */ /* 0x000fc40000000f00 */
[----:B---34-:R-:W-:Y:S05]  /*1e960*/  CALL.REL.NOINC `($__internal_25_$__cuda_sm70_shflsync_up_p) ;  /* 0x0000061000007944 */ /* 0x018fea0003c00000 */
[----:B------:R-:W-:Y:S05]  /*1e970*/  BRA `(.L_x_1525) ;  /* 0xffffd4b000007947 */ /* 0x000fea000383ffff */
.L_x_1464:
[----:B------:R-:W-:Y:S02]  /*1e980*/  MOV R3, 0x2 ;  /* 0x0000000200037802 */ /* 0x000fe40000000f00 */
[----:B------:R-:W-:-:S02]  /*1e990*/  MOV R2, 0x1e9b0 ;  /* 0x0001e9b000027802 */ /* 0x000fc40000000f00 */
[----:B---34-:R-:W-:Y:S05]  /*1e9a0*/  CALL.REL.NOINC `($__internal_25_$__cuda_sm70_shflsync_up_p) ;  /* 0x000005d000007944 */ /* 0x018fea0003c00000 */
        /* <DEDUP_REMOVED lines=23> */
.L_x_1468:
[----:B------:R-:W-:Y:S02]  /*1eb20*/  MOV R3, 0x1 ;  /* 0x0000000100037802 */ /* 0x000fe40000000f00 */
[----:B------:R-:W-:Y:S02]  /*1eb30*/  MOV R2, 0x1eb50 ;  /* 0x0001eb5000027802 */ /* 0x000fe40000000f00 */
[----:B---3--:R-:W-:Y:S05]  /*1eb40*/  CALL.REL.NOINC `($__internal_25_$__cuda_sm70_shflsync_up_p) ;  /* 0x0000043000007944 */ /* 0x008fea0003c00000 */
[----:B------:R-:W-:Y:S01]  /*1eb50*/  MOV R2, R4 ;  /* 0x0000000400027202 */ /* 0x000fe20000000f00 */
[----:B------:R-:W-:Y:S05]  /*1eb60*/  BRA `(.L_x_1527) ;  /* 0xffffd52000007947 */ /* 0x000fea000383ffff */
.L_x_1469:
[----:B------:R-:W-:Y:S02]  /*1eb70*/  MOV R3, 0x2 ;  /* 0x0000000200037802 */ /* 0x000fe40000000f00 */
[----:B------:R-:W-:Y:S02]  /*1eb80*/  MOV R2, 0x1eba0 ;  /* 0x0001eba000027802 */ /* 0x000fe40000000f00 */
[----:B---3--:R-:W-:Y:S05]  /*1eb90*/  CALL.REL.NOINC `($__internal_25_$__cuda_sm70_shflsync_up_p) ;  /* 0x000003e000007944 */ /* 0x008fea0003c00000 */
        /* <DEDUP_REMOVED lines=23> */
.L_x_1471:
[----:B------:R-:W-:Y:S02]  /*1ed10*/  SEL R0, RZ, 0x1, P0 ;  /* 0x00000001ff007807 */ /* 0x000fe40000000000 */
[----:B------:R-:W-:Y:S02]  /*1ed20*/  MOV R2, 0x1ed40 ;  /* 0x0001ed4000027802 */ /* 0x000fe40000000f00 */
[----:B-1-3--:R-:W-:Y:S05]  /*1ed30*/  CALL.REL.NOINC `($__internal_26_$__cuda_sm70_votesync_ballot) ;  /* 0x000002a000007944 */ /* 0x00afea0003c00000 */
[----:B------:R-:W-:Y:S01]  /*1ed40*/  MOV R10, R0 ;  /* 0x00000000000a7202 */ /* 0x000fe20000000f00 */
[----:B------:R-:W-:Y:S05]  /*1ed50*/  BRA `(.L_x_1529) ;  /* 0xffffd4c000007947 */ /* 0x000fea000383ffff */
.L_x_1472:
[----:B------:R-:W-:Y:S01]  /*1ed60*/  IMAD.MOV.U32 R0, RZ, RZ, R7 ;  /* 0x000000ffff007224 */ /* 0x000fe200078e0007 */
[----:B------:R-:W-:Y:S01]  /*1ed70*/  MOV R2, R6 ;  /* 0x0000000600027202 */ /* 0x000fe20000000f00 */
[----:B------:R-:W-:Y:S01]  /*1ed80*/  IMAD.MOV.U32 R200, RZ, RZ, 0x1f ;  /* 0x0000001fffc87424 */ /* 0x000fe200078e00ff */
[----:B------:R-:W-:Y:S02]  /*1ed90*/  MOV R3, 0x1edb0 ;  /* 0x0001edb000037802 */ /* 0x000fe40000000f00 */
[----:B-1-3--:R-:W-:Y:S05]  /*1eda0*/  CALL.REL.NOINC `($__internal_24_$__cuda_sm70_shflsync_idx_p) ;  /* 0x0000015000007944 */ /* 0x00afea0003c00000 */
[----:B------:R-:W-:Y:S01]  /*1edb0*/  IMAD.MOV.U32 R7, RZ, RZ, R0 ;  /* 0x000000ffff077224 */ /* 0x000fe200078e0000 */
[----:B------:R-:W-:Y:S01]  /*1edc0*/  MOV R2, R6 ;  /* 0x0000000600027202 */ /* 0x000fe20000000f00 */
[----:B------:R-:W-:Y:S01]  /*1edd0*/  IMAD.MOV.U32 R0, RZ, RZ, R8 ;  /* 0x000000ffff007224 */ /* 0x000fe200078e0008 */
[----:B------:R-:W-:Y:S02]  /*1ede0*/  MOV R200, 0x1f ;  /* 0x0000001f00c87802 */ /* 0x000fe40000000f00 */
[----:B------:R-:W-:-:S02]  /*1edf0*/  MOV R3, 0x1ee10 ;  /* 0x0001ee1000037802 */ /* 0x000fc40000000f00 */
[----:B-1---5:R-:W-:Y:S05]  /*1ee00*/  CALL.REL.NOINC `($__internal_24_$__cuda_sm70_shflsync_idx_p) ;  /* 0x000000f000007944 */ /* 0x022fea0003c00000 */
[----:B------:R-:W-:Y:S01]  /*1ee10*/  MOV R5, R0 ;  /* 0x0000000000057202 */ /* 0x000fe20000000f00 */
[----:B-1---5:R-:W-:Y:S05]  /*1ee20*/  BRA `(.L_x_1530) ;  /* 0xffffd44000007947 */ /* 0x022fea000383ffff */
.L_x_1475:
[----:B------:R-:W-:Y:S01]  /*1ee30*/  IMAD.MOV.U32 R0, RZ, RZ, R4 ;  /* 0x000000ffff007224 */ /* 0x000fe200078e0004 */
[----:B------:R-:W-:Y:S01]  /*1ee40*/  MOV R2, R6 ;  /* 0x0000000600027202 */ /* 0x000fe20000000f00 */
[----:B------:R-:W-:Y:S01]  /*1ee50*/  IMAD.MOV.U32 R200, RZ, RZ, 0x1f ;  /* 0x0000001fffc87424 */ /* 0x000fe200078e00ff */
[----:B------:R-:W-:-:S02]  /*1ee60*/  MOV R3, 0x1ee80 ;  /* 0x0001ee8000037802 */ /* 0x000fc40000000f00 */
[----:B-1-34-:R-:W-:Y:S05]  /*1ee70*/  CALL.REL.NOINC `($__internal_24_$__cuda_sm70_shflsync_idx_p) ;  /* 0x0000008000007944 */ /* 0x01afea0003c00000 */
[----:B------:R-:W-:Y:S01]  /*1ee80*/  MOV R12, R0 ;  /* 0x00000000000c7202 */ /* 0x000fe20000000f00 */
[----:B-1---5:R-:W-:Y:S05]  /*1ee90*/  BRA `(.L_x_1474) ;  /* 0xffffd43000007947 */ /* 0x022fea000383ffff */
        .weak           $__internal_23_$__cuda_sm70_shflsync_bfly_p
        .type           $__internal_23_$__cuda_sm70_shflsync_bfly_p,@function
        .size           $__internal_23_$__cuda_sm70_shflsync_bfly_p,($__internal_24_$__cuda_sm70_shflsync_idx_p - $__internal_23_$__cuda_sm70_shflsync_bfly_p)
$__internal_23_$__cuda_sm70_shflsync_bfly_p:
[----:B------:R-:W-:Y:S02]  /*1eea0*/  MOV R162, 0xffffffff ;  /* 0xffffffff00a27802 */ /* 0x000fe40000000f00 */
[----:B------:R-:W-:-:S02]  /*1eeb0*/  MOV R3, 0x1f ;  /* 0x0000001f00037802 */ /* 0x000fc40000000f00 */
[----:B------:R-:W-:Y:S04]  /*1eec0*/  WARPSYNC R162 ;  /* 0x000000a200007348 */ /* 0x000fe80003800000 */
[----:B------:R1:W2:Y:S02]  /*1eed0*/  SHFL.BFLY PT, R0, R4, R0, R3 ;  /* 0x0c00000004007389 */ /* 0x0002a400000e0003 */
[----:B-1----:R-:W-:-:S04]  /*1eee0*/  MOV R3, 0x0 ;  /* 0x0000000000037802 */ /* 0x002fc80000000f00 */
[----:B--2---:R-:W-:Y:S05]  /*1eef0*/  RET.REL.NODEC R2 `(_ZN7cutlass13device_kernelIN5flash19enable_sm80_to_sm89INS1_16FlashAttnFwdSm80INS1_25CollectiveMainloopFwdSm80ILi8ELi1ELb0EN4cute5tupleIJNS5_1CILi128EEENS7_ILi32EEENS7_ILi256EEEEEELi256ENS_6half_tEfNS_4arch4Sm80ELb1ELb0ELb1ELb1ELb1ELb1ELb1ELb1EEENS1_21CollectiveEpilogueFwdINS6_IJS8_SA_S9_EEENS6_IJNS7_ILi1EEESI_SI_EEESC_SE_Li256ELb1ELb1ELb1ELb0EEENS1_36VarlenDynamicPersistentTileSchedulerILi128ELi32ELi256ELi256ELb1ELb1ELb0ELb1ELb1ELb1EEEEEEEEEvNT_6ParamsE) ;  /* 0xfffe110002007950 */ /* 0x004fea0003c3ffff */
        .weak           $__internal_24_$__cuda_sm70_shflsync_idx_p
        .type           $__internal_24_$__cuda_sm70_shflsync_idx_p,@function
        .size           $__internal_24_$__cuda_sm70_shflsync_idx_p,($__internal_25_$__cuda_sm70_shflsync_up_p - $__internal_24_$__cuda_sm70_shflsync_idx_p)
$__internal_24_$__cuda_sm70_shflsync_idx_p:
[----:B------:R1:W-:Y:S02]  /*1ef00*/  STL [R1+0x44], R4 ;  /* 0x0000440401007387 */ /* 0x0003e40000100800 */
[----:B-1----:R-:W-:-:S04]  /*1ef10*/  MOV R4, 0xffffffff ;  /* 0xffffffff00047802 */ /* 0x002fc80000000f00 */
[----:B------:R-:W-:Y:S04]  /*1ef20*/  WARPSYNC R4 ;  /* 0x0000000400007348 */ /* 0x000fe80003800000 */
[----:B------:R1:W2:Y:S04]  /*1ef30*/  SHFL.IDX PT, R0, R0, R2, R200 ;  /* 0x0000000200007389 */ /* 0x0002a800000e00c8 */
[----:B-1----:R1:W5:Y:S01]  /*1ef40*/  LDL.LU R4, [R1+0x44] ;  /* 0x0000440001047983 */ /* 0x0023620000300800 */
[----:B------:R-:W-:Y:S02]  /*1ef50*/  MOV R2, R3 ;  /* 0x0000000300027202 */ /* 0x000fe40000000f00 */
[----:B------:R-:W-:-:S04]  /*1ef60*/  MOV R3, 0x0 ;  /* 0x0000000000037802 */ /* 0x000fc80000000f00 */
[----:B--2---:R-:W-:Y:S05]  /*1ef70*/  RET.REL.NODEC R2 `(_ZN7cutlass13device_kernelIN5flash19enable_sm80_to_sm89INS1_16FlashAttnFwdSm80INS1_25CollectiveMainloopFwdSm80ILi8ELi1ELb0EN4cute5tupleIJNS5_1CILi128EEENS7_ILi32EEENS7_ILi256EEEEEELi256ENS_6half_tEfNS_4arch4Sm80ELb1ELb0ELb1ELb1ELb1ELb1ELb1ELb1EEENS1_21CollectiveEpilogueFwdINS6_IJS8_SA_S9_EEENS6_IJNS7_ILi1EEESI_SI_EEESC_SE_Li256ELb1ELb1ELb1ELb0EEENS1_36VarlenDynamicPersistentTileSchedulerILi128ELi32ELi256ELi256ELb1ELb1ELb0ELb1ELb1ELb1EEEEEEEEEvNT_6ParamsE) ;  /* 0xfffe108002007950 */ /* 0x004fea0003c3ffff */
        .weak           $__internal_25_$__cuda_sm70_shflsync_up_p
        .type           $__internal_25_$__cuda_sm70_shflsync_up_p,@function
        .size           $__internal_25_$__cuda_sm70_shflsync_up_p,($__internal_26_$__cuda_sm70_votesync_ballot - $__internal_25_$__cuda_sm70_shflsync_up_p)
$__internal_25_$__cuda_sm70_shflsync_up_p:
[----:B------:R-:W-:Y:S02]  /*1ef80*/  MOV R4, RZ ;  /* 0x000000ff00047202 */ /* 0x000fe40000000f00 */
[----:B------:R-:W-:-:S04]  /*1ef90*/  MOV R10, 0xffffffff ;  /* 0xffffffff000a7802 */ /* 0x000fc80000000f00 */
[----:B------:R-:W-:Y:S04]  /*1efa0*/  WARPSYNC R10 ;  /* 0x0000000a00007348 */ /* 0x000fe80003800000 */
[----:B------:R1:W2:Y:S02]  /*1efb0*/  SHFL.UP PT, R4, R0, R3, R4 ;  /* 0x0400000300047389 */ /* 0x0002a400000e0004 */
[----:B-1----:R-:W-:-:S04]  /*1efc0*/  MOV R3, 0x0 ;  /* 0x0000000000037802 */ /* 0x002fc80000000f00 */
[----:B--2---:R-:W-:Y:S05]  /*1efd0*/  RET.REL.NODEC R2 `(_ZN7cutlass13device_kernelIN5flash19enable_sm80_to_sm89INS1_16FlashAttnFwdSm80INS1_25CollectiveMainloopFwdSm80ILi8ELi1ELb0EN4cute5tupleIJNS5_1CILi128EEENS7_ILi32EEENS7_ILi256EEEEEELi256ENS_6half_tEfNS_4arch4Sm80ELb1ELb0ELb1ELb1ELb1ELb1ELb1ELb1EEENS1_21CollectiveEpilogueFwdINS6_IJS8_SA_S9_EEENS6_IJNS7_ILi1EEESI_SI_EEESC_SE_Li256ELb1ELb1ELb1ELb0EEENS1_36VarlenDynamicPersistentTileSchedulerILi128ELi32ELi256ELi256ELb1ELb1ELb0ELb1ELb1ELb1EEEEEEEEEvNT_6ParamsE) ;  /* 0xfffe102002007950 */ /* 0x004fea0003c3ffff */
        .weak           $__internal_26_$__cuda_sm70_votesync_ballot
        .type           $__internal_26_$__cuda_sm70_votesync_ballot,@function
        .size           $__internal_26_$__cuda_sm70_votesync_ballot,(.L_x_6487 - $__internal_26_$__cuda_sm70_votesync_ballot)
$__internal_26_$__cuda_sm70_votesync_ballot:
[----:B------:R-:W-:Y:S01]  /*1efe0*/  ISETP.NE.U32.AND P0, PT, R0, 0x1, PT ;  /* 0x000000010000780c */ /* 0x000fe20003f05070 */
[----:B------:R-:W-:-:S04]  /*1eff0*/  IMAD.MOV.U32 R3, RZ, RZ, -0x1 ;  /* 0xffffffffff037424 */ /* 0x000fc800078e00ff */
[----:B------:R-:W-:Y:S08]  /*1f000*/  WARPSYNC R3 ;  /* 0x0000000300007348 */ /* 0x000ff00003800000 */
[----:B------:R-:W-:-:S04]  /*1f010*/  VOTE.ANY R0, PT, !P0 ;  /* 0x0000000000007806 */ /* 0x000fc800040e0100 */
[----:B------:R-:W-:Y:S01]  /*1f020*/  LOP3.LUT R0, R0, R3, RZ, 0xc0, !PT ;  /* 0x0000000300007212 */ /* 0x000fe200078ec0ff */
[----:B------:R-:W-:-:S04]  /*1f030*/  IMAD.MOV.U32 R3, RZ, RZ, 0x0 ;  /* 0x00000000ff037424 */ /* 0x000fc800078e00ff */
[----:B------:R-:W-:Y:S05]  /*1f040*/  RET.REL.NODEC R2 `(_ZN7cutlass13device_kernelIN5flash19enable_sm80_to_sm89INS1_16FlashAttnFwdSm80INS1_25CollectiveMainloopFwdSm80ILi8ELi1ELb0EN4cute5tupleIJNS5_1CILi128EEENS7_ILi32EEENS7_ILi256EEEEEELi256ENS_6half_tEfNS_4arch4Sm80ELb1ELb0ELb1ELb1ELb1ELb1ELb1ELb1EEENS1_21CollectiveEpilogueFwdINS6_IJS8_SA_S9_EEENS6_IJNS7_ILi1EEESI_SI_EEESC_SE_Li256ELb1ELb1ELb1ELb0EEENS1_36VarlenDynamicPersistentTileSchedulerILi128ELi32ELi256ELi256ELb1ELb1ELb0ELb1ELb1ELb1EEEEEEEEEvNT_6ParamsE) ;  /* 0xfffe0fb002007950 */ /* 0x000fea0003c3ffff */
.L_x_1531:
        /* <DEDUP_REMOVED lines=11> */
.L_x_6487:


//--------------------- .text._ZN7cutlass13device_kernelIN5flash19enable_sm80_to_sm89INS1_16FlashAttnFwdSm80INS1_25CollectiveMainloopFwdSm80ILi8ELi1ELb0EN4cute5tupleIJNS5_1CILi128EEENS7_ILi96EEENS7_ILi256EEEEEELi256ENS_6half_tEfNS_4arch4Sm80ELb0ELb0ELb1ELb0ELb1ELb0ELb1ELb1EEENS1_21CollectiveEpilogueFwdINS6_IJS8_SA_S9_EEENS6_IJNS7_ILi1EEESI_SI_EEESC_SE_Li256ELb0ELb1ELb1ELb0EEENS1_19SingleTileSchedulerILb0ELb1ELb1ELi128EEEEEEEEEvNT_6ParamsE --------------------------
	.section	.text._ZN7cutlass13device_kernelIN5flash19enable_sm80_to_sm89INS1_16FlashAttnFwdSm80INS1_25CollectiveMainloopFwdSm80ILi8ELi1ELb0EN4cute5tupleIJNS5_1CILi128EEENS7_ILi96EEENS7_ILi256EEEEEELi256ENS_6half_tEfNS_4arch4Sm80ELb0ELb0ELb1ELb0ELb1ELb0ELb1ELb1EEENS1_21CollectiveEpilogueFwdINS6_IJS8_SA_S9_EEENS6_IJNS7_ILi1EEESI_SI_EEESC_SE_Li256ELb0ELb1ELb1ELb0EEENS1_19SingleTileSchedulerILb0ELb1ELb1ELi128EEEEEEEEEvNT_6ParamsE,"ax",@progbits
	.sectioninfo	@"SHI_REGISTERS=255"
	.align	128
.text._ZN7cutlass13device_kernelIN5flash19enable_sm80_to_sm89INS1_16FlashAttnFwdSm80INS1_25CollectiveMainloopFwdSm80ILi8ELi1ELb0EN4cute5tupleIJNS5_1CILi128EEENS7_ILi96EEENS7_ILi256EEEEEELi256ENS_6half_tEfNS_4arch4Sm80ELb0ELb0ELb1ELb0ELb1ELb0ELb1ELb1EEENS1_21CollectiveEpilogueFwdINS6_IJS8_SA_S9_EEENS6_IJNS7_ILi1EEESI_SI_EEESC_SE_Li256ELb0ELb1ELb1ELb0EEENS1_19SingleTileSchedulerILb0ELb1ELb1ELi128EEEEEEEEEvNT_6ParamsE:
        .type           _ZN7cutlass13device_kernelIN5flash19enable_sm80_to_sm89INS1_16FlashAttnFwdSm80INS1_25CollectiveMainloopFwdSm80ILi8ELi1ELb0EN4cute5tupleIJNS5_1CILi128EEENS7_ILi96EEENS7_ILi256EEEEEELi256ENS_6half_tEfNS_4arch4Sm80ELb0ELb0ELb1ELb0ELb1ELb0ELb1ELb1EEENS1_21CollectiveEpilogueFwdINS6_IJS8_SA_S9_EEENS6_IJNS7_ILi1EEESI_SI_EEESC_SE_Li256ELb0ELb1ELb1ELb0EEENS1_19SingleTileSchedulerILb0ELb1ELb1ELi128EEEEEEEEEvNT_6ParamsE,@function
        .size           _ZN7cutlass13device_kernelIN5flash19enable_sm80_to_sm89INS1_16FlashAttnFwdSm80INS1_25CollectiveMainloopFwdSm80ILi8ELi1ELb0EN4cute5tupleIJNS5_1CILi128EEENS7_ILi96EEENS7_ILi256EEEEEELi256ENS_6half_tEfNS_4arch4Sm80ELb0ELb0ELb1ELb0ELb1ELb0ELb1ELb1EEENS1_21CollectiveEpilogueFwdINS6_IJS8_SA_S9_EEENS6_IJNS7_ILi1EEESI_SI_EEESC_SE_Li256ELb0ELb1ELb1ELb0EEENS1_19SingleTileSchedulerILb0ELb1ELb1ELi128EEEEEEEEEvNT_6ParamsE,(.L_x_6492 - _ZN7cutlass13device_kernelIN5flash19enable_sm80_to_sm89INS1_16FlashAttnFwdSm80INS1_25CollectiveMainloopFwdSm80ILi8ELi1ELb0EN4cute5tupleIJNS5_1CILi128EEENS7_ILi96EEENS7_ILi256EEEEEELi256ENS_6half_tEfNS_4arch4Sm80ELb0ELb0ELb1ELb0ELb1ELb0ELb1ELb1EEENS1_21CollectiveEpilogueFwdINS6_IJS8_SA_S9_EEENS6_IJNS7_ILi1EEESI_SI_EEESC_SE_Li256ELb0ELb1ELb1ELb0EEENS1_19SingleTileSchedulerILb0ELb1ELb1ELi128EEEEEEEEEvNT_6ParamsE)
        .other          _ZN7cutlass13device_kernelIN5flash19enable_sm80_to_sm89INS1_16FlashAttnFwdSm80INS1_25CollectiveMainloopFwdSm80ILi8ELi1ELb0EN4cute5tupleIJNS5_1CILi128EEENS7_ILi96EEENS7_ILi256EEEEEELi256ENS_6half_tEfNS_4arch4Sm80ELb0ELb0ELb1ELb0ELb1ELb0ELb1ELb1EEENS1_21CollectiveEpilogueFwdINS6_IJS8_SA_S9_EEENS6_IJNS7_ILi1EEESI_SI_EEESC_SE_Li256ELb0ELb1ELb1ELb0EEENS1_19SingleTileSchedulerILb0ELb1ELb1ELi128EEEEEEEEEvNT_6ParamsE,@"STO_CUDA_ENTRY STV_DEFAULT"
_ZN7cutlass13device_kernelIN5flash19enable_sm80_to_sm89INS1_16FlashAttnFwdSm80INS1_25CollectiveMainloopFwdSm80ILi8ELi1ELb0EN4cute5tupleIJNS5_1CILi128EEENS7_ILi96EEENS7_ILi256EEEEEELi256ENS_6half_tEfNS_4arch4Sm80ELb0ELb0ELb1ELb0ELb1ELb0ELb1ELb1EEENS1_21CollectiveEpilogueFwdINS6_IJS8_SA_S9_EEENS6_IJNS7_ILi1EEESI_SI_EEESC_SE_Li256ELb0ELb1ELb1ELb0EEENS1_19SingleTileSchedulerILb0ELb1ELb1ELi128EEEEEEEEEvNT_6ParamsE:
        /* <DEDUP_REMOVED lines=18> */
.L_x_1532:
[----:B------:R-:W-:Y:S02]  /*0120*/  ULDC.64 UR4, c[0x0][0x550] ;  /* 0x0001540000047ab9 */ /* 0x000fe40000000a00 */
[----:B------:R-:W-:Y:S02]  /*0130*/  UISETP.NE.AND UP0, UPT, UR4, 0x1, UPT ;  /* 0x000000010400788c */ /* 0x000fe4000bf05270 */
[----:B------:R-:W-:-:S02]  /*0140*/  UIMAD.WIDE.U32 UR8, UR7, UR5, URZ ;  /* 0x00000005070872a5 */ /* 0x000fc4000f8e003f */
[----:B------:R-:W-:Y:S02]  /*0150*/  ULDC UR4, c[0x0][0x558] ;  /* 0x0001560000047ab9 */ /* 0x000fe40000000800 */
[----:B------:R-:W-:-:S05]  /*0160*/  UMOV UR11, UR7 ;  /* 0x00000007000b7c82 */ /* 0x000fca0008000000 */
[----:B------:R-:W-:-:S03]  /*0170*/  @UP0 USHF.R.U32.HI UR11, URZ, UR4, UR9 ;  /* 0x000000043f0b0299 */ /* 0x000fc60008011609 */
.L_x_1533:
        /* <DEDUP_REMOVED lines=8> */
[----:B------:R-:W-:-:S06]  /*0200*/  UISETP.NE.AND.EX UP0, UPT, URZ, UR5, UPT, UP0 ;  /* 0x000000053f00728c */ /* 0x000fcc000bf05300 */
[----:B------:R-:W-:-:S05]  /*0210*/  PLOP3.LUT P0, PT, PT, PT, UP0, 0x80, 0x0 ;  /* 0x000000000000781c */ /* 0x000fca0003f0f008 */
[----:B------:R-:W-:Y:S02]  /*0220*/  @UP0 UMOV UR4, 0x4 ;  /* 0x0000000400040882 */ /* 0x000fe40000000000 */
[----:B------:R-:W-:-:S03]  /*0230*/  @UP0 UIMAD.WIDE UR4, UR6, UR4, UR12 ;  /* 0x00000004060402a5 */ /* 0x000fc6000f8e020c */
[----:B------:R-:W-:-:S03]  /*0240*/  ULDC.64 UR12, c[0x0][0x118] ;  /* 0x00004600000c7ab9 */ /* 0x000fc60000000a00 */
        /* <DEDUP_REMOVED lines=10> */
[----:B------:R-:W-:-:S04]  /*02f0*/  UIMAD.WIDE UR4, UR4, 0x2aaaaaab, URZ ;  /* 0x2aaaaaab040478a5 */ /* 0x000fc8000f8e023f */
[----:B------:R-:W-:-:S04]  /*0300*/  USHF.R.U32.HI UR7, URZ, 0x1f, UR5 ;  /* 0x0000001f3f077899 */ /* 0x000fc80008011605 */
[----:B------:R-:W-:Y:S01]  /*0310*/  ULEA.HI.SX32 UR7, UR5, UR7, 0x1c ;  /* 0x0000000705077291 */ /* 0x000fe2000f8fe23f */
[----:B--2---:R1:W2:Y:S01]  /*0320*/  @P0 R2UR UR9, R4 ;  /* 0x00000000040903c2 */ /* 0x0042a200000e0000 */
[----:B------:R-:W-:-:S13]  /*0330*/  PLOP3.LUT P0, PT, PT, PT, UP0, 0x80, 0x0 ;  /* 0x000000000000781c */ /* 0x000fda0003f0f008 */
[----:B------:R-:W-:Y:S05]  /*0340*/  @!P0 BRA `(.L_x_1534) ;  /* 0x0000023000008947 */ /* 0x000fea0003800000 */
[----:B------:R-:W-:Y:S02]  /*0350*/  USHF.R.U32.HI UR4, URZ, 0x10, UR8 ;  /* 0x000000103f047899 */ /* 0x000fe40008011608 */
[----:B------:R-:W-:Y:S02]  /*0360*/  ULDC UR5, c[0x0][0x338] ;  /* 0x0000ce0000057ab9 */ /* 0x000fe40000000800 */
[----:B------:R-:W-:Y:S02]  /*0370*/  UISETP.NE.AND UP0, UPT, UR4, URZ, UPT ;  /* 0x0000003f0400728c */ /* 0x000fe4000bf05270 */
[----:B------:R-:W-:Y:S02]  /*0380*/  UMOV UR18, URZ ;  /* 0x0000003f00127c82 */ /* 0x000fe40008000000 */
[----:B------:R-:W-:-:S04]  /*0390*/  USEL UR5, UR4, UR5, UP0 ;  /* 0x0000000504057287 */ /* 0x000fc80008000000 */
[----:B------:R-:W-:Y:S02]  /*03a0*/  UIADD3 UR17, UR7, -0x1, UR5 ;  /* 0xffffffff07117890 */ /* 0x000fe4000fffe005 */
[----:B------:R-:W-:-:S05]  /*03b0*/  IMAD.U32 R0, RZ, RZ, UR5 ;  /* 0x00000005ff007e24 */ /* 0x000fca000f8e00ff */
[-C--:B------:R-:W-:Y:S02]  /*03c0*/  IABS R3, R0.reuse ;  /* 0x0000000000037213 */ /* 0x080fe40000000000 */
[----:B------:R-:W-:Y:S02]  /*03d0*/  IABS R0, R0 ;  /* 0x0000000000007213 */ /* 0x000fe40000000000 */
[----:B------:R-:W3:Y:S03]  /*03e0*/  R2UR UR16, R3 ;  /* 0x00000000031073c2 */ /* 0x000ee600000e0000 */
[----:B------:R-:W-:-:S05]  /*03f0*/  IMAD.MOV R0, RZ, RZ, -R0 ;  /* 0x000000ffff007224 */ /* 0x000fca00078e0a00 */
[----:B------:R-:W4:Y:S01]  /*0400*/  R2UR UR14, R0 ;  /* 0x00000000000e73c2 */ /* 0x000f2200000e0000 */
[----:B---3--:R-:W3:Y:S08]  /*0410*/  I2F.RP R3, UR16 ;  /* 0x0000001000037d06 */ /* 0x008ef00008209400 */
[----:B---3--:R-:W3:Y:S02]  /*0420*/  MUFU.RCP R3, R3 ;  /* 0x0000000300037308 */ /* 0x008ee40000001000 */
[----:B---3--:R-:W-:-:S06]  /*0430*/  IADD3 R3, R3, 0xffffffe, RZ ;  /* 0x0ffffffe03037810 */ /* 0x008fcc0007ffe0ff */
[----:B------:R-:W3:Y:S02]  /*0440*/  F2I.FTZ.U32.TRUNC.NTZ R3, R3 ;  /* 0x0000000300037305 */ /* 0x000ee4000021f000 */
[----:B---3--:R3:W5:Y:S02]  /*0450*/  R2UR UR19, R3 ;  /* 0x00000000031373c2 */ /* 0x00876400000e0000 */
[----:B---3--:R-:W-:Y:S01]  /*0460*/  IMAD.U32 R3, RZ, RZ, UR17 ;  /* 0x00000011ff037e24 */ /* 0x008fe2000f8e00ff */
[----:B-----5:R-:W-:Y:S02]  /*0470*/  UIADD3 UR4, URZ, -UR19, URZ ;  /* 0x800000133f047290 */ /* 0x020fe4000fffe03f */
[----:B------:R-:W-:Y:S02]  /*0480*/  ULOP3.LUT UR17, UR17, UR5, URZ, 0x3c, !UPT ;  /* 0x0000000511117292 */ /* 0x000fe4000f8e3c3f */
[----:B------:R-:W-:Y:S01]  /*0490*/  IABS R3, R3 ;  /* 0x0000000300037213 */ /* 0x000fe20000000000 */
[----:B------:R-:W-:-:S03]  /*04a0*/  UIMAD UR4, UR4, UR16, URZ ;  /* 0x00000010040472a4 */ /* 0x000fc6000f8e023f */
[----:B------:R-:W3:Y:S01]  /*04b0*/  R2UR UR15, R3 ;  /* 0x00000000030f73c2 */ /* 0x000ee200000e0000 */
[----:B------:R-:W-:-:S04]  /*04c0*/  UIMAD.WIDE.U32 UR18, UR19, UR4, UR18 ;  /* 0x00000004131272a5 */ /* 0x000fc8000f8e0012 */
[----:B---3--:R-:W-:-:S04]  /*04d0*/  UIMAD.WIDE.U32 UR18, UR19, UR15, URZ ;  /* 0x0000000f131272a5 */ /* 0x008fc8000f8e003f */
[----:B----4-:R-:W-:-:S04]  /*04e0*/  UIMAD UR14, UR19, UR14, UR15 ;  /* 0x0000000e130e72a4 */ /* 0x010fc8000f8e020f */
        /* <DEDUP_REMOVED lines=9> */
.L_x_1534:
[----:B------:R-:W-:Y:S01]  /*0580*/  ULOP3.LUT UR8, UR8, 0xffff, URZ, 0xc0, !UPT ;  /* 0x0000ffff08087892 */ /* 0x000fe2000f8ec03f */
[----:B------:R-:W-:Y:S01]  /*0590*/  PLOP3.LUT P2, PT, PT, PT, PT, 0x80, 0x0 ;  /* 0x000000000000781c */ /* 0x000fe20003f4f070 */
[----:B------:R-:W-:Y:S01]  /*05a0*/  IMAD.MOV.U32 R6, RZ, RZ, RZ ;  /* 0x000000ffff067224 */ /* 0x000fe200078e00ff */
[----:B------:R-:W-:Y:S01]  /*05b0*/  CS2R R128, SRZ ;  /* 0x0000000000807805 */ /* 0x000fe2000001ff00 */
[----:B------:R-:W-:Y:S01]  /*05c0*/  UIMAD UR8, UR8, UR19, URZ ;  /* 0x00000013080872a4 */ /* 0x000fe2000f8e023f */
[----:B-1----:R-:W-:Y:S01]  /*05d0*/  IMAD.MOV.U32 R4, RZ, RZ, RZ ;  /* 0x000000ffff047224 */ /* 0x002fe200078e00ff */
        /* <DEDUP_REMOVED lines=78> */
[----:B------:R-:W1:Y:S01]  /*0ac0*/  S2R R12, SR_CTAID.X ;  /* 0x00000000000c7919 */ /* 0x000e620000002500 */
[----:B------:R-:W-:Y:S01]  /*0ad0*/  SHF.R.S32.HI R6, RZ, 0x1f, R2 ;  /* 0x0000001fff067819 */ /* 0x000fe20000011402 */
[----:B------:R-:W-:Y:S01]  /*0ae0*/  IMAD.MOV.U32 R3, RZ, RZ, c[0x0][0x2c4] ;  /* 0x0000b100ff037624 */ /* 0x000fe200078e00ff */
[----:B------:R-:W-:Y:S01]  /*0af0*/  USHF.R.S32.HI UR14, URZ, 0x1f, UR11 ;  /* 0x0000001f3f0e7899 */ /* 0x000fe2000801140b */
[----:B------:R3:W4:Y:S01]  /*0b00*/  @P1 LDG.E R4, [R4.64] ;  /* 0x0000000c04041981 */ /* 0x000722000c1e1900 */
[-C--:B------:R-:W-:Y:S01]  /*0b10*/  LEA.HI R18, R6, R2.reuse, RZ, 0x3 ;  /* 0x0000000206127211 */ /* 0x080fe200078f18ff */
[----:B------:R-:W-:Y:S01]  /*0b20*/  ULDC.64 UR4, c[0x0][0x1b8] ;  /* 0x00006e0000047ab9 */ /* 0x000fe20000000a00 */
[----:B------:R-:W-:Y:S01]  /*0b30*/  ISETP.NE.AND P0, PT, R3, 0x1, PT ;  /* 0x000000010300780c */ /* 0x000fe20003f05270 */
[----:B------:R-:W-:Y:S01]  /*0b40*/  UIMAD UR14, UR14, UR4, URZ ;  /* 0x000000040e0e72a4 */ /* 0x000fe2000f8e023f */
[----:B------:R-:W-:Y:S01]  /*0b50*/  LOP3.LUT R0, R18, 0xfffffff8, RZ, 0xc0, !PT ;  /* 0xfffffff812007812 */ /* 0x000fe200078ec0ff */
[----:B------:R-:W-:Y:S01]  /*0b60*/  UIMAD.WIDE.U32 UR16, UR11, UR4, URZ ;  /* 0x000000040b1072a5 */ /* 0x000fe2000f8e003f */
[----:B------:R-:W-:Y:S01]  /*0b70*/  SHF.R.S32.HI R18, RZ, 0x3, R18 ;  /* 0x00000003ff127819 */ /* 0x000fe20000011412 */
[----:B------:R-:W-:Y:S01]  /*0b80*/  UIMAD UR14, UR11, UR5, UR14 ;  /* 0x000000050b0e72a4 */ /* 0x000fe2000f8e020e */
[-C--:B------:R-:W-:Y:S01]  /*0b90*/  LEA.HI R14, R6, R2.reuse, RZ, 0x4 ;  /* 0x00000002060e7211 */ /* 0x080fe200078f20ff */
[----:B------:R-:W-:Y:S01]  /*0ba0*/  IMAD.IADD R0, R2, 0x1, -R0 ;  /* 0x0000000102007824 */ /* 0x000fe200078e0a00 */
[----:B------:R-:W-:Y:S01]  /*0bb0*/  USHF.R.S32.HI UR15, URZ, 0x1f, UR6 ;  /* 0x0000001f3f0f7899 */ /* 0x000fe20008011406 */
[----:B------:R-:W-:Y:S01]  /*0bc0*/  IMAD.SHL.U32 R251, R18, 0x40, RZ ;  /* 0x0000004012fb7824 */ /* 0x000fe200078e00ff */
[----:B------:R-:W-:Y:S01]  /*0bd0*/  ULDC.64 UR4, c[0x0][0x1c0] ;  /* 0x0000700000047ab9 */ /* 0x000fe20000000a00 */
[C---:B------:R-:W-:Y:S01]  /*0be0*/  IMAD R120, R0.reuse, 0x20, R18 ;  /* 0x0000002000787824 */ /* 0x040fe200078e0212 */
[----:B------:R-:W-:Y:S01]  /*0bf0*/  UIADD3 UR17, UR17, UR14, URZ ;  /* 0x0000000e11117290 */ /* 0x000fe2000fffe03f */
[----:B------:R-:W-:Y:S01]  /*0c00*/  IMAD.SHL.U32 R33, R0, 0x8, RZ ;  /* 0x0000000800217824 */ /* 0x000fe200078e00ff */
[----:B------:R-:W-:Y:S01]  /*0c10*/  UIMAD UR15, UR15, UR4, URZ ;  /* 0x000000040f0f72a4 */ /* 0x000fe2000f8e023f */
[----:B------:R-:W-:Y:S01]  /*0c20*/  LOP3.LUT R251, R251, 0x1c0, RZ, 0xc0, !PT ;  /* 0x000001c0fbfb7812 */ /* 0x000fe200078ec0ff */
[----:B------:R-:W-:Y:S01]  /*0c30*/  UIMAD.WIDE.U32 UR16, UR6, UR4, UR16 ;  /* 0x00000004061072a5 */ /* 0x000fe2000f8e0010 */
[----:B-1----:R-:W-:Y:S01]  /*0c40*/  IMAD R8, R12, 0x80, R120 ;  /* 0x000000800c087824 */ /* 0x002fe200078e0278 */
[----:B------:R-:W-:Y:S01]  /*0c50*/  UIMAD UR5, UR6, UR5, UR15 ;  /* 0x00000005060572a4 */ /* 0x000fe2000f8e020f */
[----:B------:R1:W-:Y:S01]  /*0c60*/  STL [R1+0x8], R120 ;  /* 0x0000087801007387 */ /* 0x0003e20000100800 */
[----:B------:R-:W-:Y:S01]  /*0c70*/  ULDC UR4, c[0x0][0x168] ;  /* 0x00005a0000047ab9 */ /* 0x000fe20000000800 */
[----:B------:R-:W-:Y:S01]  /*0c80*/  @P0 IMAD.HI.U32 R3, R8, c[0x0][0x2c8], RZ ;  /* 0x0000b20008030a27 */ /* 0x000fe200078e00ff */
[----:B------:R-:W-:Y:S01]  /*0c90*/  UIADD3 UR5, UR17, UR5, URZ ;  /* 0x0000000511057290 */ /* 0x000fe2000fffe03f */
[----:B------:R-:W-:Y:S01]  /*0ca0*/  LEA.HI R13, R6, R2, RZ, 0x6 ;  /* 0x00000002060d7211 */ /* 0x000fe200078f30ff */
[----:B------:R-:W-:Y:S01]  /*0cb0*/  BSSY B0, `(.L_x_1536) ;  /* 0x0000048000007945 */ /* 0x000fe20003800000 */
[----:B------:R-:W-:Y:S01]  /*0cc0*/  IMAD.MOV.U32 R7, RZ, RZ, R8 ;  /* 0x000000ffff077224 */ /* 0x000fe200078e0008 */
[----:B------:R-:W-:Y:S01]  /*0cd0*/  @P0 SHF.R.U32.HI R7, RZ, c[0x0][0x2cc], R3 ;  /* 0x0000b300ff070a19 */ /* 0x000fe20000011603 */
[----:B------:R-:W-:Y:S01]  /*0ce0*/  IMAD.U32 R11, RZ, RZ, UR17 ;  /* 0x00000011ff0b7e24 */ /* 0x000fe2000f8e00ff */
[----:B------:R-:W-:Y:S01]  /*0cf0*/  ISETP.GE.AND P3, PT, R33, c[0x0][0x198], PT ;  /* 0x0000660021007a0c */ /* 0x000fe20003f66270 */
[----:B------:R-:W-:Y:S01]  /*0d00*/  IMAD.U32 R10, RZ, RZ, UR16 ;  /* 0x00000010ff0a7e24 */ /* 0x000fe2000f8e00ff */
[--C-:B---3--:R-:W-:Y:S01]  /*0d10*/  SHF.R.S32.HI R5, RZ, 0x1f, R7.reuse ;  /* 0x0000001fff057819 */ /* 0x108fe20000011407 */
[----:B------:R-:W-:-:S02]  /*0d20*/  IMAD.MOV R3, RZ, RZ, -R7 ;  /* 0x000000ffff037224 */ /* 0x000fc400078e0a07 */
[----:B------:R-:W-:Y:S01]  /*0d30*/  IMAD.U32 R11, RZ, RZ, UR5 ;  /* 0x00000005ff0b7e24 */ /* 0x000fe2000f8e00ff */
[----:B------:R-:W-:Y:S01]  /*0d40*/  ULDC UR5, c[0x0][0x2c4] ;  /* 0x0000b10000057ab9 */ /* 0x000fe20000000800 */
[----:B------:R-:W-:Y:S01]  /*0d50*/  IMAD R5, R5, c[0x0][0x1b0], RZ ;  /* 0x00006c0005057a24 */ /* 0x000fe200078e02ff */
[----:B------:R-:W-:Y:S01]  /*0d60*/  UIMAD UR4, UR5, UR4, URZ ;  /* 0x00000004050472a4 */ /* 0x000fe2000f8e023f */
[----:B------:R-:W-:Y:S02]  /*0d70*/  IMAD R3, R3, c[0x0][0x2c4], R8 ;  /* 0x0000b10003037a24 */ /* 0x000fe400078e0208 */
[----:B------:R-:W-:-:S04]  /*0d80*/  IMAD.WIDE.U32 R10, R7, c[0x0][0x1b0], R10 ;  /* 0x00006c00070a7a25 */ /* 0x000fc800078e000a */
[----:B------:R-:W-:Y:S01]  /*0d90*/  IMAD R7, R7, c[0x0][0x1b4], R5 ;  /* 0x00006d0007077a24 */ /* 0x000fe200078e0205 */
[----:B------:R-:W-:Y:S01]  /*0da0*/  SHF.R.S32.HI R5, RZ, 0x1f, R3 ;  /* 0x0000001fff057819 */ /* 0x000fe20000011403 */
[----:B------:R-:W-:Y:S01]  /*0db0*/  IMAD.MOV.U32 R8, RZ, RZ, R10 ;  /* 0x000000ffff087224 */ /* 0x000fe200078e000a */
[----:B------:R-:W-:Y:S01]  /*0dc0*/  IADD3 R10, R33, 0x40, RZ ;  /* 0x00000040210a7810 */ /* 0x000fe20007ffe0ff */
[----:B------:R-:W-:Y:S02]  /*0dd0*/  IMAD.IADD R9, R11, 0x1, R7 ;  /* 0x000000010b097824 */ /* 0x000fe400078e0207 */
[----:B------:R-:W-:Y:S01]  /*0de0*/  IMAD R11, R5, c[0x0][0x1a8], RZ ;  /* 0x00006a00050b7a24 */ /* 0x000fe200078e02ff */
[----:B------:R-:W-:Y:S01]  /*0df0*/  ISETP.GE.AND P4, PT, R10, c[0x0][0x198], PT ;  /* 0x000066000a007a0c */ /* 0x000fe20003f86270 */
[----:B------:R-:W-:-:S04]  /*0e00*/  IMAD.WIDE.U32 R8, R3, c[0x0][0x1a8], R8 ;  /* 0x00006a0003087a25 */ /* 0x000fc800078e0008 */
[----:B------:R-:W-:Y:S01]  /*0e10*/  IMAD R11, R3, c[0x0][0x1ac], R11 ;  /* 0x00006b00030b7a24 */ /* 0x000fe200078e020b */
[----:B------:R-:W-:Y:S01]  /*0e20*/  LOP3.LUT R3, R14, 0xfffffff0, RZ, 0xc0, !PT ;  /* 0xfffffff00e037812 */ /* 0x000fe200078ec0ff */
[----:B------:R-:W-:Y:S01]  /*0e30*/  IMAD R12, R12, 0x80, R18 ;  /* 0x000000800c0c7824 */ /* 0x000fe200078e0212 */
[----:B------:R-:W-:Y:S01]  /*0e40*/  LEA R20, P0, R8, c[0x0][0x160], 0x1 ;  /* 0x0000580008147a11 */ /* 0x000fe200078008ff */
[----:B------:R-:W-:Y:S01]  /*0e50*/  IMAD.IADD R11, R9, 0x1, R11 ;  /* 0x00000001090b7824 */ /* 0x000fe200078e020b */
[----:B------:R-:W-:Y:S01]  /*0e60*/  IADD3 R9, R33, 0x80, RZ ;  /* 0x0000008021097810 */ /* 0x000fe20007ffe0ff */
[----:B------:R-:W-:Y:S02]  /*0e70*/  IMAD.IADD R3, R2, 0x1, -R3 ;  /* 0x0000000102037824 */ /* 0x000fe400078e0a03 */
[----:B------:R-:W-:Y:S01]  /*0e80*/  IMAD.SHL.U32 R13, R13, 0x8, RZ ;  /* 0x000000080d0d7824 */ /* 0x000fe200078e00ff */
[----:B------:R-:W-:Y:S01]  /*0e90*/  LEA.HI.X R11, R8, c[0x0][0x164], R11, 0x1, P0 ;  /* 0x00005900080b7a11 */ /* 0x000fe200000f0c0b */
[----:B------:R1:W3:Y:S01]  /*0ea0*/  SHFL.IDX PT, R22, R20, RZ, 0x181f ;  /* 0x00181fff14167589 */ /* 0x0002e200000e0000 */
[----:B------:R-:W-:-:S02]  /*0eb0*/  SHF.R.S32.HI R7, RZ, 0x1f, R3 ;  /* 0x0000001fff077819 */ /* 0x000fc40000011403 */
[----:B------:R-:W-:Y:S01]  /*0ec0*/  ISETP.GE.AND P0, PT, R12, UR4, PT ;  /* 0x000000040c007c0c */ /* 0x000fe2000bf06270 */
[----:B------:R1:W2:Y:S01]  /*0ed0*/  SHFL.IDX PT, R23, R11, RZ, 0x181f ;  /* 0x00181fff0b177589 */ /* 0x0002a200000e0000 */
[----:B------:R-:W-:Y:S02]  /*0ee0*/  LEA.HI R7, R7, R3, RZ, 0x3 ;  /* 0x0000000307077211 */ /* 0x000fe400078f18ff */
[----:B------:R-:W-:Y:S02]  /*0ef0*/  IADD3 R8, R33, 0xc0, RZ ;  /* 0x000000c021087810 */ /* 0x000fe40007ffe0ff */
[----:B------:R-:W-:Y:S02]  /*0f00*/  LOP3.LUT R5, R7, 0xfffffff8, RZ, 0xc0, !PT ;  /* 0xfffffff807057812 */ /* 0x000fe400078ec0ff */
[----:B------:R-:W-:Y:S02]  /*0f10*/  ISETP.GE.AND P6, PT, R9, c[0x0][0x198], PT ;  /* 0x0000660009007a0c */ /* 0x000fe40003fc6270 */
[----:B------:R-:W-:Y:S01]  /*0f20*/  ISETP.GE.AND P5, PT, R8, c[0x0][0x198], PT ;  /* 0x0000660008007a0c */ /* 0x000fe20003fa6270 */
[----:B------:R-:W-:-:S02]  /*0f30*/  IMAD.IADD R5, R3, 0x1, -R5 ;  /* 0x0000000103057824 */ /* 0x000fc400078e0a05 */
[----:B------:R-:W-:Y:S01]  /*0f40*/  IMAD.MOV.U32 R3, RZ, RZ, 0x20 ;  /* 0x00000020ff037424 */ /* 0x000fe200078e00ff */
[----:B----4-:R4:W5:Y:S02]  /*0f50*/  @P1 R2UR UR14, R4 ;  /* 0x00000000040e13c2 */ /* 0x01096400000e0000 */
[----:B------:R-:W-:Y:S01]  /*0f60*/  R2P PR, R5, 0x6 ;  /* 0x0000000605007804 */ /* 0x000fe20000000000 */
[----:B-----5:R-:W-:-:S04]  /*0f70*/  @!UP0 UMOV UR14, UR6 ;  /* 0x00000006000e8c82 */ /* 0x020fc80008000000 */
[----:B------:R-:W-:Y:S02]  /*0f80*/  SEL R3, R3, 0xffffffe0, !P2 ;  /* 0xffffffe003037807 */ /* 0x000fe40005000000 */
[----:B----4-:R-:W-:Y:S02]  /*0f90*/  SHF.R.U32.HI R4, RZ, 0x3, R251 ;  /* 0x00000003ff047819 */ /* 0x010fe400000116fb */
[----:B------:R-:W-:-:S04]  /*0fa0*/  LOP3.LUT R251, R251, 0x38, R33, 0xf8, !PT ;  /* 0x00000038fbfb7812 */ /* 0x000fc800078ef821 */
[----:B------:R-:W-:Y:S01]  /*0fb0*/  LOP3.LUT R251, R251, R4, RZ, 0x3c, !PT ;  /* 0x00000004fbfb7212 */ /* 0x000fe200078e3cff */
[----:B------:R-:W-:-:S03]  /*0fc0*/  IMAD.MOV.U32 R4, RZ, RZ, 0x10 ;  /* 0x00000010ff047424 */ /* 0x000fc600078e00ff */
[----:B------:R-:W-:Y:S02]  /*0fd0*/  LOP3.LUT R251, R251, 0xfffffe00, R13, 0xf8, !PT ;  /* 0xfffffe00fbfb7812 */ /* 0x000fe400078ef80d */
[----:B------:R-:W-:Y:S01]  /*0fe0*/  SEL R4, R4, 0xfffffff0, !P1 ;  /* 0xfffffff004047807 */ /* 0x000fe20004800000 */
[----:B------:R-:W-:Y:S05]  /*0ff0*/  @P0 BRA `(.L_x_1537) ;  /* 0x0000013000000947 */ /* 0x000fea0003800000 */
[----:B-123--:R-:W-:Y:S01]  /*1000*/  SHF.R.S32.HI R16, RZ, 0x1f, R10 ;  /* 0x0000001fff107819 */ /* 0x00efe2000001140a */
[----:B------:R-:W-:Y:S01]  /*1010*/  IMAD.SHL.U32 R17, R251, 0x2, RZ ;  /* 0x00000002fb117824 */ /* 0x000fe200078e00ff */
[----:B------:R-:W-:Y:S01]  /*1020*/  SHF.R.S32.HI R15, RZ, 0x1f, R9 ;  /* 0x0000001fff0f7819 */ /* 0x000fe20000011409 */
[----:B------:R-:W-:Y:S01]  /*1030*/  IMAD.WIDE R24, R33, 0x2, R22 ;  /* 0x0000000221187825 */ /* 0x000fe200078e0216 */
[----:B------:R-:W-:Y:S02]  /*1040*/  SHF.R.S32.HI R13, RZ, 0x1f, R8 ;  /* 0x0000001fff0d7819 */ /* 0x000fe40000011408 */
[----:B------:R-:W-:Y:S02]  /*1050*/  LEA.HI R16, R16, R10, RZ, 0x3 ;  /* 0x0000000a10107211 */ /* 0x000fe400078f18ff */
[----:B------:R-:W-:Y:S01]  /*1060*/  LEA.HI R15, R15, R9, RZ, 0x3 ;  /* 0x000000090f0f7211 */ /* 0x000fe200078f18ff */
[----:B------:R-:W-:Y:S01]  /*1070*/  @!PT LDS RZ, [RZ] ;  /* 0x00000000fffff984 */ /* 0x000fe20000000800 */
[----:B------:R1:W-:Y:S01]  /*1080*/  LDGSTS.E.BYPASS.LTC128B.128 [R17+0x18100], [R24.64], !P3 ;  /* 0x1810000018117fae */ /* 0x0003e2000d901d4c */
[----:B------:R-:W-:-:S02]  /*1090*/  LEA.HI R13, R13, R8, RZ, 0x3 ;  /* 0x000000080d0d7211 */ /* 0x000fc400078f18ff */
[----:B------:R-:W-:Y:S02]  /*10a0*/  LOP3.LUT R16, R16, 0xfffffff8, RZ, 0xc0, !PT ;  /* 0xfffffff810107812 */ /* 0x000fe400078ec0ff */
[----:B------:R-:W-:Y:S02]  /*10b0*/  LOP3.LUT R15, R15, 0xfffffff8, RZ, 0xc0, !PT ;  /* 0xfffffff80f0f7812 */ /* 0x000fe400078ec0ff */
[----:B------:R-:W-:Y:S01]  /*10c0*/  LOP3.LUT R13, R13, 0xfffffff8, RZ, 0xc0, !PT ;  /* 0xfffffff80d0d7812 */ /* 0x000fe200078ec0ff */
[----:B------:R-:W-:-:S04]  /*10d0*/  IMAD.WIDE R26, R16, 0x2, R22 ;  /* 0x00000002101a7825 */ /* 0x000fc800078e0216 */
[--C-:B------:R-:W-:Y:S01]  /*10e0*/  IMAD.WIDE R28, R15, 0x2, R22.reuse ;  /* 0x000000020f1c7825 */ /* 0x100fe200078e0216 */
[----:B------:R1:W-:Y:S03]  /*10f0*/  LDGSTS.E.BYPASS.LTC128B.128 [R17+0x1c100], [R26.64], !P4 ;  /* 0x1c1000001a117fae */ /* 0x0003e6000e101d4c */
[----:B------:R-:W-:Y:S01]  /*1100*/  IMAD.WIDE R22, R13, 0x2, R22 ;  /* 0x000000020d167825 */ /* 0x000fe200078e0216 */
[----:B------:R1:W-:Y:S04]  /*1110*/  LDGSTS.E.BYPASS.LTC128B.128 [R17+0x20100], [R28.64], !P6 ;  /* 0x201000001c117fae */ /* 0x0003e8000f101d4c */
[----:B------:R1:W-:Y:S02]  /*1120*/  LDGSTS.E.BYPASS.LTC128B.128 [R17+0x24100], [R22.64], !P5 ;  /* 0x2410000016117fae */ /* 0x0003e4000e901d4c */
.L_x_1537:
[----:B-123--:R-:W-:Y:S05]  /*1130*/  BSYNC B0 ;  /* 0x0000000000007941 */ /* 0x00efea0003800000 */
.L_x_1536:
[----:B------:R-:W-:Y:S01]  /*1140*/  IADD3 R13, R12, 0x20, RZ ;  /* 0x000000200c0d7810 */ /* 0x000fe20007ffe0ff */
[----:B------:R1:W2:Y:S01]  /*1150*/  SHFL.IDX PT, R23, R11, 0x1, 0x181f ;  /* 0x00381f000b177f89 */ /* 0x0002a200000e0000 */
[----:B------:R-:W-:Y:S02]  /*1160*/  BSSY B0, `(.L_x_1538) ;  /* 0x0000017000007945 */ /* 0x000fe40003800000 */
[----:B------:R-:W-:Y:S01]  /*1170*/  ISETP.GE.AND P0, PT, R13, UR4, PT ;  /* 0x000000040d007c0c */ /* 0x000fe2000bf06270 */
[----:B------:R1:W3:-:S12]  /*1180*/  SHFL.IDX PT, R22, R20, 0x1, 0x181f ;  /* 0x00381f0014167f89 */ /* 0x0002d800000e0000 */
[----:B------:R-:W-:Y:S05]  /*1190*/  @P0 BRA `(.L_x_1539) ;  /* 0x0000013000000947 */ /* 0x000fea0003800000 */
[----:B------:R-:W-:Y:S01]  /*11a0*/  SHF.R.S32.HI R16, RZ, 0x1f, R10 ;  /* 0x0000001fff107819 */ /* 0x000fe2000001140a */
[----:B------:R-:W-:Y:S01]  /*11b0*/  IMAD.SHL.U32 R17, R251, 0x2, RZ ;  /* 0x00000002fb117824 */ /* 0x000fe200078e00ff */
[----:B------:R-:W-:Y:S01]  /*11c0*/  SHF.R.S32.HI R15, RZ, 0x1f, R9 ;  /* 0x0000001fff0f7819 */ /* 0x000fe20000011409 */
[----:B--23--:R-:W-:Y:S01]  /*11d0*/  IMAD.WIDE R24, R33, 0x2, R22 ;  /* 0x0000000221187825 */ /* 0x00cfe200078e0216 */
        /* <DEDUP_REMOVED lines=15> */
.L_x_1539:
[----:B------:R-:W-:Y:S05]  /*12d0*/  BSYNC B0 ;  /* 0x0000000000007941 */ /* 0x000fea0003800000 */
.L_x_1538:
[----:B------:R-:W-:Y:S01]  /*12e0*/  IADD3 R13, R12, 0x40, RZ ;  /* 0x000000400c0d7810 */ /* 0x000fe20007ffe0ff */
[----:B--2---:R2:W4:Y:S01]  /*12f0*/  SHFL.IDX PT, R23, R11, 0x2, 0x181f ;  /* 0x00581f000b177f89 */ /* 0x00452200000e0000 */
[----:B------:R-:W-:Y:S02]  /*1300*/  BSSY B0, `(.L_x_1540) ;  /* 0x0000017000007945 */ /* 0x000fe40003800000 */
[----:B------:R-:W-:Y:S01]  /*1310*/  ISETP.GE.AND P0, PT, R13, UR4, PT ;  /* 0x000000040d007c0c */ /* 0x000fe2000bf06270 */
[----:B---3--:R2:W3:-:S12]  /*1320*/  SHFL.IDX PT, R22, R20, 0x2, 0x181f ;  /* 0x00581f0014167f89 */ /* 0x0084d800000e0000 */
[----:B------:R-:W-:Y:S05]  /*1330*/  @P0 BRA `(.L_x_1541) ;  /* 0x0000013000000947 */ /* 0x000fea0003800000 */
[----:B------:R-:W-:Y:S01]  /*1340*/  SHF.R.S32.HI R16, RZ, 0x1f, R10 ;  /* 0x0000001fff107819 */ /* 0x000fe2000001140a */
[----:B------:R-:W-:Y:S01]  /*1350*/  IMAD.SHL.U32 R17, R251, 0x2, RZ ;  /* 0x00000002fb117824 */ /* 0x000fe200078e00ff */
[----:B------:R-:W-:Y:S01]  /*1360*/  SHF.R.S32.HI R15, RZ, 0x1f, R9 ;  /* 0x0000001fff0f7819 */ /* 0x000fe20000011409 */
[----:B---34-:R-:W-:Y:S01]  /*1370*/  IMAD.WIDE R24, R33, 0x2, R22 ;  /* 0x0000000221187825 */ /* 0x018fe200078e0216 */
        /* <DEDUP_REMOVED lines=15> */
.L_x_1541:
[----:B------:R-:W-:Y:S05]  /*1470*/  BSYNC B0 ;  /* 0x0000000000007941 */ /* 0x000fea0003800000 */
.L_x_1540:
[----:B-12---:R-:W-:Y:S01]  /*1480*/  SHFL.IDX PT, R20, R20, 0x3, 0x181f ;  /* 0x00781f0014147f89 */ /* 0x006fe200000e0000 */
[----:B------:R-:W-:Y:S01]  /*1490*/  IADD3 R12, R12, 0x60, RZ ;  /* 0x000000600c0c7810 */ /* 0x000fe20007ffe0ff */
[----:B------:R-:W-:Y:S01]  /*14a0*/  UMOV UR6, 0x60 ;  /* 0x0000006000067882 */ /* 0x000fe20000000000 */
[----:B------:R-:W-:Y:S01]  /*14b0*/  SHF.R.S32.HI R31, RZ, 0x1f, R10 ;  /* 0x0000001fff1f7819 */ /* 0x000fe2000001140a */
[----:B------:R-:W1:Y:S01]  /*14c0*/  SHFL.IDX PT, R21, R11, 0x3, 0x181f ;  /* 0x00781f000b157f89 */ /* 0x000e6200000e0000 */
[----:B------:R-:W-:Y:S01]  /*14d0*/  ISETP.GE.AND P0, PT, R12, UR4, PT ;  /* 0x000000040c007c0c */ /* 0x000fe2000bf06270 */
[----:B------:R-:W-:Y:S01]  /*14e0*/  IMAD.MOV.U32 R252, RZ, RZ, c[0x0][0x2b8] ;  /* 0x0000ae00fffc7624 */ /* 0x000fe200078e00ff */
[----:B---3--:R-:W-:Y:S01]  /*14f0*/  SHF.R.S32.HI R29, RZ, 0x1f, R9 ;  /* 0x0000001fff1d7819 */ /* 0x008fe20000011409 */
[----:B------:R-:W-:Y:S01]  /*1500*/  UIMAD UR6, UR7, UR6, -0x60 ;  /* 0xffffffa0070674a4 */ /* 0x000fe2000f8e0206 */
[----:B------:R-:W-:Y:S01]  /*1510*/  SHF.R.S32.HI R28, RZ, 0x1f, R8 ;  /* 0x0000001fff1c7819 */ /* 0x000fe20000011408 */
[----:B------:R-:W-:Y:S01]  /*1520*/  IMAD.SHL.U32 R251, R251, 0x2, RZ ;  /* 0x00000002fbfb7824 */ /* 0x000fe200078e00ff */
[----:B------:R-:W-:Y:S01]  /*1530*/  LEA.HI R31, R31, R10, RZ, 0x3 ;  /* 0x0000000a1f1f7211 */ /* 0x000fe200078f18ff */
[----:B------:R-:W-:Y:S01]  /*1540*/  USHF.R.S32.HI UR15, URZ, 0x1f, UR14 ;  /* 0x0000001f3f0f7899 */ /* 0x000fe2000801140e */
[----:B------:R-:W-:Y:S01]  /*1550*/  LEA.HI R29, R29, R9, RZ, 0x3 ;  /* 0x000000091d1d7211 */ /* 0x000fe200078f18ff */
[----:B------:R-:W-:Y:S01]  /*1560*/  ULDC.64 UR4, c[0x0][0x2b0] ;  /* 0x0000ac0000047ab9 */ /* 0x000fe20000000a00 */
[----:B------:R-:W-:Y:S01]  /*1570*/  LEA.HI R28, R28, R8, RZ, 0x3 ;  /* 0x000000081c1c7211 */ /* 0x000fe200078f18ff */
[----:B------:R-:W-:Y:S01]  /*1580*/  UIMAD UR15, UR15, UR4, URZ ;  /* 0x000000040f0f72a4 */ /* 0x000fe2000f8e023f */
[----:B------:R-:W-:Y:S01]  /*1590*/  LOP3.LUT R31, R31, 0xfffffff8, RZ, 0xc0, !PT ;  /* 0xfffffff81f1f7812 */ /* 0x000fe200078ec0ff */
[----:B------:R-:W-:Y:S01]  /*15a0*/  UIMAD.WIDE.U32 UR16, UR14, UR4, URZ ;  /* 0x000000040e1072a5 */ /* 0x000fe2000f8e003f */
[----:B------:R-:W-:Y:S01]  /*15b0*/  LOP3.LUT R29, R29, 0xfffffff8, RZ, 0xc0, !PT ;  /* 0xfffffff81d1d7812 */ /* 0x000fe200078ec0ff */
[----:B------:R-:W-:Y:S01]  /*15c0*/  UIMAD UR15, UR14, UR5, UR15 ;  /* 0x000000050e0f72a4 */ /* 0x000fe2000f8e020f */
[----:B------:R-:W-:Y:S01]  /*15d0*/  ISETP.NE.AND P2, PT, R252, 0x1, PT ;  /* 0x00000001fc00780c */ /* 0x000fe20003f45270 */
[----:B------:R-:W-:Y:S01]  /*15e0*/  IMAD.MOV.U32 R19, RZ, RZ, RZ ;  /* 0x000000ffff137224 */ /* 0x000fe200078e00ff */
[----:B------:R-:W-:Y:S01]  /*15f0*/  LOP3.LUT R28, R28, 0xfffffff8, RZ, 0xc0, !PT ;  /* 0xfffffff81c1c7812 */ /* 0x000fe200078ec0ff */
[----:B------:R-:W-:Y:S01]  /*1600*/  UIADD3 UR15, UR17, UR15, URZ ;  /* 0x0000000f110f7290 */ /* 0x000fe2000fffe03f */
[----:B------:R-:W-:Y:S01]  /*1610*/  IADD3 R13, R120, UR6, RZ ;  /* 0x00000006780d7c10 */ /* 0x000fe2000fffe0ff */
[----:B-1--4-:R-:W-:-:S03]  /*1620*/  @!P0 IMAD.WIDE R22, R33, 0x2, R20 ;  /* 0x0000000221168825 */ /* 0x012fc600078e0214 */
[----:B------:R-:W-:Y:S01]  /*1630*/  ISETP.GE.AND P1, PT, R13, UR10, PT ;  /* 0x0000000a0d007c0c */ /* 0x000fe2000bf26270 */
[----:B------:R-:W-:Y:S01]  /*1640*/  @!P0 IMAD.WIDE R16, R31, 0x2, R20 ;  /* 0x000000021f108825 */ /* 0x000fe200078e0214 */
[----:B------:R-:W-:Y:S01]  /*1650*/  @!PT LDS RZ, [RZ] ;  /* 0x00000000fffff984 */ /* 0x000fe20000000800 */
[----:B------:R1:W-:Y:S01]  /*1660*/  @!P0 LDGSTS.E.BYPASS.LTC128B.128 [R251+0x1b100], [R22.64], !P3 ;  /* 0x1b10000016fb8fae */ /* 0x0003e2000d901d4c */
[----:B------:R-:W-:Y:S02]  /*1670*/  IADD3 R11, R13, UR9, RZ ;  /* 0x000000090d0b7c10 */ /* 0x000fe4000fffe0ff */
[----:B------:R-:W-:Y:S01]  /*1680*/  IMAD.SHL.U32 R249, R0, 0x40, RZ ;  /* 0x0000004000f97824 */ /* 0x000fe200078e00ff */
[----:B------:R2:W-:Y:S01]  /*1690*/  @!P0 LDGSTS.E.BYPASS.LTC128B.128 [R251+0x1f100], [R16.64], !P4 ;  /* 0x1f10000010fb8fae */ /* 0x0005e2000e101d4c */
[----:B------:R-:W-:Y:S01]  /*16a0*/  ISETP.GT.OR P1, PT, R120, 0x5f, P1 ;  /* 0x0000005f7800780c */ /* 0x000fe20000f24670 */
[----:B------:R-:W-:Y:S01]  /*16b0*/  @P2 IMAD.HI.U32 R15, R11, c[0x0][0x2bc], RZ ;  /* 0x0000af000b0f2a27 */ /* 0x000fe200078e00ff */
[----:B------:R-:W-:Y:S02]  /*16c0*/  USHF.R.S32.HI UR14, URZ, 0x1f, UR11 ;  /* 0x0000001f3f0e7899 */ /* 0x000fe4000801140b */
[----:B------:R-:W-:Y:S01]  /*16d0*/  ULDC.64 UR4, c[0x0][0x1e8] ;  /* 0x00007a0000047ab9 */ /* 0x000fe20000000a00 */
[----:B------:R-:W-:Y:S01]  /*16e0*/  IMAD.MOV.U32 R12, RZ, RZ, R11 ;  /* 0x000000ffff0c7224 */ /* 0x000fe200078e000b */
[----:B------:R-:W-:-:S07]  /*16f0*/  @P2 SHF.R.U32.HI R12, RZ, c[0x0][0x2c0], R15 ;  /* 0x0000b000ff0c2a19 */ /* 0x000fce000001160f */
[----:B------:R-:W-:-:S04]  /*1700*/  @!P1 IADD3 R15, P2, R12, UR16, RZ ;  /* 0x000000100c0f9c10 */ /* 0x000fc8000ff5e0ff */
[----:B------:R-:W-:Y:S01]  /*1710*/  @!P1 LEA.HI.X.SX32 R13, R12, UR15, 0x1, P2 ;  /* 0x0000000f0c0d9c11 */ /* 0x000fe200090f0eff */
[----:B-1----:R-:W-:-:S04]  /*1720*/  @!P0 IMAD.WIDE R22, R29, 0x2, R20 ;  /* 0x000000021d168825 */ /* 0x002fc800078e0214 */
[----:B------:R-:W-:Y:S01]  /*1730*/  @!P0 IMAD.WIDE R20, R28, 0x2, R20 ;  /* 0x000000021c148825 */ /* 0x000fe200078e0214 */
[----:B------:R1:W-:Y:S01]  /*1740*/  @!P0 LDGSTS.E.BYPASS.LTC128B.128 [R251+0x23100], [R22.64], !P6 ;  /* 0x2310000016fb8fae */ /* 0x0003e2000f101d4c */
[----:B--2---:R-:W-:-:S03]  /*1750*/  @!P1 LEA R16, P2, R15, c[0x0][0x2a0], 0x2 ;  /* 0x0000a8000f109a11 */ /* 0x004fc600078410ff */
[----:B------:R2:W-:Y:S01]  /*1760*/  @!P0 LDGSTS.E.BYPASS.LTC128B.128 [R251+0x27100], [R20.64], !P5 ;  /* 0x2710000014fb8fae */ /* 0x0005e2000e901d4c */
[----:B------:R-:W-:-:S03]  /*1770*/  @!P1 LEA.HI.X R17, R15, c[0x0][0x2a4], R13, 0x2, P2 ;  /* 0x0000a9000f119a11 */ /* 0x000fc600010f140d */
[----:B------:R-:W0:Y:S04]  /*1780*/  LDGDEPBAR ;  /* 0x00000000000079af */ /* 0x000e280000000000 */
[----:B------:R-:W-:Y:S06]  /*1790*/  BAR.SYNC.DEFER_BLOCKING 0x0 ;  /* 0x0000000000007b1d */ /* 0x000fec0000010000 */
[----:B------:R3:W4:Y:S01]  /*17a0*/  @!P1 LDG.E R19, [R16.64] ;  /* 0x0000000c10139981 */ /* 0x000722000c1e1900 */
[----:B------:R-:W-:Y:S01]  /*17b0*/  IMAD.MOV R12, RZ, RZ, -R12 ;  /* 0x000000ffff0c7224 */ /* 0x000fe200078e0a0c */
[----:B------:R-:W-:Y:S01]  /*17c0*/  LOP3.LUT R249, R249, 0x1c0, RZ, 0xc0, !PT ;  /* 0x000001c0f9f97812 */ /* 0x000fe200078ec0ff */
[----:B------:R-:W-:Y:S01]  /*17d0*/  UIMAD UR18, UR14, UR4, URZ ;  /* 0x000000040e1272a4 */ /* 0x000fe2000f8e023f */
[----:B------:R-:W-:Y:S01]  /*17e0*/  SHF.R.S32.HI R15, RZ, 0x4, R14 ;  /* 0x00000004ff0f7819 */ /* 0x000fe2000001140e */
[----:B------:R-:W-:Y:S01]  /*17f0*/  IMAD R26, R12, c[0x0][0x2b8], R11 ;  /* 0x0000ae000c1a7a24 */ /* 0x000fe200078e020b */
[----:B------:R-:W-:Y:S01]  /*1800*/  UIMAD.WIDE.U32 UR20, UR11, UR4, URZ ;  /* 0x000000040b1472a5 */ /* 0x000fe2000f8e003f */
[----:B------:R-:W-:Y:S01]  /*1810*/  IMAD.SHL.U32 R11, R18, 0x8, RZ ;  /* 0x00000008120b7824 */ /* 0x000fe200078e00ff */
[----:B------:R-:W-:Y:S01]  /*1820*/  LEA.HI R14, R14, R15, RZ, 0x1 ;  /* 0x0000000f0e0e7211 */ /* 0x000fe200078f08ff */
[----:B--2---:R-:W-:Y:S01]  /*1830*/  IMAD.WIDE.U32 R20, R26, c[0x0][0x1e0], RZ ;  /* 0x000078001a147a25 */ /* 0x004fe200078e00ff */
[----:B------:R-:W-:Y:S01]  /*1840*/  SHF.R.S32.HI R13, RZ, 0x1f, R26 ;  /* 0x0000001fff0d7819 */ /* 0x000fe2000001141a */
[----:B------:R-:W-:Y:S01]  /*1850*/  UIMAD UR18, UR11, UR5, UR18 ;  /* 0x000000050b1272a4 */ /* 0x000fe2000f8e0212 */
[----:B------:R-:W-:Y:S01]  /*1860*/  LOP3.LUT R11, R249, 0x8, R11, 0xf8, !PT ;  /* 0x00000008f90b7812 */ /* 0x000fe200078ef80b */
[----:B------:R-:W-:Y:S01]  /*1870*/  STL [R1+0x4], R26 ;  /* 0x0000041a01007387 */ /* 0x000fe20000100800 */
[----:B------:R-:W-:Y:S01]  /*1880*/  SHF.R.U32.HI R249, RZ, 0x3, R249 ;  /* 0x00000003fff97819 */ /* 0x000fe200000116f9 */
[C---:B------:R-:W-:Y:S01]  /*1890*/  IMAD R12, R13.reuse, c[0x0][0x1e0], RZ ;  /* 0x000078000d0c7a24 */ /* 0x040fe200078e02ff */
[----:B------:R-:W-:Y:S01]  /*18a0*/  LOP3.LUT R14, R14, 0xfffffffe, RZ, 0xc0, !PT ;  /* 0xfffffffe0e0e7812 */ /* 0x000fe200078ec0ff */
[----:B------:R-:W-:Y:S01]  /*18b0*/  IMAD R13, R13, c[0x0][0x208], RZ ;  /* 0x000082000d0d7a24 */ /* 0x000fe200078e02ff */
[----:B------:R-:W-:Y:S01]  /*18c0*/  LOP3.LUT R249, R11, R249, RZ, 0x3c, !PT ;  /* 0x000000f90bf97212 */ /* 0x000fe200078e3cff */
[C---:B------:R-:W-:Y:S01]  /*18d0*/  IMAD R12, R26.reuse, c[0x0][0x1e4], R12 ;  /* 0x000079001a0c7a24 */ /* 0x040fe200078e020c */
[----:B------:R-:W-:Y:S01]  /*18e0*/  UIADD3 UR18, UR21, UR18, URZ ;  /* 0x0000001215127290 */ /* 0x000fe2000fffe03f */
[----:B------:R-:W-:Y:S01]  /*18f0*/  IMAD.IADD R14, R15, 0x1, -R14 ;  /* 0x000000010f0e7824 */ /* 0x000fe200078e0a0e */
[----:B------:R-:W-:Y:S01]  /*1900*/  ULDC.64 UR4, c[0x0][0x210] ;  /* 0x0000840000047ab9 */ /* 0x000fe20000000a00 */
[----:B------:R-:W-:Y:S01]  /*1910*/  IMAD.IADD R21, R21, 0x1, R12 ;  /* 0x0000000115157824 */ /* 0x000fe200078e020c */
[----:B------:R-:W-:Y:S01]  /*1920*/  UIMAD UR14, UR14, UR4, URZ ;  /* 0x000000040e0e72a4 */ /* 0x000fe2000f8e023f */
[----:B---3--:R-:W-:Y:S01]  /*1930*/  IMAD.WIDE.U32 R16, R26, c[0x0][0x208], RZ ;  /* 0x000082001a107a25 */ /* 0x008fe200078e00ff */
[----:B------:R-:W-:Y:S01]  /*1940*/  UIMAD.WIDE.U32 UR22, UR11, UR4, URZ ;  /* 0x000000040b1672a5 */ /* 0x000fe2000f8e003f */
[----:B------:R-:W-:Y:S01]  /*1950*/  LOP3.LUT P1, RZ, R0, 0x2, RZ, 0xc0, !PT ;  /* 0x0000000200ff7812 */ /* 0x000fe2000782c0ff */
[----:B------:R-:W-:Y:S01]  /*1960*/  UIMAD UR4, UR11, UR5, UR14 ;  /* 0x000000050b0472a4 */ /* 0x000fe2000f8e020e */
[----:B------:R-:W-:Y:S01]  /*1970*/  IMAD R13, R26, c[0x0][0x20c], R13 ;  /* 0x000083001a0d7a24 */ /* 0x000fe200078e020d */
[----:B------:R-:W-:Y:S01]  /*1980*/  UIADD3 UR5, UR7, -0x1, URZ ;  /* 0xffffffff07057890 */ /* 0x000fe2000fffe03f */
[----:B------:R-:W-:Y:S01]  /*1990*/  IMAD R249, R14, 0x200, R249 ;  /* 0x000002000ef97824 */ /* 0x000fe200078e02f9 */
[----:B------:R-:W-:Y:S01]  /*19a0*/  UIADD3 UR4, UR23, UR4, URZ ;  /* 0x0000000417047290 */ /* 0x000fe2000fffe03f */
[----:B------:R-:W-:Y:S01]  /*19b0*/  IMAD.IADD R17, R17, 0x1, R13 ;  /* 0x0000000111117824 */ /* 0x000fe200078e020d */
[----:B------:R-:W-:Y:S01]  /*19c0*/  UIMAD UR10, UR5, -0x60, UR10 ;  /* 0xffffffa0050a78a4 */ /* 0x000fe2000f8e020a */
[----:B------:R-:W-:Y:S01]  /*19d0*/  IMAD.SHL.U32 R249, R249, 0x2, RZ ;  /* 0x00000002f9f97824 */ /* 0x000fe200078e00ff */
[----:B------:R-:W-:Y:S01]  /*19e0*/  ISETP.GE.AND P4, PT, R33, c[0x0][0x1d4], PT ;  /* 0x0000750021007a0c */ /* 0x000fe20003f86270 */
[----:B------:R-:W-:Y:S01]  /*19f0*/  IMAD.SHL.U32 R5, R5, 0x40, RZ ;  /* 0x0000004005057824 */ /* 0x000fe200078e00ff */
[----:B------:R-:W-:Y:S01]  /*1a00*/  ISETP.GE.AND P3, PT, R10, c[0x0][0x1d4], PT ;  /* 0x000075000a007a0c */ /* 0x000fe20003f66270 */
[----:B------:R-:W-:Y:S01]  /*1a10*/  IMAD.SHL.U32 R14, R14, 0x8, RZ ;  /* 0x000000080e0e7824 */ /* 0x000fe200078e00ff */
[----:B------:R-:W-:Y:S01]  /*1a20*/  IADD3 R248, R249, 0xc120, RZ ;  /* 0x0000c120f9f87810 */ /* 0x000fe20007ffe0ff */
[----:B------:R-:W-:Y:S01]  /*1a30*/  IMAD.SHL.U32 R7, R7, 0x40, RZ ;  /* 0x0000004007077824 */ /* 0x000fe200078e00ff */
[----:B------:R-:W-:Y:S01]  /*1a40*/  IADD3 R18, -R18, UR10, RZ ;  /* 0x0000000a12127c10 */ /* 0x000fe2000fffe1ff */
[----:B------:R-:W-:Y:S01]  /*1a50*/  UISETP.GT.AND UP0, UPT, UR5, UR8, UPT ;  /* 0x000000080500728c */ /* 0x000fe2000bf04270 */
[----:B------:R-:W-:-:S02]  /*1a60*/  ISETP.GE.AND P2, PT, R9, c[0x0][0x1d4], PT ;  /* 0x0000750009007a0c */ /* 0x000fc40003f46270 */
[----:B------:R-:W-:Y:S02]  /*1a70*/  LOP3.LUT R5, R5, 0x1c0, RZ, 0xc0, !PT ;  /* 0x000001c005057812 */ /* 0x000fe400078ec0ff */
[----:B------:R-:W-:Y:S02]  /*1a80*/  LEA.HI R6, R6, R2, RZ, 0x5 ;  /* 0x0000000206067211 */ /* 0x000fe400078f28ff */
[----:B------:R-:W-:Y:S02]  /*1a90*/  LOP3.LUT R14, R5, 0x8, R14, 0xf8, !PT ;  /* 0x00000008050e7812 */ /* 0x000fe400078ef80e */
[----:B------:R-:W-:Y:S01]  /*1aa0*/  SHF.R.U32.HI R5, RZ, 0x3, R5 ;  /* 0x00000003ff057819 */ /* 0x000fe20000011605 */
[----:B------:R-:W-:Y:S01]  /*1ab0*/  IMAD.SHL.U32 R250, R6, 0x20, RZ ;  /* 0x0000002006fa7824 */ /* 0x000fe200078e00ff */
[----:B------:R-:W-:Y:S02]  /*1ac0*/  LOP3.LUT R7, R7, 0xfffffe00, RZ, 0xc0, !PT ;  /* 0xfffffe0007077812 */ /* 0x000fe400078ec0ff */
[----:B------:R-:W-:-:S02]  /*1ad0*/  LOP3.LUT R5, R14, R5, RZ, 0x3c, !PT ;  /* 0x000000050e057212 */ /* 0x000fc400078e3cff */
[----:B------:R-:W-:Y:S02]  /*1ae0*/  LOP3.LUT R250, R250, 0x7ffffc00, RZ, 0xc0, !PT ;  /* 0x7ffffc00fafa7812 */ /* 0x000fe400078ec0ff */
[----:B------:R-:W-:Y:S02]  /*1af0*/  SHF.R.S32.HI R32, RZ, 0x1f, R29 ;  /* 0x0000001fff207819 */ /* 0x000fe4000001141d */
[CC--:B------:R-:W-:Y:S02]  /*1b00*/  IADD3 R250, R5.reuse, R7.reuse, R250 ;  /* 0x0000000705fa7210 */ /* 0x0c0fe40007ffe0fa */
[----:B------:R-:W-:Y:S02]  /*1b10*/  LOP3.LUT R5, R5, R7, RZ, 0xfc, !PT ;  /* 0x0000000705057212 */ /* 0x000fe400078efcff */
[----:B------:R-:W-:Y:S01]  /*1b20*/  IADD3 R7, R251, 0x100, RZ ;  /* 0x00000100fb077810 */ /* 0x000fe20007ffe0ff */
[----:B------:R-:W-:Y:S01]  /*1b30*/  IMAD.SHL.U32 R250, R250, 0x2, RZ ;  /* 0x00000002fafa7824 */ /* 0x000fe200078e00ff */
[----:B------:R-:W-:-:S03]  /*1b40*/  SHF.R.S32.HI R30, RZ, 0x1f, R28 ;  /* 0x0000001fff1e7819 */ /* 0x000fc6000001141c */
[--C-:B------:R-:W-:Y:S02]  /*1b50*/  IMAD R246, R4, 0x2, R250.reuse ;  /* 0x0000000204f67824 */ /* 0x100fe400078e02fa */
[C---:B------:R-:W-:Y:S02]  /*1b60*/  IMAD R245, R3.reuse, 0x2, R250 ;  /* 0x0000000203f57824 */ /* 0x040fe400078e02fa */
[----:B------:R-:W-:Y:S01]  /*1b70*/  IMAD R243, R3, 0x2, R246 ;  /* 0x0000000203f37824 */ /* 0x000fe200078e02f6 */
[----:B----4-:R-:W-:Y:S01]  /*1b80*/  SHF.R.S32.HI R11, RZ, 0x1f, R19 ;  /* 0x0000001fff0b7819 */ /* 0x010fe20000011413 */
[----:B------:R-:W-:Y:S01]  /*1b90*/  IMAD.WIDE.U32 R20, R19, c[0x0][0x1f0], R20 ;  /* 0x00007c0013147a25 */ /* 0x000fe200078e0014 */
[----:B------:R-:W-:Y:S03]  /*1ba0*/  STL [R1], R19 ;  /* 0x0000001301007387 */ /* 0x000fe60000100800 */
[C---:B------:R-:W-:Y:S01]  /*1bb0*/  IMAD R15, R11.reuse, c[0x0][0x1f0], RZ ;  /* 0x00007c000b0f7a24 */ /* 0x040fe200078e02ff */
[----:B------:R-:W-:Y:S01]  /*1bc0*/  IADD3 R12, P0, R20, UR20, RZ ;  /* 0x00000014140c7c10 */ /* 0x000fe2000ff1e0ff */
[----:B------:R-:W-:-:S02]  /*1bd0*/  IMAD R11, R11, c[0x0][0x218], RZ ;  /* 0x000086000b0b7a24 */ /* 0x000fc400078e02ff */
[C---:B------:R-:W-:Y:S02]  /*1be0*/  IMAD R15, R19.reuse, c[0x0][0x1f4], R15 ;  /* 0x00007d00130f7a24 */ /* 0x040fe400078e020f */
[----:B------:R-:W-:-:S03]  /*1bf0*/  IMAD.WIDE.U32 R16, R19, c[0x0][0x218], R16 ;  /* 0x0000860013107a25 */ /* 0x000fc600078e0010 */
[----:B------:R-:W-:Y:S01]  /*1c00*/  IADD3.X R15, R21, UR18, R15, P0, !PT ;  /* 0x00000012150f7c10 */ /* 0x000fe200087fe40f */
[----:B------:R-:W-:Y:S01]  /*1c10*/  IMAD R11, R19, c[0x0][0x21c], R11 ;  /* 0x00008700130b7a24 */ /* 0x000fe200078e020b */
[----:B-1----:R-:W-:Y:S01]  /*1c20*/  LEA R22, P0, R12, c[0x0][0x1c8], 0x1 ;  /* 0x000072000c167a11 */ /* 0x002fe200078008ff */
[----:B------:R-:W-:-:S03]  /*1c30*/  IMAD.U32 R20, RZ, RZ, UR11 ;  /* 0x0000000bff147e24 */ /* 0x000fc6000f8e00ff */
[----:B------:R-:W-:Y:S01]  /*1c40*/  LEA.HI.X R15, R12, c[0x0][0x1cc], R15, 0x1, P0 ;  /* 0x000073000c0f7a11 */ /* 0x000fe200000f0c0f */
[----:B------:R-:W-:Y:S01]  /*1c50*/  SHFL.IDX PT, R24, R22, RZ, 0x181f ;  /* 0x00181fff16187589 */ /* 0x000fe200000e0000 */
[----:B------:R-:W-:Y:S02]  /*1c60*/  IADD3 R13, P0, R16, UR22, RZ ;  /* 0x00000016100d7c10 */ /* 0x000fe4000ff1e0ff */
[----:B------:R-:W-:Y:S01]  /*1c70*/  IADD3 R12, R249, 0xc100, RZ ;  /* 0x0000c100f90c7810 */ /* 0x000fe20007ffe0ff */
[----:B------:R-:W1:Y:S01]  /*1c80*/  SHFL.IDX PT, R25, R15, RZ, 0x181f ;  /* 0x00181fff0f197589 */ /* 0x000e6200000e0000 */
[----:B------:R-:W-:Y:S02]  /*1c90*/  IADD3.X R11, R17, UR4, R11, P0, !PT ;  /* 0x00000004110b7c10 */ /* 0x000fe400087fe40b */
[C---:B------:R-:W-:Y:S01]  /*1ca0*/  LEA R16, P0, R13.reuse, c[0x0][0x1f8], 0x1 ;  /* 0x00007e000d107a11 */ /* 0x040fe200078008ff */
[----:B------:R-:W-:Y:S01]  /*1cb0*/  SHFL.IDX PT, R22, R22, 0x1, 0x181f ;  /* 0x00381f0016167f89 */ /* 0x000fe200000e0000 */
[----:B------:R-:W-:Y:S01]  /*1cc0*/  @P1 IADD3 R248, R12, -0x20, RZ ;  /* 0xffffffe00cf81810 */ /* 0x000fe20007ffe0ff */
[----:B------:R-:W-:Y:S01]  /*1cd0*/  IMAD R12, R26, c[0x0][0x1e0], RZ ;  /* 0x000078001a0c7a24 */ /* 0x000fe200078e02ff */
[----:B------:R-:W-:Y:S01]  /*1ce0*/  LEA.HI.X R11, R13, c[0x0][0x1fc], R11, 0x1, P0 ;  /* 0x00007f000d0b7a11 */ /* 0x000fe200000f0c0b */
[----:B------:R-:W2:Y:S01]  /*1cf0*/  SHFL.IDX PT, R64, R16, RZ, 0x181f ;  /* 0x00181fff10407589 */ /* 0x000ea200000e0000 */
[----:B------:R-:W-:Y:S01]  /*1d00*/  ISETP.GE.AND P0, PT, R18, 0x1, PT ;  /* 0x000000011200780c */ /* 0x000fe20003f06270 */
[----:B------:R-:W-:Y:S01]  /*1d10*/  IMAD R12, R19, c[0x0][0x1f0], R12 ;  /* 0x00007c00130c7a24 */ /* 0x000fe200078e020c */
[----:B------:R-:W-:Y:S01]  /*1d20*/  ISETP.GE.AND P1, PT, R8, c[0x0][0x1d4], PT ;  /* 0x0000750008007a0c */ /* 0x000fe20003f26270 */
[----:B------:R-:W3:Y:S01]  /*1d30*/  SHFL.IDX PT, R13, R11, RZ, 0x181f ;  /* 0x00181fff0b0d7589 */ /* 0x000ee200000e0000 */
[----:B------:R-:W-:Y:S01]  /*1d40*/  IADD3 R239, R248, 0x800, RZ ;  /* 0x00000800f8ef7810 */ /* 0x000fe20007ffe0ff */
[----:B------:R-:W-:Y:S01]  /*1d50*/  IMAD R20, R20, c[0x0][0x1e8], R12 ;  /* 0x00007a0014147a24 */ /* 0x000fe200078e020c */
[C---:B------:R-:W-:Y:S01]  /*1d60*/  IADD3 R238, R248.reuse, 0x1000, RZ ;  /* 0x00001000f8ee7810 */ /* 0x040fe20007ffe0ff */
[----:B------:R-:W4:Y:S01]  /*1d70*/  SHFL.IDX PT, R48, R16, 0x1, 0x181f ;  /* 0x00381f0010307f89 */ /* 0x000f2200000e0000 */
[----:B------:R-:W-:-:S02]  /*1d80*/  IADD3 R237, R248, 0x1800, RZ ;  /* 0x00001800f8ed7810 */ /* 0x000fc40007ffe0ff */
[----:B------:R-:W-:Y:S01]  /*1d90*/  LEA R20, R20, c[0x0][0x1c8], 0x1 ;  /* 0x0000720014147a11 */ /* 0x000fe200078e08ff */
[----:B------:R-:W5:Y:S01]  /*1da0*/  SHFL.IDX PT, R12, R11, 0x1, 0x181f ;  /* 0x00381f000b0c7f89 */ /* 0x000f6200000e0000 */
[C---:B------:R-:W-:Y:S02]  /*1db0*/  IADD3 R236, R248.reuse, 0x2000, RZ ;  /* 0x00002000f8ec7810 */ /* 0x040fe40007ffe0ff */
[C---:B------:R-:W-:Y:S01]  /*1dc0*/  IADD3 R235, R248.reuse, 0x2800, RZ ;  /* 0x00002800f8eb7810 */ /* 0x040fe20007ffe0ff */
[----:B------:R-:W-:Y:S01]  /*1dd0*/  SHFL.IDX PT, R16, R16, 0x2, 0x181f ;  /* 0x00581f0010107f89 */ /* 0x000fe200000e0000 */
[--C-:B-1----:R-:W-:Y:S01]  /*1de0*/  @P0 IMAD.WIDE R36, R33, 0x2, R24.reuse ;  /* 0x0000000221240825 */ /* 0x102fe200078e0218 */
[C---:B------:R-:W-:Y:S02]  /*1df0*/  IADD3 R233, R248.reuse, 0x3000, RZ ;  /* 0x00003000f8e97810 */ /* 0x040fe40007ffe0ff */
[----:B------:R-:W1:Y:S01]  /*1e00*/  SHFL.IDX PT, R23, R15, 0x1, 0x181f ;  /* 0x00381f000f177f89 */ /* 0x000e6200000e0000 */
[----:B------:R-:W-:Y:S01]  /*1e10*/  @P0 IMAD.WIDE R34, R31, 0x2, R24 ;  /* 0x000000021f220825 */ /* 0x000fe200078e0218 */
[----:B------:R-:W-:-:S02]  /*1e20*/  IADD3 R232, R248, 0x3800, RZ ;  /* 0x00003800f8e87810 */ /* 0x000fc40007ffe0ff */
[----:B------:R-:W1:Y:S01]  /*1e30*/  SHFL.IDX PT, R11, R11, 0x2, 0x181f ;  /* 0x00581f000b0b7f89 */ /* 0x000e6200000e0000 */
[--C-:B------:R-:W-:Y:S01]  /*1e40*/  @P0 IMAD.WIDE R26, R29, 0x2, R24.reuse ;  /* 0x000000021d1a0825 */ /* 0x100fe200078e0218 */
[----:B------:R-:W-:Y:S02]  /*1e50*/  IADD3 R231, R248, 0x4000, RZ ;  /* 0x00004000f8e77810 */ /* 0x000fe40007ffe0ff */
[----:B------:R1:W-:Y:S01]  /*1e60*/  @P0 LDGSTS.E.BYPASS.LTC128B.128 [R251+0xc100], [R36.64], !P4 ;  /* 0x0c10000024fb0fae */ /* 0x0003e2000e101d4c */
[----:B------:R-:W-:Y:S01]  /*1e70*/  @P0 IMAD.WIDE R38, R28, 0x2, R24 ;  /* 0x000000021c260825 */ /* 0x000fe200078e0218 */
[C---:B------:R-:W-:Y:S02]  /*1e80*/  IADD3 R230, R248.reuse, 0x4800, RZ ;  /* 0x00004800f8e67810 */ /* 0x040fe40007ffe0ff */
[----:B------:R1:W-:Y:S01]  /*1e90*/  @P0 LDGSTS.E.BYPASS.LTC128B.128 [R251+0xf100], [R34.64], !P3 ;  /* 0x0f10000022fb0fae */ /* 0x0003e2000d901d4c */
[----:B------:R-:W-:Y:S01]  /*1ea0*/  IMAD.WIDE R24, R33, 0x2, RZ ;  /* 0x0000000221187825 */ /* 0x000fe200078e02ff */
[----:B------:R-:W-:-:S02]  /*1eb0*/  IADD3 R229, R248, 0x5000, RZ ;  /* 0x00005000f8e57810 */ /* 0x000fc40007ffe0ff */
[----:B------:R1:W-:Y:S01]  /*1ec0*/  @P0 LDGSTS.E.BYPASS.LTC128B.128 [R251+0x12100], [R26.64], !P2 ;  /* 0x121000001afb0fae */ /* 0x0003e2000d101d4c */
[----:B------:R-:W-:Y:S02]  /*1ed0*/  IADD3 R228, R248, 0x5800, RZ ;  /* 0x00005800f8e47810 */ /* 0x000fe40007ffe0ff */
[----:B--2---:R-:W-:Y:S01]  /*1ee0*/  IADD3 R74, P5, R64, R24, RZ ;  /* 0x00000018404a7210 */ /* 0x004fe20007fbe0ff */
[----:B------:R2:W-:Y:S01]  /*1ef0*/  @P0 LDGSTS.E.BYPASS.LTC128B.128 [R251+0x15100], [R38.64], !P1 ;  /* 0x1510000026fb0fae */ /* 0x0005e2000c901d4c */
[----:B------:R-:W-:Y:S02]  /*1f00*/  ISETP.GE.AND P0, PT, R18, 0x21, PT ;  /* 0x000000211200780c */ /* 0x000fe40003f06270 */
[----:B------:R-:W-:Y:S01]  /*1f10*/  IADD3 R227, R248, 0x6000, RZ ;  /* 0x00006000f8e37810 */ /* 0x000fe20007ffe0ff */
[----:B---3--:R-:W-:Y:S01]  /*1f20*/  IMAD.X R75, R13, 0x1, R25, P5 ;  /* 0x000000010d4b7824 */ /* 0x008fe200028e0619 */
[----:B----4-:R-:W-:Y:S01]  /*1f30*/  IADD3 R58, P5, R24, R48, RZ ;  /* 0x00000030183a7210 */ /* 0x010fe20007fbe0ff */
[----:B------:R-:W-:Y:S01]  /*1f40*/  SHFL.IDX PT, R20, R20, 0x2, 0x181f ;  /* 0x00581f0014147f89 */ /* 0x000fe200000e0000 */
[----:B------:R-:W-:-:S02]  /*1f50*/  IADD3 R226, R248, 0x6800, RZ ;  /* 0x00006800f8e27810 */ /* 0x000fc40007ffe0ff */
[C---:B------:R-:W-:Y:S01]  /*1f60*/  IADD3 R225, R248.reuse, 0x7000, RZ ;  /* 0x00007000f8e17810 */ /* 0x040fe20007ffe0ff */
[----:B-----5:R-:W-:Y:S01]  /*1f70*/  IMAD.X R59, R25, 0x1, R12, P5 ;  /* 0x00000001193b7824 */ /* 0x020fe200028e060c */
[----:B------:R-:W3:Y:S01]  /*1f80*/  SHFL.IDX PT, R21, R15, 0x2, 0x181f ;  /* 0x00581f000f157f89 */ /* 0x000ee200000e0000 */
[C---:B------:R-:W-:Y:S02]  /*1f90*/  IADD3 R224, R248.reuse, 0x7800, RZ ;  /* 0x00007800f8e07810 */ /* 0x040fe40007ffe0ff */
[C---:B------:R-:W-:Y:S01]  /*1fa0*/  IADD3 R223, R248.reuse, 0x8000, RZ ;  /* 0x00008000f8df7810 */ /* 0x040fe20007ffe0ff */
[--C-:B-1----:R-:W-:Y:S01]  /*1fb0*/  @P0 IMAD.WIDE R36, R33, 0x2, R22.reuse ;  /* 0x0000000221240825 */ /* 0x102fe200078e0216 */
[C---:B------:R-:W-:Y:S02]  /*1fc0*/  IADD3 R222, R248.reuse, 0x8800, RZ ;  /* 0x00008800f8de7810 */ /* 0x040fe40007ffe0ff */
[----:B------:R-:W-:Y:S02]  /*1fd0*/  IADD3 R221, R248, 0x9000, RZ ;  /* 0x00009000f8dd7810 */ /* 0x000fe40007ffe0ff */
[----:B------:R-:W-:Y:S01]  /*1fe0*/  IADD3 R34, P5, R24, R16, RZ ;  /* 0x0000001018227210 */ /* 0x000fe20007fbe0ff */
[----:B------:R1:W-:Y:S01]  /*1ff0*/  @P0 LDGSTS.E.BYPASS.LTC128B.128 [R251+0xd100], [R36.64], !P4 ;  /* 0x0d10000024fb0fae */ /* 0x0003e2000e101d4c */
[C---:B------:R-:W-:Y:S01]  /*2000*/  IADD3 R220, R248.reuse, 0x9800, RZ ;  /* 0x00009800f8dc7810 */ /* 0x040fe20007ffe0ff */
[----:B------:R-:W-:Y:S01]  /*2010*/  @P0 IMAD.WIDE R26, R31, 0x2, R22 ;  /* 0x000000021f1a0825 */ /* 0x000fe200078e0216 */
[----:B------:R-:W-:-:S02]  /*2020*/  IADD3 R219, R248, 0xa000, RZ ;  /* 0x0000a000f8db7810 */ /* 0x000fc40007ffe0ff */
[C---:B------:R-:W-:Y:S01]  /*2030*/  IADD3 R218, R248.reuse, 0xa800, RZ ;  /* 0x0000a800f8da7810 */ /* 0x040fe20007ffe0ff */
[----:B------:R-:W-:Y:S01]  /*2040*/  IMAD.X R35, R25, 0x1, R11, P5 ;  /* 0x0000000119237824 */ /* 0x000fe200028e060b */
[----:B------:R4:W-:Y:S01]  /*2050*/  @P0 LDGSTS.E.BYPASS.LTC128B.128 [R251+0x10100], [R26.64], !P3 ;  /* 0x101000001afb0fae */ /* 0x0009e2000d901d4c */
[--C-:B------:R-:W-:Y:S01]  /*2060*/  @P0 IMAD.WIDE R24, R29, 0x2, R22.reuse ;  /* 0x000000021d180825 */ /* 0x100fe200078e0216 */
[C---:B------:R-:W-:Y:S02]  /*2070*/  IADD3 R217, R248.reuse, 0xb000, RZ ;  /* 0x0000b000f8d97810 */ /* 0x040fe40007ffe0ff */
[----:B------:R-:W-:Y:S01]  /*2080*/  IADD3 R216, R248, 0xb800, RZ ;  /* 0x0000b800f8d87810 */ /* 0x000fe20007ffe0ff */
[----:B--2---:R-:W-:Y:S01]  /*2090*/  @P0 IMAD.WIDE R38, R28, 0x2, R22 ;  /* 0x000000021c260825 */ /* 0x004fe200078e0216 */
[----:B------:R2:W-:Y:S03]  /*20a0*/  @P0 LDGSTS.E.BYPASS.LTC128B.128 [R251+0x13100], [R24.64], !P2 ;  /* 0x1310000018fb0fae */ /* 0x0005e6000d101d4c */
[----:B------:R-:W-:Y:S01]  /*20b0*/  IMAD.WIDE R22, R31, 0x2, RZ ;  /* 0x000000021f167825 */ /* 0x000fe200078e02ff */
[----:B------:R1:W-:Y:S01]  /*20c0*/  @P0 LDGSTS.E.BYPASS.LTC128B.128 [R251+0x16100], [R38.64], !P1 ;  /* 0x1610000026fb0fae */ /* 0x0003e2000c901d4c */
[----:B------:R-:W-:-:S03]  /*20d0*/  ISETP.GT.AND P0, PT, R18, 0x40, PT ;  /* 0x000000401200780c */ /* 0x000fc60003f04270 */
[----:B------:R-:W-:-:S05]  /*20e0*/  IADD3 R72, P5, R64, R22, RZ ;  /* 0x0000001640487210 */ /* 0x000fca0007fbe0ff */
[----:B------:R-:W-:Y:S01]  /*20f0*/  IMAD.X R73, R13, 0x1, R23, P5 ;  /* 0x000000010d497824 */ /* 0x000fe200028e0617 */
[----:B------:R-:W-:-:S04]  /*2100*/  IADD3 R56, P5, R22, R48, RZ ;  /* 0x0000003016387210 */ /* 0x000fc80007fbe0ff */
[----:B---3--:R-:W-:-:S04]  /*2110*/  @P0 IMAD.WIDE R14, R29, 0x2, R20 ;  /* 0x000000021d0e0825 */ /* 0x008fc800078e0214 */
[----:B----4-:R-:W-:-:S04]  /*2120*/  @P0 IMAD.WIDE R26, R33, 0x2, R20 ;  /* 0x00000002211a0825 */ /* 0x010fc800078e0214 */
[----:B------:R-:W-:Y:S01]  /*2130*/  IMAD.X R57, R23, 0x1, R12, P5 ;  /* 0x0000000117397824 */ /* 0x000fe200028e060c */
[----:B------:R3:W-:Y:S01]  /*2140*/  @P0 LDGSTS.E.BYPASS.LTC128B.128 [R251+0xe100], [R26.64], !P4 ;  /* 0x0e1000001afb0fae */ /* 0x0007e2000e101d4c */
[----:B--2---:R-:W-:Y:S01]  /*2150*/  @P0 IMAD.WIDE R24, R31, 0x2, R20 ;  /* 0x000000021f180825 */ /* 0x004fe200078e0214 */
[----:B------:R-:W-:-:S04]  /*2160*/  IADD3 R22, P5, R22, R16, RZ ;  /* 0x0000001016167210 */ /* 0x000fc80007fbe0ff */
[----:B------:R2:W-:Y:S01]  /*2170*/  @P0 LDGSTS.E.BYPASS.LTC128B.128 [R251+0x11100], [R24.64], !P3 ;  /* 0x1110000018fb0fae */ /* 0x0005e2000d901d4c */
[----:B------:R-:W-:-:S03]  /*2180*/  IMAD.X R23, R23, 0x1, R11, P5 ;  /* 0x0000000117177824 */ /* 0x000fc600028e060b */
[----:B------:R4:W-:Y:S01]  /*2190*/  @P0 LDGSTS.E.BYPASS.LTC128B.128 [R251+0x14100], [R14.64], !P2 ;  /* 0x141000000efb0fae */ /* 0x0009e2000d101d4c */
[----:B--2---:R-:W-:-:S04]  /*21a0*/  @P0 IMAD.WIDE R24, R28, 0x2, R20 ;  /* 0x000000021c180825 */ /* 0x004fc800078e0214 */
[----:B------:R-:W-:Y:S01]  /*21b0*/  IMAD.WIDE R20, R29, 0x2, RZ ;  /* 0x000000021d147825 */ /* 0x000fe200078e02ff */
[----:B------:R3:W-:Y:S03]  /*21c0*/  @P0 LDGSTS.E.BYPASS.LTC128B.128 [R251+0x17100], [R24.64], !P1 ;  /* 0x1710000018fb0fae */ /* 0x0007e6000c901d4c */
[----:B----4-:R-:W-:Y:S01]  /*21d0*/  IMAD.WIDE R14, R28, 0x2, RZ ;  /* 0x000000021c0e7825 */ /* 0x010fe200078e02ff */
[----:B------:R-:W0:Y:S01]  /*21e0*/  LDGDEPBAR ;  /* 0x00000000000079af */ /* 0x000e220000000000 */
[----:B------:R-:W-:Y:S02]  /*21f0*/  IADD3 R66, P0, R64, R20, RZ ;  /* 0x0000001440427210 */ /* 0x000fe40007f1e0ff */
[----:B------:R-:W-:Y:S02]  /*2200*/  IADD3 R50, P5, R20, R48, RZ ;  /* 0x0000003014327210 */ /* 0x000fe40007fbe0ff */
[----:B------:R-:W-:Y:S01]  /*2210*/  IADD3 R64, P6, R64, R14, RZ ;  /* 0x0000000e40407210 */ /* 0x000fe20007fde0ff */
[----:B------:R-:W-:Y:S01]  /*2220*/  IMAD.X R67, R13, 0x1, R21, P0 ;  /* 0x000000010d437824 */ /* 0x000fe200000e0615 */
[----:B------:R-:W-:Y:S01]  /*2230*/  IADD3 R20, P0, R20, R16, RZ ;  /* 0x0000001014147210 */ /* 0x000fe20007f1e0ff */
[--C-:B------:R-:W-:Y:S01]  /*2240*/  IMAD.X R51, R21, 0x1, R12.reuse, P5 ;  /* 0x0000000115337824 */ /* 0x100fe200028e060c */
[C---:B------:R-:W-:Y:S01]  /*2250*/  IADD3 R48, P5, R14.reuse, R48, RZ ;  /* 0x000000300e307210 */ /* 0x040fe20007fbe0ff */
[----:B------:R-:W-:Y:S01]  /*2260*/  IMAD.X R65, R13, 0x1, R15, P6 ;  /* 0x000000010d417824 */ /* 0x000fe200030e060f */
[----:B------:R-:W-:Y:S01]  /*2270*/  ISETP.GE.AND P6, PT, R33, c[0x0][0x1d4], PT ;  /* 0x0000750021007a0c */ /* 0x000fe20003fc6270 */
[----:B------:R-:W-:Y:S01]  /*2280*/  IMAD.X R21, R21, 0x1, R11, P0 ;  /* 0x0000000115157824 */ /* 0x000fe200000e060b */
[----:B------:R-:W-:Y:S01]  /*2290*/  IADD3 R16, P0, R14, R16, RZ ;  /* 0x000000100e107210 */ /* 0x000fe20007f1e0ff */
[----:B------:R-:W-:Y:S01]  /*22a0*/  IMAD.X R49, R15, 0x1, R12, P5 ;  /* 0x000000010f317824 */ /* 0x000fe200028e060c */
[----:B------:R-:W-:-:S03]  /*22b0*/  ISETP.GE.AND P5, PT, R10, c[0x0][0x1d4], PT ;  /* 0x000075000a007a0c */ /* 0x000fc60003fa6270 */
[----:B------:R-:W-:Y:S01]  /*22c0*/  IMAD.X R17, R15, 0x1, R11, P0 ;  /* 0x000000010f117824 */ /* 0x000fe200000e060b */
[----:B------:R-:W-:Y:S02]  /*22d0*/  ISETP.LT.OR P0, PT, R18, 0x1, P6 ;  /* 0x000000011200780c */ /* 0x000fe40003701670 */
[----:B------:R-:W-:Y:S01]  /*22e0*/  ISETP.GE.AND P6, PT, R9, c[0x0][0x1d4], PT ;  /* 0x0000750009007a0c */ /* 0x000fe20003fc6270 */
[----:B------:R-:W-:-:S04]  /*22f0*/  DEPBAR.LE SB0, 0x1 ;  /* 0x000080400000791a */ /* 0x000fc80000000000 */
[----:B------:R-:W-:-:S04]  /*2300*/  DEPBAR.LE SB0, 0x0 ;  /* 0x000080000000791a */ /* 0x000fc80000000000 */
[----:B------:R-:W-:Y:S06]  /*2310*/  BAR.SYNC.DEFER_BLOCKING 0x0 ;  /* 0x0000000000007b1d */ /* 0x000fec0000010000 */
[----:B------:R-:W-:Y:S04]  /*2320*/  LDSM.16.M88.4 R12, [R250+0x18100] ;  /* 0x01810000fa0c783b */ /* 0x000fe80000000200 */
[----:B------:R-:W-:Y:S04]  /*2330*/  LDSM.16.M88.4 R88, [R246+0x18100] ;  /* 0x01810000f658783b */ /* 0x000fe80000000200 */
[----:B------:R-:W-:Y:S04]  /*2340*/  LDSM.16.M88.4 R84, [R249+0xc100] ;  /* 0x00c10000f954783b */ /* 0x000fe80000000200 */
[----:B------:R-:W2:Y:S04]  /*2350*/  LDSM.16.M88.4 R76, [R249+0xc900] ;  /* 0x00c90000f94c783b */ /* 0x000ea80000000200 */
[----:B------:R-:W-:Y:S04]  /*2360*/  LDSM.16.M88.4 R68, [R249+0xd100] ;  /* 0x00d10000f944783b */ /* 0x000fe80000000200 */
[----:B------:R-:W-:Y:S04]  /*2370*/  LDSM.16.M88.4 R60, [R249+0xd900] ;  /* 0x00d90000f93c783b */ /* 0x000fe80000000200 */
[----:B------:R-:W-:Y:S04]  /*2380*/  LDSM.16.M88.4 R52, [R249+0xe100] ;  /* 0x00e10000f934783b */ /* 0x000fe80000000200 */
[----:B------:R-:W-:Y:S04]  /*2390*/  LDSM.16.M88.4 R100, [R249+0xe900] ;  /* 0x00e90000f964783b */ /* 0x000fe80000000200 */
[----:B------:R-:W-:Y:S04]  /*23a0*/  LDSM.16.M88.4 R44, [R248] ;  /* 0x00000000f82c783b */ /* 0x000fe80000000200 */
[----:B------:R-:W4:Y:S04]  /*23b0*/  LDSM.16.M88.4 R40, [R248+0x800] ;  /* 0x00080000f828783b */ /* 0x000f280000000200 */
[----:B-1----:R-:W1:Y:S04]  /*23c0*/  LDSM.16.M88.4 R36, [R248+0x1000] ;  /* 0x00100000f824783b */ /* 0x002e680000000200 */
[----:B---3--:R-:W3:Y:S04]  /*23d0*/  LDSM.16.M88.4 R24, [R248+0x1800] ;  /* 0x00180000f818783b */ /* 0x008ee80000000200 */
[----:B------:R-:W5:Y:S04]  /*23e0*/  LDSM.16.M88.4 R96, [R248+0x2000] ;  /* 0x00200000f860783b */ /* 0x000f680000000200 */
[----:B------:R-:W1:Y:S01]  /*23f0*/  LDSM.16.M88.4 R92, [R248+0x2800] ;  /* 0x00280000f85c783b */ /* 0x000e620000000200 */
[----:B--2---:R-:W-:Y:S03]  /*2400*/  HMMA.16816.F32 R80, R12, R76, RZ ;  /* 0x0000004c0c50723c */ /* 0x004fe600000018ff */
[----:B------:R-:W-:Y:S01]  /*2410*/  @!PT LDS RZ, [RZ] ;  /* 0x00000000fffff984 */ /* 0x000fe20000000800 */
[----:B------:R-:W-:Y:S01]  /*2420*/  @!PT LDS RZ, [RZ] ;  /* 0x00000000fffff984 */ /* 0x000fe20000000800 */
[----:B------:R-:W-:Y:S01]  /*2430*/  @!PT LDS RZ, [RZ] ;  /* 0x00000000fffff984 */ /* 0x000fe20000000800 */
[----:B------:R2:W-:Y:S01]  /*2440*/  LDGSTS.E.BYPASS.LTC128B.128 [R251+0x100], [R74.64], !P0 ;  /* 0x001000004afb7fae */ /* 0x0005e2000c101d4c */
[----:B------:R-:W-:-:S02]  /*2450*/  ISETP.LT.OR P0, PT, R18, 0x1, P5 ;  /* 0x000000011200780c */ /* 0x000fc40002f01670 */
[----:B------:R-:W-:Y:S02]  /*2460*/  ISETP.GE.AND P5, PT, R8, c[0x0][0x1d4], PT ;  /* 0x0000750008007a0c */ /* 0x000fe40003fa6270 */
[----:B------:R-:W-:Y:S09]  /*2470*/  HMMA.16816.F32 R76, R12, R78, RZ ;  /* 0x0000004e0c4c723c */ /* 0x000ff200000018ff */
[----:B------:R2:W-:Y:S01]  /*2480*/  LDGSTS.E.BYPASS.LTC128B.128 [R251+0x3100], [R72.64], !P0 ;  /* 0x0310000048fb7fae */ /* 0x0005e2000c101d4c */
[----:B------:R-:W-:-:S06]  /*2490*/  ISETP.LT.OR P0, PT, R18, 0x1, P6 ;  /* 0x000000011200780c */ /* 0x000fcc0003701670 */
[C---:B----4-:R-:W-:Y:S07]  /*24a0*/  HMMA.16816.F32 R80, R88.reuse, R40, R80 ;  /* 0x000000285850723c */ /* 0x050fee0000001850 */
[----:B------:R4:W-:Y:S01]  /*24b0*/  LDGSTS.E.BYPASS.LTC128B.128 [R251+0x6100], [R66.64], !P0 ;  /* 0x0610000042fb7fae */ /* 0x0009e2000c101d4c */
[----:B------:R-:W-:Y:S01]  /*24c0*/  ISETP.LT.OR P0, PT, R18, 0x1, P5 ;  /* 0x000000011200780c */ /* 0x000fe20002f01670 */
[----:B------:R-:W-:Y:S08]  /*24d0*/  HMMA.16816.F32 R76, R88, R42, R76 ;  /* 0x0000002a584c723c */ /* 0x000ff0000000184c */
[----:B--2---:R-:W-:Y:S04]  /*24e0*/  HMMA.16816.F32 R72, R12, R68, RZ ;  /* 0x000000440c48723c */ /* 0x004fe800000018ff */
[----:B------:R4:W-:Y:S01]  /*24f0*/  LDGSTS.E.BYPASS.LTC128B.128 [R251+0x9100], [R64.64], !P0 ;  /* 0x0910000040fb7fae */ /* 0x0009e2000c101d4c */
[----:B------:R-:W-:-:S04]  /*2500*/  ISETP.GE.AND P0, PT, R33, c[0x0][0x1d4], PT ;  /* 0x0000750021007a0c */ /* 0x000fc80003f06270 */
[----:B------:R-:W-:Y:S01]  /*2510*/  ISETP.LT.OR P0, PT, R18, 0x21, P0 ;  /* 0x000000211200780c */ /* 0x000fe20000701670 */
[----:B------:R-:W-:Y:S11]  /*2520*/  HMMA.16816.F32 R68, R12, R70, RZ ;  /* 0x000000460c44723c */ /* 0x000ff600000018ff */
[----:B------:R-:W-:Y:S01]  /*2530*/  @!UPT UIADD3 URZ, URZ, URZ, URZ ;  /* 0x0000003f3f3ff290 */ /* 0x000fe2000fffe03f */
[----:B------:R2:W-:Y:S01]  /*2540*/  LDGSTS.E.BYPASS.LTC128B.128 [R251+0x1100], [R58.64], !P0 ;  /* 0x011000003afb7fae */ /* 0x0005e2000c101d4c */
[----:B------:R-:W-:-:S04]  /*2550*/  ISETP.GE.AND P0, PT, R10, c[0x0][0x1d4], PT ;  /* 0x000075000a007a0c */ /* 0x000fc80003f06270 */
[C---:B------:R-:W-:Y:S01]  /*2560*/  ISETP.LT.OR P0, PT, R18.reuse, 0x21, P0 ;  /* 0x000000211200780c */ /* 0x040fe20000701670 */
[----:B-1----:R-:W-:Y:S08]  /*2570*/  HMMA.16816.F32 R72, R88, R36, R72 ;  /* 0x000000245848723c */ /* 0x002ff00000001848 */
[----:B----4-:R-:W-:Y:S04]  /*2580*/  HMMA.16816.F32 R64, R12, R60, RZ ;  /* 0x0000003c0c40723c */ /* 0x010fe800000018ff */
[----:B------:R2:W-:Y:S01]  /*2590*/  LDGSTS.E.BYPASS.LTC128B.128 [R251+0x4100], [R56.64], !P0 ;  /* 0x0410000038fb7fae */ /* 0x0005e2000c101d4c */
[----:B------:R-:W-:-:S03]  /*25a0*/  ISETP.LT.OR P0, PT, R18, 0x21, P6 ;  /* 0x000000211200780c */ /* 0x000fc60003701670 */
[----:B------:R-:W-:Y:S08]  /*25b0*/  HMMA.16816.F32 R60, R12, R62, RZ ;  /* 0x0000003e0c3c723c */ /* 0x000ff000000018ff */
[----:B------:R-:W-:Y:S02]  /*25c0*/  HMMA.16816.F32 R68, R88, R38, R68 ;  /* 0x000000265844723c */ /* 0x000fe40000001844 */
[----:B------:R1:W-:Y:S01]  /*25d0*/  LDGSTS.E.BYPASS.LTC128B.128 [R251+0x7100], [R50.64], !P0 ;  /* 0x0710000032fb7fae */ /* 0x0003e2000c101d4c */
[----:B------:R-:W-:-:S02]  /*25e0*/  ISETP.LT.OR P0, PT, R18, 0x21, P5 ;  /* 0x000000211200780c */ /* 0x000fc40002f01670 */
[----:B------:R-:W-:-:S03]  /*25f0*/  ISETP.LT.OR P5, PT, R18, 0x41, P5 ;  /* 0x000000411200780c */ /* 0x000fc60002fa1670 */
[----:B---3--:R-:W-:Y:S08]  /*2600*/  HMMA.16816.F32 R64, R88, R24, R64 ;  /* 0x000000185840723c */ /* 0x008ff00000001840 */
[----:B------:R1:W-:Y:S01]  /*2610*/  LDGSTS.E.BYPASS.LTC128B.128 [R251+0xa100], [R48.64], !P0 ;  /* 0x0a10000030fb7fae */ /* 0x0003e2000c101d4c */
[----:B------:R-:W-:Y:S01]  /*2620*/  ISETP.GE.AND P0, PT, R33, c[0x0][0x1d4], PT ;  /* 0x0000750021007a0c */ /* 0x000fe20003f06270 */
[----:B--2---:R-:W-:Y:S03]  /*2630*/  HMMA.16816.F32 R56, R12, R52, RZ ;  /* 0x000000340c38723c */ /* 0x004fe600000018ff */
[----:B------:R-:W-:-:S05]  /*2640*/  ISETP.LT.OR P0, PT, R18, 0x41, P0 ;  /* 0x000000411200780c */ /* 0x000fca0000701670 */
[----:B------:R-:W-:Y:S08]  /*2650*/  HMMA.16816.F32 R52, R12, R54, RZ ;  /* 0x000000360c34723c */ /* 0x000ff000000018ff */
[----:B------:R2:W-:Y:S01]  /*2660*/  LDGSTS.E.BYPASS.LTC128B.128 [R251+0x2100], [R34.64], !P0 ;  /* 0x0210000022fb7fae */ /* 0x0005e2000c101d4c */
[----:B------:R-:W-:Y:S01]  /*2670*/  ISETP.GE.AND P0, PT, R10, c[0x0][0x1d4], PT ;  /* 0x000075000a007a0c */ /* 0x000fe20003f06270 */
[----:B------:R-:W-:Y:S03]  /*2680*/  HMMA.16816.F32 R60, R88, R26, R60 ;  /* 0x0000001a583c723c */ /* 0x000fe6000000183c */
[----:B------:R-:W-:-:S05]  /*2690*/  ISETP.LT.OR P0, PT, R18, 0x41, P0 ;  /* 0x000000411200780c */ /* 0x000fca0000701670 */
[C---:B------:R-:W-:Y:S08]  /*26a0*/  HMMA.16816.F32 R8, R12.reuse, R84, RZ ;  /* 0x000000540c08723c */ /* 0x040ff000000018ff */
[----:B------:R3:W-:Y:S01]  /*26b0*/  LDGSTS.E.BYPASS.LTC128B.128 [R251+0x5100], [R22.64], !P0 ;  /* 0x0510000016fb7fae */ /* 0x0007e2000c101d4c */
[----:B------:R-:W-:Y:S01]  /*26c0*/  ISETP.LT.OR P0, PT, R18, 0x41, P6 ;  /* 0x000000411200780c */ /* 0x000fe20003701670 */
[----:B------:R-:W-:Y:S01]  /*26d0*/  HMMA.16816.F32 R84, R12, R86, RZ ;  /* 0x000000560c54723c */ /* 0x000fe200000018ff */
[----:B--2---:R-:W-:-:S07]  /*26e0*/  SHF.R.S32.HI R35, RZ, 0x1f, R33 ;  /* 0x0000001fff237819 */ /* 0x004fce0000011421 */
[----:B-----5:R-:W-:Y:S01]  /*26f0*/  HMMA.16816.F32 R56, R88, R96, R56 ;  /* 0x000000605838723c */ /* 0x020fe20000001838 */
[----:B------:R-:W-:-:S03]  /*2700*/  SHF.R.S32.HI R34, RZ, 0x1f, R31 ;  /* 0x0000001fff227819 */ /* 0x000fc6000001141f */
[----:B------:R3:W-:Y:S01]  /*2710*/  LDGSTS.E.BYPASS.LTC128B.128 [R251+0x8100], [R20.64], !P0 ;  /* 0x0810000014fb7fae */ /* 0x0007e2000c101d4c */
[----:B------:R-:W-:Y:S01]  /*2720*/  LOP3.LUT P0, RZ, R0, 0x4, RZ, 0xc0, !PT ;  /* 0x0000000400ff7812 */ /* 0x000fe2000780c0ff */
[----:B------:R-:W-:Y:S02]  /*2730*/  IMAD.MOV.U32 R0, RZ, RZ, 0x40 ;  /* 0x00000040ff007424 */ /* 0x000fe400078e00ff */
[----:B------:R2:W-:Y:S01]  /*2740*/  LDGSTS.E.BYPASS.LTC128B.128 [R251+0xb100], [R16.64], !P5 ;  /* 0x0b10000010fb7fae */ /* 0x0005e2000e901d4c */
[----:B------:R-:W-:Y:S01]  /*2750*/  HMMA.16816.F32 R8, R88, R44, R8 ;  /* 0x0000002c5808723c */ /* 0x000fe20000001808 */
[----:B------:R-:W-:Y:S02]  /*2760*/  ISETP.GT.AND P5, PT, R120, 0x5f, PT ;  /* 0x0000005f7800780c */ /* 0x000fe40003fa4270 */
[----:B------:R-:W-:Y:S01]  /*2770*/  SEL R0, R0, 0xffffffc0, !P0 ;  /* 0xffffffc000007807 */ /* 0x000fe20004000000 */
[----:B------:R-:W-:Y:S01]  /*2780*/  LDSM.16.M88.4 R112, [R243+0x18100] ;  /* 0x01810000f370783b */ /* 0x000fe20000000200 */
[----:B------:R-:W-:-:S03]  /*2790*/  PLOP3.LUT P0, PT, PT, PT, UP0, 0x80, 0x0 ;  /* 0x000000000000781c */ /* 0x000fc60003f0f008 */
[----:B------:R-:W-:Y:S01]  /*27a0*/  IMAD.IADD R244, R249, 0x1, R0 ;  /* 0x00000001f9f47824 */ /* 0x000fe200078e0200 */
[C---:B------:R-:W-:Y:S01]  /*27b0*/  HMMA.16816.F32 R84, R88.reuse, R46, R84 ;  /* 0x0000002e5854723c */ /* 0x040fe20000001854 */
[----:B------:R-:W-:Y:S01]  /*27c0*/  IMAD.IADD R234, R0, 0x1, R248 ;  /* 0x0000000100ea7824 */ /* 0x000fe200078e02f8 */
[----:B------:R-:W0:Y:S04]  /*27d0*/  LDGDEPBAR ;  /* 0x00000000000079af */ /* 0x000e280000000000 */
[----:B------:R-:W-:Y:S02]  /*27e0*/  LDSM.16.M88.4 R44, [R244+0xc900] ;  /* 0x00c90000f42c783b */ /* 0x000fe40000000200 */
[----:B------:R-:W-:Y:S02]  /*27f0*/  HMMA.16816.F32 R52, R88, R98, R52 ;  /* 0x000000625834723c */ /* 0x000fe40000001834 */
[----:B------:R-:W-:Y:S04]  /*2800*/  LDSM.16.M88.4 R40, [R244+0xd100] ;  /* 0x00d10000f428783b */ /* 0x000fe80000000200 */
[----:B---3--:R-:W3:Y:S02]  /*2810*/  LDSM.16.M88.4 R20, [R245+0x18100] ;  /* 0x01810000f514783b */ /* 0x008ee40000000200 */
[C---:B--2---:R-:W-:Y:S02]  /*2820*/  HMMA.16816.F32 R16, R12.reuse, R100, RZ ;  /* 0x000000640c10723c */ /* 0x044fe400000018ff */
[----:B-1----:R-:W1:Y:S04]  /*2830*/  LDSM.16.M88.4 R48, [R244+0xc100] ;  /* 0x00c10000f430783b */ /* 0x002e680000000200 */
[----:B------:R-:W2:Y:S02]  /*2840*/  LDSM.16.M88.4 R36, [R244+0xd900] ;  /* 0x00d90000f424783b */ /* 0x000ea40000000200 */
[----:B------:R-:W-:Y:S02]  /*2850*/  HMMA.16816.F32 R12, R12, R102, RZ ;  /* 0x000000660c0c723c */ /* 0x000fe400000018ff */
[----:B------:R-:W4:Y:S04]  /*2860*/  LDSM.16.M88.4 R24, [R244+0xe100] ;  /* 0x00e10000f418783b */ /* 0x000f280000000200 */
[----:B------:R-:W5:Y:S04]  /*2870*/  LDSM.16.M88.4 R116, [R244+0xe900] ;  /* 0x00e90000f474783b */ /* 0x000f680000000200 */
[----:B------:R-:W1:Y:S04]  /*2880*/  LDSM.16.M88.4 R104, [R234+0x800] ;  /* 0x00080000ea68783b */ /* 0x000e680000000200 */
[----:B------:R-:W1:Y:S02]  /*2890*/  LDSM.16.M88.4 R100, [R234+0x1000] ;  /* 0x00100000ea64783b */ /* 0x000e640000000200 */
[C---:B------:R-:W-:Y:S02]  /*28a0*/  HMMA.16816.F32 R16, R88.reuse, R92, R16 ;  /* 0x0000005c5810723c */ /* 0x040fe40000001810 */
[----:B------:R-:W-:Y:S04]  /*28b0*/  LDSM.16.M88.4 R108, [R234] ;  /* 0x00000000ea6c783b */ /* 0x000fe80000000200 */
[----:B------:R-:W-:Y:S02]  /*28c0*/  LDSM.16.M88.4 R96, [R234+0x1800] ;  /* 0x00180000ea60783b */ /* 0x000fe40000000200 */
[----:B------:R-:W-:Y:S02]  /*28d0*/  HMMA.16816.F32 R12, R88, R94, R12 ;  /* 0x0000005e580c723c */ /* 0x000fe4000000180c */
[----:B------:R-:W2:Y:S04]  /*28e0*/  LDSM.16.M88.4 R92, [R234+0x2000] ;  /* 0x00200000ea5c783b */ /* 0x000ea80000000200 */
[----:B------:R-:W-:Y:S02]  /*28f0*/  LDSM.16.M88.4 R88, [R234+0x2800] ;  /* 0x00280000ea58783b */ /* 0x000fe40000000200 */
[C---:B---3--:R-:W-:Y:S08]  /*2900*/  HMMA.16816.F32 R80, R20.reuse, R44, R80 ;  /* 0x0000002c1450723c */ /* 0x048ff00000001850 */
[C---:B------:R-:W-:Y:S01]  /*2910*/  HMMA.16816.F32 R76, R20.reuse, R46, R76 ;  /* 0x0000002e144c723c */ /* 0x040fe2000000184c */
[----:B------:R-:W-:Y:S07]  /*2920*/  LDSM.16.M88.4 R44, [R249+0xf100] ;  /* 0x00f10000f92c783b */ /* 0x000fee0000000200 */
[C---:B------:R-:W-:Y:S08]  /*2930*/  HMMA.16816.F32 R72, R20.reuse, R40, R72 ;  /* 0x000000281448723c */ /* 0x040ff00000001848 */
[C---:B------:R-:W-:Y:S01]  /*2940*/  HMMA.16816.F32 R68, R20.reuse, R42, R68 ;  /* 0x0000002a1444723c */ /* 0x040fe20000001844 */
[----:B------:R-:W-:Y:S07]  /*2950*/  LDSM.16.M88.4 R40, [R249+0xf900] ;  /* 0x00f90000f928783b */ /* 0x000fee0000000200 */
[C---:B-1----:R-:W-:Y:S08]  /*2960*/  HMMA.16816.F32 R8, R20.reuse, R48, R8 ;  /* 0x000000301408723c */ /* 0x042ff00000001808 */
[C---:B------:R-:W-:Y:S01]  /*2970*/  HMMA.16816.F32 R84, R20.reuse, R50, R84 ;  /* 0x000000321454723c */ /* 0x040fe20000001854 */
[----:B------:R-:W1:Y:S07]  /*2980*/  LDSM.16.M88.4 R48, [R250+0x1c100] ;  /* 0x01c10000fa30783b */ /* 0x000e6e0000000200 */
[C---:B--2---:R-:W-:Y:S08]  /*2990*/  HMMA.16816.F32 R64, R20.reuse, R36, R64 ;  /* 0x000000241440723c */ /* 0x044ff00000001840 */
[C---:B------:R-:W-:Y:S01]  /*29a0*/  HMMA.16816.F32 R60, R20.reuse, R38, R60 ;  /* 0x00000026143c723c */ /* 0x040fe2000000183c */
[----:B------:R-:W2:Y:S07]  /*29b0*/  LDSM.16.M88.4 R36, [R249+0x10100] ;  /* 0x01010000f924783b */ /* 0x000eae0000000200 */
[C---:B----4-:R-:W-:Y:S08]  /*29c0*/  HMMA.16816.F32 R56, R20.reuse, R24, R56 ;  /* 0x000000181438723c */ /* 0x050ff00000001838 */
[C---:B------:R-:W-:Y:S01]  /*29d0*/  HMMA.16816.F32 R52, R20.reuse, R26, R52 ;  /* 0x0000001a1434723c */ /* 0x040fe20000001834 */
[----:B------:R-:W3:Y:S07]  /*29e0*/  LDSM.16.M88.4 R24, [R249+0x10900] ;  /* 0x01090000f918783b */ /* 0x000eee0000000200 */
[C---:B-----5:R-:W-:Y:S08]  /*29f0*/  HMMA.16816.F32 R16, R20.reuse, R116, R16 ;  /* 0x000000741410723c */ /* 0x060ff00000001810 */
[----:B------:R-:W-:Y:S01]  /*2a00*/  HMMA.16816.F32 R12, R20, R118, R12 ;  /* 0x00000076140c723c */ /* 0x000fe2000000180c */
[----:B------:R-:W4:Y:S07]  /*2a10*/  LDSM.16.M88.4 R20, [R249+0x11100] ;  /* 0x01110000f914783b */ /* 0x000f2e0000000200 */
[C---:B------:R-:W-:Y:S08]  /*2a20*/  HMMA.16816.F32 R80, R112.reuse, R104, R80 ;  /* 0x000000687050723c */ /* 0x040ff00000001850 */
[C---:B------:R-:W-:Y:S01]  /*2a30*/  HMMA.16816.F32 R76, R112.reuse, R106, R76 ;  /* 0x0000006a704c723c */ /* 0x040fe2000000184c */
[----:B------:R-:W-:Y:S07]  /*2a40*/  LDSM.16.M88.4 R104, [R244+0x10100] ;  /* 0x01010000f468783b */ /* 0x000fee0000000200 */
[C---:B------:R-:W-:Y:S08]  /*2a50*/  HMMA.16816.F32 R72, R112.reuse, R100, R72 ;  /* 0x000000647048723c */ /* 0x040ff00000001848 */
[C---:B------:R-:W-:Y:S01]  /*2a60*/  HMMA.16816.F32 R68, R112.reuse, R102, R68 ;  /* 0x000000667044723c */ /* 0x040fe20000001844 */
[----:B------:R-:W-:Y:S07]  /*2a70*/  LDSM.16.M88.4 R100, [R244+0x10900] ;  /* 0x01090000f464783b */ /* 0x000fee0000000200 */
[C---:B------:R-:W-:Y:S08]  /*2a80*/  HMMA.16816.F32 R56, R112.reuse, R92, R56 ;  /* 0x0000005c7038723c */ /* 0x040ff00000001838 */
[C---:B------:R-:W-:Y:S01]  /*2a90*/  HMMA.16816.F32 R52, R112.reuse, R94, R52 ;  /* 0x0000005e7034723c */ /* 0x040fe20000001834 */
[----:B------:R-:W5:Y:S07]  /*2aa0*/  LDSM.16.M88.4 R92, [R249+0x11900] ;  /* 0x01190000f95c783b */ /* 0x000f6e0000000200 */
[C---:B------:R-:W-:Y:S08]  /*2ab0*/  HMMA.16816.F32 R8, R112.reuse, R108, R8 ;  /* 0x0000006c7008723c */ /* 0x040ff00000001808 */
[C---:B------:R-:W-:Y:S01]  /*2ac0*/  HMMA.16816.F32 R84, R112.reuse, R110, R84 ;  /* 0x0000006e7054723c */ /* 0x040fe20000001854 */
[----:B------:R-:W-:Y:S07]  /*2ad0*/  LDSM.16.M88.4 R108, [R244+0xf900] ;  /* 0x00f90000f46c783b */ /* 0x000fee0000000200 */
[C---:B------:R-:W-:Y:S08]  /*2ae0*/  HMMA.16816.F32 R64, R112.reuse, R96, R64 ;  /* 0x000000607040723c */ /* 0x040ff00000001840 */
[----:B------:R-:W-:Y:S01]  /*2af0*/  HMMA.16816.F32 R60, R112, R98, R60 ;  /* 0x00000062703c723c */ /* 0x000fe2000000183c */
[----:B------:R-:W-:Y:S07]  /*2b00*/  LDSM.16.M88.4 R96, [R248+0x5000] ;  /* 0x00500000f860783b */ /* 0x000fee0000000200 */
[C---:B-1----:R-:W-:Y:S08]  /*2b10*/  HMMA.16816.F32 R80, R48.reuse, R40, R80 ;  /* 0x000000283050723c */ /* 0x042ff00000001850 */
[C---:B------:R-:W-:Y:S01]  /*2b20*/  HMMA.16816.F32 R76, R48.reuse, R42, R76 ;  /* 0x0000002a304c723c */ /* 0x040fe2000000184c */
[----:B------:R-:W-:Y:S07]  /*2b30*/  LDSM.16.M88.4 R40, [R246+0x1c100] ;  /* 0x01c10000f628783b */ /* 0x000fee0000000200 */
[C---:B--2---:R-:W-:Y:S08]  /*2b40*/  HMMA.16816.F32 R72, R48.reuse, R36, R72 ;  /* 0x000000243048723c */ /* 0x044ff00000001848 */
[----:B------:R-:W-:Y:S01]  /*2b50*/  HMMA.16816.F32 R68, R48, R38, R68 ;  /* 0x000000263044723c */ /* 0x000fe20000001844 */
[----:B------:R-:W1:Y:S07]  /*2b60*/  LDSM.16.M88.4 R36, [R248+0x3000] ;  /* 0x00300000f824783b */ /* 0x000e6e0000000200 */
[C---:B------:R-:W-:Y:S08]  /*2b70*/  HMMA.16816.F32 R16, R112.reuse, R88, R16 ;  /* 0x000000587010723c */ /* 0x040ff00000001810 */
[----:B------:R-:W-:Y:S01]  /*2b80*/  HMMA.16816.F32 R12, R112, R90, R12 ;  /* 0x0000005a700c723c */ /* 0x000fe2000000180c */
[----:B------:R-:W-:Y:S04]  /*2b90*/  LDSM.16.M88.4 R88, [R248+0x5800] ;  /* 0x00580000f858783b */ /* 0x000fe80000000200 */
[----:B------:R-:W-:Y:S03]  /*2ba0*/  LDSM.16.M88.4 R112, [R244+0x11900] ;  /* 0x01190000f470783b */ /* 0x000fe60000000200 */
[C---:B------:R-:W-:Y:S08]  /*2bb0*/  HMMA.16816.F32 R8, R48.reuse, R44, R8 ;  /* 0x0000002c3008723c */ /* 0x040ff00000001808 */
[C---:B------:R-:W-:Y:S01]  /*2bc0*/  HMMA.16816.F32 R84, R48.reuse, R46, R84 ;  /* 0x0000002e3054723c */ /* 0x040fe20000001854 */
[----:B------:R-:W-:Y:S07]  /*2bd0*/  LDSM.16.M88.4 R44, [R248+0x4000] ;  /* 0x00400000f82c783b */ /* 0x000fee0000000200 */
[C---:B---3--:R-:W-:Y:S08]  /*2be0*/  HMMA.16816.F32 R64, R48.reuse, R24, R64 ;  /* 0x000000183040723c */ /* 0x048ff00000001840 */
[C---:B------:R-:W-:Y:S01]  /*2bf0*/  HMMA.16816.F32 R60, R48.reuse, R26, R60 ;  /* 0x0000001a303c723c */ /* 0x040fe2000000183c */
[----:B------:R-:W2:Y:S07]  /*2c00*/  LDSM.16.M88.4 R24, [R248+0x3800] ;  /* 0x00380000f818783b */ /* 0x000eae0000000200 */
[C---:B----4-:R-:W-:Y:S08]  /*2c10*/  HMMA.16816.F32 R56, R48.reuse, R20, R56 ;  /* 0x000000143038723c */ /* 0x050ff00000001838 */
[C---:B------:R-:W-:Y:S01]  /*2c20*/  HMMA.16816.F32 R52, R48.reuse, R22, R52 ;  /* 0x000000163034723c */ /* 0x040fe20000001834 */
[----:B------:R-:W3:Y:S07]  /*2c30*/  LDSM.16.M88.4 R20, [R248+0x4800] ;  /* 0x00480000f814783b */ /* 0x000eee0000000200 */
[C---:B-----5:R-:W-:Y:S08]  /*2c40*/  HMMA.16816.F32 R16, R48.reuse, R92, R16 ;  /* 0x0000005c3010723c */ /* 0x060ff00000001810 */
[----:B------:R-:W-:Y:S01]  /*2c50*/  HMMA.16816.F32 R92, R48, R94, R12 ;  /* 0x0000005e305c723c */ /* 0x000fe2000000180c */
[----:B------:R-:W-:Y:S04]  /*2c60*/  LDSM.16.M88.4 R48, [R245+0x1c100] ;  /* 0x01c10000f530783b */ /* 0x000fe80000000200 */
[----:B------:R-:W4:Y:S03]  /*2c70*/  LDSM.16.M88.4 R12, [R244+0xf100] ;  /* 0x00f10000f40c783b */ /* 0x000f260000000200 */
[C---:B-1----:R-:W-:Y:S08]  /*2c80*/  HMMA.16816.F32 R8, R40.reuse, R36, R8 ;  /* 0x000000242808723c */ /* 0x042ff00000001808 */
[C---:B------:R-:W-:Y:S01]  /*2c90*/  HMMA.16816.F32 R84, R40.reuse, R38, R84 ;  /* 0x000000262854723c */ /* 0x040fe20000001854 */
[----:B------:R-:W1:Y:S07]  /*2ca0*/  LDSM.16.M88.4 R36, [R244+0x11100] ;  /* 0x01110000f424783b */ /* 0x000e6e0000000200 */
[C---:B--2---:R-:W-:Y:S08]  /*2cb0*/  HMMA.16816.F32 R80, R40.reuse, R24, R80 ;  /* 0x000000182850723c */ /* 0x044ff00000001850 */
[C---:B------:R-:W-:Y:S01]  /*2cc0*/  HMMA.16816.F32 R76, R40.reuse, R26, R76 ;  /* 0x0000001a284c723c */ /* 0x040fe2000000184c */
[----:B------:R-:W-:Y:S07]  /*2cd0*/  LDSM.16.M88.4 R24, [R243+0x1c100] ;  /* 0x01c10000f318783b */ /* 0x000fee0000000200 */
[C---:B---3--:R-:W-:Y:S08]  /*2ce0*/  HMMA.16816.F32 R64, R40.reuse, R20, R64 ;  /* 0x000000142840723c */ /* 0x048ff00000001840 */
[C---:B------:R-:W-:Y:S01]  /*2cf0*/  HMMA.16816.F32 R60, R40.reuse, R22, R60 ;  /* 0x00000016283c723c */ /* 0x040fe2000000183c */
[----:B------:R-:W2:Y:S07]  /*2d00*/  LDSM.16.M88.4 R20, [R234+0x3000] ;  /* 0x00300000ea14783b */ /* 0x000eae0000000200 */
[C---:B------:R-:W-:Y:S08]  /*2d10*/  HMMA.16816.F32 R56, R40.reuse, R96, R56 ;  /* 0x000000602838723c */ /* 0x040ff00000001838 */
[C---:B------:R-:W-:Y:S01]  /*2d20*/  HMMA.16816.F32 R52, R40.reuse, R98, R52 ;  /* 0x000000622834723c */ /* 0x040fe20000001834 */
[----:B------:R-:W-:Y:S07]  /*2d30*/  LDSM.16.M88.4 R96, [R249+0x13100] ;  /* 0x01310000f960783b */ /* 0x000fee0000000200 */
[C---:B------:R-:W-:Y:S08]  /*2d40*/  HMMA.16816.F32 R72, R40.reuse, R44, R72 ;  /* 0x0000002c2848723c */ /* 0x040ff00000001848 */
[C---:B------:R-:W-:Y:S01]  /*2d50*/  HMMA.16816.F32 R68, R40.reuse, R46, R68 ;  /* 0x0000002e2844723c */ /* 0x040fe20000001844 */
[----:B------:R-:W-:Y:S07]  /*2d60*/  LDSM.16.M88.4 R44, [R234+0x5000] ;  /* 0x00500000ea2c783b */ /* 0x000fee0000000200 */
[C---:B------:R-:W-:Y:S08]  /*2d70*/  HMMA.16816.F32 R16, R40.reuse, R88, R16 ;  /* 0x000000582810723c */ /* 0x040ff00000001810 */
[----:B------:R-:W-:Y:S01]  /*2d80*/  HMMA.16816.F32 R92, R40, R90, R92 ;  /* 0x0000005a285c723c */ /* 0x000fe2000000185c */
[----:B------:R-:W3:Y:S04]  /*2d90*/  LDSM.16.M88.4 R40, [R234+0x3800] ;  /* 0x00380000ea28783b */ /* 0x000ee80000000200 */
[----:B------:R-:W-:Y:S03]  /*2da0*/  LDSM.16.M88.4 R88, [R234+0x5800] ;  /* 0x00580000ea58783b */ /* 0x000fe60000000200 */
[C---:B----4-:R-:W-:Y:S08]  /*2db0*/  HMMA.16816.F32 R8, R48.reuse, R12, R8 ;  /* 0x0000000c3008723c */ /* 0x050ff00000001808 */
[C---:B------:R-:W-:Y:S01]  /*2dc0*/  HMMA.16816.F32 R84, R48.reuse, R14, R84 ;  /* 0x0000000e3054723c */ /* 0x040fe20000001854 */
[----:B------:R-:W-:Y:S07]  /*2dd0*/  LDSM.16.M88.4 R12, [R234+0x4800] ;  /* 0x00480000ea0c783b */ /* 0x000fee0000000200 */
[C---:B-1----:R-:W-:Y:S08]  /*2de0*/  HMMA.16816.F32 R56, R48.reuse, R36, R56 ;  /* 0x000000243038723c */ /* 0x042ff00000001838 */
[C---:B------:R-:W-:Y:S01]  /*2df0*/  HMMA.16816.F32 R52, R48.reuse, R38, R52 ;  /* 0x000000263034723c */ /* 0x040fe20000001834 */
[----:B------:R-:W1:Y:S07]  /*2e00*/  LDSM.16.M88.4 R36, [R234+0x4000] ;  /* 0x00400000ea24783b */ /* 0x000e6e0000000200 */
        /* <DEDUP_REMOVED lines=11> */
[----:B------:R-:W-:Y:S07]  /*2ec0*/  LDSM.16.M88.4 R48, [R250+0x20100] ;  /* 0x02010000fa30783b */ /* 0x000fee0000000200 */
[C---:B--2---:R-:W-:Y:S08]  /*2ed0*/  HMMA.16816.F32 R8, R24.reuse, R20, R8 ;  /* 0x000000141808723c */ /* 0x044ff00000001808 */
[C---:B------:R-:W-:Y:S01]  /*2ee0*/  HMMA.16816.F32 R84, R24.reuse, R22, R84 ;  /* 0x000000161854723c */ /* 0x040fe20000001854 */
[----:B------:R-:W2:Y:S07]  /*2ef0*/  LDSM.16.M88.4 R20, [R249+0x12100] ;  /* 0x01210000f914783b */ /* 0x000eae0000000200 */
[C---:B---3--:R-:W-:Y:S08]  /*2f00*/  HMMA.16816.F32 R80, R24.reuse, R40, R80 ;  /* 0x000000281850723c */ /* 0x048ff00000001850 */
[C---:B------:R-:W-:Y:S01]  /*2f10*/  HMMA.16816.F32 R76, R24.reuse, R42, R76 ;  /* 0x0000002a184c723c */ /* 0x040fe2000000184c */
[----:B------:R-:W3:Y:S07]  /*2f20*/  LDSM.16.M88.4 R40, [R249+0x13900] ;  /* 0x01390000f928783b */ /* 0x000eee0000000200 */
[C---:B-1----:R-:W-:Y:S08]  /*2f30*/  HMMA.16816.F32 R72, R24.reuse, R36, R72 ;  /* 0x000000241848723c */ /* 0x042ff00000001848 */
[C---:B------:R-:W-:Y:S01]  /*2f40*/  HMMA.16816.F32 R68, R24.reuse, R38, R68 ;  /* 0x000000261844723c */ /* 0x040fe20000001844 */
[----:B------:R-:W-:Y:S07]  /*2f50*/  LDSM.16.M88.4 R36, [R246+0x20100] ;  /* 0x02010000f624783b */ /* 0x000fee0000000200 */
[C---:B------:R-:W-:Y:S08]  /*2f60*/  HMMA.16816.F32 R64, R24.reuse, R12, R64 ;  /* 0x0000000c1840723c */ /* 0x040ff00000001840 */
[C---:B------:R-:W-:Y:S01]  /*2f70*/  HMMA.16816.F32 R60, R24.reuse, R14, R60 ;  /* 0x0000000e183c723c */ /* 0x040fe2000000183c */
[----:B------:R-:W1:Y:S07]  /*2f80*/  LDSM.16.M88.4 R12, [R248+0x6000] ;  /* 0x00600000f80c783b */ /* 0x000e6e0000000200 */
[C---:B------:R-:W-:Y:S01]  /*2f90*/  HMMA.16816.F32 R112, R24.reuse, R44, R56 ;  /* 0x0000002c1870723c */ /* 0x040fe20000001838 */
[----:B------:R-:W4:Y:S07]  /*2fa0*/  LDSM.16.M88.4 R56, [R248+0x6800] ;  /* 0x00680000f838783b */ /* 0x000f2e0000000200 */
[C---:B------:R-:W-:Y:S01]  /*2fb0*/  HMMA.16816.F32 R52, R24.reuse, R46, R52 ;  /* 0x0000002e1834723c */ /* 0x040fe20000001834 */
[----:B------:R-:W-:Y:S07]  /*2fc0*/  LDSM.16.M88.4 R44, [R248+0x7000] ;  /* 0x00700000f82c783b */ /* 0x000fee0000000200 */
[C---:B------:R-:W-:Y:S08]  /*2fd0*/  HMMA.16816.F32 R16, R24.reuse, R88, R16 ;  /* 0x000000581810723c */ /* 0x040ff00000001810 */
[----:B------:R-:W-:Y:S01]  /*2fe0*/  HMMA.16816.F32 R92, R24, R90, R92 ;  /* 0x0000005a185c723c */ /* 0x000fe2000000185c */
[----:B------:R-:W5:Y:S04]  /*2ff0*/  LDSM.16.M88.4 R24, [R248+0x7800] ;  /* 0x00780000f818783b */ /* 0x000f680000000200 */
[----:B------:R-:W-:Y:S03]  /*3000*/  LDSM.16.M88.4 R88, [R245+0x20100] ;  /* 0x02010000f558783b */ /* 0x000fe60000000200 */
[C---:B--2---:R-:W-:Y:S08]  /*3010*/  HMMA.16816.F32 R8, R48.reuse, R20, R8 ;  /* 0x000000143008723c */ /* 0x044ff00000001808 */
[C---:B------:R-:W-:Y:S01]  /*3020*/  HMMA.16816.F32 R84, R48.reuse, R22, R84 ;  /* 0x000000163054723c */ /* 0x040fe20000001854 */
[----:B------:R-:W2:Y:S07]  /*3030*/  LDSM.16.M88.4 R20, [R248+0x8000] ;  /* 0x00800000f814783b */ /* 0x000eae0000000200 */
[C---:B------:R-:W-:Y:S08]  /*3040*/  HMMA.16816.F32 R80, R48.reuse, R100, R80 ;  /* 0x000000643050723c */ /* 0x040ff00000001850 */
[C---:B------:R-:W-:Y:S01]  /*3050*/  HMMA.16816.F32 R76, R48.reuse, R102, R76 ;  /* 0x00000066304c723c */ /* 0x040fe2000000184c */
[----:B------:R-:W1:Y:S07]  /*3060*/  LDSM.16.M88.4 R100, [R248+0x8800] ;  /* 0x00880000f864783b */ /* 0x000e6e0000000200 */
[C---:B------:R-:W-:Y:S08]  /*3070*/  HMMA.16816.F32 R72, R48.reuse, R96, R72 ;  /* 0x000000603048723c */ /* 0x040ff00000001848 */
[C---:B------:R-:W-:Y:S08]  /*3080*/  HMMA.16816.F32 R68, R48.reuse, R98, R68 ;  /* 0x000000623044723c */ /* 0x040ff00000001844 */
[C---:B---3--:R-:W-:Y:S01]  /*3090*/  HMMA.16816.F32 R96, R48.reuse, R40, R64 ;  /* 0x000000283060723c */ /* 0x048fe20000001840 */
[----:B------:R-:W3:Y:S07]  /*30a0*/  LDSM.16.M88.4 R64, [R244+0x12100] ;  /* 0x01210000f440783b */ /* 0x000eee0000000200 */
[C---:B------:R-:W-:Y:S01]  /*30b0*/  HMMA.16816.F32 R60, R48.reuse, R42, R60 ;  /* 0x0000002a303c723c */ /* 0x040fe2000000183c */
[----:B------:R-:W2:Y:S07]  /*30c0*/  LDSM.16.M88.4 R40, [R244+0x13900] ;  /* 0x01390000f428783b */ /* 0x000eae0000000200 */
[C---:B------:R-:W-:Y:S08]  /*30d0*/  HMMA.16816.F32 R112, R48.reuse, R108, R112 ;  /* 0x0000006c3070723c */ /* 0x040ff00000001870 */
[C---:B------:R-:W-:Y:S08]  /*30e0*/  HMMA.16816.F32 R52, R48.reuse, R110, R52 ;  /* 0x0000006e3034723c */ /* 0x040ff00000001834 */
[C---:B------:R-:W-:Y:S08]  /*30f0*/  HMMA.16816.F32 R16, R48.reuse, R104, R16 ;  /* 0x000000683010723c */ /* 0x040ff00000001810 */
[----:B------:R-:W-:Y:S01]  /*3100*/  HMMA.16816.F32 R92, R48, R106, R92 ;  /* 0x0000006a305c723c */ /* 0x000fe2000000185c */
[----:B------:R-:W2:Y:S04]  /*3110*/  LDSM.16.M88.4 R104, [R244+0x12900] ;  /* 0x01290000f468783b */ /* 0x000ea80000000200 */
[----:B------:R-:W-:Y:S03]  /*3120*/  LDSM.16.M88.4 R48, [R244+0x13100] ;  /* 0x01310000f430783b */ /* 0x000fe60000000200 */
[C---:B-1----:R-:W-:Y:S08]  /*3130*/  HMMA.16816.F32 R8, R36.reuse, R12, R8 ;  /* 0x0000000c2408723c */ /* 0x042ff00000001808 */
[C---:B------:R-:W-:Y:S01]  /*3140*/  HMMA.16816.F32 R84, R36.reuse, R14, R84 ;  /* 0x0000000e2454723c */ /* 0x040fe20000001854 */
[----:B------:R-:W1:Y:S07]  /*3150*/  LDSM.16.M88.4 R12, [R244+0x14100] ;  /* 0x01410000f40c783b */ /* 0x000e6e0000000200 */
[C---:B----4-:R-:W-:Y:S08]  /*3160*/  HMMA.16816.F32 R80, R36.reuse, R56, R80 ;  /* 0x000000382450723c */ /* 0x050ff00000001850 */
[C---:B------:R-:W-:Y:S01]  /*3170*/  HMMA.16816.F32 R76, R36.reuse, R58, R76 ;  /* 0x0000003a244c723c */ /* 0x040fe2000000184c */
[----:B------:R-:W4:Y:S07]  /*3180*/  LDSM.16.M88.4 R56, [R244+0x14900] ;  /* 0x01490000f438783b */ /* 0x000f2e0000000200 */
[C---:B-----5:R-:W-:Y:S08]  /*3190*/  HMMA.16816.F32 R96, R36.reuse, R24, R96 ;  /* 0x000000182460723c */ /* 0x060ff00000001860 */
[C---:B------:R-:W-:Y:S01]  /*31a0*/  HMMA.16816.F32 R60, R36.reuse, R26, R60 ;  /* 0x0000001a243c723c */ /* 0x040fe2000000183c */
[----:B------:R-:W-:Y:S07]  /*31b0*/  LDSM.16.M88.4 R24, [R243+0x20100] ;  /* 0x02010000f318783b */ /* 0x000fee0000000200 */
[C---:B--2---:R-:W-:Y:S08]  /*31c0*/  HMMA.16816.F32 R112, R36.reuse, R20, R112 ;  /* 0x000000142470723c */ /* 0x044ff00000001870 */
[C---:B------:R-:W-:Y:S01]  /*31d0*/  HMMA.16816.F32 R52, R36.reuse, R22, R52 ;  /* 0x000000162434723c */ /* 0x040fe20000001834 */
[----:B------:R-:W2:Y:S07]  /*31e0*/  LDSM.16.M88.4 R20, [R234+0x6000] ;  /* 0x00600000ea14783b */ /* 0x000eae0000000200 */
[C---:B------:R-:W-:Y:S08]  /*31f0*/  HMMA.16816.F32 R16, R36.reuse, R100, R16 ;  /* 0x000000642410723c */ /* 0x040ff00000001810 */
[C---:B------:R-:W-:Y:S08]  /*3200*/  HMMA.16816.F32 R72, R36.reuse, R44, R72 ;  /* 0x0000002c2448723c */ /* 0x040ff00000001848 */
[C---:B------:R-:W-:Y:S01]  /*3210*/  HMMA.16816.F32 R68, R36.reuse, R46, R68 ;  /* 0x0000002e2444723c */ /* 0x040fe20000001844 */
[----:B------:R-:W-:Y:S07]  /*3220*/  LDSM.16.M88.4 R44, [R234+0x7000] ;  /* 0x00700000ea2c783b */ /* 0x000fee0000000200 */
[----:B------:R-:W-:Y:S01]  /*3230*/  HMMA.16816.F32 R92, R36, R102, R92 ;  /* 0x00000066245c723c */ /* 0x000fe2000000185c */
[----:B------:R-:W5:Y:S04]  /*3240*/  LDSM.16.M88.4 R36, [R234+0x6800] ;  /* 0x00680000ea24783b */ /* 0x000f680000000200 */
[----:B------:R-:W-:Y:S03]  /*3250*/  LDSM.16.M88.4 R100, [R234+0x8800] ;  /* 0x00880000ea64783b */ /* 0x000fe60000000200 */
[C---:B---3--:R-:W-:Y:S08]  /*3260*/  HMMA.16816.F32 R8, R88.reuse, R64, R8 ;  /* 0x000000405808723c */ /* 0x048ff00000001808 */
[C---:B------:R-:W-:Y:S01]  /*3270*/  HMMA.16816.F32 R84, R88.reuse, R66, R84 ;  /* 0x000000425854723c */ /* 0x040fe20000001854 */
[----:B------:R-:W-:Y:S07]  /*3280*/  LDSM.16.M88.4 R64, [R244+0x15100] ;  /* 0x01510000f440783b */ /* 0x000fee0000000200 */
[C---:B------:R-:W-:Y:S08]  /*3290*/  HMMA.16816.F32 R96, R88.reuse, R40, R96 ;  /* 0x000000285860723c */ /* 0x040ff00000001860 */
[C---:B------:R-:W-:Y:S08]  /*32a0*/  HMMA.16816.F32 R60, R88.reuse, R42, R60 ;  /* 0x0000002a583c723c */ /* 0x040ff0000000183c */
[C---:B------:R-:W-:Y:S08]  /*32b0*/  HMMA.16816.F32 R80, R88.reuse, R104, R80 ;  /* 0x000000685850723c */ /* 0x040ff00000001850 */
[C---:B------:R-:W-:Y:S01]  /*32c0*/  HMMA.16816.F32 R76, R88.reuse, R106, R76 ;  /* 0x0000006a584c723c */ /* 0x040fe2000000184c */
[----:B------:R-:W-:Y:S07]  /*32d0*/  LDSM.16.M88.4 R104, [R243+0x24100] ;  /* 0x02410000f368783b */ /* 0x000fee0000000200 */
[C---:B-1----:R-:W-:Y:S08]  /*32e0*/  HMMA.16816.F32 R112, R88.reuse, R12, R112 ;  /* 0x0000000c5870723c */ /* 0x042ff00000001870 */
[C---:B------:R-:W-:Y:S01]  /*32f0*/  HMMA.16816.F32 R52, R88.reuse, R14, R52 ;  /* 0x0000000e5834723c */ /* 0x040fe20000001834 */
[----:B------:R-:W-:Y:S07]  /*3300*/  LDSM.16.M88.4 R12, [R249+0x15100] ;  /* 0x01510000f90c783b */ /* 0x000fee0000000200 */
[C---:B----4-:R-:W-:Y:S01]  /*3310*/  HMMA.16816.F32 R40, R88.reuse, R56, R16 ;  /* 0x000000385828723c */ /* 0x050fe20000001810 */
[----:B------:R-:W1:Y:S07]  /*3320*/  LDSM.16.M88.4 R16, [R250+0x24100] ;  /* 0x02410000fa10783b */ /* 0x000e6e0000000200 */
[C---:B------:R-:W-:Y:S08]  /*3330*/  HMMA.16816.F32 R72, R88.reuse, R48, R72 ;  /* 0x000000305848723c */ /* 0x040ff00000001848 */
[C---:B------:R-:W-:Y:S08]  /*3340*/  HMMA.16816.F32 R68, R88.reuse, R50, R68 ;  /* 0x000000325844723c */ /* 0x040ff00000001844 */
[----:B------:R-:W-:Y:S01]  /*3350*/  HMMA.16816.F32 R92, R88, R58, R92 ;  /* 0x0000003a585c723c */ /* 0x000fe2000000185c */
[----:B------:R-:W3:Y:S07]  /*3360*/  LDSM.16.M88.4 R56, [R249+0x15900] ;  /* 0x01590000f938783b */ /* 0x000eee0000000200 */
[C---:B--2---:R-:W-:Y:S01]  /*3370*/  HMMA.16816.F32 R48, R24.reuse, R20, R8 ;  /* 0x000000141830723c */ /* 0x044fe20000001808 */
[----:B------:R-:W-:Y:S07]  /*3380*/  LDSM.16.M88.4 R8, [R248+0x9000] ;  /* 0x00900000f808783b */ /* 0x000fee0000000200 */
[C---:B------:R-:W-:Y:S01]  /*3390*/  HMMA.16816.F32 R84, R24.reuse, R22, R84 ;  /* 0x000000161854723c */ /* 0x040fe20000001854 */
[----:B------:R-:W2:Y:S07]  /*33a0*/  LDSM.16.M88.4 R20, [R246+0x24100] ;  /* 0x02410000f614783b */ /* 0x000eae0000000200 */
[C---:B-----5:R-:W-:Y:S08]  /*33b0*/  HMMA.16816.F32 R80, R24.reuse, R36, R80 ;  /* 0x000000241850723c */ /* 0x060ff00000001850 */
[----:B------:R-:W-:Y:S01]  /*33c0*/  HMMA.16816.F32 R76, R24, R38, R76 ;  /* 0x00000026184c723c */ /* 0x000fe2000000184c */
[----:B------:R-:W4:Y:S07]  /*33d0*/  LDSM.16.M88.4 R36, [R234+0x7800] ;  /* 0x00780000ea24783b */ /* 0x000f2e0000000200 */
[C---:B-1----:R-:W-:Y:S08]  /*33e0*/  HMMA.16816.F32 R48, R16.reuse, R12, R48 ;  /* 0x0000000c1030723c */ /* 0x042ff00000001830 */
[----:B------:R-:W-:Y:S01]  /*33f0*/  HMMA.16816.F32 R84, R16, R14, R84 ;  /* 0x0000000e1054723c */ /* 0x000fe20000001854 */
[----:B------:R-:W1:Y:S07]  /*3400*/  LDSM.16.M88.4 R12, [R248+0x9800] ;  /* 0x00980000f80c783b */ /* 0x000e6e0000000200 */
[C---:B------:R-:W-:Y:S01]  /*3410*/  HMMA.16816.F32 R88, R24.reuse, R44, R72 ;  /* 0x0000002c1858723c */ /* 0x040fe20000001848 */
[----:B------:R-:W-:Y:S07]  /*3420*/  LDSM.16.M88.4 R72, [R245+0x24100] ;  /* 0x02410000f548783b */ /* 0x000fee0000000200 */
[----:B------:R-:W-:Y:S01]  /*3430*/  HMMA.16816.F32 R68, R24, R46, R68 ;  /* 0x0000002e1844723c */ /* 0x000fe20000001844 */
[----:B------:R-:W5:Y:S07]  /*3440*/  LDSM.16.M88.4 R44, [R234+0x8000] ;  /* 0x00800000ea2c783b */ /* 0x000f6e0000000200 */
[C---:B---3--:R-:W-:Y:S08]  /*3450*/  HMMA.16816.F32 R80, R16.reuse, R56, R80 ;  /* 0x000000381050723c */ /* 0x048ff00000001850 */
[----:B------:R-:W-:Y:S01]  /*3460*/  HMMA.16816.F32 R76, R16, R58, R76 ;  /* 0x0000003a104c723c */ /* 0x000fe2000000184c */
[----:B------:R-:W-:Y:S07]  /*3470*/  LDSM.16.M88.4 R56, [R249+0x16900] ;  /* 0x01690000f938783b */ /* 0x000fee0000000200 */
[----:B--2---:R-:W-:Y:S08]  /*3480*/  HMMA.16816.F32 R48, R20, R8, R48 ;  /* 0x000000081430723c */ /* 0x004ff00000001830 */
[C---:B----4-:R-:W-:Y:S01]  /*3490*/  HMMA.16816.F32 R108, R24.reuse, R36, R96 ;  /* 0x00000024186c723c */ /* 0x050fe20000001860 */
[----:B------:R-:W-:Y:S07]  /*34a0*/  LDSM.16.M88.4 R96, [R234+0x9000] ;  /* 0x00900000ea60783b */ /* 0x000fee0000000200 */
[----:B------:R-:W-:Y:S01]  /*34b0*/  HMMA.16816.F32 R60, R24, R38, R60 ;  /* 0x00000026183c723c */ /* 0x000fe2000000183c */
[----:B------:R-:W-:Y:S07]  /*34c0*/  LDSM.16.M88.4 R36, [R244+0x15900] ;  /* 0x01590000f424783b */ /* 0x000fee0000000200 */
[C---:B------:R-:W-:Y:S01]  /*34d0*/  HMMA.16816.F32 R84, R20.reuse, R10, R84 ;  /* 0x0000000a1454723c */ /* 0x040fe20000001854 */
[----:B------:R-:W2:Y:S07]  /*34e0*/  LDSM.16.M88.4 R8, [R249+0x16100] ;  /* 0x01610000f908783b */ /* 0x000eae0000000200 */
[C---:B-1----:R-:W-:Y:S08]  /*34f0*/  HMMA.16816.F32 R80, R20.reuse, R12, R80 ;  /* 0x0000000c1450723c */ /* 0x042ff00000001850 */
[----:B------:R-:W-:Y:S01]  /*3500*/  HMMA.16816.F32 R76, R20, R14, R76 ;  /* 0x0000000e144c723c */ /* 0x000fe2000000184c */
[----:B------:R-:W-:Y:S07]  /*3510*/  LDSM.16.M88.4 R12, [R244+0x16100] ;  /* 0x01610000f40c783b */ /* 0x000fee0000000200 */
[C---:B-----5:R-:W-:Y:S08]  /*3520*/  HMMA.16816.F32 R112, R24.reuse, R44, R112 ;  /* 0x0000002c1870723c */ /* 0x060ff00000001870 */
[C---:B------:R-:W-:Y:S01]  /*3530*/  HMMA.16816.F32 R52, R24.reuse, R46, R52 ;  /* 0x0000002e1834723c */ /* 0x040fe20000001834 */
[----:B------:R-:W1:Y:S07]  /*3540*/  LDSM.16.M88.4 R44, [R248+0xa000] ;  /* 0x00a00000f82c783b */ /* 0x000e6e0000000200 */
[C---:B------:R-:W-:Y:S08]  /*3550*/  HMMA.16816.F32 R40, R24.reuse, R100, R40 ;  /* 0x000000641828723c */ /* 0x040ff00000001828 */
[----:B------:R-:W-:Y:S01]  /*3560*/  HMMA.16816.F32 R92, R24, R102, R92 ;  /* 0x00000066185c723c */ /* 0x000fe2000000185c */
[----:B------:R-:W3:Y:S07]  /*3570*/  LDSM.16.M88.4 R24, [R234+0x9800] ;  /* 0x00980000ea18783b */ /* 0x000eee0000000200 */
[----:B--2---:R-:W-:Y:S08]  /*3580*/  HMMA.16816.F32 R88, R16, R8, R88 ;  /* 0x000000081058723c */ /* 0x004ff00000001858 */
[----:B------:R-:W-:Y:S08]  /*3590*/  HMMA.16816.F32 R80, R72, R36, R80 ;  /* 0x000000244850723c */ /* 0x000ff00000001850 */
[----:B------:R-:W-:Y:S01]  /*35a0*/  HMMA.16816.F32 R68, R16, R10, R68 ;  /* 0x0000000a1044723c */ /* 0x000fe20000001844 */
[----:B------:R-:W2:Y:S07]  /*35b0*/  LDSM.16.M88.4 R8, [R248+0xa800] ;  /* 0x00a80000f808783b */ /* 0x000eae0000000200 */
[----:B------:R-:W-:Y:S01]  /*35c0*/  HMMA.16816.F32 R76, R72, R38, R76 ;  /* 0x00000026484c723c */ /* 0x000fe2000000184c */
[----:B------:R-:W-:Y:S07]  /*35d0*/  LDSM.16.M88.4 R36, [R234+0xa000] ;  /* 0x00a00000ea24783b */ /* 0x000fee0000000200 */
[C---:B------:R-:W-:Y:S08]  /*35e0*/  HMMA.16816.F32 R108, R16.reuse, R56, R108 ;  /* 0x00000038106c723c */ /* 0x040ff0000000186c */
[----:B------:R-:W-:Y:S08]  /*35f0*/  HMMA.16816.F32 R60, R16, R58, R60 ;  /* 0x0000003a103c723c */ /* 0x000ff0000000183c */
[----:B-1----:R-:W-:Y:S08]  /*3600*/  HMMA.16816.F32 R88, R20, R44, R88 ;  /* 0x0000002c1458723c */ /* 0x002ff00000001858 */
[----:B---3--:R-:W-:Y:S08]  /*3610*/  HMMA.16816.F32 R80, R104, R24, R80 ;  /* 0x000000186850723c */ /* 0x008ff00000001850 */
[----:B------:R-:W-:Y:S01]  /*3620*/  HMMA.16816.F32 R68, R20, R46, R68 ;  /* 0x0000002e1444723c */ /* 0x000fe20000001844 */
[----:B------:R-:W1:Y:S07]  /*3630*/  LDSM.16.M88.4 R44, [R249+0x17100] ;  /* 0x01710000f92c783b */ /* 0x000e6e0000000200 */
[----:B------:R-:W-:Y:S01]  /*3640*/  HMMA.16816.F32 R76, R104, R26, R76 ;  /* 0x0000001a684c723c */ /* 0x000fe2000000184c */
[----:B------:R-:W3:Y:S07]  /*3650*/  LDSM.16.M88.4 R24, [R244+0x16900] ;  /* 0x01690000f418783b */ /* 0x000eee0000000200 */
[----:B--2---:R-:W-:Y:S01]  /*3660*/  HMMA.16816.F32 R108, R20, R8, R108 ;  /* 0x00000008146c723c */ /* 0x004fe2000000186c */
[----:B------:R-:W-:-:S02]  /*3670*/  FMUL.FTZ R58, R81, c[0x0][0x320] ;  /* 0x0000c800513a7a20 */ /* 0x000fc40000410000 */
[----:B------:R-:W-:Y:S02]  /*3680*/  FMUL.FTZ R59, R82, c[0x0][0x320] ;  /* 0x0000c800523b7a20 */ /* 0x000fe40000410000 */
[----:B------:R-:W-:Y:S02]  /*3690*/  FMUL.FTZ R81, R83, c[0x0][0x320] ;  /* 0x0000c80053517a20 */ /* 0x000fe40000410000 */
[----:B------:R-:W-:Y:S01]  /*36a0*/  FMUL.FTZ R80, R80, c[0x0][0x320] ;  /* 0x0000c80050507a20 */ /* 0x000fe20000410000 */
[----:B------:R-:W-:Y:S01]  /*36b0*/  HMMA.16816.F32 R60, R20, R10, R60 ;  /* 0x0000000a143c723c */ /* 0x000fe2000000183c */
[----:B------:R-:W2:Y:S01]  /*36c0*/  LDSM.16.M88.4 R8, [R249+0x17900] ;  /* 0x01790000f908783b */ /* 0x000ea20000000200 */
[----:B------:R-:W4:Y:S06]  /*36d0*/  MUFU.TANH R58, R58 ;  /* 0x0000003a003a7308 */ /* 0x000f2c0000002400 */
[----:B------:R-:W-:Y:S01]  /*36e0*/  HMMA.16816.F32 R88, R72, R12, R88 ;  /* 0x0000000c4858723c */ /* 0x000fe20000001858 */
[----:B------:R-:W-:Y:S01]  /*36f0*/  FMUL.FTZ R76, R76, c[0x0][0x320] ;  /* 0x0000c8004c4c7a20 */ /* 0x000fe20000410000 */
[----:B------:R-:W1:Y:S01]  /*3700*/  MUFU.TANH R80, R80 ;  /* 0x0000005000507308 */ /* 0x000e620000002400 */
[----:B------:R-:W-:-:S02]  /*3710*/  FMUL.FTZ R77, R77, c[0x0][0x320] ;  /* 0x0000c8004d4d7a20 */ /* 0x000fc40000410000 */
[----:B------:R-:W-:Y:S02]  /*3720*/  FMUL.FTZ R78, R78, c[0x0][0x320] ;  /* 0x0000c8004e4e7a20 */ /* 0x000fe40000410000 */
[----:B------:R-:W-:Y:S01]  /*3730*/  FMUL.FTZ R79, R79, c[0x0][0x320] ;  /* 0x0000c8004f4f7a20 */ /* 0x000fe20000410000 */
[C---:B------:R-:W-:Y:S01]  /*3740*/  HMMA.16816.F32 R68, R72.reuse, R14, R68 ;  /* 0x0000000e4844723c */ /* 0x040fe20000001844 */
[----:B------:R-:W5:Y:S01]  /*3750*/  LDSM.16.M88.4 R12, [R248+0xb000] ;  /* 0x00b00000f80c783b */ /* 0x000f620000000200 */
[----:B------:R-:W2:Y:S06]  /*3760*/  MUFU.TANH R59, R59 ;  /* 0x0000003b003b7308 */ /* 0x000eac0000002400 */
[----:B------:R-:W-:Y:S02]  /*3770*/  HMMA.16816.F32 R48, R72, R64, R48 ;  /* 0x000000404830723c */ /* 0x000fe40000001830 */
[----:B------:R-:W2:Y:S06]  /*3780*/  MUFU.TANH R81, R81 ;  /* 0x0000005100517308 */ /* 0x000eac0000002400 */
[----:B-1----:R-:W-:Y:S02]  /*3790*/  HMMA.16816.F32 R112, R16, R44, R112 ;  /* 0x0000002c1070723c */ /* 0x002fe40000001870 */
[----:B------:R-:W1:Y:S06]  /*37a0*/  MUFU.TANH R76, R76 ;  /* 0x0000004c004c7308 */ /* 0x000e6c0000002400 */
[----:B---3--:R-:W-:Y:S02]  /*37b0*/  HMMA.16816.F32 R108, R72, R24, R108 ;  /* 0x00000018486c723c */ /* 0x008fe4000000186c */
[----:B------:R-:W3:Y:S06]  /*37c0*/  MUFU.TANH R77, R77 ;  /* 0x0000004d004d7308 */ /* 0x000eec0000002400 */
[----:B------:R-:W-:Y:S01]  /*37d0*/  HMMA.16816.F32 R52, R16, R46, R52 ;  /* 0x0000002e1034723c */ /* 0x000fe20000001834 */
[----:B------:R-:W-:Y:S01]  /*37e0*/  LDSM.16.M88.4 R44, [R234+0xb000] ;  /* 0x00b00000ea2c783b */ /* 0x000fe20000000200 */
[----:B------:R-:W1:Y:S06]  /*37f0*/  MUFU.TANH R78, R78 ;  /* 0x0000004e004e7308 */ /* 0x000e6c0000002400 */
[----:B------:R-:W-:Y:S01]  /*3800*/  HMMA.16816.F32 R60, R72, R26, R60 ;  /* 0x0000001a483c723c */ /* 0x000fe2000000183c */
[----:B------:R-:W1:Y:S01]  /*3810*/  LDSM.16.M88.4 R24, [R248+0xb800] ;  /* 0x00b80000f818783b */ /* 0x000e620000000200 */
[----:B------:R-:W1:Y:S06]  /*3820*/  MUFU.TANH R79, R79 ;  /* 0x0000004f004f7308 */ /* 0x000e6c0000002400 */
[C---:B--2---:R-:W-:Y:S08]  /*3830*/  HMMA.16816.F32 R92, R16.reuse, R10, R92 ;  /* 0x0000000a105c723c */ /* 0x044ff0000000185c */
[----:B------:R-:W-:Y:S01]  /*3840*/  HMMA.16816.F32 R40, R16, R8, R40 ;  /* 0x000000081028723c */ /* 0x000fe20000001828 */
[----:B------:R-:W-:Y:S07]  /*3850*/  LDSM.16.M88.4 R8, [R234+0xb800] ;  /* 0x00b80000ea08783b */ /* 0x000fee0000000200 */
[----:B------:R-:W-:Y:S08]  /*3860*/  HMMA.16816.F32 R48, R104, R96, R48 ;  /* 0x000000606830723c */ /* 0x000ff00000001830 */
[C---:B-----5:R-:W-:Y:S08]  /*3870*/  HMMA.16816.F32 R112, R20.reuse, R12, R112 ;  /* 0x0000000c1470723c */ /* 0x060ff00000001870 */
[----:B------:R-:W-:Y:S01]  /*3880*/  HMMA.16816.F32 R52, R20, R14, R52 ;  /* 0x0000000e1434723c */ /* 0x000fe20000001834 */
[----:B------:R-:W2:Y:S07]  /*3890*/  LDSM.16.M88.4 R12, [R244+0x17900] ;  /* 0x01790000f40c783b */ /* 0x000eae0000000200 */
[----:B------:R-:W-:Y:S01]  /*38a0*/  HMMA.16816.F32 R88, R104, R36, R88 ;  /* 0x000000246858723c */ /* 0x000fe20000001858 */
[----:B------:R-:W-:-:S02]  /*38b0*/  FMUL.FTZ R49, R49, c[0x0][0x320] ;  /* 0x0000c80031317a20 */ /* 0x000fc40000410000 */
[----:B------:R-:W-:Y:S02]  /*38c0*/  FMUL.FTZ R50, R50, c[0x0][0x320] ;  /* 0x0000c80032327a20 */ /* 0x000fe40000410000 */
[----:B------:R-:W-:Y:S01]  /*38d0*/  FMUL.FTZ R51, R51, c[0x0][0x320] ;  /* 0x0000c80033337a20 */ /* 0x000fe20000410000 */
[----:B------:R-:W2:Y:S01]  /*38e0*/  MUFU.TANH R64, R49 ;  /* 0x0000003100407308 */ /* 0x000ea20000002400 */
[----:B------:R-:W-:Y:S01]  /*38f0*/  FMUL.FTZ R0, R48, c[0x0][0x320] ;  /* 0x0000c80030007a20 */ /* 0x000fe20000410000 */
[----:B------:R-:W-:Y:S01]  /*3900*/  HMMA.16816.F32 R68, R104, R38, R68 ;  /* 0x000000266844723c */ /* 0x000fe20000001844 */
[----:B------:R-:W5:Y:S05]  /*3910*/  LDSM.16.M88.4 R36, [R244+0x17100] ;  /* 0x01710000f424783b */ /* 0x000f6a0000000200 */
[----:B------:R-:W2:Y:S02]  /*3920*/  MUFU.TANH R65, R50 ;  /* 0x0000003200417308 */ /* 0x000ea40000002400 */
[C---:B-1----:R-:W-:Y:S06]  /*3930*/  HMMA.16816.F32 R92, R20.reuse, R26, R92 ;  /* 0x0000001a145c723c */ /* 0x042fec000000185c */
[----:B------:R-:W1:Y:S02]  /*3940*/  MUFU.TANH R0, R0 ;  /* 0x0000000000007308 */ /* 0x000e640000002400 */
[----:B------:R-:W-:Y:S01]  /*3950*/  HMMA.16816.F32 R40, R20, R24, R40 ;  /* 0x000000181428723c */ /* 0x000fe20000001828 */
[----:B------:R-:W-:-:S02]  /*3960*/  FMUL.FTZ R82, R88, c[0x0][0x320] ;  /* 0x0000c80058527a20 */ /* 0x000fc40000410000 */
[----:B------:R-:W-:Y:S02]  /*3970*/  FMUL.FTZ R83, R89, c[0x0][0x320] ;  /* 0x0000c80059537a20 */ /* 0x000fe40000410000 */
[----:B------:R-:W-:Y:S02]  /*3980*/  FMUL.FTZ R91, R91, c[0x0][0x320] ;  /* 0x0000c8005b5b7a20 */ /* 0x000fe40000410000 */
[----:B------:R-:W1:Y:S01]  /*3990*/  MUFU.TANH R82, R82 ;  /* 0x0000005200527308 */ /* 0x000e620000002400 */
[----:B------:R-:W-:Y:S01]  /*39a0*/  HMMA.16816.F32 R84, R72, R66, R84 ;  /* 0x000000424854723c */ /* 0x000fe20000001854 */
[----:B------:R-:W-:Y:S02]  /*39b0*/  FMUL.FTZ R68, R68, c[0x0][0x320] ;  /* 0x0000c80044447a20 */ /* 0x000fe40000410000 */
[----:B------:R-:W-:Y:S02]  /*39c0*/  FMUL.FTZ R69, R69, c[0x0][0x320] ;  /* 0x0000c80045457a20 */ /* 0x000fe40000410000 */
[----:B------:R-:W-:-:S02]  /*39d0*/  FMUL.FTZ R70, R70, c[0x0][0x320] ;  /* 0x0000c80046467a20 */ /* 0x000fc40000410000 */
[----:B------:R1:W1:Y:S01]  /*39e0*/  MUFU.TANH R66, R51 ;  /* 0x0000003300427308 */ /* 0x0002620000002400 */
[----:B--2---:R-:W-:Y:S01]  /*39f0*/  HMMA.16816.F32 R92, R72, R14, R92 ;  /* 0x0000000e485c723c */ /* 0x004fe2000000185c */
[----:B------:R-:W-:-:S06]  /*3a00*/  FMUL.FTZ R71, R71, c[0x0][0x320] ;  /* 0x0000c80047477a20 */ /* 0x000fcc0000410000 */
[----:B------:R-:W2:Y:S01]  /*3a10*/  MUFU.TANH R83, R83 ;  /* 0x0000005300537308 */ /* 0x000ea20000002400 */
[C---:B------:R-:W-:Y:S01]  /*3a20*/  HMMA.16816.F32 R40, R72.reuse, R12, R40 ;  /* 0x0000000c4828723c */ /* 0x040fe20000001828 */
[----:B-1----:R-:W1:Y:S07]  /*3a30*/  LDSM.16.M88.4 R48, [R234+0xa800] ;  /* 0x00a80000ea30783b */ /* 0x002e6e0000000200 */
[----:B-----5:R-:W-:Y:S01]  /*3a40*/  HMMA.16816.F32 R112, R72, R36, R112 ;  /* 0x000000244870723c */ /* 0x020fe20000001870 */
[----:B------:R1:W1:Y:S01]  /*3a50*/  MUFU.TANH R211, R91 ;  /* 0x0000005b00d37308 */ /* 0x0002620000002400 */
[----:B------:R-:W-:-:S06]  /*3a60*/  DEPBAR.LE SB0, 0x0 ;  /* 0x000080000000791a */ /* 0x000fcc0000000000 */
[----:B------:R-:W-:Y:S01]  /*3a70*/  HMMA.16816.F32 R52, R72, R38, R52 ;  /* 0x000000264834723c */ /* 0x000fe20000001834 */
[----:B------:R1:W1:Y:S07]  /*3a80*/  MUFU.TANH R213, R68 ;  /* 0x0000004400d57308 */ /* 0x00026e0000002400 */
[C---:B------:R-:W-:Y:S01]  /*3a90*/  HMMA.16816.F32 R84, R104.reuse, R98, R84 ;  /* 0x000000626854723c */ /* 0x040fe20000001854 */
[----:B------:R1:W1:Y:S07]  /*3aa0*/  MUFU.TANH R212, R69 ;  /* 0x0000004500d47308 */ /* 0x00026e0000002400 */
[C---:B------:R-:W-:Y:S01]  /*3ab0*/  HMMA.16816.F32 R92, R104.reuse, R10, R92 ;  /* 0x0000000a685c723c */ /* 0x040fe2000000185c */
[----:B------:R2:W2:Y:S07]  /*3ac0*/  MUFU.TANH R210, R70 ;  /* 0x0000004600d27308 */ /* 0x0004ae0000002400 */
[C---:B------:R-:W-:Y:S01]  /*3ad0*/  HMMA.16816.F32 R112, R104.reuse, R44, R112 ;  /* 0x0000002c6870723c */ /* 0x040fe20000001870 */
[----:B------:R2:W2:Y:S07]  /*3ae0*/  MUFU.TANH R209, R71 ;  /* 0x0000004700d17308 */ /* 0x0004ae0000002400 */
[----:B-1----:R-:W-:Y:S01]  /*3af0*/  HMMA.16816.F32 R108, R104, R48, R108 ;  /* 0x00000030686c723c */ /* 0x002fe2000000186c */
[----:B------:R-:W-:-:S02]  /*3b00*/  FMUL.FTZ R67, R84, c[0x0][0x320] ;  /* 0x0000c80054437a20 */ /* 0x000fc40000410000 */
[----:B------:R-:W-:Y:S02]  /*3b10*/  FMUL.FTZ R56, R85, c[0x0][0x320] ;  /* 0x0000c80055387a20 */ /* 0x000fe40000410000 */
[----:B------:R-:W-:Y:S02]  /*3b20*/  FMUL.FTZ R57, R86, c[0x0][0x320] ;  /* 0x0000c80056397a20 */ /* 0x000fe40000410000 */
[----:B------:R-:W-:Y:S01]  /*3b30*/  FMUL.FTZ R84, R87, c[0x0][0x320] ;  /* 0x0000c80057547a20 */ /* 0x000fe20000410000 */
[----:B------:R-:W-:Y:S01]  /*3b40*/  HMMA.16816.F32 R60, R104, R50, R60 ;  /* 0x00000032683c723c */ /* 0x000fe2000000183c */
[----:B------:R-:W-:Y:S01]  /*3b50*/  FMUL.FTZ R85, R90, c[0x0][0x320] ;  /* 0x0000c8005a557a20 */ /* 0x000fe20000410000 */
[----:B------:R-:W1:Y:S01]  /*3b60*/  MUFU.TANH R67, R67 ;  /* 0x0000004300437308 */ /* 0x000e620000002400 */
[----:B------:R-:W-:Y:S02]  /*3b70*/  FMUL.FTZ R25, R94, c[0x0][0x320] ;  /* 0x0000c8005e197a20 */ /* 0x000fe40000410000 */
[----:B------:R-:W-:-:S02]  /*3b80*/  FMUL.FTZ R24, R95, c[0x0][0x320] ;  /* 0x0000c8005f187a20 */ /* 0x000fc40000410000 */
[----:B------:R-:W-:Y:S01]  /*3b90*/  FMUL.FTZ R92, R92, c[0x0][0x320] ;  /* 0x0000c8005c5c7a20 */ /* 0x000fe20000410000 */
[C---:B------:R-:W-:Y:S01]  /*3ba0*/  HMMA.16816.F32 R52, R104.reuse, R46, R52 ;  /* 0x0000002e6834723c */ /* 0x040fe20000001834 */
[----:B------:R-:W-:Y:S01]  /*3bb0*/  FMUL.FTZ R112, R112, c[0x0][0x320] ;  /* 0x0000c80070707a20 */ /* 0x000fe20000410000 */
[----:B------:R-:W1:Y:S01]  /*3bc0*/  MUFU.TANH R56, R56 ;  /* 0x0000003800387308 */ /* 0x000e620000002400 */
[----:B------:R-:W-:Y:S02]  /*3bd0*/  FMUL.FTZ R113, R113, c[0x0][0x320] ;  /* 0x0000c80071717a20 */ /* 0x000fe40000410000 */
[----:B------:R-:W-:Y:S02]  /*3be0*/  FMUL.FTZ R114, R114, c[0x0][0x320] ;  /* 0x0000c80072727a20 */ /* 0x000fe40000410000 */
[----:B------:R-:W-:Y:S01]  /*3bf0*/  FMUL.FTZ R115, R115, c[0x0][0x320] ;  /* 0x0000c80073737a20 */ /* 0x000fe20000410000 */
[----:B------:R-:W-:Y:S01]  /*3c00*/  HMMA.16816.F32 R40, R104, R8, R40 ;  /* 0x000000086828723c */ /* 0x000fe20000001828 */
[----:B------:R-:W-:Y:S01]  /*3c10*/  FMUL.FTZ R108, R108, c[0x0][0x320] ;  /* 0x0000c8006c6c7a20 */ /* 0x000fe20000410000 */
[----:B------:R-:W1:Y:S01]  /*3c20*/  MUFU.TANH R57, R57 ;  /* 0x0000003900397308 */ /* 0x000e620000002400 */
[----:B------:R-:W-:-:S02]  /*3c30*/  FMUL.FTZ R109, R109, c[0x0][0x320] ;  /* 0x0000c8006d6d7a20 */ /* 0x000fc40000410000 */
[----:B------:R-:W-:Y:S02]  /*3c40*/  FMUL.FTZ R110, R110, c[0x0][0x320] ;  /* 0x0000c8006e6e7a20 */ /* 0x000fe40000410000 */
[----:B------:R-:W-:Y:S02]  /*3c50*/  FMUL.FTZ R111, R111, c[0x0][0x320] ;  /* 0x0000c8006f6f7a20 */ /* 0x000fe40000410000 */
[----:B------:R-:W-:Y:S01]  /*3c60*/  FMUL.FTZ R60, R60, c[0x0][0x320] ;  /* 0x0000c8003c3c7a20 */ /* 0x000fe20000410000 */
[----:B------:R-:W1:Y:S01]  /*3c70*/  MUFU.TANH R84, R84 ;  /* 0x0000005400547308 */ /* 0x000e620000002400 */
[----:B------:R-:W-:Y:S02]  /*3c80*/  FMUL.FTZ R61, R61, c[0x0][0x320] ;  /* 0x0000c8003d3d7a20 */ /* 0x000fe40000410000 */
[----:B------:R-:W-:Y:S02]  /*3c90*/  FMUL.FTZ R62, R62, c[0x0][0x320] ;  /* 0x0000c8003e3e7a20 */ /* 0x000fe40000410000 */
[----:B------:R-:W-:-:S02]  /*3ca0*/  FMUL.FTZ R63, R63, c[0x0][0x320] ;  /* 0x0000c8003f3f7a20 */ /* 0x000fc40000410000 */
[----:B------:R-:W-:Y:S01]  /*3cb0*/  FMUL.FTZ R52, R52, c[0x0][0x320] ;  /* 0x0000c80034347a20 */ /* 0x000fe20000410000 */
[----:B------:R-:W1:Y:S01]  /*3cc0*/  MUFU.TANH R85, R85 ;  /* 0x0000005500557308 */ /* 0x000e620000002400 */
[----:B------:R-:W-:Y:S02]  /*3cd0*/  FMUL.FTZ R53, R53, c[0x0][0x320] ;  /* 0x0000c80035357a20 */ /* 0x000fe40000410000 */
[----:B------:R-:W-:Y:S02]  /*3ce0*/  FMUL.FTZ R54, R54, c[0x0][0x320] ;  /* 0x0000c80036367a20 */ /* 0x000fe40000410000 */
[----:B------:R-:W-:Y:S02]  /*3cf0*/  FMUL.FTZ R55, R55, c[0x0][0x320] ;  /* 0x0000c80037377a20 */ /* 0x000fe40000410000 */
[----:B------:R-:W-:Y:S01]  /*3d00*/  FMUL.FTZ R40, R40, c[0x0][0x320] ;  /* 0x0000c80028287a20 */ /* 0x000fe20000410000 */
[----:B------:R1:W1:Y:S01]  /*3d10*/  MUFU.TANH R198, R108 ;  /* 0x0000006c00c67308 */ /* 0x0002620000002400 */
[----:B------:R-:W-:-:S02]  /*3d20*/  FMUL.FTZ R41, R41, c[0x0][0x320] ;  /* 0x0000c80029297a20 */ /* 0x000fc40000410000 */
[----:B------:R-:W-:Y:S02]  /*3d30*/  FMUL.FTZ R42, R42, c[0x0][0x320] ;  /* 0x0000c8002a2a7a20 */ /* 0x000fe40000410000 */
[----:B------:R-:W-:Y:S02]  /*3d40*/  FMUL.FTZ R43, R43, c[0x0][0x320] ;  /* 0x0000c8002b2b7a20 */ /* 0x000fe40000410000 */
[----:B------:R-:W-:Y:S01]  /*3d50*/  FMUL.FTZ R93, R93, c[0x0][0x320] ;  /* 0x0000c8005d5d7a20 */ /* 0x000fe20000410000 */
        /* <DEDUP_REMOVED lines=22> */
[----:B------:R-:W1:Y:S01]  /*3ec0*/  MUFU.TANH R24, R24 ;  /* 0x0000001800187308 */ /* 0x000e620000002400 */
[----:B------:R-:W-:Y:S06]  /*3ed0*/  BAR.SYNC.DEFER_BLOCKING 0x0 ;  /* 0x0000000000007b1d */ /* 0x000fec0000010000 */
[----:B------:R-:W-:Y:S05]  /*3ee0*/  @!P0 BRA `(.L_x_1542) ;  /* 0x0000060000008947 */ /* 0x000fea0003800000 */
[----:B--234-:R-:W-:Y:S01]  /*3ef0*/  IMAD.U32 R7, RZ, RZ, UR6 ;  /* 0x00000006ff077e24 */ /* 0x01cfe2000f8e00ff */
[----:B------:R-:W-:Y:S01]  /*3f00*/  ISETP.NE.AND P6, PT, R252, 0x1, PT ;  /* 0x00000001fc00780c */ /* 0x000fe20003fc5270 */
[----:B------:R-:W-:-:S03]  /*3f10*/  IMAD.MOV.U32 R12, RZ, RZ, RZ ;  /* 0x000000ffff0c7224 */ /* 0x000fc600078e00ff */
[----:B------:R-:W-:-:S04]  /*3f20*/  IADD3 R7, R120, UR9, R7 ;  /* 0x0000000978077c10 */ /* 0x000fc8000fffe007 */
[----:B------:R-:W-:-:S05]  /*3f30*/  IADD3 R7, R7, -0x60, RZ ;  /* 0xffffffa007077810 */ /* 0x000fca0007ffe0ff */
[----:B------:R-:W-:-:S04]  /*3f40*/  @P6 IMAD.HI.U32 R9, R7, c[0x0][0x2bc], RZ ;  /* 0x0000af0007096a27 */ /* 0x000fc800078e00ff */
[----:B------:R-:W-:Y:S01]  /*3f50*/  IMAD.MOV.U32 R8, RZ, RZ, R7 ;  /* 0x000000ffff087224 */ /* 0x000fe200078e0007 */
[----:B------:R-:W-:-:S04]  /*3f60*/  @P6 SHF.R.U32.HI R8, RZ, c[0x0][0x2c0], R9 ;  /* 0x0000b000ff086a19 */ /* 0x000fc80000011609 */
[----:B------:R-:W-:-:S04]  /*3f70*/  @!P5 IADD3 R11, P0, R8, UR16, RZ ;  /* 0x00000010080bdc10 */ /* 0x000fc8000ff1e0ff */
[----:B------:R-:W-:Y:S02]  /*3f80*/  @!P5 LEA.HI.X.SX32 R9, R8, UR15, 0x1, P0 ;  /* 0x0000000f0809dc11 */ /* 0x000fe400080f0eff */
[----:B------:R-:W-:-:S04]  /*3f90*/  @!P5 LEA R10, P0, R11, c[0x0][0x2a0], 0x2 ;  /* 0x0000a8000b0ada11 */ /* 0x000fc800078010ff */
[----:B------:R-:W-:-:S05]  /*3fa0*/  @!P5 LEA.HI.X R11, R11, c[0x0][0x2a4], R9, 0x2, P0 ;  /* 0x0000a9000b0bda11 */ /* 0x000fca00000f1409 */
[----:B------:R2:W3:Y:S01]  /*3fb0*/  @!P5 LDG.E R12, [R10.64] ;  /* 0x0000000c0a0cd981 */ /* 0x0004e2000c1e1900 */
[----:B------:R-:W-:Y:S01]  /*3fc0*/  IMAD.MOV R8, RZ, RZ, -R8 ;  /* 0x000000ffff087224 */ /* 0x000fe200078e0a08 */
[----:B------:R-:W-:Y:S01]  /*3fd0*/  SEL R15, RZ, 0x10, P4 ;  /* 0x00000010ff0f7807 */ /* 0x000fe20002000000 */
[C---:B------:R-:W-:Y:S01]  /*3fe0*/  IMAD.SHL.U32 R16, R33.reuse, 0x2, RZ ;  /* 0x0000000221107824 */ /* 0x040fe200078e00ff */
[----:B------:R-:W-:Y:S01]  /*3ff0*/  SHF.L.U64.HI R17, R33, 0x1, R35 ;  /* 0x0000000121117819 */ /* 0x000fe20000010223 */
[----:B------:R-:W-:Y:S01]  /*4000*/  IMAD R13, R8, c[0x0][0x2b8], R7 ;  /* 0x0000ae00080d7a24 */ /* 0x000fe200078e0207 */
[----:B-1----:R-:W-:Y:S02]  /*4010*/  IADD3 R40, -R15, 0x10, RZ ;  /* 0x000000100f287810 */ /* 0x002fe40007ffe1ff */
[----:B------:R-:W-:Y:S01]  /*4020*/  SEL R22, RZ, 0x10, P1 ;  /* 0x00000010ff167807 */ /* 0x000fe20000800000 */
[----:B------:R-:W-:Y:S01]  /*4030*/  IMAD.WIDE.U32 R8, R13, c[0x0][0x1e0], RZ ;  /* 0x000078000d087a25 */ /* 0x000fe200078e00ff */
[----:B------:R-:W-:Y:S01]  /*4040*/  SHF.R.S32.HI R7, RZ, 0x1f, R13 ;  /* 0x0000001fff077819 */ /* 0x000fe2000001140d */
[----:B------:R1:W-:Y:S01]  /*4050*/  STL [R1+0x4], R13 ;  /* 0x0000040d01007387 */ /* 0x0003e20000100800 */
[----:B------:R-:W-:-:S02]  /*4060*/  LOP3.LUT R40, R40, 0xf, RZ, 0xc0, !PT ;  /* 0x0000000f28287812 */ /* 0x000fc400078ec0ff */
[----:B------:R-:W-:Y:S01]  /*4070*/  SHF.L.U64.HI R14, R31, 0x1, R34 ;  /* 0x000000011f0e7819 */ /* 0x000fe20000010222 */
[----:B------:R-:W-:Y:S01]  /*4080*/  IMAD R7, R7, c[0x0][0x1e0], RZ ;  /* 0x0000780007077a24 */ /* 0x000fe200078e02ff */
[----:B------:R-:W-:-:S03]  /*4090*/  IADD3 R26, -R22, 0x10, RZ ;  /* 0x00000010161a7810 */ /* 0x000fc60007ffe1ff */
[----:B------:R-:W-:Y:S01]  /*40a0*/  IMAD R7, R13, c[0x0][0x1e4], R7 ;  /* 0x000079000d077a24 */ /* 0x000fe200078e0207 */
[----:B------:R-:W-:-:S03]  /*40b0*/  LOP3.LUT R26, R26, 0xf, RZ, 0xc0, !PT ;  /* 0x0000000f1a1a7812 */ /* 0x000fc600078ec0ff */
[----:B------:R-:W-:Y:S02]  /*40c0*/  IMAD.IADD R9, R9, 0x1, R7 ;  /* 0x0000000109097824 */ /* 0x000fe400078e0207 */
[C---:B--2---:R-:W-:Y:S01]  /*40d0*/  IMAD.SHL.U32 R10, R29.reuse, 0x2, RZ ;  /* 0x000000021d0a7824 */ /* 0x044fe200078e00ff */
[----:B------:R-:W-:Y:S01]  /*40e0*/  SHF.L.U64.HI R11, R29, 0x1, R32 ;  /* 0x000000011d0b7819 */ /* 0x000fe20000010220 */
[----:B-1----:R-:W-:Y:S01]  /*40f0*/  IMAD.SHL.U32 R13, R31, 0x2, RZ ;  /* 0x000000021f0d7824 */ /* 0x002fe200078e00ff */
[----:B---3--:R-:W-:Y:S01]  /*4100*/  SHF.R.S32.HI R7, RZ, 0x1f, R12 ;  /* 0x0000001fff077819 */ /* 0x008fe2000001140c */
[----:B------:R-:W-:Y:S01]  /*4110*/  IMAD.WIDE.U32 R8, R12, c[0x0][0x1f0], R8 ;  /* 0x00007c000c087a25 */ /* 0x000fe200078e0008 */
[----:B------:R1:W-:Y:S03]  /*4120*/  STL [R1], R12 ;  /* 0x0000000c01007387 */ /* 0x0003e60000100800 */
[----:B------:R-:W-:Y:S01]  /*4130*/  IMAD R7, R7, c[0x0][0x1f0], RZ ;  /* 0x00007c0007077a24 */ /* 0x000fe200078e02ff */
[----:B------:R-:W-:-:S02]  /*4140*/  IADD3 R18, P0, R8, UR20, RZ ;  /* 0x0000001408127c10 */ /* 0x000fc4000ff1e0ff */
[----:B------:R-:W-:Y:S01]  /*4150*/  SHF.L.U64.HI R8, R28, 0x1, R30 ;  /* 0x000000011c087819 */ /* 0x000fe2000001021e */
[----:B------:R-:W-:-:S05]  /*4160*/  IMAD R7, R12, c[0x0][0x1f4], R7 ;  /* 0x00007d000c077a24 */ /* 0x000fca00078e0207 */
[----:B------:R-:W-:Y:S02]  /*4170*/  IADD3.X R7, R9, UR18, R7, P0, !PT ;  /* 0x0000001209077c10 */ /* 0x000fe400087fe407 */
[C---:B------:R-:W-:Y:S02]  /*4180*/  LEA R19, P0, R18.reuse, c[0x0][0x1c8], 0x1 ;  /* 0x0000720012137a11 */ /* 0x040fe400078008ff */
[----:B------:R-:W-:Y:S02]  /*4190*/  SEL R9, RZ, 0x10, P2 ;  /* 0x00000010ff097807 */ /* 0x000fe40001000000 */
[----:B------:R-:W-:Y:S01]  /*41a0*/  LEA.HI.X R18, R18, c[0x0][0x1cc], R7, 0x1, P0 ;  /* 0x0000730012127a11 */ /* 0x000fe200000f0c07 */
[----:B------:R-:W2:Y:S01]  /*41b0*/  SHFL.IDX PT, R27, R19, 0x2, 0x181f ;  /* 0x00581f00131b7f89 */ /* 0x000ea200000e0000 */
[----:B------:R-:W-:Y:S01]  /*41c0*/  IADD3 R36, -R9, 0x10, RZ ;  /* 0x0000001009247810 */ /* 0x000fe20007ffe1ff */
[----:B------:R-:W-:Y:S02]  /*41d0*/  IMAD.SHL.U32 R7, R28, 0x2, RZ ;  /* 0x000000021c077824 */ /* 0x000fe400078e00ff */
[----:B------:R-:W3:Y:S01]  /*41e0*/  SHFL.IDX PT, R20, R18, 0x2, 0x181f ;  /* 0x00581f0012147f89 */ /* 0x000ee200000e0000 */
[----:B------:R-:W-:-:S02]  /*41f0*/  LOP3.LUT R36, R36, 0xf, RZ, 0xc0, !PT ;  /* 0x0000000f24247812 */ /* 0x000fc400078ec0ff */
[----:B-1----:R-:W-:Y:S01]  /*4200*/  SEL R12, RZ, 0x10, P3 ;  /* 0x00000010ff0c7807 */ /* 0x002fe20001800000 */
[----:B------:R-:W-:Y:S03]  /*4210*/  SHFL.IDX PT, R21, R18, RZ, 0x181f ;  /* 0x00181fff12157589 */ /* 0x000fe600000e0000 */
[----:B------:R-:W-:Y:S01]  /*4220*/  IADD3 R38, -R12, 0x10, RZ ;  /* 0x000000100c267810 */ /* 0x000fe20007ffe1ff */
[----:B------:R-:W-:Y:S03]  /*4230*/  SHFL.IDX PT, R18, R18, 0x1, 0x181f ;  /* 0x00381f0012127f89 */ /* 0x000fe600000e0000 */
[----:B------:R-:W-:Y:S02]  /*4240*/  LOP3.LUT R38, R38, 0xf, RZ, 0xc0, !PT ;  /* 0x0000000f26267812 */ /* 0x000fe400078ec0ff */
[----:B--2---:R-:W-:-:S04]  /*4250*/  IADD3 R40, P6, P0, R40, R27, R16 ;  /* 0x0000001b28287210 */ /* 0x004fc800078de010 */
[----:B---3--:R-:W-:Y:S02]  /*4260*/  IADD3.X R41, RZ, R20, R17, P6, P0 ;  /* 0x00000014ff297210 */ /* 0x008fe400037e0411 */
[----:B------:R-:W-:-:S04]  /*4270*/  IADD3 R38, P6, P0, R38, R27, R13 ;  /* 0x0000001b26267210 */ /* 0x000fc800078de00d */
[----:B------:R-:W-:Y:S02]  /*4280*/  IADD3.X R39, RZ, R20, R14, P6, P0 ;  /* 0x00000014ff277210 */ /* 0x000fe400037e040e */
[----:B------:R-:W-:-:S04]  /*4290*/  IADD3 R36, P6, P0, R36, R27, R10 ;  /* 0x0000001b24247210 */ /* 0x000fc800078de00a */
[----:B------:R-:W-:Y:S02]  /*42a0*/  IADD3.X R37, RZ, R20, R11, P6, P0 ;  /* 0x00000014ff257210 */ /* 0x000fe400037e040b */
[----:B------:R-:W-:-:S04]  /*42b0*/  IADD3 R26, P6, P0, R26, R27, R7 ;  /* 0x0000001b1a1a7210 */ /* 0x000fc800078de007 */
[----:B------:R-:W-:Y:S02]  /*42c0*/  IADD3.X R27, RZ, R20, R8, P6, P0 ;  /* 0x00000014ff1b7210 */ /* 0x000fe400037e0408 */
[----:B------:R-:W1:Y:S04]  /*42d0*/  SHFL.IDX PT, R20, R19, RZ, 0x181f ;  /* 0x00181fff13147589 */ /* 0x000e6800000e0000 */
[----:B------:R-:W2:Y:S01]  /*42e0*/  SHFL.IDX PT, R19, R19, 0x1, 0x181f ;  /* 0x00381f0013137f89 */ /* 0x000ea200000e0000 */
[----:B-1----:R-:W-:-:S05]  /*42f0*/  IADD3 R46, P0, R20, R16, RZ ;  /* 0x00000010142e7210 */ /* 0x002fca0007f1e0ff */
[----:B------:R-:W-:Y:S01]  /*4300*/  IMAD.X R47, R21, 0x1, R17, P0 ;  /* 0x00000001152f7824 */ /* 0x000fe200000e0611 */
        /* <DEDUP_REMOVED lines=9> */
[----:B--2---:R-:W-:-:S04]  /*43a0*/  IADD3 R16, P0, R19, R16, RZ ;  /* 0x0000001013107210 */ /* 0x004fc80007f1e0ff */
        /* <DEDUP_REMOVED lines=20> */
.L_x_1542:
[----:B--234-:R-:W-:Y:S01]  /*44f0*/  LOP3.LUT R7, R6, 0xffffffe0, RZ, 0xc0, !PT ;  /* 0xffffffe006077812 */ /* 0x01cfe200078ec0ff */
[----:B------:R-:W-:Y:S01]  /*4500*/  IMAD.SHL.U32 R247, R5, 0x2, RZ ;  /* 0x0000000205f77824 */ /* 0x000fe200078e00ff */
[----:B------:R-:W-:Y:S01]  /*4510*/  UIADD3 UR6, UR7, -0x2, URZ ;  /* 0xfffffffe07067890 */ /* 0x000fe2000fffe03f */
[----:B------:R-:W0:Y:S02]  /*4520*/  LDGDEPBAR ;  /* 0x00000000000079af */ /* 0x000e240000000000 */
[----:B------:R-:W-:Y:S01]  /*4530*/  IMAD.IADD R7, R2, 0x1, -R7 ;  /* 0x0000000102077824 */ /* 0x000fe200078e0a07 */
[----:B------:R-:W-:Y:S01]  /*4540*/  UISETP.GE.AND UP0, UPT, UR6, UR8, UPT ;  /* 0x000000080600728c */ /* 0x000fe2000bf06270 */
[----:B------:R-:W-:Y:S01]  /*4550*/  IMAD.U32 R2, RZ, RZ, UR10 ;  /* 0x0000000aff027e24 */ /* 0x000fe2000f8e00ff */
[----:B------:R-:W-:Y:S01]  /*4560*/  LDSM.16.MT88.4 R172, [R247+0x100] ;  /* 0x00010000f7ac783b */ /* 0x000fe20000004200 */
[----:B------:R-:W-:Y:S01]  /*4570*/  IMAD R242, R4, 0x2, R247 ;  /* 0x0000000204f27824 */ /* 0x000fe200078e02f7 */
[----:B------:R-:W-:Y:S01]  /*4580*/  SHF.R.S32.HI R6, RZ, 0x1f, R7 ;  /* 0x0000001fff067819 */ /* 0x000fe20000011407 */
[C---:B------:R-:W-:Y:S01]  /*4590*/  IMAD R241, R3.reuse, 0x2, R247 ;  /* 0x0000000203f17824 */ /* 0x040fe200078e02f7 */
[----:B------:R-:W-:Y:S01]  /*45a0*/  LDSM.16.MT88.4 R12, [R247+0x900] ;  /* 0x00090000f70c783b */ /* 0x000fe20000004200 */
[----:B------:R-:W-:Y:S01]  /*45b0*/  IMAD R240, R3, 0x2, R242 ;  /* 0x0000000203f07824 */ /* 0x000fe200078e02f2 */
[----:B------:R-:W-:-:S02]  /*45c0*/  LEA.HI R6, R6, R7, RZ, 0x2 ;  /* 0x0000000706067211 */ /* 0x000fc400078f10ff */
[----:B------:R-:W-:Y:S02]  /*45d0*/  LDSM.16.MT88.4 R164, [R242+0x100] ;  /* 0x00010000f2a4783b */ /* 0x000fe40000004200 */
[----:B------:R-:W-:Y:S02]  /*45e0*/  LOP3.LUT R6, R6, 0x7ffffffc, RZ, 0xc0, !PT ;  /* 0x7ffffffc06067812 */ /* 0x000fe400078ec0ff */
[----:B------:R-:W-:Y:S03]  /*45f0*/  LDSM.16.MT88.4 R132, [R242+0x3100] ;  /* 0x00310000f284783b */ /* 0x000fe60000004200 */
[----:B------:R-:W-:Y:S01]  /*4600*/  IMAD.IADD R6, R7, 0x1, -R6 ;  /* 0x0000000107067824 */ /* 0x000fe200078e0a06 */
[----:B------:R-:W-:Y:S03]  /*4610*/  LDSM.16.MT88.4 R148, [R240+0x100] ;  /* 0x00010000f094783b */ /* 0x000fe60000004200 */
[----:B------:R-:W-:Y:S01]  /*4620*/  IMAD R2, R6, -0x2, R2 ;  /* 0xfffffffe06027824 */ /* 0x000fe200078e0202 */
[----:B------:R-:W-:Y:S04]  /*4630*/  LDSM.16.MT88.4 R140, [R247+0x3100] ;  /* 0x00310000f78c783b */ /* 0x000fe80000004200 */
[----:B------:R-:W-:Y:S01]  /*4640*/  ISETP.GT.AND P0, PT, R2, RZ, PT ;  /* 0x000000ff0200720c */ /* 0x000fe20003f04270 */
[----:B------:R-:W-:Y:S03]  /*4650*/  LDSM.16.MT88.4 R88, [R241+0x6100] ;  /* 0x00610000f158783b */ /* 0x000fe60000004200 */
[----:B------:R-:W-:Y:S01]  /*4660*/  FSEL R65, R65, -INF , P0 ;  /* 0xff80000041417808 */ /* 0x000fe20000000000 */
[----:B------:R-:W-:Y:S01]  /*4670*/  LDSM.16.MT88.4 R156, [R241+0x100] ;  /* 0x00010000f19c783b */ /* 0x000fe20000004200 */
[----:B------:R-:W-:-:S02]  /*4680*/  FSEL R0, R0, -INF , P0 ;  /* 0xff80000000007808 */ /* 0x000fc40000000000 */
[----:B------:R-:W-:Y:S01]  /*4690*/  ISETP.GT.AND P0, PT, R2, 0x1, PT ;  /* 0x000000010200780c */ /* 0x000fe20003f04270 */
[----:B-1----:R-:W-:Y:S03]  /*46a0*/  LDSM.16.MT88.4 R20, [R240+0x900] ;  /* 0x00090000f014783b */ /* 0x002fe60000004200 */
[----:B------:R-:W-:Y:S01]  /*46b0*/  FSEL R66, R66, -INF , P0 ;  /* 0xff80000042427808 */ /* 0x000fe20000000000 */
[----:B------:R-:W-:Y:S01]  /*46c0*/  LDSM.16.MT88.4 R16, [R247+0x3900] ;  /* 0x00390000f710783b */ /* 0x000fe20000004200 */
[----:B------:R-:W-:Y:S02]  /*46d0*/  FSEL R64, R64, -INF , P0 ;  /* 0xff80000040407808 */ /* 0x000fe40000000000 */
[----:B------:R-:W-:Y:S01]  /*46e0*/  ISETP.GT.AND P0, PT, R2, 0x8, PT ;  /* 0x000000080200780c */ /* 0x000fe20003f04270 */
[----:B------:R-:W-:Y:S01]  /*46f0*/  LDSM.16.MT88.4 R68, [R240+0x3900] ;  /* 0x00390000f044783b */ /* 0x000fe20000004200 */
[----:B------:R-:W-:-:S02]  /*4700*/  FMNMX.FTZ R6, R0, R64, !PT ;  /* 0x0000004000067209 */ /* 0x000fc40007810000 */
[----:B------:R-:W-:Y:S01]  /*4710*/  FSEL R57, R57, -INF , P0 ;  /* 0xff80000039397808 */ /* 0x000fe20000000000 */
[----:B------:R-:W-:Y:S01]  /*4720*/  LDSM.16.MT88.4 R36, [R241+0x900] ;  /* 0x00090000f124783b */ /* 0x000fe20000004200 */
[----:B------:R-:W-:Y:S02]  /*4730*/  FSEL R67, R67, -INF , P0 ;  /* 0xff80000043437808 */ /* 0x000fe40000000000 */
[----:B------:R-:W-:Y:S01]  /*4740*/  ISETP.GT.AND P0, PT, R2, 0x9, PT ;  /* 0x000000090200780c */ /* 0x000fe20003f04270 */
[----:B------:R-:W-:Y:S01]  /*4750*/  LDSM.16.MT88.4 R72, [R247+0x6100] ;  /* 0x00610000f748783b */ /* 0x000fe20000004200 */
[----:B------:R-:W-:Y:S02]  /*4760*/  FMNMX.FTZ R6, R67, R6, !PT ;  /* 0x0000000643067209 */ /* 0x000fe40007810000 */
[----:B------:R-:W-:Y:S01]  /*4770*/  FSEL R84, R84, -INF , P0 ;  /* 0xff80000054547808 */ /* 0x000fe20000000000 */
[----:B------:R-:W-:Y:S01]  /*4780*/  LDSM.16.MT88.4 R96, [R240+0x6100] ;  /* 0x00610000f060783b */ /* 0x000fe20000004200 */
[----:B------:R-:W-:-:S02]  /*4790*/  FSEL R56, R56, -INF , P0 ;  /* 0xff80000038387808 */ /* 0x000fc40000000000 */
[----:B------:R-:W-:Y:S01]  /*47a0*/  ISETP.GT.AND P0, PT, R2, 0x10, PT ;  /* 0x000000100200780c */ /* 0x000fe20003f04270 */
[----:B------:R-:W-:Y:S01]  /*47b0*/  LDSM.16.MT88.4 R120, [R241+0x9100] ;  /* 0x00910000f178783b */ /* 0x000fe20000004200 */
[----:B------:R-:W-:Y:S02]  /*47c0*/  FMNMX.FTZ R6, R56, R6, !PT ;  /* 0x0000000638067209 */ /* 0x000fe40007810000 */
[----:B------:R-:W-:Y:S01]  /*47d0*/  FSEL R59, R59, -INF , P0 ;  /* 0xff8000003b3b7808 */ /* 0x000fe20000000000 */
[----:B------:R-:W-:Y:S01]  /*47e0*/  LDSM.16.MT88.4 R104, [R247+0x9100] ;  /* 0x00910000f768783b */ /* 0x000fe20000004200 */
        /* <DEDUP_REMOVED lines=48> */
[----:B------:R-:W-:Y:S02]  /*4af0*/  FMNMX.FTZ R6, R196, R6, !PT ;  /* 0x00000006c4067209 */ /* 0x000fe40007810000 */
[----:B------:R-:W-:Y:S02]  /*4b00*/  FSEL R208, R208, -INF , P0 ;  /* 0xff800000d0d07808 */ /* 0x000fe40000000000 */
[----:B------:R-:W-:Y:S02]  /*4b10*/  FSEL R207, R207, -INF , P0 ;  /* 0xff800000cfcf7808 */ /* 0x000fe40000000000 */
[----:B------:R-:W-:-:S02]  /*4b20*/  ISETP.GT.AND P0, PT, R2, 0x41, PT ;  /* 0x000000410200780c */ /* 0x000fc40003f04270 */
[----:B------:R-:W-:Y:S02]  /*4b30*/  FMNMX.FTZ R7, R59, R7, !PT ;  /* 0x000000073b077209 */ /* 0x000fe40007810000 */
[----:B------:R-:W-:Y:S02]  /*4b40*/  FMNMX.FTZ R6, R195, R6, !PT ;  /* 0x00000006c3067209 */ /* 0x000fe40007810000 */
[----:B------:R-:W-:Y:S02]  /*4b50*/  FSEL R206, R206, -INF , P0 ;  /* 0xff800000cece7808 */ /* 0x000fe40000000000 */
[----:B------:R-:W-:Y:S02]  /*4b60*/  FSEL R205, R205, -INF , P0 ;  /* 0xff800000cdcd7808 */ /* 0x000fe40000000000 */
[----:B------:R-:W-:Y:S02]  /*4b70*/  ISETP.GT.AND P0, PT, R2, 0x48, PT ;  /* 0x000000480200780c */ /* 0x000fe40003f04270 */
[----:B------:R-:W-:-:S02]  /*4b80*/  FMNMX.FTZ R7, R81, R7, !PT ;  /* 0x0000000751077209 */ /* 0x000fc40007810000 */
[----:B------:R-:W-:Y:S02]  /*4b90*/  FMNMX.FTZ R6, R193, R6, !PT ;  /* 0x00000006c1067209 */ /* 0x000fe40007810000 */
[----:B------:R-:W-:Y:S02]  /*4ba0*/  FSEL R204, R204, -INF , P0 ;  /* 0xff800000cccc7808 */ /* 0x000fe40000000000 */
[----:B------:R-:W-:Y:S02]  /*4bb0*/  FSEL R203, R203, -INF , P0 ;  /* 0xff800000cbcb7808 */ /* 0x000fe40000000000 */
[----:B------:R-:W-:Y:S02]  /*4bc0*/  ISETP.GT.AND P0, PT, R2, 0x49, PT ;  /* 0x000000490200780c */ /* 0x000fe40003f04270 */
[----:B------:R-:W-:Y:S02]  /*4bd0*/  FMNMX.FTZ R7, R78, R7, !PT ;  /* 0x000000074e077209 */ /* 0x000fe40007810000 */
[----:B------:R-:W-:-:S02]  /*4be0*/  FMNMX.FTZ R6, R207, R6, !PT ;  /* 0x00000006cf067209 */ /* 0x000fc40007810000 */
[----:B------:R-:W-:Y:S02]  /*4bf0*/  FSEL R201, R201, -INF , P0 ;  /* 0xff800000c9c97808 */ /* 0x000fe40000000000 */
[----:B------:R-:W-:Y:S02]  /*4c00*/  FSEL R202, R202, -INF , P0 ;  /* 0xff800000caca7808 */ /* 0x000fe40000000000 */
[----:B------:R-:W-:Y:S02]  /*4c10*/  FMNMX.FTZ R7, R79, R7, !PT ;  /* 0x000000074f077209 */ /* 0x000fe40007810000 */
[----:B------:R-:W-:Y:S02]  /*4c20*/  FMNMX.FTZ R6, R205, R6, !PT ;  /* 0x00000006cd067209 */ /* 0x000fe40007810000 */
        /* <DEDUP_REMOVED lines=10> */
[----:B------:R-:W-:Y:S02]  /*4cd0*/  ISETP.GT.AND P0, PT, R2, 0x58, PT ;  /* 0x000000580200780c */ /* 0x000fe40003f04270 */
[----:B------:R-:W-:Y:S02]  /*4ce0*/  FMNMX.FTZ R7, R210, R7, !PT ;  /* 0x00000007d2077209 */ /* 0x000fe40007810000 */
[----:B------:R-:W-:Y:S02]  /*4cf0*/  FMNMX.FTZ R6, R191, R6, !PT ;  /* 0x00000006bf067209 */ /* 0x000fe40007810000 */
[----:B------:R-:W-:-:S02]  /*4d00*/  FSEL R25, R25, -INF , P0 ;  /* 0xff80000019197808 */ /* 0x000fc40000000000 */
[----:B------:R-:W-:Y:S02]  /*4d10*/  FSEL R189, R189, -INF , P0 ;  /* 0xff800000bdbd7808 */ /* 0x000fe40000000000 */
[----:B------:R-:W-:Y:S02]  /*4d20*/  ISETP.GT.AND P0, PT, R2, 0x59, PT ;  /* 0x000000590200780c */ /* 0x000fe40003f04270 */
[----:B------:R-:W-:Y:S02]  /*4d30*/  FMNMX.FTZ R7, R209, R7, !PT ;  /* 0x00000007d1077209 */ /* 0x000fe40007810000 */
[----:B------:R-:W-:Y:S02]  /*4d40*/  FMNMX.FTZ R6, R190, R6, !PT ;  /* 0x00000006be067209 */ /* 0x000fe40007810000 */
[----:B------:R-:W-:Y:S02]  /*4d50*/  FSEL R188, R188, -INF , P0 ;  /* 0xff800000bcbc7808 */ /* 0x000fe40000000000 */
[----:B------:R-:W-:-:S02]  /*4d60*/  FMNMX.FTZ R7, R197, R7, !PT ;  /* 0x00000007c5077209 */ /* 0x000fc40007810000 */
[----:B------:R-:W-:Y:S02]  /*4d70*/  FMNMX.FTZ R2, R189, R6, !PT ;  /* 0x00000006bd027209 */ /* 0x000fe40007810000 */
[----:B------:R-:W-:Y:S02]  /*4d80*/  FMNMX.FTZ R6, R194, R7, !PT ;  /* 0x00000007c2067209 */ /* 0x000fe40007810000 */
[----:B------:R-:W-:Y:S02]  /*4d90*/  FMNMX.FTZ R2, R188, R2, !PT ;  /* 0x00000002bc027209 */ /* 0x000fe40007810000 */
[----:B------:R-:W-:Y:S02]  /*4da0*/  FMNMX.FTZ R6, R200, R6, !PT ;  /* 0x00000006c8067209 */ /* 0x000fe40007810000 */
[----:B------:R-:W-:Y:S01]  /*4db0*/  FSEL R24, R24, -INF , P0 ;  /* 0xff80000018187808 */ /* 0x000fe20000000000 */
[----:B------:R-:W1:Y:S01]  /*4dc0*/  SHFL.BFLY PT, R7, R2, 0x2, 0x1f ;  /* 0x0c401f0002077f89 */ /* 0x000e6200000e0000 */
        /* <DEDUP_REMOVED lines=9> */
[----:B------:R-:W-:-:S04]  /*4e60*/  FMNMX.FTZ R6, R25, R6, !PT ;  /* 0x0000000619067209 */ /* 0x000fc80007810000 */
[----:B------:R-:W-:-:S05]  /*4e70*/  FMNMX.FTZ R6, R24, R6, !PT ;  /* 0x0000000618067209 */ /* 0x000fca0007810000 */
[----:B------:R-:W2:Y:S01]  /*4e80*/  SHFL.BFLY PT, R7, R6, 0x2, 0x1f ;  /* 0x0c401f0006077f89 */ /* 0x000ea200000e0000 */
[----:B-1----:R-:W-:-:S03]  /*4e90*/  FMNMX.FTZ R2, R2, R8, !PT ;  /* 0x0000000802027209 */ /* 0x002fc60007810000 */
[----:B------:R-:W-:Y:S01]  /*4ea0*/  LDSM.16.MT88.4 R8, [R242+0x900] ;  /* 0x00090000f208783b */ /* 0x000fe20000004200 */
[C---:B------:R-:W-:Y:S01]  /*4eb0*/  FSETP.NEU.FTZ.AND P0, PT, R2.reuse, -INF , PT ;  /* 0xff8000000200780b */ /* 0x040fe20003f1d000 */
[----:B------:R-:W-:-:S05]  /*4ec0*/  FMUL.FTZ R192, R2, c[0x0][0x2d0] ;  /* 0x0000b40002c07a20 */ /* 0x000fca0000410000 */
[----:B------:R-:W-:Y:S02]  /*4ed0*/  FSEL R192, R192, RZ, P0 ;  /* 0x000000ffc0c07208 */ /* 0x000fe40000000000 */
[----:B--2---:R-:W-:-:S03]  /*4ee0*/  FMNMX.FTZ R6, R6, R7, !PT ;  /* 0x0000000706067209 */ /* 0x004fc60007810000 */
[--C-:B------:R-:W-:Y:S02]  /*4ef0*/  FFMA.FTZ R185, R0, c[0x0][0x2d0], -R192.reuse ;  /* 0x0000b40000b97a23 */ /* 0x100fe400000108c0 */
[----:B------:R-:W1:Y:S01]  /*4f00*/  SHFL.BFLY PT, R0, R6, 0x1, 0x1f ;  /* 0x0c201f0006007f89 */ /* 0x000e6200000e0000 */
[--C-:B------:R-:W-:Y:S02]  /*4f10*/  FFMA.FTZ R27, R64, c[0x0][0x2d0], -R192.reuse ;  /* 0x0000b400401b7a23 */ /* 0x100fe400000108c0 */
[--C-:B------:R-:W-:Y:S01]  /*4f20*/  FFMA.FTZ R182, R67, c[0x0][0x2d0], -R192.reuse ;  /* 0x0000b40043b67a23 */ /* 0x100fe200000108c0 */
[----:B------:R-:W-:Y:S01]  /*4f30*/  MUFU.EX2 R185, R185 ;  /* 0x000000b900b97308 */ /* 0x000fe20000000800 */
[--C-:B------:R-:W-:Y:S02]  /*4f40*/  FFMA.FTZ R51, R56, c[0x0][0x2d0], -R192.reuse ;  /* 0x0000b40038337a23 */ /* 0x100fe400000108c0 */
[--C-:B------:R-:W-:Y:S02]  /*4f50*/  FFMA.FTZ R50, R80, c[0x0][0x2d0], -R192.reuse ;  /* 0x0000b40050327a23 */ /* 0x100fe400000108c0 */
[----:B------:R-:W-:-:S02]  /*4f60*/  FFMA.FTZ R46, R58, c[0x0][0x2d0], -R192 ;  /* 0x0000b4003a2e7a23 */ /* 0x000fc400000108c0 */
[--C-:B------:R-:W-:Y:S01]  /*4f70*/  FFMA.FTZ R45, R76, c[0x0][0x2d0], -R192.reuse ;  /* 0x0000b4004c2d7a23 */ /* 0x100fe200000108c0 */
[----:B------:R-:W2:Y:S01]  /*4f80*/  MUFU.EX2 R27, R27 ;  /* 0x0000001b001b7308 */ /* 0x000ea20000000800 */
[--C-:B------:R-:W-:Y:S02]  /*4f90*/  FFMA.FTZ R41, R77, c[0x0][0x2d0], -R192.reuse ;  /* 0x0000b4004d297a23 */ /* 0x100fe400000108c0 */
[--C-:B------:R-:W-:Y:S02]  /*4fa0*/  FFMA.FTZ R44, R44, c[0x0][0x2d0], -R192.reuse ;  /* 0x0000b4002c2c7a23 */ /* 0x100fe400000108c0 */
[--C-:B------:R-:W-:Y:S02]  /*4fb0*/  FFMA.FTZ R40, R40, c[0x0][0x2d0], -R192.reuse ;  /* 0x0000b40028287a23 */ /* 0x100fe400000108c0 */
[--C-:B------:R-:W-:Y:S01]  /*4fc0*/  FFMA.FTZ R198, R198, c[0x0][0x2d0], -R192.reuse ;  /* 0x0000b400c6c67a23 */ /* 0x100fe200000108c0 */
[----:B------:R-:W-:Y:S01]  /*4fd0*/  MUFU.EX2 R182, R182 ;  /* 0x000000b600b67308 */ /* 0x000fe20000000800 */
[----:B------:R-:W-:-:S02]  /*4fe0*/  FFMA.FTZ R196, R196, c[0x0][0x2d0], -R192 ;  /* 0x0000b400c4c47a23 */ /* 0x000fc400000108c0 */
[--C-:B------:R-:W-:Y:S01]  /*4ff0*/  FFMA.FTZ R195, R195, c[0x0][0x2d0], -R192.reuse ;  /* 0x0000b400c3c37a23 */ /* 0x100fe200000108c0 */
[----:B-1----:R-:W-:Y:S01]  /*5000*/  FMNMX.FTZ R0, R0, R6, !PT ;  /* 0x0000000600007209 */ /* 0x002fe20007810000 */
[--C-:B------:R-:W-:Y:S02]  /*5010*/  FFMA.FTZ R193, R193, c[0x0][0x2d0], -R192.reuse ;  /* 0x0000b400c1c17a23 */ /* 0x100fe400000108c0 */
[--C-:B------:R-:W-:Y:S01]  /*5020*/  FFMA.FTZ R207, R207, c[0x0][0x2d0], -R192.reuse ;  /* 0x0000b400cfcf7a23 */ /* 0x100fe200000108c0 */
[C---:B------:R-:W-:Y:S01]  /*5030*/  FSETP.NEU.FTZ.AND P0, PT, R0.reuse, -INF , PT ;  /* 0xff8000000000780b */ /* 0x040fe20003f1d000 */
[----:B------:R-:W-:Y:S01]  /*5040*/  FMUL.FTZ R26, R0, c[0x0][0x2d0] ;  /* 0x0000b400001a7a20 */ /* 0x000fe20000410000 */
[----:B------:R-:W1:Y:S01]  /*5050*/  MUFU.EX2 R51, R51 ;  /* 0x0000003300337308 */ /* 0x000e620000000800 */
[----:B--2---:R-:W-:Y:S01]  /*5060*/  F2FP.PACK_AB R128, R27, R185 ;  /* 0x000000b91b80723e */ /* 0x004fe200000000ff */
[--C-:B------:R-:W-:Y:S02]  /*5070*/  FFMA.FTZ R205, R205, c[0x0][0x2d0], -R192.reuse ;  /* 0x0000b400cdcd7a23 */ /* 0x100fe400000108c0 */
[----:B------:R-:W-:Y:S01]  /*5080*/  FSEL R26, R26, RZ, P0 ;  /* 0x000000ff1a1a7208 */ /* 0x000fe20000000000 */
[--C-:B------:R-:W-:Y:S01]  /*5090*/  FFMA.FTZ R203, R203, c[0x0][0x2d0], -R192.reuse ;  /* 0x0000b400cbcb7a23 */ /* 0x100fe200000108c0 */
[----:B------:R-:W-:Y:S01]  /*50a0*/  PLOP3.LUT P0, PT, PT, PT, UP0, 0x80, 0x0 ;  /* 0x000000000000781c */ /* 0x000fe20003f0f008 */
[----:B------:R-:W-:Y:S01]  /*50b0*/  FFMA.FTZ R202, R202, c[0x0][0x2d0], -R192 ;  /* 0x0000b400caca7a23 */ /* 0x000fe200000108c0 */
[----:B------:R-:W-:Y:S01]  /*50c0*/  MUFU.EX2 R50, R50 ;  /* 0x0000003200327308 */ /* 0x000fe20000000800 */
[----:B------:R-:W-:-:S02]  /*50d0*/  FFMA.FTZ R184, R65, c[0x0][0x2d0], -R26 ;  /* 0x0000b40041b87a23 */ /* 0x000fc4000001081a */
[--C-:B------:R-:W-:Y:S02]  /*50e0*/  FFMA.FTZ R183, R66, c[0x0][0x2d0], -R26.reuse ;  /* 0x0000b40042b77a23 */ /* 0x100fe4000001081a */
[--C-:B------:R-:W-:Y:S01]  /*50f0*/  FFMA.FTZ R181, R57, c[0x0][0x2d0], -R26.reuse ;  /* 0x0000b40039b57a23 */ /* 0x100fe2000001081a */
[----:B------:R-:W-:Y:S01]  /*5100*/  LDSM.16.MT88.4 R64, [R240+0x3100] ;  /* 0x00310000f040783b */ /* 0x000fe20000004200 */
[--C-:B------:R-:W-:Y:S01]  /*5110*/  FFMA.FTZ R180, R84, c[0x0][0x2d0], -R26.reuse ;  /* 0x0000b40054b47a23 */ /* 0x100fe2000001081a */
[----:B------:R-:W-:Y:S01]  /*5120*/  MUFU.EX2 R184, R184 ;  /* 0x000000b800b87308 */ /* 0x000fe20000000800 */
[----:B-1----:R-:W-:Y:S01]  /*5130*/  F2FP.PACK_AB R130, R51, R182 ;  /* 0x000000b63382723e */ /* 0x002fe200000000ff */
[--C-:B------:R-:W-:Y:S02]  /*5140*/  FFMA.FTZ R49, R59, c[0x0][0x2d0], -R26.reuse ;  /* 0x0000b4003b317a23 */ /* 0x100fe4000001081a */
[--C-:B------:R-:W-:Y:S01]  /*5150*/  FFMA.FTZ R48, R81, c[0x0][0x2d0], -R26.reuse ;  /* 0x0000b40051307a23 */ /* 0x100fe2000001081a */
[----:B------:R-:W1:Y:S01]  /*5160*/  LDSM.16.MT88.4 R56, [R241+0x3100] ;  /* 0x00310000f138783b */ /* 0x000e620000004200 */
[----:B------:R-:W-:-:S02]  /*5170*/  FFMA.FTZ R47, R78, c[0x0][0x2d0], -R26 ;  /* 0x0000b4004e2f7a23 */ /* 0x000fc4000001081a */
[----:B------:R-:W2:Y:S01]  /*5180*/  MUFU.EX2 R183, R183 ;  /* 0x000000b700b77308 */ /* 0x000ea20000000800 */
[--C-:B------:R-:W-:Y:S01]  /*5190*/  FFMA.FTZ R43, R79, c[0x0][0x2d0], -R26.reuse ;  /* 0x0000b4004f2b7a23 */ /* 0x100fe2000001081a */
[----:B------:R-:W-:Y:S01]  /*51a0*/  LDSM.16.MT88.4 R80, [R242+0x6100] ;  /* 0x00610000f250783b */ /* 0x000fe20000004200 */
[--C-:B------:R-:W-:Y:S02]  /*51b0*/  FFMA.FTZ R42, R42, c[0x0][0x2d0], -R26.reuse ;  /* 0x0000b4002a2a7a23 */ /* 0x100fe4000001081a */
[--C-:B------:R-:W-:Y:S02]  /*51c0*/  FFMA.FTZ R3, R209, c[0x0][0x2d0], -R26.reuse ;  /* 0x0000b400d1037a23 */ /* 0x100fe4000001081a */
[--C-:B------:R-:W-:Y:S01]  /*51d0*/  FFMA.FTZ R197, R197, c[0x0][0x2d0], -R26.reuse ;  /* 0x0000b400c5c57a23 */ /* 0x100fe2000001081a */
[----:B------:R-:W-:Y:S01]  /*51e0*/  MUFU.EX2 R181, R181 ;  /* 0x000000b500b57308 */ /* 0x000fe20000000800 */
[--C-:B------:R-:W-:Y:S02]  /*51f0*/  FFMA.FTZ R194, R194, c[0x0][0x2d0], -R26.reuse ;  /* 0x0000b400c2c27a23 */ /* 0x100fe4000001081a */
[----:B------:R-:W-:-:S02]  /*5200*/  FFMA.FTZ R200, R200, c[0x0][0x2d0], -R26 ;  /* 0x0000b400c8c87a23 */ /* 0x000fc4000001081a */
[--C-:B------:R-:W-:Y:S02]  /*5210*/  FFMA.FTZ R199, R199, c[0x0][0x2d0], -R26.reuse ;  /* 0x0000b400c7c77a23 */ /* 0x100fe4000001081a */
[--C-:B------:R-:W-:Y:S01]  /*5220*/  FFMA.FTZ R208, R208, c[0x0][0x2d0], -R26.reuse ;  /* 0x0000b400d0d07a23 */ /* 0x100fe2000001081a */
[----:B------:R-:W3:Y:S01]  /*5230*/  MUFU.EX2 R180, R180 ;  /* 0x000000b400b47308 */ /* 0x000ee20000000800 */
[----:B--2---:R-:W-:Y:S01]  /*5240*/  F2FP.PACK_AB R129, R183, R184 ;  /* 0x000000b8b781723e */ /* 0x004fe200000000ff */
[--C-:B------:R-:W-:Y:S02]  /*5250*/  FFMA.FTZ R206, R206, c[0x0][0x2d0], -R26.reuse ;  /* 0x0000b400cece7a23 */ /* 0x100fe4000001081a */
[--C-:B------:R-:W-:Y:S02]  /*5260*/  FFMA.FTZ R204, R204, c[0x0][0x2d0], -R26.reuse ;  /* 0x0000b400cccc7a23 */ /* 0x100fe4000001081a */
[----:B------:R-:W-:Y:S02]  /*5270*/  FFMA.FTZ R201, R201, c[0x0][0x2d0], -R26 ;  /* 0x0000b400c9c97a23 */ /* 0x000fe4000001081a */
[----:B------:R-:W2:Y:S01]  /*5280*/  MUFU.EX2 R46, R46 ;  /* 0x0000002e002e7308 */ /* 0x000ea20000000800 */
[----:B------:R-:W-:-:S02]  /*5290*/  FFMA.FTZ R191, R191, c[0x0][0x2d0], -R192 ;  /* 0x0000b400bfbf7a23 */ /* 0x000fc400000108c0 */
[--C-:B------:R-:W-:Y:S02]  /*52a0*/  FFMA.FTZ R190, R190, c[0x0][0x2d0], -R192.reuse ;  /* 0x0000b400bebe7a23 */ /* 0x100fe400000108c0 */
[--C-:B------:R-:W-:Y:S02]  /*52b0*/  FFMA.FTZ R189, R189, c[0x0][0x2d0], -R192.reuse ;  /* 0x0000b400bdbd7a23 */ /* 0x100fe400000108c0 */
[----:B------:R-:W-:Y:S01]  /*52c0*/  FFMA.FTZ R188, R188, c[0x0][0x2d0], -R192 ;  /* 0x0000b400bcbc7a23 */ /* 0x000fe200000108c0 */
[----:B---3--:R-:W-:Y:S01]  /*52d0*/  F2FP.PACK_AB R131, R180, R181 ;  /* 0x000000b5b483723e */ /* 0x008fe200000000ff */
[----:B------:R-:W-:Y:S01]  /*52e0*/  MUFU.EX2 R45, R45 ;  /* 0x0000002d002d7308 */ /* 0x000fe20000000800 */
[--C-:B------:R-:W-:Y:S02]  /*52f0*/  FFMA.FTZ R187, R187, c[0x0][0x2d0], -R26.reuse ;  /* 0x0000b400bbbb7a23 */ /* 0x100fe4000001081a */
[--C-:B------:R-:W-:Y:S02]  /*5300*/  FFMA.FTZ R186, R186, c[0x0][0x2d0], -R26.reuse ;  /* 0x0000b400baba7a23 */ /* 0x100fe4000001081a */
[----:B------:R-:W-:Y:S01]  /*5310*/  FFMA.FTZ R209, R24, c[0x0][0x2d0], -R26 ;  /* 0x0000b40018d17a23 */ /* 0x000fe2000001081a */
[----:B------:R-:W-:Y:S01]  /*5320*/  HMMA.16816.F32 R176, R128, R172, RZ ;  /* 0x000000ac80b0723c */ /* 0x000fe200000018ff */
[----:B--2---:R-:W-:Y:S01]  /*5330*/  F2FP.PACK_AB R4, R46, R50 ;  /* 0x000000322e04723e */ /* 0x004fe200000000ff */
[----:B------:R-:W2:Y:S01]  /*5340*/  MUFU.EX2 R41, R41 ;  /* 0x0000002900297308 */ /* 0x000ea20000000800 */
[----:B------:R-:W-:-:S02]  /*5350*/  FADD.FTZ R185, R185, R27 ;  /* 0x0000001bb9b97221 */ /* 0x000fc40000010000 */
[----:B------:R-:W-:Y:S02]  /*5360*/  FADD.FTZ R183, R184, R183 ;  /* 0x000000b7b8b77221 */ /* 0x000fe40000010000 */
[----:B------:R-:W-:Y:S01]  /*5370*/  FADD.FTZ R185, R182, R185 ;  /* 0x000000b9b6b97221 */ /* 0x000fe20000010000 */
[C---:B------:R-:W-:Y:S01]  /*5380*/  HMMA.16816.F32 R172, R128.reuse, R174, RZ ;  /* 0x000000ae80ac723c */ /* 0x040fe200000018ff */
[----:B------:R-:W-:Y:S01]  /*5390*/  FADD.FTZ R183, R181, R183 ;  /* 0x000000b7b5b77221 */ /* 0x000fe20000010000 */
[----:B------:R-:W3:Y:S01]  /*53a0*/  MUFU.EX2 R49, R49 ;  /* 0x0000003100317308 */ /* 0x000ee20000000800 */
[----:B------:R-:W-:Y:S02]  /*53b0*/  FADD.FTZ R185, R51, R185 ;  /* 0x000000b933b97221 */ /* 0x000fe40000010000 */
[----:B------:R-:W-:Y:S02]  /*53c0*/  FADD.FTZ R180, R180, R183 ;  /* 0x000000b7b4b47221 */ /* 0x000fe40000010000 */
[----:B------:R-:W-:Y:S01]  /*53d0*/  FADD.FTZ R50, R50, R185 ;  /* 0x000000b932327221 */ /* 0x000fe20000010000 */
[----:B------:R-:W-:Y:S02]  /*53e0*/  HMMA.16816.F32 R168, R128, R164, RZ ;  /* 0x000000a480a8723c */ /* 0x000fe400000018ff */
[----:B------:R-:W4:Y:S01]  /*53f0*/  MUFU.EX2 R48, R48 ;  /* 0x0000003000307308 */ /* 0x000f220000000800 */
[----:B--2---:R-:W-:Y:S01]  /*5400*/  F2FP.PACK_AB R6, R41, R45 ;  /* 0x0000002d2906723e */ /* 0x004fe200000000ff */
[----:B------:R-:W-:-:S04]  /*5410*/  FADD.FTZ R50, R46, R50 ;  /* 0x000000322e327221 */ /* 0x000fc80000010000 */
[----:B------:R-:W-:Y:S01]  /*5420*/  HMMA.16816.F32 R164, R128, R166, RZ ;  /* 0x000000a680a4723c */ /* 0x000fe200000018ff */
[----:B------:R-:W-:Y:S01]  /*5430*/  FADD.FTZ R45, R45, R50 ;  /* 0x000000322d2d7221 */ /* 0x000fe20000010000 */
[----:B------:R-:W-:Y:S01]  /*5440*/  MUFU.EX2 R47, R47 ;  /* 0x0000002f002f7308 */ /* 0x000fe20000000800 */
[----:B---3--:R-:W-:Y:S02]  /*5450*/  FADD.FTZ R180, R49, R180 ;  /* 0x000000b431b47221 */ /* 0x008fe40000010000 */
[----:B------:R-:W-:-:S03]  /*5460*/  FADD.FTZ R45, R41, R45 ;  /* 0x0000002d292d7221 */ /* 0x000fc60000010000 */
[----:B------:R-:W-:Y:S02]  /*5470*/  HMMA.16816.F32 R136, R128, R132, RZ ;  /* 0x000000848088723c */ /* 0x000fe400000018ff */
[----:B------:R-:W2:Y:S01]  /*5480*/  MUFU.EX2 R43, R43 ;  /* 0x0000002b002b7308 */ /* 0x000ea20000000800 */
[C---:B----4-:R-:W-:Y:S01]  /*5490*/  F2FP.PACK_AB R5, R48.reuse, R49 ;  /* 0x000000313005723e */ /* 0x050fe200000000ff */
[----:B------:R-:W-:-:S04]  /*54a0*/  FADD.FTZ R180, R48, R180 ;  /* 0x000000b430b47221 */ /* 0x000fc80000010000 */
[C---:B------:R-:W-:Y:S02]  /*54b0*/  HMMA.16816.F32 R132, R128.reuse, R134, RZ ;  /* 0x000000868084723c */ /* 0x040fe400000018ff */
[----:B------:R-:W-:Y:S06]  /*54c0*/  MUFU.EX2 R44, R44 ;  /* 0x0000002c002c7308 */ /* 0x000fec0000000800 */
[----:B------:R-:W-:Y:S01]  /*54d0*/  HMMA.16816.F32 R152, R128, R148, RZ ;  /* 0x000000948098723c */ /* 0x000fe200000018ff */
[----:B--2---:R-:W-:Y:S01]  /*54e0*/  F2FP.PACK_AB R7, R43, R47 ;  /* 0x0000002f2b07723e */ /* 0x004fe200000000ff */
[----:B------:R-:W2:Y:S01]  /*54f0*/  MUFU.EX2 R40, R40 ;  /* 0x0000002800287308 */ /* 0x000ea20000000800 */
[----:B------:R-:W-:-:S05]  /*5500*/  FADD.FTZ R47, R47, R180 ;  /* 0x000000b42f2f7221 */ /* 0x000fca0000010000 */
[----:B------:R-:W-:Y:S01]  /*5510*/  HMMA.16816.F32 R144, R128, R140, RZ ;  /* 0x0000008c8090723c */ /* 0x000fe200000018ff */
[----:B------:R-:W-:Y:S01]  /*5520*/  FADD.FTZ R47, R43, R47 ;  /* 0x0000002f2b2f7221 */ /* 0x000fe20000010000 */
[----:B------:R-:W-:Y:S06]  /*5530*/  MUFU.EX2 R42, R42 ;  /* 0x0000002a002a7308 */ /* 0x000fec0000000800 */
[C---:B------:R-:W-:Y:S02]  /*5540*/  HMMA.16816.F32 R176, R4.reuse, R12, R176 ;  /* 0x0000000c04b0723c */ /* 0x040fe400000018b0 */
[----:B------:R-:W-:Y:S06]  /*5550*/  MUFU.EX2 R3, R3 ;  /* 0x0000000300037308 */ /* 0x000fec0000000800 */
[C---:B------:R-:W-:Y:S01]  /*5560*/  HMMA.16816.F32 R172, R4.reuse, R14, R172 ;  /* 0x0000000e04ac723c */ /* 0x040fe200000018ac */
[----:B------:R-:W3:Y:S01]  /*5570*/  LDSM.16.MT88.4 R12, [R242+0x3900] ;  /* 0x00390000f20c783b */ /* 0x000ee20000004200 */
[----:B------:R-:W-:Y:S06]  /*5580*/  MUFU.EX2 R198, R198 ;  /* 0x000000c600c67308 */ /* 0x000fec0000000800 */
[C---:B------:R-:W-:Y:S02]  /*5590*/  HMMA.16816.F32 R168, R4.reuse, R8, R168 ;  /* 0x0000000804a8723c */ /* 0x040fe400000018a8 */
[----:B------:R-:W-:Y:S06]  /*55a0*/  MUFU.EX2 R196, R196 ;  /* 0x000000c400c47308 */ /* 0x000fec0000000800 */
[----:B------:R-:W-:Y:S01]  /*55b0*/  HMMA.16816.F32 R164, R4, R10, R164 ;  /* 0x0000000a04a4723c */ /* 0x000fe200000018a4 */
[----:B------:R-:W4:Y:S01]  /*55c0*/  LDSM.16.MT88.4 R8, [R241+0x3900] ;  /* 0x00390000f108783b */ /* 0x000f220000004200 */
[----:B------:R-:W-:Y:S06]  /*55d0*/  MUFU.EX2 R195, R195 ;  /* 0x000000c300c37308 */ /* 0x000fec0000000800 */
[C---:B-1----:R-:W-:Y:S02]  /*55e0*/  HMMA.16816.F32 R52, R128.reuse, R56, RZ ;  /* 0x000000388034723c */ /* 0x042fe400000018ff */
[----:B------:R-:W-:Y:S06]  /*55f0*/  MUFU.EX2 R193, R193 ;  /* 0x000000c100c17308 */ /* 0x000fec0000000800 */
[C---:B------:R-:W-:Y:S02]  /*5600*/  HMMA.16816.F32 R148, R128.reuse, R150, RZ ;  /* 0x000000968094723c */ /* 0x040fe400000018ff */
[----:B------:R-:W-:Y:S06]  /*5610*/  MUFU.EX2 R197, R197 ;  /* 0x000000c500c57308 */ /* 0x000fec0000000800 */
[----:B------:R-:W-:Y:S02]  /*5620*/  HMMA.16816.F32 R140, R128, R142, RZ ;  /* 0x0000008e808c723c */ /* 0x000fe400000018ff */
[----:B------:R-:W-:Y:S06]  /*5630*/  MUFU.EX2 R194, R194 ;  /* 0x000000c200c27308 */ /* 0x000fec0000000800 */
[C---:B---3--:R-:W-:Y:S02]  /*5640*/  HMMA.16816.F32 R136, R4.reuse, R12, R136 ;  /* 0x0000000c0488723c */ /* 0x048fe40000001888 */
[----:B------:R-:W-:Y:S06]  /*5650*/  MUFU.EX2 R200, R200 ;  /* 0x000000c800c87308 */ /* 0x000fec0000000800 */
[----:B------:R-:W-:Y:S01]  /*5660*/  HMMA.16816.F32 R132, R4, R14, R132 ;  /* 0x0000000e0484723c */ /* 0x000fe20000001884 */
[----:B------:R-:W1:Y:S01]  /*5670*/  LDSM.16.MT88.4 R12, [R241+0x6900] ;  /* 0x00690000f10c783b */ /* 0x000e620000004200 */
[----:B------:R-:W-:Y:S06]  /*5680*/  MUFU.EX2 R199, R199 ;  /* 0x000000c700c77308 */ /* 0x000fec0000000800 */
[C---:B------:R-:W-:Y:S02]  /*5690*/  HMMA.16816.F32 R56, R128.reuse, R58, RZ ;  /* 0x0000003a8038723c */ /* 0x040fe400000018ff */
        /* <DEDUP_REMOVED lines=11> */
[----:B------:R-:W-:Y:S02]  /*5750*/  HMMA.16816.F32 R156, R128, R158, RZ ;  /* 0x0000009e809c723c */ /* 0x000fe400000018ff */
        /* <DEDUP_REMOVED lines=8> */
[C---:B------:R-:W-:Y:S01]  /*57e0*/  HMMA.16816.F32 R140, R4.reuse, R18, R140 ;  /* 0x00000012048c723c */ /* 0x040fe2000000188c */
[----:B------:R-:W5:Y:S01]  /*57f0*/  LDSM.16.MT88.4 R16, [R242+0x6900] ;  /* 0x00690000f210783b */ /* 0x000f620000004200 */
[----:B------:R-:W-:Y:S06]  /*5800*/  MUFU.EX2 R189, R189 ;  /* 0x000000bd00bd7308 */ /* 0x000fec0000000800 */
[C---:B----4-:R-:W-:Y:S02]  /*5810*/  HMMA.16816.F32 R52, R4.reuse, R8, R52 ;  /* 0x000000080434723c */ /* 0x050fe40000001834 */
[----:B------:R-:W-:Y:S06]  /*5820*/  MUFU.EX2 R188, R188 ;  /* 0x000000bc00bc7308 */ /* 0x000fec0000000800 */
[C---:B------:R-:W-:Y:S01]  /*5830*/  HMMA.16816.F32 R56, R4.reuse, R10, R56 ;  /* 0x0000000a0438723c */ /* 0x040fe20000001838 */
[----:B------:R-:W4:Y:S01]  /*5840*/  LDSM.16.MT88.4 R8, [R240+0x6900] ;  /* 0x00690000f008783b */ /* 0x000f220000004200 */
[----:B------:R-:W-:Y:S06]  /*5850*/  MUFU.EX2 R187, R187 ;  /* 0x000000bb00bb7308 */ /* 0x000fec0000000800 */
[C---:B-1----:R-:W-:Y:S02]  /*5860*/  HMMA.16816.F32 R84, R4.reuse, R12, R84 ;  /* 0x0000000c0454723c */ /* 0x042fe40000001854 */
[----:B------:R-:W-:Y:S06]  /*5870*/  MUFU.EX2 R186, R186 ;  /* 0x000000ba00ba7308 */ /* 0x000fec0000000800 */
[C---:B------:R-:W-:Y:S01]  /*5880*/  HMMA.16816.F32 R88, R4.reuse, R14, R88 ;  /* 0x0000000e0458723c */ /* 0x040fe20000001858 */
[----:B------:R-:W1:Y:S01]  /*5890*/  LDSM.16.MT88.4 R12, [R241+0x9900] ;  /* 0x00990000f10c783b */ /* 0x000e620000004200 */
[----:B------:R-:W-:Y:S06]  /*58a0*/  MUFU.EX2 R209, R209 ;  /* 0x000000d100d17308 */ /* 0x000fec0000000800 */
[C---:B------:R-:W-:Y:S08]  /*58b0*/  HMMA.16816.F32 R60, R4.reuse, R68, R60 ;  /* 0x00000044043c723c */ /* 0x040ff0000000183c */
[C---:B------:R-:W-:Y:S08]  /*58c0*/  HMMA.16816.F32 R64, R4.reuse, R70, R64 ;  /* 0x000000460440723c */ /* 0x040ff00000001840 */
[C---:B------:R-:W-:Y:S08]  /*58d0*/  HMMA.16816.F32 R160, R4.reuse, R36, R160 ;  /* 0x0000002404a0723c */ /* 0x040ff000000018a0 */
[----:B------:R-:W-:Y:S01]  /*58e0*/  HMMA.16816.F32 R156, R4, R38, R156 ;  /* 0x00000026049c723c */ /* 0x000fe2000000189c */
[----:B------:R-:W1:Y:S07]  /*58f0*/  LDSM.16.MT88.4 R36, [R240+0x9100] ;  /* 0x00910000f024783b */ /* 0x000e6e0000004200 */
[C---:B------:R-:W-:Y:S08]  /*5900*/  HMMA.16816.F32 R68, R128.reuse, R72, RZ ;  /* 0x000000488044723c */ /* 0x040ff000000018ff */
[C---:B------:R-:W-:Y:S08]  /*5910*/  HMMA.16816.F32 R76, R128.reuse, R80, RZ ;  /* 0x00000050804c723c */ /* 0x040ff000000018ff */
[C---:B------:R-:W-:Y:S08]  /*5920*/  HMMA.16816.F32 R92, R128.reuse, R96, RZ ;  /* 0x00000060805c723c */ /* 0x040ff000000018ff */
[C---:B------:R-:W-:Y:S08]  /*5930*/  HMMA.16816.F32 R72, R128.reuse, R74, RZ ;  /* 0x0000004a8048723c */ /* 0x040ff000000018ff */
[C---:B------:R-:W-:Y:S08]  /*5940*/  HMMA.16816.F32 R80, R128.reuse, R82, RZ ;  /* 0x000000528050723c */ /* 0x040ff000000018ff */
[C---:B------:R-:W-:Y:S08]  /*5950*/  HMMA.16816.F32 R96, R128.reuse, R98, RZ ;  /* 0x000000628060723c */ /* 0x040ff000000018ff */
[C---:B------:R-:W-:Y:S08]  /*5960*/  HMMA.16816.F32 R116, R128.reuse, R120, RZ ;  /* 0x000000788074723c */ /* 0x040ff000000018ff */
[----:B------:R-:W-:Y:S08]  /*5970*/  HMMA.16816.F32 R120, R128, R122, RZ ;  /* 0x0000007a8078723c */ /* 0x000ff000000018ff */
[C---:B---3--:R-:W-:Y:S08]  /*5980*/  HMMA.16816.F32 R68, R4.reuse, R20, R68 ;  /* 0x000000140444723c */ /* 0x048ff00000001844 */
[C---:B------:R-:W-:Y:S01]  /*5990*/  HMMA.16816.F32 R72, R4.reuse, R22, R72 ;  /* 0x000000160448723c */ /* 0x040fe20000001848 */
[----:B------:R-:W3:Y:S07]  /*59a0*/  LDSM.16.MT88.4 R20, [R247+0x9900] ;  /* 0x00990000f714783b */ /* 0x000eee0000004200 */
[C---:B-----5:R-:W-:Y:S08]  /*59b0*/  HMMA.16816.F32 R76, R4.reuse, R16, R76 ;  /* 0x00000010044c723c */ /* 0x060ff0000000184c */
[C---:B------:R-:W-:Y:S01]  /*59c0*/  HMMA.16816.F32 R80, R4.reuse, R18, R80 ;  /* 0x000000120450723c */ /* 0x040fe20000001850 */
[----:B------:R-:W5:Y:S07]  /*59d0*/  LDSM.16.MT88.4 R16, [R242+0x9900] ;  /* 0x00990000f210783b */ /* 0x000f6e0000004200 */
[C---:B----4-:R-:W-:Y:S08]  /*59e0*/  HMMA.16816.F32 R92, R4.reuse, R8, R92 ;  /* 0x00000008045c723c */ /* 0x050ff0000000185c */
[C---:B------:R-:W-:Y:S01]  /*59f0*/  HMMA.16816.F32 R96, R4.reuse, R10, R96 ;  /* 0x0000000a0460723c */ /* 0x040fe20000001860 */
[----:B------:R-:W4:Y:S07]  /*5a00*/  LDSM.16.MT88.4 R8, [R240+0x9900] ;  /* 0x00990000f008783b */ /* 0x000f2e0000004200 */
[C---:B-1----:R-:W-:Y:S08]  /*5a10*/  HMMA.16816.F32 R116, R4.reuse, R12, R116 ;  /* 0x0000000c0474723c */ /* 0x042ff00000001874 */
[----:B------:R-:W-:Y:S01]  /*5a20*/  HMMA.16816.F32 R120, R4, R14, R120 ;  /* 0x0000000e0478723c */ /* 0x000fe20000001878 */
[----:B------:R-:W1:Y:S07]  /*5a30*/  LDSM.16.MT88.4 R12, [R241+0x1100] ;  /* 0x00110000f10c783b */ /* 0x000e6e0000004200 */
[C---:B------:R-:W-:Y:S08]  /*5a40*/  HMMA.16816.F32 R100, R128.reuse, R104, RZ ;  /* 0x000000688064723c */ /* 0x040ff000000018ff */
[C---:B------:R-:W-:Y:S08]  /*5a50*/  HMMA.16816.F32 R108, R128.reuse, R112, RZ ;  /* 0x00000070806c723c */ /* 0x040ff000000018ff */
[C---:B------:R-:W-:Y:S08]  /*5a60*/  HMMA.16816.F32 R104, R128.reuse, R106, RZ ;  /* 0x0000006a8068723c */ /* 0x040ff000000018ff */
[C---:B------:R-:W-:Y:S08]  /*5a70*/  HMMA.16816.F32 R112, R128.reuse, R114, RZ ;  /* 0x000000728070723c */ /* 0x040ff000000018ff */
[C---:B------:R-:W-:Y:S07]  /*5a80*/  HMMA.16816.F32 R124, R128.reuse, R36, RZ ;  /* 0x00000024807c723c */ /* 0x040fee00000018ff */
[----:B------:R-:W-:Y:S01]  /*5a90*/  FFMA.FTZ R36, R212, c[0x0][0x2d0], -R192 ;  /* 0x0000b400d4247a23 */ /* 0x000fe200000108c0 */
[----:B------:R-:W-:Y:S01]  /*5aa0*/  HMMA.16816.F32 R128, R128, R38, RZ ;  /* 0x000000268080723c */ /* 0x000fe200000018ff */
[----:B------:R-:W-:-:S04]  /*5ab0*/  FFMA.FTZ R37, R210, c[0x0][0x2d0], -R26 ;  /* 0x0000b400d2257a23 */ /* 0x000fc8000001081a */
[----:B------:R-:W-:Y:S02]  /*5ac0*/  MUFU.EX2 R36, R36 ;  /* 0x0000002400247308 */ /* 0x000fe40000000800 */
[----:B------:R-:W-:Y:S01]  /*5ad0*/  FFMA.FTZ R39, R213, c[0x0][0x2d0], -R192 ;  /* 0x0000b400d5277a23 */ /* 0x000fe200000108c0 */
[C---:B---3--:R-:W-:Y:S01]  /*5ae0*/  HMMA.16816.F32 R100, R4.reuse, R20, R100 ;  /* 0x000000140464723c */ /* 0x048fe20000001864 */
[--C-:B------:R-:W-:Y:S02]  /*5af0*/  FFMA.FTZ R38, R211, c[0x0][0x2d0], -R26.reuse ;  /* 0x0000b400d3267a23 */ /* 0x100fe4000001081a */
[----:B------:R-:W-:Y:S02]  /*5b00*/  FFMA.FTZ R192, R25, c[0x0][0x2d0], -R26 ;  /* 0x0000b40019c07a23 */ /* 0x000fe4000001081a */
[----:B------:R-:W3:Y:S01]  /*5b10*/  MUFU.EX2 R39, R39 ;  /* 0x0000002700277308 */ /* 0x000ee20000000800 */
[----:B------:R-:W-:Y:S02]  /*5b20*/  LDSM.16.MT88.4 R24, [R241+0x2900] ;  /* 0x00290000f118783b */ /* 0x000fe40000004200 */
[C---:B------:R-:W-:Y:S02]  /*5b30*/  HMMA.16816.F32 R104, R4.reuse, R22, R104 ;  /* 0x000000160468723c */ /* 0x040fe40000001868 */
[----:B------:R-:W1:Y:S03]  /*5b40*/  LDSM.16.MT88.4 R20, [R247+0x1100] ;  /* 0x00110000f714783b */ /* 0x000e660000004200 */
[----:B------:R-:W1:Y:S03]  /*5b50*/  MUFU.EX2 R38, R38 ;  /* 0x0000002600267308 */ /* 0x000e660000000800 */
[C---:B-----5:R-:W-:Y:S05]  /*5b60*/  HMMA.16816.F32 R108, R4.reuse, R16, R108 ;  /* 0x00000010046c723c */ /* 0x060fea000000186c */
[----:B------:R-:W5:Y:S03]  /*5b70*/  MUFU.EX2 R37, R37 ;  /* 0x0000002500257308 */ /* 0x000f660000000800 */
[C---:B------:R-:W-:Y:S01]  /*5b80*/  HMMA.16816.F32 R112, R4.reuse, R18, R112 ;  /* 0x000000120470723c */ /* 0x040fe20000001870 */
[----:B------:R-:W5:Y:S04]  /*5b90*/  LDSM.16.MT88.4 R16, [R242+0x1100] ;  /* 0x00110000f210783b */ /* 0x000f680000004200 */
[----:B------:R-:W1:Y:S03]  /*5ba0*/  MUFU.EX2 R192, R192 ;  /* 0x000000c000c07308 */ /* 0x000e660000000800 */
[C---:B----4-:R-:W-:Y:S08]  /*5bb0*/  HMMA.16816.F32 R124, R4.reuse, R8, R124 ;  /* 0x00000008047c723c */ /* 0x050ff0000000187c */
[----:B------:R-:W-:Y:S01]  /*5bc0*/  HMMA.16816.F32 R128, R4, R10, R128 ;  /* 0x0000000a0480723c */ /* 0x000fe20000001880 */
[----:B------:R-:W4:Y:S06]  /*5bd0*/  LDSM.16.MT88.4 R8, [R240+0x1100] ;  /* 0x00110000f008783b */ /* 0x000f2c0000004200 */
[----:B--2---:R-:W-:Y:S01]  /*5be0*/  F2FP.PACK_AB R4, R40, R44 ;  /* 0x0000002c2804723e */ /* 0x004fe200000000ff */
[----:B------:R-:W-:Y:S01]  /*5bf0*/  FADD.FTZ R44, R44, R45 ;  /* 0x0000002d2c2c7221 */ /* 0x000fe20000010000 */
[----:B---3--:R-:W-:-:S02]  /*5c00*/  F2FP.PACK_AB R6, R36, R39 ;  /* 0x000000272406723e */ /* 0x008fc400000000ff */
[----:B-1----:R-:W-:Y:S01]  /*5c10*/  F2FP.PACK_AB R5, R38, R42 ;  /* 0x0000002a2605723e */ /* 0x002fe200000000ff */
[----:B------:R-:W-:Y:S01]  /*5c20*/  FADD.FTZ R44, R40, R44 ;  /* 0x0000002c282c7221 */ /* 0x000fe20000010000 */
[----:B-----5:R-:W-:Y:S01]  /*5c30*/  F2FP.PACK_AB R7, R3, R37 ;  /* 0x000000250307723e */ /* 0x020fe200000000ff */
[----:B------:R-:W-:Y:S02]  /*5c40*/  FADD.FTZ R42, R42, R47 ;  /* 0x0000002f2a2a7221 */ /* 0x000fe40000010000 */
[----:B------:R-:W-:Y:S02]  /*5c50*/  FADD.FTZ R39, R39, R44 ;  /* 0x0000002c27277221 */ /* 0x000fe40000010000 */
[----:B------:R-:W-:Y:S02]  /*5c60*/  FADD.FTZ R42, R38, R42 ;  /* 0x0000002a262a7221 */ /* 0x000fe40000010000 */
[----:B------:R-:W-:Y:S01]  /*5c70*/  HMMA.16816.F32 R160, R4, R12, R160 ;  /* 0x0000000c04a0723c */ /* 0x000fe200000018a0 */
[----:B------:R-:W-:-:S02]  /*5c80*/  FADD.FTZ R39, R36, R39 ;  /* 0x0000002724277221 */ /* 0x000fc40000010000 */
[----:B------:R-:W-:-:S04]  /*5c90*/  FADD.FTZ R37, R37, R42 ;  /* 0x0000002a25257221 */ /* 0x000fc80000010000 */
[----:B------:R-:W-:Y:S01]  /*5ca0*/  FADD.FTZ R37, R3, R37 ;  /* 0x0000002503257221 */ /* 0x000fe20000010000 */
[C---:B------:R-:W-:Y:S01]  /*5cb0*/  HMMA.16816.F32 R156, R4.reuse, R14, R156 ;  /* 0x0000000e049c723c */ /* 0x040fe2000000189c */
[----:B------:R-:W1:Y:S07]  /*5cc0*/  LDSM.16.MT88.4 R12, [R241+0x4100] ;  /* 0x00410000f10c783b */ /* 0x000e6e0000004200 */
[C---:B------:R-:W-:Y:S08]  /*5cd0*/  HMMA.16816.F32 R176, R4.reuse, R20, R176 ;  /* 0x0000001404b0723c */ /* 0x040ff000000018b0 */
[C---:B------:R-:W-:Y:S01]  /*5ce0*/  HMMA.16816.F32 R172, R4.reuse, R22, R172 ;  /* 0x0000001604ac723c */ /* 0x040fe200000018ac */
[----:B------:R-:W2:Y:S07]  /*5cf0*/  LDSM.16.MT88.4 R20, [R247+0x4100] ;  /* 0x00410000f714783b */ /* 0x000eae0000004200 */
[C---:B------:R-:W-:Y:S08]  /*5d00*/  HMMA.16816.F32 R168, R4.reuse, R16, R168 ;  /* 0x0000001004a8723c */ /* 0x040ff000000018a8 */
[C---:B------:R-:W-:Y:S01]  /*5d10*/  HMMA.16816.F32 R164, R4.reuse, R18, R164 ;  /* 0x0000001204a4723c */ /* 0x040fe200000018a4 */
[----:B------:R-:W3:Y:S07]  /*5d20*/  LDSM.16.MT88.4 R16, [R242+0x4100] ;  /* 0x00410000f210783b */ /* 0x000eee0000004200 */
[C---:B----4-:R-:W-:Y:S08]  /*5d30*/  HMMA.16816.F32 R152, R4.reuse, R8, R152 ;  /* 0x000000080498723c */ /* 0x050ff00000001898 */
        /* <DEDUP_REMOVED lines=36> */
[----:B------:R-:W-:Y:S01]  /*5f80*/  HMMA.16816.F32 R128, R4, R10, R128 ;  /* 0x0000000a0480723c */ /* 0x000fe20000001880 */
[----:B------:R-:W4:Y:S06]  /*5f90*/  LDSM.16.MT88.4 R8, [R240+0x1900] ;  /* 0x00190000f008783b */ /* 0x000f2c0000004200 */
[----:B------:R-:W-:Y:S01]  /*5fa0*/  F2FP.PACK_AB R4, R196, R198 ;  /* 0x000000c6c404723e */ /* 0x000fe200000000ff */
[----:B------:R-:W-:Y:S01]  /*5fb0*/  FADD.FTZ R198, R198, R39 ;  /* 0x00000027c6c67221 */ /* 0x000fe20000010000 */
[----:B------:R-:W-:-:S02]  /*5fc0*/  F2FP.PACK_AB R6, R193, R195 ;  /* 0x000000c3c106723e */ /* 0x000fc400000000ff */
[----:B------:R-:W-:Y:S01]  /*5fd0*/  F2FP.PACK_AB R5, R194, R197 ;  /* 0x000000c5c205723e */ /* 0x000fe200000000ff */
[----:B------:R-:W-:Y:S01]  /*5fe0*/  FADD.FTZ R198, R196, R198 ;  /* 0x000000c6c4c67221 */ /* 0x000fe20000010000 */
[----:B------:R-:W-:Y:S01]  /*5ff0*/  F2FP.PACK_AB R7, R199, R200 ;  /* 0x000000c8c707723e */ /* 0x000fe200000000ff */
[----:B------:R-:W-:Y:S02]  /*6000*/  FADD.FTZ R197, R197, R37 ;  /* 0x00000025c5c57221 */ /* 0x000fe40000010000 */
[----:B------:R-:W-:Y:S02]  /*6010*/  FADD.FTZ R195, R195, R198 ;  /* 0x000000c6c3c37221 */ /* 0x000fe40000010000 */
[----:B------:R-:W-:Y:S02]  /*6020*/  FADD.FTZ R197, R194, R197 ;  /* 0x000000c5c2c57221 */ /* 0x000fe40000010000 */
[----:B-1----:R-:W-:Y:S01]  /*6030*/  HMMA.16816.F32 R160, R4, R12, R160 ;  /* 0x0000000c04a0723c */ /* 0x002fe200000018a0 */
[----:B------:R-:W-:-:S02]  /*6040*/  FADD.FTZ R195, R193, R195 ;  /* 0x000000c3c1c37221 */ /* 0x000fc40000010000 */
[----:B------:R-:W-:-:S04]  /*6050*/  FADD.FTZ R200, R200, R197 ;  /* 0x000000c5c8c87221 */ /* 0x000fc80000010000 */
[----:B------:R-:W-:Y:S01]  /*6060*/  FADD.FTZ R200, R199, R200 ;  /* 0x000000c8c7c87221 */ /* 0x000fe20000010000 */
        /* <DEDUP_REMOVED lines=40> */
[----:B------:R-:W-:Y:S07]  /*62f0*/  LDSM.16.MT88.4 R20, [R240+0x2100] ;  /* 0x00210000f014783b */ /* 0x000fee0000004200 */
[C---:B---3--:R-:W-:Y:S08]  /*6300*/  HMMA.16816.F32 R108, R4.reuse, R16, R108 ;  /* 0x00000010046c723c */ /* 0x048ff0000000186c */
[C---:B------:R-:W-:Y:S01]  /*6310*/  HMMA.16816.F32 R112, R4.reuse, R18, R112 ;  /* 0x000000120470723c */ /* 0x040fe20000001870 */
[----:B------:R-:W2:Y:S07]  /*6320*/  LDSM.16.MT88.4 R16, [R247+0x2100] ;  /* 0x00210000f710783b */ /* 0x000eae0000004200 */
[C---:B----4-:R-:W-:Y:S08]  /*6330*/  HMMA.16816.F32 R124, R4.reuse, R8, R124 ;  /* 0x00000008047c723c */ /* 0x050ff0000000187c */
[----:B------:R-:W-:Y:S01]  /*6340*/  HMMA.16816.F32 R128, R4, R10, R128 ;  /* 0x0000000a0480723c */ /* 0x000fe20000001880 */
[----:B------:R-:W3:Y:S06]  /*6350*/  LDSM.16.MT88.4 R8, [R241+0x2100] ;  /* 0x00210000f108783b */ /* 0x000eec0000004200 */
        /* <DEDUP_REMOVED lines=11> */
[----:B------:R-:W-:Y:S02]  /*6410*/  FADD.FTZ R204, R204, R208 ;  /* 0x000000d0cccc7221 */ /* 0x000fe40000010000 */
[----:B------:R-:W-:Y:S02]  /*6420*/  FADD.FTZ R203, R191, R203 ;  /* 0x000000cbbfcb7221 */ /* 0x000fe40000010000 */
[----:B------:R-:W-:Y:S01]  /*6430*/  FADD.FTZ R204, R201, R204 ;  /* 0x000000ccc9cc7221 */ /* 0x000fe20000010000 */
[----:B------:R-:W-:Y:S01]  /*6440*/  HMMA.16816.F32 R164, R4, R14, R164 ;  /* 0x0000000e04a4723c */ /* 0x000fe200000018a4 */
[----:B------:R-:W1:Y:S01]  /*6450*/  LDSM.16.MT88.4 R12, [R242+0x5100] ;  /* 0x00510000f20c783b */ /* 0x000e620000004200 */
[----:B------:R-:W-:Y:S02]  /*6460*/  FADD.FTZ R203, R190, R203 ;  /* 0x000000cbbecb7221 */ /* 0x000fe40000010000 */
[----:B------:R-:W-:Y:S02]  /*6470*/  FADD.FTZ R204, R187, R204 ;  /* 0x000000ccbbcc7221 */ /* 0x000fe40000010000 */
[----:B------:R-:W-:-:S02]  /*6480*/  FADD.FTZ R203, R189, R203 ;  /* 0x000000cbbdcb7221 */ /* 0x000fc40000010000 */
[----:B--2---:R-:W-:Y:S01]  /*6490*/  HMMA.16816.F32 R176, R4, R16, R176 ;  /* 0x0000001004b0723c */ /* 0x004fe200000018b0 */
[----:B------:R-:W-:Y:S02]  /*64a0*/  FADD.FTZ R204, R186, R204 ;  /* 0x000000ccbacc7221 */ /* 0x000fe40000010000 */
[----:B------:R-:W-:Y:S02]  /*64b0*/  FADD.FTZ R3, R188, R203 ;  /* 0x000000cbbc037221 */ /* 0x000fe40000010000 */
[----:B------:R-:W-:-:S03]  /*64c0*/  FADD.FTZ R204, R192, R204 ;  /* 0x000000ccc0cc7221 */ /* 0x000fc60000010000 */
[----:B------:R-:W-:Y:S01]  /*64d0*/  HMMA.16816.F32 R172, R4, R18, R172 ;  /* 0x0000001204ac723c */ /* 0x000fe200000018ac */
[----:B------:R-:W2:Y:S01]  /*64e0*/  LDSM.16.MT88.4 R16, [R247+0x5100] ;  /* 0x00510000f710783b */ /* 0x000ea20000004200 */
[----:B------:R-:W-:-:S03]  /*64f0*/  FADD.FTZ R183, R209, R204 ;  /* 0x000000ccd1b77221 */ /* 0x000fc60000010000 */
[----:B------:R-:W-:Y:S03]  /*6500*/  STL [R1+0x2c], R3 ;  /* 0x00002c0301007387 */ /* 0x000fe60000100800 */
[C---:B---3--:R-:W-:Y:S08]  /*6510*/  HMMA.16816.F32 R160, R4.reuse, R8, R160 ;  /* 0x0000000804a0723c */ /* 0x048ff000000018a0 */
[C---:B------:R-:W-:Y:S01]  /*6520*/  HMMA.16816.F32 R156, R4.reuse, R10, R156 ;  /* 0x0000000a049c723c */ /* 0x040fe2000000189c */
[----:B------:R-:W3:Y:S07]  /*6530*/  LDSM.16.MT88.4 R8, [R241+0x5100] ;  /* 0x00510000f108783b */ /* 0x000eee0000004200 */
        /* <DEDUP_REMOVED lines=22> */
[C---:B-1----:R-:W-:Y:S08]  /*66a0*/  HMMA.16816.F32 R108, R4.reuse, R12, R108 ;  /* 0x0000000c046c723c */ /* 0x042ff0000000186c */
[C---:B------:R-:W-:Y:S01]  /*66b0*/  HMMA.16816.F32 R112, R4.reuse, R14, R112 ;  /* 0x0000000e0470723c */ /* 0x040fe20000001870 */
[----:B------:R-:W1:Y:S07]  /*66c0*/  LDSM.16.MT88.4 R12, [R240+0xb100] ;  /* 0x00b10000f00c783b */ /* 0x000e6e0000004200 */
[C---:B------:R-:W-:Y:S01]  /*66d0*/  HMMA.16816.F32 R64, R4.reuse, R22, R64 ;  /* 0x000000160440723c */ /* 0x040fe20000001840 */
[----:B------:R-:W4:Y:S07]  /*66e0*/  LDSM.16.MT88.4 R20, [R240+0x8100] ;  /* 0x00810000f014783b */ /* 0x000f2e0000004200 */
[C---:B--2---:R-:W-:Y:S08]  /*66f0*/  HMMA.16816.F32 R100, R4.reuse, R16, R100 ;  /* 0x000000100464723c */ /* 0x044ff00000001864 */
[C---:B------:R-:W-:Y:S01]  /*6700*/  HMMA.16816.F32 R104, R4.reuse, R18, R104 ;  /* 0x000000120468723c */ /* 0x040fe20000001868 */
[----:B------:R-:W-:Y:S07]  /*6710*/  LDSM.16.MT88.4 R16, [R247+0x5900] ;  /* 0x00590000f710783b */ /* 0x000fee0000004200 */
[C---:B---3--:R-:W-:Y:S08]  /*6720*/  HMMA.16816.F32 R116, R4.reuse, R8, R116 ;  /* 0x000000080474723c */ /* 0x048ff00000001874 */
[C---:B------:R-:W-:Y:S01]  /*6730*/  HMMA.16816.F32 R120, R4.reuse, R10, R120 ;  /* 0x0000000a0478723c */ /* 0x040fe20000001878 */
[----:B------:R-:W2:Y:S07]  /*6740*/  LDSM.16.MT88.4 R8, [R242+0x2900] ;  /* 0x00290000f208783b */ /* 0x000eae0000004200 */
[C---:B-1----:R-:W-:Y:S08]  /*6750*/  HMMA.16816.F32 R124, R4.reuse, R12, R124 ;  /* 0x0000000c047c723c */ /* 0x042ff0000000187c */
[C---:B------:R-:W-:Y:S01]  /*6760*/  HMMA.16816.F32 R128, R4.reuse, R14, R128 ;  /* 0x0000000e0480723c */ /* 0x040fe20000001880 */
[----:B------:R-:W1:Y:S07]  /*6770*/  LDSM.16.MT88.4 R12, [R247+0x2900] ;  /* 0x00290000f70c783b */ /* 0x000e6e0000004200 */
[C---:B----4-:R-:W-:Y:S08]  /*6780*/  HMMA.16816.F32 R92, R4.reuse, R20, R92 ;  /* 0x00000014045c723c */ /* 0x050ff0000000185c */
[----:B------:R-:W-:Y:S01]  /*6790*/  HMMA.16816.F32 R96, R4, R22, R96 ;  /* 0x000000160460723c */ /* 0x000fe20000001860 */
[----:B------:R-:W-:Y:S06]  /*67a0*/  LDSM.16.MT88.4 R20, [R240+0x2900] ;  /* 0x00290000f014783b */ /* 0x000fec0000004200 */
[----:B------:R-:W-:-:S02]  /*67b0*/  F2FP.PACK_AB R4, R190, R191 ;  /* 0x000000bfbe04723e */ /* 0x000fc400000000ff */
[----:B------:R-:W-:Y:S02]  /*67c0*/  F2FP.PACK_AB R6, R188, R189 ;  /* 0x000000bdbc06723e */ /* 0x000fe400000000ff */
[----:B------:R-:W-:Y:S02]  /*67d0*/  F2FP.PACK_AB R5, R186, R187 ;  /* 0x000000bbba05723e */ /* 0x000fe400000000ff */
[----:B------:R-:W-:-:S07]  /*67e0*/  F2FP.PACK_AB R7, R209, R192 ;  /* 0x000000c0d107723e */ /* 0x000fce00000000ff */
[C---:B--2---:R-:W-:Y:S08]  /*67f0*/  HMMA.16816.F32 R168, R4.reuse, R8, R168 ;  /* 0x0000000804a8723c */ /* 0x044ff000000018a8 */
[C---:B-1----:R-:W-:Y:S08]  /*6800*/  HMMA.16816.F32 R176, R4.reuse, R12, R176 ;  /* 0x0000000c04b0723c */ /* 0x042ff000000018b0 */
[C---:B------:R-:W-:Y:S01]  /*6810*/  HMMA.16816.F32 R172, R4.reuse, R14, R172 ;  /* 0x0000000e04ac723c */ /* 0x040fe200000018ac */
[----:B------:R-:W1:Y:S07]  /*6820*/  LDSM.16.MT88.4 R12, [R242+0x5900] ;  /* 0x00590000f20c783b */ /* 0x000e6e0000004200 */
[C---:B------:R-:W-:Y:S01]  /*6830*/  HMMA.16816.F32 R164, R4.reuse, R10, R164 ;  /* 0x0000000a04a4723c */ /* 0x040fe200000018a4 */
[----:B------:R-:W2:Y:S07]  /*6840*/  LDSM.16.MT88.4 R8, [R241+0x5900] ;  /* 0x00590000f108783b */ /* 0x000eae0000004200 */
[C---:B------:R-:W-:Y:S08]  /*6850*/  HMMA.16816.F32 R144, R4.reuse, R16, R144 ;  /* 0x000000100490723c */ /* 0x040ff00000001890 */
[C---:B------:R-:W-:Y:S01]  /*6860*/  HMMA.16816.F32 R140, R4.reuse, R18, R140 ;  /* 0x00000012048c723c */ /* 0x040fe2000000188c */
[----:B------:R-:W3:Y:S07]  /*6870*/  LDSM.16.MT88.4 R16, [R242+0x8900] ;  /* 0x00890000f210783b */ /* 0x000eee0000004200 */
[C---:B------:R-:W-:Y:S08]  /*6880*/  HMMA.16816.F32 R160, R4.reuse, R24, R160 ;  /* 0x0000001804a0723c */ /* 0x040ff000000018a0 */
[C---:B------:R-:W-:Y:S01]  /*6890*/  HMMA.16816.F32 R156, R4.reuse, R26, R156 ;  /* 0x0000001a049c723c */ /* 0x040fe2000000189c */
[----:B------:R-:W-:Y:S07]  /*68a0*/  LDSM.16.MT88.4 R24, [R240+0x5900] ;  /* 0x00590000f018783b */ /* 0x000fee0000004200 */
        /* <DEDUP_REMOVED lines=22> */
[C---:B------:R-:W-:Y:S08]  /*6a10*/  HMMA.16816.F32 R64, R4.reuse, R26, R64 ;  /* 0x0000001a0440723c */ /* 0x040ff00000001840 */
[C---:B----4-:R-:W-:Y:S08]  /*6a20*/  HMMA.16816.F32 R68, R4.reuse, R20, R68 ;  /* 0x000000140444723c */ /* 0x050ff00000001844 */
[C---:B------:R-:W-:Y:S08]  /*6a30*/  HMMA.16816.F32 R72, R4.reuse, R22, R72 ;  /* 0x000000160448723c */ /* 0x040ff00000001848 */
[C---:B-1----:R-:W-:Y:S08]  /*6a40*/  HMMA.16816.F32 R108, R4.reuse, R12, R108 ;  /* 0x0000000c046c723c */ /* 0x042ff0000000186c */
[C---:B------:R-:W-:Y:S08]  /*6a50*/  HMMA.16816.F32 R112, R4.reuse, R14, R112 ;  /* 0x0000000e0470723c */ /* 0x040ff00000001870 */
[C---:B--2---:R-:W-:Y:S08]  /*6a60*/  HMMA.16816.F32 R116, R4.reuse, R8, R116 ;  /* 0x000000080474723c */ /* 0x044ff00000001874 */
[C---:B------:R-:W-:Y:S08]  /*6a70*/  HMMA.16816.F32 R120, R4.reuse, R10, R120 ;  /* 0x0000000a0478723c */ /* 0x040ff00000001878 */
[C---:B---3--:R-:W-:Y:S08]  /*6a80*/  HMMA.16816.F32 R124, R4.reuse, R16, R124 ;  /* 0x00000010047c723c */ /* 0x048ff0000000187c */
[----:B------:R-:W-:Y:S01]  /*6a90*/  HMMA.16816.F32 R128, R4, R18, R128 ;  /* 0x000000120480723c */ /* 0x000fe20000001880 */
[----:B------:R-:W-:Y:S07]  /*6aa0*/  @!P0 BRA `(.L_x_1543) ;  /* 0x000051f000008947 */ /* 0x000fee0003800000 */
[C---:B------:R-:W-:Y:S01]  /*6ab0*/  SHF.L.U64.HI R4, R33.reuse, 0x1, R35 ;  /* 0x0000000121047819 */ /* 0x040fe20000010223 */
[----:B------:R-:W-:Y:S01]  /*6ac0*/  IMAD.SHL.U32 R3, R33, 0x2, RZ ;  /* 0x0000000221037824 */ /* 0x000fe200078e00ff */
[----:B------:R-:W-:-:S02]  /*6ad0*/  SHF.L.U64.HI R5, R31, 0x1, R34 ;  /* 0x000000011f057819 */ /* 0x000fc40000010222 */
[----:B------:R-:W-:Y:S01]  /*6ae0*/  MOV R180, R2 ;  /* 0x0000000200b47202 */ /* 0x000fe20000000f00 */
[----:B------:R1:W-:Y:S01]  /*6af0*/  STL [R1+0x28], R4 ;  /* 0x0000280401007387 */ /* 0x0003e20000100800 */
[----:B------:R-:W-:-:S03]  /*6b00*/  SHF.L.U64.HI R2, R28, 0x1, R30 ;  /* 0x000000011c027819 */ /* 0x000fc6000001021e */
[----:B------:R2:W-:Y:S04]  /*6b10*/  STL [R1+0x24], R3 ;  /* 0x0000240301007387 */ /* 0x0005e80000100800 */
[----:B------:R-:W-:Y:S01]  /*6b20*/  STL [R1+0x20], R5 ;  /* 0x0000200501007387 */ /* 0x000fe20000100800 */
[----:B-1----:R-:W-:Y:S02]  /*6b30*/  IMAD.SHL.U32 R4, R31, 0x2, RZ ;  /* 0x000000021f047824 */ /* 0x002fe400078e00ff */
[----:B--2---:R-:W-:Y:S01]  /*6b40*/  IMAD.MOV.U32 R3, RZ, RZ, R0 ;  /* 0x000000ffff037224 */ /* 0x004fe200078e0000 */
[C---:B------:R-:W-:Y:S02]  /*6b50*/  SHF.L.U64.HI R0, R29.reuse, 0x1, R32 ;  /* 0x000000011d007819 */ /* 0x040fe40000010220 */
[----:B------:R1:W-:Y:S04]  /*6b60*/  STL [R1+0x1c], R4 ;  /* 0x00001c0401007387 */ /* 0x0003e80000100800 */
[----:B------:R2:W-:Y:S01]  /*6b70*/  STL [R1+0x18], R0 ;  /* 0x0000180001007387 */ /* 0x0005e20000100800 */
[----:B-1----:R-:W-:Y:S01]  /*6b80*/  IMAD.SHL.U32 R4, R29, 0x2, RZ ;  /* 0x000000021d047824 */ /* 0x002fe200078e00ff */
[----:B--2---:R-:W-:-:S04]  /*6b90*/  SHF.L.U32 R0, R28, 0x1, RZ ;  /* 0x000000011c007819 */ /* 0x004fc800000006ff */
[----:B------:R1:W-:Y:S04]  /*6ba0*/  STL [R1+0x14], R4 ;  /* 0x0000140401007387 */ /* 0x0003e80000100800 */
[----:B------:R1:W-:Y:S04]  /*6bb0*/  STL [R1+0xc], R0 ;  /* 0x00000c0001007387 */ /* 0x0003e80000100800 */
[----:B------:R1:W-:Y:S01]  /*6bc0*/  STL [R1+0x10], R2 ;  /* 0x0000100201007387 */ /* 0x0003e20000100800 */
[----:B------:R-:W-:Y:S05]  /*6bd0*/  BRA `(.L_x_1544) ;  /* 0x0000052000007947 */ /* 0x000fea0003800000 */
.L_x_1546:
[----:B------:R-:W2:Y:S01]  /*6be0*/  LDL R2, [R1+0x8] ;  /* 0x0000080001027983 */ /* 0x000ea20000100800 */
[----:B------:R-:W-:Y:S01]  /*6bf0*/  UIMAD UR5, UR6, 0x60, UR9 ;  /* 0x00000060060578a4 */ /* 0x000fe2000f8e0209 */
[----:B------:R-:W-:Y:S01]  /*6c00*/  ISETP.NE.AND P6, PT, R252, 0x1, PT ;  /* 0x00000001fc00780c */ /* 0x000fe20003fc5270 */
[----:B------:R-:W-:Y:S01]  /*6c10*/  IMAD.MOV.U32 R7, RZ, RZ, RZ ;  /* 0x000000ffff077224 */ /* 0x000fe200078e00ff */
[----:B------:R-:W3:Y:S03]  /*6c20*/  LDL R20, [R1+0x24] ;  /* 0x0000240001147983 */ /* 0x000ee60000100800 */
[----:B------:R-:W-:Y:S01]  /*6c30*/  IMAD.U32 R0, RZ, RZ, UR5 ;  /* 0x00000005ff007e24 */ /* 0x000fe2000f8e00ff */
[----:B------:R-:W4:Y:S04]  /*6c40*/  LDL R36, [R1+0x28] ;  /* 0x0000280001247983 */ /* 0x000f280000100800 */
        /* <DEDUP_REMOVED lines=13> */
[----:B------:R-:W-:Y:S03]  /*6d20*/  @!P5 LEA R4, P0, R6, c[0x0][0x2a0], 0x2 ;  /* 0x0000a8000604da11 */ /* 0x000fe600078010ff */
        /* <DEDUP_REMOVED lines=9> */
[----:B--2---:R-:W-:Y:S01]  /*6dc0*/  STL [R1], R7 ;  /* 0x0000000701007387 */ /* 0x004fe20000100800 */
[----:B------:R-:W-:Y:S02]  /*6dd0*/  SHF.R.S32.HI R0, RZ, 0x1f, R7 ;  /* 0x0000001fff007819 */ /* 0x000fe40000011407 */
[C---:B------:R-:W-:Y:S04]  /*6de0*/  IMAD.WIDE.U32 R4, R7.reuse, c[0x0][0x1f0], R4 ;  /* 0x00007c0007047a25 */ /* 0x040fe800078e0004 */
        /* <DEDUP_REMOVED lines=9> */
[----:B------:R-:W2:Y:S04]  /*6e80*/  SHFL.IDX PT, R5, R0, 0x1, 0x181f ;  /* 0x00381f0000057f89 */ /* 0x000ea800000e0000 */
[----:B------:R-:W1:Y:S04]  /*6e90*/  SHFL.IDX PT, R2, R2, 0x2, 0x181f ;  /* 0x00581f0002027f89 */ /* 0x000e6800000e0000 */
[----:B------:R-:W1:Y:S01]  /*6ea0*/  SHFL.IDX PT, R0, R0, 0x2, 0x181f ;  /* 0x00581f0000007f89 */ /* 0x000e6200000e0000 */
[CC--:B---3--:R-:W-:Y:S05]  /*6eb0*/  IADD3 R12, P0, R6.reuse, R20.reuse, RZ ;  /* 0x00000014060c7210 */ /* 0x0c8fea0007f1e0ff */
[C---:B----4-:R-:W-:Y:S01]  /*6ec0*/  IMAD.X R13, R7.reuse, 0x1, R36, P0 ;  /* 0x00000001070d7824 */ /* 0x050fe200000e0624 */
[C---:B-----5:R-:W-:Y:S04]  /*6ed0*/  IADD3 R10, P0, R6.reuse, R35, RZ ;  /* 0x00000023060a7210 */ /* 0x060fe80007f1e0ff */
[----:B------:R3:W-:Y:S01]  /*6ee0*/  LDGSTS.E.BYPASS.LTC128B.128 [R251+0xc100], [R12.64], !P4 ;  /* 0x0c1000000cfb7fae */ /* 0x0007e2000e101d4c */
[C---:B------:R-:W-:Y:S01]  /*6ef0*/  IMAD.X R11, R7.reuse, 0x1, R34, P0 ;  /* 0x00000001070b7824 */ /* 0x040fe200000e0622 */
[C---:B------:R-:W-:Y:S04]  /*6f00*/  IADD3 R8, P0, R6.reuse, R31, RZ ;  /* 0x0000001f06087210 */ /* 0x040fe80007f1e0ff */
[----:B------:R4:W-:Y:S01]  /*6f10*/  LDGSTS.E.BYPASS.LTC128B.128 [R251+0xf100], [R10.64], !P3 ;  /* 0x0f1000000afb7fae */ /* 0x0009e2000d901d4c */
[C---:B------:R-:W-:Y:S01]  /*6f20*/  IMAD.X R9, R7.reuse, 0x1, R30, P0 ;  /* 0x0000000107097824 */ /* 0x040fe200000e061e */
[----:B------:R-:W-:Y:S04]  /*6f30*/  IADD3 R6, P0, R6, R29, RZ ;  /* 0x0000001d06067210 */ /* 0x000fe80007f1e0ff */
[----:B------:R5:W-:Y:S01]  /*6f40*/  LDGSTS.E.BYPASS.LTC128B.128 [R251+0x12100], [R8.64], !P2 ;  /* 0x1210000008fb7fae */ /* 0x000be2000d101d4c */
[----:B------:R-:W-:Y:S01]  /*6f50*/  IMAD.X R7, R7, 0x1, R28, P0 ;  /* 0x0000000107077824 */ /* 0x000fe200000e061c */
[CC--:B-1----:R-:W-:Y:S04]  /*6f60*/  IADD3 R14, P0, R4.reuse, R20.reuse, RZ ;  /* 0x00000014040e7210 */ /* 0x0c2fe80007f1e0ff */
[----:B------:R1:W-:Y:S01]  /*6f70*/  LDGSTS.E.BYPASS.LTC128B.128 [R251+0x15100], [R6.64], !P1 ;  /* 0x1510000006fb7fae */ /* 0x0003e2000c901d4c */
[C---:B--2---:R-:W-:Y:S01]  /*6f80*/  IMAD.X R15, R5.reuse, 0x1, R36, P0 ;  /* 0x00000001050f7824 */ /* 0x044fe200000e0624 */
[C---:B------:R-:W-:Y:S04]  /*6f90*/  IADD3 R18, P0, R4.reuse, R35, RZ ;  /* 0x0000002304127210 */ /* 0x040fe80007f1e0ff */
        /* <DEDUP_REMOVED lines=8> */
[----:B------:R-:W-:Y:S04]  /*7020*/  IADD3 R20, P0, R2, R20, RZ ;  /* 0x0000001402147210 */ /* 0x000fe80007f1e0ff */
[----:B------:R3:W-:Y:S01]  /*7030*/  LDGSTS.E.BYPASS.LTC128B.128 [R251+0x16100], [R4.64], !P1 ;  /* 0x1610000004fb7fae */ /* 0x0007e2000c901d4c */
[----:B------:R-:W-:Y:S01]  /*7040*/  IMAD.X R21, R0, 0x1, R36, P0 ;  /* 0x0000000100157824 */ /* 0x000fe200000e0624 */
[----:B----4-:R-:W-:Y:S04]  /*7050*/  IADD3 R10, P0, R2, R35, RZ ;  /* 0x00000023020a7210 */ /* 0x010fe80007f1e0ff */
[----:B------:R3:W-:Y:S01]  /*7060*/  LDGSTS.E.BYPASS.LTC128B.128 [R251+0xe100], [R20.64], !P4 ;  /* 0x0e10000014fb7fae */ /* 0x0007e2000e101d4c */
[----:B------:R-:W-:Y:S01]  /*7070*/  IMAD.X R11, R0, 0x1, R34, P0 ;  /* 0x00000001000b7824 */ /* 0x000fe200000e0622 */
[----:B-1----:R-:W-:Y:S04]  /*7080*/  IADD3 R6, P0, R2, R31, RZ ;  /* 0x0000001f02067210 */ /* 0x002fe80007f1e0ff */
[----:B------:R3:W-:Y:S01]  /*7090*/  LDGSTS.E.BYPASS.LTC128B.128 [R251+0x11100], [R10.64], !P3 ;  /* 0x111000000afb7fae */ /* 0x0007e2000d901d4c */
[----:B------:R-:W-:Y:S01]  /*70a0*/  IMAD.X R7, R0, 0x1, R30, P0 ;  /* 0x0000000100077824 */ /* 0x000fe200000e061e */
[----:B-----5:R-:W-:Y:S04]  /*70b0*/  IADD3 R8, P0, R2, R29, RZ ;  /* 0x0000001d02087210 */ /* 0x020fe80007f1e0ff */
[----:B------:R3:W-:Y:S01]  /*70c0*/  LDGSTS.E.BYPASS.LTC128B.128 [R251+0x14100], [R6.64], !P2 ;  /* 0x1410000006fb7fae */ /* 0x0007e2000d101d4c */
[----:B------:R-:W-:Y:S05]  /*70d0*/  IMAD.X R9, R0, 0x1, R28, P0 ;  /* 0x0000000100097824 */ /* 0x000fea00000e061c */
[----:B------:R3:W-:Y:S01]  /*70e0*/  LDGSTS.E.BYPASS.LTC128B.128 [R251+0x17100], [R8.64], !P1 ;  /* 0x1710000008fb7fae */ /* 0x0007e2000c901d4c */
[----:B------:R-:W-:-:S05]  /*70f0*/  BRA `(.L_x_1545) ;  /* 0x00001ec000007947 */ /* 0x000fca0003800000 */
.L_x_1544:
[----:B-1----:R-:W2:Y:S01]  /*7100*/  LDL R2, [R1+0x4] ;  /* 0x0000040001027983 */ /* 0x002ea20000100800 */
[----:B------:R-:W-:Y:S04]  /*7110*/  DEPBAR.LE SB0, 0x0 ;  /* 0x000080000000791a */ /* 0x000fe80000000000 */
[----:B------:R-:W3:Y:S01]  /*7120*/  LDL R6, [R1] ;  /* 0x0000000001067983 */ /* 0x000ee20000100800 */
[----:B------:R-:W-:Y:S01]  /*7130*/  IADD3 R181, R251, 0x100, RZ ;  /* 0x00000100fbb57810 */ /* 0x000fe20007ffe0ff */
[----:B------:R-:W-:Y:S03]  /*7140*/  UISETP.GT.AND UP0, UPT, UR6, UR8, UPT ;  /* 0x000000080600728c */ /* 0x000fe6000bf04270 */
[----:B------:R1:W-:Y:S05]  /*7150*/  STL [R1+0x58], R55 ;  /* 0x0000583701007387 */ /* 0x0003ea0000100800 */
[----:B------:R4:W-:Y:S05]  /*7160*/  STL [R1+0x54], R54 ;  /* 0x0000543601007387 */ /* 0x0009ea0000100800 */
[----:B------:R4:W-:Y:S05]  /*7170*/  STL [R1+0x50], R53 ;  /* 0x0000503501007387 */ /* 0x0009ea0000100800 */
[----:B------:R4:W-:Y:S05]  /*7180*/  STL [R1+0x4c], R52 ;  /* 0x00004c3401007387 */ /* 0x0009ea0000100800 */
[----:B------:R4:W-:Y:S05]  /*7190*/  STL [R1+0x48], R3 ;  /* 0x0000480301007387 */ /* 0x0009ea0000100800 */
[----:B-1----:R-:W3:Y:S05]  /*71a0*/  LDL R55, [R1+0x24] ;  /* 0x0000240001377983 */ /* 0x002eea0000100800 */
[----:B----4-:R-:W4:Y:S05]  /*71b0*/  LDL R54, [R1+0x28] ;  /* 0x0000280001367983 */ /* 0x010f2a0000100800 */
[----:B------:R-:W4:Y:S05]  /*71c0*/  LDL R29, [R1+0x1c] ;  /* 0x00001c00011d7983 */ /* 0x000f2a0000100800 */
[----:B------:R-:W4:Y:S05]  /*71d0*/  LDL R53, [R1+0x20] ;  /* 0x0000200001357983 */ /* 0x000f2a0000100800 */
[----:B------:R-:W4:Y:S05]  /*71e0*/  LDL R52, [R1+0x14] ;  /* 0x0000140001347983 */ /* 0x000f2a0000100800 */
[----:B------:R-:W4:Y:S05]  /*71f0*/  LDL R3, [R1+0x18] ;  /* 0x0000180001037983 */ /* 0x000f2a0000100800 */
[----:B------:R-:W4:Y:S05]  /*7200*/  LDL R252, [R1+0xc] ;  /* 0x00000c0001fc7983 */ /* 0x000f2a0000100800 */
[----:B------:R-:W4:Y:S05]  /*7210*/  LDL R182, [R1+0x10] ;  /* 0x0000100001b67983 */ /* 0x000f2a0000100800 */
[----:B------:R-:W-:Y:S06]  /*7220*/  BAR.SYNC.DEFER_BLOCKING 0x0 ;  /* 0x0000000000007b1d */ /* 0x000fec0000010000 */
[----:B------:R-:W-:Y:S05]  /*7230*/  LDSM.16.M88.4 R48, [R250+0x18100] ;  /* 0x01810000fa30783b */ /* 0x000fea0000000200 */
[----:B------:R-:W1:Y:S05]  /*7240*/  LDSM.16.M88.4 R8, [R249+0xc100] ;  /* 0x00c10000f908783b */ /* 0x000e6a0000000200 */
[----:B------:R-:W1:Y:S05]  /*7250*/  LDSM.16.M88.4 R16, [R249+0xc900] ;  /* 0x00c90000f910783b */ /* 0x000e6a0000000200 */
[----:B------:R-:W-:Y:S05]  /*7260*/  LDSM.16.M88.4 R24, [R249+0xd100] ;  /* 0x00d10000f918783b */ /* 0x000fea0000000200 */
[----:B------:R-:W-:Y:S05]  /*7270*/  LDSM.16.M88.4 R32, [R249+0xd900] ;  /* 0x00d90000f920783b */ /* 0x000fea0000000200 */
[----:B------:R-:W-:Y:S05]  /*7280*/  LDSM.16.M88.4 R40, [R249+0xe100] ;  /* 0x00e10000f928783b */ /* 0x000fea0000000200 */
[----:B------:R-:W-:Y:S05]  /*7290*/  LDSM.16.M88.4 R184, [R249+0xe900] ;  /* 0x00e90000f9b8783b */ /* 0x000fea0000000200 */
[----:B------:R-:W-:Y:S05]  /*72a0*/  LDSM.16.M88.4 R188, [R246+0x18100] ;  /* 0x01810000f6bc783b */ /* 0x000fea0000000200 */
[----:B------:R-:W-:Y:S05]  /*72b0*/  LDSM.16.M88.4 R192, [R248] ;  /* 0x00000000f8c0783b */ /* 0x000fea0000000200 */
[----:B------:R-:W-:Y:S05]  /*72c0*/  LDSM.16.M88.4 R196, [R239] ;  /* 0x00000000efc4783b */ /* 0x000fea0000000200 */
[----:B------:R-:W-:Y:S05]  /*72d0*/  LDSM.16.M88.4 R200, [R238] ;  /* 0x00000000eec8783b */ /* 0x000fea0000000200 */
[----:B------:R-:W-:Y:S05]  /*72e0*/  LDSM.16.M88.4 R204, [R237] ;  /* 0x00000000edcc783b */ /* 0x000fea0000000200 */
[----:B------:R-:W-:Y:S05]  /*72f0*/  LDSM.16.M88.4 R208, [R236] ;  /* 0x00000000ecd0783b */ /* 0x000fea0000000200 */
[----:B------:R-:W-:Y:S01]  /*7300*/  LDSM.16.M88.4 R212, [R235] ;  /* 0x00000000ebd4783b */ /* 0x000fe20000000200 */
[----:B--2---:R-:W-:Y:S01]  /*7310*/  SHF.R.S32.HI R0, RZ, 0x1f, R2 ;  /* 0x0000001fff007819 */ /* 0x004fe20000011402 */
[----:B------:R-:W-:Y:S04]  /*7320*/  IMAD.WIDE.U32 R4, R2, c[0x0][0x208], RZ ;  /* 0x0000820002047a25 */ /* 0x000fe800078e00ff */
[----:B------:R-:W-:Y:S04]  /*7330*/  IMAD R0, R0, c[0x0][0x208], RZ ;  /* 0x0000820000007a24 */ /* 0x000fe800078e02ff */
[----:B------:R-:W-:Y:S01]  /*7340*/  IMAD R0, R2, c[0x0][0x20c], R0 ;  /* 0x0000830002007a24 */ /* 0x000fe200078e0200 */
[----:B---3--:R-:W-:Y:S04]  /*7350*/  SHF.R.S32.HI R2, RZ, 0x1f, R6 ;  /* 0x0000001fff027819 */ /* 0x008fe80000011406 */
[----:B------:R-:W-:Y:S01]  /*7360*/  IADD3 R5, R5, R0, RZ ;  /* 0x0000000005057210 */ /* 0x000fe20007ffe0ff */
[----:B------:R-:W-:Y:S04]  /*7370*/  IMAD R2, R2, c[0x0][0x218], RZ ;  /* 0x0000860002027a24 */ /* 0x000fe800078e02ff */
[C---:B------:R-:W-:Y:S04]  /*7380*/  IMAD.WIDE.U32 R4, R6.reuse, c[0x0][0x218], R4 ;  /* 0x0000860006047a25 */ /* 0x040fe800078e0004 */
[----:B------:R-:W-:Y:S01]  /*7390*/  IMAD R2, R6, c[0x0][0x21c], R2 ;  /* 0x0000870006027a24 */ /* 0x000fe200078e0202 */
[----:B------:R-:W-:Y:S04]  /*73a0*/  IADD3 R0, P0, R4, UR22, RZ ;  /* 0x0000001604007c10 */ /* 0x000fe8000ff1e0ff */
[----:B------:R-:W-:Y:S02]  /*73b0*/  IADD3.X R4, R5, UR4, R2, P0, !PT ;  /* 0x0000000405047c10 */ /* 0x000fe400087fe402 */
[C---:B------:R-:W-:Y:S04]  /*73c0*/  LEA R2, P0, R0.reuse, c[0x0][0x1f8], 0x1 ;  /* 0x00007e0000027a11 */ /* 0x040fe800078008ff */
[----:B------:R-:W-:Y:S01]  /*73d0*/  LEA.HI.X R0, R0, c[0x0][0x1fc], R4, 0x1, P0 ;  /* 0x00007f0000007a11 */ /* 0x000fe200000f0c04 */
[----:B------:R-:W2:Y:S01]  /*73e0*/  SHFL.IDX PT, R44, R2, RZ, 0x181f ;  /* 0x00181fff022c7589 */ /* 0x000ea200000e0000 */
[C---:B-1----:R-:W-:Y:S04]  /*73f0*/  HMMA.16816.F32 R4, R48.reuse, R8, RZ ;  /* 0x000000083004723c */ /* 0x042fe800000018ff */
[----:B------:R-:W4:Y:S04]  /*7400*/  SHFL.IDX PT, R20, R0, RZ, 0x181f ;  /* 0x00181fff00147589 */ /* 0x000f2800000e0000 */
[C---:B------:R-:W-:Y:S01]  /*7410*/  HMMA.16816.F32 R8, R48.reuse, R10, RZ ;  /* 0x0000000a3008723c */ /* 0x040fe200000018ff */
[----:B------:R-:W1:Y:S05]  /*7420*/  SHFL.IDX PT, R38, R2, 0x1, 0x181f ;  /* 0x00381f0002267f89 */ /* 0x000e6a00000e0000 */
[----:B------:R-:W3:Y:S02]  /*7430*/  SHFL.IDX PT, R28, R0, 0x1, 0x181f ;  /* 0x00381f00001c7f89 */ /* 0x000ee400000e0000 */
[C---:B------:R-:W-:Y:S03]  /*7440*/  HMMA.16816.F32 R12, R48.reuse, R16, RZ ;  /* 0x00000010300c723c */ /* 0x040fe600000018ff */
[----:B------:R-:W1:Y:S01]  /*7450*/  SHFL.IDX PT, R2, R2, 0x2, 0x181f ;  /* 0x00581f0002027f89 */ /* 0x000e6200000e0000 */
[----:B--2---:R-:W-:Y:S04]  /*7460*/  IADD3 R30, P0, R44, R55, RZ ;  /* 0x000000372c1e7210 */ /* 0x004fe80007f1e0ff */
[C---:B------:R-:W-:Y:S01]  /*7470*/  HMMA.16816.F32 R16, R48.reuse, R18, RZ ;  /* 0x000000123010723c */ /* 0x040fe200000018ff */
[----:B------:R-:W2:Y:S03]  /*7480*/  SHFL.IDX PT, R0, R0, 0x2, 0x181f ;  /* 0x00581f0000007f89 */ /* 0x000ea600000e0000 */
[----:B----4-:R-:W-:Y:S02]  /*7490*/  IADD3.X R31, R20, R54, RZ, P0, !PT ;  /* 0x00000036141f7210 */ /* 0x010fe400007fe4ff */
[----:B------:R-:W-:Y:S03]  /*74a0*/  IADD3 R22, P0, R44, R29, RZ ;  /* 0x0000001d2c167210 */ /* 0x000fe60007f1e0ff */
[----:B------:R4:W-:Y:S03]  /*74b0*/  LDGSTS.E.BYPASS.LTC128B.128 [R181], [R30.64], !P4 ;  /* 0x000000001eb57fae */ /* 0x0009e6000e101d4c */
[----:B------:R-:W-:Y:S02]  /*74c0*/  IADD3.X R23, R20, R53, RZ, P0, !PT ;  /* 0x0000003514177210 */ /* 0x000fe400007fe4ff */
[----:B------:R-:W-:Y:S03]  /*74d0*/  IADD3 R36, P0, R44, R52, RZ ;  /* 0x000000342c247210 */ /* 0x000fe60007f1e0ff */
[----:B------:R2:W-:Y:S01]  /*74e0*/  LDGSTS.E.BYPASS.LTC128B.128 [R181+0x3000], [R22.64], !P3 ;  /* 0x0300000016b57fae */ /* 0x0005e2000d901d4c */
[----:B------:R-:W-:Y:S02]  /*74f0*/  IADD3.X R37, R20, R3, RZ, P0, !PT ;  /* 0x0000000314257210 */ /* 0x000fe400007fe4ff */
[----:B------:R-:W-:Y:S03]  /*7500*/  IADD3 R44, P0, R44, R252, RZ ;  /* 0x000000fc2c2c7210 */ /* 0x000fe60007f1e0ff */
[----:B------:R2:W-:Y:S01]  /*7510*/  LDGSTS.E.BYPASS.LTC128B.128 [R181+0x6000], [R36.64], !P2 ;  /* 0x0600000024b57fae */ /* 0x0005e2000d101d4c */
[----:B------:R-:W-:Y:S02]  /*7520*/  IADD3.X R45, R20, R182, RZ, P0, !PT ;  /* 0x000000b6142d7210 */ /* 0x000fe400007fe4ff */
[----:B-1----:R-:W-:Y:S03]  /*7530*/  IADD3 R46, P0, R38, R55, RZ ;  /* 0x00000037262e7210 */ /* 0x002fe60007f1e0ff */
[----:B------:R1:W-:Y:S01]  /*7540*/  LDGSTS.E.BYPASS.LTC128B.128 [R181+0x9000], [R44.64], !P1 ;  /* 0x090000002cb57fae */ /* 0x0003e2000c901d4c */
[----:B---3--:R-:W-:Y:S05]  /*7550*/  IADD3.X R47, R28, R54, RZ, P0, !PT ;  /* 0x000000361c2f7210 */ /* 0x008fea00007fe4ff */
[----:B------:R3:W-:Y:S01]  /*7560*/  LDGSTS.E.BYPASS.LTC128B.128 [R181+0x1000], [R46.64], !P4 ;  /* 0x010000002eb57fae */ /* 0x0007e2000e101d4c */
[----:B----4-:R-:W-:Y:S04]  /*7570*/  IADD3 R30, P0, R38, R29, RZ ;  /* 0x0000001d261e7210 */ /* 0x010fe80007f1e0ff */
[----:B------:R-:W-:Y:S01]  /*7580*/  IADD3.X R31, R28, R53, RZ, P0, !PT ;  /* 0x000000351c1f7210 */ /* 0x000fe200007fe4ff */
[C---:B--2---:R-:W-:Y:S04]  /*7590*/  HMMA.16816.F32 R20, R48.reuse, R24, RZ ;  /* 0x000000183014723c */ /* 0x044fe800000018ff */
[----:B------:R2:W-:Y:S01]  /*75a0*/  LDGSTS.E.BYPASS.LTC128B.128 [R181+0x4000], [R30.64], !P3 ;  /* 0x040000001eb57fae */ /* 0x0005e2000d901d4c */
[----:B------:R-:W-:Y:S03]  /*75b0*/  IADD3 R36, P0, R38, R52, RZ ;  /* 0x0000003426247210 */ /* 0x000fe60007f1e0ff */
[C---:B------:R-:W-:Y:S01]  /*75c0*/  HMMA.16816.F32 R24, R48.reuse, R26, RZ ;  /* 0x0000001a3018723c */ /* 0x040fe200000018ff */
[----:B------:R-:W-:Y:S03]  /*75d0*/  IADD3.X R37, R28, R3, RZ, P0, !PT ;  /* 0x000000031c257210 */ /* 0x000fe600007fe4ff */
[----:B------:R-:W-:Y:S02]  /*75e0*/  IADD3 R38, P0, R38, R252, RZ ;  /* 0x000000fc26267210 */ /* 0x000fe40007f1e0ff */
[----:B------:R4:W-:Y:S02]  /*75f0*/  LDGSTS.E.BYPASS.LTC128B.128 [R181+0x7000], [R36.64], !P2 ;  /* 0x0700000024b57fae */ /* 0x0009e4000d101d4c */
[----:B------:R-:W-:Y:S04]  /*7600*/  IADD3.X R39, R28, R182, RZ, P0, !PT ;  /* 0x000000b61c277210 */ /* 0x000fe800007fe4ff */
[----:B-1----:R-:W-:Y:S02]  /*7610*/  IADD3 R44, P0, R2, R55, RZ ;  /* 0x00000037022c7210 */ /* 0x002fe40007f1e0ff */
[----:B------:R1:W5:Y:S02]  /*7620*/  LDL.LU R55, [R1+0x58] ;  /* 0x0000580001377983 */ /* 0x0003640000300800 */
[----:B------:R-:W-:Y:S03]  /*7630*/  IADD3.X R45, R0, R54, RZ, P0, !PT ;  /* 0x00000036002d7210 */ /* 0x000fe600007fe4ff */
[----:B------:R1:W-:Y:S05]  /*7640*/  LDGSTS.E.BYPASS.LTC128B.128 [R181+0xa000], [R38.64], !P1 ;  /* 0x0a00000026b57fae */ /* 0x0003ea000c901d4c */
[----:B------:R3:W-:Y:S05]  /*7650*/  LDGSTS.E.BYPASS.LTC128B.128 [R181+0x2000], [R44.64], !P4 ;  /* 0x020000002cb57fae */ /* 0x0007ea000e101d4c */
[----:B------:R3:W5:Y:S01]  /*7660*/  LDL.LU R54, [R1+0x54] ;  /* 0x0000540001367983 */ /* 0x0007620000300800 */
[----:B----4-:R-:W-:Y:S02]  /*7670*/  IADD3 R36, P0, R2, R29, RZ ;  /* 0x0000001d02247210 */ /* 0x010fe40007f1e0ff */
[C---:B--2---:R-:W-:Y:S02]  /*7680*/  HMMA.16816.F32 R28, R48.reuse, R32, RZ ;  /* 0x00000020301c723c */ /* 0x044fe400000018ff */
[----:B------:R-:W-:Y:S02]  /*7690*/  IADD3.X R37, R0, R53, RZ, P0, !PT ;  /* 0x0000003500257210 */ /* 0x000fe400007fe4ff */
[----:B------:R2:W5:Y:S04]  /*76a0*/  LDL.LU R53, [R1+0x50] ;  /* 0x0000500001357983 */ /* 0x0005680000300800 */
[C---:B------:R-:W-:Y:S01]  /*76b0*/  HMMA.16816.F32 R32, R48.reuse, R34, RZ ;  /* 0x000000223020723c */ /* 0x040fe200000018ff */
[----:B------:R4:W-:Y:S03]  /*76c0*/  LDGSTS.E.BYPASS.LTC128B.128 [R181+0x5000], [R36.64], !P3 ;  /* 0x0500000024b57fae */ /* 0x0009e6000d901d4c */
[----:B-1----:R-:W-:Y:S02]  /*76d0*/  IADD3 R38, P0, R2, R52, RZ ;  /* 0x0000003402267210 */ /* 0x002fe40007f1e0ff */
[----:B------:R2:W5:Y:S02]  /*76e0*/  LDL.LU R52, [R1+0x4c] ;  /* 0x00004c0001347983 */ /* 0x0005640000300800 */
[----:B------:R-:W-:Y:S03]  /*76f0*/  IADD3.X R39, R0, R3, RZ, P0, !PT ;  /* 0x0000000300277210 */ /* 0x000fe600007fe4ff */
[----:B------:R2:W5:Y:S01]  /*7700*/  LDL.LU R3, [R1+0x48] ;  /* 0x0000480001037983 */ /* 0x0005620000300800 */
[----:B---3--:R-:W-:Y:S02]  /*7710*/  IADD3 R44, P0, R2, R252, RZ ;  /* 0x000000fc022c7210 */ /* 0x008fe40007f1e0ff */
[----:B------:R-:W-:Y:S02]  /*7720*/  MOV R252, c[0x0][0x2b8] ;  /* 0x0000ae0000fc7a02 */ /* 0x000fe40000000f00 */
[----:B------:R4:W-:Y:S01]  /*7730*/  LDGSTS.E.BYPASS.LTC128B.128 [R181+0x8000], [R38.64], !P2 ;  /* 0x0800000026b57fae */ /* 0x0009e2000d101d4c */
[----:B------:R-:W-:Y:S02]  /*7740*/  IADD3.X R45, R0, R182, RZ, P0, !PT ;  /* 0x000000b6002d7210 */ /* 0x000fe400007fe4ff */
[----:B------:R-:W-:Y:S03]  /*7750*/  PLOP3.LUT P0, PT, PT, PT, UP0, 0x80, 0x0 ;  /* 0x000000000000781c */ /* 0x000fe60003f0f008 */
[----:B------:R1:W-:Y:S05]  /*7760*/  LDGSTS.E.BYPASS.LTC128B.128 [R181+0xb000], [R44.64], !P1 ;  /* 0x0b0000002cb57fae */ /* 0x0003ea000c901d4c */
[----:B------:R-:W0:Y:S01]  /*7770*/  LDGDEPBAR ;  /* 0x00000000000079af */ /* 0x000e220000000000 */
[C---:B----4-:R-:W-:Y:S08]  /*7780*/  HMMA.16816.F32 R36, R48.reuse, R40, RZ ;  /* 0x000000283024723c */ /* 0x050ff000000018ff */
[C---:B------:R-:W-:Y:S08]  /*7790*/  HMMA.16816.F32 R40, R48.reuse, R42, RZ ;  /* 0x0000002a3028723c */ /* 0x040ff000000018ff */
[C---:B-1----:R-:W-:Y:S08]  /*77a0*/  HMMA.16816.F32 R44, R48.reuse, R184, RZ ;  /* 0x000000b8302c723c */ /* 0x042ff000000018ff */
[----:B------:R-:W-:Y:S01]  /*77b0*/  HMMA.16816.F32 R48, R48, R186, RZ ;  /* 0x000000ba3030723c */ /* 0x000fe200000018ff */
[----:B------:R-:W-:Y:S07]  /*77c0*/  LDSM.16.M88.4 R184, [R245+0x18100] ;  /* 0x01810000f5b8783b */ /* 0x000fee0000000200 */
[C---:B------:R-:W-:Y:S08]  /*77d0*/  HMMA.16816.F32 R4, R188.reuse, R192, R4 ;  /* 0x000000c0bc04723c */ /* 0x040ff00000001804 */
[C---:B------:R-:W-:Y:S01]  /*77e0*/  HMMA.16816.F32 R8, R188.reuse, R194, R8 ;  /* 0x000000c2bc08723c */ /* 0x040fe20000001808 */
[----:B------:R-:W1:Y:S07]  /*77f0*/  LDSM.16.M88.4 R192, [R244+0xc100] ;  /* 0x00c10000f4c0783b */ /* 0x000e6e0000000200 */
[C---:B------:R-:W-:Y:S08]  /*7800*/  HMMA.16816.F32 R12, R188.reuse, R196, R12 ;  /* 0x000000c4bc0c723c */ /* 0x040ff0000000180c */
[C---:B------:R-:W-:Y:S01]  /*7810*/  HMMA.16816.F32 R16, R188.reuse, R198, R16 ;  /* 0x000000c6bc10723c */ /* 0x040fe20000001810 */
[----:B------:R-:W3:Y:S07]  /*7820*/  LDSM.16.M88.4 R196, [R244+0xc900] ;  /* 0x00c90000f4c4783b */ /* 0x000eee0000000200 */
[C---:B------:R-:W-:Y:S08]  /*7830*/  HMMA.16816.F32 R20, R188.reuse, R200, R20 ;  /* 0x000000c8bc14723c */ /* 0x040ff00000001814 */
[C---:B------:R-:W-:Y:S01]  /*7840*/  HMMA.16816.F32 R24, R188.reuse, R202, R24 ;  /* 0x000000cabc18723c */ /* 0x040fe20000001818 */
[----:B------:R-:W4:Y:S07]  /*7850*/  LDSM.16.M88.4 R200, [R244+0xd100] ;  /* 0x00d10000f4c8783b */ /* 0x000f2e0000000200 */
[C---:B------:R-:W-:Y:S08]  /*7860*/  HMMA.16816.F32 R28, R188.reuse, R204, R28 ;  /* 0x000000ccbc1c723c */ /* 0x040ff0000000181c */
[C---:B------:R-:W-:Y:S01]  /*7870*/  HMMA.16816.F32 R32, R188.reuse, R206, R32 ;  /* 0x000000cebc20723c */ /* 0x040fe20000001820 */
[----:B------:R-:W2:Y:S07]  /*7880*/  LDSM.16.M88.4 R204, [R244+0xd900] ;  /* 0x00d90000f4cc783b */ /* 0x000eae0000000200 */
[C---:B------:R-:W-:Y:S08]  /*7890*/  HMMA.16816.F32 R36, R188.reuse, R208, R36 ;  /* 0x000000d0bc24723c */ /* 0x040ff00000001824 */
[C---:B------:R-:W-:Y:S01]  /*78a0*/  HMMA.16816.F32 R40, R188.reuse, R210, R40 ;  /* 0x000000d2bc28723c */ /* 0x040fe20000001828 */
[----:B------:R-:W-:Y:S07]  /*78b0*/  LDSM.16.M88.4 R208, [R244+0xe900] ;  /* 0x00e90000f4d0783b */ /* 0x000fee0000000200 */
[C---:B------:R-:W-:Y:S08]  /*78c0*/  HMMA.16816.F32 R44, R188.reuse, R212, R44 ;  /* 0x000000d4bc2c723c */ /* 0x040ff0000000182c */
[----:B------:R-:W-:Y:S01]  /*78d0*/  HMMA.16816.F32 R48, R188, R214, R48 ;  /* 0x000000d6bc30723c */ /* 0x000fe20000001830 */
[----:B------:R-:W2:Y:S07]  /*78e0*/  LDSM.16.M88.4 R188, [R244+0xe100] ;  /* 0x00e10000f4bc783b */ /* 0x000eae0000000200 */
[C---:B-1----:R-:W-:Y:S08]  /*78f0*/  HMMA.16816.F32 R4, R184.reuse, R192, R4 ;  /* 0x000000c0b804723c */ /* 0x042ff00000001804 */
[C---:B------:R-:W-:Y:S01]  /*7900*/  HMMA.16816.F32 R8, R184.reuse, R194, R8 ;  /* 0x000000c2b808723c */ /* 0x040fe20000001808 */
[----:B------:R-:W-:Y:S07]  /*7910*/  LDSM.16.M88.4 R192, [R234] ;  /* 0x00000000eac0783b */ /* 0x000fee0000000200 */
[C---:B---3--:R-:W-:Y:S08]  /*7920*/  HMMA.16816.F32 R12, R184.reuse, R196, R12 ;  /* 0x000000c4b80c723c */ /* 0x048ff0000000180c */
[C---:B------:R-:W-:Y:S01]  /*7930*/  HMMA.16816.F32 R16, R184.reuse, R198, R16 ;  /* 0x000000c6b810723c */ /* 0x040fe20000001810 */
[----:B------:R-:W-:Y:S07]  /*7940*/  LDSM.16.M88.4 R196, [R234+0x800] ;  /* 0x00080000eac4783b */ /* 0x000fee0000000200 */
[C---:B----4-:R-:W-:Y:S08]  /*7950*/  HMMA.16816.F32 R20, R184.reuse, R200, R20 ;  /* 0x000000c8b814723c */ /* 0x050ff00000001814 */
[C---:B------:R-:W-:Y:S01]  /*7960*/  HMMA.16816.F32 R24, R184.reuse, R202, R24 ;  /* 0x000000cab818723c */ /* 0x040fe20000001818 */
[----:B------:R-:W-:Y:S07]  /*7970*/  LDSM.16.M88.4 R200, [R234+0x1000] ;  /* 0x00100000eac8783b */ /* 0x000fee0000000200 */
[C---:B--2---:R-:W-:Y:S08]  /*7980*/  HMMA.16816.F32 R28, R184.reuse, R204, R28 ;  /* 0x000000ccb81c723c */ /* 0x044ff0000000181c */
[C---:B------:R-:W-:Y:S01]  /*7990*/  HMMA.16816.F32 R32, R184.reuse, R206, R32 ;  /* 0x000000ceb820723c */ /* 0x040fe20000001820 */
[----:B------:R-:W-:Y:S07]  /*79a0*/  LDSM.16.M88.4 R204, [R234+0x1800] ;  /* 0x00180000eacc783b */ /* 0x000fee0000000200 */
[C---:B------:R-:W-:Y:S08]  /*79b0*/  HMMA.16816.F32 R36, R184.reuse, R188, R36 ;  /* 0x000000bcb824723c */ /* 0x040ff00000001824 */
[C---:B------:R-:W-:Y:S01]  /*79c0*/  HMMA.16816.F32 R40, R184.reuse, R190, R40 ;  /* 0x000000beb828723c */ /* 0x040fe20000001828 */
[----:B------:R-:W1:Y:S07]  /*79d0*/  LDSM.16.M88.4 R188, [R243+0x18100] ;  /* 0x01810000f3bc783b */ /* 0x000e6e0000000200 */
[C---:B------:R-:W-:Y:S08]  /*79e0*/  HMMA.16816.F32 R44, R184.reuse, R208, R44 ;  /* 0x000000d0b82c723c */ /* 0x040ff0000000182c */
[----:B------:R-:W-:Y:S01]  /*79f0*/  HMMA.16816.F32 R48, R184, R210, R48 ;  /* 0x000000d2b830723c */ /* 0x000fe20000001830 */
[----:B------:R-:W2:Y:S05]  /*7a00*/  LDSM.16.M88.4 R184, [R234+0x2000] ;  /* 0x00200000eab8783b */ /* 0x000eaa0000000200 */
[----:B------:R-:W3:Y:S02]  /*7a10*/  LDSM.16.M88.4 R208, [R234+0x2800] ;  /* 0x00280000ead0783b */ /* 0x000ee40000000200 */
[C---:B-1----:R-:W-:Y:S08]  /*7a20*/  HMMA.16816.F32 R4, R188.reuse, R192, R4 ;  /* 0x000000c0bc04723c */ /* 0x042ff00000001804 */
        /* <DEDUP_REMOVED lines=11> */
[C---:B--2---:R-:W-:Y:S08]  /*7ae0*/  HMMA.16816.F32 R36, R188.reuse, R184, R36 ;  /* 0x000000b8bc24723c */ /* 0x044ff00000001824 */
[C---:B------:R-:W-:Y:S01]  /*7af0*/  HMMA.16816.F32 R40, R188.reuse, R186, R40 ;  /* 0x000000babc28723c */ /* 0x040fe20000001828 */
[----:B------:R-:W1:Y:S07]  /*7b00*/  LDSM.16.M88.4 R184, [R250+0x1c100] ;  /* 0x01c10000fab8783b */ /* 0x000e6e0000000200 */
[C---:B---3--:R-:W-:Y:S08]  /*7b10*/  HMMA.16816.F32 R44, R188.reuse, R208, R44 ;  /* 0x000000d0bc2c723c */ /* 0x048ff0000000182c */
[----:B------:R-:W-:Y:S01]  /*7b20*/  HMMA.16816.F32 R48, R188, R210, R48 ;  /* 0x000000d2bc30723c */ /* 0x000fe20000001830 */
[----:B------:R-:W2:Y:S05]  /*7b30*/  LDSM.16.M88.4 R188, [R249+0x11100] ;  /* 0x01110000f9bc783b */ /* 0x000eaa0000000200 */
[----:B------:R-:W3:Y:S02]  /*7b40*/  LDSM.16.M88.4 R208, [R249+0x11900] ;  /* 0x01190000f9d0783b */ /* 0x000ee40000000200 */
[C---:B-1----:R-:W-:Y:S08]  /*7b50*/  HMMA.16816.F32 R4, R184.reuse, R192, R4 ;  /* 0x000000c0b804723c */ /* 0x042ff00000001804 */
[C---:B------:R-:W-:Y:S01]  /*7b60*/  HMMA.16816.F32 R8, R184.reuse, R194, R8 ;  /* 0x000000c2b808723c */ /* 0x040fe20000001808 */
[----:B------:R-:W-:Y:S07]  /*7b70*/  LDSM.16.M88.4 R192, [R233] ;  /* 0x00000000e9c0783b */ /* 0x000fee0000000200 */
[C---:B------:R-:W-:Y:S08]  /*7b80*/  HMMA.16816.F32 R12, R184.reuse, R196, R12 ;  /* 0x000000c4b80c723c */ /* 0x040ff0000000180c */
        /* <DEDUP_REMOVED lines=8> */
[C---:B--2---:R-:W-:Y:S08]  /*7c10*/  HMMA.16816.F32 R36, R184.reuse, R188, R36 ;  /* 0x000000bcb824723c */ /* 0x044ff00000001824 */
[C---:B------:R-:W-:Y:S01]  /*7c20*/  HMMA.16816.F32 R40, R184.reuse, R190, R40 ;  /* 0x000000beb828723c */ /* 0x040fe20000001828 */
[----:B------:R-:W1:Y:S07]  /*7c30*/  LDSM.16.M88.4 R188, [R246+0x1c100] ;  /* 0x01c10000f6bc783b */ /* 0x000e6e0000000200 */
[C---:B---3--:R-:W-:Y:S08]  /*7c40*/  HMMA.16816.F32 R44, R184.reuse, R208, R44 ;  /* 0x000000d0b82c723c */ /* 0x048ff0000000182c */
[----:B------:R-:W-:Y:S01]  /*7c50*/  HMMA.16816.F32 R48, R184, R210, R48 ;  /* 0x000000d2b830723c */ /* 0x000fe20000001830 */
[----:B------:R-:W2:Y:S05]  /*7c60*/  LDSM.16.M88.4 R184, [R229] ;  /* 0x00000000e5b8783b */ /* 0x000eaa0000000200 */
[----:B------:R-:W3:Y:S02]  /*7c70*/  LDSM.16.M88.4 R208, [R228] ;  /* 0x00000000e4d0783b */ /* 0x000ee40000000200 */
        /* <DEDUP_REMOVED lines=113> */
[----:B------:R-:W-:Y:S02]  /*8390*/  LDSM.16.M88.4 R208, [R249+0x16100] ;  /* 0x01610000f9d0783b */ /* 0x000fe40000000200 */
        /* <DEDUP_REMOVED lines=8> */
[----:B------:R-:W3:Y:S07]  /*8420*/  LDSM.16.M88.4 R200, [R249+0x15100] ;  /* 0x01510000f9c8783b */ /* 0x000eee0000000200 */
[C---:B------:R-:W-:Y:S08]  /*8430*/  HMMA.16816.F32 R28, R188.reuse, R204, R28 ;  /* 0x000000ccbc1c723c */ /* 0x040ff0000000181c */
[C---:B------:R-:W-:Y:S01]  /*8440*/  HMMA.16816.F32 R32, R188.reuse, R206, R32 ;  /* 0x000000cebc20723c */ /* 0x040fe20000001820 */
[----:B------:R-:W4:Y:S07]  /*8450*/  LDSM.16.M88.4 R204, [R249+0x15900] ;  /* 0x01590000f9cc783b */ /* 0x000f2e0000000200 */
[C---:B--2---:R-:W-:Y:S08]  /*8460*/  HMMA.16816.F32 R36, R188.reuse, R184, R36 ;  /* 0x000000b8bc24723c */ /* 0x044ff00000001824 */
[C---:B------:R-:W-:Y:S01]  /*8470*/  HMMA.16816.F32 R40, R188.reuse, R186, R40 ;  /* 0x000000babc28723c */ /* 0x040fe20000001828 */
[----:B------:R-:W2:Y:S07]  /*8480*/  LDSM.16.M88.4 R184, [R249+0x16900] ;  /* 0x01690000f9b8783b */ /* 0x000eae0000000200 */
[C---:B-1----:R-:W-:Y:S08]  /*8490*/  HMMA.16816.F32 R44, R188.reuse, R192, R44 ;  /* 0x000000c0bc2c723c */ /* 0x042ff0000000182c */
[----:B------:R-:W-:Y:S01]  /*84a0*/  HMMA.16816.F32 R48, R188, R194, R48 ;  /* 0x000000c2bc30723c */ /* 0x000fe20000001830 */
[----:B------:R-:W1:Y:S05]  /*84b0*/  LDSM.16.M88.4 R188, [R249+0x17100] ;  /* 0x01710000f9bc783b */ /* 0x000e6a0000000200 */
[----:B------:R-:W1:Y:S02]  /*84c0*/  LDSM.16.M88.4 R192, [R249+0x17900] ;  /* 0x01790000f9c0783b */ /* 0x000e640000000200 */
[C---:B---3--:R-:W-:Y:S08]  /*84d0*/  HMMA.16816.F32 R4, R196.reuse, R200, R4 ;  /* 0x000000c8c404723c */ /* 0x048ff00000001804 */
[C---:B------:R-:W-:Y:S01]  /*84e0*/  HMMA.16816.F32 R8, R196.reuse, R202, R8 ;  /* 0x000000cac408723c */ /* 0x040fe20000001808 */
[----:B------:R-:W-:Y:S07]  /*84f0*/  LDSM.16.M88.4 R200, [R246+0x24100] ;  /* 0x02410000f6c8783b */ /* 0x000fee0000000200 */
[C---:B----4-:R-:W-:Y:S08]  /*8500*/  HMMA.16816.F32 R12, R196.reuse, R204, R12 ;  /* 0x000000ccc40c723c */ /* 0x050ff0000000180c */
[C---:B------:R-:W-:Y:S01]  /*8510*/  HMMA.16816.F32 R16, R196.reuse, R206, R16 ;  /* 0x000000cec410723c */ /* 0x040fe20000001810 */
[----:B------:R-:W3:Y:S07]  /*8520*/  LDSM.16.M88.4 R204, [R221] ;  /* 0x00000000ddcc783b */ /* 0x000eee0000000200 */
[C---:B------:R-:W-:Y:S08]  /*8530*/  HMMA.16816.F32 R20, R196.reuse, R208, R20 ;  /* 0x000000d0c414723c */ /* 0x040ff00000001814 */
[C---:B------:R-:W-:Y:S01]  /*8540*/  HMMA.16816.F32 R24, R196.reuse, R210, R24 ;  /* 0x000000d2c418723c */ /* 0x040fe20000001818 */
[----:B------:R-:W4:Y:S07]  /*8550*/  LDSM.16.M88.4 R208, [R220] ;  /* 0x00000000dcd0783b */ /* 0x000f2e0000000200 */
[C---:B--2---:R-:W-:Y:S08]  /*8560*/  HMMA.16816.F32 R28, R196.reuse, R184, R28 ;  /* 0x000000b8c41c723c */ /* 0x044ff0000000181c */
[C---:B------:R-:W-:Y:S01]  /*8570*/  HMMA.16816.F32 R32, R196.reuse, R186, R32 ;  /* 0x000000bac420723c */ /* 0x040fe20000001820 */
[----:B------:R-:W2:Y:S07]  /*8580*/  LDSM.16.M88.4 R184, [R219] ;  /* 0x00000000dbb8783b */ /* 0x000eae0000000200 */
[C---:B-1----:R-:W-:Y:S08]  /*8590*/  HMMA.16816.F32 R36, R196.reuse, R188, R36 ;  /* 0x000000bcc424723c */ /* 0x042ff00000001824 */
[C---:B------:R-:W-:Y:S01]  /*85a0*/  HMMA.16816.F32 R40, R196.reuse, R190, R40 ;  /* 0x000000bec428723c */ /* 0x040fe20000001828 */
[----:B------:R-:W1:Y:S07]  /*85b0*/  LDSM.16.M88.4 R188, [R218] ;  /* 0x00000000dabc783b */ /* 0x000e6e0000000200 */
[C---:B------:R-:W-:Y:S08]  /*85c0*/  HMMA.16816.F32 R44, R196.reuse, R192, R44 ;  /* 0x000000c0c42c723c */ /* 0x040ff0000000182c */
[----:B------:R-:W-:Y:S01]  /*85d0*/  HMMA.16816.F32 R48, R196, R194, R48 ;  /* 0x000000c2c430723c */ /* 0x000fe20000001830 */
[----:B------:R-:W1:Y:S05]  /*85e0*/  LDSM.16.M88.4 R192, [R217] ;  /* 0x00000000d9c0783b */ /* 0x000e6a0000000200 */
[----:B------:R-:W1:Y:S02]  /*85f0*/  LDSM.16.M88.4 R196, [R216] ;  /* 0x00000000d8c4783b */ /* 0x000e640000000200 */
[C---:B---3--:R-:W-:Y:S08]  /*8600*/  HMMA.16816.F32 R4, R200.reuse, R204, R4 ;  /* 0x000000ccc804723c */ /* 0x048ff00000001804 */
[C---:B------:R-:W-:Y:S01]  /*8610*/  HMMA.16816.F32 R8, R200.reuse, R206, R8 ;  /* 0x000000cec808723c */ /* 0x040fe20000001808 */
[----:B------:R-:W-:Y:S07]  /*8620*/  LDSM.16.M88.4 R204, [R245+0x24100] ;  /* 0x02410000f5cc783b */ /* 0x000fee0000000200 */
[C---:B----4-:R-:W-:Y:S08]  /*8630*/  HMMA.16816.F32 R12, R200.reuse, R208, R12 ;  /* 0x000000d0c80c723c */ /* 0x050ff0000000180c */
[C---:B------:R-:W-:Y:S01]  /*8640*/  HMMA.16816.F32 R16, R200.reuse, R210, R16 ;  /* 0x000000d2c810723c */ /* 0x040fe20000001810 */
[----:B------:R-:W3:Y:S07]  /*8650*/  LDSM.16.M88.4 R208, [R244+0x15100] ;  /* 0x01510000f4d0783b */ /* 0x000eee0000000200 */
[C---:B--2---:R-:W-:Y:S08]  /*8660*/  HMMA.16816.F32 R20, R200.reuse, R184, R20 ;  /* 0x000000b8c814723c */ /* 0x044ff00000001814 */
[C---:B------:R-:W-:Y:S01]  /*8670*/  HMMA.16816.F32 R24, R200.reuse, R186, R24 ;  /* 0x000000bac818723c */ /* 0x040fe20000001818 */
[----:B------:R-:W2:Y:S07]  /*8680*/  LDSM.16.M88.4 R184, [R244+0x15900] ;  /* 0x01590000f4b8783b */ /* 0x000eae0000000200 */
[C---:B-1----:R-:W-:Y:S08]  /*8690*/  HMMA.16816.F32 R28, R200.reuse, R188, R28 ;  /* 0x000000bcc81c723c */ /* 0x042ff0000000181c */
[C---:B------:R-:W-:Y:S01]  /*86a0*/  HMMA.16816.F32 R32, R200.reuse, R190, R32 ;  /* 0x000000bec820723c */ /* 0x040fe20000001820 */
[----:B------:R-:W1:Y:S07]  /*86b0*/  LDSM.16.M88.4 R188, [R244+0x16100] ;  /* 0x01610000f4bc783b */ /* 0x000e6e0000000200 */
[C---:B------:R-:W-:Y:S08]  /*86c0*/  HMMA.16816.F32 R36, R200.reuse, R192, R36 ;  /* 0x000000c0c824723c */ /* 0x040ff00000001824 */
[C---:B------:R-:W-:Y:S01]  /*86d0*/  HMMA.16816.F32 R40, R200.reuse, R194, R40 ;  /* 0x000000c2c828723c */ /* 0x040fe20000001828 */
[----:B------:R-:W4:Y:S07]  /*86e0*/  LDSM.16.M88.4 R192, [R244+0x16900] ;  /* 0x01690000f4c0783b */ /* 0x000f2e0000000200 */
[C---:B------:R-:W-:Y:S08]  /*86f0*/  HMMA.16816.F32 R44, R200.reuse, R196, R44 ;  /* 0x000000c4c82c723c */ /* 0x040ff0000000182c */
[----:B------:R-:W-:Y:S01]  /*8700*/  HMMA.16816.F32 R48, R200, R198, R48 ;  /* 0x000000c6c830723c */ /* 0x000fe20000001830 */
[----:B------:R-:W4:Y:S05]  /*8710*/  LDSM.16.M88.4 R196, [R244+0x17100] ;  /* 0x01710000f4c4783b */ /* 0x000f2a0000000200 */
[----:B------:R-:W-:Y:S02]  /*8720*/  LDSM.16.M88.4 R200, [R243+0x24100] ;  /* 0x02410000f3c8783b */ /* 0x000fe40000000200 */
[C---:B---3--:R-:W-:Y:S08]  /*8730*/  HMMA.16816.F32 R4, R204.reuse, R208, R4 ;  /* 0x000000d0cc04723c */ /* 0x048ff00000001804 */
[C---:B------:R-:W-:Y:S01]  /*8740*/  HMMA.16816.F32 R8, R204.reuse, R210, R8 ;  /* 0x000000d2cc08723c */ /* 0x040fe20000001808 */
[----:B------:R-:W-:Y:S07]  /*8750*/  LDSM.16.M88.4 R208, [R234+0x9000] ;  /* 0x00900000ead0783b */ /* 0x000fee0000000200 */
[C---:B--2---:R-:W-:Y:S08]  /*8760*/  HMMA.16816.F32 R12, R204.reuse, R184, R12 ;  /* 0x000000b8cc0c723c */ /* 0x044ff0000000180c */
[C---:B------:R-:W-:Y:S01]  /*8770*/  HMMA.16816.F32 R16, R204.reuse, R186, R16 ;  /* 0x000000bacc10723c */ /* 0x040fe20000001810 */
[----:B------:R-:W2:Y:S07]  /*8780*/  LDSM.16.M88.4 R184, [R244+0x17900] ;  /* 0x01790000f4b8783b */ /* 0x000eae0000000200 */
[C---:B-1----:R-:W-:Y:S08]  /*8790*/  HMMA.16816.F32 R20, R204.reuse, R188, R20 ;  /* 0x000000bccc14723c */ /* 0x042ff00000001814 */
[C---:B------:R-:W-:Y:S08]  /*87a0*/  HMMA.16816.F32 R24, R204.reuse, R190, R24 ;  /* 0x000000becc18723c */ /* 0x040ff00000001818 */
[C---:B----4-:R-:W-:Y:S08]  /*87b0*/  HMMA.16816.F32 R28, R204.reuse, R192, R28 ;  /* 0x000000c0cc1c723c */ /* 0x050ff0000000181c */
[C---:B------:R-:W-:Y:S08]  /*87c0*/  HMMA.16816.F32 R32, R204.reuse, R194, R32 ;  /* 0x000000c2cc20723c */ /* 0x040ff00000001820 */
[C---:B------:R-:W-:Y:S08]  /*87d0*/  HMMA.16816.F32 R36, R204.reuse, R196, R36 ;  /* 0x000000c4cc24723c */ /* 0x040ff00000001824 */
[C---:B------:R-:W-:Y:S08]  /*87e0*/  HMMA.16816.F32 R40, R204.reuse, R198, R40 ;  /* 0x000000c6cc28723c */ /* 0x040ff00000001828 */
[C---:B--2---:R-:W-:Y:S08]  /*87f0*/  HMMA.16816.F32 R44, R204.reuse, R184, R44 ;  /* 0x000000b8cc2c723c */ /* 0x044ff0000000182c */
[----:B------:R-:W-:Y:S01]  /*8800*/  HMMA.16816.F32 R48, R204, R186, R48 ;  /* 0x000000bacc30723c */ /* 0x000fe20000001830 */
[----:B------:R-:W1:Y:S07]  /*8810*/  LDSM.16.M88.4 R184, [R234+0x9800] ;  /* 0x00980000eab8783b */ /* 0x000e6e0000000200 */
[C---:B------:R-:W-:Y:S08]  /*8820*/  HMMA.16816.F32 R4, R200.reuse, R208, R4 ;  /* 0x000000d0c804723c */ /* 0x040ff00000001804 */
[C---:B------:R-:W-:Y:S11]  /*8830*/  HMMA.16816.F32 R8, R200.reuse, R210, R8 ;  /* 0x000000d2c808723c */ /* 0x040ff60000001808 */
[----:B------:R-:W-:Y:S05]  /*8840*/  @!UPT UIADD3 URZ, URZ, URZ, URZ ;  /* 0x0000003f3f3ff290 */ /* 0x000fea000fffe03f */
[----:B------:R-:W-:Y:S02]  /*8850*/  FMUL.FTZ R4, R4, c[0x0][0x320] ;  /* 0x0000c80004047a20 */ /* 0x000fe40000410000 */
[----:B------:R-:W-:Y:S02]  /*8860*/  FMUL.FTZ R5, R5, c[0x0][0x320] ;  /* 0x0000c80005057a20 */ /* 0x000fe40000410000 */
[----:B------:R-:W-:Y:S01]  /*8870*/  MUFU.TANH R213, R4 ;  /* 0x0000000400d57308 */ /* 0x000fe20000002400 */
        /* <DEDUP_REMOVED lines=9> */
[----:B------:R-:W-:Y:S10]  /*8910*/  MUFU.TANH R189, R5 ;  /* 0x0000000500bd7308 */ /* 0x000ff40000002400 */
[----:B------:R-:W-:Y:S01]  /*8920*/  MUFU.TANH R190, R6 ;  /* 0x0000000600be7308 */ /* 0x000fe20000002400 */
[----:B------:R-:W-:Y:S02]  /*8930*/  FMUL.FTZ R12, R12, c[0x0][0x320] ;  /* 0x0000c8000c0c7a20 */ /* 0x000fe40000410000 */
[----:B------:R-:W-:Y:S01]  /*8940*/  FMUL.FTZ R13, R13, c[0x0][0x320] ;  /* 0x0000c8000d0d7a20 */ /* 0x000fe20000410000 */
[----:B-1----:R1:W-:Y:S01]  /*8950*/  STL [R1+0x40], R0 ;  /* 0x0000400001007387 */ /* 0x0023e20000100800 */
[----:B------:R-:W-:Y:S02]  /*8960*/  FMUL.FTZ R14, R14, c[0x0][0x320] ;  /* 0x0000c8000e0e7a20 */ /* 0x000fe40000410000 */
[----:B------:R-:W-:Y:S02]  /*8970*/  FMUL.FTZ R15, R15, c[0x0][0x320] ;  /* 0x0000c8000f0f7a20 */ /* 0x000fe40000410000 */
[----:B------:R-:W-:Y:S01]  /*8980*/  FMUL.FTZ R16, R16, c[0x0][0x320] ;  /* 0x0000c80010107a20 */ /* 0x000fe20000410000 */
[----:B------:R2:W-:Y:S01]  /*8990*/  MUFU.TANH R188, R7 ;  /* 0x0000000700bc7308 */ /* 0x0005e20000002400 */
[----:B------:R-:W-:Y:S02]  /*89a0*/  FMUL.FTZ R17, R17, c[0x0][0x320] ;  /* 0x0000c80011117a20 */ /* 0x000fe40000410000 */
[----:B------:R-:W-:Y:S02]  /*89b0*/  FMUL.FTZ R18, R18, c[0x0][0x320] ;  /* 0x0000c80012127a20 */ /* 0x000fe40000410000 */
[----:B------:R-:W-:Y:S05]  /*89c0*/  FMUL.FTZ R19, R19, c[0x0][0x320] ;  /* 0x0000c80013137a20 */ /* 0x000fea0000410000 */
[----:B------:R-:W-:Y:S10]  /*89d0*/  MUFU.TANH R185, R10 ;  /* 0x0000000a00b97308 */ /* 0x000ff40000002400 */
[----:B-1----:R-:W1:Y:S01]  /*89e0*/  MUFU.TANH R0, R9 ;  /* 0x0000000900007308 */ /* 0x002e620000002400 */
[----:B--2---:R-:W2:Y:S09]  /*89f0*/  LDSM.16.M88.4 R4, [R234+0xa000] ;  /* 0x00a00000ea04783b */ /* 0x004eb20000000200 */
[----:B------:R3:W-:Y:S10]  /*8a00*/  MUFU.TANH R184, R11 ;  /* 0x0000000b00b87308 */ /* 0x0007f40000002400 */
[----:B------:R-:W-:Y:S01]  /*8a10*/  MUFU.TANH R191, R12 ;  /* 0x0000000c00bf7308 */ /* 0x000fe20000002400 */
[----:B-1----:R-:W-:Y:S09]  /*8a20*/  STL [R1+0x44], R0 ;  /* 0x0000440001007387 */ /* 0x002ff20000100800 */
[----:B------:R-:W-:Y:S01]  /*8a30*/  MUFU.TANH R192, R13 ;  /* 0x0000000d00c07308 */ /* 0x000fe20000002400 */
[----:B---3--:R-:W1:Y:S09]  /*8a40*/  LDSM.16.M88.4 R8, [R234+0xa800] ;  /* 0x00a80000ea08783b */ /* 0x008e720000000200 */
[----:B------:R-:W-:Y:S01]  /*8a50*/  MUFU.TANH R193, R14 ;  /* 0x0000000e00c17308 */ /* 0x000fe20000002400 */
[C---:B--2---:R-:W-:Y:S09]  /*8a60*/  HMMA.16816.F32 R20, R200.reuse, R4, R20 ;  /* 0x00000004c814723c */ /* 0x044ff20000001814 */
[----:B------:R-:W-:Y:S01]  /*8a70*/  MUFU.TANH R194, R15 ;  /* 0x0000000f00c27308 */ /* 0x000fe20000002400 */
[C---:B------:R-:W-:Y:S01]  /*8a80*/  HMMA.16816.F32 R24, R200.reuse, R6, R24 ;  /* 0x00000006c818723c */ /* 0x040fe20000001818 */
[----:B------:R-:W2:Y:S08]  /*8a90*/  LDSM.16.M88.4 R4, [R234+0xb000] ;  /* 0x00b00000ea04783b */ /* 0x000eb00000000200 */
[----:B------:R-:W-:Y:S05]  /*8aa0*/  MUFU.TANH R195, R16 ;  /* 0x0000001000c37308 */ /* 0x000fea0000002400 */
[----:B------:R-:W-:Y:S05]  /*8ab0*/  FMUL.FTZ R21, R21, c[0x0][0x320] ;  /* 0x0000c80015157a20 */ /* 0x000fea0000410000 */
[----:B------:R-:W-:Y:S01]  /*8ac0*/  MUFU.TANH R196, R17 ;  /* 0x0000001100c47308 */ /* 0x000fe20000002400 */
[----:B------:R-:W-:Y:S02]  /*8ad0*/  FMUL.FTZ R22, R22, c[0x0][0x320] ;  /* 0x0000c80016167a20 */ /* 0x000fe40000410000 */
[----:B------:R-:W-:Y:S01]  /*8ae0*/  FMUL.FTZ R23, R23, c[0x0][0x320] ;  /* 0x0000c80017177a20 */ /* 0x000fe20000410000 */
[C---:B-1----:R-:W-:Y:S03]  /*8af0*/  HMMA.16816.F32 R28, R200.reuse, R8, R28 ;  /* 0x00000008c81c723c */ /* 0x042fe6000000181c */
[----:B------:R-:W-:Y:S02]  /*8b00*/  FMUL.FTZ R24, R24, c[0x0][0x320] ;  /* 0x0000c80018187a20 */ /* 0x000fe40000410000 */
[----:B------:R-:W-:Y:S01]  /*8b10*/  FMUL.FTZ R25, R25, c[0x0][0x320] ;  /* 0x0000c80019197a20 */ /* 0x000fe20000410000 */
[----:B------:R-:W1:Y:S01]  /*8b20*/  MUFU.TANH R0, R21 ;  /* 0x0000001500007308 */ /* 0x000e620000002400 */
[----:B------:R-:W-:Y:S01]  /*8b30*/  FMUL.FTZ R26, R26, c[0x0][0x320] ;  /* 0x0000c8001a1a7a20 */ /* 0x000fe20000410000 */
[C---:B------:R-:W-:Y:S01]  /*8b40*/  HMMA.16816.F32 R32, R200.reuse, R10, R32 ;  /* 0x0000000ac820723c */ /* 0x040fe20000001820 */
[----:B------:R-:W3:Y:S01]  /*8b50*/  LDSM.16.M88.4 R8, [R234+0xb800] ;  /* 0x00b80000ea08783b */ /* 0x000ee20000000200 */
[----:B------:R-:W-:Y:S04]  /*8b60*/  DEPBAR.LE SB0, 0x0 ;  /* 0x000080000000791a */ /* 0x000fe80000000000 */
[----:B------:R-:W-:Y:S02]  /*8b70*/  FMUL.FTZ R27, R27, c[0x0][0x320] ;  /* 0x0000c8001b1b7a20 */ /* 0x000fe40000410000 */
[----:B------:R-:W-:Y:S01]  /*8b80*/  MUFU.TANH R197, R18 ;  /* 0x0000001200c57308 */ /* 0x000fe20000002400 */
[----:B------:R-:W-:Y:S01]  /*8b90*/  BAR.SYNC.DEFER_BLOCKING 0x0 ;  /* 0x0000000000007b1d */ /* 0x000fe20000010000 */
[C---:B--2---:R-:W-:Y:S05]  /*8ba0*/  HMMA.16816.F32 R36, R200.reuse, R4, R36 ;  /* 0x00000004c824723c */ /* 0x044fea0000001824 */
[----:B------:R-:W-:Y:S03]  /*8bb0*/  FMUL.FTZ R20, R20, c[0x0][0x320] ;  /* 0x0000c80014147a20 */ /* 0x000fe60000410000 */
[----:B------:R-:W-:Y:S01]  /*8bc0*/  MUFU.TANH R198, R19 ;  /* 0x0000001300c67308 */ /* 0x000fe20000002400 */
[C---:B------:R-:W-:Y:S01]  /*8bd0*/  HMMA.16816.F32 R40, R200.reuse, R6, R40 ;  /* 0x00000006c828723c */ /* 0x040fe20000001828 */
[----:B-1----:R1:W-:Y:S02]  /*8be0*/  STL [R1+0x30], R0 ;  /* 0x0000300001007387 */ /* 0x0023e40000100800 */
[----:B------:R-:W-:Y:S02]  /*8bf0*/  FMUL.FTZ R28, R28, c[0x0][0x320] ;  /* 0x0000c8001c1c7a20 */ /* 0x000fe40000410000 */
[----:B------:R-:W-:Y:S02]  /*8c00*/  FMUL.FTZ R32, R32, c[0x0][0x320] ;  /* 0x0000c80020207a20 */ /* 0x000fe40000410000 */
[----:B------:R-:W-:Y:S02]  /*8c10*/  FMUL.FTZ R33, R33, c[0x0][0x320] ;  /* 0x0000c80021217a20 */ /* 0x000fe40000410000 */
[----:B------:R-:W-:Y:S03]  /*8c20*/  MUFU.TANH R214, R20 ;  /* 0x0000001400d67308 */ /* 0x000fe60000002400 */
[----:B------:R-:W-:Y:S02]  /*8c30*/  FMUL.FTZ R29, R29, c[0x0][0x320] ;  /* 0x0000c8001d1d7a20 */ /* 0x000fe40000410000 */
[----:B------:R-:W-:Y:S02]  /*8c40*/  FMUL.FTZ R30, R30, c[0x0][0x320] ;  /* 0x0000c8001e1e7a20 */ /* 0x000fe40000410000 */
[----:B------:R-:W-:Y:S02]  /*8c50*/  FMUL.FTZ R31, R31, c[0x0][0x320] ;  /* 0x0000c8001f1f7a20 */ /* 0x000fe40000410000 */
[----:B------:R-:W-:Y:S01]  /*8c60*/  FMUL.FTZ R34, R34, c[0x0][0x320] ;  /* 0x0000c80022227a20 */ /* 0x000fe20000410000 */
[----:B------:R-:W-:Y:S01]  /*8c70*/  MUFU.TANH R23, R23 ;  /* 0x0000001700177308 */ /* 0x000fe20000002400 */
[----:B------:R-:W-:Y:S01]  /*8c80*/  FMUL.FTZ R35, R35, c[0x0][0x320] ;  /* 0x0000c80023237a20 */ /* 0x000fe20000410000 */
[C---:B---3--:R-:W-:Y:S03]  /*8c90*/  HMMA.16816.F32 R44, R200.reuse, R8, R44 ;  /* 0x00000008c82c723c */ /* 0x048fe6000000182c */
[----:B------:R-:W-:Y:S02]  /*8ca0*/  FMUL.FTZ R36, R36, c[0x0][0x320] ;  /* 0x0000c80024247a20 */ /* 0x000fe40000410000 */
[----:B------:R-:W-:Y:S03]  /*8cb0*/  FMUL.FTZ R37, R37, c[0x0][0x320] ;  /* 0x0000c80025257a20 */ /* 0x000fe60000410000 */
[----:B-1----:R-:W1:Y:S01]  /*8cc0*/  MUFU.TANH R0, R22 ;  /* 0x0000001600007308 */ /* 0x002e620000002400 */
[----:B------:R-:W-:Y:S03]  /*8cd0*/  HMMA.16816.F32 R48, R200, R10, R48 ;  /* 0x0000000ac830723c */ /* 0x000fe60000001830 */
        /* <DEDUP_REMOVED lines=16> */
[----:B------:R-:W-:Y:S02]  /*8de0*/  FMUL.FTZ R50, R50, c[0x0][0x320] ;  /* 0x0000c80032327a20 */ /* 0x000fe40000410000 */
[----:B------:R-:W-:Y:S07]  /*8df0*/  FMUL.FTZ R51, R51, c[0x0][0x320] ;  /* 0x0000c80033337a20 */ /* 0x000fee0000410000 */
[----:B------:R-:W-:Y:S10]  /*8e00*/  MUFU.TANH R215, R32 ;  /* 0x0000002000d77308 */ /* 0x000ff40000002400 */
[----:B-1----:R-:W1:Y:S10]  /*8e10*/  MUFU.TANH R0, R24 ;  /* 0x0000001800007308 */ /* 0x002e740000002400 */
[----:B------:R-:W-:Y:S10]  /*8e20*/  MUFU.TANH R24, R26 ;  /* 0x0000001a00187308 */ /* 0x000ff40000002400 */
[----:B------:R-:W-:Y:S01]  /*8e30*/  MUFU.TANH R26, R27 ;  /* 0x0000001b001a7308 */ /* 0x000fe20000002400 */
[----:B-1----:R1:W-:Y:S09]  /*8e40*/  STL [R1+0x38], R0 ;  /* 0x0000380001007387 */ /* 0x0023f20000100800 */
[----:B------:R-:W-:Y:S10]  /*8e50*/  MUFU.TANH R33, R33 ;  /* 0x0000002100217308 */ /* 0x000ff40000002400 */
[----:B------:R-:W-:Y:S10]  /*8e60*/  MUFU.TANH R32, R34 ;  /* 0x0000002200207308 */ /* 0x000ff40000002400 */
[----:B-1----:R-:W1:Y:S10]  /*8e70*/  MUFU.TANH R0, R25 ;  /* 0x0000001900007308 */ /* 0x002e740000002400 */
[----:B------:R2:W3:Y:S10]  /*8e80*/  MUFU.TANH R25, R28 ;  /* 0x0000001c00197308 */ /* 0x0004f40000002400 */
[----:B------:R2:W4:Y:S01]  /*8e90*/  MUFU.TANH R27, R35 ;  /* 0x00000023001b7308 */ /* 0x0005220000002400 */
[----:B-1----:R2:W-:Y:S09]  /*8ea0*/  STL [R1+0x3c], R0 ;  /* 0x00003c0001007387 */ /* 0x0025f20000100800 */
[----:B------:R2:W1:Y:S10]  /*8eb0*/  MUFU.TANH R210, R36 ;  /* 0x0000002400d27308 */ /* 0x0004740000002400 */
        /* <DEDUP_REMOVED lines=14> */
[----:B------:R2:W1:Y:S02]  /*8fa0*/  MUFU.TANH R181, R51 ;  /* 0x0000003300b57308 */ /* 0x0004640000002400 */
[----:B-12345:R-:W-:-:S05]  /*8fb0*/  @P0 BRA `(.L_x_1546) ;  /* 0xffffdc2000000947 */ /* 0x03efca000383ffff */
.L_x_1545:
[----:B---3--:R-:W2:Y:S01]  /*8fc0*/  LDL.LU R5, [R1+0x3c] ;  /* 0x00003c0001057983 */ /* 0x008ea20000300800 */
[----:B------:R-:W-:Y:S01]  /*8fd0*/  MOV R47, R24 ;  /* 0x00000018002f7202 */ /* 0x000fe20000000f00 */
[----:B------:R-:W-:Y:S01]  /*8fe0*/  UISETP.GT.AND UP0, UPT, UR6, UR8, UPT ;  /* 0x000000080600728c */ /* 0x000fe2000bf04270 */
[----:B------:R-:W-:Y:S01]  /*8ff0*/  MOV R24, R214 ;  /* 0x000000d600187202 */ /* 0x000fe20000000f00 */
[----:B------:R-:W3:Y:S01]  /*9000*/  LDL.LU R4, [R1+0x38] ;  /* 0x0000380001047983 */ /* 0x000ee20000300800 */
[----:B------:R-:W-:Y:S01]  /*9010*/  MOV R44, R23 ;  /* 0x00000017002c7202 */ /* 0x000fe20000000f00 */
[----:B------:R-:W-:Y:S01]  /*9020*/  UIADD3 UR6, UR6, -0x1, URZ ;  /* 0xffffffff06067890 */ /* 0x000fe2000fffe03f */
[----:B------:R-:W-:Y:S01]  /*9030*/  MOV R41, R22 ;  /* 0x0000001600297202 */ /* 0x000fe20000000f00 */
[----:B------:R-:W4:Y:S01]  /*9040*/  LDL.LU R2, [R1+0x34] ;  /* 0x0000340001027983 */ /* 0x000f220000300800 */
[----:B------:R-:W-:Y:S02]  /*9050*/  MOV R40, R186 ;  /* 0x000000ba00287202 */ /* 0x000fe40000000f00 */
[----:B------:R-:W-:Y:S01]  /*9060*/  MOV R35, R187 ;  /* 0x000000bb00237202 */ /* 0x000fe20000000f00 */
[----:B------:R-:W5:Y:S01]  /*9070*/  LDL.LU R0, [R1+0x30] ;  /* 0x0000300001007983 */ /* 0x000f620000300800 */
[----:B------:R-:W-:Y:S02]  /*9080*/  MOV R34, R215 ;  /* 0x000000d700227202 */ /* 0x000fe40000000f00 */
[----:B------:R-:W-:Y:S01]  /*9090*/  PLOP3.LUT P0, PT, PT, PT, UP0, 0x80, 0x0 ;  /* 0x000000000000781c */ /* 0x000fe20003f0f008 */
[----:B------:R-:W5:Y:S04]  /*90a0*/  LDL.LU R7, [R1+0x40] ;  /* 0x0000400001077983 */ /* 0x000f680000300800 */
[----:B------:R-:W5:Y:S04]  /*90b0*/  LDL.LU R6, [R1+0x44] ;  /* 0x0000440001067983 */ /* 0x000f680000300800 */
[----:B------:R-:W-:Y:S08]  /*90c0*/  LDSM.16.MT88.4 R12, [R247+0x100] ;  /* 0x00010000f70c783b */ /* 0x000ff00000004200 */
[----:B------:R-:W-:Y:S08]  /*90d0*/  LDSM.16.MT88.4 R20, [R242+0x100] ;  /* 0x00010000f214783b */ /* 0x000ff00000004200 */
[----:B------:R-:W-:Y:S08]  /*90e0*/  LDSM.16.MT88.4 R28, [R241+0x100] ;  /* 0x00010000f11c783b */ /* 0x000ff00000004200 */
[----:B------:R-:W-:Y:S08]  /*90f0*/  LDSM.16.MT88.4 R36, [R240+0x100] ;  /* 0x00010000f024783b */ /* 0x000ff00000004200 */
[----:B------:R-:W0:Y:S01]  /*9100*/  LDGDEPBAR ;  /* 0x00000000000079af */ /* 0x000e220000000000 */
[----:B--2---:R-:W-:Y:S02]  /*9110*/  MOV R46, R5 ;  /* 0x00000005002e7202 */ /* 0x004fe40000000f00 */
[----:B------:R-:W-:Y:S02]  /*9120*/  FMNMX.FTZ R5, R190, R3, !PT ;  /* 0x00000003be057209 */ /* 0x000fe40007810000 */
[----:B---3--:R-:W-:Y:S02]  /*9130*/  MOV R45, R4 ;  /* 0x00000004002d7202 */ /* 0x008fe40000000f00 */
[----:B------:R-:W-:Y:S02]  /*9140*/  FMNMX.FTZ R4, R213, R180, !PT ;  /* 0x000000b4d5047209 */ /* 0x000fe40007810000 */
[----:B------:R-:W-:Y:S02]  /*9150*/  FMNMX.FTZ R5, R188, R5, !PT ;  /* 0x00000005bc057209 */ /* 0x000fe40007810000 */
[----:B------:R-:W-:Y:S02]  /*9160*/  FMNMX.FTZ R4, R189, R4, !PT ;  /* 0x00000004bd047209 */ /* 0x000fe40007810000 */
[----:B------:R-:W-:Y:S02]  /*9170*/  FMNMX.FTZ R5, R185, R5, !PT ;  /* 0x00000005b9057209 */ /* 0x000fe40007810000 */
[----:B----4-:R-:W-:Y:S02]  /*9180*/  MOV R43, R2 ;  /* 0x00000002002b7202 */ /* 0x010fe40000000f00 */
[----:B-----5:R-:W-:Y:S02]  /*9190*/  FMNMX.FTZ R4, R7, R4, !PT ;  /* 0x0000000407047209 */ /* 0x020fe40007810000 */
        /* <DEDUP_REMOVED lines=8> */
[----:B------:R-:W-:Y:S02]  /*9220*/  MOV R42, R0 ;  /* 0x00000000002a7202 */ /* 0x000fe40000000f00 */
        /* <DEDUP_REMOVED lines=33> */
[----:B------:R-:W-:Y:S03]  /*9440*/  FMNMX.FTZ R5, R181, R5, !PT ;  /* 0x00000005b5057209 */ /* 0x000fe60007810000 */
[----:B------:R-:W1:Y:S08]  /*9450*/  SHFL.BFLY PT, R2, R4, 0x2, 0x1f ;  /* 0x0c401f0004027f89 */ /* 0x000e7000000e0000 */
[----:B------:R-:W2:Y:S01]  /*9460*/  SHFL.BFLY PT, R0, R5, 0x2, 0x1f ;  /* 0x0c401f0005007f89 */ /* 0x000ea200000e0000 */
[----:B-1----:R-:W-:Y:S07]  /*9470*/  FMNMX.FTZ R4, R4, R2, !PT ;  /* 0x0000000204047209 */ /* 0x002fee0007810000 */
[----:B------:R-:W1:Y:S01]  /*9480*/  SHFL.BFLY PT, R2, R4, 0x1, 0x1f ;  /* 0x0c201f0004027f89 */ /* 0x000e6200000e0000 */
[----:B--2---:R-:W-:Y:S07]  /*9490*/  FMNMX.FTZ R5, R5, R0, !PT ;  /* 0x0000000005057209 */ /* 0x004fee0007810000 */
[----:B------:R-:W2:Y:S01]  /*94a0*/  SHFL.BFLY PT, R0, R5, 0x1, 0x1f ;  /* 0x0c201f0005007f89 */ /* 0x000ea200000e0000 */
[----:B-1----:R-:W-:Y:S05]  /*94b0*/  FMNMX.FTZ R2, R4, R2, !PT ;  /* 0x0000000204027209 */ /* 0x002fea0007810000 */
[C---:B------:R-:W-:Y:S02]  /*94c0*/  FMUL.FTZ R215, R2.reuse, c[0x0][0x2d0] ;  /* 0x0000b40002d77a20 */ /* 0x040fe40000410000 */
[----:B------:R-:W-:Y:S01]  /*94d0*/  FADD.FTZ R4, -R2, R180 ;  /* 0x000000b402047221 */ /* 0x000fe20000010100 */
[----:B--2---:R-:W-:Y:S01]  /*94e0*/  FMNMX.FTZ R0, R0, R5, !PT ;  /* 0x0000000500007209 */ /* 0x004fe20007810000 */
[--C-:B------:R-:W-:Y:S02]  /*94f0*/  FFMA.FTZ R214, R213, c[0x0][0x2d0], -R215.reuse ;  /* 0x0000b400d5d67a23 */ /* 0x100fe400000108d7 */
[----:B------:R-:W-:Y:S02]  /*9500*/  FFMA.FTZ R189, R189, c[0x0][0x2d0], -R215 ;  /* 0x0000b400bdbd7a23 */ /* 0x000fe400000108d7 */
[C---:B------:R-:W-:Y:S02]  /*9510*/  FMUL.FTZ R213, R0.reuse, c[0x0][0x2d0] ;  /* 0x0000b40000d57a20 */ /* 0x040fe40000410000 */
[----:B------:R-:W-:Y:S01]  /*9520*/  FADD.FTZ R3, -R0, R3 ;  /* 0x0000000300037221 */ /* 0x000fe20000010100 */
[----:B------:R-:W-:Y:S01]  /*9530*/  MUFU.EX2 R214, R214 ;  /* 0x000000d600d67308 */ /* 0x000fe20000000800 */
[--C-:B------:R-:W-:Y:S02]  /*9540*/  FFMA.FTZ R187, R7, c[0x0][0x2d0], -R215.reuse ;  /* 0x0000b40007bb7a23 */ /* 0x100fe400000108d7 */
[----:B------:R-:W-:Y:S02]  /*9550*/  FMUL.FTZ R3, R3, c[0x0][0x2d0] ;  /* 0x0000b40003037a20 */ /* 0x000fe40000410000 */
[----:B------:R-:W-:Y:S02]  /*9560*/  FFMA.FTZ R186, R6, c[0x0][0x2d0], -R215 ;  /* 0x0000b40006ba7a23 */ /* 0x000fe400000108d7 */
[--C-:B------:R-:W-:Y:S02]  /*9570*/  FFMA.FTZ R190, R190, c[0x0][0x2d0], -R213.reuse ;  /* 0x0000b400bebe7a23 */ /* 0x100fe400000108d5 */
[--C-:B------:R-:W-:Y:S01]  /*9580*/  FFMA.FTZ R188, R188, c[0x0][0x2d0], -R213.reuse ;  /* 0x0000b400bcbc7a23 */ /* 0x100fe200000108d5 */
[----:B------:R-:W1:Y:S01]  /*9590*/  MUFU.EX2 R3, R3 ;  /* 0x0000000300037308 */ /* 0x000e620000000800 */
[--C-:B------:R-:W-:Y:S02]  /*95a0*/  FFMA.FTZ R185, R185, c[0x0][0x2d0], -R213.reuse ;  /* 0x0000b400b9b97a23 */ /* 0x100fe400000108d5 */
[----:B------:R-:W-:Y:S02]  /*95b0*/  FFMA.FTZ R184, R184, c[0x0][0x2d0], -R213 ;  /* 0x0000b400b8b87a23 */ /* 0x000fe400000108d5 */
[----:B------:R-:W-:Y:S02]  /*95c0*/  FMUL.FTZ R4, R4, c[0x0][0x2d0] ;  /* 0x0000b40004047a20 */ /* 0x000fe40000410000 */
[--C-:B------:R-:W-:Y:S02]  /*95d0*/  FFMA.FTZ R210, R210, c[0x0][0x2d0], -R215.reuse ;  /* 0x0000b400d2d27a23 */ /* 0x100fe400000108d7 */
[----:B------:R-:W-:Y:S01]  /*95e0*/  FFMA.FTZ R212, R212, c[0x0][0x2d0], -R215 ;  /* 0x0000b400d4d47a23 */ /* 0x000fe200000108d7 */
[----:B------:R-:W2:Y:S01]  /*95f0*/  MUFU.EX2 R180, R4 ;  /* 0x0000000400b47308 */ /* 0x000ea20000000800 */
[--C-:B------:R-:W-:Y:S02]  /*9600*/  FFMA.FTZ R206, R206, c[0x0][0x2d0], -R213.reuse ;  /* 0x0000b400cece7a23 */ /* 0x100fe400000108d5 */
[----:B------:R-:W-:Y:S02]  /*9610*/  FFMA.FTZ R208, R208, c[0x0][0x2d0], -R213 ;  /* 0x0000b400d0d07a23 */ /* 0x000fe400000108d5 */
[--C-:B------:R-:W-:Y:S02]  /*9620*/  FFMA.FTZ R209, R209, c[0x0][0x2d0], -R215.reuse ;  /* 0x0000b400d1d17a23 */ /* 0x100fe400000108d7 */
[----:B------:R-:W-:Y:S02]  /*9630*/  FFMA.FTZ R207, R207, c[0x0][0x2d0], -R215 ;  /* 0x0000b400cfcf7a23 */ /* 0x000fe400000108d7 */
[--C-:B------:R-:W-:Y:S01]  /*9640*/  FFMA.FTZ R205, R205, c[0x0][0x2d0], -R213.reuse ;  /* 0x0000b400cdcd7a23 */ /* 0x100fe200000108d5 */
[----:B------:R-:W3:Y:S01]  /*9650*/  MUFU.EX2 R189, R189 ;  /* 0x000000bd00bd7308 */ /* 0x000ee20000000800 */
[----:B------:R-:W-:Y:S02]  /*9660*/  FFMA.FTZ R199, R199, c[0x0][0x2d0], -R213 ;  /* 0x0000b400c7c77a23 */ /* 0x000fe400000108d5 */
[--C-:B------:R-:W-:Y:S02]  /*9670*/  FFMA.FTZ R191, R191, c[0x0][0x2d0], -R215.reuse ;  /* 0x0000b400bfbf7a23 */ /* 0x100fe400000108d7 */
[C---:B-1----:R-:W-:Y:S02]  /*9680*/  FMUL.FTZ R6, R3.reuse, R178 ;  /* 0x000000b203067220 */ /* 0x042fe40000410000 */
[C---:B------:R-:W-:Y:S02]  /*9690*/  FMUL.FTZ R7, R3.reuse, R179 ;  /* 0x000000b303077220 */ /* 0x040fe40000410000 */
[C---:B------:R-:W-:Y:S01]  /*96a0*/  FMUL.FTZ R10, R3.reuse, R174 ;  /* 0x000000ae030a7220 */ /* 0x040fe20000410000 */
[----:B------:R-:W-:Y:S01]  /*96b0*/  MUFU.EX2 R187, R187 ;  /* 0x000000bb00bb7308 */ /* 0x000fe20000000800 */
[C---:B------:R-:W-:Y:S01]  /*96c0*/  FMUL.FTZ R11, R3.reuse, R175 ;  /* 0x000000af030b7220 */ /* 0x040fe20000410000 */
[----:B------:R-:W-:Y:S01]  /*96d0*/  MOV R175, R34 ;  /* 0x0000002200af7202 */ /* 0x000fe20000000f00 */
[----:B------:R-:W-:Y:S01]  /*96e0*/  FMUL.FTZ R18, R3, R166 ;  /* 0x000000a603127220 */ /* 0x000fe20000410000 */
[----:B------:R-:W-:Y:S01]  /*96f0*/  MOV R174, R33 ;  /* 0x0000002100ae7202 */ /* 0x000fe20000000f00 */
[C---:B--2---:R-:W-:Y:S01]  /*9700*/  FMUL.FTZ R4, R180.reuse, R176 ;  /* 0x000000b0b4047220 */ /* 0x044fe20000410000 */
[----:B------:R-:W-:Y:S01]  /*9710*/  MOV R166, R41 ;  /* 0x0000002900a67202 */ /* 0x000fe20000000f00 */
[C---:B------:R-:W-:Y:S02]  /*9720*/  FMUL.FTZ R5, R180.reuse, R177 ;  /* 0x000000b1b4057220 */ /* 0x040fe40000410000 */
[C---:B------:R-:W-:Y:S01]  /*9730*/  FMUL.FTZ R8, R180.reuse, R172 ;  /* 0x000000acb4087220 */ /* 0x040fe20000410000 */
[----:B------:R-:W1:Y:S01]  /*9740*/  MUFU.EX2 R186, R186 ;  /* 0x000000ba00ba7308 */ /* 0x000e620000000800 */
[C---:B------:R-:W-:Y:S01]  /*9750*/  FMUL.FTZ R9, R180.reuse, R173 ;  /* 0x000000adb4097220 */ /* 0x040fe20000410000 */
[----:B------:R-:W-:Y:S01]  /*9760*/  MOV R172, R27 ;  /* 0x0000001b00ac7202 */ /* 0x000fe20000000f00 */
[C---:B------:R-:W-:Y:S01]  /*9770*/  FMUL.FTZ R16, R180.reuse, R164 ;  /* 0x000000a4b4107220 */ /* 0x040fe20000410000 */
[----:B---3--:R-:W-:Y:S01]  /*9780*/  F2FP.PACK_AB R176, R189, R214 ;  /* 0x000000d6bdb0723e */ /* 0x008fe200000000ff */
[C---:B------:R-:W-:Y:S01]  /*9790*/  FMUL.FTZ R17, R180.reuse, R165 ;  /* 0x000000a5b4117220 */ /* 0x040fe20000410000 */
[----:B------:R-:W-:Y:S01]  /*97a0*/  MOV R164, R35 ;  /* 0x0000002300a47202 */ /* 0x000fe20000000f00 */
[C---:B------:R-:W-:Y:S01]  /*97b0*/  FMUL.FTZ R19, R3.reuse, R167 ;  /* 0x000000a703137220 */ /* 0x040fe20000410000 */
        /* <DEDUP_REMOVED lines=10> */
[----:B------:R-:W2:Y:S01]  /*9860*/  MUFU.EX2 R188, R188 ;  /* 0x000000bc00bc7308 */ /* 0x000ea20000000800 */
        /* <DEDUP_REMOVED lines=8> */
[----:B------:R-:W-:Y:S01]  /*98f0*/  LDSM.16.MT88.4 R132, [R247+0x6100] ;  /* 0x00610000f784783b */ /* 0x000fe20000004200 */
[C---:B------:R-:W-:Y:S02]  /*9900*/  FMUL.FTZ R52, R180.reuse, R52 ;  /* 0x00000034b4347220 */ /* 0x040fe40000410000 */
[C---:B------:R-:W-:Y:S02]  /*9910*/  FMUL.FTZ R53, R180.reuse, R53 ;  /* 0x00000035b4357220 */ /* 0x040fe40000410000 */
[C---:B------:R-:W-:Y:S02]  /*9920*/  FMUL.FTZ R54, R3.reuse, R54 ;  /* 0x0000003603367220 */ /* 0x040fe40000410000 */
[----:B------:R-:W1:Y:S01]  /*9930*/  MUFU.EX2 R184, R184 ;  /* 0x000000b800b87308 */ /* 0x000e620000000800 */
[C---:B------:R-:W-:Y:S02]  /*9940*/  FMUL.FTZ R55, R3.reuse, R55 ;  /* 0x0000003703377220 */ /* 0x040fe40000410000 */
[----:B------:R-:W-:Y:S01]  /*9950*/  FMUL.FTZ R56, R180, R56 ;  /* 0x00000038b4387220 */ /* 0x000fe20000410000 */
[----:B--2---:R-:W-:Y:S01]  /*9960*/  F2FP.PACK_AB R177, R188, R190 ;  /* 0x000000bebcb1723e */ /* 0x004fe200000000ff */
        /* <DEDUP_REMOVED lines=10> */
[----:B------:R-:W-:Y:S02]  /*9a10*/  FMUL.FTZ R65, R180, R65 ;  /* 0x00000041b4417220 */ /* 0x000fe40000410000 */
[C---:B------:R-:W-:Y:S01]  /*9a20*/  FMUL.FTZ R66, R3.reuse, R66 ;  /* 0x0000004203427220 */ /* 0x040fe20000410000 */
[----:B-1----:R-:W-:Y:S01]  /*9a30*/  F2FP.PACK_AB R179, R184, R185 ;  /* 0x000000b9b8b3723e */ /* 0x002fe200000000ff */
[C---:B------:R-:W-:Y:S02]  /*9a40*/  FMUL.FTZ R67, R3.reuse, R67 ;  /* 0x0000004303437220 */ /* 0x040fe40000410000 */
[C---:B------:R-:W-:Y:S02]  /*9a50*/  FMUL.FTZ R68, R180.reuse, R68 ;  /* 0x00000044b4447220 */ /* 0x040fe40000410000 */
[C---:B------:R-:W-:Y:S01]  /*9a60*/  FMUL.FTZ R69, R180.reuse, R69 ;  /* 0x00000045b4457220 */ /* 0x040fe20000410000 */
[----:B------:R-:W-:Y:S01]  /*9a70*/  MUFU.EX2 R206, R206 ;  /* 0x000000ce00ce7308 */ /* 0x000fe20000000800 */
[C---:B------:R-:W-:Y:S05]  /*9a80*/  HMMA.16816.F32 R4, R176.reuse, R12, R4 ;  /* 0x0000000cb004723c */ /* 0x040fea0000001804 */
[C---:B------:R-:W-:Y:S02]  /*9a90*/  FMUL.FTZ R70, R3.reuse, R70 ;  /* 0x0000004603467220 */ /* 0x040fe40000410000 */
[C---:B------:R-:W-:Y:S01]  /*9aa0*/  FMUL.FTZ R71, R3.reuse, R71 ;  /* 0x0000004703477220 */ /* 0x040fe20000410000 */
[C---:B------:R-:W-:Y:S01]  /*9ab0*/  HMMA.16816.F32 R8, R176.reuse, R14, R8 ;  /* 0x0000000eb008723c */ /* 0x040fe20000001808 */
[----:B------:R-:W-:Y:S03]  /*9ac0*/  MUFU.EX2 R208, R208 ;  /* 0x000000d000d07308 */ /* 0x000fe60000000800 */
[C---:B------:R-:W-:Y:S01]  /*9ad0*/  FMUL.FTZ R12, R180.reuse, R168 ;  /* 0x000000a8b40c7220 */ /* 0x040fe20000410000 */
[----:B------:R-:W-:Y:S01]  /*9ae0*/  MOV R168, R42 ;  /* 0x0000002a00a87202 */ /* 0x000fe20000000f00 */
[C---:B------:R-:W-:Y:S01]  /*9af0*/  FMUL.FTZ R13, R180.reuse, R169 ;  /* 0x000000a9b40d7220 */ /* 0x040fe20000410000 */
[----:B------:R-:W-:Y:S01]  /*9b00*/  MOV R169, R43 ;  /* 0x0000002b00a97202 */ /* 0x000fe20000000f00 */
[C---:B------:R-:W-:Y:S01]  /*9b10*/  FMUL.FTZ R14, R3.reuse, R170 ;  /* 0x000000aa030e7220 */ /* 0x040fe20000410000 */
[----:B------:R-:W-:Y:S02]  /*9b20*/  MOV R170, R44 ;  /* 0x0000002c00aa7202 */ /* 0x000fe40000000f00 */
[----:B------:R-:W-:Y:S01]  /*9b30*/  MUFU.EX2 R209, R209 ;  /* 0x000000d100d17308 */ /* 0x000fe20000000800 */
[C---:B------:R-:W-:Y:S01]  /*9b40*/  FMUL.FTZ R15, R3.reuse, R171 ;  /* 0x000000ab030f7220 */ /* 0x040fe20000410000 */
[----:B------:R-:W-:Y:S01]  /*9b50*/  MOV R171, R45 ;  /* 0x0000002d00ab7202 */ /* 0x000fe20000000f00 */
[C---:B------:R-:W-:Y:S02]  /*9b60*/  FMUL.FTZ R42, R3.reuse, R142 ;  /* 0x0000008e032a7220 */ /* 0x040fe40000410000 */
[C---:B------:R-:W-:Y:S02]  /*9b70*/  FMUL.FTZ R43, R3.reuse, R143 ;  /* 0x0000008f032b7220 */ /* 0x040fe40000410000 */
[----:B------:R-:W-:Y:S01]  /*9b80*/  LDSM.16.MT88.4 R140, [R242+0x6100] ;  /* 0x00610000f28c783b */ /* 0x000fe20000004200 */
[C---:B------:R-:W-:Y:S02]  /*9b90*/  HMMA.16816.F32 R12, R176.reuse, R20, R12 ;  /* 0x00000014b00c723c */ /* 0x040fe4000000180c */
[----:B------:R-:W-:Y:S01]  /*9ba0*/  MUFU.EX2 R207, R207 ;  /* 0x000000cf00cf7308 */ /* 0x000fe20000000800 */
[C---:B------:R-:W-:Y:S02]  /*9bb0*/  FMUL.FTZ R72, R180.reuse, R72 ;  /* 0x00000048b4487220 */ /* 0x040fe40000410000 */
[C---:B------:R-:W-:Y:S02]  /*9bc0*/  FMUL.FTZ R73, R180.reuse, R73 ;  /* 0x00000049b4497220 */ /* 0x040fe40000410000 */
[C---:B------:R-:W-:Y:S01]  /*9bd0*/  FMUL.FTZ R21, R180.reuse, R161 ;  /* 0x000000a1b4157220 */ /* 0x040fe20000410000 */
[C---:B------:R-:W-:Y:S04]  /*9be0*/  HMMA.16816.F32 R16, R176.reuse, R22, R16 ;  /* 0x00000016b010723c */ /* 0x040fe80000001810 */
[C---:B------:R-:W-:Y:S01]  /*9bf0*/  FMUL.FTZ R20, R180.reuse, R160 ;  /* 0x000000a0b4147220 */ /* 0x040fe20000410000 */
[----:B------:R-:W-:Y:S01]  /*9c00*/  MOV R160, R26 ;  /* 0x0000001a00a07202 */ /* 0x000fe20000000f00 */
[C---:B------:R-:W-:Y:S01]  /*9c10*/  FMUL.FTZ R26, R3.reuse, R158 ;  /* 0x0000009e031a7220 */ /* 0x040fe20000410000 */
[----:B------:R-:W-:Y:S01]  /*9c20*/  MOV R161, R47 ;  /* 0x0000002f00a17202 */ /* 0x000fe20000000f00 */
[C---:B------:R-:W-:Y:S01]  /*9c30*/  FMUL.FTZ R22, R3.reuse, R162 ;  /* 0x000000a203167220 */ /* 0x040fe20000410000 */
[----:B------:R-:W-:Y:S01]  /*9c40*/  MOV R162, R46 ;  /* 0x0000002e00a27202 */ /* 0x000fe20000000f00 */
[----:B------:R-:W2:Y:S01]  /*9c50*/  LDL.LU R158, [R1+0x2c] ;  /* 0x00002c00019e7983 */ /* 0x000ea20000300800 */
[----:B------:R-:W-:Y:S01]  /*9c60*/  MUFU.EX2 R205, R205 ;  /* 0x000000cd00cd7308 */ /* 0x000fe20000000800 */
[C---:B------:R-:W-:Y:S01]  /*9c70*/  FMUL.FTZ R23, R3.reuse, R163 ;  /* 0x000000a303177220 */ /* 0x040fe20000410000 */
[----:B------:R-:W-:Y:S01]  /*9c80*/  MOV R163, R24 ;  /* 0x0000001800a37202 */ /* 0x000fe20000000f00 */
[----:B------:R-:W1:Y:S01]  /*9c90*/  LDSM.16.MT88.4 R44, [R247+0x3100] ;  /* 0x00310000f72c783b */ /* 0x000e620000004200 */
[C---:B------:R-:W-:Y:S02]  /*9ca0*/  FMUL.FTZ R24, R180.reuse, R156 ;  /* 0x0000009cb4187220 */ /* 0x040fe40000410000 */
[C---:B------:R-:W-:Y:S02]  /*9cb0*/  FMUL.FTZ R74, R3.reuse, R74 ;  /* 0x0000004a034a7220 */ /* 0x040fe40000410000 */
[C---:B------:R-:W-:Y:S02]  /*9cc0*/  HMMA.16816.F32 R20, R176.reuse, R28, R20 ;  /* 0x0000001cb014723c */ /* 0x040fe40000001814 */
[----:B------:R-:W-:Y:S01]  /*9cd0*/  MUFU.EX2 R199, R199 ;  /* 0x000000c700c77308 */ /* 0x000fe20000000800 */
[C---:B------:R-:W-:Y:S02]  /*9ce0*/  FMUL.FTZ R75, R3.reuse, R75 ;  /* 0x0000004b034b7220 */ /* 0x040fe40000410000 */
[C---:B------:R-:W-:Y:S02]  /*9cf0*/  FMUL.FTZ R76, R180.reuse, R76 ;  /* 0x0000004cb44c7220 */ /* 0x040fe40000410000 */
[C---:B------:R-:W-:Y:S01]  /*9d00*/  FMUL.FTZ R28, R180.reuse, R152 ;  /* 0x00000098b41c7220 */ /* 0x040fe20000410000 */
[C---:B------:R-:W-:Y:S04]  /*9d10*/  HMMA.16816.F32 R24, R176.reuse, R30, R24 ;  /* 0x0000001eb018723c */ /* 0x040fe80000001818 */
[C---:B------:R-:W-:Y:S01]  /*9d20*/  FMUL.FTZ R29, R180.reuse, R153 ;  /* 0x00000099b41d7220 */ /* 0x040fe20000410000 */
[----:B------:R-:W-:Y:S01]  /*9d30*/  MUFU.EX2 R191, R191 ;  /* 0x000000bf00bf7308 */ /* 0x000fe20000000800 */
[C---:B------:R-:W-:Y:S02]  /*9d40*/  FMUL.FTZ R77, R180.reuse, R77 ;  /* 0x0000004db44d7220 */ /* 0x040fe40000410000 */
[C---:B------:R-:W-:Y:S04]  /*9d50*/  FMUL.FTZ R30, R3.reuse, R154 ;  /* 0x0000009a031e7220 */ /* 0x040fe80000410000 */
[C---:B------:R-:W-:Y:S02]  /*9d60*/  FMUL.FTZ R31, R3.reuse, R155 ;  /* 0x0000009b031f7220 */ /* 0x040fe40000410000 */
[----:B------:R-:W3:Y:S01]  /*9d70*/  LDSM.16.MT88.4 R152, [R242+0x3100] ;  /* 0x00310000f298783b */ /* 0x000ee20000004200 */
[C---:B------:R-:W-:Y:S02]  /*9d80*/  FMUL.FTZ R78, R3.reuse, R78 ;  /* 0x0000004e034e7220 */ /* 0x040fe40000410000 */
[C---:B------:R-:W-:Y:S02]  /*9d90*/  FMUL.FTZ R79, R3.reuse, R79 ;  /* 0x0000004f034f7220 */ /* 0x040fe40000410000 */
[C---:B------:R-:W-:Y:S03]  /*9da0*/  HMMA.16816.F32 R28, R176.reuse, R36, R28 ;  /* 0x00000024b01c723c */ /* 0x040fe6000000181c */
[C---:B------:R-:W-:Y:S02]  /*9db0*/  FMUL.FTZ R80, R180.reuse, R80 ;  /* 0x00000050b4507220 */ /* 0x040fe40000410000 */
[C---:B------:R-:W-:Y:S02]  /*9dc0*/  FMUL.FTZ R81, R180.reuse, R81 ;  /* 0x00000051b4517220 */ /* 0x040fe40000410000 */
[C---:B------:R-:W-:Y:S01]  /*9dd0*/  FMUL.FTZ R36, R180.reuse, R144 ;  /* 0x00000090b4247220 */ /* 0x040fe20000410000 */
[C---:B------:R-:W-:Y:S04]  /*9de0*/  HMMA.16816.F32 R32, R176.reuse, R38, R32 ;  /* 0x00000026b020723c */ /* 0x040fe80000001820 */
[C---:B------:R-:W-:Y:S02]  /*9df0*/  FMUL.FTZ R37, R180.reuse, R145 ;  /* 0x00000091b4257220 */ /* 0x040fe40000410000 */
[C---:B------:R-:W-:Y:S02]  /*9e00*/  FMUL.FTZ R82, R3.reuse, R82 ;  /* 0x0000005203527220 */ /* 0x040fe40000410000 */
[C---:B------:R-:W-:Y:S04]  /*9e10*/  FMUL.FTZ R38, R3.reuse, R146 ;  /* 0x0000009203267220 */ /* 0x040fe80000410000 */
[C---:B------:R-:W-:Y:S02]  /*9e20*/  FMUL.FTZ R39, R3.reuse, R147 ;  /* 0x0000009303277220 */ /* 0x040fe40000410000 */
[----:B------:R-:W4:Y:S01]  /*9e30*/  LDSM.16.MT88.4 R144, [R241+0x3100] ;  /* 0x00310000f190783b */ /* 0x000f220000004200 */
[C---:B------:R-:W-:Y:S02]  /*9e40*/  FMUL.FTZ R83, R3.reuse, R83 ;  /* 0x0000005303537220 */ /* 0x040fe40000410000 */
[C---:B------:R-:W-:Y:S02]  /*9e50*/  FMUL.FTZ R84, R180.reuse, R84 ;  /* 0x00000054b4547220 */ /* 0x040fe40000410000 */
[C---:B-1----:R-:W-:Y:S03]  /*9e60*/  HMMA.16816.F32 R36, R176.reuse, R44, R36 ;  /* 0x0000002cb024723c */ /* 0x042fe60000001824 */
        /* <DEDUP_REMOVED lines=8> */
[----:B------:R-:W1:Y:S01]  /*9ef0*/  LDSM.16.MT88.4 R136, [R240+0x3100] ;  /* 0x00310000f088783b */ /* 0x000e620000004200 */
[C---:B------:R-:W-:Y:S02]  /*9f00*/  FMUL.FTZ R88, R180.reuse, R88 ;  /* 0x00000058b4587220 */ /* 0x040fe40000410000 */
[C---:B------:R-:W-:Y:S02]  /*9f10*/  FMUL.FTZ R89, R180.reuse, R89 ;  /* 0x00000059b4597220 */ /* 0x040fe40000410000 */
[C---:B---3--:R-:W-:Y:S03]  /*9f20*/  HMMA.16816.F32 R44, R176.reuse, R152, R44 ;  /* 0x00000098b02c723c */ /* 0x048fe6000000182c */
[C---:B------:R-:W-:Y:S02]  /*9f30*/  FMUL.FTZ R90, R3.reuse, R90 ;  /* 0x0000005a035a7220 */ /* 0x040fe40000410000 */
[C---:B------:R-:W-:Y:S02]  /*9f40*/  FMUL.FTZ R91, R3.reuse, R91 ;  /* 0x0000005b035b7220 */ /* 0x040fe40000410000 */
[C---:B------:R-:W-:Y:S01]  /*9f50*/  FMUL.FTZ R92, R180.reuse, R92 ;  /* 0x0000005cb45c7220 */ /* 0x040fe20000410000 */
[C---:B------:R-:W-:Y:S04]  /*9f60*/  HMMA.16816.F32 R48, R176.reuse, R154, R48 ;  /* 0x0000009ab030723c */ /* 0x040fe80000001830 */
[C---:B------:R-:W-:Y:S02]  /*9f70*/  FMUL.FTZ R93, R180.reuse, R93 ;  /* 0x0000005db45d7220 */ /* 0x040fe40000410000 */
[C---:B------:R-:W-:Y:S02]  /*9f80*/  FMUL.FTZ R94, R3.reuse, R94 ;  /* 0x0000005e035e7220 */ /* 0x040fe40000410000 */
[C---:B----4-:R-:W-:Y:S04]  /*9f90*/  HMMA.16816.F32 R52, R176.reuse, R144, R52 ;  /* 0x00000090b034723c */ /* 0x050fe80000001834 */
[C---:B------:R-:W-:Y:S02]  /*9fa0*/  FMUL.FTZ R95, R3.reuse, R95 ;  /* 0x0000005f035f7220 */ /* 0x040fe40000410000 */
[C---:B------:R-:W-:Y:S02]  /*9fb0*/  FMUL.FTZ R96, R180.reuse, R96 ;  /* 0x00000060b4607220 */ /* 0x040fe40000410000 */
[C---:B------:R-:W-:Y:S01]  /*9fc0*/  HMMA.16816.F32 R56, R176.reuse, R146, R56 ;  /* 0x00000092b038723c */ /* 0x040fe20000001838 */
[----:B------:R-:W-:Y:S03]  /*9fd0*/  LDSM.16.MT88.4 R144, [R242+0x900] ;  /* 0x00090000f290783b */ /* 0x000fe60000004200 */
[C---:B------:R-:W-:Y:S02]  /*9fe0*/  FMUL.FTZ R97, R180.reuse, R97 ;  /* 0x00000061b4617220 */ /* 0x040fe40000410000 */
[C---:B------:R-:W-:Y:S02]  /*9ff0*/  FMUL.FTZ R98, R3.reuse, R98 ;  /* 0x0000006203627220 */ /* 0x040fe40000410000 */
[C---:B------:R-:W-:Y:S01]  /*a000*/  FMUL.FTZ R99, R3.reuse, R99 ;  /* 0x0000006303637220 */ /* 0x040fe20000410000 */
        /* <DEDUP_REMOVED lines=8> */
[C---:B------:R-:W-:Y:S04]  /*a090*/  HMMA.16816.F32 R68, R176.reuse, R132, R68 ;  /* 0x00000084b044723c */ /* 0x040fe80000001844 */
[C---:B------:R-:W-:Y:S02]  /*a0a0*/  FMUL.FTZ R105, R180.reuse, R105 ;  /* 0x00000069b4697220 */ /* 0x040fe40000410000 */
[C---:B------:R-:W-:Y:S02]  /*a0b0*/  FMUL.FTZ R106, R3.reuse, R106 ;  /* 0x0000006a036a7220 */ /* 0x040fe40000410000 */
[C---:B------:R-:W-:Y:S01]  /*a0c0*/  HMMA.16816.F32 R72, R176.reuse, R134, R72 ;  /* 0x00000086b048723c */ /* 0x040fe20000001848 */
[----:B------:R-:W3:Y:S03]  /*a0d0*/  LDSM.16.MT88.4 R132, [R240+0x6100] ;  /* 0x00610000f084783b */ /* 0x000ee60000004200 */
[C---:B------:R-:W-:Y:S02]  /*a0e0*/  FMUL.FTZ R107, R3.reuse, R107 ;  /* 0x0000006b036b7220 */ /* 0x040fe40000410000 */
[C---:B------:R-:W-:Y:S02]  /*a0f0*/  FMUL.FTZ R108, R180.reuse, R108 ;  /* 0x0000006cb46c7220 */ /* 0x040fe40000410000 */
[C---:B------:R-:W-:Y:S04]  /*a100*/  HMMA.16816.F32 R76, R176.reuse, R140, R76 ;  /* 0x0000008cb04c723c */ /* 0x040fe8000000184c */
[C---:B------:R-:W-:Y:S02]  /*a110*/  FMUL.FTZ R109, R180.reuse, R109 ;  /* 0x0000006db46d7220 */ /* 0x040fe40000410000 */
[C---:B------:R-:W-:Y:S02]  /*a120*/  FMUL.FTZ R110, R3.reuse, R110 ;  /* 0x0000006e036e7220 */ /* 0x040fe40000410000 */
[C---:B------:R-:W-:Y:S01]  /*a130*/  HMMA.16816.F32 R80, R176.reuse, R142, R80 ;  /* 0x0000008eb050723c */ /* 0x040fe20000001850 */
[----:B------:R-:W4:Y:S03]  /*a140*/  LDSM.16.MT88.4 R140, [R247+0x9100] ;  /* 0x00910000f78c783b */ /* 0x000f260000004200 */
        /* <DEDUP_REMOVED lines=11> */
[C---:B---3--:R-:W-:Y:S04]  /*a200*/  HMMA.16816.F32 R92, R176.reuse, R132, R92 ;  /* 0x00000084b05c723c */ /* 0x048fe8000000185c */
[C---:B------:R-:W-:Y:S02]  /*a210*/  FMUL.FTZ R127, R3.reuse, R127 ;  /* 0x0000007f037f7220 */ /* 0x040fe40000410000 */
[C---:B------:R-:W-:Y:S02]  /*a220*/  FMUL.FTZ R128, R180.reuse, R128 ;  /* 0x00000080b4807220 */ /* 0x040fe40000410000 */
[C---:B------:R-:W-:Y:S01]  /*a230*/  HMMA.16816.F32 R96, R176.reuse, R134, R96 ;  /* 0x00000086b060723c */ /* 0x040fe20000001860 */
[----:B------:R-:W3:Y:S03]  /*a240*/  LDSM.16.MT88.4 R132, [R241+0x9100] ;  /* 0x00910000f184783b */ /* 0x000ee60000004200 */
[C---:B------:R-:W-:Y:S02]  /*a250*/  FMUL.FTZ R129, R180.reuse, R129 ;  /* 0x00000081b4817220 */ /* 0x040fe40000410000 */
[C---:B------:R-:W-:Y:S02]  /*a260*/  FMUL.FTZ R130, R3.reuse, R130 ;  /* 0x0000008203827220 */ /* 0x040fe40000410000 */
[C---:B----4-:R-:W-:Y:S04]  /*a270*/  HMMA.16816.F32 R100, R176.reuse, R140, R100 ;  /* 0x0000008cb064723c */ /* 0x050fe80000001864 */
        /* <DEDUP_REMOVED lines=9> */
[----:B------:R-:W-:Y:S02]  /*a310*/  FMUL.FTZ R121, R180, R121 ;  /* 0x00000079b4797220 */ /* 0x000fe40000410000 */
[----:B------:R-:W-:Y:S01]  /*a320*/  FMUL.FTZ R122, R3, R122 ;  /* 0x0000007a037a7220 */ /* 0x000fe20000410000 */
[C---:B------:R-:W-:Y:S01]  /*a330*/  HMMA.16816.F32 R112, R176.reuse, R138, R112 ;  /* 0x0000008ab070723c */ /* 0x040fe20000001870 */
[----:B------:R-:W1:Y:S03]  /*a340*/  LDSM.16.MT88.4 R136, [R247+0x900] ;  /* 0x00090000f788783b */ /* 0x000e660000004200 */
[----:B------:R-:W-:Y:S02]  /*a350*/  FFMA.FTZ R192, R192, c[0x0][0x2d0], -R215 ;  /* 0x0000b400c0c07a23 */ /* 0x000fe400000108d7 */
[--C-:B------:R-:W-:Y:S02]  /*a360*/  FFMA.FTZ R193, R193, c[0x0][0x2d0], -R213.reuse ;  /* 0x0000b400c1c17a23 */ /* 0x100fe400000108d5 */
[C---:B---3--:R-:W-:Y:S02]  /*a370*/  HMMA.16816.F32 R116, R176.reuse, R132, R116 ;  /* 0x00000084b074723c */ /* 0x048fe40000001874 */
[----:B------:R-:W3:Y:S02]  /*a380*/  MUFU.EX2 R192, R192 ;  /* 0x000000c000c07308 */ /* 0x000ee40000000800 */
[----:B------:R-:W-:Y:S02]  /*a390*/  FFMA.FTZ R194, R194, c[0x0][0x2d0], -R213 ;  /* 0x0000b400c2c27a23 */ /* 0x000fe400000108d5 */
[--C-:B------:R-:W-:Y:S02]  /*a3a0*/  FFMA.FTZ R195, R195, c[0x0][0x2d0], -R215.reuse ;  /* 0x0000b400c3c37a23 */ /* 0x100fe400000108d7 */
[----:B------:R-:W-:Y:S04]  /*a3b0*/  FFMA.FTZ R196, R196, c[0x0][0x2d0], -R215 ;  /* 0x0000b400c4c47a23 */ /* 0x000fe800000108d7 */
[--C-:B------:R-:W-:Y:S01]  /*a3c0*/  FFMA.FTZ R197, R197, c[0x0][0x2d0], -R213.reuse ;  /* 0x0000b400c5c57a23 */ /* 0x100fe200000108d5 */
[----:B------:R-:W-:Y:S01]  /*a3d0*/  MUFU.EX2 R193, R193 ;  /* 0x000000c100c17308 */ /* 0x000fe20000000800 */
[----:B------:R-:W-:Y:S02]  /*a3e0*/  FFMA.FTZ R198, R198, c[0x0][0x2d0], -R213 ;  /* 0x0000b400c6c67a23 */ /* 0x000fe400000108d5 */
[C---:B------:R-:W-:Y:S02]  /*a3f0*/  FMUL.FTZ R123, R3.reuse, R123 ;  /* 0x0000007b037b7220 */ /* 0x040fe40000410000 */
[--C-:B------:R-:W-:Y:S02]  /*a400*/  FFMA.FTZ R148, R168, c[0x0][0x2d0], -R215.reuse ;  /* 0x0000b400a8947a23 */ /* 0x100fe400000108d7 */
[----:B------:R-:W-:Y:S02]  /*a410*/  FFMA.FTZ R152, R204, c[0x0][0x2d0], -R215 ;  /* 0x0000b400cc987a23 */ /* 0x000fe400000108d7 */
[----:B------:R-:W-:Y:S01]  /*a420*/  FFMA.FTZ R153, R200, c[0x0][0x2d0], -R213 ;  /* 0x0000b400c8997a23 */ /* 0x000fe200000108d5 */
[C---:B------:R-:W-:Y:S01]  /*a430*/  HMMA.16816.F32 R120, R176.reuse, R134, R120 ;  /* 0x00000086b078723c */ /* 0x040fe20000001878 */
[----:B------:R-:W5:Y:S02]  /*a440*/  MUFU.EX2 R194, R194 ;  /* 0x000000c200c27308 */ /* 0x000f640000000800 */
[----:B---3--:R-:W-:Y:S01]  /*a450*/  F2FP.PACK_AB R132, R192, R191 ;  /* 0x000000bfc084723e */ /* 0x008fe200000000ff */
[----:B------:R-:W-:Y:S02]  /*a460*/  FFMA.FTZ R190, R3, R183, R190 ;  /* 0x000000b703be7223 */ /* 0x000fe400000100be */
[--C-:B------:R-:W-:Y:S02]  /*a470*/  FFMA.FTZ R202, R202, c[0x0][0x2d0], -R215.reuse ;  /* 0x0000b400caca7a23 */ /* 0x100fe400000108d7 */
[C---:B----4-:R-:W-:Y:S03]  /*a480*/  HMMA.16816.F32 R124, R176.reuse, R140, R124 ;  /* 0x0000008cb07c723c */ /* 0x050fe6000000187c */
[----:B------:R-:W-:Y:S01]  /*a490*/  MUFU.EX2 R195, R195 ;  /* 0x000000c300c37308 */ /* 0x000fe20000000800 */
[----:B------:R-:W-:Y:S02]  /*a4a0*/  FADD.FTZ R190, R188, R190 ;  /* 0x000000bebcbe7221 */ /* 0x000fe40000010000 */
[----:B------:R-:W-:Y:S02]  /*a4b0*/  FFMA.FTZ R204, R203, c[0x0][0x2d0], -R215 ;  /* 0x0000b400cbcc7a23 */ /* 0x000fe400000108d7 */
[----:B------:R-:W-:Y:S01]  /*a4c0*/  HMMA.16816.F32 R128, R176, R142, R128 ;  /* 0x0000008eb080723c */ /* 0x000fe20000001880 */
[----:B------:R-:W3:Y:S03]  /*a4d0*/  LDSM.16.MT88.4 R140, [R241+0x900] ;  /* 0x00090000f18c783b */ /* 0x000ee60000004200 */
[----:B------:R-:W-:Y:S01]  /*a4e0*/  FADD.FTZ R185, R185, R190 ;  /* 0x000000beb9b97221 */ /* 0x000fe20000010000 */
[----:B------:R-:W4:Y:S01]  /*a4f0*/  MUFU.EX2 R196, R196 ;  /* 0x000000c400c47308 */ /* 0x000f220000000800 */
[----:B------:R-:W-:Y:S02]  /*a500*/  FFMA.FTZ R200, R201, c[0x0][0x2d0], -R213 ;  /* 0x0000b400c9c87a23 */ /* 0x000fe400000108d5 */
[----:B------:R-:W-:Y:S01]  /*a510*/  FADD.FTZ R185, R184, R185 ;  /* 0x000000b9b8b97221 */ /* 0x000fe20000010000 */
[C---:B-----5:R-:W-:Y:S03]  /*a520*/  F2FP.PACK_AB R133, R194.reuse, R193 ;  /* 0x000000c1c285723e */ /* 0x060fe600000000ff */
[----:B------:R-:W-:Y:S03]  /*a530*/  FADD.FTZ R185, R193, R185 ;  /* 0x000000b9c1b97221 */ /* 0x000fe60000010000 */
[----:B------:R-:W5:Y:S01]  /*a540*/  MUFU.EX2 R197, R197 ;  /* 0x000000c500c57308 */ /* 0x000f620000000800 */
[----:B------:R-:W-:Y:S02]  /*a550*/  FADD.FTZ R194, R194, R185 ;  /* 0x000000b9c2c27221 */ /* 0x000fe40000010000 */
[----:B--2---:R-:W-:Y:S07]  /*a560*/  FFMA.FTZ R214, R180, R158, R214 ;  /* 0x0000009eb4d67223 */ /* 0x004fee00000100d6 */
[----:B------:R-:W2:Y:S01]  /*a570*/  MUFU.EX2 R198, R198 ;  /* 0x000000c600c67308 */ /* 0x000ea20000000800 */
[----:B------:R-:W-:Y:S01]  /*a580*/  FADD.FTZ R214, R189, R214 ;  /* 0x000000d6bdd67221 */ /* 0x000fe20000010000 */
[----:B----4-:R-:W-:Y:S03]  /*a590*/  F2FP.PACK_AB R134, R196, R195 ;  /* 0x000000c3c486723e */ /* 0x010fe600000000ff */
[----:B------:R-:W-:Y:S04]  /*a5a0*/  FADD.FTZ R187, R187, R214 ;  /* 0x000000d6bbbb7221 */ /* 0x000fe80000010000 */
[----:B------:R-:W-:Y:S01]  /*a5b0*/  FADD.FTZ R186, R186, R187 ;  /* 0x000000bbbaba7221 */ /* 0x000fe20000010000 */
[----:B------:R4:W-:Y:S03]  /*a5c0*/  MUFU.EX2 R168, R148 ;  /* 0x0000009400a87308 */ /* 0x0009e60000000800 */
[----:B------:R-:W-:Y:S02]  /*a5d0*/  FADD.FTZ R186, R191, R186 ;  /* 0x000000babfba7221 */ /* 0x000fe40000010000 */
[----:B-----5:R-:W-:Y:S02]  /*a5e0*/  FADD.FTZ R194, R197, R194 ;  /* 0x000000c2c5c27221 */ /* 0x020fe40000010000 */
[----:B------:R-:W-:Y:S03]  /*a5f0*/  FADD.FTZ R186, R192, R186 ;  /* 0x000000bac0ba7221 */ /* 0x000fe60000010000 */
[----:B------:R-:W-:Y:S01]  /*a600*/  MUFU.EX2 R203, R152 ;  /* 0x0000009800cb7308 */ /* 0x000fe20000000800 */
[----:B------:R-:W-:Y:S01]  /*a610*/  FADD.FTZ R195, R195, R186 ;  /* 0x000000bac3c37221 */ /* 0x000fe20000010000 */
[C---:B--2---:R-:W-:Y:S01]  /*a620*/  F2FP.PACK_AB R135, R198.reuse, R197 ;  /* 0x000000c5c687723e */ /* 0x044fe200000000ff */
[----:B------:R-:W-:Y:S07]  /*a630*/  FADD.FTZ R198, R198, R194 ;  /* 0x000000c2c6c67221 */ /* 0x000fee0000010000 */
[----:B------:R-:W2:Y:S01]  /*a640*/  MUFU.EX2 R202, R202 ;  /* 0x000000ca00ca7308 */ /* 0x000ea20000000800 */
[C---:B-1----:R-:W-:Y:S05]  /*a650*/  HMMA.16816.F32 R4, R132.reuse, R136, R4 ;  /* 0x000000888404723c */ /* 0x042fea0000001804 */
[----:B----4-:R-:W-:Y:S03]  /*a660*/  FFMA.FTZ R148, R170, c[0x0][0x2d0], -R213 ;  /* 0x0000b400aa947a23 */ /* 0x010fe600000108d5 */
[C---:B------:R-:W-:Y:S01]  /*a670*/  HMMA.16816.F32 R8, R132.reuse, R138, R8 ;  /* 0x0000008a8408723c */ /* 0x040fe20000001808 */
[----:B------:R-:W1:Y:S01]  /*a680*/  LDSM.16.MT88.4 R136, [R240+0x900] ;  /* 0x00090000f088783b */ /* 0x000e620000004200 */
[----:B------:R4:W-:Y:S06]  /*a690*/  MUFU.EX2 R170, R148 ;  /* 0x0000009400aa7308 */ /* 0x0009ec0000000800 */
[C---:B------:R-:W-:Y:S04]  /*a6a0*/  HMMA.16816.F32 R12, R132.reuse, R144, R12 ;  /* 0x00000090840c723c */ /* 0x040fe8000000180c */
[----:B------:R-:W-:Y:S01]  /*a6b0*/  MUFU.EX2 R201, R153 ;  /* 0x0000009900c97308 */ /* 0x000fe20000000800 */
[----:B--2---:R-:W-:Y:S03]  /*a6c0*/  F2FP.PACK_AB R180, R202, R203 ;  /* 0x000000cbcab4723e */ /* 0x004fe600000000ff */
[C---:B------:R-:W-:Y:S01]  /*a6d0*/  HMMA.16816.F32 R16, R132.reuse, R146, R16 ;  /* 0x000000928410723c */ /* 0x040fe20000001810 */
[----:B------:R-:W2:Y:S05]  /*a6e0*/  LDSM.16.MT88.4 R144, [R247+0x3900] ;  /* 0x00390000f790783b */ /* 0x000eaa0000004200 */
[----:B------:R-:W-:Y:S02]  /*a6f0*/  MUFU.EX2 R200, R200 ;  /* 0x000000c800c87308 */ /* 0x000fe40000000800 */
[C---:B---3--:R-:W-:Y:S04]  /*a700*/  HMMA.16816.F32 R20, R132.reuse, R140, R20 ;  /* 0x0000008c8414723c */ /* 0x048fe80000001814 */
[--C-:B----4-:R-:W-:Y:S04]  /*a710*/  FFMA.FTZ R148, R171, c[0x0][0x2d0], -R215.reuse ;  /* 0x0000b400ab947a23 */ /* 0x110fe800000108d7 */
[C---:B------:R-:W-:Y:S01]  /*a720*/  HMMA.16816.F32 R24, R132.reuse, R142, R24 ;  /* 0x0000008e8418723c */ /* 0x040fe20000001818 */
[----:B------:R-:W3:Y:S01]  /*a730*/  LDSM.16.MT88.4 R140, [R242+0x3900] ;  /* 0x00390000f28c783b */ /* 0x000ee20000004200 */
[----:B------:R4:W-:Y:S06]  /*a740*/  MUFU.EX2 R171, R148 ;  /* 0x0000009400ab7308 */ /* 0x0009ec0000000800 */
[C---:B-1----:R-:W-:Y:S04]  /*a750*/  HMMA.16816.F32 R28, R132.reuse, R136, R28 ;  /* 0x00000088841c723c */ /* 0x042fe8000000181c */
[----:B------:R-:W-:Y:S04]  /*a760*/  MUFU.EX2 R204, R204 ;  /* 0x000000cc00cc7308 */ /* 0x000fe80000000800 */
[C---:B------:R-:W-:Y:S01]  /*a770*/  HMMA.16816.F32 R32, R132.reuse, R138, R32 ;  /* 0x0000008a8420723c */ /* 0x040fe20000001820 */
[----:B------:R-:W1:Y:S07]  /*a780*/  LDSM.16.MT88.4 R136, [R241+0x3900] ;  /* 0x00390000f188783b */ /* 0x000e6e0000004200 */
[C---:B--2---:R-:W-:Y:S04]  /*a790*/  HMMA.16816.F32 R36, R132.reuse, R144, R36 ;  /* 0x000000908424723c */ /* 0x044fe80000001824 */
[--C-:B----4-:R-:W-:Y:S04]  /*a7a0*/  FFMA.FTZ R148, R167, c[0x0][0x2d0], -R215.reuse ;  /* 0x0000b400a7947a23 */ /* 0x110fe800000108d7 */
        /* <DEDUP_REMOVED lines=20> */
[C---:B---3--:R-:W-:Y:S07]  /*a8f0*/  HMMA.16816.F32 R92, R132.reuse, R140, R92 ;  /* 0x0000008c845c723c */ /* 0x048fee000000185c */
[----:B------:R-:W-:Y:S01]  /*a900*/  FFMA.FTZ R140, R163, c[0x0][0x2d0], -R215 ;  /* 0x0000b400a38c7a23 */ /* 0x000fe200000108d7 */
[C---:B------:R-:W-:Y:S01]  /*a910*/  HMMA.16816.F32 R96, R132.reuse, R142, R96 ;  /* 0x0000008e8460723c */ /* 0x040fe20000001860 */
[----:B------:R3:W-:Y:S07]  /*a920*/  MUFU.EX2 R163, R148 ;  /* 0x0000009400a37308 */ /* 0x0007ee0000000800 */
[C---:B-1----:R-:W-:Y:S03]  /*a930*/  HMMA.16816.F32 R100, R132.reuse, R136, R100 ;  /* 0x000000888464723c */ /* 0x042fe60000001864 */
[----:B------:R1:W4:Y:S04]  /*a940*/  MUFU.EX2 R178, R140 ;  /* 0x0000008c00b27308 */ /* 0x0003280000000800 */
[--C-:B------:R-:W-:Y:S01]  /*a950*/  FFMA.FTZ R136, R169, c[0x0][0x2d0], -R213.reuse ;  /* 0x0000b400a9887a23 */ /* 0x100fe200000108d5 */
[C---:B------:R-:W-:Y:S05]  /*a960*/  HMMA.16816.F32 R104, R132.reuse, R138, R104 ;  /* 0x0000008a8468723c */ /* 0x040fea0000001868 */
[----:B------:R5:W5:Y:S03]  /*a970*/  MUFU.EX2 R169, R136 ;  /* 0x0000008800a97308 */ /* 0x000b660000000800 */
[C---:B--2---:R-:W-:Y:S04]  /*a980*/  HMMA.16816.F32 R108, R132.reuse, R144, R108 ;  /* 0x00000090846c723c */ /* 0x044fe8000000186c */
[----:B---3--:R-:W-:Y:S03]  /*a990*/  FFMA.FTZ R148, R165, c[0x0][0x2d0], -R213 ;  /* 0x0000b400a5947a23 */ /* 0x008fe600000108d5 */
[----:B------:R-:W-:Y:S01]  /*a9a0*/  FFMA.FTZ R144, R162, c[0x0][0x2d0], -R215 ;  /* 0x0000b400a2907a23 */ /* 0x000fe200000108d7 */
[C---:B------:R-:W-:Y:S01]  /*a9b0*/  HMMA.16816.F32 R112, R132.reuse, R146, R112 ;  /* 0x000000928470723c */ /* 0x040fe20000001870 */
[----:B------:R2:W-:Y:S01]  /*a9c0*/  MUFU.EX2 R154, R148 ;  /* 0x00000094009a7308 */ /* 0x0005e20000000800 */
[----:B-1----:R-:W1:Y:S02]  /*a9d0*/  LDSM.16.MT88.4 R140, [R241+0x9900] ;  /* 0x00990000f18c783b */ /* 0x002e640000004200 */
[-C--:B----4-:R-:W-:Y:S07]  /*a9e0*/  MOV R3, R178.reuse ;  /* 0x000000b200037202 */ /* 0x090fee0000000f00 */
[----:B------:R3:W4:Y:S01]  /*a9f0*/  MUFU.EX2 R177, R144 ;  /* 0x0000009000b17308 */ /* 0x0007220000000800 */
[----:B-----5:R-:W5:Y:S01]  /*aa00*/  LDSM.16.MT88.4 R136, [R240+0x9900] ;  /* 0x00990000f088783b */ /* 0x020f620000004200 */
[--C-:B--2---:R-:W-:Y:S02]  /*aa10*/  FFMA.FTZ R148, R164, c[0x0][0x2d0], -R213.reuse ;  /* 0x0000b400a4947a23 */ /* 0x104fe400000108d5 */
[--C-:B---3--:R-:W-:Y:S06]  /*aa20*/  FFMA.FTZ R144, R161, c[0x0][0x2d0], -R213.reuse ;  /* 0x0000b400a1907a23 */ /* 0x108fec00000108d5 */
[----:B------:R2:W-:Y:S01]  /*aa30*/  MUFU.EX2 R176, R144 ;  /* 0x0000009000b07308 */ /* 0x0005e20000000800 */
[C---:B-1----:R-:W-:Y:S07]  /*aa40*/  HMMA.16816.F32 R116, R132.reuse, R140, R116 ;  /* 0x0000008c8474723c */ /* 0x042fee0000001874 */
[----:B------:R-:W-:Y:S01]  /*aa50*/  FFMA.FTZ R140, R160, c[0x0][0x2d0], -R213 ;  /* 0x0000b400a08c7a23 */ /* 0x000fe200000108d5 */
[C---:B------:R-:W-:Y:S01]  /*aa60*/  HMMA.16816.F32 R120, R132.reuse, R142, R120 ;  /* 0x0000008e8478723c */ /* 0x040fe20000001878 */
[----:B------:R1:W3:Y:S07]  /*aa70*/  MUFU.EX2 R160, R148 ;  /* 0x0000009400a07308 */ /* 0x0002ee0000000800 */
[C---:B-----5:R-:W-:Y:S03]  /*aa80*/  HMMA.16816.F32 R124, R132.reuse, R136, R124 ;  /* 0x00000088847c723c */ /* 0x060fe6000000187c */
[----:B------:R5:W5:Y:S01]  /*aa90*/  MUFU.EX2 R162, R140 ;  /* 0x0000008c00a27308 */ /* 0x000b620000000800 */
[----:B--2---:R-:W2:Y:S04]  /*aaa0*/  LDSM.16.MT88.4 R144, [R247+0x1100] ;  /* 0x00110000f790783b */ /* 0x004ea80000004200 */
[----:B------:R-:W-:Y:S04]  /*aab0*/  HMMA.16816.F32 R128, R132, R138, R128 ;  /* 0x0000008a8480723c */ /* 0x000fe80000001880 */
[----:B------:R-:W-:Y:S03]  /*aac0*/  LDSM.16.MT88.4 R136, [R241+0x1100] ;  /* 0x00110000f188783b */ /* 0x000fe60000004200 */
[----:B------:R-:W-:Y:S02]  /*aad0*/  F2FP.PACK_AB R132, R168, R178 ;  /* 0x000000b2a884723e */ /* 0x000fe400000000ff */
[----:B------:R-:W-:Y:S03]  /*aae0*/  F2FP.PACK_AB R133, R170, R169 ;  /* 0x000000a9aa85723e */ /* 0x000fe600000000ff */
[----:B----4-:R-:W-:Y:S01]  /*aaf0*/  F2FP.PACK_AB R134, R177, R171 ;  /* 0x000000abb186723e */ /* 0x010fe200000000ff */
[----:B-1----:R-:W-:Y:S01]  /*ab00*/  FFMA.FTZ R148, R174, c[0x0][0x2d0], -R215 ;  /* 0x0000b400ae947a23 */ /* 0x002fe200000108d7 */
[----:B---3--:R-:W-:Y:S03]  /*ab10*/  MOV R187, R160 ;  /* 0x000000a000bb7202 */ /* 0x008fe60000000f00 */
[----:B------:R1:W-:Y:S01]  /*ab20*/  MUFU.EX2 R157, R148 ;  /* 0x00000094009d7308 */ /* 0x0003e20000000800 */
[----:B-----5:R-:W3:Y:S01]  /*ab30*/  LDSM.16.MT88.4 R140, [R242+0x1100] ;  /* 0x00110000f28c783b */ /* 0x020ee20000004200 */
[----:B------:R-:W-:Y:S07]  /*ab40*/  F2FP.PACK_AB R135, R162, R176 ;  /* 0x000000b0a287723e */ /* 0x000fee00000000ff */
[C---:B--2---:R-:W-:Y:S03]  /*ab50*/  HMMA.16816.F32 R4, R132.reuse, R144, R4 ;  /* 0x000000908404723c */ /* 0x044fe60000001804 */
[----:B-1----:R-:W-:Y:S05]  /*ab60*/  FFMA.FTZ R148, R172, c[0x0][0x2d0], -R213 ;  /* 0x0000b400ac947a23 */ /* 0x002fea00000108d5 */
[C---:B------:R-:W-:Y:S01]  /*ab70*/  HMMA.16816.F32 R8, R132.reuse, R146, R8 ;  /* 0x000000928408723c */ /* 0x040fe20000001808 */
[----:B------:R-:W1:Y:S01]  /*ab80*/  LDSM.16.MT88.4 R144, [R240+0x1100] ;  /* 0x00110000f090783b */ /* 0x000e620000004200 */
[----:B------:R-:W2:Y:S06]  /*ab90*/  MUFU.EX2 R156, R148 ;  /* 0x00000094009c7308 */ /* 0x000eac0000000800 */
[C---:B---3--:R-:W-:Y:S08]  /*aba0*/  HMMA.16816.F32 R12, R132.reuse, R140, R12 ;  /* 0x0000008c840c723c */ /* 0x048ff0000000180c */
[C---:B------:R-:W-:Y:S01]  /*abb0*/  HMMA.16816.F32 R16, R132.reuse, R142, R16 ;  /* 0x0000008e8410723c */ /* 0x040fe20000001810 */
[----:B------:R-:W3:Y:S03]  /*abc0*/  LDSM.16.MT88.4 R140, [R247+0x4100] ;  /* 0x00410000f78c783b */ /* 0x000ee60000004200 */
[----:B--2---:R-:W-:Y:S04]  /*abd0*/  MOV R189, R156 ;  /* 0x0000009c00bd7202 */ /* 0x004fe80000000f00 */
[C---:B------:R-:W-:Y:S01]  /*abe0*/  HMMA.16816.F32 R20, R132.reuse, R136, R20 ;  /* 0x000000888414723c */ /* 0x040fe20000001814 */
[----:B------:R-:W-:Y:S07]  /*abf0*/  LDSM.16.MT88.4 R148, [R241+0x2100] ;  /* 0x00210000f194783b */ /* 0x000fee0000004200 */
        /* <DEDUP_REMOVED lines=26> */
[C---:B--2---:R-:W-:Y:S07]  /*ada0*/  HMMA.16816.F32 R92, R132.reuse, R136, R92 ;  /* 0x00000088845c723c */ /* 0x044fee000000185c */
[--C-:B------:R-:W-:Y:S01]  /*adb0*/  FFMA.FTZ R136, R166, c[0x0][0x2d0], -R215.reuse ;  /* 0x0000b400a6887a23 */ /* 0x100fe200000108d7 */
[C---:B------:R-:W-:Y:S01]  /*adc0*/  HMMA.16816.F32 R96, R132.reuse, R138, R96 ;  /* 0x0000008a8460723c */ /* 0x040fe20000001860 */
[----:B------:R-:W-:Y:S02]  /*add0*/  LDSM.16.MT88.4 R164, [R242+0x2900] ;  /* 0x00290000f2a4783b */ /* 0x000fe40000004200 */
[----:B------:R2:W-:Y:S05]  /*ade0*/  MUFU.EX2 R155, R136 ;  /* 0x00000088009b7308 */ /* 0x0005ea0000000800 */
[C---:B-1----:R-:W-:Y:S07]  /*adf0*/  HMMA.16816.F32 R100, R132.reuse, R144, R100 ;  /* 0x000000908464723c */ /* 0x042fee0000001864 */
[--C-:B------:R-:W-:Y:S01]  /*ae00*/  FFMA.FTZ R144, R175, c[0x0][0x2d0], -R215.reuse ;  /* 0x0000b400af907a23 */ /* 0x100fe200000108d7 */
[C---:B------:R-:W-:Y:S03]  /*ae10*/  HMMA.16816.F32 R104, R132.reuse, R146, R104 ;  /* 0x000000928468723c */ /* 0x040fe60000001868 */
[----:B------:R1:W4:Y:S01]  /*ae20*/  MUFU.EX2 R161, R144 ;  /* 0x0000009000a17308 */ /* 0x0003220000000800 */
[----:B------:R-:W-:Y:S02]  /*ae30*/  FFMA.FTZ R215, R211, c[0x0][0x2d0], -R215 ;  /* 0x0000b400d3d77a23 */ /* 0x000fe400000108d7 */
[--C-:B------:R-:W-:Y:S01]  /*ae40*/  FFMA.FTZ R211, R182, c[0x0][0x2d0], -R213.reuse ;  /* 0x0000b400b6d37a23 */ /* 0x100fe200000108d5 */
[----:B------:R-:W-:Y:S01]  /*ae50*/  MOV R182, R157 ;  /* 0x0000009d00b67202 */ /* 0x000fe20000000f00 */
[C---:B---3--:R-:W-:Y:S01]  /*ae60*/  HMMA.16816.F32 R108, R132.reuse, R140, R108 ;  /* 0x0000008c846c723c */ /* 0x048fe2000000186c */
[----:B--2---:R-:W2:Y:S03]  /*ae70*/  LDSM.16.MT88.4 R136, [R241+0xa100] ;  /* 0x00a10000f188783b */ /* 0x004ea60000004200 */
[----:B------:R-:W-:Y:S01]  /*ae80*/  MOV R188, R182 ;  /* 0x000000b600bc7202 */ /* 0x000fe20000000f00 */
[----:B------:R-:W3:Y:S02]  /*ae90*/  MUFU.EX2 R215, R215 ;  /* 0x000000d700d77308 */ /* 0x000ee40000000800 */
[--C-:B------:R-:W-:Y:S01]  /*aea0*/  FFMA.FTZ R140, R173, c[0x0][0x2d0], -R213.reuse ;  /* 0x0000b400ad8c7a23 */ /* 0x100fe200000108d5 */
[C---:B------:R-:W-:Y:S01]  /*aeb0*/  HMMA.16816.F32 R112, R132.reuse, R142, R112 ;  /* 0x0000008e8470723c */ /* 0x040fe20000001870 */
[----:B------:R-:W-:Y:S03]  /*aec0*/  LDSM.16.MT88.4 R172, [R247+0x2900] ;  /* 0x00290000f7ac783b */ /* 0x000fe60000004200 */
[----:B------:R-:W-:Y:S01]  /*aed0*/  FFMA.FTZ R213, R181, c[0x0][0x2d0], -R213 ;  /* 0x0000b400b5d57a23 */ /* 0x000fe200000108d5 */
[----:B------:R-:W-:Y:S02]  /*aee0*/  F2FP.PACK_AB R181, R200, R201 ;  /* 0x000000c9c8b5723e */ /* 0x000fe400000000ff */
[----:B------:R5:W5:Y:S02]  /*aef0*/  MUFU.EX2 R179, R140 ;  /* 0x0000008c00b37308 */ /* 0x000b640000000800 */
[----:B-1----:R-:W1:Y:S03]  /*af00*/  LDSM.16.MT88.4 R144, [R240+0xa100] ;  /* 0x00a10000f090783b */ /* 0x002e660000004200 */
[----:B----4-:R-:W-:Y:S05]  /*af10*/  MOV R190, R161 ;  /* 0x000000a100be7202 */ /* 0x010fea0000000f00 */
[----:B------:R-:W-:Y:S01]  /*af20*/  MUFU.EX2 R211, R211 ;  /* 0x000000d300d37308 */ /* 0x000fe20000000800 */
[----:B---3--:R-:W-:Y:S09]  /*af30*/  F2FP.PACK_AB R182, R215, R204 ;  /* 0x000000ccd7b6723e */ /* 0x008ff200000000ff */
[----:B------:R-:W3:Y:S01]  /*af40*/  MUFU.EX2 R213, R213 ;  /* 0x000000d500d57308 */ /* 0x000ee20000000800 */
[----:B-----5:R-:W4:Y:S01]  /*af50*/  LDSM.16.MT88.4 R140, [R247+0x1900] ;  /* 0x00190000f78c783b */ /* 0x020f220000004200 */
[----:B------:R-:W-:Y:S01]  /*af60*/  MOV R214, R179 ;  /* 0x000000b300d67202 */ /* 0x000fe20000000f00 */
[C---:B--2---:R-:W-:Y:S08]  /*af70*/  HMMA.16816.F32 R116, R132.reuse, R136, R116 ;  /* 0x000000888474723c */ /* 0x044ff00000001874 */
[C---:B------:R-:W-:Y:S01]  /*af80*/  HMMA.16816.F32 R120, R132.reuse, R138, R120 ;  /* 0x0000008a8478723c */ /* 0x040fe20000001878 */
[----:B------:R-:W2:Y:S07]  /*af90*/  LDSM.16.MT88.4 R136, [R242+0x1900] ;  /* 0x00190000f288783b */ /* 0x000eae0000004200 */
[C---:B-1----:R-:W-:Y:S04]  /*afa0*/  HMMA.16816.F32 R124, R132.reuse, R144, R124 ;  /* 0x00000090847c723c */ /* 0x042fe8000000187c */
[----:B---3--:R-:W-:Y:S04]  /*afb0*/  F2FP.PACK_AB R183, R213, R211 ;  /* 0x000000d3d5b7723e */ /* 0x008fe800000000ff */
[----:B------:R-:W-:Y:S01]  /*afc0*/  HMMA.16816.F32 R128, R132, R146, R128 ;  /* 0x000000928480723c */ /* 0x000fe20000001880 */
[----:B------:R-:W1:Y:S06]  /*afd0*/  LDSM.16.MT88.4 R144, [R241+0x1900] ;  /* 0x00190000f190783b */ /* 0x000e6c0000004200 */
[----:B------:R-:W-:Y:S02]  /*afe0*/  F2FP.PACK_AB R134, R157, R161 ;  /* 0x000000a19d86723e */ /* 0x000fe400000000ff */
[----:B------:R-:W-:Y:S02]  /*aff0*/  F2FP.PACK_AB R135, R156, R179 ;  /* 0x000000b39c87723e */ /* 0x000fe400000000ff */
[----:B------:R-:W-:Y:S01]  /*b000*/  LDSM.16.MT88.4 R156, [R241+0x2900] ;  /* 0x00290000f19c783b */ /* 0x000fe20000004200 */
[----:B------:R-:W-:Y:S02]  /*b010*/  F2FP.PACK_AB R132, R155, R163 ;  /* 0x000000a39b84723e */ /* 0x000fe400000000ff */
[----:B------:R-:W-:Y:S07]  /*b020*/  F2FP.PACK_AB R133, R160, R154 ;  /* 0x0000009aa085723e */ /* 0x000fee00000000ff */
[C---:B----4-:R-:W-:Y:S08]  /*b030*/  HMMA.16816.F32 R4, R132.reuse, R140, R4 ;  /* 0x0000008c8404723c */ /* 0x050ff00000001804 */
        /* <DEDUP_REMOVED lines=45> */
[----:B------:R-:W-:Y:S01]  /*b310*/  HMMA.16816.F32 R128, R132, R142, R128 ;  /* 0x0000008e8480723c */ /* 0x000fe20000001880 */
[----:B------:R-:W3:Y:S06]  /*b320*/  LDSM.16.MT88.4 R140, [R240+0x2100] ;  /* 0x00210000f08c783b */ /* 0x000eec0000004200 */
[----:B------:R-:W-:Y:S02]  /*b330*/  F2FP.PACK_AB R132, R212, R210 ;  /* 0x000000d2d484723e */ /* 0x000fe400000000ff */
[----:B------:R-:W-:Y:S03]  /*b340*/  F2FP.PACK_AB R133, R208, R206 ;  /* 0x000000ced085723e */ /* 0x000fe600000000ff */
[----:B------:R-:W-:Y:S02]  /*b350*/  F2FP.PACK_AB R134, R207, R209 ;  /* 0x000000d1cf86723e */ /* 0x000fe400000000ff */
[----:B------:R-:W-:Y:S07]  /*b360*/  F2FP.PACK_AB R135, R199, R205 ;  /* 0x000000cdc787723e */ /* 0x000fee00000000ff */
[C---:B--2---:R-:W-:Y:S08]  /*b370*/  HMMA.16816.F32 R4, R132.reuse, R136, R4 ;  /* 0x000000888404723c */ /* 0x044ff00000001804 */
[C---:B------:R-:W-:Y:S01]  /*b380*/  HMMA.16816.F32 R8, R132.reuse, R138, R8 ;  /* 0x0000008a8408723c */ /* 0x040fe20000001808 */
[----:B------:R-:W2:Y:S07]  /*b390*/  LDSM.16.MT88.4 R136, [R247+0x5100] ;  /* 0x00510000f788783b */ /* 0x000eae0000004200 */
[C---:B-1----:R-:W-:Y:S08]  /*b3a0*/  HMMA.16816.F32 R12, R132.reuse, R144, R12 ;  /* 0x00000090840c723c */ /* 0x042ff0000000180c */
[C---:B------:R-:W-:Y:S01]  /*b3b0*/  HMMA.16816.F32 R16, R132.reuse, R146, R16 ;  /* 0x000000928410723c */ /* 0x040fe20000001810 */
[----:B------:R-:W1:Y:S07]  /*b3c0*/  LDSM.16.MT88.4 R144, [R242+0x5100] ;  /* 0x00510000f290783b */ /* 0x000e6e0000004200 */
[C---:B------:R-:W-:Y:S08]  /*b3d0*/  HMMA.16816.F32 R20, R132.reuse, R148, R20 ;  /* 0x000000948414723c */ /* 0x040ff00000001814 */
[C---:B------:R-:W-:Y:S01]  /*b3e0*/  HMMA.16816.F32 R24, R132.reuse, R150, R24 ;  /* 0x000000968418723c */ /* 0x040fe20000001818 */
[----:B------:R-:W4:Y:S07]  /*b3f0*/  LDSM.16.MT88.4 R148, [R241+0x5100] ;  /* 0x00510000f194783b */ /* 0x000f2e0000004200 */
        /* <DEDUP_REMOVED lines=9> */
[C---:B----4-:R-:W-:Y:S08]  /*b490*/  HMMA.16816.F32 R52, R132.reuse, R148, R52 ;  /* 0x000000948434723c */ /* 0x050ff00000001834 */
        /* <DEDUP_REMOVED lines=19> */
[----:B------:R-:W-:Y:S07]  /*b5d0*/  LDSM.16.MT88.4 R136, [R247+0x5900] ;  /* 0x00590000f788783b */ /* 0x000fee0000004200 */
[C---:B-1----:R-:W-:Y:S07]  /*b5e0*/  HMMA.16816.F32 R108, R132.reuse, R144, R108 ;  /* 0x00000090846c723c */ /* 0x042fee000000186c */
[----:B------:R-:W-:Y:S01]  /*b5f0*/  MOV R144, R171 ;  /* 0x000000ab00907202 */ /* 0x000fe20000000f00 */
[C---:B------:R-:W-:Y:S04]  /*b600*/  HMMA.16816.F32 R112, R132.reuse, R146, R112 ;  /* 0x000000928470723c */ /* 0x040fe80000001870 */
[----:B------:R-:W-:Y:S03]  /*b610*/  MOV R145, R170 ;  /* 0x000000aa00917202 */ /* 0x000fe60000000f00 */
[----:B------:R-:W-:Y:S01]  /*b620*/  MOV R146, R177 ;  /* 0x000000b100927202 */ /* 0x000fe20000000f00 */
[C---:B----4-:R-:W-:Y:S04]  /*b630*/  HMMA.16816.F32 R116, R132.reuse, R148, R116 ;  /* 0x000000948474723c */ /* 0x050fe80000001874 */
[----:B------:R-:W-:Y:S04]  /*b640*/  MOV R147, R176 ;  /* 0x000000b000937202 */ /* 0x000fe80000000f00 */
[C---:B------:R-:W-:Y:S01]  /*b650*/  HMMA.16816.F32 R120, R132.reuse, R150, R120 ;  /* 0x000000968478723c */ /* 0x040fe20000001878 */
[----:B------:R-:W1:Y:S07]  /*b660*/  LDSM.16.MT88.4 R148, [R240+0x2900] ;  /* 0x00290000f094783b */ /* 0x000e6e0000004200 */
[C---:B---3--:R-:W-:Y:S07]  /*b670*/  HMMA.16816.F32 R124, R132.reuse, R140, R124 ;  /* 0x0000008c847c723c */ /* 0x048fee000000187c */
[----:B------:R-:W-:Y:S01]  /*b680*/  MOV R141, R169 ;  /* 0x000000a9008d7202 */ /* 0x000fe20000000f00 */
[----:B------:R-:W-:Y:S01]  /*b690*/  HMMA.16816.F32 R128, R132, R142, R128 ;  /* 0x0000008e8480723c */ /* 0x000fe20000001880 */
[----:B------:R-:W2:Y:S03]  /*b6a0*/  LDSM.16.MT88.4 R132, [R242+0x5900] ;  /* 0x00590000f284783b */ /* 0x000ea60000004200 */
[----:B------:R-:W-:Y:S03]  /*b6b0*/  MOV R140, R168 ;  /* 0x000000a8008c7202 */ /* 0x000fe60000000f00 */
[----:B------:R-:W-:Y:S01]  /*b6c0*/  MOV R142, R163 ;  /* 0x000000a3008e7202 */ /* 0x000fe20000000f00 */
[C---:B------:R-:W-:Y:S01]  /*b6d0*/  HMMA.16816.F32 R176, R180.reuse, R172, R4 ;  /* 0x000000acb4b0723c */ /* 0x040fe20000001804 */
[----:B------:R-:W3:Y:S04]  /*b6e0*/  LDSM.16.MT88.4 R4, [R241+0x5900] ;  /* 0x00590000f104783b */ /* 0x000ee80000004200 */
[----:B------:R-:W-:Y:S03]  /*b6f0*/  MOV R143, R162 ;  /* 0x000000a2008f7202 */ /* 0x000fe60000000f00 */
[C---:B------:R-:W-:Y:S07]  /*b700*/  HMMA.16816.F32 R172, R180.reuse, R174, R8 ;  /* 0x000000aeb4ac723c */ /* 0x040fee0000001808 */
[----:B------:R-:W-:Y:S01]  /*b710*/  MOV R10, R155 ;  /* 0x0000009b000a7202 */ /* 0x000fe20000000f00 */
[C---:B------:R-:W-:Y:S01]  /*b720*/  HMMA.16816.F32 R168, R180.reuse, R164, R12 ;  /* 0x000000a4b4a8723c */ /* 0x040fe2000000180c */
[----:B------:R-:W-:Y:S03]  /*b730*/  LDSM.16.MT88.4 R12, [R247+0x8900] ;  /* 0x00890000f70c783b */ /* 0x000fe60000004200 */
[----:B------:R-:W-:Y:S04]  /*b740*/  MOV R11, R154 ;  /* 0x0000009a000b7202 */ /* 0x000fe80000000f00 */
[C---:B------:R-:W-:Y:S01]  /*b750*/  HMMA.16816.F32 R164, R180.reuse, R166, R16 ;  /* 0x000000a6b4a4723c */ /* 0x040fe20000001810 */
[----:B------:R-:W-:Y:S07]  /*b760*/  LDSM.16.MT88.4 R16, [R242+0x8900] ;  /* 0x00890000f210783b */ /* 0x000fee0000004200 */
[C---:B------:R-:W-:Y:S01]  /*b770*/  HMMA.16816.F32 R160, R180.reuse, R156, R20 ;  /* 0x0000009cb4a0723c */ /* 0x040fe20000001814 */
[----:B------:R-:W-:Y:S07]  /*b780*/  LDSM.16.MT88.4 R20, [R241+0x8900] ;  /* 0x00890000f114783b */ /* 0x000fee0000004200 */
[C---:B------:R-:W-:Y:S01]  /*b790*/  HMMA.16816.F32 R156, R180.reuse, R158, R24 ;  /* 0x0000009eb49c723c */ /* 0x040fe20000001818 */
[----:B------:R-:W-:Y:S07]  /*b7a0*/  LDSM.16.MT88.4 R24, [R240+0x8900] ;  /* 0x00890000f018783b */ /* 0x000fee0000004200 */
[C---:B-1----:R-:W-:Y:S07]  /*b7b0*/  HMMA.16816.F32 R152, R180.reuse, R148, R28 ;  /* 0x00000094b498723c */ /* 0x042fee000000181c */
[----:B------:R-:W-:Y:S01]  /*b7c0*/  MOV R31, R10 ;  /* 0x0000000a001f7202 */ /* 0x000fe20000000f00 */
[C---:B------:R-:W-:Y:S04]  /*b7d0*/  HMMA.16816.F32 R148, R180.reuse, R150, R32 ;  /* 0x00000096b494723c */ /* 0x040fe80000001820 */
[----:B------:R-:W-:Y:S02]  /*b7e0*/  MOV R30, R11 ;  /* 0x0000000b001e7202 */ /* 0x000fe40000000f00 */
[----:B------:R-:W-:Y:S01]  /*b7f0*/  MOV R29, R142 ;  /* 0x0000008e001d7202 */ /* 0x000fe20000000f00 */
[----:B------:R-:W1:Y:S01]  /*b800*/  LDSM.16.MT88.4 R8, [R240+0x5900] ;  /* 0x00590000f008783b */ /* 0x000e620000004200 */
[----:B------:R-:W-:Y:S04]  /*b810*/  MOV R35, R146 ;  /* 0x0000009200237202 */ /* 0x000fe80000000f00 */
[----:B------:R-:W-:Y:S02]  /*b820*/  MOV R34, R147 ;  /* 0x0000009300227202 */ /* 0x000fe40000000f00 */
[----:B------:R-:W-:Y:S02]  /*b830*/  MOV R33, R144 ;  /* 0x0000009000217202 */ /* 0x000fe40000000f00 */
[----:B------:R-:W-:Y:S02]  /*b840*/  MOV R32, R145 ;  /* 0x0000009100207202 */ /* 0x000fe40000000f00 */
[C---:B------:R-:W-:Y:S03]  /*b850*/  HMMA.16816.F32 R144, R180.reuse, R136, R36 ;  /* 0x00000088b490723c */ /* 0x040fe60000001824 */
[----:B------:R-:W-:Y:S04]  /*b860*/  MOV R28, R143 ;  /* 0x0000008f001c7202 */ /* 0x000fe80000000f00 */
[----:B------:R-:W-:Y:S02]  /*b870*/  MOV R39, R140 ;  /* 0x0000008c00277202 */ /* 0x000fe40000000f00 */
[----:B------:R-:W-:Y:S02]  /*b880*/  MOV R38, R141 ;  /* 0x0000008d00267202 */ /* 0x000fe40000000f00 */
[C---:B------:R-:W-:Y:S03]  /*b890*/  HMMA.16816.F32 R140, R180.reuse, R138, R40 ;  /* 0x0000008ab48c723c */ /* 0x040fe60000001828 */
[----:B------:R-:W-:Y:S01]  /*b8a0*/  FADD.FTZ R198, R38, R198 ;  /* 0x000000c626c67221 */ /* 0x000fe20000010000 */
[----:B------:R-:W-:Y:S01]  /*b8b0*/  MOV R37, R3 ;  /* 0x0000000300257202 */ /* 0x000fe20000000f00 */
[----:B------:R-:W-:Y:S03]  /*b8c0*/  FADD.FTZ R3, R196, R195 ;  /* 0x000000c3c4037221 */ /* 0x000fe60000010000 */
[C---:B--2---:R-:W-:Y:S04]  /*b8d0*/  HMMA.16816.F32 R136, R180.reuse, R132, R44 ;  /* 0x00000084b488723c */ /* 0x044fe8000000182c */
[----:B------:R-:W-:Y:S04]  /*b8e0*/  FADD.FTZ R3, R37, R3 ;  /* 0x0000000325037221 */ /* 0x000fe80000010000 */
[C---:B------:R-:W-:Y:S08]  /*b8f0*/  HMMA.16816.F32 R132, R180.reuse, R134, R48 ;  /* 0x00000086b484723c */ /* 0x040ff00000001830 */
[C---:B---3--:R-:W-:Y:S08]  /*b900*/  HMMA.16816.F32 R52, R180.reuse, R4, R52 ;  /* 0x00000004b434723c */ /* 0x048ff00000001834 */
[C---:B------:R-:W-:Y:S01]  /*b910*/  HMMA.16816.F32 R56, R180.reuse, R6, R56 ;  /* 0x00000006b438723c */ /* 0x040fe20000001838 */
[----:B------:R-:W2:Y:S07]  /*b920*/  LDSM.16.MT88.4 R4, [R247+0xb900] ;  /* 0x00b90000f704783b */ /* 0x000eae0000004200 */
[C---:B-1----:R-:W-:Y:S08]  /*b930*/  HMMA.16816.F32 R60, R180.reuse, R8, R60 ;  /* 0x00000008b43c723c */ /* 0x042ff0000000183c */
[C---:B------:R-:W-:Y:S01]  /*b940*/  HMMA.16816.F32 R64, R180.reuse, R10, R64 ;  /* 0x0000000ab440723c */ /* 0x040fe20000001840 */
[----:B------:R-:W1:Y:S07]  /*b950*/  LDSM.16.MT88.4 R8, [R242+0xb900] ;  /* 0x00b90000f208783b */ /* 0x000e6e0000004200 */
[C---:B------:R-:W-:Y:S08]  /*b960*/  HMMA.16816.F32 R68, R180.reuse, R12, R68 ;  /* 0x0000000cb444723c */ /* 0x040ff00000001844 */
[C---:B------:R-:W-:Y:S01]  /*b970*/  HMMA.16816.F32 R72, R180.reuse, R14, R72 ;  /* 0x0000000eb448723c */ /* 0x040fe20000001848 */
[----:B------:R-:W3:Y:S07]  /*b980*/  LDSM.16.MT88.4 R12, [R241+0xb900] ;  /* 0x00b90000f10c783b */ /* 0x000eee0000004200 */
[C---:B------:R-:W-:Y:S07]  /*b990*/  HMMA.16816.F32 R76, R180.reuse, R16, R76 ;  /* 0x00000010b44c723c */ /* 0x040fee000000184c */
[----:B------:R-:W-:Y:S01]  /*b9a0*/  FADD.FTZ R16, R39, R3 ;  /* 0x0000000327107221 */ /* 0x000fe20000010000 */
[C---:B------:R-:W-:Y:S04]  /*b9b0*/  HMMA.16816.F32 R80, R180.reuse, R18, R80 ;  /* 0x00000012b450723c */ /* 0x040fe80000001850 */
[----:B------:R-:W-:Y:S02]  /*b9c0*/  FADD.FTZ R3, R32, R198 ;  /* 0x000000c620037221 */ /* 0x000fe40000010000 */
[----:B------:R-:W-:Y:S02]  /*b9d0*/  FADD.FTZ R16, R33, R16 ;  /* 0x0000001021107221 */ /* 0x000fe40000010000 */
[C---:B------:R-:W-:Y:S04]  /*b9e0*/  HMMA.16816.F32 R84, R180.reuse, R20, R84 ;  /* 0x00000014b454723c */ /* 0x040fe80000001854 */
[----:B------:R-:W-:Y:S04]  /*b9f0*/  FADD.FTZ R3, R34, R3 ;  /* 0x0000000322037221 */ /* 0x000fe80000010000 */
[C---:B------:R-:W-:Y:S04]  /*ba00*/  HMMA.16816.F32 R88, R180.reuse, R22, R88 ;  /* 0x00000016b458723c */ /* 0x040fe80000001858 */
[----:B------:R-:W-:Y:S04]  /*ba10*/  FADD.FTZ R3, R28, R3 ;  /* 0x000000031c037221 */ /* 0x000fe80000010000 */
[C---:B------:R-:W-:Y:S04]  /*ba20*/  HMMA.16816.F32 R92, R180.reuse, R24, R92 ;  /* 0x00000018b45c723c */ /* 0x040fe8000000185c */
[----:B------:R-:W-:Y:S04]  /*ba30*/  FADD.FTZ R3, R30, R3 ;  /* 0x000000031e037221 */ /* 0x000fe80000010000 */
[C---:B------:R-:W-:Y:S04]  /*ba40*/  HMMA.16816.F32 R96, R180.reuse, R26, R96 ;  /* 0x0000001ab460723c */ /* 0x040fe80000001860 */
[----:B------:R-:W-:Y:S04]  /*ba50*/  FADD.FTZ R3, R187, R3 ;  /* 0x00000003bb037221 */ /* 0x000fe80000010000 */
[C---:B--2---:R-:W-:Y:S04]  /*ba60*/  HMMA.16816.F32 R100, R180.reuse, R4, R100 ;  /* 0x00000004b464723c */ /* 0x044fe80000001864 */
[----:B------:R-:W-:Y:S04]  /*ba70*/  FADD.FTZ R3, R214, R3 ;  /* 0x00000003d6037221 */ /* 0x000fe80000010000 */
[C---:B------:R-:W-:Y:S01]  /*ba80*/  HMMA.16816.F32 R104, R180.reuse, R6, R104 ;  /* 0x00000006b468723c */ /* 0x040fe20000001868 */
[----:B------:R-:W2:Y:S03]  /*ba90*/  LDSM.16.MT88.4 R4, [R240+0xb900] ;  /* 0x00b90000f004783b */ /* 0x000ea60000004200 */
[----:B------:R-:W-:Y:S04]  /*baa0*/  FADD.FTZ R3, R189, R3 ;  /* 0x00000003bd037221 */ /* 0x000fe80000010000 */
[C---:B-1----:R-:W-:Y:S04]  /*bab0*/  HMMA.16816.F32 R108, R180.reuse, R8, R108 ;  /* 0x00000008b46c723c */ /* 0x042fe8000000186c */
[----:B------:R-:W-:Y:S03]  /*bac0*/  FADD.FTZ R3, R206, R3 ;  /* 0x00000003ce037221 */ /* 0x000fe60000010000 */
[----:B------:R-:W-:Y:S01]  /*bad0*/  FADD.FTZ R8, R35, R16 ;  /* 0x0000001023087221 */ /* 0x000fe20000010000 */
[C---:B------:R-:W-:Y:S04]  /*bae0*/  HMMA.16816.F32 R112, R180.reuse, R10, R112 ;  /* 0x0000000ab470723c */ /* 0x040fe80000001870 */
[----:B------:R-:W-:Y:S02]  /*baf0*/  FADD.FTZ R8, R29, R8 ;  /* 0x000000081d087221 */ /* 0x000fe40000010000 */
[----:B------:R-:W-:Y:S02]  /*bb00*/  FADD.FTZ R208, R208, R3 ;  /* 0x00000003d0d07221 */ /* 0x000fe40000010000 */
[----:B------:R-:W-:Y:S01]  /*bb10*/  FADD.FTZ R8, R31, R8 ;  /* 0x000000081f087221 */ /* 0x000fe20000010000 */
[C---:B---3--:R-:W-:Y:S03]  /*bb20*/  HMMA.16816.F32 R116, R180.reuse, R12, R116 ;  /* 0x0000000cb474723c */ /* 0x048fe60000001874 */
[----:B------:R-:W-:Y:S02]  /*bb30*/  FADD.FTZ R8, R190, R8 ;  /* 0x00000008be087221 */ /* 0x000fe40000010000 */
[----:B------:R-:W-:Y:S02]  /*bb40*/  FADD.FTZ R208, R205, R208 ;  /* 0x000000d0cdd07221 */ /* 0x000fe40000010000 */
[----:B------:R-:W-:Y:S01]  /*bb50*/  FADD.FTZ R8, R188, R8 ;  /* 0x00000008bc087221 */ /* 0x000fe20000010000 */
[C---:B------:R-:W-:Y:S04]  /*bb60*/  HMMA.16816.F32 R120, R180.reuse, R14, R120 ;  /* 0x0000000eb478723c */ /* 0x040fe80000001878 */
[----:B------:R-:W-:Y:S02]  /*bb70*/  FADD.FTZ R210, R210, R8 ;  /* 0x00000008d2d27221 */ /* 0x000fe40000010000 */
[----:B------:R-:W-:Y:S02]  /*bb80*/  FADD.FTZ R199, R199, R208 ;  /* 0x000000d0c7c77221 */ /* 0x000fe40000010000 */
[----:B------:R-:W-:Y:S01]  /*bb90*/  FADD.FTZ R210, R212, R210 ;  /* 0x000000d2d4d27221 */ /* 0x000fe20000010000 */
[C---:B--2---:R-:W-:Y:S03]  /*bba0*/  HMMA.16816.F32 R124, R180.reuse, R4, R124 ;  /* 0x00000004b47c723c */ /* 0x044fe6000000187c */
[----:B------:R-:W-:Y:S02]  /*bbb0*/  FADD.FTZ R209, R209, R210 ;  /* 0x000000d2d1d17221 */ /* 0x000fe40000010000 */
[----:B------:R-:W-:Y:S02]  /*bbc0*/  FADD.FTZ R199, R201, R199 ;  /* 0x000000c7c9c77221 */ /* 0x000fe40000010000 */
[----:B------:R-:W-:Y:S01]  /*bbd0*/  FADD.FTZ R209, R207, R209 ;  /* 0x000000d1cfd17221 */ /* 0x000fe20000010000 */
[----:B------:R-:W-:Y:S04]  /*bbe0*/  HMMA.16816.F32 R128, R180, R6, R128 ;  /* 0x00000006b480723c */ /* 0x000fe80000001880 */
[----:B------:R-:W-:Y:S02]  /*bbf0*/  FADD.FTZ R203, R203, R209 ;  /* 0x000000d1cbcb7221 */ /* 0x000fe40000010000 */
[----:B------:R-:W-:Y:S01]  /*bc00*/  FADD.FTZ R199, R200, R199 ;  /* 0x000000c7c8c77221 */ /* 0x000fe20000010000 */
[----:B------:R-:W-:Y:S01]  /*bc10*/  MOV R180, R2 ;  /* 0x0000000200b47202 */ /* 0x000fe20000000f00 */
[----:B------:R-:W-:Y:S04]  /*bc20*/  FADD.FTZ R203, R202, R203 ;  /* 0x000000cbcacb7221 */ /* 0x000fe80000010000 */
[----:B------:R-:W-:Y:S02]  /*bc30*/  FADD.FTZ R203, R204, R203 ;  /* 0x000000cbcccb7221 */ /* 0x000fe40000010000 */
[----:B------:R-:W-:Y:S02]  /*bc40*/  FADD.FTZ R199, R211, R199 ;  /* 0x000000c7d3c77221 */ /* 0x000fe40000010000 */
[----:B------:R-:W-:Y:S02]  /*bc50*/  FADD.FTZ R3, R215, R203 ;  /* 0x000000cbd7037221 */ /* 0x000fe40000010000 */
[----:B------:R-:W-:Y:S03]  /*bc60*/  FADD.FTZ R183, R213, R199 ;  /* 0x000000c7d5b77221 */ /* 0x000fe60000010000 */
[----:B------:R1:W-:Y:S02]  /*bc70*/  STL [R1+0x2c], R3 ;  /* 0x00002c0301007387 */ /* 0x0003e40000100800 */
[----:B-1----:R-:W-:Y:S01]  /*bc80*/  MOV R3, R0 ;  /* 0x0000000000037202 */ /* 0x002fe20000000f00 */
[----:B------:R-:W-:-:S05]  /*bc90*/  @P0 BRA `(.L_x_1544) ;  /* 0xffffb46000000947 */ /* 0x000fca000383ffff */
.L_x_1543:
[----:B------:R-:W2:Y:S01]  /*bca0*/  LDL.LU R6, [R1+0x2c] ;  /* 0x00002c0001067983 */ /* 0x000ea20000300800 */
[----:B------:R-:W-:-:S03]  /*bcb0*/  PLOP3.LUT P2, PT, PT, PT, PT, 0x8, 0x0 ;  /* 0x000000000000781c */ /* 0x000fc60003f4e170 */
[----:B------:R-:W1:Y:S02]  /*bcc0*/  SHFL.BFLY PT, R4, R183, 0x2, 0x1f ;  /* 0x0c401f00b7047f89 */ /* 0x000e6400000e0000 */
[----:B-1----:R-:W-:-:S05]  /*bcd0*/  FADD.FTZ R183, R4, R183 ;  /* 0x000000b704b77221 */ /* 0x002fca0000010000 */
[----:B------:R-:W1:Y:S02]  /*bce0*/  SHFL.BFLY PT, R4, R183, 0x1, 0x1f ;  /* 0x0c201f00b7047f89 */ /* 0x000e6400000e0000 */
[----:B-1----:R-:W-:-:S05]  /*bcf0*/  FADD.FTZ R4, R4, R183 ;  /* 0x000000b704047221 */ /* 0x002fca0000010000 */
[----:B------:R-:W-:-:S13]  /*bd00*/  FSETP.NE.FTZ.AND P0, PT, R4, RZ, PT ;  /* 0x000000ff0400720b */ /* 0x000fda0003f15000 */
[----:B------:R-:W1:Y:S01]  /*bd10*/  @P0 MUFU.LG2 R7, R4 ;  /* 0x0000000400070308 */ /* 0x000e620000000c00 */
[----:B------:R-:W-:Y:S01]  /*bd20*/  @P0 MOV R10, 0x3f317218 ;  /* 0x3f317218000a0802 */ /* 0x000fe20000000f00 */
[----:B-1----:R-:W-:-:S04]  /*bd30*/  @P0 FMUL.FTZ R9, R7, 0.69314718246459960938 ;  /* 0x3f31721807090820 */ /* 0x002fc80000410000 */
[----:B------:R-:W-:Y:S01]  /*bd40*/  @P0 FMUL.FTZ R7, R10, c[0x0][0x2d0] ;  /* 0x0000b4000a070a20 */ /* 0x000fe20000410000 */
[----:B--2---:R-:W1:Y:S02]  /*bd50*/  SHFL.BFLY PT, R5, R6, 0x2, 0x1f ;  /* 0x0c401f0006057f89 */ /* 0x004e6400000e0000 */
[----:B-1----:R-:W-:Y:S01]  /*bd60*/  FADD.FTZ R5, R5, R6 ;  /* 0x0000000605057221 */ /* 0x002fe20000010000 */
[----:B------:R-:W-:-:S04]  /*bd70*/  MOV R6, RZ ;  /* 0x000000ff00067202 */ /* 0x000fc80000000f00 */
[----:B------:R-:W1:Y:S02]  /*bd80*/  SHFL.BFLY PT, R3, R5, 0x1, 0x1f ;  /* 0x0c201f0005037f89 */ /* 0x000e6400000e0000 */
[----:B-1----:R-:W-:Y:S01]  /*bd90*/  FADD.FTZ R5, R5, R3 ;  /* 0x0000000305057221 */ /* 0x002fe20000010000 */
[----:B------:R-:W-:-:S04]  /*bda0*/  MOV R3, RZ ;  /* 0x000000ff00037202 */ /* 0x000fc80000000f00 */
[----:B------:R-:W-:Y:S02]  /*bdb0*/  FSETP.NE.FTZ.AND P1, PT, R5, RZ, PT ;  /* 0x000000ff0500720b */ /* 0x000fe40003f35000 */
[----:B------:R1:W2:Y:S11]  /*bdc0*/  @P0 MUFU.RCP R3, R4 ;  /* 0x0000000400030308 */ /* 0x0002b60000001000 */
[----:B------:R-:W3:Y:S01]  /*bdd0*/  @P1 MUFU.RCP R6, R5 ;  /* 0x0000000500061308 */ /* 0x000ee20000001000 */
[----:B------:R-:W-:-:S02]  /*bde0*/  @P1 MOV R8, 0x3f317218 ;  /* 0x3f31721800081802 */ /* 0x000fc40000000f00 */
[----:B-1----:R-:W-:-:S03]  /*bdf0*/  MOV R4, 0xff800000 ;  /* 0xff80000000047802 */ /* 0x002fc60000000f00 */
[----:B------:R-:W-:Y:S02]  /*be00*/  @P1 FMUL.FTZ R8, R8, c[0x0][0x2d0] ;  /* 0x0000b40008081a20 */ /* 0x000fe40000410000 */
[----:B------:R-:W1:Y:S01]  /*be10*/  @P1 MUFU.LG2 R5, R5 ;  /* 0x0000000500051308 */ /* 0x000e620000000c00 */
[C---:B--2---:R-:W-:Y:S02]  /*be20*/  FMUL.FTZ R178, R3.reuse, R178 ;  /* 0x000000b203b27220 */ /* 0x044fe40000410000 */
[C---:B------:R-:W-:Y:S02]  /*be30*/  FMUL.FTZ R179, R3.reuse, R179 ;  /* 0x000000b303b37220 */ /* 0x040fe40000410000 */
[C---:B------:R-:W-:Y:S02]  /*be40*/  FMUL.FTZ R174, R3.reuse, R174 ;  /* 0x000000ae03ae7220 */ /* 0x040fe40000410000 */
[----:B------:R-:W-:Y:S02]  /*be50*/  FMUL.FTZ R175, R3, R175 ;  /* 0x000000af03af7220 */ /* 0x000fe40000410000 */
[----:B---3--:R-:W-:-:S02]  /*be60*/  FMUL.FTZ R176, R6, R176 ;  /* 0x000000b006b07220 */ /* 0x008fc40000410000 */
[C---:B------:R-:W-:Y:S02]  /*be70*/  FMUL.FTZ R177, R6.reuse, R177 ;  /* 0x000000b106b17220 */ /* 0x040fe40000410000 */
[C---:B------:R-:W-:Y:S02]  /*be80*/  FMUL.FTZ R172, R6.reuse, R172 ;  /* 0x000000ac06ac7220 */ /* 0x040fe40000410000 */
[C---:B------:R-:W-:Y:S02]  /*be90*/  FMUL.FTZ R173, R6.reuse, R173 ;  /* 0x000000ad06ad7220 */ /* 0x040fe40000410000 */
[----:B-1----:R-:W-:Y:S02]  /*bea0*/  @P1 FMUL.FTZ R5, R5, 0.69314718246459960938 ;  /* 0x3f31721805051820 */ /* 0x002fe40000410000 */
        /* <DEDUP_REMOVED lines=123> */
.L_x_1535:
[----:B------:R-:W-:Y:S05]  /*c660*/  @P2 BRA `(.L_x_1547) ;  /* 0x00001f7000002947 */ /* 0x000fea0003800000 */
[----:B------:R-:W1:Y:S01]  /*c670*/  S2R R0, SR_CTAID.Y ;  /* 0x0000000000007919 */ /* 0x000e620000002600 */
[----:B------:R-:W-:Y:S01]  /*c680*/  IMAD R5, RZ, RZ, -UR11 ;  /* 0x8000000bff057e24 */ /* 0x000fe2000f8e02ff */
[----:B------:R-:W-:Y:S01]  /*c690*/  USHF.R.S32.HI UR6, URZ, 0x1f, UR11 ;  /* 0x0000001f3f067899 */ /* 0x000fe2000801140b */
[----:B------:R-:W-:Y:S01]  /*c6a0*/  IMAD.MOV.U32 R9, RZ, RZ, c[0x0][0x4e8] ;  /* 0x00013a00ff097624 */ /* 0x000fe200078e00ff */
[----:B------:R-:W3:Y:S01]  /*c6b0*/  S2R R11, SR_TID.X ;  /* 0x00000000000b7919 */ /* 0x000ee20000002100 */
[----:B------:R-:W-:Y:S01]  /*c6c0*/  ULDC.64 UR4, c[0x0][0x4d0] ;  /* 0x0001340000047ab9 */ /* 0x000fe20000000a00 */
[----:B------:R-:W-:Y:S01]  /*c6d0*/  BSSY B0, `(.L_x_1548) ;  /* 0x000012d000007945 */ /* 0x000fe20003800000 */
[----:B------:R-:W-:Y:S01]  /*c6e0*/  UIMAD UR7, UR6, UR4, URZ ;  /* 0x00000004060772a4 */ /* 0x000fe2000f8e023f */
[----:B------:R-:W4:Y:S01]  /*c6f0*/  S2R R8, SR_CTAID.Z ;  /* 0x0000000000087919 */ /* 0x000f220000002700 */
[----:B--2---:R-:W-:-:S03]  /*c700*/  UIMAD.WIDE.U32 UR8, UR11, UR4, URZ ;  /* 0x000000040b0872a5 */ /* 0x004fc6000f8e003f */
[----:B------:R-:W-:Y:S01]  /*c710*/  BAR.SYNC.DEFER_BLOCKING 0x1, 0x100 ;  /* 0x0044000000007b1d */ /* 0x000fe20000010000 */
[----:B------:R-:W-:Y:S01]  /*c720*/  UIMAD UR7, UR11, UR5, UR7 ;  /* 0x000000050b0772a4 */ /* 0x000fe2000f8e0207 */
[C---:B------:R-:W-:Y:S01]  /*c730*/  ISETP.NE.AND P1, PT, R9.reuse, 0x1, PT ;  /* 0x000000010900780c */ /* 0x040fe20003f25270 */
[----:B------:R-:W-:Y:S01]  /*c740*/  IMAD.U32 R16, RZ, RZ, UR8 ;  /* 0x00000008ff107e24 */ /* 0x000fe2000f8e00ff */
[----:B------:R-:W-:Y:S01]  /*c750*/  MOV R17, UR9 ;  /* 0x0000000900117c02 */ /* 0x000fe20008000f00 */
[----:B------:R-:W-:Y:S01]  /*c760*/  UIADD3 UR7, UR9, UR7, URZ ;  /* 0x0000000709077290 */ /* 0x000fe2000fffe03f */
[----:B------:R-:W-:Y:S01]  /*c770*/  IMAD R9, R9, c[0x0][0x388], RZ ;  /* 0x0000e20009097a24 */ /* 0x000fe200078e02ff */
[----:B------:R-:W-:Y:S02]  /*c780*/  ULDC.64 UR4, c[0x0][0x438] ;  /* 0x00010e0000047ab9 */ /* 0x000fe40000000a00 */
[----:B------:R-:W-:Y:S02]  /*c790*/  UIMAD.WIDE.U32 UR14, UR11, UR4, URZ ;  /* 0x000000040b0e72a5 */ /* 0x000fe4000f8e003f */
[----:B------:R-:W-:Y:S01]  /*c7a0*/  UIMAD UR4, UR6, UR4, URZ ;  /* 0x00000004060472a4 */ /* 0x000fe2000f8e023f */
[----:B-1----:R-:W-:-:S02]  /*c7b0*/  IMAD R5, R5, c[0x0][0x550], R0 ;  /* 0x0001540005057a24 */ /* 0x002fc400078e0200 */
[----:B------:R-:W-:Y:S01]  /*c7c0*/  IMAD.U32 R17, RZ, RZ, UR7 ;  /* 0x00000007ff117e24 */ /* 0x000fe2000f8e00ff */
[----:B------:R-:W-:Y:S01]  /*c7d0*/  UIMAD UR4, UR11, UR5, UR4 ;  /* 0x000000050b0472a4 */ /* 0x000fe2000f8e0204 */
[----:B---3--:R-:W-:Y:S01]  /*c7e0*/  SHF.R.S32.HI R0, RZ, 0x1f, R11 ;  /* 0x0000001fff007819 */ /* 0x008fe2000001140b */
[----:B------:R-:W-:Y:S01]  /*c7f0*/  IMAD.U32 R15, RZ, RZ, UR15 ;  /* 0x0000000fff0f7e24 */ /* 0x000fe2000f8e00ff */
[----:B------:R-:W-:Y:S01]  /*c800*/  MOV R14, UR14 ;  /* 0x0000000e000e7c02 */ /* 0x000fe20008000f00 */
[----:B------:R-:W-:Y:S01]  /*c810*/  UIADD3 UR4, UR15, UR4, URZ ;  /* 0x000000040f047290 */ /* 0x000fe2000fffe03f */
[-C--:B------:R-:W-:Y:S01]  /*c820*/  LEA.HI R13, R0, R11.reuse, RZ, 0x5 ;  /* 0x0000000b000d7211 */ /* 0x080fe200078f28ff */
[----:B----4-:R-:W-:Y:S01]  /*c830*/  IMAD.WIDE.U32 R16, R8, c[0x0][0x4d8], R16 ;  /* 0x0001360008107a25 */ /* 0x010fe200078e0010 */
[----:B------:R-:W-:Y:S02]  /*c840*/  LEA.HI R0, R0, R11, RZ, 0x2 ;  /* 0x0000000b00007211 */ /* 0x000fe400078f10ff */
[----:B------:R-:W-:Y:S01]  /*c850*/  LOP3.LUT R3, R13, 0xffffffe0, RZ, 0xc0, !PT ;  /* 0xffffffe00d037812 */ /* 0x000fe200078ec0ff */
[----:B------:R-:W-:Y:S01]  /*c860*/  IMAD.U32 R15, RZ, RZ, UR4 ;  /* 0x00000004ff0f7e24 */ /* 0x000fe2000f8e00ff */
[----:B------:R-:W-:-:S02]  /*c870*/  LOP3.LUT R0, R0, 0xfffffffc, RZ, 0xc0, !PT ;  /* 0xfffffffc00007812 */ /* 0x000fc400078ec0ff */
[----:B------:R-:W-:Y:S01]  /*c880*/  SHF.R.S32.HI R7, RZ, 0x5, R13 ;  /* 0x00000005ff077819 */ /* 0x000fe2000001140d */
[----:B------:R-:W-:Y:S01]  /*c890*/  IMAD.IADD R3, R11, 0x1, -R3 ;  /* 0x000000010b037824 */ /* 0x000fe200078e0a03 */
[----:B------:R-:W-:Y:S01]  /*c8a0*/  SHF.R.S32.HI R13, RZ, 0x1f, R13 ;  /* 0x0000001fff0d7819 */ /* 0x000fe2000001140d */
[----:B------:R-:W-:Y:S01]  /*c8b0*/  IMAD.WIDE.U32 R14, R8, c[0x0][0x440], R14 ;  /* 0x00011000080e7a25 */ /* 0x000fe200078e000e */
[----:B------:R-:W-:Y:S02]  /*c8c0*/  IADD3 R11, -R0, R11, RZ ;  /* 0x0000000b000b7210 */ /* 0x000fe40007ffe1ff */
[----:B------:R-:W1:Y:S01]  /*c8d0*/  S2R R0, SR_CTAID.X ;  /* 0x0000000000007919 */ /* 0x000e620000002500 */
[----:B------:R-:W-:Y:S02]  /*c8e0*/  LEA.HI R13, R13, R7, RZ, 0x3 ;  /* 0x000000070d0d7211 */ /* 0x000fe400078f18ff */
[----:B------:R-:W-:Y:S02]  /*c8f0*/  SHF.R.S32.HI R2, RZ, 0x1f, R3 ;  /* 0x0000001fff027819 */ /* 0x000fe40000011403 */
[----:B------:R-:W-:-:S02]  /*c900*/  LOP3.LUT R13, R13, 0xffffff8, RZ, 0xc0, !PT ;  /* 0x0ffffff80d0d7812 */ /* 0x000fc400078ec0ff */
[----:B------:R-:W-:Y:S02]  /*c910*/  LEA.HI R10, R11, R11, RZ, 0x1 ;  /* 0x0000000b0b0a7211 */ /* 0x000fe400078f08ff */
[----:B------:R-:W-:Y:S01]  /*c920*/  LEA.HI R2, R2, R3, RZ, 0x2 ;  /* 0x0000000302027211 */ /* 0x000fe200078f10ff */
[----:B------:R-:W-:Y:S01]  /*c930*/  IMAD.IADD R13, R7, 0x1, -R13 ;  /* 0x00000001070d7824 */ /* 0x000fe200078e0a0d */
[----:B------:R-:W-:Y:S02]  /*c940*/  LOP3.LUT R10, R10, 0x1ffffffe, RZ, 0xc0, !PT ;  /* 0x1ffffffe0a0a7812 */ /* 0x000fe400078ec0ff */
[----:B------:R-:W-:Y:S02]  /*c950*/  SHF.R.S32.HI R12, RZ, 0x2, R2 ;  /* 0x00000002ff0c7819 */ /* 0x000fe40000011402 */
[----:B------:R-:W-:Y:S02]  /*c960*/  SHF.R.S32.HI R7, RZ, 0x1f, R8 ;  /* 0x0000001fff077819 */ /* 0x000fe40000011408 */
[----:B------:R-:W-:Y:S01]  /*c970*/  IADD3 R10, R11, -R10, RZ ;  /* 0x8000000a0b0a7210 */ /* 0x000fe20007ffe0ff */
[----:B------:R-:W-:Y:S01]  /*c980*/  IMAD R12, R13, 0x10, R12 ;  /* 0x000000100d0c7824 */ /* 0x000fe200078e020c */
[----:B------:R-:W-:Y:S01]  /*c990*/  LOP3.LUT R2, R2, 0x7ffffffc, RZ, 0xc0, !PT ;  /* 0x7ffffffc02027812 */ /* 0x000fe200078ec0ff */
[----:B------:R-:W-:-:S02]  /*c9a0*/  IMAD R11, R7, c[0x0][0x4d8], RZ ;  /* 0x00013600070b7a24 */ /* 0x000fc400078e02ff */
[----:B------:R-:W-:Y:S02]  /*c9b0*/  IMAD R10, R10, 0x8, R12 ;  /* 0x000000080a0a7824 */ /* 0x000fe400078e020c */
[----:B------:R-:W-:Y:S02]  /*c9c0*/  IMAD R7, R7, c[0x0][0x440], RZ ;  /* 0x0001100007077a24 */ /* 0x000fe400078e02ff */
[----:B------:R-:W-:Y:S01]  /*c9d0*/  IMAD R11, R8, c[0x0][0x4dc], R11 ;  /* 0x00013700080b7a24 */ /* 0x000fe200078e020b */
[----:B-1----:R-:W-:Y:S01]  /*c9e0*/  LEA R10, R0, R10, 0x7 ;  /* 0x0000000a000a7211 */ /* 0x002fe200078e38ff */
[----:B------:R-:W-:Y:S01]  /*c9f0*/  IMAD R7, R8, c[0x0][0x444], R7 ;  /* 0x0001110008077a24 */ /* 0x000fe200078e0207 */
[----:B------:R-:W-:Y:S01]  /*ca00*/  SHF.R.S32.HI R8, RZ, 0x1f, R5 ;  /* 0x0000001fff087819 */ /* 0x000fe20000011405 */
[----:B------:R-:W-:Y:S01]  /*ca10*/  IMAD.IADD R17, R17, 0x1, R11 ;  /* 0x0000000111117824 */ /* 0x000fe200078e020b */
[----:B------:R-:W-:Y:S01]  /*ca20*/  MOV R11, R10 ;  /* 0x0000000a000b7202 */ /* 0x000fe20000000f00 */
[----:B------:R-:W-:Y:S01]  /*ca30*/  IMAD.IADD R15, R15, 0x1, R7 ;  /* 0x000000010f0f7824 */ /* 0x000fe200078e0207 */
[----:B------:R-:W-:Y:S01]  /*ca40*/  LEA R0, R0, R12, 0x7 ;  /* 0x0000000c00007211 */ /* 0x000fe200078e38ff */
[----:B------:R-:W-:-:S04]  /*ca50*/  @P1 IMAD.HI.U32 R7, R10, c[0x0][0x4ec], RZ ;  /* 0x00013b000a071a27 */ /* 0x000fc800078e00ff */
[C---:B------:R-:W-:Y:S01]  /*ca60*/  IMAD R13, R8.reuse, c[0x0][0x4e0], RZ ;  /* 0x00013800080d7a24 */ /* 0x040fe200078e02ff */
[----:B------:R-:W-:Y:S01]  /*ca70*/  @P1 SHF.R.U32.HI R11, RZ, c[0x0][0x4f0], R7 ;  /* 0x00013c00ff0b1a19 */ /* 0x000fe20000011607 */
[----:B------:R-:W-:Y:S02]  /*ca80*/  IMAD R8, R8, c[0x0][0x448], RZ ;  /* 0x0001120008087a24 */ /* 0x000fe400078e02ff */
[C---:B------:R-:W-:Y:S02]  /*ca90*/  IMAD R13, R5.reuse, c[0x0][0x4e4], R13 ;  /* 0x00013900050d7a24 */ /* 0x040fe400078e020d */
[----:B------:R-:W-:Y:S02]  /*caa0*/  IMAD.MOV R7, RZ, RZ, -R11 ;  /* 0x000000ffff077224 */ /* 0x000fe400078e0a0b */
[C---:B------:R-:W-:Y:S02]  /*cab0*/  IMAD R8, R5.reuse, c[0x0][0x44c], R8 ;  /* 0x0001130005087a24 */ /* 0x040fe400078e0208 */
[----:B------:R-:W-:-:S04]  /*cac0*/  IMAD.WIDE.U32 R14, R5, c[0x0][0x448], R14 ;  /* 0x00011200050e7a25 */ /* 0x000fc800078e000e */
[----:B------:R-:W-:Y:S01]  /*cad0*/  IMAD.WIDE.U32 R18, R5, c[0x0][0x4e0], R16 ;  /* 0x0001380005127a25 */ /* 0x000fe200078e0010 */
[----:B------:R-:W-:Y:S02]  /*cae0*/  IADD3 R15, R15, R8, RZ ;  /* 0x000000080f0f7210 */ /* 0x000fe40007ffe0ff */
[----:B------:R-:W-:Y:S01]  /*caf0*/  SHF.R.S32.HI R8, RZ, 0x1f, R11 ;  /* 0x0000001fff087819 */ /* 0x000fe2000001140b */
[----:B------:R-:W-:Y:S01]  /*cb00*/  @P1 IMAD.HI.U32 R5, R10, c[0x0][0x4ec], RZ ;  /* 0x00013b000a051a27 */ /* 0x000fe200078e00ff */
[----:B------:R-:W-:-:S03]  /*cb10*/  IADD3 R18, P0, R11, R18, RZ ;  /* 0x000000120b127210 */ /* 0x000fc60007f1e0ff */
[--C-:B------:R-:W-:Y:S01]  /*cb20*/  IMAD R7, R7, c[0x0][0x4e8], R10.reuse ;  /* 0x00013a0007077a24 */ /* 0x100fe200078e020a */
[----:B------:R-:W-:Y:S01]  /*cb30*/  IADD3.X R19, R8, R19, R13, P0, !PT ;  /* 0x0000001308137210 */ /* 0x000fe200007fe40d */
[----:B------:R-:W-:Y:S01]  /*cb40*/  IMAD.MOV.U32 R16, RZ, RZ, R10 ;  /* 0x000000ffff107224 */ /* 0x000fe200078e000a */
[----:B------:R-:W-:Y:S02]  /*cb50*/  @P1 SHF.R.U32.HI R16, RZ, c[0x0][0x4f0], R5 ;  /* 0x00013c00ff101a19 */ /* 0x000fe40000011605 */
[----:B------:R-:W-:Y:S01]  /*cb60*/  SHF.R.S32.HI R5, RZ, 0x1f, R7 ;  /* 0x0000001fff057819 */ /* 0x000fe20000011407 */
[----:B------:R-:W-:Y:S01]  /*cb70*/  IMAD.WIDE.U32 R18, R7, c[0x0][0x4c8], R18 ;  /* 0x0001320007127a25 */ /* 0x000fe200078e0012 */
[----:B------:R-:W-:-:S03]  /*cb80*/  SHF.R.S32.HI R11, RZ, 0x1f, R16 ;  /* 0x0000001fff0b7819 */ /* 0x000fc60000011410 */
[----:B------:R-:W-:Y:S02]  /*cb90*/  IMAD R5, R5, c[0x0][0x4c8], RZ ;  /* 0x0001320005057a24 */ /* 0x000fe400078e02ff */
[----:B------:R-:W-:Y:S02]  /*cba0*/  IMAD R11, R11, c[0x0][0x430], RZ ;  /* 0x00010c000b0b7a24 */ /* 0x000fe400078e02ff */
[----:B------:R-:W-:Y:S01]  /*cbb0*/  IMAD R5, R7, c[0x0][0x4cc], R5 ;  /* 0x0001330007057a24 */ /* 0x000fe200078e0205 */
[----:B------:R-:W-:Y:S01]  /*cbc0*/  LEA R7, P0, R18, c[0x0][0x4a8], 0x2 ;  /* 0x00012a0012077a11 */ /* 0x000fe200078010ff */
[----:B------:R-:W-:Y:S02]  /*cbd0*/  IMAD.MOV R8, RZ, RZ, -R16 ;  /* 0x000000ffff087224 */ /* 0x000fe400078e0a10 */
[----:B------:R-:W-:Y:S02]  /*cbe0*/  IMAD.IADD R5, R19, 0x1, R5 ;  /* 0x0000000113057824 */ /* 0x000fe400078e0205 */
[----:B------:R-:W-:Y:S01]  /*cbf0*/  IMAD.WIDE.U32 R14, R16, c[0x0][0x430], R14 ;  /* 0x00010c00100e7a25 */ /* 0x000fe200078e000e */
[----:B------:R-:W-:Y:S02]  /*cc00*/  SHFL.IDX PT, R12, R7, RZ, 0x1c1f ;  /* 0x001c1fff070c7589 */ /* 0x000fe400000e0000 */
[----:B------:R-:W-:Y:S01]  /*cc10*/  LEA.HI.X R5, R18, c[0x0][0x4ac], R5, 0x2, P0 ;  /* 0x00012b0012057a11 */ /* 0x000fe200000f1405 */
[----:B------:R-:W-:Y:S01]  /*cc20*/  IMAD R11, R16, c[0x0][0x434], R11 ;  /* 0x00010d00100b7a24 */ /* 0x000fe200078e020b */
[----:B------:R-:W-:Y:S01]  /*cc30*/  LOP3.LUT P0, RZ, R3, 0x3, RZ, 0xc0, !PT ;  /* 0x0000000303ff7812 */ /* 0x000fe2000780c0ff */
[----:B------:R1:W-:Y:S01]  /*cc40*/  SHFL.IDX PT, R16, R7, 0x1, 0x1c1f ;  /* 0x003c1f0007107f89 */ /* 0x0003e200000e0000 */
[----:B------:R-:W-:-:S02]  /*cc50*/  IMAD R8, R8, c[0x0][0x4e8], R10 ;  /* 0x00013a0008087a24 */ /* 0x000fc400078e020a */
[----:B------:R-:W-:Y:S01]  /*cc60*/  ISETP.GE.OR P2, PT, R0, R9, P0 ;  /* 0x000000090000720c */ /* 0x000fe20000746670 */
[----:B------:R-:W2:Y:S01]  /*cc70*/  SHFL.IDX PT, R13, R5, RZ, 0x1c1f ;  /* 0x001c1fff050d7589 */ /* 0x000ea200000e0000 */
[----:B------:R-:W-:Y:S01]  /*cc80*/  IMAD.IADD R15, R15, 0x1, R11 ;  /* 0x000000010f0f7824 */ /* 0x000fe200078e020b */
[----:B------:R-:W-:Y:S01]  /*cc90*/  SHF.R.S32.HI R10, RZ, 0x1f, R8 ;  /* 0x0000001fff0a7819 */ /* 0x000fe20000011408 */
[----:B------:R-:W-:Y:S01]  /*cca0*/  IMAD.IADD R3, R3, 0x1, -R2 ;  /* 0x0000000103037824 */ /* 0x000fe200078e0a02 */
[----:B------:R3:W4:Y:S01]  /*ccb0*/  SHFL.IDX PT, R17, R5, 0x1, 0x1c1f ;  /* 0x003c1f0005117f89 */ /* 0x00072200000e0000 */
[----:B------:R-:W-:-:S03]  /*ccc0*/  IMAD.WIDE.U32 R14, R8, c[0x0][0x428], R14 ;  /* 0x00010a00080e7a25 */ /* 0x000fc600078e000e */
[----:B------:R-:W-:Y:S01]  /*ccd0*/  SHF.L.U32 R3, R3, 0x1, RZ ;  /* 0x0000000103037819 */ /* 0x000fe200000006ff */
[----:B------:R-:W-:-:S04]  /*cce0*/  IMAD R10, R10, c[0x0][0x428], RZ ;  /* 0x00010a000a0a7a24 */ /* 0x000fc800078e02ff */
[----:B------:R-:W-:-:S05]  /*ccf0*/  IMAD R10, R8, c[0x0][0x42c], R10 ;  /* 0x00010b00080a7a24 */ /* 0x000fca00078e020a */
[----:B------:R-:W-:Y:S02]  /*cd00*/  IADD3 R10, R15, R10, RZ ;  /* 0x0000000a0f0a7210 */ /* 0x000fe40007ffe0ff */
[C---:B-1----:R-:W-:Y:S01]  /*cd10*/  LEA R7, P1, R14.reuse, c[0x0][0x400], 0x2 ;  /* 0x000100000e077a11 */ /* 0x042fe200078210ff */
[----:B--2---:R1:W-:Y:S03]  /*cd20*/  @!P2 ST.E [R12.64], R4 ;  /* 0x000000040c00a985 */ /* 0x0043e6000c10190c */
[----:B------:R-:W-:Y:S02]  /*cd30*/  LEA.HI.X R10, R14, c[0x0][0x404], R10, 0x2, P1 ;  /* 0x000101000e0a7a11 */ /* 0x000fe400008f140a */
[----:B---3--:R-:W-:Y:S01]  /*cd40*/  IADD3 R5, R0, 0x8, RZ ;  /* 0x0000000800057810 */ /* 0x008fe20007ffe0ff */
[----:B------:R2:W3:Y:S03]  /*cd50*/  SHFL.IDX PT, R14, R7, RZ, 0x1c1f ;  /* 0x001c1fff070e7589 */ /* 0x0004e600000e0000 */
[CC--:B------:R-:W-:Y:S01]  /*cd60*/  ISETP.GE.OR P0, PT, R5.reuse, R9.reuse, P0 ;  /* 0x000000090500720c */ /* 0x0c0fe20000706670 */
[----:B------:R2:W2:Y:S01]  /*cd70*/  SHFL.IDX PT, R15, R10, RZ, 0x1c1f ;  /* 0x001c1fff0a0f7589 */ /* 0x0004a200000e0000 */
[----:B------:R-:W-:-:S11]  /*cd80*/  ISETP.GE.AND P1, PT, R5, R9, PT ;  /* 0x000000090500720c */ /* 0x000fd60003f26270 */
[----:B----4-:R4:W-:Y:S01]  /*cd90*/  @!P0 ST.E [R16.64], R6 ;  /* 0x0000000610008985 */ /* 0x0109e2000c10190c */
[----:B------:R-:W-:Y:S02]  /*cda0*/  ISETP.GE.AND P0, PT, R0, R9, PT ;  /* 0x000000090000720c */ /* 0x000fe40003f06270 */
[----:B-1----:R-:W-:-:S11]  /*cdb0*/  P2R R4, PR, RZ, 0x2 ;  /* 0x00000002ff047803 */ /* 0x002fd60000000000 */
[----:B------:R-:W-:Y:S05]  /*cdc0*/  @P0 BRA `(.L_x_1549) ;  /* 0x00000bd000000947 */ /* 0x000fea0003800000 */
[C---:B--23--:R-:W-:Y:S02]  /*cdd0*/  ISETP.GE.AND P0, PT, R3.reuse, c[0x0][0x3c8], PT ;  /* 0x0000f20003007a0c */ /* 0x04cfe40003f06270 */
[C---:B------:R-:W-:Y:S02]  /*cde0*/  IADD3 R0, R3.reuse, 0x10, RZ ;  /* 0x0000001003007810 */ /* 0x040fe40007ffe0ff */
[C---:B------:R-:W-:Y:S02]  /*cdf0*/  IADD3 R2, R3.reuse, 0x8, RZ ;  /* 0x0000000803027810 */ /* 0x040fe40007ffe0ff */
[----:B------:R-:W-:Y:S02]  /*ce00*/  ISETP.GE.AND P4, PT, R0, c[0x0][0x3c8], PT ;  /* 0x0000f20000007a0c */ /* 0x000fe40003f86270 */
[----:B------:R-:W-:Y:S02]  /*ce10*/  ISETP.GE.AND P5, PT, R2, c[0x0][0x3c8], PT ;  /* 0x0000f20002007a0c */ /* 0x000fe40003fa6270 */
[----:B----4-:R-:W-:-:S02]  /*ce20*/  IADD3 R6, R3, 0x20, RZ ;  /* 0x0000002003067810 */ /* 0x010fc40007ffe0ff */
[C---:B------:R-:W-:Y:S01]  /*ce30*/  IADD3 R5, R3.reuse, 0x28, RZ ;  /* 0x0000002803057810 */ /* 0x040fe20007ffe0ff */
[----:B------:R-:W-:Y:S01]  /*ce40*/  @!P0 IMAD.WIDE R8, R3, 0x4, R14 ;  /* 0x0000000403088825 */ /* 0x000fe200078e020e */
[----:B------:R-:W-:Y:S02]  /*ce50*/  ISETP.GE.AND P2, PT, R6, c[0x0][0x3c8], PT ;  /* 0x0000f20006007a0c */ /* 0x000fe40003f46270 */
[----:B------:R-:W-:Y:S02]  /*ce60*/  ISETP.GE.AND P1, PT, R5, c[0x0][0x3c8], PT ;  /* 0x0000f20005007a0c */ /* 0x000fe40003f26270 */
[----:B------:R1:W-:Y:S03]  /*ce70*/  @!P0 ST.E.64 [R8.64], R176 ;  /* 0x000000b008008985 */ /* 0x0003e6000c101b0c */
[----:B------:R-:W-:-:S04]  /*ce80*/  @!P5 LEA.HI R2, R2, R2, RZ, 0x1 ;  /* 0x000000020202d211 */ /* 0x000fc800078f08ff */
[----:B------:R-:W-:Y:S02]  /*ce90*/  @!P5 LOP3.LUT R2, R2, 0xfffffffe, RZ, 0xc0, !PT ;  /* 0xfffffffe0202d812 */ /* 0x000fe400078ec0ff */
[----:B------:R-:W-:Y:S02]  /*cea0*/  @!P2 LEA.HI R6, R6, R6, RZ, 0x1 ;  /* 0x000000060606a211 */ /* 0x000fe400078f08ff */
[----:B------:R-:W-:Y:S01]  /*ceb0*/  @!P1 LEA.HI R5, R5, R5, RZ, 0x1 ;  /* 0x0000000505059211 */ /* 0x000fe200078f08ff */
[----:B------:R-:W-:Y:S01]  /*cec0*/  @!P5 IMAD.WIDE R12, R2, 0x4, R14 ;  /* 0x00000004020cd825 */ /* 0x000fe200078e020e */
[----:B------:R-:W-:Y:S02]  /*ced0*/  IADD3 R2, R3, 0x38, RZ ;  /* 0x0000003803027810 */ /* 0x000fe40007ffe0ff */
[----:B------:R-:W-:Y:S02]  /*cee0*/  @!P2 LOP3.LUT R6, R6, 0xfffffffe, RZ, 0xc0, !PT ;  /* 0xfffffffe0606a812 */ /* 0x000fe400078ec0ff */
[----:B------:R-:W-:Y:S01]  /*cef0*/  @!P1 LOP3.LUT R5, R5, 0xfffffffe, RZ, 0xc0, !PT ;  /* 0xfffffffe05059812 */ /* 0x000fe200078ec0ff */
[----:B------:R2:W-:Y:S01]  /*cf00*/  @!P5 ST.E.64 [R12.64], R172 ;  /* 0x000000ac0c00d985 */ /* 0x0005e2000c101b0c */
[----:B------:R-:W-:-:S03]  /*cf10*/  ISETP.GE.AND P5, PT, R2, c[0x0][0x3c8], PT ;  /* 0x0000f20002007a0c */ /* 0x000fc60003fa6270 */
[----:B------:R-:W-:Y:S01]  /*cf20*/  @!P1 IMAD.WIDE R18, R5, 0x4, R14 ;  /* 0x0000000405129825 */ /* 0x000fe200078e020e */
[C---:B------:R-:W-:Y:S02]  /*cf30*/  IADD3 R5, R3.reuse, 0x50, RZ ;  /* 0x0000005003057810 */ /* 0x040fe40007ffe0ff */
[C---:B-1----:R-:W-:Y:S02]  /*cf40*/  IADD3 R8, R3.reuse, 0x18, RZ ;  /* 0x0000001803087810 */ /* 0x042fe40007ffe0ff */
[----:B------:R-:W-:Y:S02]  /*cf50*/  @!P4 LEA.HI R9, R0, R0, RZ, 0x1 ;  /* 0x000000000009c211 */ /* 0x000fe400078f08ff */
[----:B------:R-:W-:Y:S02]  /*cf60*/  IADD3 R0, R3, 0x30, RZ ;  /* 0x0000003003007810 */ /* 0x000fe40007ffe0ff */
[----:B------:R-:W-:Y:S02]  /*cf70*/  ISETP.GE.AND P3, PT, R8, c[0x0][0x3c8], PT ;  /* 0x0000f20008007a0c */ /* 0x000fe40003f66270 */
[----:B------:R-:W-:-:S02]  /*cf80*/  ISETP.GE.AND P0, PT, R0, c[0x0][0x3c8], PT ;  /* 0x0000f20000007a0c */ /* 0x000fc40003f06270 */
[----:B------:R-:W-:Y:S02]  /*cf90*/  @!P4 LOP3.LUT R9, R9, 0xfffffffe, RZ, 0xc0, !PT ;  /* 0xfffffffe0909c812 */ /* 0x000fe400078ec0ff */
[----:B------:R-:W-:-:S03]  /*cfa0*/  @!P5 LEA.HI R2, R2, R2, RZ, 0x1 ;  /* 0x000000020202d211 */ /* 0x000fc600078f08ff */
[----:B------:R-:W-:Y:S01]  /*cfb0*/  @!P4 IMAD.WIDE R16, R9, 0x4, R14 ;  /* 0x000000040910c825 */ /* 0x000fe200078e020e */
[----:B------:R-:W-:Y:S02]  /*cfc0*/  IADD3 R9, R3, 0x40, RZ ;  /* 0x0000004003097810 */ /* 0x000fe40007ffe0ff */
[----:B------:R-:W-:Y:S02]  /*cfd0*/  @!P5 LOP3.LUT R2, R2, 0xfffffffe, RZ, 0xc0, !PT ;  /* 0xfffffffe0202d812 */ /* 0x000fe400078ec0ff */
[----:B------:R-:W-:Y:S01]  /*cfe0*/  @!P3 LEA.HI R8, R8, R8, RZ, 0x1 ;  /* 0x000000080808b211 */ /* 0x000fe200078f08ff */
[----:B------:R1:W-:Y:S01]  /*cff0*/  @!P4 ST.E.64 [R16.64], R168 ;  /* 0x000000a81000c985 */ /* 0x0003e2000c101b0c */
[----:B------:R-:W-:Y:S02]  /*d000*/  @!P0 LEA.HI R0, R0, R0, RZ, 0x1 ;  /* 0x0000000000008211 */ /* 0x000fe400078f08ff */
[----:B------:R-:W-:Y:S02]  /*d010*/  @!P3 LOP3.LUT R8, R8, 0xfffffffe, RZ, 0xc0, !PT ;  /* 0xfffffffe0808b812 */ /* 0x000fe400078ec0ff */
[----:B------:R-:W-:-:S02]  /*d020*/  @!P0 LOP3.LUT R0, R0, 0xfffffffe, RZ, 0xc0, !PT ;  /* 0xfffffffe00008812 */ /* 0x000fc400078ec0ff */
[----:B------:R-:W-:Y:S01]  /*d030*/  ISETP.GE.AND P4, PT, R9, c[0x0][0x3c8], PT ;  /* 0x0000f20009007a0c */ /* 0x000fe20003f86270 */
[----:B--2---:R-:W-:Y:S01]  /*d040*/  @!P3 IMAD.WIDE R12, R8, 0x4, R14 ;  /* 0x00000004080cb825 */ /* 0x004fe200078e020e */
[----:B------:R-:W-:-:S03]  /*d050*/  IADD3 R8, R3, 0x60, RZ ;  /* 0x0000006003087810 */ /* 0x000fc60007ffe0ff */
[----:B------:R-:W-:Y:S01]  /*d060*/  @!P0 IMAD.WIDE R20, R0, 0x4, R14 ;  /* 0x0000000400148825 */ /* 0x000fe200078e020e */
[----:B------:R2:W-:Y:S01]  /*d070*/  @!P3 ST.E.64 [R12.64], R164 ;  /* 0x000000a40c00b985 */ /* 0x0005e2000c101b0c */
[----:B------:R-:W-:-:S06]  /*d080*/  IADD3 R0, R3, 0x58, RZ ;  /* 0x0000005803007810 */ /* 0x000fcc0007ffe0ff */
[----:B------:R-:W-:-:S04]  /*d090*/  @!P4 LEA.HI R9, R9, R9, RZ, 0x1 ;  /* 0x000000090909c211 */ /* 0x000fc800078f08ff */
[----:B------:R-:W-:Y:S01]  /*d0a0*/  @!P4 LOP3.LUT R9, R9, 0xfffffffe, RZ, 0xc0, !PT ;  /* 0xfffffffe0909c812 */ /* 0x000fe200078ec0ff */
[----:B-1----:R-:W-:Y:S01]  /*d0b0*/  @!P2 IMAD.WIDE R16, R6, 0x4, R14 ;  /* 0x000000040610a825 */ /* 0x002fe200078e020e */
[----:B------:R-:W-:-:S04]  /*d0c0*/  IADD3 R6, R3, 0x48, RZ ;  /* 0x0000004803067810 */ /* 0x000fc80007ffe0ff */
[----:B------:R1:W-:Y:S01]  /*d0d0*/  @!P2 ST.E.64 [R16.64], R160 ;  /* 0x000000a01000a985 */ /* 0x0003e2000c101b0c */
[----:B------:R-:W-:Y:S02]  /*d0e0*/  ISETP.GE.AND P3, PT, R6, c[0x0][0x3c8], PT ;  /* 0x0000f20006007a0c */ /* 0x000fe40003f66270 */
[----:B------:R-:W-:Y:S01]  /*d0f0*/  ISETP.GE.AND P2, PT, R5, c[0x0][0x3c8], PT ;  /* 0x0000f20005007a0c */ /* 0x000fe20003f46270 */
[----:B------:R-:W-:Y:S01]  /*d100*/  @!P1 ST.E.64 [R18.64], R156 ;  /* 0x0000009c12009985 */ /* 0x000fe2000c101b0c */
[----:B------:R-:W-:-:S03]  /*d110*/  ISETP.GE.AND P1, PT, R0, c[0x0][0x3c8], PT ;  /* 0x0000f20000007a0c */ /* 0x000fc60003f26270 */
[----:B------:R3:W-:Y:S01]  /*d120*/  @!P0 ST.E.64 [R20.64], R152 ;  /* 0x0000009814008985 */ /* 0x0007e2000c101b0c */
[----:B------:R-:W-:Y:S01]  /*d130*/  ISETP.GE.AND P0, PT, R8, c[0x0][0x3c8], PT ;  /* 0x0000f20008007a0c */ /* 0x000fe20003f06270 */
[----:B--2---:R-:W-:Y:S01]  /*d140*/  @!P5 IMAD.WIDE R12, R2, 0x4, R14 ;  /* 0x00000004020cd825 */ /* 0x004fe200078e020e */
[----:B------:R-:W-:-:S03]  /*d150*/  IADD3 R2, R3, 0x68, RZ ;  /* 0x0000006803027810 */ /* 0x000fc60007ffe0ff */
[----:B------:R-:W-:Y:S01]  /*d160*/  @!P3 LEA.HI R6, R6, R6, RZ, 0x1 ;  /* 0x000000060606b211 */ /* 0x000fe200078f08ff */
[----:B------:R2:W-:Y:S01]  /*d170*/  @!P5 ST.E.64 [R12.64], R148 ;  /* 0x000000940c00d985 */ /* 0x0005e2000c101b0c */
[----:B------:R-:W-:Y:S02]  /*d180*/  @!P2 LEA.HI R5, R5, R5, RZ, 0x1 ;  /* 0x000000050505a211 */ /* 0x000fe400078f08ff */
[----:B------:R-:W-:Y:S02]  /*d190*/  @!P1 LEA.HI R0, R0, R0, RZ, 0x1 ;  /* 0x0000000000009211 */ /* 0x000fe400078f08ff */
[----:B------:R-:W-:Y:S02]  /*d1a0*/  @!P3 LOP3.LUT R6, R6, 0xfffffffe, RZ, 0xc0, !PT ;  /* 0xfffffffe0606b812 */ /* 0x000fe400078ec0ff */
[----:B------:R-:W-:Y:S02]  /*d1b0*/  @!P0 LEA.HI R8, R8, R8, RZ, 0x1 ;  /* 0x0000000808088211 */ /* 0x000fe400078f08ff */
[----:B------:R-:W-:-:S02]  /*d1c0*/  @!P2 LOP3.LUT R5, R5, 0xfffffffe, RZ, 0xc0, !PT ;  /* 0xfffffffe0505a812 */ /* 0x000fc400078ec0ff */
[----:B------:R-:W-:Y:S02]  /*d1d0*/  @!P0 LOP3.LUT R8, R8, 0xfffffffe, RZ, 0xc0, !PT ;  /* 0xfffffffe08088812 */ /* 0x000fe400078ec0ff */
[----:B------:R-:W-:Y:S01]  /*d1e0*/  ISETP.GE.AND P5, PT, R2, c[0x0][0x3c8], PT ;  /* 0x0000f20002007a0c */ /* 0x000fe20003fa6270 */
[--C-:B-1----:R-:W-:Y:S01]  /*d1f0*/  @!P4 IMAD.WIDE R16, R9, 0x4, R14.reuse ;  /* 0x000000040910c825 */ /* 0x102fe200078e020e */
[----:B------:R-:W-:Y:S02]  /*d200*/  IADD3 R9, R3, 0x70, RZ ;  /* 0x0000007003097810 */ /* 0x000fe40007ffe0ff */
[----:B------:R-:W-:Y:S02]  /*d210*/  @!P1 LOP3.LUT R0, R0, 0xfffffffe, RZ, 0xc0, !PT ;  /* 0xfffffffe00009812 */ /* 0x000fe400078ec0ff */
[----:B------:R1:W-:Y:S01]  /*d220*/  @!P4 ST.E.64 [R16.64], R144 ;  /* 0x000000901000c985 */ /* 0x0003e2000c101b0c */
[----:B------:R-:W-:Y:S01]  /*d230*/  ISETP.GE.AND P4, PT, R9, c[0x0][0x3c8], PT ;  /* 0x0000f20009007a0c */ /* 0x000fe20003f86270 */
[----:B---3--:R-:W-:Y:S01]  /*d240*/  @!P0 IMAD.WIDE R20, R8, 0x4, R14 ;  /* 0x0000000408148825 */ /* 0x008fe200078e020e */
[----:B------:R-:W-:-:S03]  /*d250*/  IADD3 R8, R3, 0x78, RZ ;  /* 0x0000007803087810 */ /* 0x000fc60007ffe0ff */
[--C-:B------:R-:W-:Y:S01]  /*d260*/  @!P1 IMAD.WIDE R18, R0, 0x4, R14.reuse ;  /* 0x0000000400129825 */ /* 0x100fe200078e020e */
[----:B------:R-:W-:Y:S02]  /*d270*/  @!P5 LEA.HI R2, R2, R2, RZ, 0x1 ;  /* 0x000000020202d211 */ /* 0x000fe400078f08ff */
[C---:B------:R-:W-:Y:S01]  /*d280*/  IADD3 R0, R3.reuse, 0x90, RZ ;  /* 0x0000009003007810 */ /* 0x040fe20007ffe0ff */
[----:B--2---:R-:W-:Y:S01]  /*d290*/  @!P3 IMAD.WIDE R12, R6, 0x4, R14 ;  /* 0x00000004060cb825 */ /* 0x004fe200078e020e */
[----:B------:R-:W-:-:S03]  /*d2a0*/  IADD3 R6, R3, 0x80, RZ ;  /* 0x0000008003067810 */ /* 0x000fc60007ffe0ff */
[----:B------:R-:W-:Y:S01]  /*d2b0*/  @!P4 LEA.HI R9, R9, R9, RZ, 0x1 ;  /* 0x000000090909c211 */ /* 0x000fe200078f08ff */
[----:B------:R2:W-:Y:S01]  /*d2c0*/  @!P3 ST.E.64 [R12.64], R140 ;  /* 0x0000008c0c00b985 */ /* 0x0005e2000c101b0c */
[----:B------:R-:W-:Y:S02]  /*d2d0*/  ISETP.GE.AND P3, PT, R8, c[0x0][0x3c8], PT ;  /* 0x0000f20008007a0c */ /* 0x000fe40003f66270 */
[----:B------:R-:W-:Y:S02]  /*d2e0*/  @!P5 LOP3.LUT R2, R2, 0xfffffffe, RZ, 0xc0, !PT ;  /* 0xfffffffe0202d812 */ /* 0x000fe400078ec0ff */
[----:B------:R-:W-:Y:S01]  /*d2f0*/  @!P4 LOP3.LUT R9, R9, 0xfffffffe, RZ, 0xc0, !PT ;  /* 0xfffffffe0909c812 */ /* 0x000fe200078ec0ff */
[----:B-1----:R-:W-:Y:S01]  /*d300*/  @!P2 IMAD.WIDE R16, R5, 0x4, R14 ;  /* 0x000000040510a825 */ /* 0x002fe200078e020e */
[----:B------:R-:W-:-:S07]  /*d310*/  IADD3 R5, R3, 0x88, RZ ;  /* 0x0000008803057810 */ /* 0x000fce0007ffe0ff */
[----:B------:R-:W-:Y:S01]  /*d320*/  @!P3 LEA.HI R8, R8, R8, RZ, 0x1 ;  /* 0x000000080808b211 */ /* 0x000fe200078f08ff */
[----:B------:R1:W-:Y:S01]  /*d330*/  @!P2 ST.E.64 [R16.64], R136 ;  /* 0x000000881000a985 */ /* 0x0003e2000c101b0c */
[----:B------:R-:W-:Y:S02]  /*d340*/  ISETP.GE.AND P2, PT, R6, c[0x0][0x3c8], PT ;  /* 0x0000f20006007a0c */ /* 0x000fe40003f46270 */
[----:B------:R-:W-:Y:S01]  /*d350*/  @!P3 LOP3.LUT R8, R8, 0xfffffffe, RZ, 0xc0, !PT ;  /* 0xfffffffe0808b812 */ /* 0x000fe200078ec0ff */
[----:B------:R3:W-:Y:S01]  /*d360*/  @!P1 ST.E.64 [R18.64], R132 ;  /* 0x0000008412009985 */ /* 0x0007e2000c101b0c */
[----:B------:R-:W-:-:S03]  /*d370*/  ISETP.GE.AND P1, PT, R5, c[0x0][0x3c8], PT ;  /* 0x0000f20005007a0c */ /* 0x000fc60003f26270 */
[----:B------:R-:W-:Y:S01]  /*d380*/  @!P0 ST.E.64 [R20.64], R52 ;  /* 0x0000003414008985 */ /* 0x000fe2000c101b0c */
[----:B------:R-:W-:Y:S01]  /*d390*/  ISETP.GE.AND P0, PT, R0, c[0x0][0x3c8], PT ;  /* 0x0000f20000007a0c */ /* 0x000fe20003f06270 */
[----:B--2---:R-:W-:Y:S01]  /*d3a0*/  @!P5 IMAD.WIDE R12, R2, 0x4, R14 ;  /* 0x00000004020cd825 */ /* 0x004fe200078e020e */
[----:B------:R-:W-:-:S03]  /*d3b0*/  IADD3 R2, R3, 0x98, RZ ;  /* 0x0000009803027810 */ /* 0x000fc60007ffe0ff */
[----:B------:R-:W-:Y:S01]  /*d3c0*/  @!P2 LEA.HI R6, R6, R6, RZ, 0x1 ;  /* 0x000000060606a211 */ /* 0x000fe200078f08ff */
[----:B------:R2:W-:Y:S01]  /*d3d0*/  @!P5 ST.E.64 [R12.64], R56 ;  /* 0x000000380c00d985 */ /* 0x0005e2000c101b0c */
[----:B------:R-:W-:Y:S02]  /*d3e0*/  ISETP.GE.AND P5, PT, R2, c[0x0][0x3c8], PT ;  /* 0x0000f20002007a0c */ /* 0x000fe40003fa6270 */
[----:B------:R-:W-:Y:S02]  /*d3f0*/  @!P1 LEA.HI R5, R5, R5, RZ, 0x1 ;  /* 0x0000000505059211 */ /* 0x000fe400078f08ff */
[----:B------:R-:W-:Y:S02]  /*d400*/  @!P2 LOP3.LUT R6, R6, 0xfffffffe, RZ, 0xc0, !PT ;  /* 0xfffffffe0606a812 */ /* 0x000fe400078ec0ff */
[----:B------:R-:W-:-:S04]  /*d410*/  @!P0 LEA.HI R0, R0, R0, RZ, 0x1 ;  /* 0x0000000000008211 */ /* 0x000fc800078f08ff */
[----:B------:R-:W-:Y:S01]  /*d420*/  @!P0 LOP3.LUT R0, R0, 0xfffffffe, RZ, 0xc0, !PT ;  /* 0xfffffffe00008812 */ /* 0x000fe200078ec0ff */
[--C-:B-1----:R-:W-:Y:S01]  /*d430*/  @!P4 IMAD.WIDE R16, R9, 0x4, R14.reuse ;  /* 0x000000040910c825 */ /* 0x102fe200078e020e */
[----:B------:R-:W-:Y:S02]  /*d440*/  @!P1 LOP3.LUT R9, R5, 0xfffffffe, RZ, 0xc0, !PT ;  /* 0xfffffffe05099812 */ /* 0x000fe400078ec0ff */
[----:B------:R-:W-:Y:S01]  /*d450*/  IADD3 R5, R3, 0xa0, RZ ;  /* 0x000000a003057810 */ /* 0x000fe20007ffe0ff */
[----:B---3--:R-:W-:Y:S01]  /*d460*/  @!P0 IMAD.WIDE R18, R0, 0x4, R14 ;  /* 0x0000000400128825 */ /* 0x008fe200078e020e */
[----:B------:R1:W-:Y:S01]  /*d470*/  @!P4 ST.E.64 [R16.64], R60 ;  /* 0x0000003c1000c985 */ /* 0x0003e2000c101b0c */
[----:B------:R-:W-:Y:S02]  /*d480*/  @!P5 LEA.HI R2, R2, R2, RZ, 0x1 ;  /* 0x000000020202d211 */ /* 0x000fe400078f08ff */
[----:B------:R-:W-:Y:S02]  /*d490*/  ISETP.GE.AND P6, PT, R5, c[0x0][0x3c8], PT ;  /* 0x0000f20005007a0c */ /* 0x000fe40003fc6270 */
[----:B------:R-:W-:-:S02]  /*d4a0*/  IADD3 R0, R3, 0xb8, RZ ;  /* 0x000000b803007810 */ /* 0x000fc40007ffe0ff */
[----:B------:R-:W-:Y:S02]  /*d4b0*/  @!P5 LOP3.LUT R11, R2, 0xfffffffe, RZ, 0xc0, !PT ;  /* 0xfffffffe020bd812 */ /* 0x000fe400078ec0ff */
[----:B------:R-:W-:Y:S01]  /*d4c0*/  IADD3 R2, R3, 0xc8, RZ ;  /* 0x000000c803027810 */ /* 0x000fe20007ffe0ff */
[----:B--2---:R-:W-:-:S04]  /*d4d0*/  @!P3 IMAD.WIDE R12, R8, 0x4, R14 ;  /* 0x00000004080cb825 */ /* 0x004fc800078e020e */
[----:B------:R-:W-:Y:S01]  /*d4e0*/  @!P1 IMAD.WIDE R8, R9, 0x4, R14 ;  /* 0x0000000409089825 */ /* 0x000fe200078e020e */
[----:B------:R2:W-:Y:S01]  /*d4f0*/  @!P3 ST.E.64 [R12.64], R64 ;  /* 0x000000400c00b985 */ /* 0x0005e2000c101b0c */
[----:B------:R-:W-:-:S04]  /*d500*/  @!P6 LEA.HI R5, R5, R5, RZ, 0x1 ;  /* 0x000000050505e211 */ /* 0x000fc800078f08ff */
[----:B------:R-:W-:Y:S01]  /*d510*/  @!P6 LOP3.LUT R5, R5, 0xfffffffe, RZ, 0xc0, !PT ;  /* 0xfffffffe0505e812 */ /* 0x000fe200078ec0ff */
[----:B-1----:R-:W-:Y:S01]  /*d520*/  @!P2 IMAD.WIDE R16, R6, 0x4, R14 ;  /* 0x000000040610a825 */ /* 0x002fe200078e020e */
[----:B------:R-:W-:-:S04]  /*d530*/  IADD3 R6, R3, 0xb0, RZ ;  /* 0x000000b003067810 */ /* 0x000fc80007ffe0ff */
[----:B------:R1:W-:Y:S01]  /*d540*/  @!P2 ST.E.64 [R16.64], R68 ;  /* 0x000000441000a985 */ /* 0x0003e2000c101b0c */
[----:B------:R-:W-:Y:S02]  /*d550*/  ISETP.GE.AND P3, PT, R6, c[0x0][0x3c8], PT ;  /* 0x0000f20006007a0c */ /* 0x000fe40003f66270 */
[----:B------:R-:W-:Y:S01]  /*d560*/  ISETP.GE.AND P2, PT, R0, c[0x0][0x3c8], PT ;  /* 0x0000f20000007a0c */ /* 0x000fe20003f46270 */
[----:B------:R3:W-:Y:S04]  /*d570*/  @!P1 ST.E.64 [R8.64], R72 ;  /* 0x0000004808009985 */ /* 0x0007e8000c101b0c */
[----:B------:R4:W-:Y:S01]  /*d580*/  @!P0 ST.E.64 [R18.64], R76 ;  /* 0x0000004c12008985 */ /* 0x0009e2000c101b0c */
[----:B------:R-:W-:Y:S01]  /*d590*/  ISETP.GE.AND P0, PT, R2, c[0x0][0x3c8], PT ;  /* 0x0000f20002007a0c */ /* 0x000fe20003f06270 */
[----:B--2---:R-:W-:-:S04]  /*d5a0*/  @!P5 IMAD.WIDE R12, R11, 0x4, R14 ;  /* 0x000000040b0cd825 */ /* 0x004fc800078e020e */
[----:B------:R-:W-:Y:S01]  /*d5b0*/  @!P3 LEA.HI R6, R6, R6, RZ, 0x1 ;  /* 0x000000060606b211 */ /* 0x000fe200078f08ff */
[----:B------:R2:W-:Y:S01]  /*d5c0*/  @!P5 ST.E.64 [R12.64], R80 ;  /* 0x000000500c00d985 */ /* 0x0005e2000c101b0c */
[----:B------:R-:W-:Y:S02]  /*d5d0*/  @!P2 LEA.HI R0, R0, R0, RZ, 0x1 ;  /* 0x000000000000a211 */ /* 0x000fe400078f08ff */
[----:B------:R-:W-:Y:S02]  /*d5e0*/  @!P3 LOP3.LUT R6, R6, 0xfffffffe, RZ, 0xc0, !PT ;  /* 0xfffffffe0606b812 */ /* 0x000fe400078ec0ff */
[----:B------:R-:W-:Y:S02]  /*d5f0*/  @!P2 LOP3.LUT R0, R0, 0xfffffffe, RZ, 0xc0, !PT ;  /* 0xfffffffe0000a812 */ /* 0x000fe400078ec0ff */
[----:B------:R-:W-:-:S04]  /*d600*/  @!P0 LEA.HI R2, R2, R2, RZ, 0x1 ;  /* 0x0000000202028211 */ /* 0x000fc800078f08ff */
[----:B------:R-:W-:Y:S01]  /*d610*/  @!P0 LOP3.LUT R2, R2, 0xfffffffe, RZ, 0xc0, !PT ;  /* 0xfffffffe02028812 */ /* 0x000fe200078ec0ff */
[--C-:B-1----:R-:W-:Y:S01]  /*d620*/  @!P3 IMAD.WIDE R16, R6, 0x4, R14.reuse ;  /* 0x000000040610b825 */ /* 0x102fe200078e020e */
[C---:B------:R-:W-:Y:S02]  /*d630*/  IADD3 R6, R3.reuse, 0xf0, RZ ;  /* 0x000000f003067810 */ /* 0x040fe40007ffe0ff */
[C---:B---3--:R-:W-:Y:S02]  /*d640*/  IADD3 R8, R3.reuse, 0xa8, RZ ;  /* 0x000000a803087810 */ /* 0x048fe40007ffe0ff */
[----:B------:R-:W-:Y:S02]  /*d650*/  IADD3 R9, R3, 0xc0, RZ ;  /* 0x000000c003097810 */ /* 0x000fe40007ffe0ff */
[----:B------:R-:W-:Y:S01]  /*d660*/  ISETP.GE.AND P4, PT, R8, c[0x0][0x3c8], PT ;  /* 0x0000f20008007a0c */ /* 0x000fe20003f86270 */
[----:B----4-:R-:W-:Y:S01]  /*d670*/  @!P2 IMAD.WIDE R18, R0, 0x4, R14 ;  /* 0x000000040012a825 */ /* 0x010fe200078e020e */
[----:B------:R-:W-:-:S02]  /*d680*/  ISETP.GE.AND P1, PT, R9, c[0x0][0x3c8], PT ;  /* 0x0000f20009007a0c */ /* 0x000fc40003f26270 */
[----:B------:R-:W-:Y:S01]  /*d690*/  IADD3 R0, R3, 0xd0, RZ ;  /* 0x000000d003007810 */ /* 0x000fe20007ffe0ff */
[----:B--2---:R-:W-:-:S03]  /*d6a0*/  @!P6 IMAD.WIDE R12, R5, 0x4, R14 ;  /* 0x00000004050ce825 */ /* 0x004fc600078e020e */
[----:B------:R-:W-:Y:S02]  /*d6b0*/  ISETP.GE.AND P5, PT, R0, c[0x0][0x3c8], PT ;  /* 0x0000f20000007a0c */ /* 0x000fe40003fa6270 */
[----:B------:R-:W-:-:S03]  /*d6c0*/  IADD3 R5, R3, 0xf8, RZ ;  /* 0x000000f803057810 */ /* 0x000fc60007ffe0ff */
[----:B------:R-:W-:Y:S01]  /*d6d0*/  @!P4 LEA.HI R8, R8, R8, RZ, 0x1 ;  /* 0x000000080808c211 */ /* 0x000fe200078f08ff */
[----:B------:R1:W-:Y:S01]  /*d6e0*/  @!P6 ST.E.64 [R12.64], R84 ;  /* 0x000000540c00e985 */ /* 0x0003e2000c101b0c */
[----:B------:R-:W-:Y:S02]  /*d6f0*/  @!P1 LEA.HI R9, R9, R9, RZ, 0x1 ;  /* 0x0000000909099211 */ /* 0x000fe400078f08ff */
[----:B------:R-:W-:Y:S02]  /*d700*/  @!P4 LOP3.LUT R8, R8, 0xfffffffe, RZ, 0xc0, !PT ;  /* 0xfffffffe0808c812 */ /* 0x000fe400078ec0ff */
[----:B------:R-:W-:Y:S02]  /*d710*/  @!P1 LOP3.LUT R9, R9, 0xfffffffe, RZ, 0xc0, !PT ;  /* 0xfffffffe09099812 */ /* 0x000fe400078ec0ff */
[----:B------:R-:W-:-:S04]  /*d720*/  @!P5 LEA.HI R0, R0, R0, RZ, 0x1 ;  /* 0x000000000000d211 */ /* 0x000fc800078f08ff */
[----:B------:R-:W-:Y:S01]  /*d730*/  @!P5 LOP3.LUT R0, R0, 0xfffffffe, RZ, 0xc0, !PT ;  /* 0xfffffffe0000d812 */ /* 0x000fe200078ec0ff */
[----:B-1----:R-:W-:-:S04]  /*d740*/  @!P4 IMAD.WIDE R12, R8, 0x4, R14 ;  /* 0x00000004080cc825 */ /* 0x002fc800078e020e */
[----:B------:R-:W-:Y:S01]  /*d750*/  @!P1 IMAD.WIDE R8, R9, 0x4, R14 ;  /* 0x0000000409089825 */ /* 0x000fe200078e020e */
[----:B------:R1:W-:Y:S04]  /*d760*/  @!P4 ST.E.64 [R12.64], R88 ;  /* 0x000000580c00c985 */ /* 0x0003e8000c101b0c */
[----:B------:R-:W-:Y:S04]  /*d770*/  @!P3 ST.E.64 [R16.64], R92 ;  /* 0x0000005c1000b985 */ /* 0x000fe8000c101b0c */
[----:B------:R-:W-:Y:S04]  /*d780*/  @!P2 ST.E.64 [R18.64], R96 ;  /* 0x000000601200a985 */ /* 0x000fe8000c101b0c */
[----:B------:R2:W-:Y:S01]  /*d790*/  @!P1 ST.E.64 [R8.64], R100 ;  /* 0x0000006408009985 */ /* 0x0005e2000c101b0c */
[----:B------:R-:W-:-:S13]  /*d7a0*/  ISETP.GE.AND P1, PT, R6, c[0x0][0x3c8], PT ;  /* 0x0000f20006007a0c */ /* 0x000fda0003f26270 */
[----:B------:R-:W-:Y:S01]  /*d7b0*/  @!P1 LEA.HI R6, R6, R6, RZ, 0x1 ;  /* 0x0000000606069211 */ /* 0x000fe200078f08ff */
[--C-:B-1----:R-:W-:Y:S01]  /*d7c0*/  @!P0 IMAD.WIDE R12, R2, 0x4, R14.reuse ;  /* 0x00000004020c8825 */ /* 0x102fe200078e020e */
[----:B------:R-:W-:Y:S02]  /*d7d0*/  IADD3 R2, R3, 0xd8, RZ ;  /* 0x000000d803027810 */ /* 0x000fe40007ffe0ff */
[----:B------:R-:W-:Y:S02]  /*d7e0*/  @!P1 LOP3.LUT R6, R6, 0xfffffffe, RZ, 0xc0, !PT ;  /* 0xfffffffe06069812 */ /* 0x000fe400078ec0ff */
[----:B------:R-:W-:Y:S01]  /*d7f0*/  ISETP.GE.AND P4, PT, R2, c[0x0][0x3c8], PT ;  /* 0x0000f20002007a0c */ /* 0x000fe20003f86270 */
[----:B------:R1:W-:Y:S01]  /*d800*/  @!P0 ST.E.64 [R12.64], R104 ;  /* 0x000000680c008985 */ /* 0x0003e2000c101b0c */
[----:B------:R-:W-:Y:S01]  /*d810*/  ISETP.GE.AND P0, PT, R5, c[0x0][0x3c8], PT ;  /* 0x0000f20005007a0c */ /* 0x000fe20003f06270 */
[----:B------:R-:W-:Y:S01]  /*d820*/  @!P1 IMAD.WIDE R20, R6, 0x4, R14 ;  /* 0x0000000406149825 */ /* 0x000fe200078e020e */
[----:B--2---:R-:W-:-:S02]  /*d830*/  IADD3 R9, R3, 0xe0, RZ ;  /* 0x000000e003097810 */ /* 0x004fc40007ffe0ff */
[----:B------:R-:W-:Y:S02]  /*d840*/  IADD3 R8, R3, 0xe8, RZ ;  /* 0x000000e803087810 */ /* 0x000fe40007ffe0ff */
[----:B------:R-:W-:Y:S02]  /*d850*/  ISETP.GE.AND P3, PT, R9, c[0x0][0x3c8], PT ;  /* 0x0000f20009007a0c */ /* 0x000fe40003f66270 */
[----:B------:R-:W-:-:S03]  /*d860*/  ISETP.GE.AND P2, PT, R8, c[0x0][0x3c8], PT ;  /* 0x0000f20008007a0c */ /* 0x000fc60003f46270 */
[----:B------:R-:W-:Y:S02]  /*d870*/  @!P4 LEA.HI R2, R2, R2, RZ, 0x1 ;  /* 0x000000020202c211 */ /* 0x000fe400078f08ff */
[----:B------:R-:W-:Y:S02]  /*d880*/  @!P0 LEA.HI R5, R5, R5, RZ, 0x1 ;  /* 0x0000000505058211 */ /* 0x000fe400078f08ff */
[----:B------:R-:W-:Y:S02]  /*d890*/  @!P4 LOP3.LUT R2, R2, 0xfffffffe, RZ, 0xc0, !PT ;  /* 0xfffffffe0202c812 */ /* 0x000fe400078ec0ff */
[----:B------:R-:W-:Y:S02]  /*d8a0*/  @!P0 LOP3.LUT R5, R5, 0xfffffffe, RZ, 0xc0, !PT ;  /* 0xfffffffe05058812 */ /* 0x000fe400078ec0ff */
[----:B------:R-:W-:Y:S01]  /*d8b0*/  @!P3 LEA.HI R9, R9, R9, RZ, 0x1 ;  /* 0x000000090909b211 */ /* 0x000fe200078f08ff */
[----:B------:R-:W-:Y:S01]  /*d8c0*/  @!P4 IMAD.WIDE R16, R2, 0x4, R14 ;  /* 0x000000040210c825 */ /* 0x000fe200078e020e */
[----:B------:R-:W-:-:S02]  /*d8d0*/  @!P2 LEA.HI R8, R8, R8, RZ, 0x1 ;  /* 0x000000080808a211 */ /* 0x000fc400078f08ff */
[----:B------:R-:W-:Y:S02]  /*d8e0*/  @!P3 LOP3.LUT R9, R9, 0xfffffffe, RZ, 0xc0, !PT ;  /* 0xfffffffe0909b812 */ /* 0x000fe400078ec0ff */
[----:B------:R-:W-:Y:S01]  /*d8f0*/  @!P2 LOP3.LUT R8, R8, 0xfffffffe, RZ, 0xc0, !PT ;  /* 0xfffffffe0808a812 */ /* 0x000fe200078ec0ff */
[----:B-1----:R-:W-:-:S04]  /*d900*/  @!P5 IMAD.WIDE R12, R0, 0x4, R14 ;  /* 0x00000004000cd825 */ /* 0x002fc800078e020e */
        /* <DEDUP_REMOVED lines=9> */
.L_x_1549:
[----:B--23--:R-:W-:Y:S05]  /*d9a0*/  BSYNC B0 ;  /* 0x0000000000007941 */ /* 0x00cfea0003800000 */
.L_x_1548:
[----:B------:R-:W-:Y:S01]  /*d9b0*/  ISETP.NE.AND P0, PT, R4, RZ, PT ;  /* 0x000000ff0400720c */ /* 0x000fe20003f05270 */
[----:B------:R2:W3:Y:S04]  /*d9c0*/  SHFL.IDX PT, R11, R10, 0x1, 0x1c1f ;  /* 0x003c1f000a0b7f89 */ /* 0x0004e800000e0000 */
[----:B------:R2:W1:Y:S08]  /*d9d0*/  SHFL.IDX PT, R10, R7, 0x1, 0x1c1f ;  /* 0x003c1f00070a7f89 */ /* 0x00047000000e0000 */
        /* <DEDUP_REMOVED lines=12> */
[--C-:B-1234-:R-:W-:Y:S01]  /*daa0*/  @!P2 IMAD.WIDE R6, R3, 0x4, R10.reuse ;  /* 0x000000040306a825 */ /* 0x11efe200078e020a */
        /* <DEDUP_REMOVED lines=15> */
[C---:B------:R-:W-:Y:S02]  /*dba0*/  IADD3 R0, R3.reuse, 0x58, RZ ;  /* 0x0000005803007810 */ /* 0x040fe40007ffe0ff */
[----:B------:R-:W-:Y:S01]  /*dbb0*/  ISETP.GE.AND P6, PT, R2, c[0x0][0x3c8], PT ;  /* 0x0000f20002007a0c */ /* 0x000fe20003fc6270 */
[----:B------:R5:W-:Y:S01]  /*dbc0*/  @!P5 ST.E.64 [R14.64], R162 ;  /* 0x000000a20e00d985 */ /* 0x000be2000c101b0c */
[----:B------:R-:W-:Y:S02]  /*dbd0*/  ISETP.GE.AND P5, PT, R0, c[0x0][0x3c8], PT ;  /* 0x0000f20000007a0c */ /* 0x000fe40003fa6270 */
[C---:B-1----:R-:W-:Y:S02]  /*dbe0*/  IADD3 R7, R3.reuse, 0x30, RZ ;  /* 0x0000003003077810 */ /* 0x042fe40007ffe0ff */
[----:B------:R-:W-:-:S02]  /*dbf0*/  IADD3 R6, R3, 0x38, RZ ;  /* 0x0000003803067810 */ /* 0x000fc40007ffe0ff */
[----:B------:R-:W-:Y:S02]  /*dc00*/  ISETP.GE.AND P3, PT, R7, c[0x0][0x3c8], PT ;  /* 0x0000f20007007a0c */ /* 0x000fe40003f66270 */
[C---:B--2---:R-:W-:Y:S02]  /*dc10*/  IADD3 R8, R3.reuse, 0x28, RZ ;  /* 0x0000002803087810 */ /* 0x044fe40007ffe0ff */
[----:B------:R-:W-:Y:S02]  /*dc20*/  ISETP.GE.AND P2, PT, R6, c[0x0][0x3c8], PT ;  /* 0x0000f20006007a0c */ /* 0x000fe40003f46270 */
[C---:B---3--:R-:W-:Y:S02]  /*dc30*/  IADD3 R5, R3.reuse, 0x40, RZ ;  /* 0x0000004003057810 */ /* 0x048fe40007ffe0ff */
        /* <DEDUP_REMOVED lines=9> */
[--C-:B----4-:R-:W-:Y:S01]  /*dcd0*/  @!P3 IMAD.WIDE R12, R7, 0x4, R10.reuse ;  /* 0x00000004070cb825 */ /* 0x110fe200078e020a */
        /* <DEDUP_REMOVED lines=9> */
[--C-:B-----5:R-:W-:Y:S01]  /*dd70*/  @!P1 IMAD.WIDE R14, R5, 0x4, R10.reuse ;  /* 0x00000004050e9825 */ /* 0x120fe200078e020a */
        /* <DEDUP_REMOVED lines=95> */
[C---:B--2---:R-:W-:Y:S02]  /*e370*/  IADD3 R7, R3.reuse, 0xd8, RZ ;  /* 0x000000d803077810 */ /* 0x044fe40007ffe0ff */
[----:B------:R-:W-:Y:S02]  /*e380*/  IADD3 R6, R3, 0xe0, RZ ;  /* 0x000000e003067810 */ /* 0x000fe40007ffe0ff */
[----:B------:R1:W-:Y:S01]  /*e390*/  @!P6 ST.E.64 [R12.64], R102 ;  /* 0x000000660c00e985 */ /* 0x0003e2000c101b0c */
[----:B------:R-:W-:Y:S01]  /*e3a0*/  ISETP.GE.AND P3, PT, R7, c[0x0][0x3c8], PT ;  /* 0x0000f20007007a0c */ /* 0x000fe20003f66270 */
[----:B----4-:R-:W-:Y:S01]  /*e3b0*/  @!P5 IMAD.WIDE R14, R0, 0x4, R10 ;  /* 0x00000004000ed825 */ /* 0x010fe200078e020a */
[----:B------:R-:W-:Y:S02]  /*e3c0*/  ISETP.GE.AND P2, PT, R6, c[0x0][0x3c8], PT ;  /* 0x0000f20006007a0c */ /* 0x000fe40003f46270 */
[----:B-----5:R-:W-:-:S02]  /*e3d0*/  IADD3 R5, R3, 0xe8, RZ ;  /* 0x000000e803057810 */ /* 0x020fc40007ffe0ff */
[----:B------:R-:W-:Y:S01]  /*e3e0*/  IADD3 R4, R3, 0xf0, RZ ;  /* 0x000000f003047810 */ /* 0x000fe20007ffe0ff */
[----:B------:R2:W-:Y:S01]  /*e3f0*/  @!P5 ST.E.64 [R14.64], R106 ;  /* 0x0000006a0e00d985 */ /* 0x0005e2000c101b0c */
[----:B------:R-:W-:Y:S02]  /*e400*/  ISETP.GE.AND P1, PT, R5, c[0x0][0x3c8], PT ;  /* 0x0000f20005007a0c */ /* 0x000fe40003f26270 */
[----:B------:R-:W-:Y:S02]  /*e410*/  ISETP.GE.AND P0, PT, R4, c[0x0][0x3c8], PT ;  /* 0x0000f20004007a0c */ /* 0x000fe40003f06270 */
[----:B------:R-:W-:Y:S02]  /*e420*/  @!P4 LEA.HI R8, R8, R8, RZ, 0x1 ;  /* 0x000000080808c211 */ /* 0x000fe400078f08ff */
[----:B------:R-:W-:Y:S02]  /*e430*/  @!P3 LEA.HI R7, R7, R7, RZ, 0x1 ;  /* 0x000000070707b211 */ /* 0x000fe400078f08ff */
[----:B------:R-:W-:-:S02]  /*e440*/  @!P2 LEA.HI R6, R6, R6, RZ, 0x1 ;  /* 0x000000060606a211 */ /* 0x000fc400078f08ff */
[----:B------:R-:W-:Y:S02]  /*e450*/  @!P4 LOP3.LUT R8, R8, 0xfffffffe, RZ, 0xc0, !PT ;  /* 0xfffffffe0808c812 */ /* 0x000fe400078ec0ff */
[----:B------:R-:W-:Y:S02]  /*e460*/  @!P3 LOP3.LUT R7, R7, 0xfffffffe, RZ, 0xc0, !PT ;  /* 0xfffffffe0707b812 */ /* 0x000fe400078ec0ff */
[----:B------:R-:W-:Y:S01]  /*e470*/  @!P1 LEA.HI R5, R5, R5, RZ, 0x1 ;  /* 0x0000000505059211 */ /* 0x000fe200078f08ff */
[--C-:B------:R-:W-:Y:S01]  /*e480*/  @!P4 IMAD.WIDE R8, R8, 0x4, R10.reuse ;  /* 0x000000040808c825 */ /* 0x100fe200078e020a */
[----:B------:R-:W-:Y:S02]  /*e490*/  @!P0 LEA.HI R4, R4, R4, RZ, 0x1 ;  /* 0x0000000404048211 */ /* 0x000fe400078f08ff */
[----:B------:R-:W-:Y:S02]  /*e4a0*/  @!P2 LOP3.LUT R6, R6, 0xfffffffe, RZ, 0xc0, !PT ;  /* 0xfffffffe0606a812 */ /* 0x000fe400078ec0ff */
[----:B------:R-:W-:Y:S01]  /*e4b0*/  @!P1 LOP3.LUT R5, R5, 0xfffffffe, RZ, 0xc0, !PT ;  /* 0xfffffffe05059812 */ /* 0x000fe200078ec0ff */
[--C-:B-1----:R-:W-:Y:S01]  /*e4c0*/  @!P3 IMAD.WIDE R12, R7, 0x4, R10.reuse ;  /* 0x00000004070cb825 */ /* 0x102fe200078e020a */
[----:B------:R-:W-:Y:S01]  /*e4d0*/  @!P0 LOP3.LUT R4, R4, 0xfffffffe, RZ, 0xc0, !PT ;  /* 0xfffffffe04048812 */ /* 0x000fe200078ec0ff */
[----:B------:R1:W-:Y:S01]  /*e4e0*/  @!P4 ST.E.64 [R8.64], R110 ;  /* 0x0000006e0800c985 */ /* 0x0003e2000c101b0c */
[----:B------:R-:W-:Y:S01]  /*e4f0*/  IADD3 R0, R3, 0xf8, RZ ;  /* 0x000000f803007810 */ /* 0x000fe20007ffe0ff */
[----:B------:R-:W-:-:S02]  /*e500*/  @!P2 IMAD.WIDE R6, R6, 0x4, R10 ;  /* 0x000000040606a825 */ /* 0x000fc400078e020a */
[----:B------:R1:W-:Y:S02]  /*e510*/  @!P3 ST.E.64 [R12.64], R114 ;  /* 0x000000720c00b985 */ /* 0x0003e4000c101b0c */
[--C-:B--2---:R-:W-:Y:S02]  /*e520*/  @!P1 IMAD.WIDE R14, R5, 0x4, R10.reuse ;  /* 0x00000004050e9825 */ /* 0x104fe400078e020a */
[----:B------:R1:W-:Y:S02]  /*e530*/  @!P2 ST.E.64 [R6.64], R118 ;  /* 0x000000760600a985 */ /* 0x0003e4000c101b0c */
[----:B------:R-:W-:Y:S02]  /*e540*/  @!P0 IMAD.WIDE R4, R4, 0x4, R10 ;  /* 0x0000000404048825 */ /* 0x000fe400078e020a */
        /* <DEDUP_REMOVED lines=9> */
.L_x_1547:
        /* <DEDUP_REMOVED lines=16> */
[----:B--2---:R-:W-:Y:S01]  /*e6e0*/  UIMAD.WIDE.U32 UR8, UR11, UR4, URZ ;  /* 0x000000040b0872a5 */ /* 0x004fe2000f8e003f */
        /* <DEDUP_REMOVED lines=33> */
.L_x_1550:
        /* <DEDUP_REMOVED lines=16> */
.L_x_6492:


//--------------------- .text._ZN7cutlass13device_kernelIN5flash19enable_sm80_to_sm89INS1_16FlashAttnFwdSm80INS1_25CollectiveMainloopFwdSm80ILi8ELi1ELb0EN4cute5tupleIJNS5_1CILi128EEENS7_ILi64EEENS7_ILi256EEEEEELi256ENS_6half_tEfNS_4arch4Sm80ELb0ELb0ELb1ELb1ELb1ELb0ELb1ELb1EEENS1_21CollectiveEpilogueFwdINS6_IJS8_SA_S9_EEENS6_IJNS7_ILi1EEESI_SI_EEESC_SE_Li256ELb1ELb1ELb1ELb0EEENS1_36VarlenDynamicPersistentTileSchedulerILi128ELi64ELi256ELi256ELb1ELb1ELb0ELb0ELb1ELb1EEEEEEEEEvNT_6ParamsE --------------------------
	.section	.text._ZN7cutlass13device_kernelIN5flash19enable_sm80_to_sm89INS1_16FlashAttnFwdSm80INS1_25CollectiveMainloopFwdSm80ILi8ELi1ELb0EN4cute5tupleIJNS5_1CILi128EEENS7_ILi64EEENS7_ILi256EEEEEELi256ENS_6half_tEfNS_4arch4Sm80ELb0ELb0ELb1ELb1ELb1ELb0ELb1ELb1EEENS1_21CollectiveEpilogueFwdINS6_IJS8_SA_S9_EEENS6_IJNS7_ILi1EEESI_SI_EEESC_SE_Li256ELb1ELb1ELb1ELb0EEENS1_36VarlenDynamicPersistentTileSchedulerILi128ELi64ELi256ELi256ELb1ELb1ELb0ELb0ELb1ELb1EEEEEEEEEvNT_6ParamsE,"ax",@progbits
	.sectioninfo	@"SHI_REGISTERS=255"
	.align	128
.text._ZN7cutlass13device_kernelIN5flash19enable_sm80_to_sm89INS1_16FlashAttnFwdSm80INS1_25CollectiveMainloopFwdSm80ILi8ELi1ELb0EN4cute5tupleIJNS5_1CILi128EEENS7_ILi64EEENS7_ILi256EEEEEELi256ENS_6half_tEfNS_4arch4Sm80ELb0ELb0ELb1ELb1ELb1ELb0ELb1ELb1EEENS1_21CollectiveEpilogueFwdINS6_IJS8_SA_S9_EEENS6_IJNS7_ILi1EEESI_SI_EEESC_SE_Li256ELb1ELb1ELb1ELb0EEENS1_36VarlenDynamicPersistentTileSchedulerILi128ELi64ELi256ELi256ELb1ELb1ELb0ELb0ELb1ELb1EEEEEEEEEvNT_6ParamsE:
        .type           _ZN7cutlass13device_kernelIN5flash19enable_sm80_to_sm89INS1_16FlashAttnFwdSm80INS1_25CollectiveMainloopFwdSm80ILi8ELi1ELb0EN4cute5tupleIJNS5_1CILi128EEENS7_ILi64EEENS7_ILi256EEEEEELi256ENS_6half_tEfNS_4arch4Sm80ELb0ELb0ELb1ELb1ELb1ELb0ELb1ELb1EEENS1_21CollectiveEpilogueFwdINS6_IJS8_SA_S9_EEENS6_IJNS7_ILi1EEESI_SI_EEESC_SE_Li256ELb1ELb1ELb1ELb0EEENS1_36VarlenDynamicPersistentTileSchedulerILi128ELi64ELi256ELi256ELb1ELb1ELb0ELb0ELb1ELb1EEEEEEEEEvNT_6ParamsE,@function
        .size           _ZN7cutlass13device_kernelIN5flash19enable_sm80_to_sm89INS1_16FlashAttnFwdSm80INS1_25CollectiveMainloopFwdSm80ILi8ELi1ELb0EN4cute5tupleIJNS5_1CILi128EEENS7_ILi64EEENS7_ILi256EEEEEELi256ENS_6half_tEfNS_4arch4Sm80ELb0ELb0ELb1ELb1ELb1ELb0ELb1ELb1EEENS1_21CollectiveEpilogueFwdINS6_IJS8_SA_S9_EEENS6_IJNS7_ILi1EEESI_SI_EEESC_SE_Li256ELb1ELb1ELb1ELb0EEENS1_36VarlenDynamicPersistentTileSchedulerILi128ELi64ELi256ELi256ELb1ELb1ELb0ELb0ELb1ELb1EEEEEEEEEvNT_6ParamsE,(.L_x_6493 - _ZN7cutlass13device_kernelIN5flash19enable_sm80_to_sm89INS1_16FlashAttnFwdSm80INS1_25CollectiveMainloopFwdSm80ILi8ELi1ELb0EN4cute5tupleIJNS5_1CILi128EEENS7_ILi64EEENS7_ILi256EEEEEELi256ENS_6half_tEfNS_4arch4Sm80ELb0ELb0ELb1ELb1ELb1ELb0ELb1ELb1EEENS1_21CollectiveEpilogueFwdINS6_IJS8_SA_S9_EEENS6_IJNS7_ILi1EEESI_SI_EEESC_SE_Li256ELb1ELb1ELb1ELb0EEENS1_36VarlenDynamicPersistentTileSchedulerILi128ELi64ELi256ELi256ELb1ELb1ELb0ELb0ELb1ELb1EEEEEEEEEvNT_6ParamsE)
        .other          _ZN7cutlass13device_kernelIN5flash19enable_sm80_to_sm89INS1_16FlashAttnFwdSm80INS1_25CollectiveMainloopFwdSm80ILi8ELi1ELb0EN4cute5tupleIJNS5_1CILi128EEENS7_ILi64EEENS7_ILi256EEEEEELi256ENS_6half_tEfNS_4arch4Sm80ELb0ELb0ELb1ELb1ELb1ELb0ELb1ELb1EEENS1_21CollectiveEpilogueFwdINS6_IJS8_SA_S9_EEENS6_IJNS7_ILi1EEESI_SI_EEESC_SE_Li256ELb1ELb1ELb1ELb0EEENS1_36VarlenDynamicPersistentTileSchedulerILi128ELi64ELi256ELi256ELb1ELb1ELb0ELb0ELb1ELb1EEEEEEEEEvNT_6ParamsE,@"STO_CUDA_ENTRY STV_DEFAULT"
_ZN7cutlass13device_kernelIN5flash19enable_sm80_to_sm89INS1_16FlashAttnFwdSm80INS1_25CollectiveMainloopFwdSm80ILi8ELi1ELb0EN4cute5tupleIJNS5_1CILi128EEENS7_ILi64EEENS7_ILi256EEEEEELi256ENS_6half_tEfNS_4arch4Sm80ELb0ELb0ELb1ELb1ELb1ELb0ELb1ELb1EEENS1_21CollectiveEpilogueFwdINS6_IJS8_SA_S9_EEENS6_IJNS7_ILi1EEESI_SI_EEESC_SE_Li256ELb1ELb1ELb1ELb0EEENS1_36VarlenDynamicPersistentTileSchedulerILi128ELi64ELi256ELi256ELb1ELb1ELb0ELb0ELb1ELb1EEEEEEEEEvNT_6ParamsE:
        /* <DEDUP_REMOVED lines=10> */
[----:B-1----:R1:W-:Y:S04]  /*00a0*/  @P0 STL.64 [R1], R4 ;  /* 0x0000000401000387 */ /* 0x0023e80000100a00 */
        /* <DEDUP_REMOVED lines=43> */
.L_x_1556:
        /* <DEDUP_REMOVED lines=17> */
.L_x_1654:
        /* <DEDUP_REMOVED lines=16> */
.L_x_1655:
[----:B--2---:R-:W-:-:S05]  /*0570*/  IMAD R0, R0, c[0x0][0x538], RZ ;  /* 0x00014e0000007a24 */ /* 0x004fca00078e02ff */
[----:B------:R-:W-:-:S04]  /*0580*/  IADD3 R6, R0, R6, RZ ;  /* 0x0000000600067210 */ /* 0x000fc80007ffe0ff */
[----:B------:R-:W-:-:S13]  /*0590*/  ISETP.GT.AND P0, PT, R6, UR4, PT ;  /* 0x0000000406007c0c */ /* 0x000fda000bf04270 */
[----:B-1----:R-:W-:Y:S05]  /*05a0*/  @!P0 BRA `(.L_x_1556) ;  /* 0xfffffdb000008947 */ /* 0x002fea000383ffff */
.L_x_1552:
[----:B------:R-:W-:-:S05]  /*05b0*/  IADD3 R12, -R0, R6, RZ ;  /* 0x00000006000c7210 */ /* 0x000fca0007ffe1ff */
[----:B------:R-:W-:-:S05]  /*05c0*/  IMAD R0, R4, c[0x0][0x538], R12 ;  /* 0x00014e0004007a24 */ /* 0x000fca00078e020c */
[----:B------:R-:W-:Y:S01]  /*05d0*/  ISETP.GT.AND P0, PT, R0, UR4, PT ;  /* 0x0000000400007c0c */ /* 0x000fe2000bf04270 */
[----:B------:R-:W-:-:S12]  /*05e0*/  BRA.DIV ~URZ, `(.L_x_1557) ;  /* 0x0000fe327f007947 */ /* 0x000fd8000b800000 */
[----:B------:R-:W-:-:S04]  /*05f0*/  VOTE.ANY R0, PT, !P0 ;  /* 0x0000000000007806 */ /* 0x000fc800040e0100 */
.L_x_1656:
[----:B------:R1:W2:Y:S01]  /*0600*/  POPC R13, R0 ;  /* 0x00000000000d7309 */ /* 0x0002a20000000000 */
[----:B------:R-:W-:Y:S05]  /*0610*/  BRA.DIV ~URZ, `(.L_x_1558) ;  /* 0x0000fe427f007947 */ /* 0x000fea000b800000 */
[----:B--2---:R2:W3:Y:S01]  /*0620*/  SHFL.IDX PT, R11, R8, R13, 0x1f ;  /* 0x00001f0d080b7589 */ /* 0x0044e200000e0000 */
[----:B------:R-:W-:-:S03]  /*0630*/  MOV R6, RZ ;  /* 0x000000ff00067202 */ /* 0x000fc60000000f00 */
[----:B------:R2:W4:Y:S04]  /*0640*/  SHFL.IDX PT, R10, R7, R13, 0x1f ;  /* 0x00001f0d070a7589 */ /* 0x00052800000e0000 */
.L_x_1657:
[----:B------:R-:W-:Y:S01]  /*0650*/  ISETP.NE.AND P0, PT, R0, RZ, PT ;  /* 0x000000ff0000720c */ /* 0x000fe20003f05270 */
[----:B------:R-:W-:-:S12]  /*0660*/  BSSY B0, `(.L_x_1559) ;  /* 0x0000005000007945 */ /* 0x000fd80003800000 */
[----:B------:R-:W-:Y:S05]  /*0670*/  @!P0 BRA `(.L_x_1560) ;  /* 0x0000003000008947 */ /* 0x000fea0003800000 */
[----:B------:R-:W-:Y:S01]  /*0680*/  IADD3 R31, R13, -0x1, RZ ;  /* 0xffffffff0d1f7810 */ /* 0x000fe20007ffe0ff */
[----:B------:R-:W-:Y:S05]  /*0690*/  BRA.DIV ~URZ, `(.L_x_1561) ;  /* 0x0000fea27f007947 */ /* 0x000fea000b800000 */
[----:B------:R1:W2:Y:S02]  /*06a0*/  SHFL.IDX PT, R6, R4, R31, 0x1f ;  /* 0x00001f1f04067589 */ /* 0x0002a400000e0000 */
.L_x_1560:
[----:B------:R-:W-:Y:S05]  /*06b0*/  BSYNC B0 ;  /* 0x0000000000007941 */ /* 0x000fea0003800000 */
.L_x_1559:
[----:B-1-3--:R-:W-:Y:S01]  /*06c0*/  IABS R0, R11 ;  /* 0x0000000b00007213 */ /* 0x00afe20000000000 */
[----:B--2---:R-:W-:-:S04]  /*06d0*/  IMAD R4, R6, c[0x0][0x538], R12 ;  /* 0x00014e0006047a24 */ /* 0x004fc800078e020c */
[----:B------:R-:W-:Y:S01]  /*06e0*/  IMAD.MOV.U32 R5, RZ, RZ, R0 ;  /* 0x000000ffff057224 */ /* 0x000fe200078e0000 */
[----:B----4-:R-:W-:Y:S01]  /*06f0*/  IABS R0, R10 ;  /* 0x0000000a00007213 */ /* 0x010fe20000000000 */
[----:B------:R1:W-:Y:S01]  /*0700*/  STL [R1], R4 ;  /* 0x0000000401007387 */ /* 0x0003e20000100800 */
        /* <DEDUP_REMOVED lines=64> */
.L_x_1553:
[----:B------:R-:W-:Y:S01]  /*0b10*/  MOV R0, UR4 ;  /* 0x0000000400007c02 */ /* 0x000fe20008000f00 */
[----:B------:R-:W-:Y:S04]  /*0b20*/  STL [R1+0x4], RZ ;  /* 0x000004ff01007387 */ /* 0x000fe80000100800 */
[----:B------:R1:W-:Y:S04]  /*0b30*/  STL [R1], R0 ;  /* 0x0000000001007387 */ /* 0x0003e80000100800 */
[----:B------:R2:W-:Y:S01]  /*0b40*/  STL [R1+0x8], RZ ;  /* 0x000008ff01007387 */ /* 0x0005e20000100800 */
[----:B-1----:R-:W-:-:S05]  /*0b50*/  MOV R0, c[0x0][0x53c] ;  /* 0x00014f0000007a02 */ /* 0x002fca0000000f00 */
[----:B------:R2:W-:Y:S02]  /*0b60*/  STL [R1+0xc], R0 ;  /* 0x00000c0001007387 */ /* 0x0005e40000100800 */
.L_x_1562:
[----:B-1----:R-:W3:Y:S04]  /*0b70*/  LDL R4, [R1] ;  /* 0x0000000001047983 */ /* 0x002ee80000100800 */
[----:B------:R-:W3:Y:S04]  /*0b80*/  LDL R5, [R1+0x4] ;  /* 0x0000040001057983 */ /* 0x000ee80000100800 */
[----:B------:R-:W3:Y:S04]  /*0b90*/  LDL R6, [R1+0x8] ;  /* 0x0000080001067983 */ /* 0x000ee80000100800 */
[----:B------:R-:W3:Y:S01]  /*0ba0*/  LDL R7, [R1+0xc] ;  /* 0x00000c0001077983 */ /* 0x000ee20000100800 */
[----:B------:R-:W-:Y:S01]  /*0bb0*/  ISETP.NE.AND P0, PT, R14, RZ, PT ;  /* 0x000000ff0e00720c */ /* 0x000fe20003f05270 */
[----:B------:R-:W-:-:S12]  /*0bc0*/  WARPSYNC 0xffffffff ;  /* 0xffffffff00007948 */ /* 0x000fd80003800000 */
[----:B---3--:R1:W-:Y:S04]  /*0bd0*/  @!P0 STS.128 [0x20100], R4 ;  /* 0x02010004ff008388 */ /* 0x0083e80000000c00 */
[----:B------:R-:W-:Y:S06]  /*0be0*/  BAR.ARV 0x5, 0x100 ;  /* 0x0144000000007b1d */ /* 0x000fec0000002000 */
.L_x_1551:
[----:B--2---:R-:W2:Y:S02]  /*0bf0*/  LDL R0, [R1+0xc] ;  /* 0x00000c0001007983 */ /* 0x004ea40000100800 */
[----:B--2---:R-:W-:-:S13]  /*0c00*/  ISETP.GE.AND P0, PT, R0, c[0x0][0x53c], PT ;  /* 0x00014f0000007a0c */ /* 0x004fda0003f06270 */
[----:B------:R-:W-:Y:S05]  /*0c10*/  @P0 EXIT ;  /* 0x000000000000094d */ /* 0x000fea0003800000 */
[----:B------:R-:W2:Y:S01]  /*0c20*/  S2R R17, SR_TID.X ;  /* 0x0000000000117919 */ /* 0x000ea20000002100 */
[----:B------:R-:W-:Y:S02]  /*0c30*/  ULDC UR5, c[0x0][0x2ac] ;  /* 0x0000ab0000057ab9 */ /* 0x000fe40000000800 */
[----:B------:R-:W-:Y:S02]  /*0c40*/  ULDC UR4, c[0x0][0x1d0] ;  /* 0x0000740000047ab9 */ /* 0x000fe40000000800 */
[----:B------:R-:W-:Y:S01]  /*0c50*/  UIMAD UR5, UR5, UR4, URZ ;  /* 0x00000004050572a4 */ /* 0x000fe2000f8e023f */
[----:B--2---:R-:W-:-:S04]  /*0c60*/  SHF.R.S32.HI R9, RZ, 0x1f, R17 ;  /* 0x0000001fff097819 */ /* 0x004fc80000011411 */
[CC--:B------:R-:W-:Y:S02]  /*0c70*/  LEA.HI R2, R9.reuse, R17.reuse, RZ, 0x4 ;  /* 0x0000001109027211 */ /* 0x0c0fe400078f20ff */
[CC--:B------:R-:W-:Y:S02]  /*0c80*/  LEA.HI R15, R9.reuse, R17.reuse, RZ, 0x3 ;  /* 0x00000011090f7211 */ /* 0x0c0fe400078f18ff */
[----:B------:R-:W-:Y:S02]  /*0c90*/  SHF.R.S32.HI R3, RZ, 0x4, R2 ;  /* 0x00000004ff037819 */ /* 0x000fe40000011402 */
[----:B------:R-:W-:Y:S02]  /*0ca0*/  LEA.HI R13, R9, R17, RZ, 0x2 ;  /* 0x00000011090d7211 */ /* 0x000fe400078f10ff */
[----:B------:R-:W-:Y:S02]  /*0cb0*/  LEA.HI R0, R2, R3, RZ, 0x1 ;  /* 0x0000000302007211 */ /* 0x000fe400078f08ff */
[----:B------:R-:W-:-:S02]  /*0cc0*/  SHF.R.S32.HI R241, RZ, 0x3, R15 ;  /* 0x00000003fff17819 */ /* 0x000fc4000001140f */
[----:B------:R-:W-:Y:S02]  /*0cd0*/  LOP3.LUT R0, R0, 0xfffffffe, RZ, 0xc0, !PT ;  /* 0xfffffffe00007812 */ /* 0x000fe400078ec0ff */
[--C-:B------:R-:W-:Y:S02]  /*0ce0*/  SHF.R.S32.HI R8, RZ, 0x2, R13.reuse ;  /* 0x00000002ff087819 */ /* 0x100fe4000001140d */
[----:B-1----:R-:W-:Y:S01]  /*0cf0*/  LOP3.LUT R4, R15, 0xfffffff8, RZ, 0xc0, !PT ;  /* 0xfffffff80f047812 */ /* 0x002fe200078ec0ff */
[----:B------:R-:W-:Y:S01]  /*0d00*/  IMAD.IADD R14, R3, 0x1, -R0 ;  /* 0x00000001030e7824 */ /* 0x000fe200078e0a00 */
[----:B------:R-:W-:Y:S01]  /*0d10*/  LOP3.LUT R0, R2, 0xfffffff0, RZ, 0xc0, !PT ;  /* 0xfffffff002007812 */ /* 0x000fe200078ec0ff */
[----:B------:R-:W-:Y:S01]  /*0d20*/  IMAD.SHL.U32 R3, R241, 0x40, RZ ;  /* 0x00000040f1037824 */ /* 0x000fe200078e00ff */
[----:B------:R-:W-:Y:S01]  /*0d30*/  SHF.R.S32.HI R2, RZ, 0x1f, R13 ;  /* 0x0000001fff027819 */ /* 0x000fe2000001140d */
[----:B------:R-:W-:Y:S01]  /*0d40*/  IMAD.IADD R236, R17, 0x1, -R4 ;  /* 0x0000000111ec7824 */ /* 0x000fe200078e0a04 */
[-C--:B------:R-:W-:Y:S01]  /*0d50*/  LEA.HI R7, R9, R17.reuse, RZ, 0x5 ;  /* 0x0000001109077211 */ /* 0x080fe200078f28ff */
[----:B------:R-:W-:Y:S01]  /*0d60*/  IMAD.IADD R0, R17, 0x1, -R0 ;  /* 0x0000000111007824 */ /* 0x000fe200078e0a00 */
[----:B------:R-:W-:Y:S01]  /*0d70*/  LEA.HI R2, R2, R8, RZ, 0x3 ;  /* 0x0000000802027211 */ /* 0x000fe200078f18ff */
[----:B------:R-:W-:Y:S01]  /*0d80*/  IMAD.SHL.U32 R232, R236, 0x8, RZ ;  /* 0x00000008ece87824 */ /* 0x000fe200078e00ff */
[----:B------:R-:W-:-:S02]  /*0d90*/  LEA.HI R9, R9, R17, RZ, 0x6 ;  /* 0x0000001109097211 */ /* 0x000fc400078f30ff */
[----:B------:R-:W-:Y:S02]  /*0da0*/  SHF.R.S32.HI R5, RZ, 0x1f, R0 ;  /* 0x0000001fff057819 */ /* 0x000fe40000011400 */
[----:B------:R-:W-:Y:S01]  /*0db0*/  LOP3.LUT R4, R2, 0xfffffff8, RZ, 0xc0, !PT ;  /* 0xfffffff802047812 */ /* 0x000fe200078ec0ff */
[----:B------:R-:W-:Y:S01]  /*0dc0*/  IMAD.SHL.U32 R9, R9, 0x8, RZ ;  /* 0x0000000809097824 */ /* 0x000fe200078e00ff */
[----:B------:R-:W-:Y:S02]  /*0dd0*/  LEA.HI R10, R5, R0, RZ, 0x3 ;  /* 0x00000000050a7211 */ /* 0x000fe400078f18ff */
[----:B------:R-:W-:Y:S01]  /*0de0*/  LOP3.LUT R2, R3, 0x1c0, RZ, 0xc0, !PT ;  /* 0x000001c003027812 */ /* 0x000fe200078ec0ff */
[----:B------:R-:W-:Y:S01]  /*0df0*/  IMAD.IADD R8, R8, 0x1, -R4 ;  /* 0x0000000108087824 */ /* 0x000fe200078e0a04 */
[----:B------:R-:W-:Y:S02]  /*0e00*/  LOP3.LUT R3, R10, 0xfffffff8, RZ, 0xc0, !PT ;  /* 0xfffffff80a037812 */ /* 0x000fe400078ec0ff */
[----:B------:R-:W-:-:S02]  /*0e10*/  SHF.R.U32.HI R4, RZ, 0x3, R2 ;  /* 0x00000003ff047819 */ /* 0x000fc40000011602 */
[----:B------:R-:W-:Y:S01]  /*0e20*/  LOP3.LUT R2, R2, 0x38, R232, 0xf8, !PT ;  /* 0x0000003802027812 */ /* 0x000fe200078ef8e8 */
[----:B------:R-:W-:Y:S01]  /*0e30*/  IMAD.IADD R5, R0, 0x1, -R3 ;  /* 0x0000000100057824 */ /* 0x000fe200078e0a03 */
[----:B------:R-:W-:Y:S02]  /*0e40*/  LOP3.LUT R0, R7, 0xffffffe0, RZ, 0xc0, !PT ;  /* 0xffffffe007007812 */ /* 0x000fe400078ec0ff */
[----:B------:R-:W-:Y:S02]  /*0e50*/  LOP3.LUT R11, R2, R4, RZ, 0x3c, !PT ;  /* 0x00000004020b7212 */ /* 0x000fe400078e3cff */
[--C-:B------:R-:W-:Y:S01]  /*0e60*/  SHF.R.S32.HI R4, RZ, 0x5, R7.reuse ;  /* 0x00000005ff047819 */ /* 0x100fe20000011407 */
[----:B------:R-:W-:Y:S01]  /*0e70*/  IMAD.IADD R16, R17, 0x1, -R0 ;  /* 0x0000000111107824 */ /* 0x000fe200078e0a00 */
[----:B------:R-:W-:Y:S01]  /*0e80*/  SHF.R.S32.HI R2, RZ, 0x1f, R7 ;  /* 0x0000001fff027819 */ /* 0x000fe20000011407 */
[----:B------:R-:W-:Y:S01]  /*0e90*/  IMAD.SHL.U32 R0, R236, 0x40, RZ ;  /* 0x00000040ec007824 */ /* 0x000fe200078e00ff */
[----:B------:R-:W-:-:S02]  /*0ea0*/  LOP3.LUT R6, R8, 0x1, RZ, 0xc0, !PT ;  /* 0x0000000108067812 */ /* 0x000fc400078ec0ff */
[----:B------:R-:W-:Y:S02]  /*0eb0*/  LEA.HI R2, R2, R4, RZ, 0x3 ;  /* 0x0000000402027211 */ /* 0x000fe400078f18ff */
[----:B------:R-:W-:Y:S02]  /*0ec0*/  SHF.R.S32.HI R12, RZ, 0x1f, R16 ;  /* 0x0000001fff0c7819 */ /* 0x000fe40000011410 */
[----:B------:R-:W-:Y:S02]  /*0ed0*/  LOP3.LUT R0, R0, 0x1c0, RZ, 0xc0, !PT ;  /* 0x000001c000007812 */ /* 0x000fe400078ec0ff */
[----:B------:R-:W-:Y:S02]  /*0ee0*/  LOP3.LUT R2, R2, 0xffffff8, RZ, 0xc0, !PT ;  /* 0x0ffffff802027812 */ /* 0x000fe400078ec0ff */
[----:B------:R-:W-:Y:S02]  /*0ef0*/  ISETP.NE.U32.AND P0, PT, R6, 0x1, PT ;  /* 0x000000010600780c */ /* 0x000fe40003f05070 */
[----:B------:R-:W-:Y:S01]  /*0f00*/  LEA.HI R12, R12, R16, RZ, 0x2 ;  /* 0x000000100c0c7211 */ /* 0x000fe200078f10ff */
[----:B------:R-:W-:Y:S01]  /*0f10*/  IMAD.IADD R3, R4, 0x1, -R2 ;  /* 0x0000000104037824 */ /* 0x000fe200078e0a02 */
[----:B------:R-:W-:-:S02]  /*0f20*/  LOP3.LUT R7, R0, 0x8, R15, 0xf8, !PT ;  /* 0x0000000800077812 */ /* 0x000fc400078ef80f */
[----:B------:R-:W-:Y:S02]  /*0f30*/  SHF.R.U32.HI R6, RZ, 0x3, R0 ;  /* 0x00000003ff067819 */ /* 0x000fe40000011600 */
[----:B------:R-:W-:Y:S02]  /*0f40*/  LOP3.LUT R0, R13, 0xfffffffc, RZ, 0xc0, !PT ;  /* 0xfffffffc0d007812 */ /* 0x000fe400078ec0ff */
[----:B------:R-:W-:Y:S02]  /*0f50*/  SHF.R.S32.HI R2, RZ, 0x2, R12 ;  /* 0x00000002ff027819 */ /* 0x000fe4000001140c */
[----:B------:R-:W-:Y:S01]  /*0f60*/  LOP3.LUT R13, R7, R6, RZ, 0x3c, !PT ;  /* 0x00000006070d7212 */ /* 0x000fe200078e3cff */
[----:B------:R-:W-:Y:S01]  /*0f70*/  IMAD.IADD R0, R17, 0x1, -R0 ;  /* 0x0000000111007824 */ /* 0x000fe200078e0a00 */
[----:B------:R-:W-:Y:S01]  /*0f80*/  LOP3.LUT P4, RZ, R5, 0x2, RZ, 0xc0, !PT ;  /* 0x0000000205ff7812 */ /* 0x000fe2000788c0ff */
[----:B------:R-:W-:Y:S01]  /*0f90*/  IMAD R15, R3, 0x10, R2 ;  /* 0x00000010030f7824 */ /* 0x000fe200078e0202 */
[C---:B------:R-:W-:Y:S01]  /*0fa0*/  LOP3.LUT P3, RZ, R5.reuse, 0x4, RZ, 0xc0, !PT ;  /* 0x0000000405ff7812 */ /* 0x040fe2000786c0ff */
[----:B------:R-:W-:Y:S01]  /*0fb0*/  IMAD.SHL.U32 R2, R5, 0x40, RZ ;  /* 0x0000004005027824 */ /* 0x000fe200078e00ff */
[----:B------:R-:W-:Y:S01]  /*0fc0*/  LEA.HI R3, R0, R0, RZ, 0x1 ;  /* 0x0000000000037211 */ /* 0x000fe200078f08ff */
[----:B------:R-:W-:Y:S01]  /*0fd0*/  IMAD.SHL.U32 R7, R4, 0x400, RZ ;  /* 0x0000040004077824 */ /* 0x000fe200078e00ff */
[C---:B------:R-:W-:Y:S01]  /*0fe0*/  R2P PR, R8.reuse, 0x6 ;  /* 0x0000000608007804 */ /* 0x040fe20000000000 */
[----:B------:R-:W-:Y:S01]  /*0ff0*/  IMAD.SHL.U32 R4, R8, 0x40, RZ ;  /* 0x0000004008047824 */ /* 0x000fe200078e00ff */
[----:B------:R-:W-:Y:S01]  /*1000*/  LOP3.LUT R2, R2, 0x1c0, RZ, 0xc0, !PT ;  /* 0x000001c002027812 */ /* 0x000fe200078ec0ff */
[----:B------:R-:W-:Y:S01]  /*1010*/  IMAD.SHL.U32 R6, R14, 0x8, RZ ;  /* 0x000000080e067824 */ /* 0x000fe200078e00ff */
[----:B------:R-:W-:Y:S01]  /*1020*/  LOP3.LUT R3, R3, 0x1ffffffe, RZ, 0xc0, !PT ;  /* 0x1ffffffe03037812 */ /* 0x000fe200078ec0ff */
[----:B------:R-:W-:Y:S01]  /*1030*/  IMAD.SHL.U32 R8, R10, 0x40, RZ ;  /* 0x000000400a087824 */ /* 0x000fe200078e00ff */
[----:B------:R-:W-:Y:S01]  /*1040*/  LOP3.LUT R4, R4, 0x1c0, RZ, 0xc0, !PT ;  /* 0x000001c004047812 */ /* 0x000fe200078ec0ff */
[----:B------:R-:W-:Y:S01]  /*1050*/  IMAD R5, R0, 0x2, R7 ;  /* 0x0000000200057824 */ /* 0x000fe200078e0207 */
[----:B------:R-:W-:Y:S01]  /*1060*/  LOP3.LUT R6, R2, 0x8, R6, 0xf8, !PT ;  /* 0x0000000802067812 */ /* 0x000fe200078ef806 */
[----:B------:R1:W-:Y:S01]  /*1070*/  STL [R1+0x148], R15 ;  /* 0x0001480f01007387 */ /* 0x0003e20000100800 */
[----:B------:R-:W-:Y:S01]  /*1080*/  LOP3.LUT R11, R11, 0x7ffffe00, R9, 0xf8, !PT ;  /* 0x7ffffe000b0b7812 */ /* 0x000fe200078ef809 */
[----:B------:R-:W-:Y:S01]  /*1090*/  IMAD.IADD R9, R0, 0x1, -R3 ;  /* 0x0000000100097824 */ /* 0x000fe200078e0a03 */
[----:B------:R-:W-:Y:S01]  /*10a0*/  SHF.R.U32.HI R2, RZ, 0x3, R2 ;  /* 0x00000003ff027819 */ /* 0x000fe20000011602 */
[----:B------:R-:W-:Y:S01]  /*10b0*/  IMAD R0, R14, 0x200, R13 ;  /* 0x000002000e007824 */ /* 0x000fe200078e020d */
[----:B------:R-:W-:Y:S01]  /*10c0*/  LEA.HI R3, R4, R4, RZ, 0x1d ;  /* 0x0000000404037211 */ /* 0x000fe200078fe8ff */
[----:B------:R-:W-:Y:S01]  /*10d0*/  IMAD R9, R9, 0x8, R15 ;  /* 0x0000000809097824 */ /* 0x000fe200078e020f */
[----:B------:R-:W-:Y:S01]  /*10e0*/  LOP3.LUT R2, R6, R2, RZ, 0x3c, !PT ;  /* 0x0000000206027212 */ /* 0x000fe200078e3cff */
[----:B------:R-:W-:Y:S01]  /*10f0*/  IMAD.MOV.U32 R10, RZ, RZ, 0x40 ;  /* 0x00000040ff0a7424 */ /* 0x000fe200078e00ff */
[----:B------:R-:W-:Y:S01]  /*1100*/  LOP3.LUT R4, R8, 0xfffffe00, RZ, 0xc0, !PT ;  /* 0xfffffe0008047812 */ /* 0x000fe200078ec0ff */
[----:B------:R-:W-:Y:S01]  /*1110*/  IMAD.IADD R8, R5, 0x1, R3 ;  /* 0x0000000105087824 */ /* 0x000fe200078e0203 */
[----:B------:R2:W-:Y:S01]  /*1120*/  STL [R1+0x14c], R9 ;  /* 0x00014c0901007387 */ /* 0x0005e20000100800 */
[----:B------:R-:W-:Y:S01]  /*1130*/  IADD3 R238, R232, 0x40, RZ ;  /* 0x00000040e8ee7810 */ /* 0x000fe20007ffe0ff */
[----:B------:R-:W-:Y:S01]  /*1140*/  IMAD.SHL.U32 R229, R11, 0x2, RZ ;  /* 0x000000020be57824 */ /* 0x000fe200078e00ff */
[CC--:B------:R-:W-:Y:S01]  /*1150*/  IADD3 R3, R2.reuse, R4.reuse, R7 ;  /* 0x0000000402037210 */ /* 0x0c0fe20007ffe007 */
[----:B------:R-:W-:Y:S01]  /*1160*/  IMAD.MOV.U32 R7, RZ, RZ, 0x20 ;  /* 0x00000020ff077424 */ /* 0x000fe200078e00ff */
[----:B------:R-:W-:-:S02]  /*1170*/  LOP3.LUT R4, R2, R4, RZ, 0xfc, !PT ;  /* 0x0000000402047212 */ /* 0x000fc400078efcff */
[----:B------:R-:W-:Y:S02]  /*1180*/  LOP3.LUT R2, R12, 0x7ffffffc, RZ, 0xc0, !PT ;  /* 0x7ffffffc0c027812 */ /* 0x000fe400078ec0ff */
[----:B------:R-:W-:Y:S02]  /*1190*/  IADD3 R239, R232, 0xc0, RZ ;  /* 0x000000c0e8ef7810 */ /* 0x000fe40007ffe0ff */
[----:B------:R-:W-:Y:S01]  /*11a0*/  SHF.R.S32.HI R12, RZ, 0x1f, R238 ;  /* 0x0000001fff0c7819 */ /* 0x000fe200000114ee */
[----:B------:R-:W-:Y:S01]  /*11b0*/  IMAD.IADD R2, R16, 0x1, -R2 ;  /* 0x0000000110027824 */ /* 0x000fe200078e0a02 */
[----:B------:R-:W-:Y:S02]  /*11c0*/  IADD3 R237, R232, 0x80, RZ ;  /* 0x00000080e8ed7810 */ /* 0x000fe40007ffe0ff */
[----:B------:R-:W-:Y:S01]  /*11d0*/  SHF.R.S32.HI R5, RZ, 0x1f, R232 ;  /* 0x0000001fff057819 */ /* 0x000fe200000114e8 */
[----:B------:R-:W-:Y:S01]  /*11e0*/  IMAD.SHL.U32 R41, R2, 0x2, RZ ;  /* 0x0000000202297824 */ /* 0x000fe200078e00ff */
[----:B------:R-:W-:-:S02]  /*11f0*/  SHF.R.S32.HI R6, RZ, 0x1f, R239 ;  /* 0x0000001fff067819 */ /* 0x000fc400000114ef */
[----:B------:R-:W-:Y:S02]  /*1200*/  LEA R135, R0, 0x8100, 0x1 ;  /* 0x0000810000877811 */ /* 0x000fe400078e08ff */
        /* <DEDUP_REMOVED lines=19> */
[----:B------:R3:W-:Y:S01]  /*1340*/  STL [R1+0xb8], R35 ;  /* 0x0000b82301007387 */ /* 0x0007e20000100800 */
        /* <DEDUP_REMOVED lines=18> */
[C---:B-1----:R-:W-:Y:S02]  /*1470*/  IADD3 R15, R41.reuse, 0xd0, RZ ;  /* 0x000000d0290f7810 */ /* 0x042fe40007ffe0ff */
[C---:B------:R-:W-:Y:S01]  /*1480*/  IADD3 R14, R41.reuse, 0xd8, RZ ;  /* 0x000000d8290e7810 */ /* 0x040fe20007ffe0ff */
[----:B------:R-:W-:Y:S01]  /*1490*/  STL [R1+0x9c], R28 ;  /* 0x00009c1c01007387 */ /* 0x000fe20000100800 */
[C---:B------:R-:W-:Y:S02]  /*14a0*/  IADD3 R13, R41.reuse, 0xe0, RZ ;  /* 0x000000e0290d7810 */ /* 0x040fe40007ffe0ff */
[C---:B------:R-:W-:Y:S01]  /*14b0*/  IADD3 R12, R41.reuse, 0xe8, RZ ;  /* 0x000000e8290c7810 */ /* 0x040fe20007ffe0ff */
[----:B------:R-:W-:Y:S01]  /*14c0*/  STL [R1+0x98], R27 ;  /* 0x0000981b01007387 */ /* 0x000fe20000100800 */
[----:B------:R-:W-:-:S02]  /*14d0*/  IADD3 R11, R41, 0xf0, RZ ;  /* 0x000000f0290b7810 */ /* 0x000fc40007ffe0ff */
[----:B--2---:R-:W-:Y:S01]  /*14e0*/  LEA R9, R8, 0x80, 0x1 ;  /* 0x0000008008097811 */ /* 0x004fe200078e08ff */
[----:B------:R1:W-:Y:S01]  /*14f0*/  STL [R1+0x94], R26 ;  /* 0x0000941a01007387 */ /* 0x0003e20000100800 */
[----:B------:R-:W-:Y:S02]  /*1500*/  SHF.R.S32.HI R8, RZ, 0x1f, R40 ;  /* 0x0000001fff087819 */ /* 0x000fe40000011428 */
[----:B------:R-:W-:Y:S01]  /*1510*/  SHF.R.S32.HI R5, RZ, 0x1f, R237 ;  /* 0x0000001fff057819 */ /* 0x000fe200000114ed */
[----:B------:R-:W-:Y:S01]  /*1520*/  STL [R1+0x90], R25 ;  /* 0x0000901901007387 */ /* 0x000fe20000100800 */
[C---:B------:R-:W-:Y:S02]  /*1530*/  SEL R6, R10.reuse, 0xffffffc0, !P2 ;  /* 0xffffffc00a067807 */ /* 0x040fe40005000000 */
[----:B------:R-:W-:Y:S01]  /*1540*/  SEL R0, R10, 0xffffffc0, !P3 ;  /* 0xffffffc00a007807 */ /* 0x000fe20005800000 */
[----:B------:R-:W-:Y:S01]  /*1550*/  STL [R1+0x8c], R24 ;  /* 0x00008c1801007387 */ /* 0x000fe20000100800 */
[----:B------:R-:W-:-:S02]  /*1560*/  SEL R5, R7, 0xffffffe0, !P1 ;  /* 0xffffffe007057807 */ /* 0x000fc40004800000 */
[----:B------:R-:W-:Y:S01]  /*1570*/  SEL R2, R7, 0xffffffe0, !P4 ;  /* 0xffffffe007027807 */ /* 0x000fe20006000000 */
[----:B------:R2:W-:Y:S01]  /*1580*/  STL [R1+0x88], R23 ;  /* 0x0000881701007387 */ /* 0x0005e20000100800 */
[----:B------:R-:W-:Y:S02]  /*1590*/  IADD3 R10, R41, 0xf8, RZ ;  /* 0x000000f8290a7810 */ /* 0x000fe40007ffe0ff */
[----:B------:R-:W-:Y:S01]  /*15a0*/  SHF.R.S32.HI R7, RZ, 0x1f, R39 ;  /* 0x0000001fff077819 */ /* 0x000fe20000011427 */
[----:B------:R-:W-:Y:S01]  /*15b0*/  STL [R1+0x84], R22 ;  /* 0x0000841601007387 */ /* 0x000fe20000100800 */
[----:B---3--:R-:W-:Y:S02]  /*15c0*/  SHF.R.S32.HI R35, RZ, 0x1f, R35 ;  /* 0x0000001fff237819 */ /* 0x008fe40000011423 */
[----:B----4-:R-:W-:Y:S01]  /*15d0*/  SHF.R.S32.HI R32, RZ, 0x1f, R32 ;  /* 0x0000001fff207819 */ /* 0x010fe20000011420 */
[----:B------:R-:W-:Y:S01]  /*15e0*/  STL [R1+0x80], R21 ;  /* 0x0000801501007387 */ /* 0x000fe20000100800 */
[----:B-----5:R-:W-:-:S02]  /*15f0*/  SHF.R.S32.HI R29, RZ, 0x1f, R29 ;  /* 0x0000001fff1d7819 */ /* 0x020fc4000001141d */
[----:B------:R-:W-:Y:S01]  /*1600*/  LEA R221, R3, 0x10100, 0x1 ;  /* 0x0001010003dd7811 */ /* 0x000fe200078e08ff */
[----:B------:R3:W-:Y:S01]  /*1610*/  STL [R1+0x7c], R20 ;  /* 0x00007c1401007387 */ /* 0x0007e20000100800 */
[----:B-1----:R-:W-:Y:S02]  /*1620*/  SHF.R.S32.HI R26, RZ, 0x1f, R26 ;  /* 0x0000001fff1a7819 */ /* 0x002fe4000001141a */
[----:B------:R-:W-:Y:S01]  /*1630*/  LEA R217, R4, 0x100, 0x1 ;  /* 0x0000010004d97811 */ /* 0x000fe200078e08ff */
[----:B------:R-:W-:Y:S01]  /*1640*/  STL [R1+0x78], R19 ;  /* 0x0000781301007387 */ /* 0x000fe20000100800 */
[C---:B------:R-:W-:Y:S02]  /*1650*/  IMAD.IADD R222, R221.reuse, 0x1, R2 ;  /* 0x00000001ddde7824 */ /* 0x040fe400078e0202 */
[----:B------:R-:W-:Y:S01]  /*1660*/  IMAD.IADD R224, R221, 0x1, R0 ;  /* 0x00000001dde07824 */ /* 0x000fe200078e0200 */
[----:B------:R-:W-:Y:S01]  /*1670*/  STL [R1+0x74], R18 ;  /* 0x0000741201007387 */ /* 0x000fe20000100800 */
[----:B------:R-:W-:-:S02]  /*1680*/  IMAD.IADD R218, R2, 0x1, R217 ;  /* 0x0000000102da7824 */ /* 0x000fc400078e02d9 */
[----:B------:R-:W-:Y:S01]  /*1690*/  IMAD.IADD R220, R0, 0x1, R217 ;  /* 0x0000000100dc7824 */ /* 0x000fe200078e02d9 */
[----:B------:R1:W-:Y:S01]  /*16a0*/  STL [R1+0x70], R17 ;  /* 0x0000701101007387 */ /* 0x0003e20000100800 */
[----:B--2---:R-:W-:Y:S01]  /*16b0*/  SHF.R.S32.HI R23, RZ, 0x1f, R23 ;  /* 0x0000001fff177819 */ /* 0x004fe20000011417 */
[----:B------:R-:W-:Y:S02]  /*16c0*/  IMAD.IADD R223, R222, 0x1, R0 ;  /* 0x00000001dedf7824 */ /* 0x000fe400078e0200 */
[----:B------:R-:W-:Y:S01]  /*16d0*/  STL [R1+0x6c], R16 ;  /* 0x00006c1001007387 */ /* 0x000fe20000100800 */
[----:B------:R-:W-:-:S03]  /*16e0*/  IMAD.IADD R219, R0, 0x1, R218 ;  /* 0x0000000100db7824 */ /* 0x000fc600078e02da */
[----:B------:R-:W-:Y:S04]  /*16f0*/  STL [R1+0x68], R15 ;  /* 0x0000680f01007387 */ /* 0x000fe80000100800 */
[----:B------:R2:W-:Y:S01]  /*1700*/  STL [R1+0x64], R14 ;  /* 0x0000640e01007387 */ /* 0x0005e20000100800 */
[----:B---3--:R-:W-:-:S03]  /*1710*/  SHF.R.S32.HI R20, RZ, 0x1f, R20 ;  /* 0x0000001fff147819 */ /* 0x008fc60000011414 */
[----:B------:R-:W-:Y:S04]  /*1720*/  STL [R1+0x60], R13 ;  /* 0x0000600d01007387 */ /* 0x000fe80000100800 */
[----:B------:R-:W-:Y:S04]  /*1730*/  STL [R1+0x5c], R12 ;  /* 0x00005c0c01007387 */ /* 0x000fe80000100800 */
[----:B------:R3:W-:Y:S01]  /*1740*/  STL [R1+0x58], R11 ;  /* 0x0000580b01007387 */ /* 0x0007e20000100800 */
[----:B-1----:R-:W-:-:S03]  /*1750*/  SHF.R.S32.HI R17, RZ, 0x1f, R17 ;  /* 0x0000001fff117819 */ /* 0x002fc60000011411 */
[----:B------:R1:W-:Y:S04]  /*1760*/  STL [R1+0x140], R8 ;  /* 0x0001400801007387 */ /* 0x0003e80000100800 */
[----:B------:R-:W-:Y:S04]  /*1770*/  STL [R1+0x54], R10 ;  /* 0x0000540a01007387 */ /* 0x000fe80000100800 */
[----:B------:R4:W-:Y:S01]  /*1780*/  STL [R1+0x13c], R7 ;  /* 0x00013c0701007387 */ /* 0x0009e20000100800 */
[----:B--2---:R-:W-:-:S03]  /*1790*/  SHF.R.S32.HI R14, RZ, 0x1f, R14 ;  /* 0x0000001fff0e7819 */ /* 0x004fc6000001140e */
[----:B------:R-:W-:Y:S01]  /*17a0*/  STL [R1+0x1c], R9 ;  /* 0x00001c0901007387 */ /* 0x000fe20000100800 */
[----:B---3--:R-:W-:Y:S02]  /*17b0*/  SHF.R.S32.HI R11, RZ, 0x1f, R11 ;  /* 0x0000001fff0b7819 */ /* 0x008fe4000001140b */
[----:B-1----:R-:W-:-:S05]  /*17c0*/  SHF.R.S32.HI R8, RZ, 0x1f, R38 ;  /* 0x0000001fff087819 */ /* 0x002fca0000011426 */
[----:B------:R1:W-:Y:S01]  /*17d0*/  STL [R1+0x138], R8 ;  /* 0x0001380801007387 */ /* 0x0003e20000100800 */
[----:B----4-:R-:W-:-:S05]  /*17e0*/  SHF.R.S32.HI R7, RZ, 0x1f, R37 ;  /* 0x0000001fff077819 */ /* 0x010fca0000011425 */
        /* <DEDUP_REMOVED lines=43> */
[----:B--2---:R-:W-:-:S03]  /*1aa0*/  IADD3 R7, R9, -0x10, RZ ;  /* 0xfffffff009077810 */ /* 0x004fc60007ffe0ff */
[----:B------:R2:W-:Y:S01]  /*1ab0*/  STL [R1+0xcc], R11 ;  /* 0x0000cc0b01007387 */ /* 0x0005e20000100800 */
[----:B------:R-:W-:-:S05]  /*1ac0*/  @P0 IADD3 R7, R9, 0x10, RZ ;  /* 0x0000001009070810 */ /* 0x000fca0007ffe0ff */
[----:B------:R-:W-:Y:S02]  /*1ad0*/  IMAD.IADD R3, R6, 0x1, R7 ;  /* 0x0000000106037824 */ /* 0x000fe400078e0207 */
[----:B-1----:R-:W-:Y:S02]  /*1ae0*/  IMAD.IADD R8, R9, 0x1, R5 ;  /* 0x0000000109087824 */ /* 0x002fe400078e0205 */
[----:B------:R-:W-:Y:S01]  /*1af0*/  IMAD.IADD R5, R5, 0x1, R7 ;  /* 0x0000000105057824 */ /* 0x000fe200078e0207 */
[----:B--2---:R-:W-:Y:S01]  /*1b00*/  SHF.R.S32.HI R11, RZ, 0x1f, R10 ;  /* 0x0000001fff0b7819 */ /* 0x004fe2000001140a */
[--C-:B------:R-:W-:Y:S02]  /*1b10*/  IMAD.IADD R10, R9, 0x1, R6.reuse ;  /* 0x00000001090a7824 */ /* 0x100fe400078e0206 */
[--C-:B------:R-:W-:Y:S02]  /*1b20*/  IMAD.IADD R2, R5, 0x1, R6.reuse ;  /* 0x0000000105027824 */ /* 0x100fe400078e0206 */
[----:B------:R-:W-:Y:S04]  /*1b30*/  STL [R1+0xc8], R11 ;  /* 0x0000c80b01007387 */ /* 0x000fe80000100800 */
[----:B------:R1:W-:Y:S04]  /*1b40*/  STL [R1+0x2c], R8 ;  /* 0x00002c0801007387 */ /* 0x0003e80000100800 */
[----:B------:R2:W-:Y:S01]  /*1b50*/  STL [R1+0x3c], R10 ;  /* 0x00003c0a01007387 */ /* 0x0005e20000100800 */
[----:B-1----:R-:W-:-:S05]  /*1b60*/  IMAD.IADD R8, R8, 0x1, R6 ;  /* 0x0000000108087824 */ /* 0x002fca00078e0206 */
[----:B------:R2:W-:Y:S04]  /*1b70*/  STL [R1+0x38], R8 ;  /* 0x0000380801007387 */ /* 0x0005e80000100800 */
[----:B------:R2:W-:Y:S04]  /*1b80*/  STL [R1+0x24], R7 ;  /* 0x0000240701007387 */ /* 0x0005e80000100800 */
[----:B------:R2:W-:Y:S04]  /*1b90*/  STL [R1+0x34], R3 ;  /* 0x0000340301007387 */ /* 0x0005e80000100800 */
[----:B------:R2:W-:Y:S04]  /*1ba0*/  STL [R1+0x28], R5 ;  /* 0x0000280501007387 */ /* 0x0005e80000100800 */
[----:B------:R2:W-:Y:S02]  /*1bb0*/  STL [R1+0x30], R2 ;  /* 0x0000300201007387 */ /* 0x0005e40000100800 */
.L_x_1653:
[----:B------:R-:W3:Y:S01]  /*1bc0*/  LDL R0, [R1+0xc] ;  /* 0x00000c0001007983 */ /* 0x000ee20000100800 */
[----:B--2---:R-:W-:Y:S01]  /*1bd0*/  IMAD.MOV.U32 R8, RZ, RZ, 0x4 ;  /* 0x00000004ff087424 */ /* 0x004fe200078e00ff */
[----:B------:R-:W-:-:S02]  /*1be0*/  ISETP.NE.U32.AND P0, PT, RZ, c[0x0][0x370], PT ;  /* 0x0000dc00ff007a0c */ /* 0x000fc40003f05070 */
[----:B------:R-:W-:Y:S02]  /*1bf0*/  ISETP.NE.U32.AND P1, PT, RZ, c[0x0][0x360], PT ;  /* 0x0000d800ff007a0c */ /* 0x000fe40003f25070 */
[----:B------:R-:W-:Y:S01]  /*1c00*/  ISETP.NE.AND.EX P3, PT, RZ, c[0x0][0x374], PT, P0 ;  /* 0x0000dd00ff007a0c */ /* 0x000fe20003f65300 */
[----:B---3--:R-:W-:-:S05]  /*1c10*/  IMAD.WIDE R2, R0, R8, c[0x0][0x588] ;  /* 0x0001620000027625 */ /* 0x008fca00078e0208 */
[----:B------:R-:W2:Y:S01]  /*1c20*/  LDG.E R252, [R2.64] ;  /* 0x0000000602fc7981 */ /* 0x000ea2000c1e1900 */
[----:B------:R-:W-:Y:S01]  /*1c30*/  ISETP.NE.AND.EX P1, PT, RZ, c[0x0][0x364], PT, P1 ;  /* 0x0000d900ff007a0c */ /* 0x000fe20003f25310 */
[----:B------:R-:W-:Y:S01]  /*1c40*/  IMAD.MOV.U32 R242, RZ, RZ, RZ ;  /* 0x000000fffff27224 */ /* 0x000fe200078e00ff */
[----:B------:R-:W-:Y:S01]  /*1c50*/  ISETP.NE.U32.AND P4, PT, RZ, c[0x0][0x348], PT ;  /* 0x0000d200ff007a0c */ /* 0x000fe20003f85070 */
[----:B------:R-:W-:-:S03]  /*1c60*/  IMAD.MOV.U32 R11, RZ, RZ, RZ ;  /* 0x000000ffff0b7224 */ /* 0x000fc600078e00ff */
[----:B------:R-:W-:Y:S02]  /*1c70*/  ISETP.NE.AND.EX P4, PT, RZ, c[0x0][0x34c], PT, P4 ;  /* 0x0000d300ff007a0c */ /* 0x000fe40003f85340 */
[----:B--2---:R-:W-:Y:S01]  /*1c80*/  SHF.R.S32.HI R12, RZ, 0x1f, R252 ;  /* 0x0000001fff0c7819 */ /* 0x004fe200000114fc */
[C---:B------:R-:W-:Y:S01]  /*1c90*/  IMAD.SHL.U32 R18, R252.reuse, 0x4, RZ ;  /* 0x00000004fc127824 */ /* 0x040fe200078e00ff */
[C---:B------:R-:W-:Y:S02]  /*1ca0*/  @P3 LEA R6, P0, R252.reuse, c[0x0][0x370], 0x2 ;  /* 0x0000dc00fc063a11 */ /* 0x040fe400078010ff */
[C-C-:B------:R-:W-:Y:S01]  /*1cb0*/  SHF.L.U64.HI R16, R252.reuse, 0x2, R12.reuse ;  /* 0x00000002fc107819 */ /* 0x140fe2000001020c */
[----:B------:R1:W-:Y:S01]  /*1cc0*/  STL [R1+0x50], R12 ;  /* 0x0000500c01007387 */ /* 0x0003e20000100800 */
[----:B------:R-:W-:Y:S02]  /*1cd0*/  @P3 LEA.HI.X R7, R252, c[0x0][0x374], R12, 0x2, P0 ;  /* 0x0000dd00fc073a11 */ /* 0x000fe400000f140c */
[C---:B------:R-:W-:Y:S01]  /*1ce0*/  @P1 IADD3 R4, P2, R18.reuse, c[0x0][0x360], RZ ;  /* 0x0000d80012041a10 */ /* 0x040fe20007f5e0ff */
[----:B------:R1:W-:Y:S01]  /*1cf0*/  STL [R1+0x14], R18 ;  /* 0x0000141201007387 */ /* 0x0003e20000100800 */
[----:B------:R-:W-:-:S02]  /*1d00*/  IADD3 R2, P0, R18, c[0x0][0x348], RZ ;  /* 0x0000d20012027a10 */ /* 0x000fc40007f1e0ff */
[C---:B------:R-:W-:Y:S01]  /*1d10*/  @P1 IADD3.X R5, R16.reuse, c[0x0][0x364], RZ, P2, !PT ;  /* 0x0000d90010051a10 */ /* 0x040fe200017fe4ff */
[----:B------:R1:W5:Y:S01]  /*1d20*/  @P3 LDG.E R242, [R6.64] ;  /* 0x0000000606f23981 */ /* 0x000362000c1e1900 */
[----:B------:R-:W-:-:S03]  /*1d30*/  IADD3.X R3, R16, c[0x0][0x34c], RZ, P0, !PT ;  /* 0x0000d30010037a10 */ /* 0x000fc600007fe4ff */
[----:B------:R1:W5:Y:S04]  /*1d40*/  @P1 LDG.E R13, [R4.64] ;  /* 0x00000006040d1981 */ /* 0x000368000c1e1900 */
[----:B------:R1:W5:Y:S04]  /*1d50*/  @P4 LDG.E R11, [R2.64] ;  /* 0x00000006020b4981 */ /* 0x000368000c1e1900 */
[----:B------:R1:W-:Y:S01]  /*1d60*/  STL [R1+0x18], R16 ;  /* 0x0000181001007387 */ /* 0x0003e20000100800 */
[----:B------:R-:W-:Y:S01]  /*1d70*/  YIELD ;  /* 0x0000000000007946 */ /* 0x000fe20003800000 */
[----:B------:R-:W-:Y:S05]  /*1d80*/  @P1 BRA `(.L_x_1563) ;  /* 0x0000005000001947 */ /* 0x000fea0003800000 */
[----:B-----5:R-:W-:Y:S01]  /*1d90*/  MOV R13, c[0x0][0x168] ;  /* 0x00005a00000d7a02 */ /* 0x020fe20000000f00 */
[----:B------:R-:W-:Y:S05]  /*1da0*/  @!P4 BRA `(.L_x_1563) ;  /* 0x000000300000c947 */ /* 0x000fea0003800000 */
[----:B------:R2:W3:Y:S04]  /*1db0*/  LDG.E R0, [R2.64] ;  /* 0x0000000602007981 */ /* 0x0004e8000c1e1900 */
[----:B-12---:R-:W3:Y:S02]  /*1dc0*/  LDG.E R2, [R2.64+0x4] ;  /* 0x0000040602027981 */ /* 0x006ee4000c1e1900 */
[----:B---3--:R-:W-:-:S02]  /*1dd0*/  IADD3 R13, -R0, R2, RZ ;  /* 0x00000002000d7210 */ /* 0x008fc40007ffe1ff */
.L_x_1563:
[----:B------:R-:W-:-:S04]  /*1de0*/  ISETP.NE.U32.AND P0, PT, RZ, c[0x0][0x368], PT ;  /* 0x0000da00ff007a0c */ /* 0x000fc80003f05070 */
[----:B------:R-:W-:-:S13]  /*1df0*/  ISETP.NE.AND.EX P0, PT, RZ, c[0x0][0x36c], PT, P0 ;  /* 0x0000db00ff007a0c */ /* 0x000fda0003f05300 */
[----:B------:R-:W-:Y:S05]  /*1e00*/  @!P0 BRA `(.L_x_1564) ;  /* 0x0000004000008947 */ /* 0x000fea0003800000 */
[----:B-1----:R-:W-:-:S04]  /*1e10*/  IADD3 R2, P0, R18, c[0x0][0x368], RZ ;  /* 0x0000da0012027a10 */ /* 0x002fc80007f1e0ff */
[----:B------:R-:W-:-:S05]  /*1e20*/  IADD3.X R3, R16, c[0x0][0x36c], RZ, P0, !PT ;  /* 0x0000db0010037a10 */ /* 0x000fca00007fe4ff */
[----:B------:R1:W5:Y:S01]  /*1e30*/  LDG.E R0, [R2.64] ;  /* 0x0000000602007981 */ /* 0x000362000c1e1900 */
[----:B------:R-:W-:Y:S05]  /*1e40*/  BRA `(.L_x_1565) ;  /* 0x0000008000007947 */ /* 0x000fea0003800000 */
.L_x_1564:
        /* <DEDUP_REMOVED lines=8> */
.L_x_1565:
[----:B------:R-:W2:Y:S01]  /*1ed0*/  LDL R14, [R1+0x8] ;  /* 0x00000800010e7983 */ /* 0x000ea20000100800 */
[----:B-----5:R-:W-:Y:S01]  /*1ee0*/  IMAD.IADD R17, R0, 0x1, -R242 ;  /* 0x0000000100117824 */ /* 0x020fe200078e0af2 */
[----:B------:R-:W-:Y:S04]  /*1ef0*/  BSSY B0, `(.L_x_1566) ;  /* 0x000002e000007945 */ /* 0x000fe80003800000 */
[----:B------:R-:W-:-:S02]  /*1f00*/  ISETP.GE.AND P0, PT, R17, 0x1, PT ;  /* 0x000000011100780c */ /* 0x000fc40003f06270 */
[----:B------:R-:W-:-:S04]  /*1f10*/  IADD3 R0, R17, 0x3f, RZ ;  /* 0x0000003f11007810 */ /* 0x000fc80007ffe0ff */
[----:B-1----:R-:W-:-:S04]  /*1f20*/  SHF.R.S32.HI R2, RZ, 0x1f, R0 ;  /* 0x0000001fff027819 */ /* 0x002fc80000011400 */
[----:B------:R-:W-:Y:S01]  /*1f30*/  LEA.HI R0, R2, R0, RZ, 0x6 ;  /* 0x0000000002007211 */ /* 0x000fe200078f30ff */
[----:B------:R-:W-:-:S03]  /*1f40*/  IMAD.MOV.U32 R2, RZ, RZ, RZ ;  /* 0x000000ffff027224 */ /* 0x000fc600078e00ff */
[----:B------:R-:W-:Y:S02]  /*1f50*/  SHF.R.S32.HI R10, RZ, 0x6, R0 ;  /* 0x00000006ff0a7819 */ /* 0x000fe40000011400 */
        /* <DEDUP_REMOVED lines=39> */
.L_x_1567:
[----:B------:R-:W-:Y:S05]  /*21d0*/  BSYNC B0 ;  /* 0x0000000000007941 */ /* 0x000fea0003800000 */
.L_x_1566:
[----:B------:R-:W-:Y:S01]  /*21e0*/  IMAD R240, R15, R2, RZ ;  /* 0x000000020ff07224 */ /* 0x000fe200078e02ff */
[----:B------:R-:W-:Y:S01]  /*21f0*/  PRMT R0, RZ, 0x7610, R0 ;  /* 0x00007610ff007816 */ /* 0x000fe20000000000 */
[----:B-1----:R-:W-:Y:S01]  /*2200*/  IMAD.MOV.U32 R15, RZ, RZ, RZ ;  /* 0x000000ffff0f7224 */ /* 0x002fe200078e00ff */
[----:B------:R-:W-:Y:S01]  /*2210*/  MOV R20, RZ ;  /* 0x000000ff00147202 */ /* 0x000fe20000000f00 */
[----:B------:R-:W-:Y:S01]  /*2220*/  IMAD.IADD R2, R240, 0x1, R2 ;  /* 0x00000001f0027824 */ /* 0x000fe200078e0202 */
[----:B------:R-:W-:Y:S01]  /*2230*/  CS2R R74, SRZ ;  /* 0x00000000004a7805 */ /* 0x000fe2000001ff00 */
        /* <DEDUP_REMOVED lines=66> */
[----:B------:R-:W2:Y:S01]  /*2660*/  LDL R6, [R1+0x4] ;  /* 0x0000040001067983 */ /* 0x000ea20000100800 */
[----:B------:R-:W-:-:S04]  /*2670*/  ISETP.NE.U32.AND P0, PT, RZ, c[0x0][0x340], PT ;  /* 0x0000d000ff007a0c */ /* 0x000fc80003f05070 */
[----:B------:R-:W-:-:S13]  /*2680*/  ISETP.NE.AND.EX P1, PT, RZ, c[0x0][0x344], PT, P0 ;  /* 0x0000d100ff007a0c */ /* 0x000fda0003f25300 */
[----:B------:R-:W-:-:S04]  /*2690*/  @P1 IADD3 R2, P0, R18, c[0x0][0x340], RZ ;  /* 0x0000d00012021a10 */ /* 0x000fc80007f1e0ff */
[----:B------:R-:W-:-:S05]  /*26a0*/  @P1 IADD3.X R3, R16, c[0x0][0x344], RZ, P0, !PT ;  /* 0x0000d10010031a10 */ /* 0x000fca00007fe4ff */
[----:B------:R1:W5:Y:S01]  /*26b0*/  @P1 LDG.E R15, [R2.64] ;  /* 0x00000006020f1981 */ /* 0x000362000c1e1900 */
[----:B------:R-:W-:Y:S01]  /*26c0*/  SHF.R.S32.HI R0, RZ, 0x1f, R11 ;  /* 0x0000001fff007819 */ /* 0x000fe2000001140b */
[----:B------:R-:W-:Y:S01]  /*26d0*/  IMAD.MOV.U32 R4, RZ, RZ, c[0x0][0x2c4] ;  /* 0x0000b100ff047624 */ /* 0x000fe200078e00ff */
[----:B------:R-:W-:Y:S01]  /*26e0*/  LOP3.LUT R16, R14, 0xffff, RZ, 0xc0, !PT ;  /* 0x0000ffff0e107812 */ /* 0x000fe200078ec0ff */
[----:B------:R-:W-:Y:S01]  /*26f0*/  IMAD R5, R236, 0x20, R241 ;  /* 0x00000020ec057824 */ /* 0x000fe200078e02f1 */
[----:B------:R-:W-:Y:S01]  /*2700*/  ISETP.GE.AND P6, PT, R238, c[0x0][0x198], PT ;  /* 0x00006600ee007a0c */ /* 0x000fe20003fc6270 */
[----:B------:R-:W-:Y:S01]  /*2710*/  IMAD R0, R0, c[0x0][0x178], RZ ;  /* 0x00005e0000007a24 */ /* 0x000fe200078e02ff */
[----:B------:R-:W-:Y:S02]  /*2720*/  ISETP.NE.AND P0, PT, R4, 0x1, PT ;  /* 0x000000010400780c */ /* 0x000fe40003f05270 */
[----:B------:R-:W-:Y:S01]  /*2730*/  SEL R4, R252, RZ, !P4 ;  /* 0x000000fffc047207 */ /* 0x000fe20006000000 */
[----:B------:R-:W-:Y:S01]  /*2740*/  IMAD R0, R11, c[0x0][0x17c], R0 ;  /* 0x00005f000b007a24 */ /* 0x000fe200078e0200 */
[----:B------:R-:W-:-:S02]  /*2750*/  ISETP.GE.AND P5, PT, R237, c[0x0][0x198], PT ;  /* 0x00006600ed007a0c */ /* 0x000fc40003fa6270 */
[----:B------:R-:W-:Y:S01]  /*2760*/  IADD3 R104, R206, -0x1, RZ ;  /* 0xffffffffce687810 */ /* 0x000fe20007ffe0ff */
[----:B-1----:R-:W-:-:S05]  /*2770*/  IMAD.WIDE.U32 R2, R11, c[0x0][0x178], RZ ;  /* 0x00005e000b027a25 */ /* 0x002fca00078e00ff */
[----:B------:R-:W-:-:S05]  /*2780*/  IADD3 R3, R3, R0, RZ ;  /* 0x0000000003037210 */ /* 0x000fca0007ffe0ff */
[----:B------:R-:W-:-:S04]  /*2790*/  IMAD.WIDE.U32 R2, R16, c[0x0][0x1b8], R2 ;  /* 0x00006e0010027a25 */ /* 0x000fc800078e0002 */
[----:B------:R-:W-:-:S04]  /*27a0*/  IMAD R3, R16, c[0x0][0x1bc], R3 ;  /* 0x00006f0010037a24 */ /* 0x000fc800078e0203 */
[----:B------:R-:W-:-:S04]  /*27b0*/  IMAD.WIDE.U32 R2, R4, c[0x0][0x1c0], R2 ;  /* 0x0000700004027a25 */ /* 0x000fc800078e0002 */
[----:B--2---:R-:W-:Y:S01]  /*27c0*/  IMAD R5, R6, 0x80, R5 ;  /* 0x0000008006057824 */ /* 0x004fe200078e0205 */
[----:B------:R-:W-:Y:S02]  /*27d0*/  SEL R6, R12, RZ, !P4 ;  /* 0x000000ff0c067207 */ /* 0x000fe40006000000 */
[----:B------:R-:W-:Y:S01]  /*27e0*/  ISETP.GE.AND P4, PT, R239, c[0x0][0x198], PT ;  /* 0x00006600ef007a0c */ /* 0x000fe20003f86270 */
[----:B------:R-:W-:Y:S01]  /*27f0*/  @P0 IMAD.HI.U32 R7, R5, c[0x0][0x2c8], RZ ;  /* 0x0000b20005070a27 */ /* 0x000fe200078e00ff */
[----:B------:R-:W-:-:S03]  /*2800*/  MOV R0, R5 ;  /* 0x0000000500007202 */ /* 0x000fc60000000f00 */
[----:B------:R-:W-:Y:S01]  /*2810*/  IMAD R6, R6, c[0x0][0x1c0], RZ ;  /* 0x0000700006067a24 */ /* 0x000fe200078e02ff */
[----:B------:R-:W-:Y:S02]  /*2820*/  @P0 SHF.R.U32.HI R0, RZ, c[0x0][0x2cc], R7 ;  /* 0x0000b300ff000a19 */ /* 0x000fe40000011607 */
[----:B------:R-:W-:Y:S01]  /*2830*/  ISETP.GE.AND P0, PT, R232, c[0x0][0x198], PT ;  /* 0x00006600e8007a0c */ /* 0x000fe20003f06270 */
[----:B------:R-:W-:Y:S01]  /*2840*/  IMAD R6, R4, c[0x0][0x1c4], R6 ;  /* 0x0000710004067a24 */ /* 0x000fe200078e0206 */
[--C-:B------:R-:W-:Y:S01]  /*2850*/  SHF.R.S32.HI R7, RZ, 0x1f, R0.reuse ;  /* 0x0000001fff077819 */ /* 0x100fe20000011400 */
[----:B------:R-:W-:-:S03]  /*2860*/  IMAD.MOV R4, RZ, RZ, -R0 ;  /* 0x000000ffff047224 */ /* 0x000fc600078e0a00 */
[----:B------:R-:W-:Y:S01]  /*2870*/  IADD3 R3, R3, R6, RZ ;  /* 0x0000000603037210 */ /* 0x000fe20007ffe0ff */
[----:B------:R-:W-:Y:S02]  /*2880*/  IMAD R4, R4, c[0x0][0x2c4], R5 ;  /* 0x0000b10004047a24 */ /* 0x000fe400078e0205 */
[----:B------:R-:W-:Y:S02]  /*2890*/  IMAD R5, R7, c[0x0][0x1b0], RZ ;  /* 0x00006c0007057a24 */ /* 0x000fe400078e02ff */
[----:B------:R-:W-:-:S04]  /*28a0*/  IMAD.WIDE.U32 R2, R0, c[0x0][0x1b0], R2 ;  /* 0x00006c0000027a25 */ /* 0x000fc800078e0002 */
[----:B------:R-:W-:Y:S01]  /*28b0*/  IMAD R6, R0, c[0x0][0x1b4], R5 ;  /* 0x00006d0000067a24 */ /* 0x000fe200078e0205 */
[----:B------:R-:W-:Y:S01]  /*28c0*/  SHF.R.S32.HI R5, RZ, 0x1f, R4 ;  /* 0x0000001fff057819 */ /* 0x000fe20000011404 */
[----:B------:R-:W-:Y:S02]  /*28d0*/  @!P1 IMAD.MOV.U32 R15, RZ, RZ, R252 ;  /* 0x000000ffff0f9224 */ /* 0x000fe400078e00fc */
[----:B------:R-:W-:Y:S02]  /*28e0*/  IMAD.IADD R3, R3, 0x1, R6 ;  /* 0x0000000103037824 */ /* 0x000fe400078e0206 */
[----:B------:R-:W-:Y:S02]  /*28f0*/  IMAD R0, R5, c[0x0][0x1a8], RZ ;  /* 0x00006a0005007a24 */ /* 0x000fe400078e02ff */
[----:B------:R-:W-:-:S04]  /*2900*/  IMAD.WIDE.U32 R2, R4, c[0x0][0x1a8], R2 ;  /* 0x00006a0004027a25 */ /* 0x000fc800078e0002 */
[----:B------:R-:W-:Y:S01]  /*2910*/  IMAD R0, R4, c[0x0][0x1ac], R0 ;  /* 0x00006b0004007a24 */ /* 0x000fe200078e0200 */
[----:B------:R-:W-:-:S04]  /*2920*/  LEA R14, P0, R2, c[0x0][0x160], 0x1 ;  /* 0x00005800020e7a11 */ /* 0x000fc800078008ff */
[----:B------:R-:W-:-:S04]  /*2930*/  IADD3 R0, R3, R0, RZ ;  /* 0x0000000003007210 */ /* 0x000fc80007ffe0ff */
[----:B------:R-:W-:Y:S01]  /*2940*/  LEA.HI.X R5, R2, c[0x0][0x164], R0, 0x1, P0 ;  /* 0x0000590002057a11 */ /* 0x000fe200000f0c00 */
[----:B------:R-:W-:Y:S05]  /*2950*/  BRA.DIV ~URZ, `(.L_x_1569) ;  /* 0x0000dc427f007947 */ /* 0x000fea000b800000 */
[----:B------:R1:W2:Y:S02]  /*2960*/  SHFL.IDX PT, R4, R5, RZ, 0x181f ;  /* 0x00181fff05047589 */ /* 0x0002a400000e0000 */
.L_x_1658:
[----:B------:R-:W-:Y:S05]  /*2970*/  BRA.DIV ~URZ, `(.L_x_1570) ;  /* 0x0000dc927f007947 */ /* 0x000fea000b800000 */
[----:B------:R3:W4:Y:S02]  /*2980*/  SHFL.IDX PT, R0, R14, RZ, 0x181f ;  /* 0x00181fff0e007589 */ /* 0x00072400000e0000 */
.L_x_1659:
[----:B---3--:R-:W3:Y:S01]  /*2990*/  LDL R2, [R1+0x4] ;  /* 0x0000040001027983 */ /* 0x008ee20000100800 */
[----:B------:R-:W-:Y:S01]  /*29a0*/  IMAD R13, R13, c[0x0][0x2c4], RZ ;  /* 0x0000b1000d0d7a24 */ /* 0x000fe200078e02ff */
[----:B------:R-:W-:Y:S01]  /*29b0*/  BSSY B0, `(.L_x_1571) ;  /* 0x0000018000007945 */ /* 0x000fe20003800000 */
[----:B---3--:R-:W-:-:S04]  /*29c0*/  LEA R12, R2, R241, 0x7 ;  /* 0x000000f1020c7211 */ /* 0x008fc800078e38ff */
[----:B------:R-:W-:-:S13]  /*29d0*/  ISETP.GE.AND P0, PT, R12, R13, PT ;  /* 0x0000000d0c00720c */ /* 0x000fda0003f06270 */
[----:B------:R-:W-:Y:S05]  /*29e0*/  @P0 BRA `(.L_x_1572) ;  /* 0x0000014000000947 */ /* 0x000fea0003800000 */
[C---:B------:R-:W-:Y:S02]  /*29f0*/  ISETP.GE.AND P3, PT, R232.reuse, c[0x0][0x198], PT ;  /* 0x00006600e8007a0c */ /* 0x040fe40003f66270 */
[----:B------:R-:W-:Y:S02]  /*2a00*/  SHF.R.S32.HI R2, RZ, 0x1f, R232 ;  /* 0x0000001fff027819 */ /* 0x000fe400000114e8 */
[-C--:B----4-:R-:W-:Y:S02]  /*2a10*/  LEA R10, P0, R232, R0.reuse, 0x1 ;  /* 0x00000000e80a7211 */ /* 0x090fe400078008ff */
[-C--:B------:R-:W-:Y:S02]  /*2a20*/  LEA R8, P2, R238, R0.reuse, 0x1 ;  /* 0x00000000ee087211 */ /* 0x080fe400078408ff */
[----:B------:R-:W-:Y:S02]  /*2a30*/  SHF.R.S32.HI R20, RZ, 0x1f, R238 ;  /* 0x0000001fff147819 */ /* 0x000fe400000114ee */
[----:B------:R-:W-:-:S02]  /*2a40*/  LEA R6, P1, R237, R0, 0x1 ;  /* 0x00000000ed067211 */ /* 0x000fc400078208ff */
[----:B--2---:R-:W-:Y:S02]  /*2a50*/  LEA.HI.X R11, R232, R4, R2, 0x1, P0 ;  /* 0x00000004e80b7211 */ /* 0x004fe400000f0c02 */
[----:B------:R-:W-:Y:S02]  /*2a60*/  SHF.R.S32.HI R19, RZ, 0x1f, R237 ;  /* 0x0000001fff137819 */ /* 0x000fe400000114ed */
[----:B------:R-:W-:Y:S01]  /*2a70*/  LEA R2, P0, R239, R0, 0x1 ;  /* 0x00000000ef027211 */ /* 0x000fe200078008ff */
[----:B------:R-:W-:Y:S01]  /*2a80*/  @!PT LDS RZ, [RZ] ;  /* 0x00000000fffff984 */ /* 0x000fe20000000800 */
[----:B------:R-:W-:Y:S01]  /*2a90*/  @!PT LDS RZ, [RZ] ;  /* 0x00000000fffff984 */ /* 0x000fe20000000800 */
[----:B------:R-:W-:Y:S01]  /*2aa0*/  @!PT LDS RZ, [RZ] ;  /* 0x00000000fffff984 */ /* 0x000fe20000000800 */
[----:B------:R2:W-:Y:S01]  /*2ab0*/  LDGSTS.E.BYPASS.LTC128B.128 [R229+0x10100], [R10.64], !P3 ;  /* 0x101000000ae57fae */ /* 0x0005e2000d901d46 */
[----:B------:R-:W-:Y:S02]  /*2ac0*/  SHF.R.S32.HI R18, RZ, 0x1f, R239 ;  /* 0x0000001fff127819 */ /* 0x000fe400000114ef */
[-C--:B------:R-:W-:Y:S02]  /*2ad0*/  LEA.HI.X R9, R238, R4.reuse, R20, 0x1, P2 ;  /* 0x00000004ee097211 */ /* 0x080fe400010f0c14 */
[----:B------:R-:W-:-:S02]  /*2ae0*/  LEA.HI.X R7, R237, R4, R19, 0x1, P1 ;  /* 0x00000004ed077211 */ /* 0x000fc400008f0c13 */
[----:B------:R-:W-:Y:S01]  /*2af0*/  LEA.HI.X R3, R239, R4, R18, 0x1, P0 ;  /* 0x00000004ef037211 */ /* 0x000fe200000f0c12 */
[----:B------:R2:W-:Y:S04]  /*2b00*/  LDGSTS.E.BYPASS.LTC128B.128 [R229+0x14100], [R8.64], !P6 ;  /* 0x1410000008e57fae */ /* 0x0005e8000f101d46 */
[----:B------:R2:W-:Y:S04]  /*2b10*/  LDGSTS.E.BYPASS.LTC128B.128 [R229+0x18100], [R6.64], !P5 ;  /* 0x1810000006e57fae */ /* 0x0005e8000e901d46 */
[----:B------:R2:W-:Y:S02]  /*2b20*/  LDGSTS.E.BYPASS.LTC128B.128 [R229+0x1c100], [R2.64], !P4 ;  /* 0x1c10000002e57fae */ /* 0x0005e4000e101d46 */
.L_x_1572:
[----:B------:R-:W-:Y:S05]  /*2b30*/  BSYNC B0 ;  /* 0x0000000000007941 */ /* 0x000fea0003800000 */
.L_x_1571:
[----:B------:R-:W-:Y:S05]  /*2b40*/  BRA.DIV ~URZ, `(.L_x_1573) ;  /* 0x0000db327f007947 */ /* 0x000fea000b800000 */
[----:B--2---:R2:W3:Y:S04]  /*2b50*/  SHFL.IDX PT, R4, R5, 0x1, 0x181f ;  /* 0x00381f0005047f89 */ /* 0x0044e800000e0000 */
[----:B----4-:R2:W4:Y:S02]  /*2b60*/  SHFL.IDX PT, R0, R14, 0x1, 0x181f ;  /* 0x00381f000e007f89 */ /* 0x01052400000e0000 */
.L_x_1660:
[----:B------:R-:W-:Y:S01]  /*2b70*/  IADD3 R2, R12, 0x20, RZ ;  /* 0x000000200c027810 */ /* 0x000fe20007ffe0ff */
[----:B------:R-:W-:Y:S03]  /*2b80*/  BSSY B0, `(.L_x_1574) ;  /* 0x0000017000007945 */ /* 0x000fe60003800000 */
        /* <DEDUP_REMOVED lines=8> */
[----:B---3--:R-:W-:Y:S02]  /*2c10*/  LEA.HI.X R11, R232, R4, R3, 0x1, P0 ;  /* 0x00000004e80b7211 */ /* 0x008fe400000f0c03 */
        /* <DEDUP_REMOVED lines=13> */
.L_x_1575:
[----:B------:R-:W-:Y:S05]  /*2cf0*/  BSYNC B0 ;  /* 0x0000000000007941 */ /* 0x000fea0003800000 */
.L_x_1574:
[----:B------:R-:W-:Y:S05]  /*2d00*/  BRA.DIV ~URZ, `(.L_x_1576) ;  /* 0x0000da427f007947 */ /* 0x000fea000b800000 */
[----:B---3--:R3:W1:Y:S02]  /*2d10*/  SHFL.IDX PT, R4, R5, 0x2, 0x181f ;  /* 0x00581f0005047f89 */ /* 0x00866400000e0000 */
.L_x_1661:
[----:B------:R-:W-:Y:S05]  /*2d20*/  BRA.DIV ~URZ, `(.L_x_1577) ;  /* 0x0000da927f007947 */ /* 0x000fea000b800000 */
[----:B----4-:R4:W2:Y:S02]  /*2d30*/  SHFL.IDX PT, R0, R14, 0x2, 0x181f ;  /* 0x00581f000e007f89 */ /* 0x0108a400000e0000 */
.L_x_1662:
[----:B------:R-:W-:Y:S01]  /*2d40*/  IADD3 R2, R12, 0x40, RZ ;  /* 0x000000400c027810 */ /* 0x000fe20007ffe0ff */
[----:B------:R-:W-:Y:S03]  /*2d50*/  BSSY B0, `(.L_x_1578) ;  /* 0x0000017000007945 */ /* 0x000fe60003800000 */
[----:B------:R-:W-:-:S13]  /*2d60*/  ISETP.GE.AND P0, PT, R2, R13, PT ;  /* 0x0000000d0200720c */ /* 0x000fda0003f06270 */
[----:B------:R-:W-:Y:S05]  /*2d70*/  @P0 BRA `(.L_x_1579) ;  /* 0x0000014000000947 */ /* 0x000fea0003800000 */
[C---:B------:R-:W-:Y:S02]  /*2d80*/  ISETP.GE.AND P3, PT, R232.reuse, c[0x0][0x198], PT ;  /* 0x00006600e8007a0c */ /* 0x040fe40003f66270 */
[----:B------:R-:W-:Y:S02]  /*2d90*/  SHF.R.S32.HI R3, RZ, 0x1f, R232 ;  /* 0x0000001fff037819 */ /* 0x000fe400000114e8 */
[-C--:B--2---:R-:W-:Y:S02]  /*2da0*/  LEA R10, P0, R232, R0.reuse, 0x1 ;  /* 0x00000000e80a7211 */ /* 0x084fe400078008ff */
[-C--:B------:R-:W-:Y:S02]  /*2db0*/  LEA R8, P2, R238, R0.reuse, 0x1 ;  /* 0x00000000ee087211 */ /* 0x080fe400078408ff */
[----:B------:R-:W-:Y:S02]  /*2dc0*/  SHF.R.S32.HI R20, RZ, 0x1f, R238 ;  /* 0x0000001fff147819 */ /* 0x000fe400000114ee */
[----:B------:R-:W-:-:S02]  /*2dd0*/  LEA R6, P1, R237, R0, 0x1 ;  /* 0x00000000ed067211 */ /* 0x000fc400078208ff */
[----:B-1----:R-:W-:Y:S02]  /*2de0*/  LEA.HI.X R11, R232, R4, R3, 0x1, P0 ;  /* 0x00000004e80b7211 */ /* 0x002fe400000f0c03 */
        /* <DEDUP_REMOVED lines=13> */
.L_x_1579:
[----:B------:R-:W-:Y:S05]  /*2ec0*/  BSYNC B0 ;  /* 0x0000000000007941 */ /* 0x000fea0003800000 */
.L_x_1578:
[----:B------:R-:W-:Y:S05]  /*2ed0*/  BRA.DIV ~URZ, `(.L_x_1580) ;  /* 0x0000d9527f007947 */ /* 0x000fea000b800000 */
[----:B-1----:R1:W3:Y:S04]  /*2ee0*/  SHFL.IDX PT, R4, R5, 0x3, 0x181f ;  /* 0x00781f0005047f89 */ /* 0x0022e800000e0000 */
[----:B--2---:R1:W2:Y:S02]  /*2ef0*/  SHFL.IDX PT, R0, R14, 0x3, 0x181f ;  /* 0x00781f000e007f89 */ /* 0x0042a400000e0000 */
.L_x_1663:
[----:B-1-3--:R-:W3:Y:S01]  /*2f00*/  LDL.LU R5, [R1+0x10] ;  /* 0x0000100001057983 */ /* 0x00aee20000300800 */
[----:B------:R-:W-:Y:S01]  /*2f10*/  IADD3 R2, R12, 0x60, RZ ;  /* 0x000000600c027810 */ /* 0x000fe20007ffe0ff */
[----:B-----5:R-:W-:Y:S01]  /*2f20*/  IMAD.WIDE.U32 R246, R15, c[0x0][0x2b0], RZ ;  /* 0x0000ac000ff67a25 */ /* 0x020fe200078e00ff */
[----:B------:R-:W-:-:S02]  /*2f30*/  SHF.R.S32.HI R19, RZ, 0x1f, R238 ;  /* 0x0000001fff137819 */ /* 0x000fc400000114ee */
[----:B------:R-:W-:Y:S01]  /*2f40*/  ISETP.GE.AND P0, PT, R2, R13, PT ;  /* 0x0000000d0200720c */ /* 0x000fe20003f06270 */
[----:B------:R-:W-:Y:S01]  /*2f50*/  IMAD R105, R236, 0x20, R241 ;  /* 0x00000020ec697824 */ /* 0x000fe200078e02f1 */
[----:B------:R-:W-:Y:S02]  /*2f60*/  SHF.R.S32.HI R24, RZ, 0x1f, R232 ;  /* 0x0000001fff187819 */ /* 0x000fe400000114e8 */
[----:B------:R-:W-:Y:S02]  /*2f70*/  SHF.R.S32.HI R18, RZ, 0x1f, R237 ;  /* 0x0000001fff127819 */ /* 0x000fe400000114ed */
[----:B------:R-:W-:-:S07]  /*2f80*/  SHF.R.S32.HI R23, RZ, 0x1f, R239 ;  /* 0x0000001fff177819 */ /* 0x000fce00000114ef */
[-C--:B--2---:R-:W-:Y:S02]  /*2f90*/  @!P0 LEA R8, P3, R238, R0.reuse, 0x1 ;  /* 0x00000000ee088211 */ /* 0x084fe400078608ff */
[----:B------:R-:W-:Y:S02]  /*2fa0*/  @!P0 LEA R10, P1, R232, R0, 0x1 ;  /* 0x00000000e80a8211 */ /* 0x000fe400078208ff */
[-C--:B------:R-:W-:Y:S02]  /*2fb0*/  @!P0 LEA.HI.X R9, R238, R4.reuse, R19, 0x1, P3 ;  /* 0x00000004ee098211 */ /* 0x080fe400018f0c13 */
[C---:B------:R-:W-:Y:S02]  /*2fc0*/  ISETP.GE.AND P3, PT, R232.reuse, c[0x0][0x198], PT ;  /* 0x00006600e8007a0c */ /* 0x040fe40003f66270 */
[----:B------:R-:W-:Y:S02]  /*2fd0*/  @!P0 LEA.HI.X R11, R232, R4, R24, 0x1, P1 ;  /* 0x00000004e80b8211 */ /* 0x000fe400008f0c18 */
[----:B------:R-:W-:-:S02]  /*2fe0*/  @!P0 LEA R6, P2, R237, R0, 0x1 ;  /* 0x00000000ed068211 */ /* 0x000fc400078408ff */
[----:B------:R-:W-:Y:S02]  /*2ff0*/  @!P0 LEA R2, P1, R239, R0, 0x1 ;  /* 0x00000000ef028211 */ /* 0x000fe400078208ff */
[-C--:B------:R-:W-:Y:S02]  /*3000*/  @!P0 LEA.HI.X R7, R237, R4.reuse, R18, 0x1, P2 ;  /* 0x00000004ed078211 */ /* 0x080fe400010f0c12 */
[C---:B------:R-:W-:Y:S02]  /*3010*/  ISETP.GE.AND P2, PT, R239.reuse, c[0x0][0x1d4], PT ;  /* 0x00007500ef007a0c */ /* 0x040fe40003f46270 */
[----:B------:R-:W-:Y:S01]  /*3020*/  SHF.R.S32.HI R0, RZ, 0x1f, R15 ;  /* 0x0000001fff007819 */ /* 0x000fe2000001140f */
[----:B------:R-:W-:Y:S01]  /*3030*/  @!PT LDS RZ, [RZ] ;  /* 0x00000000fffff984 */ /* 0x000fe20000000800 */
[----:B------:R-:W-:Y:S01]  /*3040*/  @!PT LDS RZ, [RZ] ;  /* 0x00000000fffff984 */ /* 0x000fe20000000800 */
[----:B------:R-:W-:Y:S01]  /*3050*/  @!PT LDS RZ, [RZ] ;  /* 0x00000000fffff984 */ /* 0x000fe20000000800 */
[----:B------:R1:W-:Y:S01]  /*3060*/  @!P0 LDGSTS.E.BYPASS.LTC128B.128 [R229+0x13100], [R10.64], !P3 ;  /* 0x131000000ae58fae */ /* 0x0003e2000d901d46 */
[----:B------:R-:W-:Y:S02]  /*3070*/  ISETP.GE.AND P3, PT, R238, c[0x0][0x1d4], PT ;  /* 0x00007500ee007a0c */ /* 0x000fe40003f66270 */
[----:B------:R-:W-:Y:S01]  /*3080*/  @!P0 LEA.HI.X R3, R239, R4, R23, 0x1, P1 ;  /* 0x00000004ef038211 */ /* 0x000fe200008f0c17 */
[----:B------:R1:W-:Y:S01]  /*3090*/  @!P0 LDGSTS.E.BYPASS.LTC128B.128 [R229+0x17100], [R8.64], !P6 ;  /* 0x1710000008e58fae */ /* 0x0003e2000f101d46 */
[----:B------:R-:W-:Y:S01]  /*30a0*/  ISETP.GE.AND P6, PT, R232, c[0x0][0x1d4], PT ;  /* 0x00007500e8007a0c */ /* 0x000fe20003fc6270 */
[----:B------:R-:W-:-:S02]  /*30b0*/  IMAD R0, R0, c[0x0][0x2b0], RZ ;  /* 0x0000ac0000007a24 */ /* 0x000fc400078e02ff */
[----:B------:R1:W-:Y:S01]  /*30c0*/  @!P0 LDGSTS.E.BYPASS.LTC128B.128 [R229+0x1b100], [R6.64], !P5 ;  /* 0x1b10000006e58fae */ /* 0x0003e2000e901d46 */
[----:B------:R-:W-:Y:S01]  /*30d0*/  ISETP.GE.AND P5, PT, R237, c[0x0][0x1d4], PT ;  /* 0x00007500ed007a0c */ /* 0x000fe20003fa6270 */
[----:B------:R-:W-:Y:S02]  /*30e0*/  IMAD R0, R15, c[0x0][0x2b4], R0 ;  /* 0x0000ad000f007a24 */ /* 0x000fe400078e0200 */
[----:B------:R1:W-:Y:S02]  /*30f0*/  @!P0 LDGSTS.E.BYPASS.LTC128B.128 [R229+0x1f100], [R2.64], !P4 ;  /* 0x1f10000002e58fae */ /* 0x0003e4000e101d46 */
[----:B------:R-:W-:Y:S02]  /*3100*/  IMAD.IADD R250, R247, 0x1, R0 ;  /* 0x00000001f7fa7824 */ /* 0x000fe400078e0200 */
[----:B------:R-:W0:Y:S01]  /*3110*/  LDGDEPBAR ;  /* 0x00000000000079af */ /* 0x000e220000000000 */
[----:B------:R-:W-:Y:S01]  /*3120*/  WARPSYNC 0xffffffff ;  /* 0xffffffff00007948 */ /* 0x000fe20003800000 */
[----:B---3--:R-:W-:-:S04]  /*3130*/  LOP3.LUT R5, R5, 0xfffffffe, RZ, 0xc0, !PT ;  /* 0xfffffffe05057812 */ /* 0x008fc800078ec0ff */
[----:B------:R-:W-:-:S04]  /*3140*/  @P6 LOP3.LUT R5, R5, 0x1, RZ, 0xfc, !PT ;  /* 0x0000000105056812 */ /* 0x000fc800078efcff */
[----:B------:R-:W-:-:S04]  /*3150*/  LOP3.LUT R5, R5, 0xfffffffd, RZ, 0xc0, !PT ;  /* 0xfffffffd05057812 */ /* 0x000fc800078ec0ff */
[----:B------:R-:W-:-:S04]  /*3160*/  @P3 LOP3.LUT R5, R5, 0x2, RZ, 0xfc, !PT ;  /* 0x0000000205053812 */ /* 0x000fc800078efcff */
[----:B------:R-:W-:-:S04]  /*3170*/  LOP3.LUT R5, R5, 0xfffffffb, RZ, 0xc0, !PT ;  /* 0xfffffffb05057812 */ /* 0x000fc800078ec0ff */
[----:B------:R-:W-:-:S05]  /*3180*/  @P2 LOP3.LUT R5, R5, 0x4, RZ, 0xfc, !PT ;  /* 0x0000000405052812 */ /* 0x000fca00078efcff */
[----:B------:R1:W-:Y:S02]  /*3190*/  STL [R1+0x10], R5 ;  /* 0x0000100501007387 */ /* 0x0003e40000100800 */
[----:B------:R-:W-:Y:S01]  /*31a0*/  IMAD.MOV.U32 R111, RZ, RZ, c[0x0][0x2b8] ;  /* 0x0000ae00ff6f7624 */ /* 0x000fe200078e00ff */
[----:B------:R-:W-:Y:S01]  /*31b0*/  BAR.SYNC.DEFER_BLOCKING 0x0 ;  /* 0x0000000000007b1d */ /* 0x000fe20000010000 */
[----:B-1----:R-:W-:Y:S01]  /*31c0*/  IMAD R2, R104, 0x40, R105 ;  /* 0x0000004068027824 */ /* 0x002fe200078e0269 */
[----:B------:R-:W-:Y:S02]  /*31d0*/  MOV R228, RZ ;  /* 0x000000ff00e47202 */ /* 0x000fe40000000f00 */
        /* <DEDUP_REMOVED lines=8> */
[----:B------:R-:W-:Y:S02]  /*3260*/  @!P0 LEA.HI.X.SX32 R5, R0, R250, 0x1, P1 ;  /* 0x000000fa00058211 */ /* 0x000fe400008f0eff */
[----:B------:R-:W-:-:S04]  /*3270*/  @!P0 LEA R4, P1, R3, c[0x0][0x2a0], 0x2 ;  /* 0x0000a80003048a11 */ /* 0x000fc800078210ff */
[----:B------:R-:W-:-:S05]  /*3280*/  @!P0 LEA.HI.X R5, R3, c[0x0][0x2a4], R5, 0x2, P1 ;  /* 0x0000a90003058a11 */ /* 0x000fca00008f1405 */
[----:B------:R1:W2:Y:S01]  /*3290*/  @!P0 LDG.E R228, [R4.64] ;  /* 0x0000000604e48981 */ /* 0x0002a2000c1e1900 */
[----:B------:R-:W-:Y:S01]  /*32a0*/  IMAD.MOV R0, RZ, RZ, -R0 ;  /* 0x000000ffff007224 */ /* 0x000fe200078e0a00 */
[----:B------:R-:W-:Y:S01]  /*32b0*/  SHF.L.U32 R107, R232, 0x1, RZ ;  /* 0x00000001e86b7819 */ /* 0x000fe200000006ff */
[----:B------:R-:W-:Y:S01]  /*32c0*/  IMAD.WIDE.U32 R244, R16, c[0x0][0x1e8], RZ ;  /* 0x00007a0010f47a25 */ /* 0x000fe200078e00ff */
[----:B------:R-:W-:Y:S01]  /*32d0*/  SHF.L.U64.HI R100, R232, 0x1, R24 ;  /* 0x00000001e8647819 */ /* 0x000fe20000010218 */
[----:B------:R-:W-:Y:S01]  /*32e0*/  BSSY B0, `(.L_x_1581) ;  /* 0x00001e6000007945 */ /* 0x000fe20003800000 */
[----:B------:R-:W-:Y:S01]  /*32f0*/  SHF.L.U64.HI R102, R238, 0x1, R19 ;  /* 0x00000001ee667819 */ /* 0x000fe20000010213 */
[----:B------:R-:W-:Y:S01]  /*3300*/  IMAD R231, R0, c[0x0][0x2b8], R2 ;  /* 0x0000ae0000e77a24 */ /* 0x000fe200078e0202 */
[----:B------:R-:W-:Y:S01]  /*3310*/  SHF.L.U64.HI R103, R237, 0x1, R18 ;  /* 0x00000001ed677819 */ /* 0x000fe20000010212 */
[----:B------:R-:W-:Y:S01]  /*3320*/  IMAD R243, R16, c[0x0][0x1ec], R245 ;  /* 0x00007b0010f37a24 */ /* 0x000fe200078e02f5 */
[----:B------:R-:W-:Y:S01]  /*3330*/  SHF.L.U64.HI R101, R239, 0x1, R23 ;  /* 0x00000001ef657819 */ /* 0x000fe20000010217 */
[----:B------:R-:W-:-:S04]  /*3340*/  IMAD.WIDE.U32 R2, R231, c[0x0][0x1e0], RZ ;  /* 0x00007800e7027a25 */ /* 0x000fc800078e00ff */
[----:B------:R-:W-:Y:S02]  /*3350*/  IMAD R106, R104, -0x40, R17 ;  /* 0xffffffc0686a7824 */ /* 0x000fe400078e0211 */
[----:B------:R-:W-:-:S04]  /*3360*/  IMAD.WIDE.U32 R248, R16, c[0x0][0x210], RZ ;  /* 0x0000840010f87a25 */ /* 0x000fc800078e00ff */
[----:B------:R-:W-:Y:S02]  /*3370*/  IMAD.IADD R20, R106, 0x1, -R241 ;  /* 0x000000016a147824 */ /* 0x000fe400078e0af1 */
[----:B------:R-:W-:Y:S01]  /*3380*/  IMAD R251, R16, c[0x0][0x214], R249 ;  /* 0x0000850010fb7a24 */ /* 0x000fe200078e02f9 */
[----:B-1----:R-:W-:Y:S01]  /*3390*/  SHF.R.S32.HI R5, RZ, 0x1f, R231 ;  /* 0x0000001fff057819 */ /* 0x002fe200000114e7 */
[----:B------:R-:W-:Y:S02]  /*33a0*/  IMAD.SHL.U32 R108, R238, 0x2, RZ ;  /* 0x00000002ee6c7824 */ /* 0x000fe400078e00ff */
[----:B------:R-:W-:Y:S02]  /*33b0*/  IMAD.SHL.U32 R110, R237, 0x2, RZ ;  /* 0x00000002ed6e7824 */ /* 0x000fe400078e00ff */
[----:B------:R-:W-:Y:S02]  /*33c0*/  IMAD R0, R5, c[0x0][0x1e0], RZ ;  /* 0x0000780005007a24 */ /* 0x000fe400078e02ff */
[----:B------:R-:W-:-:S02]  /*33d0*/  IMAD.SHL.U32 R109, R239, 0x2, RZ ;  /* 0x00000002ef6d7824 */ /* 0x000fc400078e00ff */
[----:B------:R-:W-:-:S04]  /*33e0*/  IMAD R0, R231, c[0x0][0x1e4], R0 ;  /* 0x00007900e7007a24 */ /* 0x000fc800078e0200 */
[----:B------:R-:W-:Y:S01]  /*33f0*/  IMAD.IADD R3, R3, 0x1, R0 ;  /* 0x0000000103037824 */ /* 0x000fe200078e0200 */
[----:B--2---:R-:W-:-:S03]  /*3400*/  SHF.R.S32.HI R13, RZ, 0x1f, R228 ;  /* 0x0000001fff0d7819 */ /* 0x004fc600000114e4 */
[----:B------:R-:W-:-:S04]  /*3410*/  IMAD.WIDE.U32 R2, R228, c[0x0][0x1f0], R2 ;  /* 0x00007c00e4027a25 */ /* 0x000fc800078e0002 */
[----:B------:R-:W-:-:S04]  /*3420*/  IMAD R0, R13, c[0x0][0x1f0], RZ ;  /* 0x00007c000d007a24 */ /* 0x000fc800078e02ff */
[----:B------:R-:W-:Y:S01]  /*3430*/  IMAD R4, R228, c[0x0][0x1f4], R0 ;  /* 0x00007d00e4047a24 */ /* 0x000fe200078e0200 */
[----:B------:R-:W-:-:S04]  /*3440*/  IADD3 R0, P0, R2, R244, RZ ;  /* 0x000000f402007210 */ /* 0x000fc80007f1e0ff */
[----:B------:R-:W-:Y:S01]  /*3450*/  IADD3.X R2, R243, R3, R4, P0, !PT ;  /* 0x00000003f3027210 */ /* 0x000fe200007fe404 */
[----:B------:R-:W-:Y:S01]  /*3460*/  IMAD R3, R5, c[0x0][0x208], RZ ;  /* 0x0000820005037a24 */ /* 0x000fe200078e02ff */
[----:B------:R-:W-:Y:S01]  /*3470*/  LEA R9, P0, R0, c[0x0][0x1c8], 0x1 ;  /* 0x0000720000097a11 */ /* 0x000fe200078008ff */
[----:B------:R-:W-:-:S03]  /*3480*/  IMAD.WIDE.U32 R4, R231, c[0x0][0x208], RZ ;  /* 0x00008200e7047a25 */ /* 0x000fc600078e00ff */
[----:B----4-:R-:W-:Y:S01]  /*3490*/  LEA.HI.X R14, R0, c[0x0][0x1cc], R2, 0x1, P0 ;  /* 0x00007300000e7a11 */ /* 0x010fe200000f0c02 */
[----:B------:R-:W-:Y:S01]  /*34a0*/  SHFL.IDX PT, R12, R9, 0x1, 0x181f ;  /* 0x00381f00090c7f89 */ /* 0x000fe200000e0000 */
[----:B------:R-:W-:Y:S01]  /*34b0*/  ISETP.GE.AND P0, PT, R20, 0x1, PT ;  /* 0x000000011400780c */ /* 0x000fe20003f06270 */
[----:B------:R-:W-:Y:S02]  /*34c0*/  IMAD R3, R231, c[0x0][0x20c], R3 ;  /* 0x00008300e7037a24 */ /* 0x000fe400078e0203 */
[----:B------:R-:W1:Y:S02]  /*34d0*/  SHFL.IDX PT, R0, R9, RZ, 0x181f ;  /* 0x00181fff09007589 */ /* 0x000e6400000e0000 */
[----:B------:R-:W-:Y:S02]  /*34e0*/  IMAD.IADD R5, R5, 0x1, R3 ;  /* 0x0000000105057824 */ /* 0x000fe400078e0203 */
[----:B------:R-:W2:Y:S04]  /*34f0*/  SHFL.IDX PT, R2, R14, RZ, 0x181f ;  /* 0x00181fff0e027589 */ /* 0x000ea800000e0000 */
[----:B------:R-:W3:Y:S02]  /*3500*/  SHFL.IDX PT, R14, R14, 0x1, 0x181f ;  /* 0x00381f000e0e7f89 */ /* 0x000ee400000e0000 */
[----:B-1----:R-:W-:-:S04]  /*3510*/  @P0 LEA R6, P1, R232, R0, 0x1 ;  /* 0x00000000e8060211 */ /* 0x002fc800078208ff */
[----:B--2---:R-:W-:Y:S02]  /*3520*/  @P0 LEA.HI.X R7, R232, R2, R24, 0x1, P1 ;  /* 0x00000002e8070211 */ /* 0x004fe400008f0c18 */
[----:B------:R-:W-:-:S03]  /*3530*/  @P0 LEA R10, P1, R238, R0, 0x1 ;  /* 0x00000000ee0a0211 */ /* 0x000fc600078208ff */
[----:B------:R1:W-:Y:S01]  /*3540*/  @P0 LDGSTS.E.BYPASS.LTC128B.128 [R229+0x8100], [R6.64], !P6 ;  /* 0x0810000006e50fae */ /* 0x0003e2000f101d46 */
[----:B------:R-:W-:Y:S02]  /*3550*/  @P0 LEA.HI.X R11, R238, R2, R19, 0x1, P1 ;  /* 0x00000002ee0b0211 */ /* 0x000fe400008f0c13 */
[----:B------:R-:W-:-:S03]  /*3560*/  @P0 LEA R8, P1, R237, R0, 0x1 ;  /* 0x00000000ed080211 */ /* 0x000fc600078208ff */
[----:B------:R2:W-:Y:S01]  /*3570*/  @P0 LDGSTS.E.BYPASS.LTC128B.128 [R229+0xa100], [R10.64], !P3 ;  /* 0x0a1000000ae50fae */ /* 0x0005e2000d901d46 */
[----:B------:R-:W-:-:S05]  /*3580*/  @P0 LEA.HI.X R9, R237, R2, R18, 0x1, P1 ;  /* 0x00000002ed090211 */ /* 0x000fca00008f0c12 */
[----:B------:R4:W-:Y:S01]  /*3590*/  @P0 LDGSTS.E.BYPASS.LTC128B.128 [R229+0xc100], [R8.64], !P5 ;  /* 0x0c10000008e50fae */ /* 0x0009e2000e901d46 */
[----:B-1----:R-:W-:Y:S01]  /*35a0*/  @P0 LEA R6, P1, R239, R0, 0x1 ;  /* 0x00000000ef060211 */ /* 0x002fe200078208ff */
[----:B------:R-:W-:-:S03]  /*35b0*/  IMAD R0, R13, c[0x0][0x218], RZ ;  /* 0x000086000d007a24 */ /* 0x000fc600078e02ff */
[----:B------:R-:W-:Y:S01]  /*35c0*/  @P0 LEA.HI.X R7, R239, R2, R23, 0x1, P1 ;  /* 0x00000002ef070211 */ /* 0x000fe200008f0c17 */
[----:B------:R-:W-:Y:S01]  /*35d0*/  IMAD.WIDE.U32 R2, R228, c[0x0][0x218], R4 ;  /* 0x00008600e4027a25 */ /* 0x000fe200078e0004 */
[----:B------:R-:W-:-:S03]  /*35e0*/  ISETP.GE.AND P1, PT, R20, 0x21, PT ;  /* 0x000000211400780c */ /* 0x000fc60003f26270 */
[----:B------:R1:W-:Y:S01]  /*35f0*/  @P0 LDGSTS.E.BYPASS.LTC128B.128 [R229+0xe100], [R6.64], !P2 ;  /* 0x0e10000006e50fae */ /* 0x0003e2000d101d46 */
[----:B------:R-:W-:Y:S01]  /*3600*/  IMAD R4, R228, c[0x0][0x21c], R0 ;  /* 0x00008700e4047a24 */ /* 0x000fe200078e0200 */
[----:B------:R-:W-:-:S04]  /*3610*/  IADD3 R0, P0, R2, R248, RZ ;  /* 0x000000f802007210 */ /* 0x000fc80007f1e0ff */
[----:B------:R-:W-:-:S04]  /*3620*/  IADD3.X R2, R251, R3, R4, P0, !PT ;  /* 0x00000003fb027210 */ /* 0x000fc800007fe404 */
[----:B----4-:R-:W-:-:S04]  /*3630*/  @P1 LEA R8, P0, R232, R12, 0x1 ;  /* 0x0000000ce8081211 */ /* 0x010fc800078008ff */
[----:B---3--:R-:W-:-:S05]  /*3640*/  @P1 LEA.HI.X R9, R232, R14, R24, 0x1, P0 ;  /* 0x0000000ee8091211 */ /* 0x008fca00000f0c18 */
[----:B------:R2:W-:Y:S01]  /*3650*/  @P1 LDGSTS.E.BYPASS.LTC128B.128 [R229+0x9100], [R8.64], !P6 ;  /* 0x0910000008e51fae */ /* 0x0005e2000f101d46 */
[----:B-1----:R-:W-:-:S04]  /*3660*/  @P1 LEA R6, P0, R238, R12, 0x1 ;  /* 0x0000000cee061211 */ /* 0x002fc800078008ff */
[----:B------:R-:W-:Y:S02]  /*3670*/  @P1 LEA.HI.X R7, R238, R14, R19, 0x1, P0 ;  /* 0x0000000eee071211 */ /* 0x000fe400000f0c13 */
[----:B------:R-:W-:-:S03]  /*3680*/  @P1 LEA R4, P0, R237, R12, 0x1 ;  /* 0x0000000ced041211 */ /* 0x000fc600078008ff */
[----:B------:R1:W-:Y:S01]  /*3690*/  @P1 LDGSTS.E.BYPASS.LTC128B.128 [R229+0xb100], [R6.64], !P3 ;  /* 0x0b10000006e51fae */ /* 0x0003e2000d901d46 */
[----:B------:R-:W-:Y:S02]  /*36a0*/  @P1 LEA.HI.X R5, R237, R14, R18, 0x1, P0 ;  /* 0x0000000eed051211 */ /* 0x000fe400000f0c12 */
[----:B------:R-:W-:-:S03]  /*36b0*/  LEA R21, P0, R0, c[0x0][0x1f8], 0x1 ;  /* 0x00007e0000157a11 */ /* 0x000fc600078008ff */
[----:B------:R1:W-:Y:S01]  /*36c0*/  @P1 LDGSTS.E.BYPASS.LTC128B.128 [R229+0xd100], [R4.64], !P5 ;  /* 0x0d10000004e51fae */ /* 0x0003e2000e901d46 */
[----:B------:R-:W-:Y:S01]  /*36d0*/  LEA.HI.X R22, R0, c[0x0][0x1fc], R2, 0x1, P0 ;  /* 0x00007f0000167a11 */ /* 0x000fe200000f0c02 */
[----:B------:R-:W-:Y:S01]  /*36e0*/  IMAD.MOV.U32 R0, RZ, RZ, 0x40 ;  /* 0x00000040ff007424 */ /* 0x000fe200078e00ff */
[C---:B------:R-:W-:Y:S01]  /*36f0*/  @P1 LEA R2, P0, R239.reuse, R12, 0x1 ;  /* 0x0000000cef021211 */ /* 0x040fe200078008ff */
[----:B------:R-:W3:Y:S03]  /*3700*/  SHFL.IDX PT, R13, R21, RZ, 0x181f ;  /* 0x00181fff150d7589 */ /* 0x000ee600000e0000 */
[----:B------:R-:W-:Y:S01]  /*3710*/  @P1 LEA.HI.X R3, R239, R14, R23, 0x1, P0 ;  /* 0x0000000eef031211 */ /* 0x000fe200000f0c17 */
[----:B------:R-:W4:Y:S04]  /*3720*/  SHFL.IDX PT, R12, R22, RZ, 0x181f ;  /* 0x00181fff160c7589 */ /* 0x000f2800000e0000 */
[----:B------:R5:W-:Y:S04]  /*3730*/  @P1 LDGSTS.E.BYPASS.LTC128B.128 [R229+0xf100], [R2.64], !P2 ;  /* 0x0f10000002e51fae */ /* 0x000be8000d101d46 */
[----:B------:R-:W0:Y:S01]  /*3740*/  LDGDEPBAR ;  /* 0x00000000000079af */ /* 0x000e220000000000 */
[----:B------:R-:W-:-:S02]  /*3750*/  R2P PR, R236, 0x6 ;  /* 0x00000006ec007804 */ /* 0x000fc40000000000 */
[----:B------:R-:W-:Y:S02]  /*3760*/  ISETP.GE.AND P4, PT, R232, c[0x0][0x1d4], PT ;  /* 0x00007500e8007a0c */ /* 0x000fe40003f86270 */
[----:B------:R-:W-:Y:S02]  /*3770*/  ISETP.GE.AND P3, PT, R238, c[0x0][0x1d4], PT ;  /* 0x00007500ee007a0c */ /* 0x000fe40003f66270 */
[----:B------:R-:W-:Y:S02]  /*3780*/  SEL R0, R0, 0xffffffc0, !P2 ;  /* 0xffffffc000007807 */ /* 0x000fe40005000000 */
[----:B------:R-:W-:Y:S02]  /*3790*/  ISETP.GE.AND P2, PT, R239, c[0x0][0x1d4], PT ;  /* 0x00007500ef007a0c */ /* 0x000fe40003f46270 */
[----:B------:R-:W-:Y:S02]  /*37a0*/  ISETP.GT.AND P6, PT, R105, 0x3f, PT ;  /* 0x0000003f6900780c */ /* 0x000fe40003fc4270 */
[----:B---3--:R-:W-:-:S05]  /*37b0*/  IADD3 R14, P0, R13, R107, RZ ;  /* 0x0000006b0d0e7210 */ /* 0x008fca0007f1e0ff */
[----:B----4-:R-:W-:Y:S01]  /*37c0*/  IMAD.X R15, R12, 0x1, R100, P0 ;  /* 0x000000010c0f7824 */ /* 0x010fe200000e0664 */
[----:B------:R-:W-:-:S04]  /*37d0*/  IADD3 R16, P0, R13, R108, RZ ;  /* 0x0000006c0d107210 */ /* 0x000fc80007f1e0ff */
[----:B------:R-:W-:Y:S01]  /*37e0*/  IADD3.X R17, R12, R102, RZ, P0, !PT ;  /* 0x000000660c117210 */ /* 0x000fe200007fe4ff */
[----:B------:R-:W-:-:S04]  /*37f0*/  DEPBAR.LE SB0, 0x1 ;  /* 0x000080400000791a */ /* 0x000fc80000000000 */
[----:B------:R-:W-:-:S04]  /*3800*/  DEPBAR.LE SB0, 0x0 ;  /* 0x000080000000791a */ /* 0x000fc80000000000 */
[----:B------:R-:W-:Y:S01]  /*3810*/  BAR.SYNC.DEFER_BLOCKING 0x0 ;  /* 0x0000000000007b1d */ /* 0x000fe20000010000 */
[----:B------:R-:W-:Y:S02]  /*3820*/  IADD3 R18, P0, R13, R110, RZ ;  /* 0x0000006e0d127210 */ /* 0x000fe40007f1e0ff */
[C---:B-----5:R-:W-:Y:S02]  /*3830*/  IADD3 R3, R135.reuse, 0x20, RZ ;  /* 0x0000002087037810 */ /* 0x060fe40007ffe0ff */
[----:B------:R-:W-:Y:S01]  /*3840*/  @P1 IADD3 R3, R135, -0x20, RZ ;  /* 0xffffffe087031810 */ /* 0x000fe20007ffe0ff */
[----:B------:R-:W-:Y:S01]  /*3850*/  IMAD.X R19, R12, 0x1, R103, P0 ;  /* 0x000000010c137824 */ /* 0x000fe200000e0667 */
[----:B------:R-:W-:Y:S01]  /*3860*/  ISETP.LT.OR P0, PT, R20, 0x1, P4 ;  /* 0x000000011400780c */ /* 0x000fe20002701670 */
[----:B------:R-:W-:Y:S01]  /*3870*/  SHFL.IDX PT, R2, R21, 0x1, 0x181f ;  /* 0x00381f0015027f89 */ /* 0x000fe200000e0000 */
[----:B------:R-:W-:-:S03]  /*3880*/  ISETP.GE.AND P1, PT, R237, c[0x0][0x1d4], PT ;  /* 0x00007500ed007a0c */ /* 0x000fc60003f26270 */
[----:B-1----:R-:W-:Y:S04]  /*3890*/  LDSM.16.M88.4 R4, [R221] ;  /* 0x00000000dd04783b */ /* 0x002fe80000000200 */
[----:B------:R-:W1:Y:S04]  /*38a0*/  LDSM.16.M88.4 R28, [R135] ;  /* 0x00000000871c783b */ /* 0x000e680000000200 */
[----:B------:R-:W-:Y:S04]  /*38b0*/  LDSM.16.M88.4 R36, [R135+0x800] ;  /* 0x000800008724783b */ /* 0x000fe80000000200 */
[----:B------:R-:W3:Y:S04]  /*38c0*/  LDSM.16.M88.4 R44, [R135+0x1000] ;  /* 0x00100000872c783b */ /* 0x000ee80000000200 */
[----:B------:R-:W-:Y:S04]  /*38d0*/  LDSM.16.M88.4 R40, [R135+0x1800] ;  /* 0x001800008728783b */ /* 0x000fe80000000200 */
[----:B--2---:R-:W-:Y:S04]  /*38e0*/  LDSM.16.M88.4 R8, [R222] ;  /* 0x00000000de08783b */ /* 0x004fe80000000200 */
[----:B------:R-:W2:Y:S04]  /*38f0*/  LDSM.16.M88.4 R60, [R3] ;  /* 0x00000000033c783b */ /* 0x000ea80000000200 */
[----:B------:R-:W-:Y:S04]  /*3900*/  LDSM.16.M88.4 R72, [R3+0x800] ;  /* 0x000800000348783b */ /* 0x000fe80000000200 */
[----:B------:R-:W-:Y:S04]  /*3910*/  LDSM.16.M88.4 R84, [R3+0x1000] ;  /* 0x001000000354783b */ /* 0x000fe80000000200 */
[----:B------:R-:W-:Y:S04]  /*3920*/  LDSM.16.M88.4 R92, [R3+0x1800] ;  /* 0x00180000035c783b */ /* 0x000fe80000000200 */
[----:B------:R-:W-:Y:S01]  /*3930*/  @!PT LDS RZ, [RZ] ;  /* 0x00000000fffff984 */ /* 0x000fe20000000800 */
[----:B------:R-:W-:Y:S01]  /*3940*/  @!PT LDS RZ, [RZ] ;  /* 0x00000000fffff984 */ /* 0x000fe20000000800 */
[----:B------:R-:W-:Y:S01]  /*3950*/  @!PT LDS RZ, [RZ] ;  /* 0x00000000fffff984 */ /* 0x000fe20000000800 */
[----:B------:R4:W-:Y:S01]  /*3960*/  LDGSTS.E.BYPASS.LTC128B.128 [R229+0x100], [R14.64], !P0 ;  /* 0x001000000ee57fae */ /* 0x0009e2000c101d46 */
[----:B------:R-:W-:Y:S01]  /*3970*/  ISETP.LT.OR P0, PT, R20, 0x1, P3 ;  /* 0x000000011400780c */ /* 0x000fe20001f01670 */
[C---:B-1----:R-:W-:Y:S08]  /*3980*/  HMMA.16816.F32 R24, R4.reuse, R28, RZ ;  /* 0x0000001c0418723c */ /* 0x042ff000000018ff */
[C---:B---3--:R-:W-:Y:S04]  /*3990*/  HMMA.16816.F32 R52, R4.reuse, R44, RZ ;  /* 0x0000002c0434723c */ /* 0x048fe800000018ff */
[----:B------:R1:W-:Y:S04]  /*39a0*/  LDGSTS.E.BYPASS.LTC128B.128 [R229+0x2100], [R16.64], !P0 ;  /* 0x0210000010e57fae */ /* 0x0003e8000c101d46 */
[----:B------:R-:W-:Y:S01]  /*39b0*/  HMMA.16816.F32 R56, R4, R46, RZ ;  /* 0x0000002e0438723c */ /* 0x000fe200000018ff */
[----:B----4-:R-:W-:-:S07]  /*39c0*/  IADD3 R14, P0, R13, R109, RZ ;  /* 0x0000006d0d0e7210 */ /* 0x010fce0007f1e0ff */
[----:B--2---:R-:W-:Y:S01]  /*39d0*/  HMMA.16816.F32 R44, R8, R60, R24 ;  /* 0x0000003c082c723c */ /* 0x004fe20000001818 */
[----:B------:R-:W-:Y:S02]  /*39e0*/  IADD3.X R15, R12, R101, RZ, P0, !PT ;  /* 0x000000650c0f7210 */ /* 0x000fe400007fe4ff */
[----:B------:R-:W2:Y:S01]  /*39f0*/  SHFL.IDX PT, R12, R22, 0x1, 0x181f ;  /* 0x00381f00160c7f89 */ /* 0x000ea200000e0000 */
[----:B------:R-:W-:-:S03]  /*3a00*/  ISETP.LT.OR P0, PT, R20, 0x1, P1 ;  /* 0x000000011400780c */ /* 0x000fc60000f01670 */
[----:B------:R-:W-:Y:S01]  /*3a10*/  IMAD.IADD R24, R135, 0x1, R0 ;  /* 0x0000000187187824 */ /* 0x000fe200078e0200 */
[----:B------:R-:W-:Y:S01]  /*3a20*/  ISETP.LT.OR P1, PT, R20, 0x21, P1 ;  /* 0x000000211400780c */ /* 0x000fe20000f21670 */
[C---:B------:R-:W-:Y:S08]  /*3a30*/  HMMA.16816.F32 R32, R4.reuse, R36, RZ ;  /* 0x000000240420723c */ /* 0x040ff000000018ff */
[----:B------:R-:W-:Y:S01]  /*3a40*/  HMMA.16816.F32 R28, R4, R30, RZ ;  /* 0x0000001e041c723c */ /* 0x000fe200000018ff */
[----:B------:R3:W-:Y:S01]  /*3a50*/  LDGSTS.E.BYPASS.LTC128B.128 [R229+0x4100], [R18.64], !P0 ;  /* 0x0410000012e57fae */ /* 0x0007e2000c101d46 */
[----:B-1----:R-:W-:-:S06]  /*3a60*/  IADD3 R16, P0, R2, R107, RZ ;  /* 0x0000006b02107210 */ /* 0x002fcc0007f1e0ff */
[----:B------:R-:W-:Y:S01]  /*3a70*/  HMMA.16816.F32 R36, R4, R38, RZ ;  /* 0x000000260424723c */ /* 0x000fe200000018ff */
[----:B--2---:R-:W-:Y:S01]  /*3a80*/  IMAD.X R17, R12, 0x1, R100, P0 ;  /* 0x000000010c117824 */ /* 0x004fe200000e0664 */
[----:B------:R-:W-:-:S06]  /*3a90*/  ISETP.LT.OR P0, PT, R20, 0x1, P2 ;  /* 0x000000011400780c */ /* 0x000fcc0001701670 */
[C---:B------:R-:W-:Y:S08]  /*3aa0*/  HMMA.16816.F32 R64, R4.reuse, R40, RZ ;  /* 0x000000280440723c */ /* 0x040ff000000018ff */
[----:B------:R-:W-:Y:S01]  /*3ab0*/  HMMA.16816.F32 R48, R4, R42, RZ ;  /* 0x0000002a0430723c */ /* 0x000fe200000018ff */
[----:B------:R1:W-:Y:S11]  /*3ac0*/  LDGSTS.E.BYPASS.LTC128B.128 [R229+0x6100], [R14.64], !P0 ;  /* 0x061000000ee57fae */ /* 0x0003f6000c101d46 */
[----:B------:R-:W-:Y:S11]  /*3ad0*/  @!UPT UIADD3 URZ, URZ, URZ, URZ ;  /* 0x0000003f3f3ff290 */ /* 0x000ff6000fffe03f */
[----:B------:R-:W-:Y:S01]  /*3ae0*/  @!UPT UIADD3 URZ, URZ, URZ, URZ ;  /* 0x0000003f3f3ff290 */ /* 0x000fe2000fffe03f */
[----:B------:R-:W-:Y:S01]  /*3af0*/  HMMA.16816.F32 R48, R8, R94, R48 ;  /* 0x0000005e0830723c */ /* 0x000fe20000001830 */
[----:B-1----:R-:W-:-:S05]  /*3b00*/  IADD3 R14, P0, R2, R108, RZ ;  /* 0x0000006c020e7210 */ /* 0x002fca0007f1e0ff */
[----:B------:R-:W-:Y:S01]  /*3b10*/  IMAD.X R15, R12, 0x1, R102, P0 ;  /* 0x000000010c0f7824 */ /* 0x000fe200000e0666 */
[----:B------:R-:W-:Y:S11]  /*3b20*/  ISETP.LT.OR P0, PT, R20, 0x21, P4 ;  /* 0x000000211400780c */ /* 0x000ff60002701670 */
[----:B------:R-:W-:Y:S02]  /*3b30*/  @!UPT UIADD3 URZ, URZ, URZ, URZ ;  /* 0x0000003f3f3ff290 */ /* 0x000fe4000fffe03f */
[----:B------:R1:W-:Y:S02]  /*3b40*/  LDGSTS.E.BYPASS.LTC128B.128 [R229+0x1100], [R16.64], !P0 ;  /* 0x0110000010e57fae */ /* 0x0003e4000c101d46 */
[----:B-1----:R-:W-:-:S05]  /*3b50*/  IADD3 R16, P0, R2, R110, RZ ;  /* 0x0000006e02107210 */ /* 0x002fca0007f1e0ff */
[----:B------:R-:W-:Y:S01]  /*3b60*/  IMAD.X R17, R12, 0x1, R103, P0 ;  /* 0x000000010c117824 */ /* 0x000fe200000e0667 */
[----:B------:R-:W-:Y:S11]  /*3b70*/  ISETP.LT.OR P0, PT, R20, 0x21, P3 ;  /* 0x000000211400780c */ /* 0x000ff60001f01670 */
[----:B------:R-:W-:Y:S02]  /*3b80*/  @!UPT UIADD3 URZ, URZ, URZ, URZ ;  /* 0x0000003f3f3ff290 */ /* 0x000fe4000fffe03f */
[----:B------:R1:W-:Y:S04]  /*3b90*/  LDGSTS.E.BYPASS.LTC128B.128 [R229+0x3100], [R14.64], !P0 ;  /* 0x031000000ee57fae */ /* 0x0003e8000c101d46 */
[----:B------:R3:W-:Y:S01]  /*3ba0*/  LDGSTS.E.BYPASS.LTC128B.128 [R229+0x5100], [R16.64], !P1 ;  /* 0x0510000010e57fae */ /* 0x0007e2000c901d46 */
[----:B-1----:R-:W-:Y:S02]  /*3bb0*/  IADD3 R14, P0, R2, R109, RZ ;  /* 0x0000006d020e7210 */ /* 0x002fe40007f1e0ff */
[----:B------:R-:W-:Y:S02]  /*3bc0*/  IADD3 R2, R3, 0x6000, RZ ;  /* 0x0000600003027810 */ /* 0x000fe40007ffe0ff */
[----:B------:R-:W-:Y:S01]  /*3bd0*/  IADD3.X R15, R12, R101, RZ, P0, !PT ;  /* 0x000000650c0f7210 */ /* 0x000fe200007fe4ff */
[----:B---3--:R-:W-:Y:S01]  /*3be0*/  HMMA.16816.F32 R16, R8, R62, R28 ;  /* 0x0000003e0810723c */ /* 0x008fe2000000181c */
[----:B------:R-:W-:Y:S01]  /*3bf0*/  ISETP.LT.OR P0, PT, R20, 0x21, P2 ;  /* 0x000000211400780c */ /* 0x000fe20001701670 */
[----:B------:R-:W-:-:S06]  /*3c00*/  IMAD.IADD R216, R2, 0x1, R0 ;  /* 0x0000000102d87824 */ /* 0x000fcc00078e0200 */
[C---:B------:R-:W-:Y:S06]  /*3c10*/  HMMA.16816.F32 R20, R8.reuse, R72, R32 ;  /* 0x000000480814723c */ /* 0x040fec0000001820 */
[----:B------:R1:W-:Y:S01]  /*3c20*/  LDGSTS.E.BYPASS.LTC128B.128 [R229+0x7100], [R14.64], !P0 ;  /* 0x071000000ee57fae */ /* 0x0003e2000c101d46 */
[----:B------:R-:W-:Y:S01]  /*3c30*/  ISETP.GT.AND P0, PT, R104, R240, PT ;  /* 0x000000f06800720c */ /* 0x000fe20003f04270 */
[C---:B------:R-:W-:Y:S02]  /*3c40*/  HMMA.16816.F32 R32, R8.reuse, R74, R36 ;  /* 0x0000004a0820723c */ /* 0x040fe40000001824 */
[----:B------:R-:W-:Y:S04]  /*3c50*/  LDSM.16.M88.4 R4, [R224] ;  /* 0x00000000e004783b */ /* 0x000fe80000000200 */
[----:B------:R-:W2:Y:S02]  /*3c60*/  LDSM.16.M88.4 R40, [R24] ;  /* 0x000000001828783b */ /* 0x000ea40000000200 */
[C---:B------:R-:W-:Y:S02]  /*3c70*/  HMMA.16816.F32 R36, R8.reuse, R84, R52 ;  /* 0x000000540824723c */ /* 0x040fe40000001834 */
[----:B------:R-:W3:Y:S04]  /*3c80*/  LDSM.16.M88.4 R68, [R24+0x800] ;  /* 0x000800001844783b */ /* 0x000ee80000000200 */
[----:B------:R-:W4:Y:S02]  /*3c90*/  LDSM.16.M88.4 R76, [R24+0x1000] ;  /* 0x00100000184c783b */ /* 0x000f240000000200 */
[C---:B------:R-:W-:Y:S02]  /*3ca0*/  HMMA.16816.F32 R52, R8.reuse, R86, R56 ;  /* 0x000000560834723c */ /* 0x040fe40000001838 */
[----:B------:R-:W5:Y:S04]  /*3cb0*/  LDSM.16.M88.4 R72, [R24+0x1800] ;  /* 0x001800001848783b */ /* 0x000f680000000200 */
[----:B------:R-:W-:Y:S02]  /*3cc0*/  LDSM.16.M88.4 R80, [R216+-0x6000] ;  /* 0xffa00000d850783b */ /* 0x000fe40000000200 */
[----:B------:R-:W-:Y:S02]  /*3cd0*/  HMMA.16816.F32 R56, R8, R92, R64 ;  /* 0x0000005c0838723c */ /* 0x000fe40000001840 */
[----:B-1----:R-:W1:Y:S04]  /*3ce0*/  LDSM.16.M88.4 R12, [R223] ;  /* 0x00000000df0c783b */ /* 0x002e680000000200 */
[----:B------:R-:W1:Y:S04]  /*3cf0*/  LDSM.16.M88.4 R88, [R216+-0x5800] ;  /* 0xffa80000d858783b */ /* 0x000e680000000200 */
[----:B------:R-:W1:Y:S04]  /*3d00*/  LDSM.16.M88.4 R96, [R216+-0x5000] ;  /* 0xffb00000d860783b */ /* 0x000e680000000200 */
[----:B------:R-:W1:Y:S04]  /*3d10*/  LDSM.16.M88.4 R60, [R216+-0x4800] ;  /* 0xffb80000d83c783b */ /* 0x000e680000000200 */
[----:B------:R-:W-:Y:S01]  /*3d20*/  LDSM.16.M88.4 R8, [R221+0x4000] ;  /* 0x00400000dd08783b */ /* 0x000fe20000000200 */
[C---:B--2---:R-:W-:Y:S03]  /*3d30*/  HMMA.16816.F32 R28, R4.reuse, R40, R44 ;  /* 0x00000028041c723c */ /* 0x044fe6000000182c */
[----:B------:R-:W-:Y:S04]  /*3d40*/  LDSM.16.M88.4 R84, [R135+0x2800] ;  /* 0x002800008754783b */ /* 0x000fe80000000200 */
[----:B------:R-:W-:Y:S01]  /*3d50*/  LDSM.16.M88.4 R92, [R135+0x3000] ;  /* 0x00300000875c783b */ /* 0x000fe20000000200 */
[C---:B------:R-:W-:Y:S03]  /*3d60*/  HMMA.16816.F32 R16, R4.reuse, R42, R16 ;  /* 0x0000002a0410723c */ /* 0x040fe60000001810 */
[----:B------:R-:W-:Y:S04]  /*3d70*/  LDSM.16.M88.4 R64, [R135+0x3800] ;  /* 0x003800008740783b */ /* 0x000fe80000000200 */
[----:B------:R-:W0:Y:S01]  /*3d80*/  LDGDEPBAR ;  /* 0x00000000000079af */ /* 0x000e220000000000 */
[C---:B---3--:R-:W-:Y:S08]  /*3d90*/  HMMA.16816.F32 R20, R4.reuse, R68, R20 ;  /* 0x000000440414723c */ /* 0x048ff00000001814 */
[C---:B------:R-:W-:Y:S01]  /*3da0*/  HMMA.16816.F32 R32, R4.reuse, R70, R32 ;  /* 0x000000460420723c */ /* 0x040fe20000001820 */
[----:B------:R-:W2:Y:S07]  /*3db0*/  LDSM.16.M88.4 R68, [R135+0x2000] ;  /* 0x002000008744783b */ /* 0x000eae0000000200 */
[C---:B----4-:R-:W-:Y:S08]  /*3dc0*/  HMMA.16816.F32 R36, R4.reuse, R76, R36 ;  /* 0x0000004c0424723c */ /* 0x050ff00000001824 */
[C---:B------:R-:W-:Y:S01]  /*3dd0*/  HMMA.16816.F32 R52, R4.reuse, R78, R52 ;  /* 0x0000004e0434723c */ /* 0x040fe20000001834 */
[----:B------:R-:W-:Y:S07]  /*3de0*/  LDSM.16.M88.4 R76, [R24+0x2800] ;  /* 0x00280000184c783b */ /* 0x000fee0000000200 */
[C---:B-----5:R-:W-:Y:S08]  /*3df0*/  HMMA.16816.F32 R56, R4.reuse, R72, R56 ;  /* 0x000000480438723c */ /* 0x060ff00000001838 */
[----:B------:R-:W-:Y:S01]  /*3e00*/  HMMA.16816.F32 R44, R4, R74, R48 ;  /* 0x0000004a042c723c */ /* 0x000fe20000001830 */
[----:B------:R-:W-:Y:S04]  /*3e10*/  LDSM.16.M88.4 R4, [R222+0x4000] ;  /* 0x00400000de04783b */ /* 0x000fe80000000200 */
[----:B------:R-:W3:Y:S03]  /*3e20*/  LDSM.16.M88.4 R72, [R3+0x2000] ;  /* 0x002000000348783b */ /* 0x000ee60000000200 */
[C---:B-1----:R-:W-:Y:S01]  /*3e30*/  HMMA.16816.F32 R40, R12.reuse, R80, R28 ;  /* 0x000000500c28723c */ /* 0x042fe2000000181c */
[----:B------:R-:W-:Y:S07]  /*3e40*/  LDSM.16.M88.4 R28, [R3+0x3800] ;  /* 0x00380000031c783b */ /* 0x000fee0000000200 */
[C---:B------:R-:W-:Y:S01]  /*3e50*/  HMMA.16816.F32 R16, R12.reuse, R82, R16 ;  /* 0x000000520c10723c */ /* 0x040fe20000001810 */
[----:B------:R-:W1:Y:S07]  /*3e60*/  LDSM.16.M88.4 R80, [R3+0x2800] ;  /* 0x002800000350783b */ /* 0x000e6e0000000200 */
[C---:B------:R-:W-:Y:S08]  /*3e70*/  HMMA.16816.F32 R20, R12.reuse, R88, R20 ;  /* 0x000000580c14723c */ /* 0x040ff00000001814 */
[C---:B------:R-:W-:Y:S01]  /*3e80*/  HMMA.16816.F32 R32, R12.reuse, R90, R32 ;  /* 0x0000005a0c20723c */ /* 0x040fe20000001820 */
[----:B------:R-:W4:Y:S07]  /*3e90*/  LDSM.16.M88.4 R88, [R3+0x3000] ;  /* 0x003000000358783b */ /* 0x000f2e0000000200 */
        /* <DEDUP_REMOVED lines=8> */
[----:B------:R-:W-:Y:S07]  /*3f20*/  LDSM.16.M88.4 R68, [R216+-0x4000] ;  /* 0xffc00000d844783b */ /* 0x000fee0000000200 */
[C---:B------:R-:W-:Y:S01]  /*3f30*/  HMMA.16816.F32 R16, R8.reuse, R84, R20 ;  /* 0x000000540810723c */ /* 0x040fe20000001814 */
[----:B------:R-:W2:Y:S07]  /*3f40*/  LDSM.16.M88.4 R20, [R224+0x4000] ;  /* 0x00400000e014783b */ /* 0x000eae0000000200 */
[C---:B------:R-:W-:Y:S01]  /*3f50*/  HMMA.16816.F32 R32, R8.reuse, R86, R32 ;  /* 0x000000560820723c */ /* 0x040fe20000001820 */
[----:B------:R-:W5:Y:S07]  /*3f60*/  LDSM.16.M88.4 R84, [R24+0x3000] ;  /* 0x003000001854783b */ /* 0x000f6e0000000200 */
[C---:B------:R-:W-:Y:S08]  /*3f70*/  HMMA.16816.F32 R36, R8.reuse, R92, R36 ;  /* 0x0000005c0824723c */ /* 0x040ff00000001824 */
[C---:B------:R-:W-:Y:S01]  /*3f80*/  HMMA.16816.F32 R48, R8.reuse, R94, R48 ;  /* 0x0000005e0830723c */ /* 0x040fe20000001830 */
[----:B------:R-:W-:Y:S07]  /*3f90*/  LDSM.16.M88.4 R92, [R216+-0x3000] ;  /* 0xffd00000d85c783b */ /* 0x000fee0000000200 */
[C---:B------:R-:W-:Y:S08]  /*3fa0*/  HMMA.16816.F32 R56, R8.reuse, R64, R56 ;  /* 0x000000400838723c */ /* 0x040ff00000001838 */
[----:B------:R-:W-:Y:S01]  /*3fb0*/  HMMA.16816.F32 R44, R8, R66, R44 ;  /* 0x00000042082c723c */ /* 0x000fe2000000182c */
[----:B------:R-:W-:Y:S07]  /*3fc0*/  LDSM.16.M88.4 R64, [R135+0x4000] ;  /* 0x004000008740783b */ /* 0x000fee0000000200 */
[C---:B---3--:R-:W-:Y:S08]  /*3fd0*/  HMMA.16816.F32 R40, R4.reuse, R72, R40 ;  /* 0x000000480428723c */ /* 0x048ff00000001828 */
[C---:B------:R-:W-:Y:S01]  /*3fe0*/  HMMA.16816.F32 R8, R4.reuse, R74, R12 ;  /* 0x0000004a0408723c */ /* 0x040fe2000000180c */
[----:B------:R-:W-:Y:S07]  /*3ff0*/  LDSM.16.M88.4 R72, [R135+0x4800] ;  /* 0x004800008748783b */ /* 0x000fee0000000200 */
[C---:B-1----:R-:W-:Y:S01]  /*4000*/  HMMA.16816.F32 R12, R4.reuse, R80, R16 ;  /* 0x00000050040c723c */ /* 0x042fe20000001810 */
[----:B------:R-:W1:Y:S07]  /*4010*/  LDSM.16.M88.4 R16, [R223+0x4000] ;  /* 0x00400000df10783b */ /* 0x000e6e0000000200 */
[C---:B------:R-:W-:Y:S01]  /*4020*/  HMMA.16816.F32 R32, R4.reuse, R82, R32 ;  /* 0x000000520420723c */ /* 0x040fe20000001820 */
[----:B------:R-:W3:Y:S07]  /*4030*/  LDSM.16.M88.4 R80, [R216+-0x3800] ;  /* 0xffc80000d850783b */ /* 0x000eee0000000200 */
[C---:B----4-:R-:W-:Y:S08]  /*4040*/  HMMA.16816.F32 R36, R4.reuse, R88, R36 ;  /* 0x000000580424723c */ /* 0x050ff00000001824 */
[C---:B------:R-:W-:Y:S01]  /*4050*/  HMMA.16816.F32 R48, R4.reuse, R90, R48 ;  /* 0x0000005a0430723c */ /* 0x040fe20000001830 */
[----:B------:R-:W-:Y:S07]  /*4060*/  LDSM.16.M88.4 R88, [R135+0x5000] ;  /* 0x005000008758783b */ /* 0x000fee0000000200 */
[C---:B------:R-:W-:Y:S08]  /*4070*/  HMMA.16816.F32 R56, R4.reuse, R28, R56 ;  /* 0x0000001c0438723c */ /* 0x040ff00000001838 */
[----:B------:R-:W-:Y:S01]  /*4080*/  HMMA.16816.F32 R44, R4, R30, R44 ;  /* 0x0000001e042c723c */ /* 0x000fe2000000182c */
[----:B------:R-:W4:Y:S07]  /*4090*/  LDSM.16.M88.4 R28, [R216+-0x2800] ;  /* 0xffd80000d81c783b */ /* 0x000f2e0000000200 */
[C---:B--2---:R-:W-:Y:S08]  /*40a0*/  HMMA.16816.F32 R40, R20.reuse, R60, R40 ;  /* 0x0000003c1428723c */ /* 0x044ff00000001828 */
[C---:B------:R-:W-:Y:S01]  /*40b0*/  HMMA.16816.F32 R4, R20.reuse, R62, R8 ;  /* 0x0000003e1404723c */ /* 0x040fe20000001808 */
[----:B------:R-:W-:Y:S07]  /*40c0*/  LDSM.16.M88.4 R60, [R135+0x5800] ;  /* 0x00580000873c783b */ /* 0x000fee0000000200 */
[C---:B------:R-:W-:Y:S01]  /*40d0*/  HMMA.16816.F32 R8, R20.reuse, R76, R12 ;  /* 0x0000004c1408723c */ /* 0x040fe2000000180c */
[----:B------:R-:W2:Y:S07]  /*40e0*/  LDSM.16.M88.4 R12, [R221+0x8000] ;  /* 0x00800000dd0c783b */ /* 0x000eae0000000200 */
[C---:B------:R-:W-:Y:S01]  /*40f0*/  HMMA.16816.F32 R32, R20.reuse, R78, R32 ;  /* 0x0000004e1420723c */ /* 0x040fe20000001820 */
[----:B------:R-:W-:Y:S07]  /*4100*/  LDSM.16.M88.4 R76, [R24+0x4000] ;  /* 0x00400000184c783b */ /* 0x000fee0000000200 */
[C---:B-----5:R-:W-:Y:S08]  /*4110*/  HMMA.16816.F32 R36, R20.reuse, R84, R36 ;  /* 0x000000541424723c */ /* 0x060ff00000001824 */
[C---:B------:R-:W-:Y:S01]  /*4120*/  HMMA.16816.F32 R48, R20.reuse, R86, R48 ;  /* 0x000000561430723c */ /* 0x040fe20000001830 */
[----:B------:R-:W-:Y:S07]  /*4130*/  LDSM.16.M88.4 R84, [R24+0x4800] ;  /* 0x004800001854783b */ /* 0x000fee0000000200 */
[C---:B------:R-:W-:Y:S08]  /*4140*/  HMMA.16816.F32 R56, R20.reuse, R52, R56 ;  /* 0x000000341438723c */ /* 0x040ff00000001838 */
[----:B------:R-:W-:Y:S08]  /*4150*/  HMMA.16816.F32 R44, R20, R54, R44 ;  /* 0x00000036142c723c */ /* 0x000ff0000000182c */
[C---:B-1----:R-:W-:Y:S08]  /*4160*/  HMMA.16816.F32 R40, R16.reuse, R68, R40 ;  /* 0x000000441028723c */ /* 0x042ff00000001828 */
[C---:B------:R-:W-:Y:S01]  /*4170*/  HMMA.16816.F32 R20, R16.reuse, R70, R4 ;  /* 0x000000461014723c */ /* 0x040fe20000001804 */
[----:B------:R-:W-:Y:S07]  /*4180*/  LDSM.16.M88.4 R68, [R3+0x4000] ;  /* 0x004000000344783b */ /* 0x000fee0000000200 */
[C---:B---3--:R-:W-:Y:S01]  /*4190*/  HMMA.16816.F32 R4, R16.reuse, R80, R8 ;  /* 0x000000501004723c */ /* 0x048fe20000001808 */
[----:B------:R-:W1:Y:S07]  /*41a0*/  LDSM.16.M88.4 R8, [R222+0x8000] ;  /* 0x00800000de08783b */ /* 0x000e6e0000000200 */
[C---:B------:R-:W-:Y:S01]  /*41b0*/  HMMA.16816.F32 R32, R16.reuse, R82, R32 ;  /* 0x000000521020723c */ /* 0x040fe20000001820 */
[----:B------:R-:W3:Y:S07]  /*41c0*/  LDSM.16.M88.4 R80, [R3+0x4800] ;  /* 0x004800000350783b */ /* 0x000eee0000000200 */
[C---:B------:R-:W-:Y:S08]  /*41d0*/  HMMA.16816.F32 R36, R16.reuse, R92, R36 ;  /* 0x0000005c1024723c */ /* 0x040ff00000001824 */
[C---:B------:R-:W-:Y:S01]  /*41e0*/  HMMA.16816.F32 R48, R16.reuse, R94, R48 ;  /* 0x0000005e1030723c */ /* 0x040fe20000001830 */
[----:B------:R-:W5:Y:S07]  /*41f0*/  LDSM.16.M88.4 R92, [R3+0x5000] ;  /* 0x00500000035c783b */ /* 0x000f6e0000000200 */
[C---:B----4-:R-:W-:Y:S08]  /*4200*/  HMMA.16816.F32 R56, R16.reuse, R28, R56 ;  /* 0x0000001c1038723c */ /* 0x050ff00000001838 */
[----:B------:R-:W-:Y:S08]  /*4210*/  HMMA.16816.F32 R44, R16, R30, R44 ;  /* 0x0000001e102c723c */ /* 0x000ff0000000182c */
[C---:B--2---:R-:W-:Y:S08]  /*4220*/  HMMA.16816.F32 R40, R12.reuse, R64, R40 ;  /* 0x000000400c28723c */ /* 0x044ff00000001828 */
[C---:B------:R-:W-:Y:S01]  /*4230*/  HMMA.16816.F32 R28, R12.reuse, R66, R20 ;  /* 0x000000420c1c723c */ /* 0x040fe20000001814 */
[----:B------:R-:W2:Y:S07]  /*4240*/  LDSM.16.M88.4 R64, [R3+0x5800] ;  /* 0x005800000340783b */ /* 0x000eae0000000200 */
[C---:B------:R-:W-:Y:S01]  /*4250*/  HMMA.16816.F32 R20, R12.reuse, R72, R4 ;  /* 0x000000480c14723c */ /* 0x040fe20000001804 */
[----:B------:R-:W4:Y:S07]  /*4260*/  LDSM.16.M88.4 R4, [R224+0x8000] ;  /* 0x00800000e004783b */ /* 0x000f2e0000000200 */
[C---:B------:R-:W-:Y:S01]  /*4270*/  HMMA.16816.F32 R16, R12.reuse, R74, R32 ;  /* 0x0000004a0c10723c */ /* 0x040fe20000001820 */
[----:B------:R-:W-:Y:S07]  /*4280*/  LDSM.16.M88.4 R72, [R216+-0x2000] ;  /* 0xffe00000d848783b */ /* 0x000fee0000000200 */
[C---:B------:R-:W-:Y:S08]  /*4290*/  HMMA.16816.F32 R36, R12.reuse, R88, R36 ;  /* 0x000000580c24723c */ /* 0x040ff00000001824 */
[C---:B------:R-:W-:Y:S01]  /*42a0*/  HMMA.16816.F32 R52, R12.reuse, R90, R48 ;  /* 0x0000005a0c34723c */ /* 0x040fe20000001830 */
[----:B------:R-:W2:Y:S07]  /*42b0*/  LDSM.16.M88.4 R88, [R24+0x5000] ;  /* 0x005000001858783b */ /* 0x000eae0000000200 */
[C---:B------:R-:W-:Y:S08]  /*42c0*/  HMMA.16816.F32 R48, R12.reuse, R60, R56 ;  /* 0x0000003c0c30723c */ /* 0x040ff00000001838 */
[----:B------:R-:W-:Y:S08]  /*42d0*/  HMMA.16816.F32 R44, R12, R62, R44 ;  /* 0x0000003e0c2c723c */ /* 0x000ff0000000182c */
[C---:B-1----:R-:W-:Y:S08]  /*42e0*/  HMMA.16816.F32 R40, R8.reuse, R68, R40 ;  /* 0x000000440828723c */ /* 0x042ff00000001828 */
[C---:B------:R-:W-:Y:S01]  /*42f0*/  HMMA.16816.F32 R32, R8.reuse, R70, R28 ;  /* 0x000000460820723c */ /* 0x040fe2000000181c */
[----:B------:R-:W1:Y:S07]  /*4300*/  LDSM.16.M88.4 R68, [R24+0x5800] ;  /* 0x005800001844783b */ /* 0x000e6e0000000200 */
[C---:B---3--:R-:W-:Y:S01]  /*4310*/  HMMA.16816.F32 R28, R8.reuse, R80, R20 ;  /* 0x00000050081c723c */ /* 0x048fe20000001814 */
[----:B------:R-:W3:Y:S07]  /*4320*/  LDSM.16.M88.4 R20, [R223+0x8000] ;  /* 0x00800000df14783b */ /* 0x000eee0000000200 */
[C---:B------:R-:W-:Y:S01]  /*4330*/  HMMA.16816.F32 R16, R8.reuse, R82, R16 ;  /* 0x000000520810723c */ /* 0x040fe20000001810 */
[----:B------:R-:W1:Y:S07]  /*4340*/  LDSM.16.M88.4 R80, [R216+-0x1800] ;  /* 0xffe80000d850783b */ /* 0x000e6e0000000200 */
[C---:B-----5:R-:W-:Y:S08]  /*4350*/  HMMA.16816.F32 R12, R8.reuse, R92, R36 ;  /* 0x0000005c080c723c */ /* 0x060ff00000001824 */
[C---:B------:R-:W-:Y:S08]  /*4360*/  HMMA.16816.F32 R60, R8.reuse, R94, R52 ;  /* 0x0000005e083c723c */ /* 0x040ff00000001834 */
[C---:B--2---:R-:W-:Y:S08]  /*4370*/  HMMA.16816.F32 R52, R8.reuse, R64, R48 ;  /* 0x000000400834723c */ /* 0x044ff00000001830 */
[----:B------:R-:W-:Y:S01]  /*4380*/  HMMA.16816.F32 R48, R8, R66, R44 ;  /* 0x000000420830723c */ /* 0x000fe2000000182c */
[----:B------:R-:W-:Y:S04]  /*4390*/  LDSM.16.M88.4 R64, [R135+0x6000] ;  /* 0x006000008740783b */ /* 0x000fe80000000200 */
[----:B------:R-:W-:Y:S03]  /*43a0*/  LDSM.16.M88.4 R44, [R216+-0x1000] ;  /* 0xfff00000d82c783b */ /* 0x000fe60000000200 */
[C---:B----4-:R-:W-:Y:S08]  /*43b0*/  HMMA.16816.F32 R40, R4.reuse, R76, R40 ;  /* 0x0000004c0428723c */ /* 0x050ff00000001828 */
[C---:B------:R-:W-:Y:S01]  /*43c0*/  HMMA.16816.F32 R56, R4.reuse, R86, R16 ;  /* 0x000000560438723c */ /* 0x040fe20000001810 */
[----:B------:R-:W2:Y:S07]  /*43d0*/  LDSM.16.M88.4 R16, [R221+0xc000] ;  /* 0x00c00000dd10783b */ /* 0x000eae0000000200 */
[C---:B------:R-:W-:Y:S08]  /*43e0*/  HMMA.16816.F32 R36, R4.reuse, R84, R28 ;  /* 0x000000540424723c */ /* 0x040ff0000000181c */
[C---:B------:R-:W-:Y:S01]  /*43f0*/  HMMA.16816.F32 R28, R4.reuse, R88, R12 ;  /* 0x00000058041c723c */ /* 0x040fe2000000180c */
[----:B------:R-:W-:Y:S07]  /*4400*/  LDSM.16.M88.4 R12, [R222+0xc000] ;  /* 0x00c00000de0c783b */ /* 0x000fee0000000200 */
[C---:B------:R-:W-:Y:S01]  /*4410*/  HMMA.16816.F32 R8, R4.reuse, R90, R60 ;  /* 0x0000005a0408723c */ /* 0x040fe2000000183c */
[----:B------:R-:W4:Y:S04]  /*4420*/  LDSM.16.M88.4 R88, [R216+-0x800] ;  /* 0xfff80000d858783b */ /* 0x000f280000000200 */
[----:B------:R-:W-:Y:S03]  /*4430*/  LDSM.16.M88.4 R60, [R216] ;  /* 0x00000000d83c783b */ /* 0x000fe60000000200 */
[C---:B------:R-:W-:Y:S01]  /*4440*/  HMMA.16816.F32 R32, R4.reuse, R78, R32 ;  /* 0x0000004e0420723c */ /* 0x040fe20000001820 */
[----:B------:R-:W-:Y:S07]  /*4450*/  LDSM.16.M88.4 R76, [R135+0x7800] ;  /* 0x00780000874c783b */ /* 0x000fee0000000200 */
[C---:B-1----:R-:W-:Y:S08]  /*4460*/  HMMA.16816.F32 R52, R4.reuse, R68, R52 ;  /* 0x000000440434723c */ /* 0x042ff00000001834 */
[----:B------:R-:W-:Y:S01]  /*4470*/  HMMA.16816.F32 R96, R4, R70, R48 ;  /* 0x000000460460723c */ /* 0x000fe20000001830 */
[----:B------:R-:W-:Y:S07]  /*4480*/  LDSM.16.M88.4 R48, [R135+0x7000] ;  /* 0x007000008730783b */ /* 0x000fee0000000200 */
[C---:B---3--:R-:W-:Y:S01]  /*4490*/  HMMA.16816.F32 R4, R20.reuse, R72, R40 ;  /* 0x000000481404723c */ /* 0x048fe20000001828 */
[----:B------:R-:W1:Y:S07]  /*44a0*/  LDSM.16.M88.4 R40, [R3+0x6000] ;  /* 0x006000000328783b */ /* 0x000e6e0000000200 */
[C---:B------:R-:W-:Y:S01]  /*44b0*/  HMMA.16816.F32 R32, R20.reuse, R74, R32 ;  /* 0x0000004a1420723c */ /* 0x040fe20000001820 */
[----:B------:R-:W-:Y:S07]  /*44c0*/  LDSM.16.M88.4 R72, [R3+0x6800] ;  /* 0x006800000348783b */ /* 0x000fee0000000200 */
[----:B------:R-:W-:Y:S01]  /*44d0*/  HMMA.16816.F32 R68, R20, R82, R56 ;  /* 0x000000521444723c */ /* 0x000fe20000001838 */
[----:B------:R-:W3:Y:S07]  /*44e0*/  LDSM.16.M88.4 R56, [R135+0x6800] ;  /* 0x006800008738783b */ /* 0x000eee0000000200 */
[----:B--2---:R-:W-:Y:S08]  /*44f0*/  HMMA.16816.F32 R4, R16, R64, R4 ;  /* 0x000000401004723c */ /* 0x004ff00000001804 */
[C---:B------:R-:W-:Y:S08]  /*4500*/  HMMA.16816.F32 R36, R20.reuse, R80, R36 ;  /* 0x000000501424723c */ /* 0x040ff00000001824 */
[C---:B------:R-:W-:Y:S01]  /*4510*/  HMMA.16816.F32 R80, R20.reuse, R46, R8 ;  /* 0x0000002e1450723c */ /* 0x040fe20000001808 */
[----:B------:R-:W-:Y:S07]  /*4520*/  LDSM.16.M88.4 R8, [R224+0xc000] ;  /* 0x00c00000e008783b */ /* 0x000fee0000000200 */
[----:B----4-:R-:W-:Y:S01]  /*4530*/  HMMA.16816.F32 R92, R20, R88, R52 ;  /* 0x00000058145c723c */ /* 0x010fe20000001834 */
[----:B------:R-:W2:Y:S07]  /*4540*/  LDSM.16.M88.4 R52, [R24+0x6000] ;  /* 0x006000001834783b */ /* 0x000eae0000000200 */
[----:B------:R-:W-:Y:S01]  /*4550*/  HMMA.16816.F32 R32, R16, R66, R32 ;  /* 0x000000421020723c */ /* 0x000fe20000001820 */
[----:B------:R-:W-:Y:S07]  /*4560*/  LDSM.16.M88.4 R64, [R24+0x6800] ;  /* 0x006800001840783b */ /* 0x000fee0000000200 */
[----:B------:R-:W-:Y:S08]  /*4570*/  HMMA.16816.F32 R84, R20, R44, R28 ;  /* 0x0000002c1454723c */ /* 0x000ff0000000181c */
[----:B-1----:R-:W-:Y:S01]  /*4580*/  HMMA.16816.F32 R28, R12, R40, R4 ;  /* 0x000000280c1c723c */ /* 0x002fe20000001804 */
[----:B------:R-:W1:Y:S07]  /*4590*/  LDSM.16.M88.4 R4, [R223+0xc000] ;  /* 0x00c00000df04783b */ /* 0x000e6e0000000200 */
[----:B---3--:R-:W-:Y:S08]  /*45a0*/  HMMA.16816.F32 R36, R16, R56, R36 ;  /* 0x000000381024723c */ /* 0x008ff00000001824 */
[----:B------:R-:W-:Y:S08]  /*45b0*/  HMMA.16816.F32 R32, R12, R42, R32 ;  /* 0x0000002a0c20723c */ /* 0x000ff00000001820 */
[----:B--2---:R-:W-:Y:S08]  /*45c0*/  HMMA.16816.F32 R28, R8, R52, R28 ;  /* 0x00000034081c723c */ /* 0x004ff0000000181c */
[----:B------:R-:W-:Y:S01]  /*45d0*/  HMMA.16816.F32 R44, R16, R58, R68 ;  /* 0x0000003a102c723c */ /* 0x000fe20000001844 */
[----:B------:R-:W2:Y:S04]  /*45e0*/  LDSM.16.M88.4 R68, [R3+0x7000] ;  /* 0x007000000344783b */ /* 0x000ea80000000200 */
[----:B------:R-:W3:Y:S03]  /*45f0*/  LDSM.16.M88.4 R56, [R216+0x800] ;  /* 0x00080000d838783b */ /* 0x000ee60000000200 */
[----:B------:R-:W-:Y:S08]  /*4600*/  HMMA.16816.F32 R40, R12, R72, R36 ;  /* 0x000000480c28723c */ /* 0x000ff00000001824 */
[----:B------:R-:W-:Y:S08]  /*4610*/  HMMA.16816.F32 R36, R8, R54, R32 ;  /* 0x000000360824723c */ /* 0x000ff00000001820 */
[----:B-1----:R-:W-:Y:S08]  /*4620*/  HMMA.16816.F32 R52, R4, R60, R28 ;  /* 0x0000003c0434723c */ /* 0x002ff0000000181c */
[----:B------:R-:W-:Y:S08]  /*4630*/  HMMA.16816.F32 R28, R16, R48, R84 ;  /* 0x00000030101c723c */ /* 0x000ff00000001854 */
[----:B------:R-:W-:Y:S08]  /*4640*/  HMMA.16816.F32 R88, R20, R90, R96 ;  /* 0x0000005a1458723c */ /* 0x000ff00000001860 */
[----:B------:R-:W-:Y:S01]  /*4650*/  HMMA.16816.F32 R20, R12, R74, R44 ;  /* 0x0000004a0c14723c */ /* 0x000fe2000000182c */
[----:B------:R-:W-:-:S07]  /*4660*/  FMUL.FTZ R0, R52, c[0x0][0x320] ;  /* 0x0000c80034007a20 */ /* 0x000fce0000410000 */
[----:B------:R-:W-:Y:S08]  /*4670*/  HMMA.16816.F32 R32, R8, R64, R40 ;  /* 0x000000400820723c */ /* 0x000ff00000001828 */
[----:B------:R-:W-:Y:S01]  /*4680*/  HMMA.16816.F32 R48, R16, R50, R80 ;  /* 0x000000321030723c */ /* 0x000fe20000001850 */
[----:B------:R1:W4:Y:S07]  /*4690*/  MUFU.TANH R80, R0 ;  /* 0x0000000000507308 */ /* 0x00032e0000002400 */
[----:B------:R-:W-:Y:S01]  /*46a0*/  HMMA.16816.F32 R40, R4, R62, R36 ;  /* 0x0000003e0428723c */ /* 0x000fe20000001824 */
[----:B------:R-:W5:Y:S07]  /*46b0*/  LDSM.16.M88.4 R60, [R24+0x7000] ;  /* 0x00700000183c783b */ /* 0x000f6e0000000200 */
[----:B------:R-:W-:Y:S01]  /*46c0*/  HMMA.16816.F32 R72, R16, R76, R92 ;  /* 0x0000004c1048723c */ /* 0x000fe2000000185c */
[----:B-1----:R-:W-:-:S04]  /*46d0*/  FMUL.FTZ R0, R53, c[0x0][0x320] ;  /* 0x0000c80035007a20 */ /* 0x002fc80000410000 */
[----:B------:R1:W1:Y:S03]  /*46e0*/  MUFU.TANH R76, R0 ;  /* 0x00000000004c7308 */ /* 0x0002660000002400 */
[----:B--2---:R-:W-:Y:S08]  /*46f0*/  HMMA.16816.F32 R36, R12, R68, R28 ;  /* 0x000000440c24723c */ /* 0x004ff0000000181c */
[----:B------:R-:W-:Y:S01]  /*4700*/  HMMA.16816.F32 R20, R8, R66, R20 ;  /* 0x000000420814723c */ /* 0x000fe20000001814 */
[----:B-1----:R-:W-:-:S07]  /*4710*/  FMUL.FTZ R0, R54, c[0x0][0x320] ;  /* 0x0000c80036007a20 */ /* 0x002fce0000410000 */
[----:B------:R-:W-:Y:S01]  /*4720*/  HMMA.16816.F32 R44, R12, R70, R48 ;  /* 0x000000460c2c723c */ /* 0x000fe20000001830 */
[----:B------:R1:W2:Y:S01]  /*4730*/  MUFU.TANH R68, R0 ;  /* 0x0000000000447308 */ /* 0x0002a20000002400 */
[----:B------:R-:W-:Y:S06]  /*4740*/  LDSM.16.M88.4 R48, [R216+0x1000] ;  /* 0x00100000d830783b */ /* 0x000fec0000000200 */
[----:B---3--:R-:W-:Y:S08]  /*4750*/  HMMA.16816.F32 R28, R4, R56, R32 ;  /* 0x00000038041c723c */ /* 0x008ff00000001820 */
[----:B-----5:R-:W-:Y:S01]  /*4760*/  HMMA.16816.F32 R36, R8, R60, R36 ;  /* 0x0000003c0824723c */ /* 0x020fe20000001824 */
[----:B-1----:R-:W-:-:S02]  /*4770*/  FMUL.FTZ R0, R55, c[0x0][0x320] ;  /* 0x0000c80037007a20 */ /* 0x002fc40000410000 */
[----:B------:R-:W1:Y:S02]  /*4780*/  LDSM.16.M88.4 R52, [R3+0x7800] ;  /* 0x007800000334783b */ /* 0x000e640000000200 */
[----:B------:R3:W1:Y:S03]  /*4790*/  MUFU.TANH R67, R0 ;  /* 0x0000000000437308 */ /* 0x0006660000002400 */
[----:B------:R-:W-:Y:S08]  /*47a0*/  HMMA.16816.F32 R32, R4, R58, R20 ;  /* 0x0000003a0420723c */ /* 0x000ff00000001814 */
[----:B------:R-:W-:Y:S01]  /*47b0*/  HMMA.16816.F32 R16, R16, R78, R88 ;  /* 0x0000004e1010723c */ /* 0x000fe20000001858 */
[----:B---3--:R-:W-:-:S04]  /*47c0*/  FMUL.FTZ R0, R40, c[0x0][0x320] ;  /* 0x0000c80028007a20 */ /* 0x008fc80000410000 */
[----:B------:R3:W1:Y:S02]  /*47d0*/  MUFU.TANH R66, R0 ;  /* 0x0000000000427308 */ /* 0x0006640000002400 */
[----:B---3--:R-:W-:Y:S01]  /*47e0*/  FMUL.FTZ R0, R41, c[0x0][0x320] ;  /* 0x0000c80029007a20 */ /* 0x008fe20000410000 */
[C---:B-1----:R-:W-:Y:S05]  /*47f0*/  HMMA.16816.F32 R20, R12.reuse, R52, R72 ;  /* 0x000000340c14723c */ /* 0x042fea0000001848 */
[----:B------:R1:W3:Y:S11]  /*4800*/  MUFU.TANH R65, R0 ;  /* 0x0000000000417308 */ /* 0x0002f60000002400 */
[----:B------:R-:W-:Y:S01]  /*4810*/  HMMA.16816.F32 R12, R12, R54, R16 ;  /* 0x000000360c0c723c */ /* 0x000fe20000001810 */
[----:B-1----:R-:W-:-:S04]  /*4820*/  FMUL.FTZ R0, R42, c[0x0][0x320] ;  /* 0x0000c8002a007a20 */ /* 0x002fc80000410000 */
[----:B------:R1:W1:Y:S02]  /*4830*/  MUFU.TANH R64, R0 ;  /* 0x0000000000407308 */ /* 0x0002640000002400 */
[----:B-1----:R-:W-:Y:S02]  /*4840*/  FMUL.FTZ R0, R43, c[0x0][0x320] ;  /* 0x0000c8002b007a20 */ /* 0x002fe40000410000 */
[----:B------:R1:W5:Y:S04]  /*4850*/  LDSM.16.M88.4 R40, [R24+0x7800] ;  /* 0x007800001828783b */ /* 0x0003680000000200 */
[----:B------:R2:W1:Y:S02]  /*4860*/  MUFU.TANH R60, R0 ;  /* 0x00000000003c7308 */ /* 0x0004640000002400 */
[----:B--2---:R-:W-:-:S06]  /*4870*/  FMUL.FTZ R0, R28, c[0x0][0x320] ;  /* 0x0000c8001c007a20 */ /* 0x004fcc0000410000 */
[----:B------:R2:W2:Y:S01]  /*4880*/  MUFU.TANH R57, R0 ;  /* 0x0000000000397308 */ /* 0x0004a20000002400 */
[----:B-1----:R-:W-:Y:S01]  /*4890*/  HMMA.16816.F32 R24, R8, R62, R44 ;  /* 0x0000003e0818723c */ /* 0x002fe2000000182c */
[----:B--2---:R-:W-:-:S07]  /*48a0*/  FMUL.FTZ R0, R29, c[0x0][0x320] ;  /* 0x0000c8001d007a20 */ /* 0x004fce0000410000 */
[----:B-----5:R-:W-:Y:S01]  /*48b0*/  HMMA.16816.F32 R16, R8, R40, R20 ;  /* 0x000000280810723c */ /* 0x020fe20000001814 */
[----:B------:R1:W2:Y:S11]  /*48c0*/  MUFU.TANH R56, R0 ;  /* 0x0000000000387308 */ /* 0x0002b60000002400 */
[----:B------:R-:W-:Y:S04]  /*48d0*/  @!UPT UIADD3 URZ, URZ, URZ, URZ ;  /* 0x0000003f3f3ff290 */ /* 0x000fe8000fffe03f */
[----:B------:R-:W-:Y:S08]  /*48e0*/  HMMA.16816.F32 R20, R4, R50, R24 ;  /* 0x000000320414723c */ /* 0x000ff00000001818 */
        /* <DEDUP_REMOVED lines=8> */
[----:B-----5:R-:W-:-:S04]  /*4970*/  FMUL.FTZ R0, R32, c[0x0][0x320] ;  /* 0x0000c80020007a20 */ /* 0x020fc80000410000 */
[----:B------:R5:W1:Y:S02]  /*4980*/  MUFU.TANH R47, R0 ;  /* 0x00000000002f7308 */ /* 0x000a640000002400 */
[----:B-----5:R-:W-:Y:S01]  /*4990*/  FMUL.FTZ R0, R33, c[0x0][0x320] ;  /* 0x0000c80021007a20 */ /* 0x020fe20000410000 */
[C---:B-1----:R-:W-:Y:S05]  /*49a0*/  HMMA.16816.F32 R12, R4.reuse, R36, R16 ;  /* 0x00000024040c723c */ /* 0x042fea0000001810 */
[----:B------:R1:W1:Y:S03]  /*49b0*/  MUFU.TANH R48, R0 ;  /* 0x0000000000307308 */ /* 0x0002660000002400 */
[----:B------:R-:W-:Y:S01]  /*49c0*/  HMMA.16816.F32 R4, R4, R38, R8 ;  /* 0x000000260404723c */ /* 0x000fe20000001808 */
[----:B-1----:R-:W-:-:S04]  /*49d0*/  FMUL.FTZ R0, R34, c[0x0][0x320] ;  /* 0x0000c80022007a20 */ /* 0x002fc80000410000 */
        /* <DEDUP_REMOVED lines=49> */
[----:B------:R-:W-:Y:S01]  /*4cf0*/  IMAD.MOV R0, RZ, RZ, -R0 ;  /* 0x000000ffff007224 */ /* 0x000fe200078e0a00 */
[----:B------:R-:W-:-:S03]  /*4d00*/  ISETP.GE.AND P4, PT, R239, c[0x0][0x1d4], PT ;  /* 0x00007500ef007a0c */ /* 0x000fc60003f86270 */
[----:B------:R-:W-:Y:S01]  /*4d10*/  IMAD R231, R0, c[0x0][0x2b8], R2 ;  /* 0x0000ae0000e77a24 */ /* 0x000fe200078e0202 */
[----:B------:R-:W-:-:S03]  /*4d20*/  SEL R14, RZ, 0x10, P4 ;  /* 0x00000010ff0e7807 */ /* 0x000fc60002000000 */
        /* <DEDUP_REMOVED lines=15> */
.L_x_1664:
[----:B------:R-:W-:Y:S05]  /*4e20*/  BRA.DIV ~URZ, `(.L_x_1584) ;  /* 0x0000bb427f007947 */ /* 0x000fea000b800000 */
[----:B------:R-:W3:Y:S01]  /*4e30*/  SHFL.IDX PT, R0, R15, RZ, 0x181f ;  /* 0x00181fff0f007589 */ /* 0x000ee200000e0000 */
[----:B------:R-:W-:Y:S02]  /*4e40*/  ISETP.GE.AND P3, PT, R232, c[0x0][0x1d4], PT ;  /* 0x00007500e8007a0c */ /* 0x000fe40003f66270 */
[----:B------:R-:W-:Y:S02]  /*4e50*/  ISETP.GE.AND P4, PT, R238, c[0x0][0x1d4], PT ;  /* 0x00007500ee007a0c */ /* 0x000fe40003f86270 */
[----:B------:R-:W-:Y:S02]  /*4e60*/  SEL R12, RZ, 0x10, P5 ;  /* 0x00000010ff0c7807 */ /* 0x000fe40002800000 */
[----:B------:R-:W-:Y:S02]  /*4e70*/  SEL R13, RZ, 0x10, P4 ;  /* 0x00000010ff0d7807 */ /* 0x000fe40002000000 */
[----:B---3--:R-:W-:-:S02]  /*4e80*/  IADD3 R2, P2, R0, R108, RZ ;  /* 0x0000006c00027210 */ /* 0x008fc40007f5e0ff */
[C---:B------:R-:W-:Y:S02]  /*4e90*/  IADD3 R6, P0, R0.reuse, R107, RZ ;  /* 0x0000006b00067210 */ /* 0x040fe40007f1e0ff */
[----:B------:R-:W-:Y:S01]  /*4ea0*/  IADD3 R10, P1, R0, R110, RZ ;  /* 0x0000006e000a7210 */ /* 0x000fe20007f3e0ff */
[C---:B--2---:R-:W-:Y:S01]  /*4eb0*/  IMAD.X R3, R4.reuse, 0x1, R102, P2 ;  /* 0x0000000104037824 */ /* 0x044fe200010e0666 */
[----:B------:R-:W-:Y:S01]  /*4ec0*/  ISETP.GE.AND P2, PT, R239, c[0x0][0x1d4], PT ;  /* 0x00007500ef007a0c */ /* 0x000fe20003f46270 */
[----:B------:R-:W-:Y:S01]  /*4ed0*/  IMAD.X R7, R4, 0x1, R100, P0 ;  /* 0x0000000104077824 */ /* 0x000fe200000e0664 */
[----:B------:R-:W-:Y:S01]  /*4ee0*/  IADD3 R8, P0, R0, R109, RZ ;  /* 0x0000006d00087210 */ /* 0x000fe20007f1e0ff */
[C---:B------:R-:W-:Y:S01]  /*4ef0*/  IMAD.X R11, R4.reuse, 0x1, R103, P1 ;  /* 0x00000001040b7824 */ /* 0x040fe200008e0667 */
[----:B------:R2:W3:Y:S03]  /*4f00*/  SHFL.IDX PT, R0, R15, 0x1, 0x181f ;  /* 0x00381f000f007f89 */ /* 0x0004e600000e0000 */
[----:B------:R-:W-:Y:S01]  /*4f10*/  IMAD.X R9, R4, 0x1, R101, P0 ;  /* 0x0000000104097824 */ /* 0x000fe200000e0665 */
[----:B------:R-:W-:Y:S01]  /*4f20*/  @!PT LDS RZ, [RZ] ;  /* 0x00000000fffff984 */ /* 0x000fe20000000800 */
[----:B------:R4:W-:Y:S04]  /*4f30*/  LDGSTS.E.BYPASS.LTC128B.128 [R229+0x8100], [R6.64], !P3 ;  /* 0x0810000006e57fae */ /* 0x0009e8000d901d46 */
[----:B------:R2:W-:Y:S04]  /*4f40*/  LDGSTS.E.BYPASS.LTC128B.128 [R229+0xa100], [R2.64], !P4 ;  /* 0x0a10000002e57fae */ /* 0x0005e8000e101d46 */
[----:B------:R2:W-:Y:S04]  /*4f50*/  LDGSTS.E.BYPASS.LTC128B.128 [R229+0xc100], [R10.64], !P5 ;  /* 0x0c1000000ae57fae */ /* 0x0005e8000e901d46 */
[----:B------:R2:W1:Y:S04]  /*4f60*/  SHFL.IDX PT, R4, R5, 0x1, 0x181f ;  /* 0x00381f0005047f89 */ /* 0x00046800000e0000 */
[----:B------:R2:W-:Y:S01]  /*4f70*/  LDGSTS.E.BYPASS.LTC128B.128 [R229+0xe100], [R8.64], !P2 ;  /* 0x0e10000008e57fae */ /* 0x0005e2000d101d46 */
[----:B----4-:R-:W-:-:S04]  /*4f80*/  SEL R7, RZ, 0x10, P3 ;  /* 0x00000010ff077807 */ /* 0x010fc80001800000 */
.L_x_1665:
[----:B--23--:R-:W-:Y:S02]  /*4f90*/  IADD3 R2, -R7, 0x10, RZ ;  /* 0x0000001007027810 */ /* 0x00cfe40007ffe1ff */
[----:B------:R-:W-:-:S02]  /*4fa0*/  IADD3 R3, -R13, 0x10, RZ ;  /* 0x000000100d037810 */ /* 0x000fc40007ffe1ff */
[----:B------:R-:W-:Y:S02]  /*4fb0*/  LOP3.LUT R2, R2, 0xf, RZ, 0xc0, !PT ;  /* 0x0000000f02027812 */ /* 0x000fe400078ec0ff */
[----:B-1----:R-:W-:Y:S02]  /*4fc0*/  IADD3 R5, -R12, 0x10, RZ ;  /* 0x000000100c057810 */ /* 0x002fe40007ffe1ff */
[----:B------:R-:W-:Y:S02]  /*4fd0*/  LOP3.LUT R3, R3, 0xf, RZ, 0xc0, !PT ;  /* 0x0000000f03037812 */ /* 0x000fe400078ec0ff */
[----:B------:R-:W-:Y:S02]  /*4fe0*/  IADD3 R6, -R14, 0x10, RZ ;  /* 0x000000100e067810 */ /* 0x000fe40007ffe1ff */
[----:B------:R-:W-:Y:S02]  /*4ff0*/  IADD3 R10, P1, P0, R2, R0, R107 ;  /* 0x00000000020a7210 */ /* 0x000fe4000783e06b */
[----:B------:R-:W-:-:S02]  /*5000*/  LOP3.LUT R2, R5, 0xf, RZ, 0xc0, !PT ;  /* 0x0000000f05027812 */ /* 0x000fc400078ec0ff */
[----:B------:R-:W-:Y:S02]  /*5010*/  IADD3 R8, P3, P2, R3, R0, R108 ;  /* 0x0000000003087210 */ /* 0x000fe40007a7e06c */
[----:B------:R-:W-:Y:S02]  /*5020*/  LOP3.LUT R3, R6, 0xf, RZ, 0xc0, !PT ;  /* 0x0000000f06037812 */ /* 0x000fe400078ec0ff */
[----:B------:R-:W-:Y:S02]  /*5030*/  IADD3.X R11, RZ, R4, R100, P1, P0 ;  /* 0x00000004ff0b7210 */ /* 0x000fe40000fe0464 */
[----:B------:R-:W-:Y:S02]  /*5040*/  IADD3 R6, P1, P0, R2, R0, R110 ;  /* 0x0000000002067210 */ /* 0x000fe4000783e06e */
[----:B------:R-:W-:Y:S02]  /*5050*/  ISETP.NE.U32.AND P5, PT, R7, RZ, PT ;  /* 0x000000ff0700720c */ /* 0x000fe40003fa5070 */
[----:B------:R-:W-:-:S02]  /*5060*/  IADD3.X R9, RZ, R4, R102, P3, P2 ;  /* 0x00000004ff097210 */ /* 0x000fc40001fe4466 */
[----:B------:R-:W-:Y:S02]  /*5070*/  IADD3.X R7, RZ, R4, R103, P1, P0 ;  /* 0x00000004ff077210 */ /* 0x000fe40000fe0467 */
[----:B------:R-:W-:Y:S02]  /*5080*/  ISETP.NE.U32.AND P2, PT, R13, RZ, PT ;  /* 0x000000ff0d00720c */ /* 0x000fe40003f45070 */
[----:B------:R-:W-:Y:S02]  /*5090*/  ISETP.NE.U32.AND P1, PT, R12, RZ, PT ;  /* 0x000000ff0c00720c */ /* 0x000fe40003f25070 */
[----:B------:R-:W-:Y:S02]  /*50a0*/  ISETP.NE.U32.AND P0, PT, R14, RZ, PT ;  /* 0x000000ff0e00720c */ /* 0x000fe40003f05070 */
[----:B------:R-:W-:Y:S01]  /*50b0*/  IADD3 R2, P4, P3, R3, R0, R109 ;  /* 0x0000000003027210 */ /* 0x000fe20007b9e06d */
[----:B------:R-:W-:Y:S01]  /*50c0*/  @!PT LDS RZ, [RZ] ;  /* 0x00000000fffff984 */ /* 0x000fe20000000800 */
[----:B------:R-:W-:Y:S01]  /*50d0*/  @!PT LDS RZ, [RZ] ;  /* 0x00000000fffff984 */ /* 0x000fe20000000800 */
[----:B------:R-:W-:Y:S01]  /*50e0*/  @!PT LDS RZ, [RZ] ;  /* 0x00000000fffff984 */ /* 0x000fe20000000800 */
[----:B------:R1:W-:Y:S03]  /*50f0*/  LDGSTS.E.BYPASS.LTC128B.128.ZFILL [R229+0x9100], [R10.64], P5 ;  /* 0x091000000ae57fae */ /* 0x0003e6000a941d46 */
[----:B------:R-:W-:-:S03]  /*5100*/  IADD3.X R3, RZ, R4, R101, P4, P3 ;  /* 0x00000004ff037210 */ /* 0x000fc600027e6465 */
[----:B------:R1:W-:Y:S04]  /*5110*/  LDGSTS.E.BYPASS.LTC128B.128.ZFILL [R229+0xb100], [R8.64], P2 ;  /* 0x0b10000008e57fae */ /* 0x0003e80009141d46 */
[----:B------:R1:W-:Y:S04]  /*5120*/  LDGSTS.E.BYPASS.LTC128B.128.ZFILL [R229+0xd100], [R6.64], P1 ;  /* 0x0d10000006e57fae */ /* 0x0003e80008941d46 */
[----:B------:R1:W-:Y:S02]  /*5130*/  LDGSTS.E.BYPASS.LTC128B.128.ZFILL [R229+0xf100], [R2.64], P0 ;  /* 0x0f10000002e57fae */ /* 0x0003e40008141d46 */
.L_x_1582:
[----:B--234-:R-:W-:Y:S05]  /*5140*/  BSYNC B0 ;  /* 0x0000000000007941 */ /* 0x01cfea0003800000 */
.L_x_1581:
        /* <DEDUP_REMOVED lines=12> */
[----:B------:R-:W-:Y:S02]  /*5210*/  FMNMX.FTZ R2, R6, R7, !PT ;  /* 0x0000000706027209 */ /* 0x000fe40007810000 */
[----:B------:R-:W-:Y:S02]  /*5220*/  FSEL R16, R64, -INF , P3 ;  /* 0xff80000040107808 */ /* 0x000fe40001800000 */
[----:B------:R-:W-:-:S02]  /*5230*/  FMNMX.FTZ R3, R14, R15, !PT ;  /* 0x0000000f0e037209 */ /* 0x000fc40007810000 */
[----:B------:R-:W-:Y:S02]  /*5240*/  ISETP.GT.AND P3, PT, R0, 0x10, PT ;  /* 0x000000100000780c */ /* 0x000fe40003f64270 */
[----:B------:R-:W-:Y:S02]  /*5250*/  FSEL R9, R65, -INF , P5 ;  /* 0xff80000041097808 */ /* 0x000fe40002800000 */
[----:B------:R-:W-:Y:S02]  /*5260*/  FMNMX.FTZ R2, R8, R2, !PT ;  /* 0x0000000208027209 */ /* 0x000fe40007810000 */
[----:B------:R-:W-:Y:S02]  /*5270*/  FSEL R17, R60, -INF , P5 ;  /* 0xff8000003c117808 */ /* 0x000fe40002800000 */
[----:B------:R-:W-:Y:S02]  /*5280*/  FMNMX.FTZ R3, R16, R3, !PT ;  /* 0x0000000310037209 */ /* 0x000fe40007810000 */
[----:B------:R-:W-:-:S02]  /*5290*/  ISETP.GT.AND P4, PT, R0, 0x11, PT ;  /* 0x000000110000780c */ /* 0x000fc40003f84270 */
[----:B------:R-:W-:Y:S02]  /*52a0*/  FSEL R10, R57, -INF , P3 ;  /* 0xff800000390a7808 */ /* 0x000fe40001800000 */
[----:B------:R-:W-:Y:S02]  /*52b0*/  FMNMX.FTZ R2, R9, R2, !PT ;  /* 0x0000000209027209 */ /* 0x000fe40007810000 */
[----:B------:R-:W-:Y:S02]  /*52c0*/  FSEL R18, R53, -INF , P3 ;  /* 0xff80000035127808 */ /* 0x000fe40001800000 */
[----:B------:R-:W-:Y:S02]  /*52d0*/  FMNMX.FTZ R3, R17, R3, !PT ;  /* 0x0000000311037209 */ /* 0x000fe40007810000 */
[----:B------:R-:W-:Y:S02]  /*52e0*/  ISETP.GT.AND P2, PT, R0, 0x18, PT ;  /* 0x000000180000780c */ /* 0x000fe40003f44270 */
[----:B------:R-:W-:-:S02]  /*52f0*/  FSEL R12, R56, -INF , P4 ;  /* 0xff800000380c7808 */ /* 0x000fc40002000000 */
[----:B------:R-:W-:Y:S02]  /*5300*/  FMNMX.FTZ R2, R10, R2, !PT ;  /* 0x000000020a027209 */ /* 0x000fe40007810000 */
[----:B------:R-:W-:Y:S02]  /*5310*/  FSEL R20, R52, -INF , P4 ;  /* 0xff80000034147808 */ /* 0x000fe40002000000 */
[----:B------:R-:W-:Y:S02]  /*5320*/  FMNMX.FTZ R3, R18, R3, !PT ;  /* 0x0000000312037209 */ /* 0x000fe40007810000 */
[----:B------:R-:W-:Y:S02]  /*5330*/  ISETP.GT.AND P1, PT, R0, 0x19, PT ;  /* 0x000000190000780c */ /* 0x000fe40003f24270 */
[----:B------:R-:W-:Y:S02]  /*5340*/  FSEL R13, R47, -INF , P2 ;  /* 0xff8000002f0d7808 */ /* 0x000fe40001000000 */
[----:B------:R-:W-:-:S02]  /*5350*/  FMNMX.FTZ R2, R12, R2, !PT ;  /* 0x000000020c027209 */ /* 0x000fc40007810000 */
[----:B------:R-:W-:Y:S02]  /*5360*/  FSEL R21, R46, -INF , P2 ;  /* 0xff8000002e157808 */ /* 0x000fe40001000000 */
[----:B------:R-:W-:Y:S02]  /*5370*/  FMNMX.FTZ R3, R20, R3, !PT ;  /* 0x0000000314037209 */ /* 0x000fe40007810000 */
[----:B------:R-:W-:Y:S02]  /*5380*/  ISETP.GT.AND P0, PT, R0, 0x20, PT ;  /* 0x000000200000780c */ /* 0x000fe40003f04270 */
[----:B------:R-:W-:Y:S02]  /*5390*/  FSEL R11, R48, -INF , P1 ;  /* 0xff800000300b7808 */ /* 0x000fe40000800000 */
[----:B------:R-:W-:Y:S02]  /*53a0*/  FMNMX.FTZ R2, R13, R2, !PT ;  /* 0x000000020d027209 */ /* 0x000fe40007810000 */
[----:B------:R-:W-:-:S02]  /*53b0*/  FSEL R22, R45, -INF , P1 ;  /* 0xff8000002d167808 */ /* 0x000fc40000800000 */
[----:B------:R-:W-:Y:S02]  /*53c0*/  FMNMX.FTZ R3, R21, R3, !PT ;  /* 0x0000000315037209 */ /* 0x000fe40007810000 */
[----:B------:R-:W-:Y:S02]  /*53d0*/  FSEL R89, R41, -INF , P0 ;  /* 0xff80000029597808 */ /* 0x000fe40000000000 */
[----:B------:R-:W-:Y:S02]  /*53e0*/  ISETP.GT.AND P1, PT, R0, 0x21, PT ;  /* 0x000000210000780c */ /* 0x000fe40003f24270 */
[----:B------:R-:W-:Y:S02]  /*53f0*/  FMNMX.FTZ R2, R11, R2, !PT ;  /* 0x000000020b027209 */ /* 0x000fe40007810000 */
[----:B------:R-:W-:Y:S02]  /*5400*/  FSEL R97, R40, -INF , P0 ;  /* 0xff80000028617808 */ /* 0x000fe40000000000 */
[----:B------:R-:W-:-:S02]  /*5410*/  FMNMX.FTZ R3, R22, R3, !PT ;  /* 0x0000000316037209 */ /* 0x000fc40007810000 */
[----:B------:R-:W-:Y:S02]  /*5420*/  FSEL R88, R44, -INF , P1 ;  /* 0xff8000002c587808 */ /* 0x000fe40000800000 */
[----:B------:R-:W-:Y:S02]  /*5430*/  FMNMX.FTZ R2, R89, R2, !PT ;  /* 0x0000000259027209 */ /* 0x000fe40007810000 */
[C---:B------:R-:W-:Y:S02]  /*5440*/  ISETP.GT.AND P5, PT, R0.reuse, 0x28, PT ;  /* 0x000000280000780c */ /* 0x040fe40003fa4270 */
[----:B------:R-:W-:Y:S02]  /*5450*/  FSEL R96, R35, -INF , P1 ;  /* 0xff80000023607808 */ /* 0x000fe40000800000 */
[----:B------:R-:W-:Y:S02]  /*5460*/  FMNMX.FTZ R3, R97, R3, !PT ;  /* 0x0000000361037209 */ /* 0x000fe40007810000 */
[----:B------:R-:W-:-:S02]  /*5470*/  ISETP.GT.AND P4, PT, R0, 0x29, PT ;  /* 0x000000290000780c */ /* 0x000fc40003f84270 */
[C---:B------:R-:W-:Y:S02]  /*5480*/  ISETP.GT.AND P3, PT, R0.reuse, 0x30, PT ;  /* 0x000000300000780c */ /* 0x040fe40003f64270 */
[C---:B------:R-:W-:Y:S02]  /*5490*/  ISETP.GT.AND P2, PT, R0.reuse, 0x31, PT ;  /* 0x000000310000780c */ /* 0x040fe40003f44270 */
[C---:B------:R-:W-:Y:S02]  /*54a0*/  ISETP.GT.AND P1, PT, R0.reuse, 0x38, PT ;  /* 0x000000380000780c */ /* 0x040fe40003f24270 */
[----:B------:R-:W-:Y:S02]  /*54b0*/  ISETP.GT.AND P0, PT, R0, 0x39, PT ;  /* 0x000000390000780c */ /* 0x000fe40003f04270 */
[----:B------:R-:W-:Y:S02]  /*54c0*/  FMNMX.FTZ R0, R88, R2, !PT ;  /* 0x0000000258007209 */ /* 0x000fe40007810000 */
[----:B------:R-:W-:-:S02]  /*54d0*/  FSEL R95, R30, -INF , P5 ;  /* 0xff8000001e5f7808 */ /* 0x000fc40002800000 */
[----:B------:R-:W-:Y:S02]  /*54e0*/  FSEL R87, R33, -INF , P5 ;  /* 0xff80000021577808 */ /* 0x000fe40002800000 */
        /* <DEDUP_REMOVED lines=21> */
[----:B------:R-:W-:Y:S02]  /*5640*/  FMNMX.FTZ R4, R31, R0, !PT ;  /* 0x000000001f047209 */ /* 0x000fe40007810000 */
[----:B------:R-:W-:Y:S01]  /*5650*/  FMNMX.FTZ R5, R90, R2, !PT ;  /* 0x000000025a057209 */ /* 0x000fe20007810000 */
[----:B------:R-:W-:Y:S05]  /*5660*/  BRA.DIV ~URZ, `(.L_x_1585) ;  /* 0x0000b5727f007947 */ /* 0x000fea000b800000 */
[----:B------:R-:W1:Y:S04]  /*5670*/  SHFL.BFLY PT, R0, R4, 0x2, 0x1f ;  /* 0x0c401f0004007f89 */ /* 0x000e6800000e0000 */
[----:B------:R-:W2:Y:S01]  /*5680*/  SHFL.BFLY PT, R3, R5, 0x2, 0x1f ;  /* 0x0c401f0005037f89 */ /* 0x000ea200000e0000 */
[----:B-1----:R-:W-:-:S02]  /*5690*/  FMNMX.FTZ R0, R4, R0, !PT ;  /* 0x0000000004007209 */ /* 0x002fc40007810000 */
[----:B--2---:R-:W-:-:S03]  /*56a0*/  FMNMX.FTZ R5, R5, R3, !PT ;  /* 0x0000000305057209 */ /* 0x004fc60007810000 */
[----:B------:R-:W1:Y:S04]  /*56b0*/  SHFL.BFLY PT, R2, R0, 0x1, 0x1f ;  /* 0x0c201f0000027f89 */ /* 0x000e6800000e0000 */
[----:B------:R2:W3:Y:S01]  /*56c0*/  SHFL.BFLY PT, R3, R5, 0x1, 0x1f ;  /* 0x0c201f0005037f89 */ /* 0x0004e200000e0000 */
[----:B-1----:R-:W-:-:S05]  /*56d0*/  FMNMX.FTZ R132, R0, R2, !PT ;  /* 0x0000000200847209 */ /* 0x002fca0007810000 */
.L_x_1666:
[C---:B------:R-:W-:Y:S01]  /*56e0*/  FMUL.FTZ R2, R132.reuse, c[0x0][0x2d0] ;  /* 0x0000b40084027a20 */ /* 0x040fe20000410000 */
[----:B------:R-:W-:Y:S01]  /*56f0*/  FSETP.NEU.FTZ.AND P0, PT, R132, -INF , PT ;  /* 0xff8000008400780b */ /* 0x000fe20003f1d000 */
[----:B------:R-:W-:Y:S01]  /*5700*/  WARPSYNC 0xffffffff ;  /* 0xffffffff00007948 */ /* 0x000fe20003800000 */
[----:B---3--:R-:W-:Y:S01]  /*5710*/  FMNMX.FTZ R28, R3, R5, !PT ;  /* 0x00000005031c7209 */ /* 0x008fe20007810000 */
[----:B------:R-:W-:Y:S01]  /*5720*/  LDSM.16.MT88.4 R36, [R217+0x800] ;  /* 0x00080000d924783b */ /* 0x000fe20000004200 */
[----:B------:R-:W-:-:S02]  /*5730*/  FSEL R2, R2, RZ, P0 ;  /* 0x000000ff02027208 */ /* 0x000fc40000000000 */
[----:B------:R-:W-:Y:S01]  /*5740*/  FSETP.NEU.FTZ.AND P0, PT, R28, -INF , PT ;  /* 0xff8000001c00780b */ /* 0x000fe20003f1d000 */
[----:B------:R-:W-:Y:S02]  /*5750*/  LDSM.16.MT88.4 R44, [R220] ;  /* 0x00000000dc2c783b */ /* 0x000fe40000004200 */
[--C-:B------:R-:W-:Y:S02]  /*5760*/  FFMA.FTZ R0, R6, c[0x0][0x2d0], -R2.reuse ;  /* 0x0000b40006007a23 */ /* 0x100fe40000010802 */
[--C-:B------:R-:W-:Y:S01]  /*5770*/  FFMA.FTZ R3, R13, c[0x0][0x2d0], -R2.reuse ;  /* 0x0000b4000d037a23 */ /* 0x100fe20000010802 */
[----:B------:R-:W-:Y:S01]  /*5780*/  LDSM.16.MT88.4 R40, [R218+0x800] ;  /* 0x00080000da28783b */ /* 0x000fe20000004200 */
[----:B------:R1:W-:Y:S01]  /*5790*/  MUFU.EX2 R112, R0 ;  /* 0x0000000000707308 */ /* 0x0003e20000000800 */
[--C-:B------:R-:W-:Y:S02]  /*57a0*/  FFMA.FTZ R30, R30, c[0x0][0x2d0], -R2.reuse ;  /* 0x0000b4001e1e7a23 */ /* 0x100fe40000010802 */
[----:B------:R-:W-:Y:S04]  /*57b0*/  LDSM.16.MT88.4 R24, [R219] ;  /* 0x00000000db18783b */ /* 0x000fe80000004200 */
[----:B------:R-:W-:Y:S01]  /*57c0*/  LDSM.16.MT88.4 R68, [R218+0x2000] ;  /* 0x00200000da44783b */ /* 0x000fe20000004200 */
[----:B------:R3:W-:Y:S03]  /*57d0*/  MUFU.EX2 R131, R3 ;  /* 0x0000000300837308 */ /* 0x0007e60000000800 */
[----:B------:R-:W-:Y:S04]  /*57e0*/  LDSM.16.MT88.4 R60, [R220+0x800] ;  /* 0x00080000dc3c783b */ /* 0x000fe80000004200 */
[----:B------:R-:W-:Y:S01]  /*57f0*/  LDSM.16.MT88.4 R64, [R219+0x800] ;  /* 0x00080000db40783b */ /* 0x000fe20000004200 */
[----:B-1----:R-:W-:-:S03]  /*5800*/  FFMA.FTZ R0, R7, c[0x0][0x2d0], -R2 ;  /* 0x0000b40007007a23 */ /* 0x002fc60000010802 */
[----:B------:R-:W-:Y:S01]  /*5810*/  LDSM.16.MT88.4 R72, [R220+0x2000] ;  /* 0x00200000dc48783b */ /* 0x000fe20000004200 */
[----:B------:R1:W4:Y:S03]  /*5820*/  MUFU.EX2 R99, R0 ;  /* 0x0000000000637308 */ /* 0x0003260000000800 */
[----:B------:R-:W-:Y:S01]  /*5830*/  LDSM.16.MT88.4 R48, [R217+0x2800] ;  /* 0x00280000d930783b */ /* 0x000fe20000004200 */
[----:B---3--:R-:W-:-:S03]  /*5840*/  FFMA.FTZ R3, R11, c[0x0][0x2d0], -R2 ;  /* 0x0000b4000b037a23 */ /* 0x008fc60000010802 */
[----:B------:R-:W-:Y:S01]  /*5850*/  LDSM.16.MT88.4 R56, [R219+0x2000] ;  /* 0x00200000db38783b */ /* 0x000fe20000004200 */
[----:B------:R-:W-:Y:S03]  /*5860*/  MUFU.EX2 R204, R3 ;  /* 0x0000000300cc7308 */ /* 0x000fe60000000800 */
[----:B------:R-:W-:Y:S04]  /*5870*/  LDSM.16.MT88.4 R76, [R220+0x2800] ;  /* 0x00280000dc4c783b */ /* 0x000fe80000004200 */
[----:B------:R-:W-:Y:S01]  /*5880*/  LDSM.16.MT88.4 R80, [R217+0x4000] ;  /* 0x00400000d950783b */ /* 0x000fe20000004200 */
[----:B-1----:R-:W-:-:S04]  /*5890*/  FFMA.FTZ R0, R8, c[0x0][0x2d0], -R2 ;  /* 0x0000b40008007a23 */ /* 0x002fc80000010802 */
[----:B------:R1:W-:Y:S02]  /*58a0*/  MUFU.EX2 R117, R0 ;  /* 0x0000000000757308 */ /* 0x0003e40000000800 */
[----:B-1----:R-:W-:-:S06]  /*58b0*/  FFMA.FTZ R0, R9, c[0x0][0x2d0], -R2 ;  /* 0x0000b40009007a23 */ /* 0x002fcc0000010802 */
[----:B------:R1:W3:Y:S02]  /*58c0*/  MUFU.EX2 R119, R0 ;  /* 0x0000000000777308 */ /* 0x0002e40000000800 */
[--C-:B-1----:R-:W-:Y:S02]  /*58d0*/  FFMA.FTZ R0, R10, c[0x0][0x2d0], -R2.reuse ;  /* 0x0000b4000a007a23 */ /* 0x102fe40000010802 */
[----:B------:R-:W1:Y:S04]  /*58e0*/  LDSM.16.MT88.4 R8, [R217] ;  /* 0x00000000d908783b */ /* 0x000e680000004200 */
[----:B------:R5:W-:Y:S02]  /*58f0*/  MUFU.EX2 R129, R0 ;  /* 0x0000000000817308 */ /* 0x000be40000000800 */
[----:B-----5:R-:W-:Y:S01]  /*5900*/  FFMA.FTZ R0, R12, c[0x0][0x2d0], -R2 ;  /* 0x0000b4000c007a23 */ /* 0x020fe20000010802 */
[----:B----4-:R-:W-:-:S05]  /*5910*/  F2FP.PACK_AB R12, R99, R112 ;  /* 0x00000070630c723e */ /* 0x010fca00000000ff */
[----:B------:R4:W-:Y:S02]  /*5920*/  MUFU.EX2 R130, R0 ;  /* 0x0000000000827308 */ /* 0x0009e40000000800 */
[----:B----4-:R-:W-:-:S05]  /*5930*/  FMUL.FTZ R0, R28, c[0x0][0x2d0] ;  /* 0x0000b4001c007a20 */ /* 0x010fca0000410000 */
[----:B------:R-:W-:-:S05]  /*5940*/  FSEL R0, R0, RZ, P0 ;  /* 0x000000ff00007208 */ /* 0x000fca0000000000 */
[----:B------:R-:W-:Y:S01]  /*5950*/  FFMA.FTZ R3, R14, c[0x0][0x2d0], -R0 ;  /* 0x0000b4000e037a23 */ /* 0x000fe20000010800 */
[----:B---3--:R-:W-:-:S03]  /*5960*/  F2FP.PACK_AB R14, R119, R117 ;  /* 0x00000075770e723e */ /* 0x008fc600000000ff */
[----:B------:R3:W-:Y:S02]  /*5970*/  MUFU.EX2 R98, R3 ;  /* 0x0000000300627308 */ /* 0x0007e40000000800 */
[----:B---3--:R-:W-:-:S06]  /*5980*/  FFMA.FTZ R3, R15, c[0x0][0x2d0], -R0 ;  /* 0x0000b4000f037a23 */ /* 0x008fcc0000010800 */
[----:B------:R3:W4:Y:S02]  /*5990*/  MUFU.EX2 R29, R3 ;  /* 0x00000003001d7308 */ /* 0x0007240000000800 */
[----:B---3--:R-:W-:Y:S01]  /*59a0*/  FFMA.FTZ R3, R16, c[0x0][0x2d0], -R0 ;  /* 0x0000b40010037a23 */ /* 0x008fe20000010800 */
[----:B----4-:R-:W-:-:S05]  /*59b0*/  F2FP.PACK_AB R13, R29, R98 ;  /* 0x000000621d0d723e */ /* 0x010fca00000000ff */
[----:B------:R3:W-:Y:S02]  /*59c0*/  MUFU.EX2 R116, R3 ;  /* 0x0000000300747308 */ /* 0x0007e40000000800 */
[----:B---3--:R-:W-:-:S06]  /*59d0*/  FFMA.FTZ R3, R17, c[0x0][0x2d0], -R0 ;  /* 0x0000b40011037a23 */ /* 0x008fcc0000010800 */
[----:B------:R3:W4:Y:S02]  /*59e0*/  MUFU.EX2 R118, R3 ;  /* 0x0000000300767308 */ /* 0x0007240000000800 */
[--C-:B---3--:R-:W-:Y:S01]  /*59f0*/  FFMA.FTZ R3, R18, c[0x0][0x2d0], -R0.reuse ;  /* 0x0000b40012037a23 */ /* 0x108fe20000010800 */
[----:B----4-:R-:W-:Y:S01]  /*5a00*/  F2FP.PACK_AB R15, R118, R116 ;  /* 0x00000074760f723e */ /* 0x010fe200000000ff */
[----:B------:R-:W3:Y:S04]  /*5a10*/  LDSM.16.MT88.4 R16, [R218] ;  /* 0x00000000da10783b */ /* 0x000ee80000004200 */
[----:B------:R4:W-:Y:S02]  /*5a20*/  MUFU.EX2 R128, R3 ;  /* 0x0000000300807308 */ /* 0x0009e40000000800 */
[C---:B-12---:R-:W-:Y:S07]  /*5a30*/  HMMA.16816.F32 R4, R12.reuse, R8, RZ ;  /* 0x000000080c04723c */ /* 0x046fee00000018ff */
[----:B------:R-:W-:Y:S01]  /*5a40*/  F2FP.PACK_AB R8, R130, R129 ;  /* 0x000000818208723e */ /* 0x000fe200000000ff */
[----:B------:R-:W-:Y:S01]  /*5a50*/  HMMA.16816.F32 R52, R12, R46, RZ ;  /* 0x0000002e0c34723c */ /* 0x000fe200000018ff */
[----:B----4-:R-:W-:-:S04]  /*5a60*/  FFMA.FTZ R3, R20, c[0x0][0x2d0], -R0 ;  /* 0x0000b40014037a23 */ /* 0x010fc80000010800 */
[----:B------:R1:W2:Y:S02]  /*5a70*/  MUFU.EX2 R133, R3 ;  /* 0x0000000300857308 */ /* 0x0002a40000000800 */
[--C-:B-1----:R-:W-:Y:S01]  /*5a80*/  FFMA.FTZ R3, R21, c[0x0][0x2d0], -R0.reuse ;  /* 0x0000b40015037a23 */ /* 0x102fe20000010800 */
[----:B--2---:R-:W-:Y:S01]  /*5a90*/  F2FP.PACK_AB R9, R133, R128 ;  /* 0x000000808509723e */ /* 0x004fe200000000ff */
[C---:B---3--:R-:W-:Y:S04]  /*5aa0*/  HMMA.16816.F32 R32, R12.reuse, R16, RZ ;  /* 0x000000100c20723c */ /* 0x048fe800000018ff */
[----:B------:R1:W-:Y:S04]  /*5ab0*/  MUFU.EX2 R134, R3 ;  /* 0x0000000300867308 */ /* 0x0003e80000000800 */
[----:B------:R-:W-:Y:S01]  /*5ac0*/  HMMA.16816.F32 R16, R12, R18, RZ ;  /* 0x000000120c10723c */ /* 0x000fe200000018ff */
[----:B-1----:R-:W-:-:S07]  /*5ad0*/  FFMA.FTZ R3, R22, c[0x0][0x2d0], -R0 ;  /* 0x0000b40016037a23 */ /* 0x002fce0000010800 */
[----:B------:R-:W-:Y:S01]  /*5ae0*/  HMMA.16816.F32 R20, R12, R10, RZ ;  /* 0x0000000a0c14723c */ /* 0x000fe200000018ff */
[----:B------:R-:W1:Y:S06]  /*5af0*/  MUFU.EX2 R205, R3 ;  /* 0x0000000300cd7308 */ /* 0x000e6c0000000800 */
[----:B------:R-:W-:Y:S02]  /*5b00*/  F2FP.PACK_AB R10, R204, R131 ;  /* 0x00000083cc0a723e */ /* 0x000fe400000000ff */
[----:B-1----:R-:W-:Y:S01]  /*5b10*/  F2FP.PACK_AB R11, R205, R134 ;  /* 0x00000086cd0b723e */ /* 0x002fe200000000ff */
[----:B------:R-:W-:-:S04]  /*5b20*/  FADD.FTZ R3, R112, R99 ;  /* 0x0000006370037221 */ /* 0x000fc80000010000 */
[----:B------:R-:W-:-:S10]  /*5b30*/  FADD.FTZ R3, R117, R3 ;  /* 0x0000000375037221 */ /* 0x000fd40000010000 */
[----:B------:R-:W-:Y:S01]  /*5b40*/  HMMA.16816.F32 R200, R8, R38, R20 ;  /* 0x0000002608c8723c */ /* 0x000fe20000001814 */
[----:B------:R-:W1:Y:S01]  /*5b50*/  LDSM.16.MT88.4 R20, [R217+0x2000] ;  /* 0x00200000d914783b */ /* 0x000e620000004200 */
[----:B------:R-:W-:-:S04]  /*5b60*/  FADD.FTZ R3, R119, R3 ;  /* 0x0000000377037221 */ /* 0x000fc80000010000 */
[----:B------:R-:W-:Y:S02]  /*5b70*/  FADD.FTZ R3, R129, R3 ;  /* 0x0000000381037221 */ /* 0x000fe40000010000 */
[----:B------:R-:W-:Y:S02]  /*5b80*/  HMMA.16816.F32 R164, R8, R36, R4 ;  /* 0x0000002408a4723c */ /* 0x000fe40000001804 */
[----:B------:R-:W-:-:S06]  /*5b90*/  FADD.FTZ R3, R130, R3 ;  /* 0x0000000382037221 */ /* 0x000fcc0000010000 */
[----:B------:R-:W-:Y:S01]  /*5ba0*/  HMMA.16816.F32 R4, R12, R44, RZ ;  /* 0x0000002c0c04723c */ /* 0x000fe200000018ff */
[----:B------:R-:W2:Y:S07]  /*5bb0*/  LDSM.16.MT88.4 R44, [R218+0x2800] ;  /* 0x00280000da2c783b */ /* 0x000eae0000004200 */
[C---:B------:R-:W-:Y:S08]  /*5bc0*/  HMMA.16816.F32 R156, R8.reuse, R40, R32 ;  /* 0x00000028089c723c */ /* 0x040ff00000001820 */
[----:B------:R-:W-:Y:S08]  /*5bd0*/  HMMA.16816.F32 R148, R8, R42, R16 ;  /* 0x0000002a0894723c */ /* 0x000ff00000001810 */
[C---:B------:R-:W-:Y:S08]  /*5be0*/  HMMA.16816.F32 R40, R12.reuse, R24, RZ ;  /* 0x000000180c28723c */ /* 0x040ff000000018ff */
[C---:B------:R-:W-:Y:S08]  /*5bf0*/  HMMA.16816.F32 R36, R12.reuse, R26, RZ ;  /* 0x0000001a0c24723c */ /* 0x040ff000000018ff */
[C---:B-1----:R-:W-:Y:S08]  /*5c00*/  HMMA.16816.F32 R32, R12.reuse, R20, RZ ;  /* 0x000000140c20723c */ /* 0x042ff000000018ff */
[C---:B------:R-:W-:Y:S08]  /*5c10*/  HMMA.16816.F32 R24, R12.reuse, R22, RZ ;  /* 0x000000160c18723c */ /* 0x040ff000000018ff */
[C---:B------:R-:W-:Y:S08]  /*5c20*/  HMMA.16816.F32 R20, R12.reuse, R68, RZ ;  /* 0x000000440c14723c */ /* 0x040ff000000018ff */
[----:B------:R-:W-:Y:S08]  /*5c30*/  HMMA.16816.F32 R16, R12, R70, RZ ;  /* 0x000000460c10723c */ /* 0x000ff000000018ff */
[C---:B------:R-:W-:Y:S01]  /*5c40*/  HMMA.16816.F32 R140, R8.reuse, R62, R52 ;  /* 0x0000003e088c723c */ /* 0x040fe20000001834 */
[----:B------:R-:W1:Y:S07]  /*5c50*/  LDSM.16.MT88.4 R52, [R219+0x2800] ;  /* 0x00280000db34783b */ /* 0x000e6e0000004200 */
[C---:B------:R-:W-:Y:S01]  /*5c60*/  HMMA.16816.F32 R192, R8.reuse, R64, R40 ;  /* 0x0000004008c0723c */ /* 0x040fe20000001828 */
[----:B------:R-:W3:Y:S07]  /*5c70*/  LDSM.16.MT88.4 R40, [R218+0x4000] ;  /* 0x00400000da28783b */ /* 0x000eee0000004200 */
[----:B------:R-:W-:Y:S01]  /*5c80*/  HMMA.16816.F32 R196, R8, R60, R4 ;  /* 0x0000003c08c4723c */ /* 0x000fe20000001804 */
[----:B------:R-:W4:Y:S07]  /*5c90*/  LDSM.16.MT88.4 R60, [R217+0x4800] ;  /* 0x00480000d93c783b */ /* 0x000f2e0000004200 */
[----:B------:R-:W-:Y:S08]  /*5ca0*/  HMMA.16816.F32 R4, R12, R72, RZ ;  /* 0x000000480c04723c */ /* 0x000ff000000018ff */
[C---:B------:R-:W-:Y:S08]  /*5cb0*/  HMMA.16816.F32 R172, R8.reuse, R50, R24 ;  /* 0x0000003208ac723c */ /* 0x040ff00000001818 */
[C---:B--2---:R-:W-:Y:S08]  /*5cc0*/  HMMA.16816.F32 R184, R8.reuse, R44, R20 ;  /* 0x0000002c08b8723c */ /* 0x044ff00000001814 */
[----:B------:R-:W-:Y:S01]  /*5cd0*/  HMMA.16816.F32 R68, R8, R46, R16 ;  /* 0x0000002e0844723c */ /* 0x000fe20000001810 */
[----:B------:R-:W2:Y:S07]  /*5ce0*/  LDSM.16.MT88.4 R44, [R220+0x4000] ;  /* 0x00400000dc2c783b */ /* 0x000eae0000004200 */
[C---:B------:R-:W-:Y:S08]  /*5cf0*/  HMMA.16816.F32 R24, R12.reuse, R74, RZ ;  /* 0x0000004a0c18723c */ /* 0x040ff000000018ff */
[C---:B------:R-:W-:Y:S08]  /*5d00*/  HMMA.16816.F32 R20, R12.reuse, R56, RZ ;  /* 0x000000380c14723c */ /* 0x040ff000000018ff */
[----:B------:R-:W-:Y:S08]  /*5d10*/  HMMA.16816.F32 R16, R12, R58, RZ ;  /* 0x0000003a0c10723c */ /* 0x000ff000000018ff */
[C---:B------:R-:W-:Y:S01]  /*5d20*/  HMMA.16816.F32 R188, R8.reuse, R48, R32 ;  /* 0x0000003008bc723c */ /* 0x040fe20000001820 */
[----:B------:R-:W5:Y:S07]  /*5d30*/  LDSM.16.MT88.4 R32, [R218+0x4800] ;  /* 0x00480000da20783b */ /* 0x000f6e0000004200 */
[----:B------:R-:W-:Y:S08]  /*5d40*/  HMMA.16816.F32 R180, R8, R76, R4 ;  /* 0x0000004c08b4723c */ /* 0x000ff00000001804 */
[----:B------:R-:W-:Y:S08]  /*5d50*/  HMMA.16816.F32 R4, R12, R80, RZ ;  /* 0x000000500c04723c */ /* 0x000ff000000018ff */
[C---:B------:R-:W-:Y:S08]  /*5d60*/  HMMA.16816.F32 R72, R8.reuse, R78, R24 ;  /* 0x0000004e0848723c */ /* 0x040ff00000001818 */
[C---:B------:R-:W-:Y:S01]  /*5d70*/  HMMA.16816.F32 R176, R8.reuse, R66, R36 ;  /* 0x0000004208b0723c */ /* 0x040fe20000001824 */
[----:B------:R-:W2:Y:S07]  /*5d80*/  LDSM.16.MT88.4 R36, [R220+0x4800] ;  /* 0x00480000dc24783b */ /* 0x000eae0000004200 */
[C---:B-1----:R-:W-:Y:S08]  /*5d90*/  HMMA.16816.F32 R76, R8.reuse, R52, R20 ;  /* 0x00000034084c723c */ /* 0x042ff00000001814 */
[----:B------:R-:W-:Y:S08]  /*5da0*/  HMMA.16816.F32 R160, R8, R54, R16 ;  /* 0x0000003608a0723c */ /* 0x000ff00000001810 */
[C---:B---3--:R-:W-:Y:S08]  /*5db0*/  HMMA.16816.F32 R20, R12.reuse, R40, RZ ;  /* 0x000000280c14723c */ /* 0x048ff000000018ff */
[----:B------:R-:W-:Y:S01]  /*5dc0*/  HMMA.16816.F32 R16, R12, R42, RZ ;  /* 0x0000002a0c10723c */ /* 0x000fe200000018ff */
[----:B------:R-:W1:Y:S07]  /*5dd0*/  LDSM.16.MT88.4 R40, [R219+0x4000] ;  /* 0x00400000db28783b */ /* 0x000e6e0000004200 */
[----:B----4-:R-:W-:Y:S08]  /*5de0*/  HMMA.16816.F32 R168, R8, R60, R4 ;  /* 0x0000003c08a8723c */ /* 0x010ff00000001804 */
[----:B--2---:R-:W-:Y:S08]  /*5df0*/  HMMA.16816.F32 R4, R12, R44, RZ ;  /* 0x0000002c0c04723c */ /* 0x004ff000000018ff */
[----:B-----5:R-:W-:Y:S01]  /*5e00*/  HMMA.16816.F32 R152, R8, R32, R20 ;  /* 0x000000200898723c */ /* 0x020fe20000001814 */
[----:B------:R-:W2:Y:S06]  /*5e10*/  LDSM.16.MT88.4 R20, [R219+0x4800] ;  /* 0x00480000db14783b */ /* 0x000eac0000004200 */
[----:B------:R-:W-:Y:S01]  /*5e20*/  FFMA.FTZ R33, R85, c[0x0][0x2d0], -R2 ;  /* 0x0000b40055217a23 */ /* 0x000fe20000010802 */
[----:B------:R-:W-:Y:S01]  /*5e30*/  HMMA.16816.F32 R24, R12, R82, RZ ;  /* 0x000000520c18723c */ /* 0x000fe200000018ff */
[----:B------:R-:W-:-:S07]  /*5e40*/  FFMA.FTZ R32, R92, c[0x0][0x2d0], -R0 ;  /* 0x0000b4005c207a23 */ /* 0x000fce0000010800 */
[----:B------:R-:W-:Y:S07]  /*5e50*/  HMMA.16816.F32 R144, R8, R36, R4 ;  /* 0x000000240890723c */ /* 0x000fee0000001804 */
[--C-:B------:R-:W-:Y:S01]  /*5e60*/  FFMA.FTZ R37, R84, c[0x0][0x2d0], -R2.reuse ;  /* 0x0000b40054257a23 */ /* 0x100fe20000010802 */
[----:B-1----:R-:W-:Y:S01]  /*5e70*/  HMMA.16816.F32 R4, R12, R40, RZ ;  /* 0x000000280c04723c */ /* 0x002fe200000018ff */
[----:B------:R-:W-:Y:S02]  /*5e80*/  FFMA.FTZ R36, R31, c[0x0][0x2d0], -R2 ;  /* 0x0000b4001f247a23 */ /* 0x000fe40000010802 */
[----:B------:R-:W-:-:S02]  /*5e90*/  FFMA.FTZ R31, R97, c[0x0][0x2d0], -R0 ;  /* 0x0000b400611f7a23 */ /* 0x000fc40000010800 */
[----:B------:R-:W-:Y:S03]  /*5ea0*/  MUFU.EX2 R37, R37 ;  /* 0x0000002500257308 */ /* 0x000fe60000000800 */
[C---:B------:R-:W-:Y:S07]  /*5eb0*/  HMMA.16816.F32 R100, R8.reuse, R34, R16 ;  /* 0x000000220864723c */ /* 0x040fee0000001810 */
[--C-:B------:R-:W-:Y:S01]  /*5ec0*/  FFMA.FTZ R35, R91, c[0x0][0x2d0], -R0.reuse ;  /* 0x0000b4005b237a23 */ /* 0x100fe20000010800 */
[----:B------:R-:W-:Y:S01]  /*5ed0*/  HMMA.16816.F32 R136, R8, R62, R24 ;  /* 0x0000003e0888723c */ /* 0x000fe20000001818 */
[----:B------:R-:W1:Y:S01]  /*5ee0*/  LDSM.16.MT88.4 R24, [R217+0x6000] ;  /* 0x00600000d918783b */ /* 0x000e620000004200 */
[----:B------:R-:W-:-:S06]  /*5ef0*/  FFMA.FTZ R34, R90, c[0x0][0x2d0], -R0 ;  /* 0x0000b4005a227a23 */ /* 0x000fcc0000010800 */
[----:B------:R-:W-:Y:S08]  /*5f00*/  HMMA.16816.F32 R16, R12, R46, RZ ;  /* 0x0000002e0c10723c */ /* 0x000ff000000018ff */
[----:B--2---:R-:W-:Y:S07]  /*5f10*/  HMMA.16816.F32 R108, R8, R20, R4 ;  /* 0x00000014086c723c */ /* 0x004fee0000001804 */
[----:B------:R-:W-:Y:S01]  /*5f20*/  FADD.FTZ R20, R98, R29 ;  /* 0x0000001d62147221 */ /* 0x000fe20000010000 */
[----:B------:R-:W-:Y:S01]  /*5f30*/  HMMA.16816.F32 R4, R12, R42, RZ ;  /* 0x0000002a0c04723c */ /* 0x000fe200000018ff */
[----:B------:R-:W-:-:S07]  /*5f40*/  FFMA.FTZ R29, R89, c[0x0][0x2d0], -R2 ;  /* 0x0000b400591d7a23 */ /* 0x000fce0000010802 */
[C---:B------:R-:W-:Y:S01]  /*5f50*/  HMMA.16816.F32 R104, R8.reuse, R38, R16 ;  /* 0x000000260868723c */ /* 0x040fe20000001810 */
[----:B------:R-:W2:Y:S11]  /*5f60*/  LDSM.16.MT88.4 R16, [R217+0x6800] ;  /* 0x00680000d910783b */ /* 0x000eb60000004200 */
[----:B------:R-:W-:Y:S04]  /*5f70*/  @!UPT UIADD3 URZ, URZ, URZ, URZ ;  /* 0x0000003f3f3ff290 */ /* 0x000fe8000fffe03f */
[----:B------:R-:W-:Y:S08]  /*5f80*/  HMMA.16816.F32 R112, R8, R22, R4 ;  /* 0x000000160870723c */ /* 0x000ff00000001804 */
[----:B-1----:R-:W-:Y:S07]  /*5f90*/  HMMA.16816.F32 R4, R12, R24, RZ ;  /* 0x000000180c04723c */ /* 0x002fee00000018ff */
[----:B------:R-:W-:Y:S11]  /*5fa0*/  FFMA.FTZ R25, R86, c[0x0][0x2d0], -R2 ;  /* 0x0000b40056197a23 */ /* 0x000ff60000010802 */
[----:B------:R-:W-:Y:S06]  /*5fb0*/  @!UPT UIADD3 URZ, URZ, URZ, URZ ;  /* 0x0000003f3f3ff290 */ /* 0x000fec000fffe03f */
[----:B--2---:R-:W-:Y:S07]  /*5fc0*/  HMMA.16816.F32 R124, R8, R16, R4 ;  /* 0x00000010087c723c */ /* 0x004fee0000001804 */
[----:B------:R-:W-:Y:S01]  /*5fd0*/  FADD.FTZ R16, R116, R20 ;  /* 0x0000001474107221 */ /* 0x000fe20000010000 */
[----:B------:R-:W-:Y:S01]  /*5fe0*/  HMMA.16816.F32 R4, R12, R26, RZ ;  /* 0x0000001a0c04723c */ /* 0x000fe200000018ff */
[----:B------:R-:W1:Y:S06]  /*5ff0*/  LDSM.16.MT88.4 R20, [R218+0x6000] ;  /* 0x00600000da14783b */ /* 0x000e6c0000004200 */
[----:B------:R-:W-:-:S02]  /*6000*/  FFMA.FTZ R27, R88, c[0x0][0x2d0], -R2 ;  /* 0x0000b400581b7a23 */ /* 0x000fc40000010802 */
[----:B------:R-:W-:Y:S02]  /*6010*/  FFMA.FTZ R26, R87, c[0x0][0x2d0], -R2 ;  /* 0x0000b400571a7a23 */ /* 0x000fe40000010802 */
[----:B------:R-:W-:-:S04]  /*6020*/  FADD.FTZ R2, R131, R3 ;  /* 0x0000000383027221 */ /* 0x000fc80000010000 */
[----:B------:R-:W-:-:S09]  /*6030*/  FADD.FTZ R2, R204, R2 ;  /* 0x00000002cc027221 */ /* 0x000fd20000010000 */
[----:B------:R-:W-:Y:S07]  /*6040*/  HMMA.16816.F32 R120, R8, R18, R4 ;  /* 0x000000120878723c */ /* 0x000fee0000001804 */
[----:B------:R-:W-:Y:S02]  /*6050*/  FADD.FTZ R4, R118, R16 ;  /* 0x0000001076047221 */ /* 0x000fe40000010000 */
[----:B------:R-:W2:Y:S02]  /*6060*/  LDSM.16.MT88.4 R16, [R218+0x6800] ;  /* 0x00680000da10783b */ /* 0x000ea40000004200 */
[----:B------:R-:W-:-:S04]  /*6070*/  FADD.FTZ R24, R128, R4 ;  /* 0x0000000480187221 */ /* 0x000fc80000010000 */
[----:B------:R-:W-:Y:S01]  /*6080*/  FADD.FTZ R3, R133, R24 ;  /* 0x0000001885037221 */ /* 0x000fe20000010000 */
[----:B-1----:R-:W-:Y:S01]  /*6090*/  HMMA.16816.F32 R4, R12, R20, RZ ;  /* 0x000000140c04723c */ /* 0x002fe200000018ff */
[----:B------:R-:W-:Y:S02]  /*60a0*/  MUFU.EX2 R21, R27 ;  /* 0x0000001b00157308 */ /* 0x000fe40000000800 */
[----:B------:R-:W-:-:S06]  /*60b0*/  FADD.FTZ R3, R134, R3 ;  /* 0x0000000386037221 */ /* 0x000fcc0000010000 */
[----:B------:R-:W-:Y:S11]  /*60c0*/  MUFU.EX2 R20, R25 ;  /* 0x0000001900147308 */ /* 0x000ff60000000800 */
[----:B------:R-:W-:Y:S04]  /*60d0*/  @!UPT UIADD3 URZ, URZ, URZ, URZ ;  /* 0x0000003f3f3ff290 */ /* 0x000fe8000fffe03f */
[----:B--2---:R-:W-:Y:S01]  /*60e0*/  HMMA.16816.F32 R116, R8, R16, R4 ;  /* 0x000000100874723c */ /* 0x004fe20000001804 */
[----:B------:R1:W-:Y:S07]  /*60f0*/  MUFU.EX2 R17, R30 ;  /* 0x0000001e00117308 */ /* 0x0003ee0000000800 */
[----:B------:R-:W-:Y:S01]  /*6100*/  HMMA.16816.F32 R4, R12, R22, RZ ;  /* 0x000000160c04723c */ /* 0x000fe200000018ff */
[----:B------:R2:W3:Y:S08]  /*6110*/  MUFU.EX2 R23, R29 ;  /* 0x0000001d00177308 */ /* 0x0004f00000000800 */
[----:B------:R4:W5:Y:S01]  /*6120*/  MUFU.EX2 R22, R26 ;  /* 0x0000001a00167308 */ /* 0x0009620000000800 */
[----:B-1----:R-:W-:-:S02]  /*6130*/  FFMA.FTZ R30, R96, c[0x0][0x2d0], -R0 ;  /* 0x0000b400601e7a23 */ /* 0x002fc40000010800 */
[----:B--2---:R-:W-:-:S05]  /*6140*/  FFMA.FTZ R29, R95, c[0x0][0x2d0], -R0 ;  /* 0x0000b4005f1d7a23 */ /* 0x004fca0000010800 */
[----:B------:R-:W1:Y:S07]  /*6150*/  MUFU.EX2 R16, R33 ;  /* 0x0000002100107308 */ /* 0x000e6e0000000800 */
[----:B------:R-:W-:Y:S01]  /*6160*/  HMMA.16816.F32 R64, R8, R18, R4 ;  /* 0x000000120840723c */ /* 0x000fe20000001804 */
[----:B----4-:R-:W2:Y:S01]  /*6170*/  LDSM.16.MT88.4 R24, [R220+0x6000] ;  /* 0x00600000dc18783b */ /* 0x010ea20000004200 */
[----:B------:R-:W4:Y:S05]  /*6180*/  MUFU.EX2 R33, R36 ;  /* 0x0000002400217308 */ /* 0x000f2a0000000800 */
[--C-:B------:R-:W-:Y:S01]  /*6190*/  FFMA.FTZ R7, R94, c[0x0][0x2d0], -R0.reuse ;  /* 0x0000b4005e077a23 */ /* 0x100fe20000010800 */
[----:B---3--:R-:W-:Y:S01]  /*61a0*/  F2FP.PACK_AB R4, R21, R23 ;  /* 0x000000171504723e */ /* 0x008fe200000000ff */
[----:B------:R-:W-:Y:S01]  /*61b0*/  FFMA.FTZ R5, R93, c[0x0][0x2d0], -R0 ;  /* 0x0000b4005d057a23 */ /* 0x000fe20000010800 */
[----:B-----5:R-:W-:Y:S01]  /*61c0*/  F2FP.PACK_AB R6, R20, R22 ;  /* 0x000000161406723e */ /* 0x020fe200000000ff */
[----:B------:R-:W-:Y:S01]  /*61d0*/  FADD.FTZ R0, R23, R2 ;  /* 0x0000000217007221 */ /* 0x000fe20000010000 */
[----:B-1----:R-:W-:Y:S01]  /*61e0*/  F2FP.PACK_AB R128, R16, R17 ;  /* 0x000000111080723e */ /* 0x002fe200000000ff */
[----:B------:R-:W-:Y:S01]  /*61f0*/  FADD.FTZ R2, R205, R3 ;  /* 0x00000003cd027221 */ /* 0x000fe20000010000 */
[----:B------:R-:W-:Y:S01]  /*6200*/  MUFU.EX2 R7, R7 ;  /* 0x0000000700077308 */ /* 0x000fe20000000800 */
[----:B------:R-:W-:Y:S01]  /*6210*/  FADD.FTZ R0, R21, R0 ;  /* 0x0000000015007221 */ /* 0x000fe20000010000 */
[----:B----4-:R-:W-:-:S03]  /*6220*/  F2FP.PACK_AB R130, R33, R37 ;  /* 0x000000252182723e */ /* 0x010fc600000000ff */
[----:B------:R-:W-:-:S04]  /*6230*/  FADD.FTZ R0, R22, R0 ;  /* 0x0000000016007221 */ /* 0x000fc80000010000 */
[----:B------:R-:W-:Y:S02]  /*6240*/  FADD.FTZ R0, R20, R0 ;  /* 0x0000000014007221 */ /* 0x000fe40000010000 */
[----:B------:R-:W1:Y:S02]  /*6250*/  LDSM.16.MT88.4 R20, [R220+0x6800] ;  /* 0x00680000dc14783b */ /* 0x000e640000004200 */
[----:B------:R-:W-:-:S04]  /*6260*/  FADD.FTZ R0, R17, R0 ;  /* 0x0000000011007221 */ /* 0x000fc80000010000 */
[----:B------:R-:W-:Y:S02]  /*6270*/  FADD.FTZ R3, R16, R0 ;  /* 0x0000000010037221 */ /* 0x000fe40000010000 */
[----:B--2---:R-:W-:Y:S01]  /*6280*/  HMMA.16816.F32 R16, R12, R24, RZ ;  /* 0x000000180c10723c */ /* 0x004fe200000018ff */
[----:B------:R-:W2:Y:S08]  /*6290*/  MUFU.EX2 R25, R31 ;  /* 0x0000001f00197308 */ /* 0x000eb00000000800 */
[----:B------:R-:W-:Y:S01]  /*62a0*/  MUFU.EX2 R24, R29 ;  /* 0x0000001d00187308 */ /* 0x000fe20000000800 */
[----:B--2---:R-:W-:Y:S11]  /*62b0*/  FADD.FTZ R0, R25, R2 ;  /* 0x0000000219007221 */ /* 0x004ff60000010000 */
[----:B------:R-:W-:Y:S03]  /*62c0*/  @!UPT UIADD3 URZ, URZ, URZ, URZ ;  /* 0x0000003f3f3ff290 */ /* 0x000fe6000fffe03f */
[----:B-1----:R-:W-:Y:S01]  /*62d0*/  HMMA.16816.F32 R48, R8, R20, R16 ;  /* 0x000000140830723c */ /* 0x002fe20000001810 */
[----:B------:R-:W1:Y:S07]  /*62e0*/  MUFU.EX2 R20, R30 ;  /* 0x0000001e00147308 */ /* 0x000e6e0000000800 */
[----:B------:R-:W-:Y:S01]  /*62f0*/  HMMA.16816.F32 R16, R12, R26, RZ ;  /* 0x0000001a0c10723c */ /* 0x000fe200000018ff */
[----:B------:R2:W3:Y:S01]  /*6300*/  MUFU.EX2 R21, R5 ;  /* 0x0000000500157308 */ /* 0x0004e20000000800 */
[----:B-1----:R-:W-:-:S02]  /*6310*/  FADD.FTZ R2, R20, R0 ;  /* 0x0000000014027221 */ /* 0x002fc40000010000 */
[----:B------:R-:W-:Y:S02]  /*6320*/  FADD.FTZ R0, R37, R3 ;  /* 0x0000000325007221 */ /* 0x000fe40000010000 */
[----:B------:R-:W-:-:S03]  /*6330*/  FADD.FTZ R2, R24, R2 ;  /* 0x0000000218027221 */ /* 0x000fc60000010000 */
[----:B------:R-:W-:Y:S01]  /*6340*/  MUFU.EX2 R3, R35 ;  /* 0x0000002300037308 */ /* 0x000fe20000000800 */
[----:B------:R-:W-:Y:S02]  /*6350*/  FADD.FTZ R235, R33, R0 ;  /* 0x0000000021eb7221 */ /* 0x000fe40000010000 */
[C---:B------:R-:W-:Y:S01]  /*6360*/  FADD.FTZ R0, R7.reuse, R2 ;  /* 0x0000000207007221 */ /* 0x040fe20000010000 */
[----:B--2---:R-:W-:Y:S02]  /*6370*/  F2FP.PACK_AB R5, R20, R25 ;  /* 0x000000191405723e */ /* 0x004fe400000000ff */
[----:B------:R-:W-:Y:S01]  /*6380*/  F2FP.PACK_AB R7, R7, R24 ;  /* 0x000000180707723e */ /* 0x000fe200000000ff */
[----:B---3--:R-:W-:Y:S01]  /*6390*/  FADD.FTZ R0, R21, R0 ;  /* 0x0000000015007221 */ /* 0x008fe20000010000 */
[----:B------:R-:W1:Y:S07]  /*63a0*/  MUFU.EX2 R2, R34 ;  /* 0x0000002200027308 */ /* 0x000e6e0000000800 */
[----:B------:R-:W-:Y:S01]  /*63b0*/  HMMA.16816.F32 R40, R8, R22, R16 ;  /* 0x000000160828723c */ /* 0x000fe20000001810 */
[----:B------:R-:W2:Y:S01]  /*63c0*/  MUFU.EX2 R16, R32 ;  /* 0x0000002000107308 */ /* 0x000ea20000000800 */
[----:B-1----:R-:W-:Y:S01]  /*63d0*/  F2FP.PACK_AB R131, R2, R3 ;  /* 0x000000030283723e */ /* 0x002fe200000000ff */
[C---:B--2---:R-:W-:Y:S01]  /*63e0*/  FADD.FTZ R0, R16.reuse, R0 ;  /* 0x0000000010007221 */ /* 0x044fe20000010000 */
[----:B------:R-:W-:-:S02]  /*63f0*/  F2FP.PACK_AB R129, R16, R21 ;  /* 0x000000151081723e */ /* 0x000fc400000000ff */
[----:B------:R-:W1:Y:S01]  /*6400*/  LDSM.16.MT88.4 R16, [R219+0x6000] ;  /* 0x00600000db10783b */ /* 0x000e620000004200 */
[----:B------:R-:W-:-:S04]  /*6410*/  FADD.FTZ R0, R3, R0 ;  /* 0x0000000003007221 */ /* 0x000fc80000010000 */
[----:B------:R-:W-:Y:S01]  /*6420*/  FADD.FTZ R234, R2, R0 ;  /* 0x0000000002ea7221 */ /* 0x000fe20000010000 */
[----:B------:R-:W-:-:S04]  /*6430*/  IADD3 R0, R206, -0x2, RZ ;  /* 0xfffffffece007810 */ /* 0x000fc80007ffe0ff */
[----:B------:R-:W-:Y:S01]  /*6440*/  ISETP.GE.AND P0, PT, R0, R240, PT ;  /* 0x000000f00000720c */ /* 0x000fe20003f06270 */
[C---:B-1----:R-:W-:Y:S08]  /*6450*/  HMMA.16816.F32 R20, R12.reuse, R16, RZ ;  /* 0x000000100c14723c */ /* 0x042ff000000018ff */
[----:B------:R-:W-:Y:S01]  /*6460*/  HMMA.16816.F32 R12, R12, R18, RZ ;  /* 0x000000120c0c723c */ /* 0x000fe200000018ff */
[----:B------:R-:W1:Y:S11]  /*6470*/  LDSM.16.MT88.4 R16, [R219+0x6800] ;  /* 0x00680000db10783b */ /* 0x000e760000004200 */
[----:B------:R-:W-:Y:S04]  /*6480*/  @!UPT UIADD3 URZ, URZ, URZ, URZ ;  /* 0x0000003f3f3ff290 */ /* 0x000fe8000fffe03f */
[C---:B-1----:R-:W-:Y:S08]  /*6490*/  HMMA.16816.F32 R20, R8.reuse, R16, R20 ;  /* 0x000000100814723c */ /* 0x042ff00000001814 */
[----:B------:R-:W-:Y:S01]  /*64a0*/  HMMA.16816.F32 R12, R8, R18, R12 ;  /* 0x00000012080c723c */ /* 0x000fe2000000180c */
        /* <DEDUP_REMOVED lines=24> */
[----:B------:R-:W1:Y:S04]  /*6630*/  LDSM.16.MT88.4 R8, [R217+0x5000] ;  /* 0x00500000d908783b */ /* 0x000e680000004200 */
[----:B------:R-:W2:Y:S03]  /*6640*/  LDSM.16.MT88.4 R160, [R217+0x1800] ;  /* 0x00180000d9a0783b */ /* 0x000ea60000004200 */
[C---:B-1----:R-:W-:Y:S08]  /*6650*/  HMMA.16816.F32 R84, R4.reuse, R8, R168 ;  /* 0x000000080454723c */ /* 0x042ff000000018a8 */
[----:B------:R-:W-:Y:S01]  /*6660*/  HMMA.16816.F32 R88, R4, R10, R136 ;  /* 0x0000000a0458723c */ /* 0x000fe20000001888 */
[----:B------:R-:W1:Y:S04]  /*6670*/  LDSM.16.MT88.4 R8, [R218+0x5000] ;  /* 0x00500000da08783b */ /* 0x000e680000004200 */
[----:B------:R-:W3:Y:S03]  /*6680*/  LDSM.16.MT88.4 R136, [R219+0x1800] ;  /* 0x00180000db88783b */ /* 0x000ee60000004200 */
[C---:B--2---:R-:W-:Y:S08]  /*6690*/  HMMA.16816.F32 R164, R128.reuse, R160, R164 ;  /* 0x000000a080a4723c */ /* 0x044ff000000018a4 */
[----:B------:R-:W-:Y:S08]  /*66a0*/  HMMA.16816.F32 R160, R128, R162, R16 ;  /* 0x000000a280a0723c */ /* 0x000ff00000001810 */
[C---:B-1----:R-:W-:Y:S01]  /*66b0*/  HMMA.16816.F32 R92, R4.reuse, R8, R152 ;  /* 0x00000008045c723c */ /* 0x042fe20000001898 */
[----:B------:R-:W1:Y:S07]  /*66c0*/  LDSM.16.MT88.4 R152, [R218+0x1800] ;  /* 0x00180000da98783b */ /* 0x000e6e0000004200 */
[----:B------:R-:W-:Y:S01]  /*66d0*/  HMMA.16816.F32 R96, R4, R10, R100 ;  /* 0x0000000a0460723c */ /* 0x000fe20000001864 */
[----:B------:R-:W2:Y:S07]  /*66e0*/  LDSM.16.MT88.4 R8, [R220+0x5000] ;  /* 0x00500000dc08783b */ /* 0x000eae0000004200 */
[C---:B---3--:R-:W-:Y:S08]  /*66f0*/  HMMA.16816.F32 R140, R128.reuse, R136, R140 ;  /* 0x00000088808c723c */ /* 0x048ff0000000188c */
[C---:B------:R-:W-:Y:S08]  /*6700*/  HMMA.16816.F32 R136, R128.reuse, R138, R36 ;  /* 0x0000008a8088723c */ /* 0x040ff00000001824 */
[----:B-1----:R-:W-:Y:S08]  /*6710*/  HMMA.16816.F32 R156, R128, R152, R156 ;  /* 0x00000098809c723c */ /* 0x002ff0000000189c */
[C---:B--2---:R-:W-:Y:S01]  /*6720*/  HMMA.16816.F32 R100, R4.reuse, R8, R144 ;  /* 0x000000080464723c */ /* 0x044fe20000001890 */
[----:B------:R-:W1:Y:S07]  /*6730*/  LDSM.16.MT88.4 R144, [R220+0x1800] ;  /* 0x00180000dc90783b */ /* 0x000e6e0000004200 */
[----:B------:R-:W-:Y:S01]  /*6740*/  HMMA.16816.F32 R104, R4, R10, R104 ;  /* 0x0000000a0468723c */ /* 0x000fe20000001868 */
[----:B------:R-:W2:Y:S07]  /*6750*/  LDSM.16.MT88.4 R8, [R219+0x5000] ;  /* 0x00500000db08783b */ /* 0x000eae0000004200 */
[C---:B------:R-:W-:Y:S08]  /*6760*/  HMMA.16816.F32 R152, R128.reuse, R154, R24 ;  /* 0x0000009a8098723c */ /* 0x040ff00000001818 */
[----:B-1----:R-:W-:Y:S08]  /*6770*/  HMMA.16816.F32 R148, R128, R144, R148 ;  /* 0x000000908094723c */ /* 0x002ff00000001894 */
[C---:B--2---:R-:W-:Y:S08]  /*6780*/  HMMA.16816.F32 R108, R4.reuse, R8, R108 ;  /* 0x00000008046c723c */ /* 0x044ff0000000186c */
[----:B------:R-:W-:Y:S01]  /*6790*/  HMMA.16816.F32 R112, R4, R10, R112 ;  /* 0x0000000a0470723c */ /* 0x000fe20000001870 */
[----:B------:R-:W1:Y:S07]  /*67a0*/  LDSM.16.MT88.4 R8, [R217+0x7000] ;  /* 0x00700000d908783b */ /* 0x000e6e0000004200 */
[----:B------:R-:W-:Y:S08]  /*67b0*/  HMMA.16816.F32 R144, R128, R146, R32 ;  /* 0x000000928090723c */ /* 0x000ff00000001820 */
[C---:B-1----:R-:W-:Y:S08]  /*67c0*/  HMMA.16816.F32 R176, R4.reuse, R8, R124 ;  /* 0x0000000804b0723c */ /* 0x042ff0000000187c */
[C---:B------:R-:W-:Y:S01]  /*67d0*/  HMMA.16816.F32 R168, R4.reuse, R10, R120 ;  /* 0x0000000a04a8723c */ /* 0x040fe20000001878 */
[----:B------:R-:W1:Y:S07]  /*67e0*/  LDSM.16.MT88.4 R8, [R218+0x7000] ;  /* 0x00700000da08783b */ /* 0x000e6e0000004200 */
[C---:B-1----:R-:W-:Y:S08]  /*67f0*/  HMMA.16816.F32 R120, R4.reuse, R8, R116 ;  /* 0x000000080478723c */ /* 0x042ff00000001874 */
[C---:B------:R-:W-:Y:S01]  /*6800*/  HMMA.16816.F32 R116, R4.reuse, R10, R64 ;  /* 0x0000000a0474723c */ /* 0x040fe20000001840 */
[----:B------:R-:W1:Y:S04]  /*6810*/  LDSM.16.MT88.4 R8, [R220+0x7000] ;  /* 0x00700000dc08783b */ /* 0x000e680000004200 */
[----:B------:R-:W-:Y:S03]  /*6820*/  LDSM.16.MT88.4 R64, [R219+0x3800] ;  /* 0x00380000db40783b */ /* 0x000fe60000004200 */
[C---:B-1----:R-:W-:Y:S01]  /*6830*/  HMMA.16816.F32 R124, R4.reuse, R10, R40 ;  /* 0x0000000a047c723c */ /* 0x042fe20000001828 */
[----:B------:R-:W1:Y:S07]  /*6840*/  LDSM.16.MT88.4 R40, [R217+0x3800] ;  /* 0x00380000d928783b */ /* 0x000e6e0000004200 */
[----:B------:R-:W-:Y:S01]  /*6850*/  HMMA.16816.F32 R172, R4, R8, R48 ;  /* 0x0000000804ac723c */ /* 0x000fe20000001830 */
[----:B------:R-:W2:Y:S04]  /*6860*/  LDSM.16.MT88.4 R48, [R218+0x3800] ;  /* 0x00380000da30783b */ /* 0x000ea80000004200 */
[----:B------:R-:W3:Y:S03]  /*6870*/  LDSM.16.MT88.4 R8, [R219+0x7000] ;  /* 0x00700000db08783b */ /* 0x000ee60000004200 */
[C---:B-1----:R-:W-:Y:S08]  /*6880*/  HMMA.16816.F32 R36, R128.reuse, R40, R44 ;  /* 0x000000288024723c */ /* 0x042ff0000000182c */
[C---:B--2---:R-:W-:Y:S01]  /*6890*/  HMMA.16816.F32 R44, R128.reuse, R48, R56 ;  /* 0x00000030802c723c */ /* 0x044fe20000001838 */
[----:B------:R-:W1:Y:S07]  /*68a0*/  LDSM.16.MT88.4 R56, [R220+0x3800] ;  /* 0x00380000dc38783b */ /* 0x000e6e0000004200 */
[C---:B------:R-:W-:Y:S08]  /*68b0*/  HMMA.16816.F32 R48, R128.reuse, R50, R60 ;  /* 0x000000328030723c */ /* 0x040ff0000000183c */
[C---:B------:R-:W-:Y:S08]  /*68c0*/  HMMA.16816.F32 R60, R128.reuse, R64, R76 ;  /* 0x00000040803c723c */ /* 0x040ff0000000184c */
[C---:B------:R-:W-:Y:S01]  /*68d0*/  HMMA.16816.F32 R64, R128.reuse, R66, R80 ;  /* 0x000000428040723c */ /* 0x040fe20000001850 */
[----:B------:R-:W2:Y:S07]  /*68e0*/  LDSM.16.MT88.4 R80, [R218+0x5800] ;  /* 0x00580000da50783b */ /* 0x000eae0000004200 */
[----:B------:R-:W-:Y:S08]  /*68f0*/  HMMA.16816.F32 R40, R128, R42, R52 ;  /* 0x0000002a8028723c */ /* 0x000ff00000001834 */
[----:B---3--:R-:W-:Y:S08]  /*6900*/  HMMA.16816.F32 R20, R4, R8, R20 ;  /* 0x000000080414723c */ /* 0x008ff00000001814 */
[C---:B-1----:R-:W-:Y:S08]  /*6910*/  HMMA.16816.F32 R52, R128.reuse, R56, R68 ;  /* 0x000000388034723c */ /* 0x042ff00000001844 */
[----:B------:R-:W-:Y:S01]  /*6920*/  HMMA.16816.F32 R56, R128, R58, R72 ;  /* 0x0000003a8038723c */ /* 0x000fe20000001848 */
[----:B------:R-:W1:Y:S07]  /*6930*/  LDSM.16.MT88.4 R72, [R217+0x5800] ;  /* 0x00580000d948783b */ /* 0x000e6e0000004200 */
[----:B------:R-:W-:Y:S01]  /*6940*/  HMMA.16816.F32 R12, R4, R10, R12 ;  /* 0x0000000a040c723c */ /* 0x000fe2000000180c */
[----:B------:R-:W-:Y:S07]  /*6950*/  LDSM.16.MT88.4 R4, [R219+0x7800] ;  /* 0x00780000db04783b */ /* 0x000fee0000004200 */
        /* <DEDUP_REMOVED lines=12> */
[C---:B--2---:R-:W-:Y:S01]  /*6a20*/  HMMA.16816.F32 R108, R128.reuse, R112, R120 ;  /* 0x00000070806c723c */ /* 0x044fe20000001878 */
[----:B------:R-:W2:Y:S07]  /*6a30*/  LDSM.16.MT88.4 R120, [R220+0x7800] ;  /* 0x00780000dc78783b */ /* 0x000eae0000004200 */
[C---:B------:R-:W-:Y:S08]  /*6a40*/  HMMA.16816.F32 R112, R128.reuse, R114, R116 ;  /* 0x000000728070723c */ /* 0x040ff00000001874 */
[C---:B-1----:R-:W-:Y:S08]  /*6a50*/  HMMA.16816.F32 R100, R128.reuse, R104, R176 ;  /* 0x000000688064723c */ /* 0x042ff000000018b0 */
[C---:B------:R-:W-:Y:S08]  /*6a60*/  HMMA.16816.F32 R104, R128.reuse, R106, R168 ;  /* 0x0000006a8068723c */ /* 0x040ff000000018a8 */
[C---:B--2---:R-:W-:Y:S08]  /*6a70*/  HMMA.16816.F32 R116, R128.reuse, R120, R172 ;  /* 0x000000788074723c */ /* 0x044ff000000018ac */
[C---:B------:R-:W-:Y:S08]  /*6a80*/  HMMA.16816.F32 R120, R128.reuse, R122, R124 ;  /* 0x0000007a8078723c */ /* 0x040ff0000000187c */
[C---:B------:R-:W-:Y:S08]  /*6a90*/  HMMA.16816.F32 R124, R128.reuse, R4, R20 ;  /* 0x00000004807c723c */ /* 0x040ff00000001814 */
[----:B------:R-:W-:Y:S01]  /*6aa0*/  HMMA.16816.F32 R128, R128, R6, R12 ;  /* 0x000000068080723c */ /* 0x000fe2000000180c */
[----:B------:R-:W-:Y:S07]  /*6ab0*/  @!UPT UIADD3 URZ, URZ, URZ, URZ ;  /* 0x0000003f3f3ff290 */ /* 0x000fee000fffe03f */
[----:B------:R-:W-:Y:S11]  /*6ac0*/  @!P0 BRA `(.L_x_1586) ;  /* 0x00003c5000008947 */ /* 0x000ff60003800000 */
[----:B------:R-:W-:Y:S02]  /*6ad0*/  MOV R233, R0 ;  /* 0x0000000000e97202 */ /* 0x000fe40000000f00 */
[----:B------:R-:W-:-:S02]  /*6ae0*/  MOV R134, R28 ;  /* 0x0000001c00867202 */ /* 0x000fc40000000f00 */
[----:B------:R-:W-:Y:S02]  /*6af0*/  MOV R133, R132 ;  /* 0x0000008400857202 */ /* 0x000fe40000000f00 */
.L_x_1593:
[----:B------:R-:W-:Y:S01]  /*6b00*/  SHF.R.S32.HI R0, RZ, 0x1f, R231 ;  /* 0x0000001fff007819 */ /* 0x000fe200000114e7 */
[----:B------:R-:W-:Y:S04]  /*6b10*/  DEPBAR.LE SB0, 0x0 ;  /* 0x000080000000791a */ /* 0x000fe80000000000 */
[----:B------:R-:W-:Y:S01]  /*6b20*/  SHF.R.S32.HI R6, RZ, 0x1f, R239 ;  /* 0x0000001fff067819 */ /* 0x000fe200000114ef */
[----:B------:R-:W-:Y:S01]  /*6b30*/  WARPSYNC 0xffffffff ;  /* 0xffffffff00007948 */ /* 0x000fe20003800000 */
[----:B------:R-:W-:Y:S01]  /*6b40*/  SHF.R.S32.HI R4, RZ, 0x1f, R228 ;  /* 0x0000001fff047819 */ /* 0x000fe200000114e4 */
[----:B------:R-:W-:Y:S01]  /*6b50*/  BAR.SYNC.DEFER_BLOCKING 0x0 ;  /* 0x0000000000007b1d */ /* 0x000fe20000010000 */
[----:B------:R-:W-:Y:S01]  /*6b60*/  SHF.R.S32.HI R5, RZ, 0x1f, R237 ;  /* 0x0000001fff057819 */ /* 0x000fe200000114ed */
[----:B------:R-:W-:Y:S01]  /*6b70*/  IMAD R0, R0, c[0x0][0x208], RZ ;  /* 0x0000820000007a24 */ /* 0x000fe200078e02ff */
[----:B------:R-:W-:Y:S01]  /*6b80*/  IADD3 R132, R135, 0x40, RZ ;  /* 0x0000004087847810 */ /* 0x000fe20007ffe0ff */
[----:B------:R-:W-:Y:S01]  /*6b90*/  IMAD.WIDE.U32 R2, R231, c[0x0][0x208], RZ ;  /* 0x00008200e7027a25 */ /* 0x000fe200078e00ff */
[----:B------:R-:W-:Y:S02]  /*6ba0*/  SHF.L.U64.HI R22, R239, 0x1, R6 ;  /* 0x00000001ef167819 */ /* 0x000fe40000010206 */
[----:B------:R-:W-:Y:S01]  /*6bb0*/  SHF.L.U64.HI R21, R237, 0x1, R5 ;  /* 0x00000001ed157819 */ /* 0x000fe20000010205 */
[----:B------:R-:W-:Y:S01]  /*6bc0*/  IMAD R0, R231, c[0x0][0x20c], R0 ;  /* 0x00008300e7007a24 */ /* 0x000fe200078e0200 */
[----:B------:R-:W-:Y:S01]  /*6bd0*/  SHF.R.S32.HI R6, RZ, 0x1f, R238 ;  /* 0x0000001fff067819 */ /* 0x000fe200000114ee */
[----:B------:R-:W-:Y:S01]  /*6be0*/  IMAD R4, R4, c[0x0][0x218], RZ ;  /* 0x0000860004047a24 */ /* 0x000fe200078e02ff */
[----:B------:R-:W-:Y:S01]  /*6bf0*/  SHF.R.S32.HI R5, RZ, 0x1f, R232 ;  /* 0x0000001fff057819 */ /* 0x000fe200000114e8 */
[----:B------:R-:W-:Y:S01]  /*6c00*/  IMAD.IADD R3, R3, 0x1, R0 ;  /* 0x0000000103037824 */ /* 0x000fe200078e0200 */
[----:B------:R-:W-:Y:S01]  /*6c10*/  SHF.L.U64.HI R20, R238, 0x1, R6 ;  /* 0x00000001ee147819 */ /* 0x000fe20000010206 */
[----:B------:R-:W-:Y:S01]  /*6c20*/  IMAD R4, R228, c[0x0][0x21c], R4 ;  /* 0x00008700e4047a24 */ /* 0x000fe200078e0204 */
[----:B------:R-:W-:Y:S01]  /*6c30*/  SHF.L.U64.HI R15, R232, 0x1, R5 ;  /* 0x00000001e80f7819 */ /* 0x000fe20000010205 */
[----:B------:R-:W-:Y:S04]  /*6c40*/  IMAD.WIDE.U32 R2, R228, c[0x0][0x218], R2 ;  /* 0x00008600e4027a25 */ /* 0x000fe800078e0002 */
[----:B------:R-:W-:Y:S01]  /*6c50*/  IMAD.SHL.U32 R30, R239, 0x2, RZ ;  /* 0x00000002ef1e7824 */ /* 0x000fe200078e00ff */
[----:B------:R-:W-:Y:S01]  /*6c60*/  IADD3 R0, P0, R248, R2, RZ ;  /* 0x00000002f8007210 */ /* 0x000fe20007f1e0ff */
[----:B------:R-:W-:Y:S01]  /*6c70*/  IMAD.SHL.U32 R29, R237, 0x2, RZ ;  /* 0x00000002ed1d7824 */ /* 0x000fe200078e00ff */
[----:B------:R-:W1:Y:S02]  /*6c80*/  LDSM.16.M88.4 R32, [R221] ;  /* 0x00000000dd20783b */ /* 0x000e640000000200 */
[----:B------:R-:W-:Y:S01]  /*6c90*/  IADD3.X R2, R251, R3, R4, P0, !PT ;  /* 0x00000003fb027210 */ /* 0x000fe200007fe404 */
[----:B------:R-:W-:Y:S01]  /*6ca0*/  IMAD.SHL.U32 R28, R238, 0x2, RZ ;  /* 0x00000002ee1c7824 */ /* 0x000fe200078e00ff */
[----:B------:R-:W-:Y:S01]  /*6cb0*/  LEA R14, P0, R0, c[0x0][0x1f8], 0x1 ;  /* 0x00007e00000e7a11 */ /* 0x000fe200078008ff */
[----:B------:R-:W-:Y:S01]  /*6cc0*/  IMAD.SHL.U32 R23, R232, 0x2, RZ ;  /* 0x00000002e8177824 */ /* 0x000fe200078e00ff */
[----:B------:R-:W2:Y:S02]  /*6cd0*/  LDSM.16.M88.4 R8, [R135] ;  /* 0x000000008708783b */ /* 0x000ea40000000200 */
[----:B------:R-:W-:Y:S02]  /*6ce0*/  R2P PR, R236, 0x6 ;  /* 0x00000006ec007804 */ /* 0x000fe40000000000 */
[----:B------:R-:W-:Y:S01]  /*6cf0*/  ISETP.GE.AND P5, PT, R239, c[0x0][0x1d4], PT ;  /* 0x00007500ef007a0c */ /* 0x000fe20003fa6270 */
[----:B------:R-:W3:Y:S01]  /*6d00*/  LDSM.16.M88.4 R16, [R135+0x800] ;  /* 0x000800008710783b */ /* 0x000ee20000000200 */
[----:B------:R-:W-:Y:S02]  /*6d10*/  LEA.HI.X R4, R0, c[0x0][0x1fc], R2, 0x1, P0 ;  /* 0x00007f0000047a11 */ /* 0x000fe400000f0c02 */
[----:B------:R-:W-:Y:S02]  /*6d20*/  ISETP.GE.AND P4, PT, R237, c[0x0][0x1d4], PT ;  /* 0x00007500ed007a0c */ /* 0x000fe40003f86270 */
[C---:B------:R-:W-:Y:S01]  /*6d30*/  IADD3 R0, R135.reuse, 0x20, RZ ;  /* 0x0000002087007810 */ /* 0x040fe20007ffe0ff */
[----:B------:R-:W4:Y:S01]  /*6d40*/  LDSM.16.M88.4 R24, [R135+0x1000] ;  /* 0x001000008718783b */ /* 0x000f220000000200 */
[----:B------:R-:W-:Y:S03]  /*6d50*/  ISETP.GE.AND P3, PT, R238, c[0x0][0x1d4], PT ;  /* 0x00007500ee007a0c */ /* 0x000fe60003f66270 */
[C---:B------:R-:W-:Y:S01]  /*6d60*/  @P1 IADD3 R0, R135.reuse, -0x20, RZ ;  /* 0xffffffe087001810 */ /* 0x040fe20007ffe0ff */
[----:B------:R-:W1:Y:S01]  /*6d70*/  LDSM.16.M88.4 R168, [R135+0x1800] ;  /* 0x0018000087a8783b */ /* 0x000e620000000200 */
[----:B------:R-:W-:Y:S02]  /*6d80*/  @P2 IADD3 R132, R135, -0x40, RZ ;  /* 0xffffffc087842810 */ /* 0x000fe40007ffe0ff */
[C---:B------:R-:W-:Y:S02]  /*6d90*/  IADD3 R213, R0.reuse, 0x7800, RZ ;  /* 0x0000780000d57810 */ /* 0x040fe40007ffe0ff */
[C---:B------:R-:W-:Y:S01]  /*6da0*/  IADD3 R212, R0.reuse, 0x7000, RZ ;  /* 0x0000700000d47810 */ /* 0x040fe20007ffe0ff */
[----:B------:R-:W1:Y:S01]  /*6db0*/  LDSM.16.M88.4 R172, [R222] ;  /* 0x00000000deac783b */ /* 0x000e620000000200 */
[C---:B------:R-:W-:Y:S02]  /*6dc0*/  IADD3 R211, R0.reuse, 0x6800, RZ ;  /* 0x0000680000d37810 */ /* 0x040fe40007ffe0ff */
[C---:B------:R-:W-:Y:S02]  /*6dd0*/  IADD3 R210, R0.reuse, 0x6000, RZ ;  /* 0x0000600000d27810 */ /* 0x040fe40007ffe0ff */
[C---:B------:R-:W-:Y:S01]  /*6de0*/  IADD3 R205, R0.reuse, 0x5800, RZ ;  /* 0x0000580000cd7810 */ /* 0x040fe20007ffe0ff */
[----:B------:R-:W1:Y:S01]  /*6df0*/  LDSM.16.M88.4 R176, [R0] ;  /* 0x0000000000b0783b */ /* 0x000e620000000200 */
[C---:B------:R-:W-:Y:S02]  /*6e00*/  IADD3 R204, R0.reuse, 0x5000, RZ ;  /* 0x0000500000cc7810 */ /* 0x040fe40007ffe0ff */
[C---:B------:R-:W-:Y:S02]  /*6e10*/  IADD3 R203, R0.reuse, 0x4800, RZ ;  /* 0x0000480000cb7810 */ /* 0x040fe40007ffe0ff */
[C---:B------:R-:W-:Y:S01]  /*6e20*/  IADD3 R202, R0.reuse, 0x4000, RZ ;  /* 0x0000400000ca7810 */ /* 0x040fe20007ffe0ff */
[----:B------:R-:W1:Y:S01]  /*6e30*/  LDSM.16.M88.4 R180, [R0+0x800] ;  /* 0x0008000000b4783b */ /* 0x000e620000000200 */
[C---:B------:R-:W-:Y:S02]  /*6e40*/  IADD3 R197, R0.reuse, 0x3800, RZ ;  /* 0x0000380000c57810 */ /* 0x040fe40007ffe0ff */
[C---:B------:R-:W-:Y:S02]  /*6e50*/  IADD3 R196, R0.reuse, 0x3000, RZ ;  /* 0x0000300000c47810 */ /* 0x040fe40007ffe0ff */
[C---:B------:R-:W-:Y:S01]  /*6e60*/  IADD3 R195, R0.reuse, 0x2800, RZ ;  /* 0x0000280000c37810 */ /* 0x040fe20007ffe0ff */
[----:B------:R-:W1:Y:S01]  /*6e70*/  LDSM.16.M88.4 R184, [R0+0x1000] ;  /* 0x0010000000b8783b */ /* 0x000e620000000200 */
[----:B------:R-:W-:Y:S02]  /*6e80*/  IADD3 R194, R0, 0x2000, RZ ;  /* 0x0000200000c27810 */ /* 0x000fe40007ffe0ff */
[C---:B------:R-:W-:Y:S02]  /*6e90*/  IADD3 R226, R132.reuse, 0x7800, RZ ;  /* 0x0000780084e27810 */ /* 0x040fe40007ffe0ff */
[C---:B------:R-:W-:Y:S01]  /*6ea0*/  IADD3 R225, R132.reuse, 0x7000, RZ ;  /* 0x0000700084e17810 */ /* 0x040fe20007ffe0ff */
[----:B------:R5:W1:Y:S01]  /*6eb0*/  LDSM.16.M88.4 R188, [R0+0x1800] ;  /* 0x0018000000bc783b */ /* 0x000a620000000200 */
[C---:B------:R-:W-:Y:S02]  /*6ec0*/  IADD3 R215, R132.reuse, 0x6800, RZ ;  /* 0x0000680084d77810 */ /* 0x040fe40007ffe0ff */
        /* <DEDUP_REMOVED lines=11> */
[----:B-----5:R-:W-:Y:S01]  /*6f80*/  IADD3 R0, R132, 0x800, RZ ;  /* 0x0000080084007810 */ /* 0x020fe20007ffe0ff */
[----:B------:R-:W-:-:S05]  /*6f90*/  BRA.DIV ~URZ, `(.L_x_1587) ;  /* 0x00009d727f007947 */ /* 0x000fca000b800000 */
[----:B--234-:R2:W3:Y:S02]  /*6fa0*/  SHFL.IDX PT, R2, R4, RZ, 0x181f ;  /* 0x00181fff04027589 */ /* 0x01c4e400000e0000 */
.L_x_1667:
[----:B------:R-:W4:Y:S01]  /*6fb0*/  SHFL.IDX PT, R5, R14, RZ, 0x181f ;  /* 0x00181fff0e057589 */ /* 0x000f2200000e0000 */
[----:B------:R-:W-:Y:S01]  /*6fc0*/  ISETP.GE.AND P1, PT, R232, c[0x0][0x1d4], PT ;  /* 0x00007500e8007a0c */ /* 0x000fe20003f26270 */
[----:B------:R-:W-:Y:S03]  /*6fd0*/  BSSY B0, `(.L_x_1588) ;  /* 0x0000189000007945 */ /* 0x000fe60003800000 */
[----:B------:R-:W-:Y:S02]  /*6fe0*/  SEL R227, RZ, 0x10, P1 ;  /* 0x00000010ffe37807 */ /* 0x000fe40000800000 */
[----:B------:R5:W2:Y:S07]  /*6ff0*/  SHFL.IDX PT, R3, R14, 0x1, 0x181f ;  /* 0x00381f000e037f89 */ /* 0x000aae00000e0000 */
[----:B--2---:R-:W2:Y:S01]  /*7000*/  SHFL.IDX PT, R4, R4, 0x1, 0x181f ;  /* 0x00381f0004047f89 */ /* 0x004ea200000e0000 */
[----:B-----5:R-:W-:Y:S02]  /*7010*/  SEL R14, RZ, 0x10, P4 ;  /* 0x00000010ff0e7807 */ /* 0x020fe40002000000 */
[C---:B----4-:R-:W-:Y:S04]  /*7020*/  IADD3 R6, P0, R5.reuse, R23, RZ ;  /* 0x0000001705067210 */ /* 0x050fe80007f1e0ff */
[C---:B---3--:R-:W-:Y:S05]  /*7030*/  IADD3.X R7, R2.reuse, R15, RZ, P0, !PT ;  /* 0x0000000f02077210 */ /* 0x048fea00007fe4ff */
[----:B------:R3:W-:Y:S02]  /*7040*/  LDGSTS.E.BYPASS.LTC128B.128 [R229+0x100], [R6.64], !P1 ;  /* 0x0010000006e57fae */ /* 0x0007e4000c901d46 */
[C---:B---3--:R-:W-:Y:S04]  /*7050*/  IADD3 R6, P0, R5.reuse, R28, RZ ;  /* 0x0000001c05067210 */ /* 0x048fe80007f1e0ff */
[C---:B------:R-:W-:Y:S02]  /*7060*/  IADD3.X R7, R2.reuse, R20, RZ, P0, !PT ;  /* 0x0000001402077210 */ /* 0x040fe400007fe4ff */
[C---:B------:R-:W-:Y:S03]  /*7070*/  IADD3 R12, P0, R5.reuse, R29, RZ ;  /* 0x0000001d050c7210 */ /* 0x040fe60007f1e0ff */
[----:B------:R3:W-:Y:S01]  /*7080*/  LDGSTS.E.BYPASS.LTC128B.128 [R229+0x2100], [R6.64], !P3 ;  /* 0x0210000006e57fae */ /* 0x0007e2000d901d46 */
[C---:B------:R-:W-:Y:S06]  /*7090*/  IADD3.X R13, R2.reuse, R21, RZ, P0, !PT ;  /* 0x00000015020d7210 */ /* 0x040fec00007fe4ff */
[----:B------:R4:W-:Y:S01]  /*70a0*/  LDGSTS.E.BYPASS.LTC128B.128 [R229+0x4100], [R12.64], !P4 ;  /* 0x041000000ce57fae */ /* 0x0009e2000e101d46 */
[----:B---3--:R-:W-:Y:S02]  /*70b0*/  IADD3 R6, P0, R5, R30, RZ ;  /* 0x0000001e05067210 */ /* 0x008fe40007f1e0ff */
[----:B------:R-:W-:Y:S02]  /*70c0*/  SEL R5, RZ, 0x10, P3 ;  /* 0x00000010ff057807 */ /* 0x000fe40001800000 */
[----:B------:R-:W-:Y:S02]  /*70d0*/  IADD3.X R7, R2, R22, RZ, P0, !PT ;  /* 0x0000001602077210 */ /* 0x000fe400007fe4ff */
[----:B------:R-:W-:Y:S03]  /*70e0*/  IADD3 R2, -R227, 0x10, RZ ;  /* 0x00000010e3027810 */ /* 0x000fe60007ffe1ff */
[----:B------:R3:W-:Y:S01]  /*70f0*/  LDGSTS.E.BYPASS.LTC128B.128 [R229+0x6100], [R6.64], !P5 ;  /* 0x0610000006e57fae */ /* 0x0007e2000e901d46 */
[----:B------:R-:W-:Y:S04]  /*7100*/  LOP3.LUT R2, R2, 0xf, RZ, 0xc0, !PT ;  /* 0x0000000f02027812 */ /* 0x000fe800078ec0ff */
[-C--:B---3--:R-:W-:Y:S02]  /*7110*/  IADD3 R6, P1, P0, R2, R3.reuse, R23 ;  /* 0x0000000302067210 */ /* 0x088fe4000783e017 */
[----:B------:R-:W-:Y:S02]  /*7120*/  IADD3 R2, -R5, 0x10, RZ ;  /* 0x0000001005027810 */ /* 0x000fe40007ffe1ff */
[-C--:B--2---:R-:W-:Y:S02]  /*7130*/  IADD3.X R7, RZ, R4.reuse, R15, P1, P0 ;  /* 0x00000004ff077210 */ /* 0x084fe40000fe040f */
[----:B------:R-:W-:Y:S02]  /*7140*/  ISETP.NE.U32.AND P0, PT, R227, RZ, PT ;  /* 0x000000ffe300720c */ /* 0x000fe40003f05070 */
[----:B------:R-:W-:Y:S02]  /*7150*/  LOP3.LUT R2, R2, 0xf, RZ, 0xc0, !PT ;  /* 0x0000000f02027812 */ /* 0x000fe400078ec0ff */
[----:B------:R-:W-:Y:S09]  /*7160*/  SEL R15, RZ, 0x10, P5 ;  /* 0x00000010ff0f7807 */ /* 0x000ff20002800000 */
[----:B------:R2:W-:Y:S01]  /*7170*/  LDGSTS.E.BYPASS.LTC128B.128.ZFILL [R229+0x1100], [R6.64], P0 ;  /* 0x0110000006e57fae */ /* 0x0005e20008141d46 */
[-C--:B----4-:R-:W-:Y:S04]  /*7180*/  IADD3 R12, P1, P0, R2, R3.reuse, R28 ;  /* 0x00000003020c7210 */ /* 0x090fe8000783e01c */
[-C--:B------:R-:W-:Y:S02]  /*7190*/  IADD3.X R13, RZ, R4.reuse, R20, P1, P0 ;  /* 0x00000004ff0d7210 */ /* 0x080fe40000fe0414 */
[----:B--2---:R-:W-:Y:S04]  /*71a0*/  IADD3 R6, -R14, 0x10, RZ ;  /* 0x000000100e067810 */ /* 0x004fe80007ffe1ff */
[----:B------:R-:W-:Y:S04]  /*71b0*/  LOP3.LUT R2, R6, 0xf, RZ, 0xc0, !PT ;  /* 0x0000000f06027812 */ /* 0x000fe800078ec0ff */
[-C--:B------:R-:W-:Y:S02]  /*71c0*/  IADD3 R20, P1, P0, R2, R3.reuse, R29 ;  /* 0x0000000302147210 */ /* 0x080fe4000783e01d */
[----:B------:R-:W-:Y:S02]  /*71d0*/  IADD3 R2, -R15, 0x10, RZ ;  /* 0x000000100f027810 */ /* 0x000fe40007ffe1ff */
[-C--:B------:R-:W-:Y:S02]  /*71e0*/  IADD3.X R21, RZ, R4.reuse, R21, P1, P0 ;  /* 0x00000004ff157210 */ /* 0x080fe40000fe0415 */
[----:B------:R-:W-:Y:S04]  /*71f0*/  LOP3.LUT R2, R2, 0xf, RZ, 0xc0, !PT ;  /* 0x0000000f02027812 */ /* 0x000fe800078ec0ff */
[----:B------:R-:W-:Y:S04]  /*7200*/  IADD3 R2, P1, P0, R2, R3, R30 ;  /* 0x0000000302027210 */ /* 0x000fe8000783e01e */
[----:B------:R-:W-:Y:S02]  /*7210*/  IADD3.X R3, RZ, R4, R22, P1, P0 ;  /* 0x00000004ff037210 */ /* 0x000fe40000fe0416 */
[----:B------:R-:W-:Y:S02]  /*7220*/  ISETP.NE.U32.AND P0, PT, R5, RZ, PT ;  /* 0x000000ff0500720c */ /* 0x000fe40003f05070 */
[C---:B-1----:R-:W-:Y:S03]  /*7230*/  HMMA.16816.F32 R4, R32.reuse, R8, RZ ;  /* 0x000000082004723c */ /* 0x042fe600000018ff */
[----:B------:R-:W-:Y:S05]  /*7240*/  ISETP.NE.U32.AND P1, PT, R14, RZ, PT ;  /* 0x000000ff0e00720c */ /* 0x000fea0003f25070 */
[C---:B------:R-:W-:Y:S03]  /*7250*/  HMMA.16816.F32 R8, R32.reuse, R10, RZ ;  /* 0x0000000a2008723c */ /* 0x040fe600000018ff */
[----:B------:R1:W-:Y:S01]  /*7260*/  LDGSTS.E.BYPASS.LTC128B.128.ZFILL [R229+0x3100], [R12.64], P0 ;  /* 0x031000000ce57fae */ /* 0x0003e20008141d46 */
[----:B------:R-:W-:Y:S06]  /*7270*/  ISETP.NE.U32.AND P0, PT, R15, RZ, PT ;  /* 0x000000ff0f00720c */ /* 0x000fec0003f05070 */
[----:B------:R2:W-:Y:S07]  /*7280*/  LDGSTS.E.BYPASS.LTC128B.128.ZFILL [R229+0x5100], [R20.64], P1 ;  /* 0x0510000014e57fae */ /* 0x0005ee0008941d46 */
[----:B------:R3:W-:Y:S01]  /*7290*/  LDGSTS.E.BYPASS.LTC128B.128.ZFILL [R229+0x7100], [R2.64], P0 ;  /* 0x0710000002e57fae */ /* 0x0007e20008141d46 */
[----:B------:R-:W-:Y:S06]  /*72a0*/  ISETP.GT.AND P0, PT, R233, R240, PT ;  /* 0x000000f0e900720c */ /* 0x000fec0003f04270 */
[----:B------:R-:W0:Y:S01]  /*72b0*/  LDGDEPBAR ;  /* 0x00000000000079af */ /* 0x000e220000000000 */
[C---:B-1----:R-:W-:Y:S08]  /*72c0*/  HMMA.16816.F32 R12, R32.reuse, R16, RZ ;  /* 0x00000010200c723c */ /* 0x042ff000000018ff */
[C---:B------:R-:W-:Y:S08]  /*72d0*/  HMMA.16816.F32 R16, R32.reuse, R18, RZ ;  /* 0x000000122010723c */ /* 0x040ff000000018ff */
[C---:B--2---:R-:W-:Y:S08]  /*72e0*/  HMMA.16816.F32 R20, R32.reuse, R24, RZ ;  /* 0x000000182014723c */ /* 0x044ff000000018ff */
[C---:B------:R-:W-:Y:S08]  /*72f0*/  HMMA.16816.F32 R24, R32.reuse, R26, RZ ;  /* 0x0000001a2018723c */ /* 0x040ff000000018ff */
[C---:B------:R-:W-:Y:S08]  /*7300*/  HMMA.16816.F32 R28, R32.reuse, R168, RZ ;  /* 0x000000a8201c723c */ /* 0x040ff000000018ff */
[----:B------:R-:W-:Y:S01]  /*7310*/  HMMA.16816.F32 R32, R32, R170, RZ ;  /* 0x000000aa2020723c */ /* 0x000fe200000018ff */
[----:B------:R-:W-:Y:S07]  /*7320*/  LDSM.16.M88.4 R168, [R224] ;  /* 0x00000000e0a8783b */ /* 0x000fee0000000200 */
[C---:B------:R-:W-:Y:S08]  /*7330*/  HMMA.16816.F32 R4, R172.reuse, R176, R4 ;  /* 0x000000b0ac04723c */ /* 0x040ff00000001804 */
[C---:B------:R-:W-:Y:S01]  /*7340*/  HMMA.16816.F32 R8, R172.reuse, R178, R8 ;  /* 0x000000b2ac08723c */ /* 0x040fe20000001808 */
[----:B------:R-:W1:Y:S07]  /*7350*/  LDSM.16.M88.4 R176, [R132] ;  /* 0x0000000084b0783b */ /* 0x000e6e0000000200 */
[C---:B------:R-:W-:Y:S08]  /*7360*/  HMMA.16816.F32 R12, R172.reuse, R180, R12 ;  /* 0x000000b4ac0c723c */ /* 0x040ff0000000180c */
[C---:B------:R-:W-:Y:S01]  /*7370*/  HMMA.16816.F32 R16, R172.reuse, R182, R16 ;  /* 0x000000b6ac10723c */ /* 0x040fe20000001810 */
[----:B------:R-:W2:Y:S07]  /*7380*/  LDSM.16.M88.4 R180, [R0] ;  /* 0x0000000000b4783b */ /* 0x000eae0000000200 */
[C---:B------:R-:W-:Y:S08]  /*7390*/  HMMA.16816.F32 R20, R172.reuse, R184, R20 ;  /* 0x000000b8ac14723c */ /* 0x040ff00000001814 */
[C---:B------:R-:W-:Y:S01]  /*73a0*/  HMMA.16816.F32 R24, R172.reuse, R186, R24 ;  /* 0x000000baac18723c */ /* 0x040fe20000001818 */
[----:B------:R-:W4:Y:S07]  /*73b0*/  LDSM.16.M88.4 R184, [R192] ;  /* 0x00000000c0b8783b */ /* 0x000f2e0000000200 */
[C---:B------:R-:W-:Y:S08]  /*73c0*/  HMMA.16816.F32 R28, R172.reuse, R188, R28 ;  /* 0x000000bcac1c723c */ /* 0x040ff0000000181c */
[----:B------:R-:W-:Y:S01]  /*73d0*/  HMMA.16816.F32 R32, R172, R190, R32 ;  /* 0x000000beac20723c */ /* 0x000fe20000001820 */
[----:B------:R-:W5:Y:S07]  /*73e0*/  LDSM.16.M88.4 R172, [R193] ;  /* 0x00000000c1ac783b */ /* 0x000f6e0000000200 */
[C---:B-1----:R-:W-:Y:S01]  /*73f0*/  HMMA.16816.F32 R4, R168.reuse, R176, R4 ;  /* 0x000000b0a804723c */ /* 0x042fe20000001804 */
[----:B------:R-:W-:Y:S07]  /*7400*/  LDSM.16.M88.4 R188, [R216+-0x5800] ;  /* 0xffa80000d8bc783b */ /* 0x000fee0000000200 */
[C---:B------:R-:W-:Y:S01]  /*7410*/  HMMA.16816.F32 R8, R168.reuse, R178, R8 ;  /* 0x000000b2a808723c */ /* 0x040fe20000001808 */
[----:B------:R-:W-:Y:S07]  /*7420*/  LDSM.16.M88.4 R176, [R223] ;  /* 0x00000000dfb0783b */ /* 0x000fee0000000200 */
[C---:B--2---:R-:W-:Y:S08]  /*7430*/  HMMA.16816.F32 R12, R168.reuse, R180, R12 ;  /* 0x000000b4a80c723c */ /* 0x044ff0000000180c */
[C---:B------:R-:W-:Y:S01]  /*7440*/  HMMA.16816.F32 R16, R168.reuse, R182, R16 ;  /* 0x000000b6a810723c */ /* 0x040fe20000001810 */
[----:B------:R-:W1:Y:S07]  /*7450*/  LDSM.16.M88.4 R180, [R216+-0x6000] ;  /* 0xffa00000d8b4783b */ /* 0x000e6e0000000200 */
[C---:B----4-:R-:W-:Y:S08]  /*7460*/  HMMA.16816.F32 R20, R168.reuse, R184, R20 ;  /* 0x000000b8a814723c */ /* 0x050ff00000001814 */
[C---:B------:R-:W-:Y:S01]  /*7470*/  HMMA.16816.F32 R24, R168.reuse, R186, R24 ;  /* 0x000000baa818723c */ /* 0x040fe20000001818 */
[----:B------:R-:W2:Y:S07]  /*7480*/  LDSM.16.M88.4 R184, [R216+-0x5000] ;  /* 0xffb00000d8b8783b */ /* 0x000eae0000000200 */
[C---:B-----5:R-:W-:Y:S08]  /*7490*/  HMMA.16816.F32 R28, R168.reuse, R172, R28 ;  /* 0x000000aca81c723c */ /* 0x060ff0000000181c */
[----:B------:R-:W-:Y:S01]  /*74a0*/  HMMA.16816.F32 R32, R168, R174, R32 ;  /* 0x000000aea820723c */ /* 0x000fe20000001820 */
[----:B------:R-:W4:Y:S07]  /*74b0*/  LDSM.16.M88.4 R168, [R216+-0x4800] ;  /* 0xffb80000d8a8783b */ /* 0x000f2e0000000200 */
[----:B------:R-:W-:Y:S01]  /*74c0*/  LDSM.16.M88.4 R172, [R221+0x4000] ;  /* 0x00400000ddac783b */ /* 0x000fe20000000200 */
[C---:B-1----:R-:W-:Y:S08]  /*74d0*/  HMMA.16816.F32 R4, R176.reuse, R180, R4 ;  /* 0x000000b4b004723c */ /* 0x042ff00000001804 */
[C---:B------:R-:W-:Y:S01]  /*74e0*/  HMMA.16816.F32 R8, R176.reuse, R182, R8 ;  /* 0x000000b6b008723c */ /* 0x040fe20000001808 */
[----:B------:R-:W1:Y:S07]  /*74f0*/  LDSM.16.M88.4 R180, [R135+0x2000] ;  /* 0x0020000087b4783b */ /* 0x000e6e0000000200 */
[C---:B------:R-:W-:Y:S08]  /*7500*/  HMMA.16816.F32 R12, R176.reuse, R188, R12 ;  /* 0x000000bcb00c723c */ /* 0x040ff0000000180c */
[C---:B------:R-:W-:Y:S01]  /*7510*/  HMMA.16816.F32 R16, R176.reuse, R190, R16 ;  /* 0x000000beb010723c */ /* 0x040fe20000001810 */
[----:B------:R-:W5:Y:S07]  /*7520*/  LDSM.16.M88.4 R188, [R135+0x2800] ;  /* 0x0028000087bc783b */ /* 0x000f6e0000000200 */
[C---:B--2---:R-:W-:Y:S08]  /*7530*/  HMMA.16816.F32 R20, R176.reuse, R184, R20 ;  /* 0x000000b8b014723c */ /* 0x044ff00000001814 */
[C---:B------:R-:W-:Y:S01]  /*7540*/  HMMA.16816.F32 R24, R176.reuse, R186, R24 ;  /* 0x000000bab018723c */ /* 0x040fe20000001818 */
[----:B------:R-:W2:Y:S07]  /*7550*/  LDSM.16.M88.4 R184, [R135+0x3000] ;  /* 0x0030000087b8783b */ /* 0x000eae0000000200 */
[C---:B----4-:R-:W-:Y:S08]  /*7560*/  HMMA.16816.F32 R28, R176.reuse, R168, R28 ;  /* 0x000000a8b01c723c */ /* 0x050ff0000000181c */
[----:B------:R-:W-:Y:S01]  /*7570*/  HMMA.16816.F32 R32, R176, R170, R32 ;  /* 0x000000aab020723c */ /* 0x000fe20000001820 */
[----:B------:R-:W4:Y:S07]  /*7580*/  LDSM.16.M88.4 R168, [R135+0x3800] ;  /* 0x0038000087a8783b */ /* 0x000f2e0000000200 */
[C---:B-1----:R-:W-:Y:S01]  /*7590*/  HMMA.16816.F32 R4, R172.reuse, R180, R4 ;  /* 0x000000b4ac04723c */ /* 0x042fe20000001804 */
[----:B------:R-:W-:Y:S07]  /*75a0*/  LDSM.16.M88.4 R176, [R222+0x4000] ;  /* 0x00400000deb0783b */ /* 0x000fee0000000200 */
[C---:B------:R-:W-:Y:S01]  /*75b0*/  HMMA.16816.F32 R8, R172.reuse, R182, R8 ;  /* 0x000000b6ac08723c */ /* 0x040fe20000001808 */
[----:B------:R-:W1:Y:S07]  /*75c0*/  LDSM.16.M88.4 R180, [R194] ;  /* 0x00000000c2b4783b */ /* 0x000e6e0000000200 */
[C---:B-----5:R-:W-:Y:S08]  /*75d0*/  HMMA.16816.F32 R12, R172.reuse, R188, R12 ;  /* 0x000000bcac0c723c */ /* 0x060ff0000000180c */
[C---:B------:R-:W-:Y:S01]  /*75e0*/  HMMA.16816.F32 R16, R172.reuse, R190, R16 ;  /* 0x000000beac10723c */ /* 0x040fe20000001810 */
[----:B------:R-:W5:Y:S07]  /*75f0*/  LDSM.16.M88.4 R188, [R195] ;  /* 0x00000000c3bc783b */ /* 0x000f6e0000000200 */
[C---:B--2---:R-:W-:Y:S01]  /*7600*/  HMMA.16816.F32 R20, R172.reuse, R184, R20 ;  /* 0x000000b8ac14723c */ /* 0x044fe20000001814 */
[----:B------:R-:W2:Y:S07]  /*7610*/  LDSM.16.M88.4 R192, [R196] ;  /* 0x00000000c4c0783b */ /* 0x000eae0000000200 */
[C---:B------:R-:W-:Y:S01]  /*7620*/  HMMA.16816.F32 R24, R172.reuse, R186, R24 ;  /* 0x000000baac18723c */ /* 0x040fe20000001818 */
[----:B------:R-:W2:Y:S07]  /*7630*/  LDSM.16.M88.4 R184, [R197] ;  /* 0x00000000c5b8783b */ /* 0x000eae0000000200 */
[C---:B----4-:R-:W-:Y:S08]  /*7640*/  HMMA.16816.F32 R28, R172.reuse, R168, R28 ;  /* 0x000000a8ac1c723c */ /* 0x050ff0000000181c */
[----:B------:R-:W-:Y:S01]  /*7650*/  HMMA.16816.F32 R32, R172, R170, R32 ;  /* 0x000000aaac20723c */ /* 0x000fe20000001820 */
[----:B------:R-:W-:Y:S07]  /*7660*/  LDSM.16.M88.4 R172, [R198] ;  /* 0x00000000c6ac783b */ /* 0x000fee0000000200 */
[C---:B-1----:R-:W-:Y:S01]  /*7670*/  HMMA.16816.F32 R4, R176.reuse, R180, R4 ;  /* 0x000000b4b004723c */ /* 0x042fe20000001804 */
[----:B------:R-:W1:Y:S07]  /*7680*/  LDSM.16.M88.4 R168, [R224+0x4000] ;  /* 0x00400000e0a8783b */ /* 0x000e6e0000000200 */
[C---:B------:R-:W-:Y:S01]  /*7690*/  HMMA.16816.F32 R8, R176.reuse, R182, R8 ;  /* 0x000000b6b008723c */ /* 0x040fe20000001808 */
[----:B------:R-:W4:Y:S07]  /*76a0*/  LDSM.16.M88.4 R196, [R199] ;  /* 0x00000000c7c4783b */ /* 0x000f2e0000000200 */
[C---:B-----5:R-:W-:Y:S01]  /*76b0*/  HMMA.16816.F32 R12, R176.reuse, R188, R12 ;  /* 0x000000bcb00c723c */ /* 0x060fe2000000180c */
[----:B------:R-:W5:Y:S07]  /*76c0*/  LDSM.16.M88.4 R180, [R200] ;  /* 0x00000000c8b4783b */ /* 0x000f6e0000000200 */
[C---:B------:R-:W-:Y:S01]  /*76d0*/  HMMA.16816.F32 R16, R176.reuse, R190, R16 ;  /* 0x000000beb010723c */ /* 0x040fe20000001810 */
[----:B------:R-:W-:Y:S07]  /*76e0*/  LDSM.16.M88.4 R188, [R216+-0x4000] ;  /* 0xffc00000d8bc783b */ /* 0x000fee0000000200 */
[C---:B--2---:R-:W-:Y:S08]  /*76f0*/  HMMA.16816.F32 R20, R176.reuse, R192, R20 ;  /* 0x000000c0b014723c */ /* 0x044ff00000001814 */
[C---:B------:R-:W-:Y:S01]  /*7700*/  HMMA.16816.F32 R24, R176.reuse, R194, R24 ;  /* 0x000000c2b018723c */ /* 0x040fe20000001818 */
[----:B------:R-:W-:Y:S07]  /*7710*/  LDSM.16.M88.4 R192, [R216+-0x3800] ;  /* 0xffc80000d8c0783b */ /* 0x000fee0000000200 */
[C---:B------:R-:W-:Y:S08]  /*7720*/  HMMA.16816.F32 R28, R176.reuse, R184, R28 ;  /* 0x000000b8b01c723c */ /* 0x040ff0000000181c */
[----:B------:R-:W-:Y:S01]  /*7730*/  HMMA.16816.F32 R32, R176, R186, R32 ;  /* 0x000000bab020723c */ /* 0x000fe20000001820 */
[----:B------:R-:W2:Y:S07]  /*7740*/  LDSM.16.M88.4 R176, [R201] ;  /* 0x00000000c9b0783b */ /* 0x000eae0000000200 */
[C---:B-1----:R-:W-:Y:S01]  /*7750*/  HMMA.16816.F32 R4, R168.reuse, R172, R4 ;  /* 0x000000aca804723c */ /* 0x042fe20000001804 */
[----:B------:R-:W1:Y:S07]  /*7760*/  LDSM.16.M88.4 R184, [R223+0x4000] ;  /* 0x00400000dfb8783b */ /* 0x000e6e0000000200 */
[C---:B------:R-:W-:Y:S01]  /*7770*/  HMMA.16816.F32 R8, R168.reuse, R174, R8 ;  /* 0x000000aea808723c */ /* 0x040fe20000001808 */
[----:B------:R-:W1:Y:S07]  /*7780*/  LDSM.16.M88.4 R172, [R216+-0x3000] ;  /* 0xffd00000d8ac783b */ /* 0x000e6e0000000200 */
[C---:B----4-:R-:W-:Y:S08]  /*7790*/  HMMA.16816.F32 R12, R168.reuse, R196, R12 ;  /* 0x000000c4a80c723c */ /* 0x050ff0000000180c */
[C---:B------:R-:W-:Y:S01]  /*77a0*/  HMMA.16816.F32 R16, R168.reuse, R198, R16 ;  /* 0x000000c6a810723c */ /* 0x040fe20000001810 */
[----:B------:R-:W4:Y:S07]  /*77b0*/  LDSM.16.M88.4 R196, [R216+-0x2800] ;  /* 0xffd80000d8c4783b */ /* 0x000f2e0000000200 */
[C---:B-----5:R-:W-:Y:S08]  /*77c0*/  HMMA.16816.F32 R20, R168.reuse, R180, R20 ;  /* 0x000000b4a814723c */ /* 0x060ff00000001814 */
[C---:B------:R-:W-:Y:S01]  /*77d0*/  HMMA.16816.F32 R24, R168.reuse, R182, R24 ;  /* 0x000000b6a818723c */ /* 0x040fe20000001818 */
[----:B------:R-:W-:Y:S07]  /*77e0*/  LDSM.16.M88.4 R180, [R135+0x4800] ;  /* 0x0048000087b4783b */ /* 0x000fee0000000200 */
[C---:B--2---:R-:W-:Y:S08]  /*77f0*/  HMMA.16816.F32 R28, R168.reuse, R176, R28 ;  /* 0x000000b0a81c723c */ /* 0x044ff0000000181c */
[----:B------:R-:W-:Y:S01]  /*7800*/  HMMA.16816.F32 R32, R168, R178, R32 ;  /* 0x000000b2a820723c */ /* 0x000fe20000001820 */
[----:B------:R-:W-:Y:S07]  /*7810*/  LDSM.16.M88.4 R168, [R221+0x8000] ;  /* 0x00800000dda8783b */ /* 0x000fee0000000200 */
[C---:B-1----:R-:W-:Y:S01]  /*7820*/  HMMA.16816.F32 R4, R184.reuse, R188, R4 ;  /* 0x000000bcb804723c */ /* 0x042fe20000001804 */
[----:B------:R-:W1:Y:S07]  /*7830*/  LDSM.16.M88.4 R176, [R135+0x4000] ;  /* 0x0040000087b0783b */ /* 0x000e6e0000000200 */
[C---:B------:R-:W-:Y:S01]  /*7840*/  HMMA.16816.F32 R8, R184.reuse, R190, R8 ;  /* 0x000000beb808723c */ /* 0x040fe20000001808 */
[----:B------:R-:W2:Y:S07]  /*7850*/  LDSM.16.M88.4 R188, [R135+0x5000] ;  /* 0x0050000087bc783b */ /* 0x000eae0000000200 */
[C---:B------:R-:W-:Y:S08]  /*7860*/  HMMA.16816.F32 R12, R184.reuse, R192, R12 ;  /* 0x000000c0b80c723c */ /* 0x040ff0000000180c */
[C---:B------:R-:W-:Y:S01]  /*7870*/  HMMA.16816.F32 R16, R184.reuse, R194, R16 ;  /* 0x000000c2b810723c */ /* 0x040fe20000001810 */
[----:B------:R-:W5:Y:S07]  /*7880*/  LDSM.16.M88.4 R192, [R135+0x5800] ;  /* 0x0058000087c0783b */ /* 0x000f6e0000000200 */
[C---:B------:R-:W-:Y:S08]  /*7890*/  HMMA.16816.F32 R20, R184.reuse, R172, R20 ;  /* 0x000000acb814723c */ /* 0x040ff00000001814 */
[C---:B------:R-:W-:Y:S01]  /*78a0*/  HMMA.16816.F32 R24, R184.reuse, R174, R24 ;  /* 0x000000aeb818723c */ /* 0x040fe20000001818 */
[----:B------:R-:W-:Y:S07]  /*78b0*/  LDSM.16.M88.4 R172, [R222+0x8000] ;  /* 0x00800000deac783b */ /* 0x000fee0000000200 */
[C---:B----4-:R-:W-:Y:S08]  /*78c0*/  HMMA.16816.F32 R28, R184.reuse, R196, R28 ;  /* 0x000000c4b81c723c */ /* 0x050ff0000000181c */
[----:B------:R-:W-:Y:S01]  /*78d0*/  HMMA.16816.F32 R32, R184, R198, R32 ;  /* 0x000000c6b820723c */ /* 0x000fe20000001820 */
[----:B------:R-:W4:Y:S07]  /*78e0*/  LDSM.16.M88.4 R184, [R202] ;  /* 0x00000000cab8783b */ /* 0x000f2e0000000200 */
[C---:B-1----:R-:W-:Y:S01]  /*78f0*/  HMMA.16816.F32 R4, R168.reuse, R176, R4 ;  /* 0x000000b0a804723c */ /* 0x042fe20000001804 */
[----:B------:R-:W1:Y:S07]  /*7900*/  LDSM.16.M88.4 R196, [R203] ;  /* 0x00000000cbc4783b */ /* 0x000e6e0000000200 */
[C---:B------:R-:W-:Y:S01]  /*7910*/  HMMA.16816.F32 R8, R168.reuse, R178, R8 ;  /* 0x000000b2a808723c */ /* 0x040fe20000001808 */
[----:B------:R-:W1:Y:S07]  /*7920*/  LDSM.16.M88.4 R200, [R204] ;  /* 0x00000000ccc8783b */ /* 0x000e6e0000000200 */
[C---:B------:R-:W-:Y:S01]  /*7930*/  HMMA.16816.F32 R12, R168.reuse, R180, R12 ;  /* 0x000000b4a80c723c */ /* 0x040fe2000000180c */
[----:B------:R-:W1:Y:S07]  /*7940*/  LDSM.16.M88.4 R176, [R205] ;  /* 0x00000000cdb0783b */ /* 0x000e6e0000000200 */
[C---:B------:R-:W-:Y:S01]  /*7950*/  HMMA.16816.F32 R16, R168.reuse, R182, R16 ;  /* 0x000000b6a810723c */ /* 0x040fe20000001810 */
[----:B------:R-:W-:Y:S07]  /*7960*/  LDSM.16.M88.4 R180, [R224+0x8000] ;  /* 0x00800000e0b4783b */ /* 0x000fee0000000200 */
[C---:B--2---:R-:W-:Y:S08]  /*7970*/  HMMA.16816.F32 R20, R168.reuse, R188, R20 ;  /* 0x000000bca814723c */ /* 0x044ff00000001814 */
[C---:B------:R-:W-:Y:S01]  /*7980*/  HMMA.16816.F32 R24, R168.reuse, R190, R24 ;  /* 0x000000bea818723c */ /* 0x040fe20000001818 */
[----:B------:R-:W2:Y:S07]  /*7990*/  LDSM.16.M88.4 R188, [R206] ;  /* 0x00000000cebc783b */ /* 0x000eae0000000200 */
[C---:B-----5:R-:W-:Y:S01]  /*79a0*/  HMMA.16816.F32 R28, R168.reuse, R192, R28 ;  /* 0x000000c0a81c723c */ /* 0x060fe2000000181c */
[----:B------:R-:W5:Y:S07]  /*79b0*/  LDSM.16.M88.4 R204, [R207] ;  /* 0x00000000cfcc783b */ /* 0x000f6e0000000200 */
[----:B------:R-:W-:Y:S01]  /*79c0*/  HMMA.16816.F32 R32, R168, R194, R32 ;  /* 0x000000c2a820723c */ /* 0x000fe20000001820 */
[----:B------:R-:W2:Y:S07]  /*79d0*/  LDSM.16.M88.4 R168, [R208] ;  /* 0x00000000d0a8783b */ /* 0x000eae0000000200 */
[C---:B----4-:R-:W-:Y:S01]  /*79e0*/  HMMA.16816.F32 R4, R172.reuse, R184, R4 ;  /* 0x000000b8ac04723c */ /* 0x050fe20000001804 */
[----:B------:R-:W-:Y:S07]  /*79f0*/  LDSM.16.M88.4 R192, [R223+0x8000] ;  /* 0x00800000dfc0783b */ /* 0x000fee0000000200 */
[C---:B------:R-:W-:Y:S01]  /*7a00*/  HMMA.16816.F32 R8, R172.reuse, R186, R8 ;  /* 0x000000baac08723c */ /* 0x040fe20000001808 */
[----:B------:R-:W4:Y:S07]  /*7a10*/  LDSM.16.M88.4 R184, [R209] ;  /* 0x00000000d1b8783b */ /* 0x000f2e0000000200 */
[C---:B-1----:R-:W-:Y:S08]  /*7a20*/  HMMA.16816.F32 R12, R172.reuse, R196, R12 ;  /* 0x000000c4ac0c723c */ /* 0x042ff0000000180c */
        /* <DEDUP_REMOVED lines=8> */
[C---:B--2---:R-:W-:Y:S01]  /*7ab0*/  HMMA.16816.F32 R4, R180.reuse, R188, R4 ;  /* 0x000000bcb404723c */ /* 0x044fe20000001804 */
[----:B------:R-:W2:Y:S07]  /*7ac0*/  LDSM.16.M88.4 R176, [R216+-0x800] ;  /* 0xfff80000d8b0783b */ /* 0x000eae0000000200 */
[C---:B------:R-:W-:Y:S01]  /*7ad0*/  HMMA.16816.F32 R8, R180.reuse, R190, R8 ;  /* 0x000000beb408723c */ /* 0x040fe20000001808 */
[----:B------:R-:W-:Y:S07]  /*7ae0*/  LDSM.16.M88.4 R188, [R221+0xc000] ;  /* 0x00c00000ddbc783b */ /* 0x000fee0000000200 */
[C---:B-----5:R-:W-:Y:S08]  /*7af0*/  HMMA.16816.F32 R12, R180.reuse, R204, R12 ;  /* 0x000000ccb40c723c */ /* 0x060ff0000000180c */
[C---:B------:R-:W-:Y:S01]  /*7b00*/  HMMA.16816.F32 R16, R180.reuse, R206, R16 ;  /* 0x000000ceb410723c */ /* 0x040fe20000001810 */
[----:B------:R-:W5:Y:S07]  /*7b10*/  LDSM.16.M88.4 R204, [R135+0x6000] ;  /* 0x0060000087cc783b */ /* 0x000f6e0000000200 */
[C---:B------:R-:W-:Y:S08]  /*7b20*/  HMMA.16816.F32 R20, R180.reuse, R168, R20 ;  /* 0x000000a8b414723c */ /* 0x040ff00000001814 */
[C---:B------:R-:W-:Y:S01]  /*7b30*/  HMMA.16816.F32 R24, R180.reuse, R170, R24 ;  /* 0x000000aab418723c */ /* 0x040fe20000001818 */
[----:B------:R-:W2:Y:S07]  /*7b40*/  LDSM.16.M88.4 R168, [R135+0x6800] ;  /* 0x0068000087a8783b */ /* 0x000eae0000000200 */
[C---:B----4-:R-:W-:Y:S08]  /*7b50*/  HMMA.16816.F32 R28, R180.reuse, R184, R28 ;  /* 0x000000b8b41c723c */ /* 0x050ff0000000181c */
[----:B------:R-:W-:Y:S01]  /*7b60*/  HMMA.16816.F32 R32, R180, R186, R32 ;  /* 0x000000bab420723c */ /* 0x000fe20000001820 */
[----:B------:R-:W4:Y:S07]  /*7b70*/  LDSM.16.M88.4 R180, [R135+0x7000] ;  /* 0x0070000087b4783b */ /* 0x000f2e0000000200 */
[C---:B-1----:R-:W-:Y:S01]  /*7b80*/  HMMA.16816.F32 R4, R192.reuse, R196, R4 ;  /* 0x000000c4c004723c */ /* 0x042fe20000001804 */
[----:B------:R-:W1:Y:S07]  /*7b90*/  LDSM.16.M88.4 R184, [R135+0x7800] ;  /* 0x0078000087b8783b */ /* 0x000e6e0000000200 */
[C---:B------:R-:W-:Y:S01]  /*7ba0*/  HMMA.16816.F32 R8, R192.reuse, R198, R8 ;  /* 0x000000c6c008723c */ /* 0x040fe20000001808 */
[----:B------:R-:W-:Y:S07]  /*7bb0*/  LDSM.16.M88.4 R196, [R222+0xc000] ;  /* 0x00c00000dec4783b */ /* 0x000fee0000000200 */
[C---:B------:R-:W-:Y:S08]  /*7bc0*/  HMMA.16816.F32 R12, R192.reuse, R200, R12 ;  /* 0x000000c8c00c723c */ /* 0x040ff0000000180c */
[C---:B------:R-:W-:Y:S01]  /*7bd0*/  HMMA.16816.F32 R16, R192.reuse, R202, R16 ;  /* 0x000000cac010723c */ /* 0x040fe20000001810 */
[----:B------:R-:W1:Y:S07]  /*7be0*/  LDSM.16.M88.4 R200, [R210] ;  /* 0x00000000d2c8783b */ /* 0x000e6e0000000200 */
[C---:B------:R-:W-:Y:S08]  /*7bf0*/  HMMA.16816.F32 R20, R192.reuse, R172, R20 ;  /* 0x000000acc014723c */ /* 0x040ff00000001814 */
[C---:B------:R-:W-:Y:S01]  /*7c00*/  HMMA.16816.F32 R24, R192.reuse, R174, R24 ;  /* 0x000000aec018723c */ /* 0x040fe20000001818 */
[----:B------:R-:W1:Y:S07]  /*7c10*/  LDSM.16.M88.4 R172, [R211] ;  /* 0x00000000d3ac783b */ /* 0x000e6e0000000200 */
[C---:B--2---:R-:W-:Y:S01]  /*7c20*/  HMMA.16816.F32 R28, R192.reuse, R176, R28 ;  /* 0x000000b0c01c723c */ /* 0x044fe2000000181c */
[----:B------:R-:W-:Y:S07]  /*7c30*/  LDSM.16.M88.4 R208, [R214] ;  /* 0x00000000d6d0783b */ /* 0x000fee0000000200 */
[----:B------:R-:W-:Y:S01]  /*7c40*/  HMMA.16816.F32 R32, R192, R178, R32 ;  /* 0x000000b2c020723c */ /* 0x000fe20000001820 */
[----:B------:R-:W2:Y:S07]  /*7c50*/  LDSM.16.M88.4 R176, [R212] ;  /* 0x00000000d4b0783b */ /* 0x000eae0000000200 */
[C---:B-----5:R-:W-:Y:S01]  /*7c60*/  HMMA.16816.F32 R4, R188.reuse, R204, R4 ;  /* 0x000000ccbc04723c */ /* 0x060fe20000001804 */
[----:B------:R-:W5:Y:S07]  /*7c70*/  LDSM.16.M88.4 R192, [R213] ;  /* 0x00000000d5c0783b */ /* 0x000f6e0000000200 */
[C---:B------:R-:W-:Y:S01]  /*7c80*/  HMMA.16816.F32 R8, R188.reuse, R206, R8 ;  /* 0x000000cebc08723c */ /* 0x040fe20000001808 */
[----:B------:R-:W2:Y:S07]  /*7c90*/  LDSM.16.M88.4 R204, [R224+0xc000] ;  /* 0x00c00000e0cc783b */ /* 0x000eae0000000200 */
[C---:B------:R-:W-:Y:S08]  /*7ca0*/  HMMA.16816.F32 R12, R188.reuse, R168, R12 ;  /* 0x000000a8bc0c723c */ /* 0x040ff0000000180c */
[C---:B------:R-:W-:Y:S01]  /*7cb0*/  HMMA.16816.F32 R16, R188.reuse, R170, R16 ;  /* 0x000000aabc10723c */ /* 0x040fe20000001810 */
[----:B------:R-:W2:Y:S07]  /*7cc0*/  LDSM.16.M88.4 R168, [R215] ;  /* 0x00000000d7a8783b */ /* 0x000eae0000000200 */
[C---:B----4-:R-:W-:Y:S01]  /*7cd0*/  HMMA.16816.F32 R20, R188.reuse, R180, R20 ;  /* 0x000000b4bc14723c */ /* 0x050fe20000001814 */
[----:B------:R-:W-:Y:S07]  /*7ce0*/  LDSM.16.M88.4 R212, [R216] ;  /* 0x00000000d8d4783b */ /* 0x000fee0000000200 */
[C---:B------:R-:W-:Y:S01]  /*7cf0*/  HMMA.16816.F32 R24, R188.reuse, R182, R24 ;  /* 0x000000b6bc18723c */ /* 0x040fe20000001818 */
[----:B------:R-:W4:Y:S07]  /*7d00*/  LDSM.16.M88.4 R180, [R225] ;  /* 0x00000000e1b4783b */ /* 0x000f2e0000000200 */
[C---:B-1----:R-:W-:Y:S08]  /*7d10*/  HMMA.16816.F32 R28, R188.reuse, R184, R28 ;  /* 0x000000b8bc1c723c */ /* 0x042ff0000000181c */
[----:B------:R-:W-:Y:S01]  /*7d20*/  HMMA.16816.F32 R32, R188, R186, R32 ;  /* 0x000000babc20723c */ /* 0x000fe20000001820 */
[----:B------:R-:W1:Y:S07]  /*7d30*/  LDSM.16.M88.4 R184, [R226] ;  /* 0x00000000e2b8783b */ /* 0x000e6e0000000200 */
[C---:B------:R-:W-:Y:S01]  /*7d40*/  HMMA.16816.F32 R4, R196.reuse, R200, R4 ;  /* 0x000000c8c404723c */ /* 0x040fe20000001804 */
[----:B------:R-:W1:Y:S07]  /*7d50*/  LDSM.16.M88.4 R188, [R223+0xc000] ;  /* 0x00c00000dfbc783b */ /* 0x000e6e0000000200 */
[C---:B------:R-:W-:Y:S08]  /*7d60*/  HMMA.16816.F32 R8, R196.reuse, R202, R8 ;  /* 0x000000cac408723c */ /* 0x040ff00000001808 */
[C---:B------:R-:W-:Y:S08]  /*7d70*/  HMMA.16816.F32 R12, R196.reuse, R172, R12 ;  /* 0x000000acc40c723c */ /* 0x040ff0000000180c */
[C---:B------:R-:W-:Y:S08]  /*7d80*/  HMMA.16816.F32 R16, R196.reuse, R174, R16 ;  /* 0x000000aec410723c */ /* 0x040ff00000001810 */
[C---:B--2---:R-:W-:Y:S08]  /*7d90*/  HMMA.16816.F32 R20, R196.reuse, R176, R20 ;  /* 0x000000b0c414723c */ /* 0x044ff00000001814 */
[C---:B------:R-:W-:Y:S08]  /*7da0*/  HMMA.16816.F32 R24, R196.reuse, R178, R24 ;  /* 0x000000b2c418723c */ /* 0x040ff00000001818 */
[C---:B-----5:R-:W-:Y:S08]  /*7db0*/  HMMA.16816.F32 R28, R196.reuse, R192, R28 ;  /* 0x000000c0c41c723c */ /* 0x060ff0000000181c */
[----:B------:R-:W-:Y:S08]  /*7dc0*/  HMMA.16816.F32 R32, R196, R194, R32 ;  /* 0x000000c2c420723c */ /* 0x000ff00000001820 */
[C---:B------:R-:W-:Y:S08]  /*7dd0*/  HMMA.16816.F32 R4, R204.reuse, R208, R4 ;  /* 0x000000d0cc04723c */ /* 0x040ff00000001804 */
[C---:B------:R-:W-:Y:S08]  /*7de0*/  HMMA.16816.F32 R8, R204.reuse, R210, R8 ;  /* 0x000000d2cc08723c */ /* 0x040ff00000001808 */
[C---:B------:R-:W-:Y:S08]  /*7df0*/  HMMA.16816.F32 R12, R204.reuse, R168, R12 ;  /* 0x000000a8cc0c723c */ /* 0x040ff0000000180c */
[C---:B------:R-:W-:Y:S01]  /*7e00*/  HMMA.16816.F32 R16, R204.reuse, R170, R16 ;  /* 0x000000aacc10723c */ /* 0x040fe20000001810 */
[----:B------:R-:W2:Y:S07]  /*7e10*/  LDSM.16.M88.4 R168, [R216+0x800] ;  /* 0x00080000d8a8783b */ /* 0x000eae0000000200 */
[C---:B----4-:R-:W-:Y:S08]  /*7e20*/  HMMA.16816.F32 R20, R204.reuse, R180, R20 ;  /* 0x000000b4cc14723c */ /* 0x050ff00000001814 */
[C---:B------:R-:W-:Y:S08]  /*7e30*/  HMMA.16816.F32 R24, R204.reuse, R182, R24 ;  /* 0x000000b6cc18723c */ /* 0x040ff00000001818 */
[C---:B-1----:R-:W-:Y:S08]  /*7e40*/  HMMA.16816.F32 R28, R204.reuse, R184, R28 ;  /* 0x000000b8cc1c723c */ /* 0x042ff0000000181c */
[----:B------:R-:W-:Y:S08]  /*7e50*/  HMMA.16816.F32 R32, R204, R186, R32 ;  /* 0x000000bacc20723c */ /* 0x000ff00000001820 */
[C---:B------:R-:W-:Y:S08]  /*7e60*/  HMMA.16816.F32 R4, R188.reuse, R212, R4 ;  /* 0x000000d4bc04723c */ /* 0x040ff00000001804 */
[C---:B------:R-:W-:Y:S08]  /*7e70*/  HMMA.16816.F32 R8, R188.reuse, R214, R8 ;  /* 0x000000d6bc08723c */ /* 0x040ff00000001808 */
[C---:B--2---:R-:W-:Y:S08]  /*7e80*/  HMMA.16816.F32 R12, R188.reuse, R168, R12 ;  /* 0x000000a8bc0c723c */ /* 0x044ff0000000180c */
[----:B------:R-:W-:Y:S01]  /*7e90*/  FMUL.FTZ R0, R4, c[0x0][0x320] ;  /* 0x0000c80004007a20 */ /* 0x000fe20000410000 */
[C---:B------:R-:W-:Y:S03]  /*7ea0*/  HMMA.16816.F32 R16, R188.reuse, R170, R16 ;  /* 0x000000aabc10723c */ /* 0x040fe60000001810 */
[----:B------:R1:W2:Y:S04]  /*7eb0*/  MUFU.TANH R181, R0 ;  /* 0x0000000000b57308 */ /* 0x0002a80000002400 */
[----:B------:R-:W-:Y:S02]  /*7ec0*/  FMUL.FTZ R10, R10, c[0x0][0x320] ;  /* 0x0000c8000a0a7a20 */ /* 0x000fe40000410000 */
[----:B---3--:R-:W-:Y:S04]  /*7ed0*/  FMUL.FTZ R3, R11, c[0x0][0x320] ;  /* 0x0000c8000b037a20 */ /* 0x008fe80000410000 */
[----:B------:R-:W3:Y:S02]  /*7ee0*/  MUFU.TANH R185, R10 ;  /* 0x0000000a00b97308 */ /* 0x000ee40000002400 */
[----:B------:R-:W-:Y:S08]  /*7ef0*/  FMUL.FTZ R2, R12, c[0x0][0x320] ;  /* 0x0000c8000c027a20 */ /* 0x000ff00000410000 */
[----:B------:R-:W4:Y:S01]  /*7f00*/  MUFU.TANH R177, R2 ;  /* 0x0000000200b17308 */ /* 0x000f220000002400 */
[----:B-1----:R-:W-:Y:S09]  /*7f10*/  FMUL.FTZ R0, R5, c[0x0][0x320] ;  /* 0x0000c80005007a20 */ /* 0x002ff20000410000 */
[----:B------:R1:W1:Y:S10]  /*7f20*/  MUFU.TANH R184, R0 ;  /* 0x0000000000b87308 */ /* 0x0002740000002400 */
[----:B------:R5:W2:Y:S01]  /*7f30*/  MUFU.TANH R183, R3 ;  /* 0x0000000300b77308 */ /* 0x000aa20000002400 */
[----:B-1----:R-:W-:Y:S09]  /*7f40*/  FMUL.FTZ R0, R6, c[0x0][0x320] ;  /* 0x0000c80006007a20 */ /* 0x002ff20000410000 */
[----:B------:R1:W1:Y:S01]  /*7f50*/  MUFU.TANH R186, R0 ;  /* 0x0000000000ba7308 */ /* 0x0002620000002400 */
[----:B-----5:R-:W-:Y:S09]  /*7f60*/  FMUL.FTZ R3, R19, c[0x0][0x320] ;  /* 0x0000c80013037a20 */ /* 0x020ff20000410000 */
[----:B------:R-:W2:Y:S01]  /*7f70*/  MUFU.TANH R173, R3 ;  /* 0x0000000300ad7308 */ /* 0x000ea20000002400 */
[----:B-1----:R-:W-:Y:S02]  /*7f80*/  FMUL.FTZ R0, R7, c[0x0][0x320] ;  /* 0x0000c80007007a20 */ /* 0x002fe40000410000 */
[----:B------:R-:W1:Y:S07]  /*7f90*/  LDSM.16.M88.4 R4, [R216+0x1000] ;  /* 0x00100000d804783b */ /* 0x000e6e0000000200 */
[----:B------:R5:W1:Y:S02]  /*7fa0*/  MUFU.TANH R187, R0 ;  /* 0x0000000000bb7308 */ /* 0x000a640000002400 */
[----:B-----5:R-:W-:Y:S08]  /*7fb0*/  FMUL.FTZ R0, R8, c[0x0][0x320] ;  /* 0x0000c80008007a20 */ /* 0x020ff00000410000 */
[----:B------:R5:W2:Y:S01]  /*7fc0*/  MUFU.TANH R182, R0 ;  /* 0x0000000000b67308 */ /* 0x000aa20000002400 */
[C---:B-1----:R-:W-:Y:S07]  /*7fd0*/  HMMA.16816.F32 R20, R188.reuse, R4, R20 ;  /* 0x00000004bc14723c */ /* 0x042fee0000001814 */
[----:B------:R-:W-:Y:S01]  /*7fe0*/  FMUL.FTZ R4, R18, c[0x0][0x320] ;  /* 0x0000c80012047a20 */ /* 0x000fe20000410000 */
[C---:B------:R-:W-:Y:S03]  /*7ff0*/  HMMA.16816.F32 R24, R188.reuse, R6, R24 ;  /* 0x00000006bc18723c */ /* 0x040fe60000001818 */
[----:B------:R-:W1:Y:S01]  /*8000*/  MUFU.TANH R174, R4 ;  /* 0x0000000400ae7308 */ /* 0x000e620000002400 */
[----:B-----5:R-:W-:Y:S02]  /*8010*/  FMUL.FTZ R0, R9, c[0x0][0x320] ;  /* 0x0000c80009007a20 */ /* 0x020fe40000410000 */
[----:B------:R-:W5:Y:S02]  /*8020*/  LDSM.16.M88.4 R8, [R216+0x1800] ;  /* 0x00180000d808783b */ /* 0x000f640000000200 */
[----:B------:R-:W-:Y:S05]  /*8030*/  DEPBAR.LE SB0, 0x0 ;  /* 0x000080000000791a */ /* 0x000fea0000000000 */
[----:B------:R1:W1:Y:S01]  /*8040*/  MUFU.TANH R180, R0 ;  /* 0x0000000000b47308 */ /* 0x0002620000002400 */
[----:B------:R-:W-:Y:S02]  /*8050*/  BAR.SYNC.DEFER_BLOCKING 0x0 ;  /* 0x0000000000007b1d */ /* 0x000fe40000010000 */
[----:B------:R-:W-:Y:S07]  /*8060*/  FMUL.FTZ R2, R21, c[0x0][0x320] ;  /* 0x0000c80015027a20 */ /* 0x000fee0000410000 */
[----:B------:R-:W2:Y:S01]  /*8070*/  MUFU.TANH R168, R2 ;  /* 0x0000000200a87308 */ /* 0x000ea20000002400 */
[----:B-1----:R-:W-:Y:S09]  /*8080*/  FMUL.FTZ R0, R13, c[0x0][0x320] ;  /* 0x0000c8000d007a20 */ /* 0x002ff20000410000 */
[----:B------:R1:W1:Y:S01]  /*8090*/  MUFU.TANH R176, R0 ;  /* 0x0000000000b07308 */ /* 0x0002620000002400 */
[C---:B-----5:R-:W-:Y:S08]  /*80a0*/  HMMA.16816.F32 R28, R188.reuse, R8, R28 ;  /* 0x00000008bc1c723c */ /* 0x060ff0000000181c */
[----:B------:R-:W-:Y:S04]  /*80b0*/  HMMA.16816.F32 R32, R188, R10, R32 ;  /* 0x0000000abc20723c */ /* 0x000fe80000001820 */
[----:B-1----:R-:W-:Y:S04]  /*80c0*/  FMUL.FTZ R0, R14, c[0x0][0x320] ;  /* 0x0000c8000e007a20 */ /* 0x002fe80000410000 */
[----:B------:R1:W1:Y:S04]  /*80d0*/  MUFU.TANH R179, R0 ;  /* 0x0000000000b37308 */ /* 0x0002680000002400 */
[----:B-1----:R-:W-:Y:S06]  /*80e0*/  FMUL.FTZ R0, R15, c[0x0][0x320] ;  /* 0x0000c8000f007a20 */ /* 0x002fec0000410000 */
        /* <DEDUP_REMOVED lines=37> */
[----:B------:R-:W-:Y:S01]  /*8340*/  SHF.R.S32.HI R230, RZ, 0x1f, R239 ;  /* 0x0000001fffe67819 */ /* 0x000fe200000114ef */
[----:B------:R-:W-:Y:S01]  /*8350*/  IMAD R2, R233, 0x40, R242 ;  /* 0x00000040e9027824 */ /* 0x000fe200078e02f2 */
[----:B------:R-:W-:Y:S01]  /*8360*/  SHF.R.S32.HI R132, RZ, 0x1f, R238 ;  /* 0x0000001fff847819 */ /* 0x000fe200000114ee */
[----:B------:R-:W-:Y:S01]  /*8370*/  IMAD.MOV.U32 R228, RZ, RZ, RZ ;  /* 0x000000ffffe47224 */ /* 0x000fe200078e00ff */
[----:B------:R-:W-:Y:S01]  /*8380*/  ISETP.NE.AND P0, PT, R0, c[0x0][0x2b8], PT ;  /* 0x0000ae0000007a0c */ /* 0x000fe20003f05270 */
[----:B------:R-:W-:Y:S01]  /*8390*/  IMAD R0, R236, 0x20, R241 ;  /* 0x00000020ec007824 */ /* 0x000fe200078e02f1 */
[C---:B------:R-:W-:Y:S01]  /*83a0*/  SHF.L.U64.HI R12, R239.reuse, 0x1, R230 ;  /* 0x00000001ef0c7819 */ /* 0x040fe200000102e6 */
[----:B------:R-:W-:Y:S01]  /*83b0*/  IMAD.SHL.U32 R28, R239, 0x2, RZ ;  /* 0x00000002ef1c7824 */ /* 0x000fe200078e00ff */
[----:B------:R-:W-:Y:S01]  /*83c0*/  SHF.R.S32.HI R230, RZ, 0x1f, R237 ;  /* 0x0000001fffe67819 */ /* 0x000fe200000114ed */
[C---:B------:R-:W-:Y:S01]  /*83d0*/  IMAD.SHL.U32 R27, R237.reuse, 0x2, RZ ;  /* 0x00000002ed1b7824 */ /* 0x040fe200078e00ff */
[----:B------:R-:W-:Y:S01]  /*83e0*/  IADD3 R2, R2, -0x40, R0 ;  /* 0xffffffc002027810 */ /* 0x000fe20007ffe000 */
[----:B------:R-:W-:Y:S01]  /*83f0*/  IMAD.SHL.U32 R26, R238, 0x2, RZ ;  /* 0x00000002ee1a7824 */ /* 0x000fe200078e00ff */
[----:B------:R-:W-:Y:S01]  /*8400*/  SHF.L.U64.HI R11, R237, 0x1, R230 ;  /* 0x00000001ed0b7819 */ /* 0x000fe200000102e6 */
[----:B------:R-:W-:Y:S01]  /*8410*/  IMAD.SHL.U32 R25, R232, 0x2, RZ ;  /* 0x00000002e8197824 */ /* 0x000fe200078e00ff */
[----:B------:R-:W-:Y:S01]  /*8420*/  SHF.R.S32.HI R230, RZ, 0x1f, R232 ;  /* 0x0000001fffe67819 */ /* 0x000fe200000114e8 */
[----:B------:R-:W-:Y:S01]  /*8430*/  IMAD.MOV.U32 R0, RZ, RZ, R2 ;  /* 0x000000ffff007224 */ /* 0x000fe200078e0002 */
[----:B------:R-:W-:Y:S01]  /*8440*/  SHF.L.U64.HI R10, R238, 0x1, R132 ;  /* 0x00000001ee0a7819 */ /* 0x000fe20000010284 */
[----:B------:R-:W-:Y:S01]  /*8450*/  @P0 IMAD.HI.U32 R3, R2, c[0x0][0x2bc], RZ ;  /* 0x0000af0002030a27 */ /* 0x000fe200078e00ff */
[----:B------:R-:W-:Y:S04]  /*8460*/  SHF.L.U64.HI R9, R232, 0x1, R230 ;  /* 0x00000001e8097819 */ /* 0x000fe800000102e6 */
[----:B------:R-:W-:Y:S04]  /*8470*/  @P0 SHF.R.U32.HI R0, RZ, c[0x0][0x2c0], R3 ;  /* 0x0000b000ff000a19 */ /* 0x000fe80000011603 */
[C---:B------:R-:W-:Y:S04]  /*8480*/  @!P6 IADD3 R3, P0, R0.reuse, R246, RZ ;  /* 0x000000f60003e210 */ /* 0x040fe80007f1e0ff */
[----:B------:R-:W-:Y:S01]  /*8490*/  @!P6 LEA.HI.X.SX32 R5, R0, R250, 0x1, P0 ;  /* 0x000000fa0005e211 */ /* 0x000fe200000f0eff */
[----:B------:R-:W-:Y:S01]  /*84a0*/  IMAD.MOV R0, RZ, RZ, -R0 ;  /* 0x000000ffff007224 */ /* 0x000fe200078e0a00 */
[C---:B------:R-:W-:Y:S03]  /*84b0*/  @!P6 LEA R4, P0, R3.reuse, c[0x0][0x2a0], 0x2 ;  /* 0x0000a8000304ea11 */ /* 0x040fe600078010ff */
[----:B------:R-:W-:Y:S01]  /*84c0*/  IMAD R231, R0, c[0x0][0x2b8], R2 ;  /* 0x0000ae0000e77a24 */ /* 0x000fe200078e0202 */
[----:B------:R-:W-:Y:S03]  /*84d0*/  @!P6 LEA.HI.X R5, R3, c[0x0][0x2a4], R5, 0x2, P0 ;  /* 0x0000a9000305ea11 */ /* 0x000fe600000f1405 */
[C---:B------:R-:W-:Y:S01]  /*84e0*/  IMAD.WIDE.U32 R2, R231.reuse, c[0x0][0x1e0], RZ ;  /* 0x00007800e7027a25 */ /* 0x040fe200078e00ff */
[----:B------:R-:W-:Y:S01]  /*84f0*/  SHF.R.S32.HI R0, RZ, 0x1f, R231 ;  /* 0x0000001fff007819 */ /* 0x000fe200000114e7 */
[----:B------:R-:W2:Y:S04]  /*8500*/  @!P6 LDG.E R228, [R4.64] ;  /* 0x0000000604e4e981 */ /* 0x000ea8000c1e1900 */
[----:B------:R-:W-:Y:S04]  /*8510*/  IMAD R0, R0, c[0x0][0x1e0], RZ ;  /* 0x0000780000007a24 */ /* 0x000fe800078e02ff */
[----:B------:R-:W-:Y:S04]  /*8520*/  IMAD R0, R231, c[0x0][0x1e4], R0 ;  /* 0x00007900e7007a24 */ /* 0x000fe800078e0200 */
        /* <DEDUP_REMOVED lines=11> */
.L_x_1668:
[----:B------:R-:W-:-:S05]  /*85e0*/  BRA.DIV ~URZ, `(.L_x_1591) ;  /* 0x000088027f007947 */ /* 0x000fca000b800000 */
[----:B------:R-:W3:Y:S01]  /*85f0*/  SHFL.IDX PT, R0, R8, RZ, 0x181f ;  /* 0x00181fff08007589 */ /* 0x000ee200000e0000 */
[C---:B------:R-:W-:Y:S04]  /*8600*/  IADD3 R2, -R227.reuse, 0x10, RZ ;  /* 0x00000010e3027810 */ /* 0x040fe80007ffe1ff */
[----:B------:R-:W-:Y:S04]  /*8610*/  LOP3.LUT R2, R2, 0xf, RZ, 0xc0, !PT ;  /* 0x0000000f02027812 */ /* 0x000fe800078ec0ff */
[----:B---3--:R-:W-:Y:S04]  /*8620*/  IADD3 R2, P1, P0, R2, R0, R25 ;  /* 0x0000000002027210 */ /* 0x008fe8000783e019 */
[----:B--2---:R-:W-:Y:S02]  /*8630*/  IADD3.X R3, RZ, R4, R9, P1, P0 ;  /* 0x00000004ff037210 */ /* 0x004fe40000fe0409 */
[----:B------:R-:W-:Y:S11]  /*8640*/  ISETP.NE.U32.AND P0, PT, R227, RZ, PT ;  /* 0x000000ffe300720c */ /* 0x000ff60003f05070 */
[----:B------:R-:W-:Y:S02]  /*8650*/  @!UPT UIADD3 URZ, URZ, URZ, URZ ;  /* 0x0000003f3f3ff290 */ /* 0x000fe4000fffe03f */
[----:B------:R-:W-:Y:S01]  /*8660*/  @!PT LDS RZ, [RZ] ;  /* 0x00000000fffff984 */ /* 0x000fe20000000800 */
[----:B------:R-:W-:Y:S01]  /*8670*/  @!PT LDS RZ, [RZ] ;  /* 0x00000000fffff984 */ /* 0x000fe20000000800 */
[----:B------:R2:W-:Y:S02]  /*8680*/  LDGSTS.E.BYPASS.LTC128B.128.ZFILL [R229+0x8100], [R2.64], P0 ;  /* 0x0810000002e57fae */ /* 0x0005e40008141d46 */
[----:B--2---:R-:W-:Y:S05]  /*8690*/  IADD3 R2, P0, R0, R26, RZ ;  /* 0x0000001a00027210 */ /* 0x004fea0007f1e0ff */
[----:B------:R-:W-:Y:S01]  /*86a0*/  IMAD.X R3, R4, 0x1, R10, P0 ;  /* 0x0000000104037824 */ /* 0x000fe200000e060a */
[----:B------:R-:W-:Y:S04]  /*86b0*/  IADD3 R6, P0, R0, R27, RZ ;  /* 0x0000001b00067210 */ /* 0x000fe80007f1e0ff */
[----:B------:R2:W-:Y:S01]  /*86c0*/  LDGSTS.E.BYPASS.LTC128B.128 [R229+0xa100], [R2.64], !P3 ;  /* 0x0a10000002e57fae */ /* 0x0005e2000d901d46 */
[----:B------:R-:W-:Y:S05]  /*86d0*/  IMAD.X R7, R4, 0x1, R11, P0 ;  /* 0x0000000104077824 */ /* 0x000fea00000e060b */
[----:B------:R3:W-:Y:S01]  /*86e0*/  LDGSTS.E.BYPASS.LTC128B.128 [R229+0xc100], [R6.64], !P4 ;  /* 0x0c10000006e57fae */ /* 0x0007e2000e101d46 */
[----:B--2---:R-:W-:Y:S03]  /*86f0*/  IADD3 R2, P0, R0, R28, RZ ;  /* 0x0000001c00027210 */ /* 0x004fe60007f1e0ff */
[----:B------:R3:W2:Y:S02]  /*8700*/  SHFL.IDX PT, R0, R8, 0x1, 0x181f ;  /* 0x00381f0008007f89 */ /* 0x0006a400000e0000 */
[----:B------:R-:W-:Y:S02]  /*8710*/  IMAD.X R3, R4, 0x1, R12, P0 ;  /* 0x0000000104037824 */ /* 0x000fe400000e060c */
[----:B------:R3:W4:Y:S04]  /*8720*/  SHFL.IDX PT, R4, R5, 0x1, 0x181f ;  /* 0x00381f0005047f89 */ /* 0x00072800000e0000 */
[----:B------:R3:W-:Y:S02]  /*8730*/  LDGSTS.E.BYPASS.LTC128B.128 [R229+0xe100], [R2.64], !P5 ;  /* 0x0e10000002e57fae */ /* 0x0007e4000e901d46 */
.L_x_1669:
[C---:B---3--:R-:W-:Y:S02]  /*8740*/  IADD3 R2, -R227.reuse, 0x10, RZ ;  /* 0x00000010e3027810 */ /* 0x048fe40007ffe1ff */
[----:B------:R-:W-:Y:S02]  /*8750*/  ISETP.NE.U32.AND P0, PT, R227, RZ, PT ;  /* 0x000000ffe300720c */ /* 0x000fe40003f05070 */
[----:B------:R-:W-:Y:S04]  /*8760*/  LOP3.LUT R2, R2, 0xf, RZ, 0xc0, !PT ;  /* 0x0000000f02027812 */ /* 0x000fe800078ec0ff */
[----:B--2---:R-:W-:Y:S04]  /*8770*/  IADD3 R2, P2, P1, R2, R0, R25 ;  /* 0x0000000002027210 */ /* 0x004fe8000795e019 */
[----:B----4-:R-:W-:Y:S02]  /*8780*/  IADD3.X R3, RZ, R4, R9, P2, P1 ;  /* 0x00000004ff037210 */ /* 0x010fe400017e2409 */
[C---:B------:R-:W-:Y:S03]  /*8790*/  IADD3 R6, P1, R0.reuse, R27, RZ ;  /* 0x0000001b00067210 */ /* 0x040fe60007f3e0ff */
[----:B------:R-:W-:Y:S01]  /*87a0*/  @!PT LDS RZ, [RZ] ;  /* 0x00000000fffff984 */ /* 0x000fe20000000800 */
[----:B------:R-:W-:Y:S01]  /*87b0*/  @!PT LDS RZ, [RZ] ;  /* 0x00000000fffff984 */ /* 0x000fe20000000800 */
[----:B------:R-:W-:Y:S01]  /*87c0*/  @!PT LDS RZ, [RZ] ;  /* 0x00000000fffff984 */ /* 0x000fe20000000800 */
[----:B------:R2:W-:Y:S01]  /*87d0*/  LDGSTS.E.BYPASS.LTC128B.128.ZFILL [R229+0x9100], [R2.64], P0 ;  /* 0x0910000002e57fae */ /* 0x0005e20008141d46 */
[----:B------:R-:W-:Y:S01]  /*87e0*/  IADD3 R8, P0, R0, R26, RZ ;  /* 0x0000001a00087210 */ /* 0x000fe20007f1e0ff */
[C---:B------:R-:W-:Y:S04]  /*87f0*/  IMAD.X R7, R4.reuse, 0x1, R11, P1 ;  /* 0x0000000104077824 */ /* 0x040fe800008e060b */
[----:B------:R-:W-:Y:S05]  /*8800*/  IMAD.X R9, R4, 0x1, R10, P0 ;  /* 0x0000000104097824 */ /* 0x000fea00000e060a */
[----:B------:R3:W-:Y:S04]  /*8810*/  LDGSTS.E.BYPASS.LTC128B.128 [R229+0xb100], [R8.64], !P3 ;  /* 0x0b10000008e57fae */ /* 0x0007e8000d901d46 */
[----:B------:R3:W-:Y:S01]  /*8820*/  LDGSTS.E.BYPASS.LTC128B.128 [R229+0xd100], [R6.64], !P4 ;  /* 0x0d10000006e57fae */ /* 0x0007e2000e101d46 */
[----:B--2---:R-:W-:Y:S05]  /*8830*/  IADD3 R2, P0, R0, R28, RZ ;  /* 0x0000001c00027210 */ /* 0x004fea0007f1e0ff */
[----:B------:R-:W-:Y:S05]  /*8840*/  IMAD.X R3, R4, 0x1, R12, P0 ;  /* 0x0000000104037824 */ /* 0x000fea00000e060c */
[----:B------:R3:W-:Y:S03]  /*8850*/  LDGSTS.E.BYPASS.LTC128B.128 [R229+0xf100], [R2.64], !P5 ;  /* 0x0f10000002e57fae */ /* 0x0007e6000e901d46 */
.L_x_1589:
[----:B--234-:R-:W-:Y:S05]  /*8860*/  BSYNC B0 ;  /* 0x0000000000007941 */ /* 0x01cfea0003800000 */
.L_x_1588:
        /* <DEDUP_REMOVED lines=41> */
.L_x_1670:
[----:B--2---:R-:W-:Y:S01]  /*8b00*/  FMNMX.FTZ R3, R0, R4, !PT ;  /* 0x0000000400037209 */ /* 0x004fe20007810000 */
[C---:B------:R-:W-:Y:S01]  /*8b10*/  FADD.FTZ R0, -R132.reuse, R133 ;  /* 0x0000008584007221 */ /* 0x040fe20000010100 */
[----:B------:R-:W-:Y:S01]  /*8b20*/  WARPSYNC 0xffffffff ;  /* 0xffffffff00007948 */ /* 0x000fe20003800000 */
[----:B-1----:R-:W-:Y:S01]  /*8b30*/  FMUL.FTZ R4, R132, c[0x0][0x2d0] ;  /* 0x0000b40084047a20 */ /* 0x002fe20000410000 */
[----:B------:R-:W-:Y:S01]  /*8b40*/  ISETP.GT.AND P0, PT, R233, R240, PT ;  /* 0x000000f0e900720c */ /* 0x000fe20003f04270 */
        /* <DEDUP_REMOVED lines=18> */
[--C-:B------:R-:W-:Y:S02]  /*8c70*/  FFMA.FTZ R180, R176, c[0x0][0x2d0], -R4.reuse ;  /* 0x0000b400b0b47a23 */ /* 0x100fe40000010804 */
[----:B------:R-:W-:Y:S07]  /*8c80*/  FFMA.FTZ R176, R172, c[0x0][0x2d0], -R4 ;  /* 0x0000b400acb07a23 */ /* 0x000fee0000010804 */
[----:B------:R-:W2:Y:S10]  /*8c90*/  MUFU.EX2 R4, R7 ;  /* 0x0000000700047308 */ /* 0x000eb40000000800 */
[----:B------:R-:W3:Y:S01]  /*8ca0*/  MUFU.EX2 R8, R8 ;  /* 0x0000000800087308 */ /* 0x000ee20000000800 */
[C---:B-1----:R-:W-:Y:S02]  /*8cb0*/  FMUL.FTZ R32, R2.reuse, R136 ;  /* 0x0000008802207220 */ /* 0x042fe40000410000 */
[C---:B------:R-:W-:Y:S02]  /*8cc0*/  FMUL.FTZ R33, R2.reuse, R137 ;  /* 0x0000008902217220 */ /* 0x040fe40000410000 */
[C---:B------:R-:W-:Y:S02]  /*8cd0*/  FMUL.FTZ R12, R2.reuse, R156 ;  /* 0x0000009c020c7220 */ /* 0x040fe40000410000 */
[C---:B------:R-:W-:Y:S02]  /*8ce0*/  FMUL.FTZ R13, R2.reuse, R157 ;  /* 0x0000009d020d7220 */ /* 0x040fe40000410000 */
[C---:B------:R-:W-:Y:S02]  /*8cf0*/  FMUL.FTZ R21, R2.reuse, R149 ;  /* 0x0000009502157220 */ /* 0x040fe40000410000 */
[C---:B------:R-:W-:Y:S02]  /*8d00*/  FMUL.FTZ R20, R2.reuse, R148 ;  /* 0x0000009402147220 */ /* 0x040fe40000410000 */
[----:B------:R-:W-:Y:S01]  /*8d10*/  FMUL.FTZ R25, R2, R145 ;  /* 0x0000009102197220 */ /* 0x000fe20000410000 */
[----:B--2---:R-:W-:Y:S01]  /*8d20*/  F2FP.PACK_AB R168, R6, R4 ;  /* 0x0000000406a8723e */ /* 0x004fe200000000ff */
[----:B------:R-:W-:Y:S01]  /*8d30*/  FFMA.FTZ R0, R2, R235, R4 ;  /* 0x000000eb02007223 */ /* 0x000fe20000010004 */
[----:B------:R-:W-:Y:S01]  /*8d40*/  MUFU.EX2 R148, R189 ;  /* 0x000000bd00947308 */ /* 0x000fe20000000800 */
[C---:B------:R-:W-:Y:S02]  /*8d50*/  FMUL.FTZ R4, R3.reuse, c[0x0][0x2d0] ;  /* 0x0000b40003047a20 */ /* 0x040fe40000410000 */
[----:B------:R-:W-:Y:S02]  /*8d60*/  FADD.FTZ R7, R6, R0 ;  /* 0x0000000006077221 */ /* 0x000fe40000010000 */
        /* <DEDUP_REMOVED lines=15> */
[--C-:B------:R-:W-:Y:S01]  /*8e60*/  FFMA.FTZ R182, R170, c[0x0][0x2d0], -R4.reuse ;  /* 0x0000b400aab67a23 */ /* 0x100fe20000010804 */
[----:B------:R-:W-:Y:S01]  /*8e70*/  MUFU.EX2 R156, R134 ;  /* 0x00000086009c7308 */ /* 0x000fe20000000800 */
[--C-:B------:R-:W-:Y:S01]  /*8e80*/  FFMA.FTZ R179, R169, c[0x0][0x2d0], -R4.reuse ;  /* 0x0000b400a9b37a23 */ /* 0x100fe20000010804 */
[----:B---3--:R-:W-:Y:S01]  /*8e90*/  F2FP.PACK_AB R170, R8, R9 ;  /* 0x0000000908aa723e */ /* 0x008fe200000000ff */
[--C-:B------:R-:W-:Y:S02]  /*8ea0*/  FFMA.FTZ R183, R24, c[0x0][0x2d0], -R4.reuse ;  /* 0x0000b40018b77a23 */ /* 0x100fe40000010804 */
[--C-:B------:R-:W-:Y:S02]  /*8eb0*/  FFMA.FTZ R187, R17, c[0x0][0x2d0], -R4.reuse ;  /* 0x0000b40011bb7a23 */ /* 0x100fe40000010804 */
[----:B------:R-:W-:Y:S02]  /*8ec0*/  FFMA.FTZ R196, R16, c[0x0][0x2d0], -R4 ;  /* 0x0000b40010c47a23 */ /* 0x000fe40000010804 */
[----:B------:R-:W-:Y:S01]  /*8ed0*/  FADD.FTZ R4, R9, R7 ;  /* 0x0000000709047221 */ /* 0x000fe20000010000 */
[----:B------:R-:W-:Y:S01]  /*8ee0*/  MUFU.EX2 R134, R176 ;  /* 0x000000b000867308 */ /* 0x000fe20000000800 */
[----:B------:R-:W-:Y:S02]  /*8ef0*/  FMUL.FTZ R17, R2, R153 ;  /* 0x0000009902117220 */ /* 0x000fe40000410000 */
[----:B------:R-:W-:Y:S02]  /*8f00*/  FADD.FTZ R178, R8, R4 ;  /* 0x0000000408b27221 */ /* 0x000fe40000010000 */
[C---:B-1----:R-:W-:Y:S02]  /*8f10*/  FMUL.FTZ R34, R0.reuse, R138 ;  /* 0x0000008a00227220 */ /* 0x042fe40000410000 */
[----:B------:R-:W-:Y:S02]  /*8f20*/  FMUL.FTZ R35, R0, R139 ;  /* 0x0000008b00237220 */ /* 0x000fe40000410000 */
[----:B------:R-:W1:Y:S01]  /*8f30*/  LDSM.16.MT88.4 R136, [R217] ;  /* 0x00000000d988783b */ /* 0x000e620000004200 */
[----:B------:R-:W2:Y:S01]  /*8f40*/  MUFU.EX2 R7, R6 ;  /* 0x0000000600077308 */ /* 0x000ea20000000800 */
[C---:B------:R-:W-:Y:S02]  /*8f50*/  FMUL.FTZ R4, R2.reuse, R164 ;  /* 0x000000a402047220 */ /* 0x040fe40000410000 */
[C---:B------:R-:W-:Y:S02]  /*8f60*/  FMUL.FTZ R5, R2.reuse, R165 ;  /* 0x000000a502057220 */ /* 0x040fe40000410000 */
[C---:B------:R-:W-:Y:S02]  /*8f70*/  FMUL.FTZ R16, R2.reuse, R152 ;  /* 0x0000009802107220 */ /* 0x040fe40000410000 */
[C---:B------:R-:W-:Y:S02]  /*8f80*/  FMUL.FTZ R8, R2.reuse, R160 ;  /* 0x000000a002087220 */ /* 0x040fe40000410000 */
[----:B------:R-:W-:Y:S01]  /*8f90*/  FMUL.FTZ R9, R2, R161 ;  /* 0x000000a102097220 */ /* 0x000fe20000410000 */
        /* <DEDUP_REMOVED lines=9> */
[C---:B--2---:R-:W-:Y:S01]  /*9030*/  F2FP.PACK_AB R169, R7.reuse, R10 ;  /* 0x0000000a07a9723e */ /* 0x044fe200000000ff */
[C---:B------:R-:W-:Y:S02]  /*9040*/  FFMA.FTZ R6, R0.reuse, R234, R10 ;  /* 0x000000ea00067223 */ /* 0x040fe4000001000a */
[C---:B------:R-:W-:Y:S02]  /*9050*/  FMUL.FTZ R10, R0.reuse, R162 ;  /* 0x000000a2000a7220 */ /* 0x040fe40000410000 */
[----:B------:R-:W-:Y:S01]  /*9060*/  FADD.FTZ R152, R7, R6 ;  /* 0x0000000607987221 */ /* 0x000fe20000010000 */
[----:B------:R-:W-:Y:S01]  /*9070*/  LDSM.16.MT88.4 R160, [R217+0x1800] ;  /* 0x00180000d9a0783b */ /* 0x000fe20000004200 */
[C---:B------:R-:W-:Y:S01]  /*9080*/  FMUL.FTZ R6, R0.reuse, R166 ;  /* 0x000000a600067220 */ /* 0x040fe20000410000 */
[----:B------:R-:W-:Y:S01]  /*9090*/  MUFU.EX2 R176, R183 ;  /* 0x000000b700b07308 */ /* 0x000fe20000000800 */
[----:B------:R-:W-:Y:S01]  /*90a0*/  FMUL.FTZ R7, R0, R167 ;  /* 0x000000a700077220 */ /* 0x000fe20000410000 */
[----:B---3--:R-:W-:Y:S01]  /*90b0*/  F2FP.PACK_AB R171, R156, R153 ;  /* 0x000000999cab723e */ /* 0x008fe200000000ff */
[C---:B------:R-:W-:Y:S02]  /*90c0*/  FMUL.FTZ R26, R0.reuse, R146 ;  /* 0x00000092001a7220 */ /* 0x040fe40000410000 */
[----:B------:R-:W-:Y:S02]  /*90d0*/  FMUL.FTZ R27, R0, R147 ;  /* 0x00000093001b7220 */ /* 0x000fe40000410000 */
[C---:B------:R-:W-:Y:S02]  /*90e0*/  FMUL.FTZ R28, R2.reuse, R140 ;  /* 0x0000008c021c7220 */ /* 0x040fe40000410000 */
[C---:B-1----:R-:W-:Y:S01]  /*90f0*/  HMMA.16816.F32 R4, R168.reuse, R136, R4 ;  /* 0x00000088a804723c */ /* 0x042fe20000001804 */
[----:B------:R-:W1:Y:S04]  /*9100*/  MUFU.EX2 R133, R181 ;  /* 0x000000b500857308 */ /* 0x000e680000000800 */
[----:B------:R-:W-:Y:S02]  /*9110*/  FMUL.FTZ R29, R2, R141 ;  /* 0x0000008d021d7220 */ /* 0x000fe40000410000 */
[C---:B------:R-:W-:Y:S01]  /*9120*/  FMUL.FTZ R30, R0.reuse, R142 ;  /* 0x0000008e001e7220 */ /* 0x040fe20000410000 */
[C---:B------:R-:W-:Y:S01]  /*9130*/  HMMA.16816.F32 R8, R168.reuse, R138, R8 ;  /* 0x0000008aa808723c */ /* 0x040fe20000001808 */
[----:B------:R-:W2:Y:S02]  /*9140*/  LDSM.16.MT88.4 R136, [R218] ;  /* 0x00000000da88783b */ /* 0x000ea40000004200 */
[----:B------:R-:W-:Y:S01]  /*9150*/  MUFU.EX2 R198, R175 ;  /* 0x000000af00c67308 */ /* 0x000fe20000000800 */
[----:B------:R-:W-:Y:S02]  /*9160*/  FMUL.FTZ R31, R0, R143 ;  /* 0x0000008f001f7220 */ /* 0x000fe40000410000 */
[C---:B------:R-:W-:Y:S02]  /*9170*/  FMUL.FTZ R24, R2.reuse, R144 ;  /* 0x0000009002187220 */ /* 0x040fe40000410000 */
[C---:B------:R-:W-:Y:S01]  /*9180*/  FMUL.FTZ R36, R2.reuse, R36 ;  /* 0x0000002402247220 */ /* 0x040fe20000410000 */
[----:B------:R-:W-:Y:S03]  /*9190*/  LDSM.16.MT88.4 R140, [R217+0x800] ;  /* 0x00080000d98c783b */ /* 0x000fe60000004200 */
        /* <DEDUP_REMOVED lines=17> */
[----:B------:R-:W-:Y:S01]  /*92b0*/  FMUL.FTZ R51, R0, R51 ;  /* 0x0000003300337220 */ /* 0x000fe20000410000 */
[C---:B--2---:R-:W-:Y:S02]  /*92c0*/  HMMA.16816.F32 R12, R168.reuse, R136, R12 ;  /* 0x00000088a80c723c */ /* 0x044fe4000000180c */
[----:B------:R-:W-:Y:S01]  /*92d0*/  MUFU.EX2 R197, R172 ;  /* 0x000000ac00c57308 */ /* 0x000fe20000000800 */
[C---:B------:R-:W-:Y:S02]  /*92e0*/  FMUL.FTZ R52, R2.reuse, R52 ;  /* 0x0000003402347220 */ /* 0x040fe40000410000 */
[----:B------:R-:W-:Y:S02]  /*92f0*/  FMUL.FTZ R53, R2, R53 ;  /* 0x0000003502357220 */ /* 0x000fe40000410000 */
[C---:B------:R-:W-:Y:S01]  /*9300*/  FMUL.FTZ R54, R0.reuse, R54 ;  /* 0x0000003600367220 */ /* 0x040fe20000410000 */
[C---:B------:R-:W-:Y:S01]  /*9310*/  HMMA.16816.F32 R16, R168.reuse, R138, R16 ;  /* 0x0000008aa810723c */ /* 0x040fe20000001810 */
[----:B------:R-:W2:Y:S03]  /*9320*/  LDSM.16.MT88.4 R136, [R220] ;  /* 0x00000000dc88783b */ /* 0x000ea60000004200 */
[----:B------:R-:W-:Y:S01]  /*9330*/  FMUL.FTZ R55, R0, R55 ;  /* 0x0000003700377220 */ /* 0x000fe20000410000 */
[----:B------:R-:W-:Y:S01]  /*9340*/  MUFU.EX2 R181, R174 ;  /* 0x000000ae00b57308 */ /* 0x000fe20000000800 */
[C---:B------:R-:W-:Y:S02]  /*9350*/  FMUL.FTZ R56, R2.reuse, R56 ;  /* 0x0000003802387220 */ /* 0x040fe40000410000 */
[----:B------:R-:W-:Y:S04]  /*9360*/  FMUL.FTZ R57, R2, R57 ;  /* 0x0000003902397220 */ /* 0x000fe80000410000 */
        /* <DEDUP_REMOVED lines=22> */
[----:B------:R-:W2:Y:S03]  /*94d0*/  LDSM.16.MT88.4 R136, [R219] ;  /* 0x00000000db88783b */ /* 0x000ea60000004200 */
        /* <DEDUP_REMOVED lines=18> */
[C---:B--2---:R-:W-:Y:S03]  /*9600*/  HMMA.16816.F32 R28, R168.reuse, R136, R28 ;  /* 0x00000088a81c723c */ /* 0x044fe6000000181c */
[C---:B------:R-:W-:Y:S02]  /*9610*/  FMUL.FTZ R94, R0.reuse, R94 ;  /* 0x0000005e005e7220 */ /* 0x040fe40000410000 */
[----:B------:R-:W-:Y:S02]  /*9620*/  FMUL.FTZ R95, R0, R95 ;  /* 0x0000005f005f7220 */ /* 0x000fe40000410000 */
[C---:B------:R-:W-:Y:S01]  /*9630*/  FMUL.FTZ R96, R2.reuse, R96 ;  /* 0x0000006002607220 */ /* 0x040fe20000410000 */
[C---:B------:R-:W-:Y:S01]  /*9640*/  HMMA.16816.F32 R32, R168.reuse, R138, R32 ;  /* 0x0000008aa820723c */ /* 0x040fe20000001820 */
[----:B------:R-:W2:Y:S03]  /*9650*/  LDSM.16.MT88.4 R136, [R217+0x2000] ;  /* 0x00200000d988783b */ /* 0x000ea60000004200 */
        /* <DEDUP_REMOVED lines=23> */
[----:B------:R-:W2:Y:S03]  /*97d0*/  LDSM.16.MT88.4 R136, [R218+0x2000] ;  /* 0x00200000da88783b */ /* 0x000ea60000004200 */
[C---:B------:R-:W-:Y:S02]  /*97e0*/  FMUL.FTZ R118, R0.reuse, R118 ;  /* 0x0000007600767220 */ /* 0x040fe40000410000 */
[----:B------:R-:W-:Y:S02]  /*97f0*/  FMUL.FTZ R119, R0, R119 ;  /* 0x0000007700777220 */ /* 0x000fe40000410000 */
[C---:B------:R-:W-:Y:S04]  /*9800*/  FMUL.FTZ R120, R2.reuse, R120 ;  /* 0x0000007802787220 */ /* 0x040fe80000410000 */
[----:B------:R-:W-:Y:S02]  /*9810*/  FMUL.FTZ R121, R2, R121 ;  /* 0x0000007902797220 */ /* 0x000fe40000410000 */
[C---:B------:R-:W-:Y:S02]  /*9820*/  FMUL.FTZ R122, R0.reuse, R122 ;  /* 0x0000007a007a7220 */ /* 0x040fe40000410000 */
[----:B------:R-:W-:Y:S02]  /*9830*/  FMUL.FTZ R123, R0, R123 ;  /* 0x0000007b007b7220 */ /* 0x000fe40000410000 */
[C---:B------:R-:W-:Y:S02]  /*9840*/  FMUL.FTZ R124, R2.reuse, R124 ;  /* 0x0000007c027c7220 */ /* 0x040fe40000410000 */
[C---:B------:R-:W-:Y:S02]  /*9850*/  FMUL.FTZ R125, R2.reuse, R125 ;  /* 0x0000007d027d7220 */ /* 0x040fe40000410000 */
[C---:B------:R-:W-:Y:S02]  /*9860*/  FMUL.FTZ R128, R2.reuse, R128 ;  /* 0x0000008002807220 */ /* 0x040fe40000410000 */
[----:B------:R-:W-:Y:S02]  /*9870*/  FMUL.FTZ R129, R2, R129 ;  /* 0x0000008102817220 */ /* 0x000fe40000410000 */
[----:B------:R-:W3:Y:S01]  /*9880*/  MUFU.EX2 R2, R180 ;  /* 0x000000b400027308 */ /* 0x000ee20000000800 */
[C---:B------:R-:W-:Y:S02]  /*9890*/  FMUL.FTZ R126, R0.reuse, R126 ;  /* 0x0000007e007e7220 */ /* 0x040fe40000410000 */
[C---:B------:R-:W-:Y:S02]  /*98a0*/  FMUL.FTZ R127, R0.reuse, R127 ;  /* 0x0000007f007f7220 */ /* 0x040fe40000410000 */
[C---:B------:R-:W-:Y:S02]  /*98b0*/  FMUL.FTZ R130, R0.reuse, R130 ;  /* 0x0000008200827220 */ /* 0x040fe40000410000 */
[----:B------:R-:W-:Y:S02]  /*98c0*/  FMUL.FTZ R131, R0, R131 ;  /* 0x0000008300837220 */ /* 0x000fe40000410000 */
[----:B-1----:R-:W-:Y:S01]  /*98d0*/  FADD.FTZ R0, R133, R178 ;  /* 0x000000b285007221 */ /* 0x002fe20000010000 */
[----:B------:R-:W1:Y:S01]  /*98e0*/  MUFU.EX2 R180, R173 ;  /* 0x000000ad00b47308 */ /* 0x000e620000000800 */
[C---:B--2---:R-:W-:Y:S09]  /*98f0*/  HMMA.16816.F32 R44, R168.reuse, R136, R44 ;  /* 0x00000088a82c723c */ /* 0x044ff2000000182c */
[----:B------:R-:W2:Y:S01]  /*9900*/  MUFU.EX2 R173, R186 ;  /* 0x000000ba00ad7308 */ /* 0x000ea20000000800 */
[C---:B------:R-:W-:Y:S01]  /*9910*/  HMMA.16816.F32 R48, R168.reuse, R138, R48 ;  /* 0x0000008aa830723c */ /* 0x040fe20000001830 */
[----:B------:R-:W4:Y:S02]  /*9920*/  LDSM.16.MT88.4 R136, [R220+0x2000] ;  /* 0x00200000dc88783b */ /* 0x000f240000004200 */
[----:B---3--:R-:W-:Y:S04]  /*9930*/  FADD.FTZ R0, R2, R0 ;  /* 0x0000000002007221 */ /* 0x008fe80000010000 */
[----:B------:R-:W-:Y:S05]  /*9940*/  FADD.FTZ R0, R144, R0 ;  /* 0x0000000090007221 */ /* 0x000fea0000010000 */
[----:B------:R-:W-:Y:S01]  /*9950*/  FADD.FTZ R0, R134, R0 ;  /* 0x0000000086007221 */ /* 0x000fe20000010000 */
[C---:B----4-:R-:W-:Y:S08]  /*9960*/  HMMA.16816.F32 R52, R168.reuse, R136, R52 ;  /* 0x00000088a834723c */ /* 0x050ff00000001834 */
[C---:B------:R-:W-:Y:S01]  /*9970*/  HMMA.16816.F32 R56, R168.reuse, R138, R56 ;  /* 0x0000008aa838723c */ /* 0x040fe20000001838 */
[----:B------:R-:W3:Y:S07]  /*9980*/  LDSM.16.MT88.4 R136, [R219+0x2000] ;  /* 0x00200000db88783b */ /* 0x000eee0000004200 */
[C---:B---3--:R-:W-:Y:S08]  /*9990*/  HMMA.16816.F32 R60, R168.reuse, R136, R60 ;  /* 0x00000088a83c723c */ /* 0x048ff0000000183c */
        /* <DEDUP_REMOVED lines=23> */
[C---:B---3--:R-:W-:Y:S07]  /*9b10*/  HMMA.16816.F32 R124, R168.reuse, R136, R124 ;  /* 0x00000088a87c723c */ /* 0x048fee000000187c */
[----:B------:R-:W-:Y:S01]  /*9b20*/  F2FP.PACK_AB R136, R2, R133 ;  /* 0x000000850288723e */ /* 0x000fe200000000ff */
[----:B------:R-:W-:Y:S01]  /*9b30*/  HMMA.16816.F32 R128, R168, R138, R128 ;  /* 0x0000008aa880723c */ /* 0x000fe20000001880 */
[----:B------:R-:W3:Y:S03]  /*9b40*/  MUFU.EX2 R133, R191 ;  /* 0x000000bf00857308 */ /* 0x000ee60000000800 */
[----:B------:R-:W-:Y:S03]  /*9b50*/  F2FP.PACK_AB R137, R197, R198 ;  /* 0x000000c6c589723e */ /* 0x000fe600000000ff */
[----:B------:R-:W-:Y:S02]  /*9b60*/  F2FP.PACK_AB R138, R134, R144 ;  /* 0x00000090868a723e */ /* 0x000fe400000000ff */
[----:B------:R-:W4:Y:S02]  /*9b70*/  LDSM.16.MT88.4 R144, [R218+0x800] ;  /* 0x00080000da90783b */ /* 0x000f240000004200 */
[----:B------:R-:W5:Y:S01]  /*9b80*/  MUFU.EX2 R2, R190 ;  /* 0x000000be00027308 */ /* 0x000f620000000800 */
[----:B-1----:R-:W-:Y:S02]  /*9b90*/  F2FP.PACK_AB R139, R180, R181 ;  /* 0x000000b5b48b723e */ /* 0x002fe400000000ff */
[----:B--2---:R-:W-:Y:S05]  /*9ba0*/  F2FP.PACK_AB R169, R173, R174 ;  /* 0x000000aeada9723e */ /* 0x004fea00000000ff */
[C---:B------:R-:W-:Y:S02]  /*9bb0*/  HMMA.16816.F32 R4, R136.reuse, R140, R4 ;  /* 0x0000008c8804723c */ /* 0x040fe40000001804 */
[----:B------:R-:W1:Y:S03]  /*9bc0*/  MUFU.EX2 R134, R188 ;  /* 0x000000bc00867308 */ /* 0x000e660000000800 */
[----:B---3--:R-:W-:Y:S03]  /*9bd0*/  FADD.FTZ R0, R133, R0 ;  /* 0x0000000085007221 */ /* 0x008fe60000010000 */
[C---:B------:R-:W-:Y:S01]  /*9be0*/  HMMA.16816.F32 R8, R136.reuse, R142, R8 ;  /* 0x0000008e8808723c */ /* 0x040fe20000001808 */
[----:B------:R-:W2:Y:S03]  /*9bf0*/  LDSM.16.MT88.4 R140, [R220+0x800] ;  /* 0x00080000dc8c783b */ /* 0x000ea60000004200 */
[----:B-----5:R-:W-:Y:S04]  /*9c00*/  FADD.FTZ R0, R2, R0 ;  /* 0x0000000002007221 */ /* 0x020fe80000010000 */
[----:B------:R-:W-:Y:S04]  /*9c10*/  FADD.FTZ R0, R148, R0 ;  /* 0x0000000094007221 */ /* 0x000fe80000010000 */
[C---:B-1----:R-:W-:Y:S01]  /*9c20*/  FADD.FTZ R0, R134.reuse, R0 ;  /* 0x0000000086007221 */ /* 0x042fe20000010000 */
[C---:B----4-:R-:W-:Y:S08]  /*9c30*/  HMMA.16816.F32 R12, R136.reuse, R144, R12 ;  /* 0x00000090880c723c */ /* 0x050ff0000000180c */
        /* <DEDUP_REMOVED lines=42> */
[----:B------:R-:W-:Y:S01]  /*9ee0*/  HMMA.16816.F32 R128, R136, R146, R128 ;  /* 0x000000928880723c */ /* 0x000fe20000001880 */
[----:B------:R-:W1:Y:S06]  /*9ef0*/  LDSM.16.MT88.4 R144, [R218+0x1000] ;  /* 0x00100000da90783b */ /* 0x000e6c0000004200 */
[----:B------:R-:W-:Y:S02]  /*9f00*/  F2FP.PACK_AB R138, R134, R148 ;  /* 0x00000094868a723e */ /* 0x000fe400000000ff */
[----:B------:R-:W3:Y:S01]  /*9f10*/  LDSM.16.MT88.4 R148, [R220+0x1000] ;  /* 0x00100000dc94783b */ /* 0x000ee20000004200 */
[----:B------:R-:W-:Y:S02]  /*9f20*/  MUFU.EX2 R134, R194 ;  /* 0x000000c200867308 */ /* 0x000fe40000000800 */
[----:B------:R-:W-:Y:S02]  /*9f30*/  F2FP.PACK_AB R136, R2, R133 ;  /* 0x000000850288723e */ /* 0x000fe400000000ff */
[----:B------:R-:W-:Y:S02]  /*9f40*/  F2FP.PACK_AB R137, R179, R177 ;  /* 0x000000b1b389723e */ /* 0x000fe400000000ff */
[----:B------:R-:W-:Y:S04]  /*9f50*/  F2FP.PACK_AB R139, R175, R176 ;  /* 0x000000b0af8b723e */ /* 0x000fe800000000ff */
[----:B------:R-:W-:Y:S03]  /*9f60*/  MUFU.EX2 R2, R193 ;  /* 0x000000c100027308 */ /* 0x000fe60000000800 */
[C---:B--2---:R-:W-:Y:S07]  /*9f70*/  HMMA.16816.F32 R4, R136.reuse, R140, R4 ;  /* 0x0000008c8804723c */ /* 0x044fee0000001804 */
[----:B------:R-:W2:Y:S01]  /*9f80*/  MUFU.EX2 R133, R192 ;  /* 0x000000c000857308 */ /* 0x000ea20000000800 */
[C---:B------:R-:W-:Y:S01]  /*9f90*/  HMMA.16816.F32 R8, R136.reuse, R142, R8 ;  /* 0x0000008e8808723c */ /* 0x040fe20000001808 */
[----:B------:R-:W4:Y:S07]  /*9fa0*/  LDSM.16.MT88.4 R140, [R219+0x1000] ;  /* 0x00100000db8c783b */ /* 0x000f2e0000004200 */
[C---:B-1----:R-:W-:Y:S08]  /*9fb0*/  HMMA.16816.F32 R12, R136.reuse, R144, R12 ;  /* 0x00000090880c723c */ /* 0x042ff0000000180c */
[C---:B------:R-:W-:Y:S01]  /*9fc0*/  HMMA.16816.F32 R16, R136.reuse, R146, R16 ;  /* 0x000000928810723c */ /* 0x040fe20000001810 */
[----:B------:R-:W1:Y:S03]  /*9fd0*/  LDSM.16.MT88.4 R144, [R217+0x3000] ;  /* 0x00300000d990783b */ /* 0x000e660000004200 */
[C---:B--2---:R-:W-:Y:S01]  /*9fe0*/  F2FP.PACK_AB R168, R2.reuse, R133 ;  /* 0x0000008502a8723e */ /* 0x044fe200000000ff */
[----:B------:R-:W-:Y:S03]  /*9ff0*/  FADD.FTZ R0, R133, R0 ;  /* 0x0000000085007221 */ /* 0x000fe60000010000 */
[C---:B---3--:R-:W-:Y:S01]  /*a000*/  HMMA.16816.F32 R20, R136.reuse, R148, R20 ;  /* 0x000000948814723c */ /* 0x048fe20000001814 */
[----:B------:R-:W2:Y:S03]  /*a010*/  MUFU.EX2 R133, R196 ;  /* 0x000000c400857308 */ /* 0x000ea60000000800 */
[----:B------:R-:W-:Y:S02]  /*a020*/  FADD.FTZ R0, R2, R0 ;  /* 0x0000000002007221 */ /* 0x000fe40000010000 */
[----:B------:R-:W-:Y:S02]  /*a030*/  FADD.FTZ R2, R153, R152 ;  /* 0x0000009899027221 */ /* 0x000fe40000010000 */
[C---:B------:R-:W-:Y:S01]  /*a040*/  HMMA.16816.F32 R24, R136.reuse, R150, R24 ;  /* 0x000000968818723c */ /* 0x040fe20000001818 */
[----:B------:R-:W3:Y:S07]  /*a050*/  LDSM.16.MT88.4 R148, [R218+0x3000] ;  /* 0x00300000da94783b */ /* 0x000eee0000004200 */
[C---:B----4-:R-:W-:Y:S01]  /*a060*/  HMMA.16816.F32 R28, R136.reuse, R140, R28 ;  /* 0x0000008c881c723c */ /* 0x050fe2000000181c */
[----:B------:R-:W-:Y:S07]  /*a070*/  LDSM.16.MT88.4 R152, [R218+0x1800] ;  /* 0x00180000da98783b */ /* 0x000fee0000004200 */
[C---:B------:R-:W-:Y:S01]  /*a080*/  HMMA.16816.F32 R32, R136.reuse, R142, R32 ;  /* 0x0000008e8820723c */ /* 0x040fe20000001820 */
[----:B------:R-:W4:Y:S03]  /*a090*/  LDSM.16.MT88.4 R140, [R220+0x3000] ;  /* 0x00300000dc8c783b */ /* 0x000f260000004200 */
[----:B--2---:R-:W-:Y:S04]  /*a0a0*/  F2FP.PACK_AB R171, R133, R172 ;  /* 0x000000ac85ab723e */ /* 0x004fe800000000ff */
[C---:B-1----:R-:W-:Y:S08]  /*a0b0*/  HMMA.16816.F32 R36, R136.reuse, R144, R36 ;  /* 0x000000908824723c */ /* 0x042ff00000001824 */
[C---:B------:R-:W-:Y:S01]  /*a0c0*/  HMMA.16816.F32 R40, R136.reuse, R146, R40 ;  /* 0x000000928828723c */ /* 0x040fe20000001828 */
[----:B------:R-:W1:Y:S07]  /*a0d0*/  LDSM.16.MT88.4 R144, [R219+0x3000] ;  /* 0x00300000db90783b */ /* 0x000e6e0000004200 */
        /* <DEDUP_REMOVED lines=24> */
[C---:B-1----:R-:W-:Y:S01]  /*a260*/  HMMA.16816.F32 R108, R136.reuse, R144, R108 ;  /* 0x00000090886c723c */ /* 0x042fe2000000186c */
[----:B------:R-:W1:Y:S07]  /*a270*/  MUFU.EX2 R144, R195 ;  /* 0x000000c300907308 */ /* 0x000e6e0000000800 */
[C---:B------:R-:W-:Y:S08]  /*a280*/  HMMA.16816.F32 R112, R136.reuse, R146, R112 ;  /* 0x000000928870723c */ /* 0x040ff00000001870 */
[C---:B--2---:R-:W-:Y:S08]  /*a290*/  HMMA.16816.F32 R116, R136.reuse, R148, R116 ;  /* 0x000000948874723c */ /* 0x044ff00000001874 */
[C---:B------:R-:W-:Y:S04]  /*a2a0*/  HMMA.16816.F32 R120, R136.reuse, R150, R120 ;  /* 0x000000968878723c */ /* 0x040fe80000001878 */
[----:B-1----:R-:W-:Y:S01]  /*a2b0*/  FADD.FTZ R0, R144, R0 ;  /* 0x0000000090007221 */ /* 0x002fe20000010000 */
[C---:B------:R-:W-:Y:S02]  /*a2c0*/  F2FP.PACK_AB R170, R134.reuse, R144 ;  /* 0x0000009086aa723e */ /* 0x040fe400000000ff */
[----:B------:R-:W1:Y:S01]  /*a2d0*/  LDSM.16.MT88.4 R144, [R220+0x1800] ;  /* 0x00180000dc90783b */ /* 0x000e620000004200 */
[C---:B---3--:R-:W-:Y:S04]  /*a2e0*/  HMMA.16816.F32 R124, R136.reuse, R140, R124 ;  /* 0x0000008c887c723c */ /* 0x048fe8000000187c */
[----:B------:R-:W-:Y:S01]  /*a2f0*/  FADD.FTZ R235, R134, R0 ;  /* 0x0000000086eb7221 */ /* 0x000fe20000010000 */
[-C--:B------:R-:W-:Y:S01]  /*a300*/  MOV R134, R3.reuse ;  /* 0x0000000300867202 */ /* 0x080fe20000000f00 */
[----:B------:R-:W-:Y:S02]  /*a310*/  FADD.FTZ R0, R156, R2 ;  /* 0x000000029c007221 */ /* 0x000fe40000010000 */
[----:B------:R-:W-:Y:S01]  /*a320*/  HMMA.16816.F32 R128, R136, R142, R128 ;  /* 0x0000008e8880723c */ /* 0x000fe20000001880 */
[----:B------:R-:W2:Y:S03]  /*a330*/  LDSM.16.MT88.4 R136, [R219+0x1800] ;  /* 0x00180000db88783b */ /* 0x000ea60000004200 */
[----:B------:R-:W-:Y:S04]  /*a340*/  FADD.FTZ R0, R198, R0 ;  /* 0x00000000c6007221 */ /* 0x000fe80000010000 */
[C---:B------:R-:W-:Y:S01]  /*a350*/  HMMA.16816.F32 R164, R168.reuse, R160, R4 ;  /* 0x000000a0a8a4723c */ /* 0x040fe20000001804 */
[----:B------:R-:W3:Y:S04]  /*a360*/  LDSM.16.MT88.4 R4, [R217+0x3800] ;  /* 0x00380000d904783b */ /* 0x000ee80000004200 */
[----:B------:R-:W-:Y:S03]  /*a370*/  FADD.FTZ R0, R197, R0 ;  /* 0x00000000c5007221 */ /* 0x000fe60000010000 */
[C---:B------:R-:W-:Y:S01]  /*a380*/  HMMA.16816.F32 R160, R168.reuse, R162, R8 ;  /* 0x000000a2a8a0723c */ /* 0x040fe20000001808 */
[----:B------:R-:W4:Y:S03]  /*a390*/  LDSM.16.MT88.4 R8, [R218+0x3800] ;  /* 0x00380000da08783b */ /* 0x000f260000004200 */
[----:B------:R-:W-:Y:S04]  /*a3a0*/  FADD.FTZ R0, R181, R0 ;  /* 0x00000000b5007221 */ /* 0x000fe80000010000 */
[C---:B------:R-:W-:Y:S01]  /*a3b0*/  HMMA.16816.F32 R156, R168.reuse, R152, R12 ;  /* 0x00000098a89c723c */ /* 0x040fe2000000180c */
[----:B------:R-:W5:Y:S03]  /*a3c0*/  LDSM.16.MT88.4 R12, [R220+0x3800] ;  /* 0x00380000dc0c783b */ /* 0x000f660000004200 */
[----:B------:R-:W-:Y:S04]  /*a3d0*/  FADD.FTZ R0, R180, R0 ;  /* 0x00000000b4007221 */ /* 0x000fe80000010000 */
[C---:B------:R-:W-:Y:S01]  /*a3e0*/  HMMA.16816.F32 R152, R168.reuse, R154, R16 ;  /* 0x0000009aa898723c */ /* 0x040fe20000001810 */
[----:B------:R-:W4:Y:S03]  /*a3f0*/  LDSM.16.MT88.4 R16, [R219+0x3800] ;  /* 0x00380000db10783b */ /* 0x000f260000004200 */
[----:B------:R-:W-:Y:S04]  /*a400*/  FADD.FTZ R0, R177, R0 ;  /* 0x00000000b1007221 */ /* 0x000fe80000010000 */
[C---:B-1----:R-:W-:Y:S04]  /*a410*/  HMMA.16816.F32 R148, R168.reuse, R144, R20 ;  /* 0x00000090a894723c */ /* 0x042fe80000001814 */
[----:B------:R-:W-:Y:S04]  /*a420*/  FADD.FTZ R0, R179, R0 ;  /* 0x00000000b3007221 */ /* 0x000fe80000010000 */
[C---:B------:R-:W-:Y:S04]  /*a430*/  HMMA.16816.F32 R144, R168.reuse, R146, R24 ;  /* 0x00000092a890723c */ /* 0x040fe80000001818 */
[----:B------:R-:W-:Y:S04]  /*a440*/  FADD.FTZ R0, R176, R0 ;  /* 0x00000000b0007221 */ /* 0x000fe80000010000 */
[C---:B--2---:R-:W-:Y:S04]  /*a450*/  HMMA.16816.F32 R140, R168.reuse, R136, R28 ;  /* 0x00000088a88c723c */ /* 0x044fe8000000181c */
[----:B------:R-:W-:Y:S03]  /*a460*/  FADD.FTZ R0, R175, R0 ;  /* 0x00000000af007221 */ /* 0x000fe60000010000 */
[----:B------:R-:W-:Y:S01]  /*a470*/  MOV R28, R3 ;  /* 0x00000003001c7202 */ /* 0x000fe20000000f00 */
[C---:B------:R-:W-:Y:S04]  /*a480*/  HMMA.16816.F32 R136, R168.reuse, R138, R32 ;  /* 0x0000008aa888723c */ /* 0x040fe80000001820 */
[----:B------:R-:W-:Y:S04]  /*a490*/  FADD.FTZ R0, R174, R0 ;  /* 0x00000000ae007221 */ /* 0x000fe80000010000 */
[C---:B---3--:R-:W-:Y:S04]  /*a4a0*/  HMMA.16816.F32 R36, R168.reuse, R4, R36 ;  /* 0x00000004a824723c */ /* 0x048fe80000001824 */
[----:B------:R-:W-:Y:S04]  /*a4b0*/  FADD.FTZ R0, R173, R0 ;  /* 0x00000000ad007221 */ /* 0x000fe80000010000 */
[C---:B------:R-:W-:Y:S01]  /*a4c0*/  HMMA.16816.F32 R40, R168.reuse, R6, R40 ;  /* 0x00000006a828723c */ /* 0x040fe20000001828 */
[----:B------:R-:W1:Y:S03]  /*a4d0*/  LDSM.16.MT88.4 R4, [R217+0x5800] ;  /* 0x00580000d904783b */ /* 0x000e660000004200 */
[----:B------:R-:W-:Y:S01]  /*a4e0*/  FADD.FTZ R2, R172, R0 ;  /* 0x00000000ac027221 */ /* 0x000fe20000010000 */
[----:B------:R-:W-:Y:S03]  /*a4f0*/  IADD3 R0, R233, -0x1, RZ ;  /* 0xffffffffe9007810 */ /* 0x000fe60007ffe0ff */
[C---:B----4-:R-:W-:Y:S04]  /*a500*/  HMMA.16816.F32 R44, R168.reuse, R8, R44 ;  /* 0x00000008a82c723c */ /* 0x050fe8000000182c */
[----:B------:R-:W-:Y:S01]  /*a510*/  FADD.FTZ R234, R133, R2 ;  /* 0x0000000285ea7221 */ /* 0x000fe20000010000 */
[----:B------:R-:W-:Y:S02]  /*a520*/  MOV R233, R0 ;  /* 0x0000000000e97202 */ /* 0x000fe40000000f00 */
[----:B------:R-:W-:Y:S01]  /*a530*/  MOV R133, R132 ;  /* 0x0000008400857202 */ /* 0x000fe20000000f00 */
        /* <DEDUP_REMOVED lines=28> */
[----:B------:R-:W-:Y:S07]  /*a700*/  @!UPT UIADD3 URZ, URZ, URZ, URZ ;  /* 0x0000003f3f3ff290 */ /* 0x000fee000fffe03f */
[----:B------:R-:W-:-:S11]  /*a710*/  @P0 BRA `(.L_x_1593) ;  /* 0xffffc3e000000947 */ /* 0x000fd6000383ffff */
.L_x_1586:
[----:B------:R-:W-:Y:S05]  /*a720*/  BRA.DIV ~URZ, `(.L_x_1594) ;  /* 0x00006a227f007947 */ /* 0x000fea000b800000 */
[----:B------:R1:W2:Y:S02]  /*a730*/  SHFL.BFLY PT, R0, R235, 0x2, 0x1f ;  /* 0x0c401f00eb007f89 */ /* 0x0002a400000e0000 */
.L_x_1671:
[----:B--2---:R-:W-:Y:S01]  /*a740*/  FADD.FTZ R5, R0, R235 ;  /* 0x000000eb00057221 */ /* 0x004fe20000010000 */
[----:B------:R-:W-:Y:S05]  /*a750*/  BRA.DIV ~URZ, `(.L_x_1595) ;  /* 0x00006a427f007947 */ /* 0x000fea000b800000 */
[----:B------:R-:W2:Y:S02]  /*a760*/  SHFL.BFLY PT, R0, R234, 0x2, 0x1f ;  /* 0x0c401f00ea007f89 */ /* 0x000ea400000e0000 */
[----:B--2---:R-:W-:-:S02]  /*a770*/  FADD.FTZ R4, R0, R234 ;  /* 0x000000ea00047221 */ /* 0x004fc40000010000 */
[----:B------:R-:W2:Y:S04]  /*a780*/  SHFL.BFLY PT, R0, R5, 0x1, 0x1f ;  /* 0x0c201f0005007f89 */ /* 0x000ea800000e0000 */
[----:B------:R3:W4:Y:S01]  /*a790*/  SHFL.BFLY PT, R3, R4, 0x1, 0x1f ;  /* 0x0c201f0004037f89 */ /* 0x00072200000e0000 */
[----:B--2---:R-:W-:-:S05]  /*a7a0*/  FADD.FTZ R5, R5, R0 ;  /* 0x0000000005057221 */ /* 0x004fca0000010000 */
.L_x_1672:
[----:B------:R-:W-:Y:S01]  /*a7b0*/  FSETP.NE.FTZ.AND P1, PT, R5, RZ, PT ;  /* 0x000000ff0500720b */ /* 0x000fe20003f35000 */
[----:B----4-:R-:W-:Y:S01]  /*a7c0*/  FADD.FTZ R3, R3, R4 ;  /* 0x0000000403037221 */ /* 0x010fe20000010000 */
[----:B------:R-:W-:Y:S02]  /*a7d0*/  MOV R15, 0xff800000 ;  /* 0xff800000000f7802 */ /* 0x000fe40000000f00 */
[----:B------:R-:W-:Y:S02]  /*a7e0*/  MOV R20, 0xff800000 ;  /* 0xff80000000147802 */ /* 0x000fe40000000f00 */
[----:B------:R-:W-:-:S07]  /*a7f0*/  FSETP.NE.FTZ.AND P0, PT, R3, RZ, PT ;  /* 0x000000ff0300720b */ /* 0x000fce0003f15000 */
[----:B------:R-:W2:Y:S01]  /*a800*/  @P1 MUFU.LG2 R0, R5 ;  /* 0x0000000500001308 */ /* 0x000ea20000000c00 */
[----:B------:R-:W-:-:S05]  /*a810*/  @P1 MOV R2, 0x3f317218 ;  /* 0x3f31721800021802 */ /* 0x000fca0000000f00 */
[----:B------:R-:W-:Y:S01]  /*a820*/  @P1 FMUL.FTZ R2, R2, c[0x0][0x2d0] ;  /* 0x0000b40002021a20 */ /* 0x000fe20000410000 */
[----:B---3--:R-:W-:-:S05]  /*a830*/  @P0 MOV R4, 0x3f317218 ;  /* 0x3f31721800040802 */ /* 0x008fca0000000f00 */
[----:B------:R-:W-:Y:S02]  /*a840*/  @P0 FMUL.FTZ R4, R4, c[0x0][0x2d0] ;  /* 0x0000b40004040a20 */ /* 0x000fe40000410000 */
[----:B--2---:R-:W-:-:S04]  /*a850*/  @P1 FMUL.FTZ R0, R0, 0.69314718246459960938 ;  /* 0x3f31721800001820 */ /* 0x004fc80000410000 */
[----:B------:R-:W-:Y:S01]  /*a860*/  @P1 FFMA.FTZ R15, R2, R132, R0 ;  /* 0x00000084020f1223 */ /* 0x000fe20000010000 */
[----:B------:R-:W-:Y:S01]  /*a870*/  MOV R2, RZ ;  /* 0x000000ff00027202 */ /* 0x000fe20000000f00 */
[----:B------:R-:W2:Y:S08]  /*a880*/  @P0 MUFU.LG2 R0, R3 ;  /* 0x0000000300000308 */ /* 0x000eb00000000c00 */
[----:B------:R-:W3:Y:S01]  /*a890*/  @P1 MUFU.RCP R2, R5 ;  /* 0x0000000500021308 */ /* 0x000ee20000001000 */
[----:B--2---:R-:W-:-:S04]  /*a8a0*/  @P0 FMUL.FTZ R0, R0, 0.69314718246459960938 ;  /* 0x3f31721800000820 */ /* 0x004fc80000410000 */
[----:B------:R-:W-:Y:S01]  /*a8b0*/  @P0 FFMA.FTZ R20, R4, R28, R0 ;  /* 0x0000001c04140223 */ /* 0x000fe20000010000 */
[----:B------:R-:W-:Y:S01]  /*a8c0*/  MOV R0, RZ ;  /* 0x000000ff00007202 */ /* 0x000fe20000000f00 */
[C---:B---3--:R-:W-:Y:S02]  /*a8d0*/  FMUL.FTZ R132, R2.reuse, R144 ;  /* 0x0000009002847220 */ /* 0x048fe40000410000 */
[----:B------:R-:W-:-:S03]  /*a8e0*/  FMUL.FTZ R133, R2, R145 ;  /* 0x0000009102857220 */ /* 0x000fc60000410000 */
        /* <DEDUP_REMOVED lines=11> */
[C---:B--2---:R-:W-:Y:S02]  /*a9a0*/  FMUL.FTZ R124, R0.reuse, R142 ;  /* 0x0000008e007c7220 */ /* 0x044fe40000410000 */
        /* <DEDUP_REMOVED lines=115> */
[----:B------:R-:W-:Y:S02]  /*b0e0*/  FMUL.FTZ R97, R2, R97 ;  /* 0x0000006102617220 */ /* 0x000fe40000410000 */
.L_x_1568:
[----:B------:R2:W5:Y:S04]  /*b0f0*/  LDL R6, [R1] ;  /* 0x0000000001067983 */ /* 0x0005680000100800 */
[----:B------:R-:W3:Y:S01]  /*b100*/  S2R R2, SR_TID.X ;  /* 0x0000000000027919 */ /* 0x000ee20000002100 */
[----:B------:R-:W-:Y:S01]  /*b110*/  BSSY B0, `(.L_x_1596) ;  /* 0x0000011000007945 */ /* 0x000fe20003800000 */
[----:B---3--:R-:W-:-:S13]  /*b120*/  LOP3.LUT P0, RZ, R2, 0xff, RZ, 0xc0, !PT ;  /* 0x000000ff02ff7812 */ /* 0x008fda000780c0ff */
[----:B------:R-:W-:Y:S05]  /*b130*/  @P0 BRA `(.L_x_1597) ;  /* 0x000000e000000947 */ /* 0x000fea0003800000 */
[----:B--2---:R-:W2:Y:S01]  /*b140*/  S2R R2, SR_LANEID ;  /* 0x0000000000027919 */ /* 0x004ea20000000000 */
[----:B------:R-:W-:Y:S01]  /*b150*/  VOTEU.ANY UR4, UPT, PT ;  /* 0x0000000000047886 */ /* 0x000fe200038e0100 */
[----:B------:R-:W-:Y:S01]  /*b160*/  IMAD.MOV.U32 R4, RZ, RZ, c[0x0][0x560] ;  /* 0x00015800ff047624 */ /* 0x000fe200078e00ff */
[----:B------:R-:W2:Y:S01]  /*b170*/  FLO.U32 R3, UR4 ;  /* 0x0000000400037d00 */ /* 0x000ea200080e0000 */
[----:B------:R-:W-:Y:S01]  /*b180*/  IMAD.MOV.U32 R5, RZ, RZ, c[0x0][0x564] ;  /* 0x00015900ff057624 */ /* 0x000fe200078e00ff */
[----:B--2---:R-:W-:-:S06]  /*b190*/  ISETP.EQ.U32.AND P0, PT, R3, R2, PT ;  /* 0x000000020300720c */ /* 0x004fcc0003f02070 */
[----:B------:R-:W2:Y:S07]  /*b1a0*/  POPC R2, UR4 ;  /* 0x0000000400027d09 */ /* 0x000eae0008000000 */
[----:B--2---:R2:W3:Y:S04]  /*b1b0*/  @P0 ATOMG.E.ADD.STRONG.GPU PT, R2, [R4.64], R2 ;  /* 0x00000002040209a8 */ /* 0x0044e800081ee1c6 */
[----:B--2---:R-:W2:Y:S04]  /*b1c0*/  S2R R4, SR_LTMASK ;  /* 0x0000000000047919 */ /* 0x004ea80000003900 */
[----:B---3--:R2:W3:Y:S02]  /*b1d0*/  SHFL.IDX PT, R3, R2, R3, 0x1f ;  /* 0x00001f0302037589 */ /* 0x0084e400000e0000 */
[----:B--2---:R-:W-:-:S06]  /*b1e0*/  LOP3.LUT R2, R4, UR4, RZ, 0xc0, !PT ;  /* 0x0000000404027c12 */ /* 0x004fcc000f8ec0ff */
[----:B------:R-:W3:Y:S02]  /*b1f0*/  POPC R2, R2 ;  /* 0x0000000200027309 */ /* 0x000ee40000000000 */
[----:B---3-5:R-:W-:-:S05]  /*b200*/  IADD3 R6, R3, c[0x0][0xc], R2 ;  /* 0x0000030003067a10 */ /* 0x028fca0007ffe002 */
[----:B------:R2:W-:Y:S02]  /*b210*/  STL [R1], R6 ;  /* 0x0000000601007387 */ /* 0x0005e40000100800 */
.L_x_1597:
[----:B--2---:R-:W-:Y:S05]  /*b220*/  BSYNC B0 ;  /* 0x0000000000007941 */ /* 0x004fea0003800000 */
.L_x_1596:
        /* <DEDUP_REMOVED lines=20> */
[----:B--2---:R-:W-:Y:S02]  /*b370*/  F2FP.PACK_AB R2, R27, R26 ;  /* 0x0000001a1b02723e */ /* 0x004fe400000000ff */
[----:B-1----:R-:W-:-:S03]  /*b380*/  F2FP.PACK_AB R0, R157, R156 ;  /* 0x0000009c9d00723e */ /* 0x002fc600000000ff */
        /* <DEDUP_REMOVED lines=144> */
.L_x_1600:
[----:B-1----:R-:W2:Y:S04]  /*bc90*/  LDL.LU R3, [R1+0x8] ;  /* 0x0000080001037983 */ /* 0x002ea80000300800 */
[----:B------:R-:W3:Y:S04]  /*bca0*/  LDL.LU R2, [R1+0x50] ;  /* 0x0000500001027983 */ /* 0x000ee80000300800 */
[----:B------:R-:W4:Y:S01]  /*bcb0*/  LDL R110, [R1+0x4c] ;  /* 0x00004c00016e7983 */ /* 0x000f220000100800 */
[----:B------:R-:W-:Y:S01]  /*bcc0*/  IMAD.MOV.U32 R10, RZ, RZ, 0x368 ;  /* 0x00000368ff0a7424 */ /* 0x000fe200078e00ff */
[----:B------:R-:W-:-:S02]  /*bcd0*/  ISETP.GT.AND P2, PT, R5, 0x1, PT ;  /* 0x000000010500780c */ /* 0x000fc40003f44270 */
[----:B------:R-:W4:Y:S02]  /*bce0*/  LDL R31, [R1+0x14c] ;  /* 0x00014c00011f7983 */ /* 0x000f240000100800 */
[----:B------:R-:W-:Y:S02]  /*bcf0*/  SEL R10, R10, 0x328, P2 ;  /* 0x000003280a0a7807 */ /* 0x000fe40001000000 */
[----:B------:R-:W4:Y:S01]  /*bd00*/  LDL R21, [R1+0x4] ;  /* 0x0000040001157983 */ /* 0x000f220000100800 */
[----:B------:R-:W-:Y:S01]  /*bd10*/  ISETP.NE.U32.AND P0, PT, RZ, c[0x0][0x500], PT ;  /* 0x00014000ff007a0c */ /* 0x000fe20003f05070 */
[----:B------:R-:W1:Y:S03]  /*bd20*/  LDC.64 R4, c[0x0][R10+0x170] ;  /* 0x00005c000a047b82 */ /* 0x000e660000000a00 */
[----:B------:R-:W-:-:S04]  /*bd30*/  ISETP.NE.AND.EX P0, PT, RZ, c[0x0][0x504], PT, P0 ;  /* 0x00014100ff007a0c */ /* 0x000fc80003f05300 */
[----:B------:R-:W-:Y:S01]  /*bd40*/  SEL R8, R252, RZ, !P0 ;  /* 0x000000fffc087207 */ /* 0x000fe20004000000 */
[----:B------:R-:W1:Y:S08]  /*bd50*/  LDC.64 R12, c[0x0][R10+0x168] ;  /* 0x00005a000a0c7b82 */ /* 0x000e700000000a00 */
[----:B------:R4:W1:Y:S08]  /*bd60*/  LDC.64 R18, c[0x0][R10+0x178] ;  /* 0x00005e000a127b82 */ /* 0x0008700000000a00 */
[----:B------:R4:W1:Y:S01]  /*bd70*/  LDC.64 R16, c[0x0][R10+0x160] ;  /* 0x000058000a107b82 */ /* 0x0008620000000a00 */
[----:B--2---:R-:W-:-:S02]  /*bd80*/  LOP3.LUT R11, R3, 0xffff, RZ, 0xc0, !PT ;  /* 0x0000ffff030b7812 */ /* 0x004fc400078ec0ff */
[----:B---3--:R-:W-:Y:S01]  /*bd90*/  SEL R3, R2, RZ, !P0 ;  /* 0x000000ff02037207 */ /* 0x008fe20004000000 */
[-C--:B-1----:R-:W-:Y:S02]  /*bda0*/  IMAD R2, R5, R8.reuse, RZ ;  /* 0x0000000805027224 */ /* 0x082fe400078e02ff */
        /* <DEDUP_REMOVED lines=8> */
[----:B----4-:R-:W-:Y:S01]  /*be30*/  IMAD R10, R21, 0x80, R31 ;  /* 0x00000080150a7824 */ /* 0x010fe200078e021f */
[----:B------:R-:W-:Y:S02]  /*be40*/  ISETP.NE.AND P5, PT, R2, 0x1, PT ;  /* 0x000000010200780c */ /* 0x000fe40003fa5270 */
[----:B------:R-:W-:-:S05]  /*be50*/  SEL R2, R110, RZ, P2 ;  /* 0x000000ff6e027207 */ /* 0x000fca0001000000 */
[-C--:B------:R-:W-:Y:S02]  /*be60*/  IMAD.WIDE.U32 R4, R18, R2.reuse, RZ ;  /* 0x0000000212047225 */ /* 0x080fe400078e00ff */
[----:B------:R-:W2:Y:S02]  /*be70*/  LDL R18, [R1+0x148] ;  /* 0x0001480001127983 */ /* 0x000ea40000100800 */
[----:B------:R-:W-:Y:S02]  /*be80*/  IMAD R6, R19, R2, RZ ;  /* 0x0000000213067224 */ /* 0x000fe400078e02ff */
[----:B------:R-:W-:-:S04]  /*be90*/  @P5 IMAD.HI.U32 R3, R10, c[0x0][0x4ec], RZ ;  /* 0x00013b000a035a27 */ /* 0x000fc800078e00ff */
[----:B------:R-:W-:Y:S01]  /*bea0*/  IMAD.MOV.U32 R2, RZ, RZ, R10 ;  /* 0x000000ffff027224 */ /* 0x000fe200078e000a */
[----:B------:R-:W-:Y:S01]  /*beb0*/  @P5 SHF.R.U32.HI R2, RZ, c[0x0][0x4f0], R3 ;  /* 0x00013c00ff025a19 */ /* 0x000fe20000011603 */
[----:B------:R-:W-:Y:S01]  /*bec0*/  IMAD.IADD R6, R5, 0x1, R6 ;  /* 0x0000000105067824 */ /* 0x000fe200078e0206 */
[----:B------:R-:W1:Y:S02]  /*bed0*/  S2R R13, SR_TID.X ;  /* 0x00000000000d7919 */ /* 0x000e640000002100 */
[----:B------:R-:W-:Y:S02]  /*bee0*/  IADD3 R4, P1, P0, R2, R9, R4 ;  /* 0x0000000902047210 */ /* 0x000fe4000783e004 */
[--C-:B------:R-:W-:Y:S01]  /*bef0*/  SHF.R.S32.HI R5, RZ, 0x1f, R2.reuse ;  /* 0x0000001fff057819 */ /* 0x100fe20000011402 */
[----:B------:R-:W-:Y:S01]  /*bf00*/  IMAD.MOV R2, RZ, RZ, -R2 ;  /* 0x000000ffff027224 */ /* 0x000fe200078e0a02 */
[----:B------:R-:W-:-:S03]  /*bf10*/  SHF.R.S32.HI R9, RZ, 0x1f, R0 ;  /* 0x0000001fff097819 */ /* 0x000fc60000011400 */
[----:B------:R-:W-:Y:S01]  /*bf20*/  IMAD R2, R2, c[0x0][0x4e8], R10 ;  /* 0x00013a0002027a24 */ /* 0x000fe200078e020a */
[----:B------:R-:W-:-:S04]  /*bf30*/  IADD3.X R3, R12, R7, R9, P4, P3 ;  /* 0x000000070c037210 */ /* 0x000fc800027e6409 */
[----:B------:R-:W-:Y:S01]  /*bf40*/  IADD3.X R5, R5, R3, R6, P1, P0 ;  /* 0x0000000305057210 */ /* 0x000fe20000fe0406 */
[----:B------:R-:W-:Y:S01]  /*bf50*/  IMAD R3, R17, R2, RZ ;  /* 0x0000000211037224 */ /* 0x000fe200078e02ff */
[----:B------:R-:W-:-:S05]  /*bf60*/  SHF.R.S32.HI R6, RZ, 0x1f, R2 ;  /* 0x0000001fff067819 */ /* 0x000fca0000011402 */
[C---:B------:R-:W-:Y:S02]  /*bf70*/  IMAD R6, R16.reuse, R6, R3 ;  /* 0x0000000610067224 */ /* 0x040fe400078e0203 */
[----:B------:R-:W-:-:S04]  /*bf80*/  IMAD.WIDE.U32 R2, R16, R2, R4 ;  /* 0x0000000210027225 */ /* 0x000fc800078e0004 */
[----:B------:R-:W-:Y:S02]  /*bf90*/  IMAD.MOV.U32 R4, RZ, RZ, c[0x0][0x4a8] ;  /* 0x00012a00ff047624 */ /* 0x000fe400078e00ff */
[----:B------:R-:W-:Y:S01]  /*bfa0*/  IMAD.MOV.U32 R5, RZ, RZ, c[0x0][0x4ac] ;  /* 0x00012b00ff057624 */ /* 0x000fe200078e00ff */
[----:B-1----:R-:W-:Y:S02]  /*bfb0*/  SHF.R.S32.HI R31, RZ, 0x1f, R13 ;  /* 0x0000001fff1f7819 */ /* 0x002fe4000001140d */
[----:B------:R-:W-:Y:S01]  /*bfc0*/  SEL R4, R4, c[0x0][0x450], P2 ;  /* 0x0001140004047a07 */ /* 0x000fe20001000000 */
[----:B------:R-:W-:Y:S01]  /*bfd0*/  IMAD.IADD R3, R3, 0x1, R6 ;  /* 0x0000000103037824 */ /* 0x000fe200078e0206 */
[----:B------:R-:W-:Y:S02]  /*bfe0*/  SEL R5, R5, c[0x0][0x454], P2 ;  /* 0x0001150005057a07 */ /* 0x000fe40001000000 */
[----:B------:R-:W-:Y:S02]  /*bff0*/  LEA R4, P0, R2, R4, 0x2 ;  /* 0x0000000402047211 */ /* 0x000fe400078010ff */
[----:B------:R-:W-:-:S02]  /*c000*/  LEA.HI R31, R31, R13, RZ, 0x5 ;  /* 0x0000000d1f1f7211 */ /* 0x000fc400078f28ff */
[----:B------:R-:W-:Y:S02]  /*c010*/  LEA.HI.X R2, R2, R5, R3, 0x2, P0 ;  /* 0x0000000502027211 */ /* 0x000fe400000f1403 */
[----:B------:R-:W-:Y:S01]  /*c020*/  LOP3.LUT R31, R31, 0xffffffe0, RZ, 0xc0, !PT ;  /* 0xffffffe01f1f7812 */ /* 0x000fe200078ec0ff */
[----:B------:R-:W-:Y:S04]  /*c030*/  SHFL.IDX PT, R6, R4, RZ, 0x1c1f ;  /* 0x001c1fff04067589 */ /* 0x000fe800000e0000 */
[----:B------:R-:W1:Y:S01]  /*c040*/  SHFL.IDX PT, R7, R2, RZ, 0x1c1f ;  /* 0x001c1fff02077589 */ /* 0x000e6200000e0000 */
[----:B------:R-:W-:-:S03]  /*c050*/  IMAD.IADD R31, R13, 0x1, -R31 ;  /* 0x000000010d1f7824 */ /* 0x000fc600078e0a1f */
[----:B------:R-:W-:Y:S01]  /*c060*/  SHFL.IDX PT, R4, R4, 0x1, 0x1c1f ;  /* 0x003c1f0004047f89 */ /* 0x000fe200000e0000 */
[----:B------:R-:W-:-:S03]  /*c070*/  IMAD R13, R14, c[0x0][0x4e8], RZ ;  /* 0x00013a000e0d7a24 */ /* 0x000fc600078e02ff */
[----:B------:R2:W3:Y:S01]  /*c080*/  SHFL.IDX PT, R5, R2, 0x1, 0x1c1f ;  /* 0x003c1f0002057f89 */ /* 0x0004e200000e0000 */
        /* <DEDUP_REMOVED lines=12> */
[----:B-1----:R-:W-:Y:S01]  /*c150*/  LEA R4, R236, R241, 0x5 ;  /* 0x000000f1ec047211 */ /* 0x002fe200078e28ff */
[C---:B------:R-:W-:Y:S01]  /*c160*/  IMAD.WIDE.U32 R2, R0.reuse, c[0x0][0x3a0], RZ ;  /* 0x0000e80000027a25 */ /* 0x040fe200078e00ff */
[----:B------:R-:W-:Y:S01]  /*c170*/  SHF.R.S32.HI R5, RZ, 0x1f, R8 ;  /* 0x0000001fff057819 */ /* 0x000fe20000011408 */
[----:B------:R1:W2:Y:S01]  /*c180*/  LDS.128 R32, [R229+0x80] ;  /* 0x00008000e5207984 */ /* 0x0002a20000000c00 */
[----:B------:R-:W-:Y:S01]  /*c190*/  LEA R4, R21, R4, 0x7 ;  /* 0x0000000415047211 */ /* 0x000fe200078e38ff */
[----:B------:R-:W-:-:S02]  /*c1a0*/  IMAD R0, R0, c[0x0][0x3a4], R9 ;  /* 0x0000e90000007a24 */ /* 0x000fc400078e0209 */
[----:B------:R1:W3:Y:S01]  /*c1b0*/  LDS.128 R48, [R229+0x1080] ;  /* 0x00108000e5307984 */ /* 0x0002e20000000c00 */
[----:B------:R-:W-:Y:S02]  /*c1c0*/  IMAD R5, R5, c[0x0][0x3f0], RZ ;  /* 0x0000fc0005057a24 */ /* 0x000fe400078e02ff */
[----:B------:R-:W-:Y:S01]  /*c1d0*/  IADD3 R3, R3, R0, RZ ;  /* 0x0000000003037210 */ /* 0x000fe20007ffe0ff */
[----:B------:R-:W-:Y:S01]  /*c1e0*/  @P5 IMAD.HI.U32 R6, R4, c[0x0][0x4ec], RZ ;  /* 0x00013b0004065a27 */ /* 0x000fe200078e00ff */
[----:B------:R1:W4:Y:S01]  /*c1f0*/  LDS.128 R64, [R229+0x2080] ;  /* 0x00208000e5407984 */ /* 0x0003220000000c00 */
[----:B------:R-:W-:Y:S02]  /*c200*/  MOV R0, R4 ;  /* 0x0000000400007202 */ /* 0x000fe40000000f00 */
[----:B------:R-:W-:Y:S01]  /*c210*/  IMAD.WIDE.U32 R2, R11, c[0x0][0x3e8], R2 ;  /* 0x0000fa000b027a25 */ /* 0x000fe200078e0002 */
[----:B------:R1:W1:Y:S01]  /*c220*/  LDS.128 R76, [R229+0x3080] ;  /* 0x00308000e54c7984 */ /* 0x0002620000000c00 */
[----:B------:R-:W-:-:S02]  /*c230*/  @P5 SHF.R.U32.HI R0, RZ, c[0x0][0x4f0], R6 ;  /* 0x00013c00ff005a19 */ /* 0x000fc40000011606 */
[----:B------:R-:W-:Y:S01]  /*c240*/  IMAD R3, R11, c[0x0][0x3ec], R3 ;  /* 0x0000fb000b037a24 */ /* 0x000fe200078e0203 */
[----:B------:R1:W1:Y:S01]  /*c250*/  LDS.128 R24, [R229+0x4080] ;  /* 0x00408000e5187984 */ /* 0x0002620000000c00 */
[C---:B------:R-:W-:Y:S01]  /*c260*/  IMAD R7, R8.reuse, c[0x0][0x3f4], R5 ;  /* 0x0000fd0008077a24 */ /* 0x040fe200078e0205 */
[----:B------:R-:W-:Y:S01]  /*c270*/  SHF.R.S32.HI R6, RZ, 0x1f, R0 ;  /* 0x0000001fff067819 */ /* 0x000fe20000011400 */
[----:B------:R-:W-:Y:S01]  /*c280*/  IMAD.WIDE.U32 R2, R8, c[0x0][0x3f0], R2 ;  /* 0x0000fc0008027a25 */ /* 0x000fe200078e0002 */
[----:B------:R1:W1:Y:S01]  /*c290*/  LDS.128 R44, [R229+0x5080] ;  /* 0x00508000e52c7984 */ /* 0x0002620000000c00 */
[----:B------:R-:W-:Y:S02]  /*c2a0*/  IADD3 R5, -R0, RZ, RZ ;  /* 0x000000ff00057210 */ /* 0x000fe40007ffe1ff */
[----:B------:R-:W-:Y:S01]  /*c2b0*/  IMAD R6, R6, c[0x0][0x3e0], RZ ;  /* 0x0000f80006067a24 */ /* 0x000fe200078e02ff */
[----:B------:R1:W1:Y:S01]  /*c2c0*/  LDS.128 R60, [R229+0x6080] ;  /* 0x00608000e53c7984 */ /* 0x0002620000000c00 */
[----:B------:R-:W-:Y:S01]  /*c2d0*/  IADD3 R3, R3, R7, RZ ;  /* 0x0000000703037210 */ /* 0x000fe20007ffe0ff */
[----:B------:R-:W-:-:S02]  /*c2e0*/  IMAD R4, R5, c[0x0][0x4e8], R4 ;  /* 0x00013a0005047a24 */ /* 0x000fc400078e0204 */
        /* <DEDUP_REMOVED lines=18> */
[----:B------:R1:W1:Y:S01]  /*c410*/  LDS.128 R80, [R229+0xf080] ;  /* 0x00f08000e5507984 */ /* 0x0002620000000c00 */
[----:B------:R-:W-:Y:S05]  /*c420*/  BRA.DIV ~URZ, `(.L_x_1602) ;  /* 0x00004e627f007947 */ /* 0x000fea000b800000 */
[----:B--234-:R2:W3:Y:S02]  /*c430*/  SHFL.IDX PT, R4, R5, RZ, 0x181f ;  /* 0x00181fff05047589 */ /* 0x01c4e400000e0000 */
.L_x_1673:
[----:B------:R-:W-:Y:S05]  /*c440*/  BRA.DIV ~URZ, `(.L_x_1603) ;  /* 0x00004eb27f007947 */ /* 0x000fea000b800000 */
[----:B------:R4:W2:Y:S02]  /*c450*/  SHFL.IDX PT, R0, R14, RZ, 0x181f ;  /* 0x00181fff0e007589 */ /* 0x0008a400000e0000 */
.L_x_1674:
[----:B------:R-:W5:Y:S01]  /*c460*/  LDL.LU R2, [R1+0x4] ;  /* 0x0000040001027983 */ /* 0x000f620000300800 */
[----:B------:R-:W-:Y:S01]  /*c470*/  BSSY B0, `(.L_x_1604) ;  /* 0x0000018000007945 */ /* 0x000fe20003800000 */
[----:B-----5:R-:W-:-:S04]  /*c480*/  LEA R12, R2, R241, 0x7 ;  /* 0x000000f1020c7211 */ /* 0x020fc800078e38ff */
[----:B------:R-:W-:-:S13]  /*c490*/  ISETP.GE.AND P0, PT, R12, R13, PT ;  /* 0x0000000d0c00720c */ /* 0x000fda0003f06270 */
[----:B------:R-:W-:Y:S05]  /*c4a0*/  @P0 BRA `(.L_x_1605) ;  /* 0x0000014000000947 */ /* 0x000fea0003800000 */
[----:B------:R-:W-:Y:S02]  /*c4b0*/  ISETP.GE.AND P3, PT, R232, c[0x0][0x3c8], PT ;  /* 0x0000f200e8007a0c */ /* 0x000fe40003f66270 */
[----:B------:R-:W-:Y:S02]  /*c4c0*/  ISETP.GE.AND P2, PT, R238, c[0x0][0x3c8], PT ;  /* 0x0000f200ee007a0c */ /* 0x000fe40003f46270 */
[----:B------:R-:W-:Y:S02]  /*c4d0*/  ISETP.GE.AND P1, PT, R237, c[0x0][0x3c8], PT ;  /* 0x0000f200ed007a0c */ /* 0x000fe40003f26270 */
[----:B------:R-:W-:Y:S02]  /*c4e0*/  ISETP.GE.AND P0, PT, R239, c[0x0][0x3c8], PT ;  /* 0x0000f200ef007a0c */ /* 0x000fe40003f06270 */
[----:B------:R-:W-:Y:S02]  /*c4f0*/  SHF.R.S32.HI R2, RZ, 0x1f, R232 ;  /* 0x0000001fff027819 */ /* 0x000fe400000114e8 */
[----:B------:R-:W-:-:S02]  /*c500*/  SHF.R.S32.HI R29, RZ, 0x1f, R238 ;  /* 0x0000001fff1d7819 */ /* 0x000fc400000114ee */
[----:B------:R-:W-:Y:S02]  /*c510*/  SHF.R.S32.HI R28, RZ, 0x1f, R237 ;  /* 0x0000001fff1c7819 */ /* 0x000fe400000114ed */
[-C--:B--2---:R-:W-:Y:S02]  /*c520*/  @!P3 LEA R10, P4, R232, R0.reuse, 0x1 ;  /* 0x00000000e80ab211 */ /* 0x084fe400078808ff */
[-C--:B------:R-:W-:Y:S02]  /*c530*/  @!P2 LEA R8, P6, R238, R0.reuse, 0x1 ;  /* 0x00000000ee08a211 */ /* 0x080fe400078c08ff */
[----:B------:R-:W-:Y:S02]  /*c540*/  @!P1 LEA R6, P5, R237, R0, 0x1 ;  /* 0x00000000ed069211 */ /* 0x000fe400078a08ff */
[----:B---3--:R-:W-:Y:S02]  /*c550*/  @!P3 LEA.HI.X R11, R232, R4, R2, 0x1, P4 ;  /* 0x00000004e80bb211 */ /* 0x008fe400020f0c02 */
[----:B------:R-:W-:-:S02]  /*c560*/  SHF.R.S32.HI R15, RZ, 0x1f, R239 ;  /* 0x0000001fff0f7819 */ /* 0x000fc400000114ef */
[----:B------:R-:W-:Y:S01]  /*c570*/  @!P0 LEA R2, P4, R239, R0, 0x1 ;  /* 0x00000000ef028211 */ /* 0x000fe200078808ff */
[----:B------:R2:W-:Y:S01]  /*c580*/  @!P3 ST.E.128 [R10.64], R32 ;  /* 0x000000200a00b985 */ /* 0x0005e2000c101d06 */
[-C--:B------:R-:W-:Y:S02]  /*c590*/  @!P2 LEA.HI.X R9, R238, R4.reuse, R29, 0x1, P6 ;  /* 0x00000004ee09a211 */ /* 0x080fe400030f0c1d */
[-C--:B------:R-:W-:Y:S02]  /*c5a0*/  @!P1 LEA.HI.X R7, R237, R4.reuse, R28, 0x1, P5 ;  /* 0x00000004ed079211 */ /* 0x080fe400028f0c1c */
[----:B------:R-:W-:Y:S01]  /*c5b0*/  @!P0 LEA.HI.X R3, R239, R4, R15, 0x1, P4 ;  /* 0x00000004ef038211 */ /* 0x000fe200020f0c0f */
[----:B-1----:R2:W-:Y:S04]  /*c5c0*/  @!P2 ST.E.128 [R8.64], R24 ;  /* 0x000000180800a985 */ /* 0x0025e8000c101d06 */
[----:B------:R2:W-:Y:S04]  /*c5d0*/  @!P1 ST.E.128 [R6.64], R20 ;  /* 0x0000001406009985 */ /* 0x0005e8000c101d06 */
[----:B------:R2:W-:Y:S02]  /*c5e0*/  @!P0 ST.E.128 [R2.64], R16 ;  /* 0x0000001002008985 */ /* 0x0005e4000c101d06 */
.L_x_1605:
[----:B------:R-:W-:Y:S05]  /*c5f0*/  BSYNC B0 ;  /* 0x0000000000007941 */ /* 0x000fea0003800000 */
.L_x_1604:
[----:B------:R-:W-:Y:S05]  /*c600*/  BRA.DIV ~URZ, `(.L_x_1606) ;  /* 0x00004d627f007947 */ /* 0x000fea000b800000 */
[----:B---3--:R3:W4:Y:S04]  /*c610*/  SHFL.IDX PT, R4, R5, 0x1, 0x181f ;  /* 0x00381f0005047f89 */ /* 0x00872800000e0000 */
[----:B--2---:R3:W2:Y:S02]  /*c620*/  SHFL.IDX PT, R0, R14, 0x1, 0x181f ;  /* 0x00381f000e007f89 */ /* 0x0046a400000e0000 */
.L_x_1675:
[----:B------:R-:W-:Y:S01]  /*c630*/  IADD3 R2, R12, 0x20, RZ ;  /* 0x000000200c027810 */ /* 0x000fe20007ffe0ff */
[----:B------:R-:W-:Y:S03]  /*c640*/  BSSY B0, `(.L_x_1607) ;  /* 0x0000017000007945 */ /* 0x000fe60003800000 */
[----:B------:R-:W-:-:S13]  /*c650*/  ISETP.GE.AND P0, PT, R2, R13, PT ;  /* 0x0000000d0200720c */ /* 0x000fda0003f06270 */
[----:B------:R-:W-:Y:S05]  /*c660*/  @P0 BRA `(.L_x_1608) ;  /* 0x0000014000000947 */ /* 0x000fea0003800000 */
[----:B------:R-:W-:Y:S02]  /*c670*/  ISETP.GE.AND P3, PT, R232, c[0x0][0x3c8], PT ;  /* 0x0000f200e8007a0c */ /* 0x000fe40003f66270 */
[----:B------:R-:W-:Y:S02]  /*c680*/  ISETP.GE.AND P2, PT, R238, c[0x0][0x3c8], PT ;  /* 0x0000f200ee007a0c */ /* 0x000fe40003f46270 */
[----:B------:R-:W-:Y:S02]  /*c690*/  ISETP.GE.AND P1, PT, R237, c[0x0][0x3c8], PT ;  /* 0x0000f200ed007a0c */ /* 0x000fe40003f26270 */
[----:B------:R-:W-:Y:S02]  /*c6a0*/  ISETP.GE.AND P0, PT, R239, c[0x0][0x3c8], PT ;  /* 0x0000f200ef007a0c */ /* 0x000fe40003f06270 */
[----:B------:R-:W-:Y:S02]  /*c6b0*/  SHF.R.S32.HI R3, RZ, 0x1f, R232 ;  /* 0x0000001fff037819 */ /* 0x000fe400000114e8 */
[----:B-1----:R-:W-:-:S02]  /*c6c0*/  SHF.R.S32.HI R17, RZ, 0x1f, R238 ;  /* 0x0000001fff117819 */ /* 0x002fc400000114ee */
[----:B------:R-:W-:Y:S02]  /*c6d0*/  SHF.R.S32.HI R16, RZ, 0x1f, R237 ;  /* 0x0000001fff107819 */ /* 0x000fe400000114ed */
[-C--:B--2---:R-:W-:Y:S02]  /*c6e0*/  @!P3 LEA R10, P4, R232, R0.reuse, 0x1 ;  /* 0x00000000e80ab211 */ /* 0x084fe400078808ff */
[-C--:B------:R-:W-:Y:S02]  /*c6f0*/  @!P2 LEA R8, P6, R238, R0.reuse, 0x1 ;  /* 0x00000000ee08a211 */ /* 0x080fe400078c08ff */
[----:B------:R-:W-:Y:S02]  /*c700*/  @!P1 LEA R6, P5, R237, R0, 0x1 ;  /* 0x00000000ed069211 */ /* 0x000fe400078a08ff */
[----:B----4-:R-:W-:Y:S02]  /*c710*/  @!P3 LEA.HI.X R11, R232, R4, R3, 0x1, P4 ;  /* 0x00000004e80bb211 */ /* 0x010fe400020f0c03 */
[----:B------:R-:W-:-:S02]  /*c720*/  SHF.R.S32.HI R15, RZ, 0x1f, R239 ;  /* 0x0000001fff0f7819 */ /* 0x000fc400000114ef */
[----:B------:R-:W-:Y:S01]  /*c730*/  @!P0 LEA R2, P4, R239, R0, 0x1 ;  /* 0x00000000ef028211 */ /* 0x000fe200078808ff */
[----:B------:R1:W-:Y:S01]  /*c740*/  @!P3 ST.E.128 [R10.64], R48 ;  /* 0x000000300a00b985 */ /* 0x0003e2000c101d06 */
[-C--:B------:R-:W-:Y:S02]  /*c750*/  @!P2 LEA.HI.X R9, R238, R4.reuse, R17, 0x1, P6 ;  /* 0x00000004ee09a211 */ /* 0x080fe400030f0c11 */
[-C--:B------:R-:W-:Y:S02]  /*c760*/  @!P1 LEA.HI.X R7, R237, R4.reuse, R16, 0x1, P5 ;  /* 0x00000004ed079211 */ /* 0x080fe400028f0c10 */
[----:B------:R-:W-:Y:S01]  /*c770*/  @!P0 LEA.HI.X R3, R239, R4, R15, 0x1, P4 ;  /* 0x00000004ef038211 */ /* 0x000fe200020f0c0f */
[----:B------:R1:W-:Y:S04]  /*c780*/  @!P2 ST.E.128 [R8.64], R44 ;  /* 0x0000002c0800a985 */ /* 0x0003e8000c101d06 */
[----:B------:R1:W-:Y:S04]  /*c790*/  @!P1 ST.E.128 [R6.64], R40 ;  /* 0x0000002806009985 */ /* 0x0003e8000c101d06 */
[----:B------:R1:W-:Y:S02]  /*c7a0*/  @!P0 ST.E.128 [R2.64], R36 ;  /* 0x0000002402008985 */ /* 0x0003e4000c101d06 */
.L_x_1608:
[----:B------:R-:W-:Y:S05]  /*c7b0*/  BSYNC B0 ;  /* 0x0000000000007941 */ /* 0x000fea0003800000 */
.L_x_1607:
[----:B------:R-:W-:Y:S05]  /*c7c0*/  BRA.DIV ~URZ, `(.L_x_1609) ;  /* 0x00004c727f007947 */ /* 0x000fea000b800000 */
[----:B----4-:R4:W3:Y:S02]  /*c7d0*/  SHFL.IDX PT, R4, R5, 0x2, 0x181f ;  /* 0x00581f0005047f89 */ /* 0x0108e400000e0000 */
.L_x_1676:
[----:B------:R-:W-:Y:S05]  /*c7e0*/  BRA.DIV ~URZ, `(.L_x_1610) ;  /* 0x00004cc27f007947 */ /* 0x000fea000b800000 */
[----:B--2---:R2:W4:Y:S02]  /*c7f0*/  SHFL.IDX PT, R0, R14, 0x2, 0x181f ;  /* 0x00581f000e007f89 */ /* 0x00452400000e0000 */
.L_x_1677:
[----:B-1----:R-:W-:Y:S01]  /*c800*/  IADD3 R2, R12, 0x40, RZ ;  /* 0x000000400c027810 */ /* 0x002fe20007ffe0ff */
        /* <DEDUP_REMOVED lines=10> */
[-C--:B----4-:R-:W-:Y:S02]  /*c8b0*/  @!P3 LEA R10, P4, R232, R0.reuse, 0x1 ;  /* 0x00000000e80ab211 */ /* 0x090fe400078808ff */
        /* <DEDUP_REMOVED lines=12> */
.L_x_1612:
[----:B------:R-:W-:Y:S05]  /*c980*/  BSYNC B0 ;  /* 0x0000000000007941 */ /* 0x000fea0003800000 */
.L_x_1611:
[----:B------:R-:W-:Y:S05]  /*c990*/  BRA.DIV ~URZ, `(.L_x_1613) ;  /* 0x00004b827f007947 */ /* 0x000fea000b800000 */
[----:B---3--:R3:W1:Y:S04]  /*c9a0*/  SHFL.IDX PT, R4, R5, 0x3, 0x181f ;  /* 0x00781f0005047f89 */ /* 0x00866800000e0000 */
[----:B----4-:R3:W4:Y:S02]  /*c9b0*/  SHFL.IDX PT, R0, R14, 0x3, 0x181f ;  /* 0x00781f000e007f89 */ /* 0x01072400000e0000 */
.L_x_1678:
[----:B-1----:R-:W-:-:S04]  /*c9c0*/  IADD3 R2, R12, 0x60, RZ ;  /* 0x000000600c027810 */ /* 0x002fc80007ffe0ff */
[----:B------:R-:W-:-:S13]  /*c9d0*/  ISETP.GE.AND P0, PT, R2, R13, PT ;  /* 0x0000000d0200720c */ /* 0x000fda0003f06270 */
[----:B------:R-:W-:Y:S05]  /*c9e0*/  @P0 BRA `(.L_x_1614) ;  /* 0x00002b9000000947 */ /* 0x000fea0003800000 */
[----:B------:R-:W-:Y:S02]  /*c9f0*/  ISETP.GE.AND P2, PT, R232, c[0x0][0x3c8], PT ;  /* 0x0000f200e8007a0c */ /* 0x000fe40003f46270 */
[----:B------:R-:W-:Y:S02]  /*ca00*/  ISETP.GE.AND P1, PT, R238, c[0x0][0x3c8], PT ;  /* 0x0000f200ee007a0c */ /* 0x000fe40003f26270 */
[----:B------:R-:W-:Y:S02]  /*ca10*/  ISETP.GE.AND P0, PT, R237, c[0x0][0x3c8], PT ;  /* 0x0000f200ed007a0c */ /* 0x000fe40003f06270 */
[----:B------:R-:W-:Y:S02]  /*ca20*/  SHF.R.S32.HI R11, RZ, 0x1f, R232 ;  /* 0x0000001fff0b7819 */ /* 0x000fe400000114e8 */
[----:B------:R-:W-:Y:S02]  /*ca30*/  SHF.R.S32.HI R10, RZ, 0x1f, R238 ;  /* 0x0000001fff0a7819 */ /* 0x000fe400000114ee */
[----:B---3--:R-:W-:-:S03]  /*ca40*/  SHF.R.S32.HI R5, RZ, 0x1f, R237 ;  /* 0x0000001fff057819 */ /* 0x008fc600000114ed */
[-C--:B----4-:R-:W-:Y:S02]  /*ca50*/  @!P2 LEA R8, P5, R232, R0.reuse, 0x1 ;  /* 0x00000000e808a211 */ /* 0x090fe400078a08ff */
[-C--:B------:R-:W-:Y:S02]  /*ca60*/  @!P1 LEA R6, P4, R238, R0.reuse, 0x1 ;  /* 0x00000000ee069211 */ /* 0x080fe400078808ff */
[C---:B------:R-:W-:Y:S02]  /*ca70*/  @!P0 LEA R2, P3, R237.reuse, R0, 0x1 ;  /* 0x00000000ed028211 */ /* 0x040fe400078608ff */
[-C--:B------:R-:W-:Y:S02]  /*ca80*/  @!P2 LEA.HI.X R9, R232, R4.reuse, R11, 0x1, P5 ;  /* 0x00000004e809a211 */ /* 0x080fe400028f0c0b */
[-C--:B------:R-:W-:Y:S02]  /*ca90*/  @!P1 LEA.HI.X R7, R238, R4.reuse, R10, 0x1, P4 ;  /* 0x00000004ee079211 */ /* 0x080fe400020f0c0a */
[----:B------:R-:W-:Y:S01]  /*caa0*/  @!P0 LEA.HI.X R3, R237, R4, R5, 0x1, P3 ;  /* 0x00000004ed038211 */ /* 0x000fe200018f0c05 */
[----:B------:R1:W-:Y:S04]  /*cab0*/  @!P2 ST.E.128 [R8.64], R76 ;  /* 0x0000004c0800a985 */ /* 0x0003e8000c101d06 */
[----:B------:R1:W-:Y:S04]  /*cac0*/  @!P1 ST.E.128 [R6.64], R72 ;  /* 0x0000004806009985 */ /* 0x0003e8000c101d06 */
[----:B------:R1:W-:Y:S01]  /*cad0*/  @!P0 ST.E.128 [R2.64], R68 ;  /* 0x0000004402008985 */ /* 0x0003e2000c101d06 */
[----:B------:R-:W-:-:S13]  /*cae0*/  ISETP.GE.AND P0, PT, R239, c[0x0][0x3c8], PT ;  /* 0x0000f200ef007a0c */ /* 0x000fda0003f06270 */
[----:B------:R-:W-:Y:S05]  /*caf0*/  @P0 BRA `(.L_x_1614) ;  /* 0x00002a8000000947 */ /* 0x000fea0003800000 */
[----:B------:R-:W-:Y:S02]  /*cb00*/  SHF.R.S32.HI R5, RZ, 0x1f, R239 ;  /* 0x0000001fff057819 */ /* 0x000fe400000114ef */
[----:B-1----:R-:W-:-:S04]  /*cb10*/  LEA R2, P0, R239, R0, 0x1 ;  /* 0x00000000ef027211 */ /* 0x002fc800078008ff */
[----:B------:R-:W-:-:S05]  /*cb20*/  LEA.HI.X R3, R239, R4, R5, 0x1, P0 ;  /* 0x00000004ef037211 */ /* 0x000fca00000f0c05 */
[----:B------:R1:W-:Y:S01]  /*cb30*/  ST.E.128 [R2.64], R80 ;  /* 0x0000005002007985 */ /* 0x0003e2000c101d06 */
[----:B------:R-:W-:Y:S05]  /*cb40*/  BRA `(.L_x_1614) ;  /* 0x00002a3000007947 */ /* 0x000fea0003800000 */
.L_x_1601:
        /* <DEDUP_REMOVED lines=19> */
[----:B------:R-:W-:Y:S01]  /*cc80*/  IMAD R3, R5, c[0x0][0x44c], R3 ;  /* 0x0001130005037a24 */ /* 0x000fe200078e0203 */
[----:B------:R-:W-:-:S03]  /*cc90*/  IADD3 R5, -R0, RZ, RZ ;  /* 0x000000ff00057210 */ /* 0x000fc60007ffe1ff */
[----:B------:R-:W-:-:S04]  /*cca0*/  IMAD.WIDE.U32 R2, R0, c[0x0][0x430], R2 ;  /* 0x00010c0000027a25 */ /* 0x000fc800078e0002 */
[----:B------:R-:W-:Y:S01]  /*ccb0*/  IMAD R0, R5, c[0x0][0x4e8], R10 ;  /* 0x00013a0005007a24 */ /* 0x000fe200078e020a */
[----:B------:R-:W-:-:S04]  /*ccc0*/  IADD3 R3, R3, R4, RZ ;  /* 0x0000000403037210 */ /* 0x000fc80007ffe0ff */
[----:B------:R-:W-:Y:S01]  /*ccd0*/  SHF.R.S32.HI R4, RZ, 0x1f, R0 ;  /* 0x0000001fff047819 */ /* 0x000fe20000011400 */
        /* <DEDUP_REMOVED lines=8> */
.L_x_1679:
[----:B------:R-:W-:Y:S05]  /*cd60*/  BRA.DIV ~URZ, `(.L_x_1616) ;  /* 0x000048f27f007947 */ /* 0x000fea000b800000 */
[----:B------:R3:W4:Y:S02]  /*cd70*/  SHFL.IDX PT, R0, R12, RZ, 0x1c1f ;  /* 0x001c1fff0c007589 */ /* 0x00072400000e0000 */
.L_x_1680:
        /* <DEDUP_REMOVED lines=19> */
[----:B-----5:R-:W-:-:S13]  /*ceb0*/  ISETP.GE.AND P0, PT, R8, c[0x0][0x3c8], PT ;  /* 0x0000f20008007a0c */ /* 0x020fda0003f06270 */
[----:B------:R-:W-:Y:S02]  /*cec0*/  @!P0 IMAD.MOV.U32 R2, RZ, RZ, R0 ;  /* 0x000000ffff028224 */ /* 0x000fe400078e0000 */
[----:B------:R-:W-:-:S04]  /*ced0*/  @!P0 IMAD.MOV.U32 R3, RZ, RZ, R4 ;  /* 0x000000ffff038224 */ /* 0x000fc800078e0004 */
[----:B------:R-:W-:Y:S01]  /*cee0*/  @!P0 IMAD.WIDE R2, R8, 0x4, R2 ;  /* 0x0000000408028825 */ /* 0x000fe200078e0202 */
[----:B---3--:R-:W-:Y:S01]  /*cef0*/  ISETP.GE.AND P1, PT, R6, c[0x0][0x3c8], PT ;  /* 0x0000f20006007a0c */ /* 0x008fe20003f26270 */
[----:B------:R-:W3:Y:S04]  /*cf00*/  LDL R8, [R1+0xac] ;  /* 0x0000ac0001087983 */ /* 0x000ee80000100800 */
[----:B------:R5:W-:Y:S04]  /*cf10*/  @!P0 ST.E.64 [R2.64], R24 ;  /* 0x0000001802008985 */ /* 0x000be8000c101b06 */
[----:B-----5:R-:W5:Y:S01]  /*cf20*/  LDL R25, [R1+0x124] ;  /* 0x0001240001197983 */ /* 0x020f620000100800 */
[----:B----4-:R-:W-:-:S03]  /*cf30*/  ISETP.GE.AND P2, PT, R11, c[0x0][0x3c8], PT ;  /* 0x0000f2000b007a0c */ /* 0x010fc60003f46270 */
[----:B------:R-:W-:Y:S01]  /*cf40*/  @!P1 LEA R2, P0, R6, R0, 0x2 ;  /* 0x0000000006029211 */ /* 0x000fe200078010ff */
[----:B------:R-:W4:Y:S01]  /*cf50*/  LDL R24, [R1+0x98] ;  /* 0x0000980001187983 */ /* 0x000f220000100800 */
[----:B--2---:R-:W-:Y:S02]  /*cf60*/  ISETP.GE.AND P3, PT, R10, c[0x0][0x3c8], PT ;  /* 0x0000f2000a007a0c */ /* 0x004fe40003f66270 */
[----:B------:R-:W-:-:S05]  /*cf70*/  @!P1 LEA.HI.X R3, R6, R4, R7, 0x2, P0 ;  /* 0x0000000406039211 */ /* 0x000fca00000f1407 */
[----:B------:R2:W-:Y:S01]  /*cf80*/  @!P1 ST.E.64 [R2.64], R26 ;  /* 0x0000001a02009985 */ /* 0x0005e2000c101b06 */
[----:B------:R-:W-:Y:S02]  /*cf90*/  ISETP.GE.AND P1, PT, R9, c[0x0][0x3c8], PT ;  /* 0x0000f20009007a0c */ /* 0x000fe40003f26270 */
[----:B------:R-:W-:-:S03]  /*cfa0*/  ISETP.GE.AND P4, PT, R17, c[0x0][0x3c8], PT ;  /* 0x0000f20011007a0c */ /* 0x000fc60003f86270 */
[----:B------:R-:W-:-:S04]  /*cfb0*/  @!P3 LEA R6, P0, R10, R0, 0x2 ;  /* 0x000000000a06b211 */ /* 0x000fc800078010ff */
[----:B------:R-:W-:Y:S02]  /*cfc0*/  @!P3 LEA.HI.X R7, R10, R4, R110, 0x2, P0 ;  /* 0x000000040a07b211 */ /* 0x000fe400000f146e */
[----:B------:R-:W4:Y:S01]  /*cfd0*/  LDL R10, [R1+0x120] ;  /* 0x00012000010a7983 */ /* 0x000f220000100800 */
[----:B--2---:R-:W-:-:S03]  /*cfe0*/  @!P2 LEA R2, P5, R11, R0, 0x2 ;  /* 0x000000000b02a211 */ /* 0x004fc600078a10ff */
[----:B------:R-:W2:Y:S01]  /*cff0*/  LDL R26, [R1+0xa0] ;  /* 0x0000a000011a7983 */ /* 0x000ea20000100800 */
[----:B------:R-:W-:-:S03]  /*d000*/  @!P2 LEA.HI.X R3, R11, R4, R111, 0x2, P5 ;  /* 0x000000040b03a211 */ /* 0x000fc600028f146f */
[----:B------:R-:W2:Y:S04]  /*d010*/  LDL R27, [R1+0x114] ;  /* 0x00011400011b7983 */ /* 0x000ea80000100800 */
[----:B------:R-:W2:Y:S04]  /*d020*/  LDL R11, [R1+0xa4] ;  /* 0x0000a400010b7983 */ /* 0x000ea80000100800 */
[----:B------:R1:W-:Y:S01]  /*d030*/  @!P2 ST.E.64 [R2.64], R28 ;  /* 0x0000001c0200a985 */ /* 0x0003e2000c101b06 */
[----:B------:R-:W-:-:S03]  /*d040*/  ISETP.GE.AND P2, PT, R15, c[0x0][0x3c8], PT ;  /* 0x0000f2000f007a0c */ /* 0x000fc60003f46270 */
[----:B------:R1:W-:Y:S01]  /*d050*/  @!P3 ST.E.64 [R6.64], R32 ;  /* 0x000000200600b985 */ /* 0x0003e2000c101b06 */
[----:B------:R-:W-:Y:S02]  /*d060*/  ISETP.GE.AND P3, PT, R13, c[0x0][0x3c8], PT ;  /* 0x0000f2000d007a0c */ /* 0x000fe40003f66270 */
[C---:B-1----:R-:W-:Y:S01]  /*d070*/  @!P1 LEA R2, P5, R9.reuse, R0, 0x2 ;  /* 0x0000000009029211 */ /* 0x042fe200078a10ff */
[----:B------:R-:W2:Y:S03]  /*d080*/  LDL R28, [R1+0x70] ;  /* 0x00007000011c7983 */ /* 0x000ea60000100800 */
[----:B------:R-:W-:Y:S01]  /*d090*/  @!P1 LEA.HI.X R3, R9, R4, R31, 0x2, P5 ;  /* 0x0000000409039211 */ /* 0x000fe200028f141f */
[----:B------:R-:W2:Y:S01]  /*d0a0*/  LDL R33, [R1+0x78] ;  /* 0x0000780001217983 */ /* 0x000ea20000100800 */
[----:B------:R-:W-:-:S03]  /*d0b0*/  @!P4 LEA R6, P0, R17, R0, 0x2 ;  /* 0x000000001106c211 */ /* 0x000fc600078010ff */
[----:B------:R-:W2:Y:S01]  /*d0c0*/  LDL R9, [R1+0x9c] ;  /* 0x00009c0001097983 */ /* 0x000ea20000100800 */
[----:B------:R-:W-:-:S03]  /*d0d0*/  @!P4 LEA.HI.X R7, R17, R4, R21, 0x2, P0 ;  /* 0x000000041107c211 */ /* 0x000fc600000f1415 */
[----:B------:R-:W2:Y:S04]  /*d0e0*/  LDL R21, [R1+0x11c] ;  /* 0x00011c0001157983 */ /* 0x000ea80000100800 */
[----:B------:R-:W2:Y:S04]  /*d0f0*/  LDL R17, [R1+0x118] ;  /* 0x0001180001117983 */ /* 0x000ea80000100800 */
[----:B------:R1:W-:Y:S04]  /*d100*/  @!P1 ST.E.64 [R2.64], R34 ;  /* 0x0000002202009985 */ /* 0x0003e8000c101b06 */
[----:B------:R1:W-:Y:S01]  /*d110*/  @!P4 ST.E.64 [R6.64], R132 ;  /* 0x000000840600c985 */ /* 0x0003e2000c101b06 */
[----:B------:R-:W-:-:S03]  /*d120*/  ISETP.GE.AND P1, PT, R19, c[0x0][0x3c8], PT ;  /* 0x0000f20013007a0c */ /* 0x000fc60003f26270 */
[----:B------:R-:W2:Y:S04]  /*d130*/  LDL R31, [R1+0x74] ;  /* 0x00007400011f7983 */ /* 0x000ea80000100800 */
[----:B------:R-:W2:Y:S04]  /*d140*/  LDL R32, [R1+0xe8] ;  /* 0x0000e80001207983 */ /* 0x000ea80000100800 */
[----:B------:R-:W2:Y:S01]  /*d150*/  LDL R29, [R1+0xe4] ;  /* 0x0000e400011d7983 */ /* 0x000ea20000100800 */
[----:B-1----:R-:W-:-:S03]  /*d160*/  @!P2 LEA R2, P5, R15, R0, 0x2 ;  /* 0x000000000f02a211 */ /* 0x002fc600078a10ff */
[----:B------:R-:W2:Y:S01]  /*d170*/  LDL R34, [R1+0xec] ;  /* 0x0000ec0001227983 */ /* 0x000ea20000100800 */
[----:B------:R-:W-:Y:S02]  /*d180*/  @!P3 LEA R6, P0, R13, R0, 0x2 ;  /* 0x000000000d06b211 */ /* 0x000fe400078010ff */
[-C--:B------:R-:W-:Y:S02]  /*d190*/  @!P2 LEA.HI.X R3, R15, R4.reuse, R20, 0x2, P5 ;  /* 0x000000040f03a211 */ /* 0x080fe400028f1414 */
[----:B------:R-:W-:Y:S01]  /*d1a0*/  @!P3 LEA.HI.X R7, R13, R4, R16, 0x2, P0 ;  /* 0x000000040d07b211 */ /* 0x000fe200000f1410 */
[----:B------:R-:W2:Y:S04]  /*d1b0*/  LDL R15, [R1+0x94] ;  /* 0x00009400010f7983 */ /* 0x000ea80000100800 */
[----:B------:R-:W2:Y:S04]  /*d1c0*/  LDL R13, [R1+0x110] ;  /* 0x00011000010d7983 */ /* 0x000ea80000100800 */
[----:B------:R1:W-:Y:S04]  /*d1d0*/  @!P2 ST.E.64 [R2.64], R140 ;  /* 0x0000008c0200a985 */ /* 0x0003e8000c101b06 */
[----:B------:R-:W2:Y:S04]  /*d1e0*/  LDL R20, [R1+0x90] ;  /* 0x0000900001147983 */ /* 0x000ea80000100800 */
[----:B------:R-:W2:Y:S01]  /*d1f0*/  LDL R16, [R1+0x8c] ;  /* 0x00008c0001107983 */ /* 0x000ea20000100800 */
[----:B-1----:R-:W-:-:S04]  /*d200*/  @!P1 LEA R2, P5, R19, R0, 0x2 ;  /* 0x0000000013029211 */ /* 0x002fc800078a10ff */
[----:B-----5:R-:W-:Y:S02]  /*d210*/  @!P1 LEA.HI.X R3, R19, R4, R25, 0x2, P5 ;  /* 0x0000000413039211 */ /* 0x020fe400028f1419 */
[----:B------:R-:W5:Y:S01]  /*d220*/  LDL R19, [R1+0x108] ;  /* 0x0001080001137983 */ /* 0x000f620000100800 */
[----:B---3--:R-:W-:Y:S02]  /*d230*/  ISETP.GE.AND P4, PT, R8, c[0x0][0x3c8], PT ;  /* 0x0000f20008007a0c */ /* 0x008fe40003f86270 */
[----:B------:R-:W-:Y:S01]  /*d240*/  ISETP.GE.AND P2, PT, R18, c[0x0][0x3c8], PT ;  /* 0x0000f20012007a0c */ /* 0x000fe20003f46270 */
[----:B------:R1:W-:Y:S04]  /*d250*/  @!P3 ST.E.64 [R6.64], R136 ;  /* 0x000000880600b985 */ /* 0x0003e8000c101b06 */
[----:B------:R-:W3:Y:S04]  /*d260*/  LDL R25, [R1+0x10c] ;  /* 0x00010c0001197983 */ /* 0x000ee80000100800 */
[----:B------:R2:W-:Y:S02]  /*d270*/  @!P1 ST.E.64 [R2.64], R36 ;  /* 0x0000002402009985 */ /* 0x0005e4000c101b06 */
[----:B-1----:R-:W-:-:S04]  /*d280*/  @!P4 LEA R6, P0, R8, R0, 0x2 ;  /* 0x000000000806c211 */ /* 0x002fc800078010ff */
[----:B----4-:R-:W-:Y:S02]  /*d290*/  @!P4 LEA.HI.X R7, R8, R4, R10, 0x2, P0 ;  /* 0x000000040807c211 */ /* 0x010fe400000f140a */
[----:B------:R-:W4:Y:S01]  /*d2a0*/  LDL R10, [R1+0x88] ;  /* 0x00008800010a7983 */ /* 0x000f220000100800 */
[----:B--2---:R-:W-:-:S03]  /*d2b0*/  ISETP.GE.AND P3, PT, R11, c[0x0][0x3c8], PT ;  /* 0x0000f2000b007a0c */ /* 0x004fc60003f66270 */
[----:B------:R1:W-:Y:S01]  /*d2c0*/  @!P4 ST.E.64 [R6.64], R40 ;  /* 0x000000280600c985 */ /* 0x0003e2000c101b06 */
[-C--:B------:R-:W-:Y:S02]  /*d2d0*/  @!P2 LEA R2, P5, R18, R0.reuse, 0x2 ;  /* 0x000000001202a211 */ /* 0x080fe400078a10ff */
[----:B------:R-:W-:Y:S01]  /*d2e0*/  ISETP.GE.AND P1, PT, R26, c[0x0][0x3c8], PT ;  /* 0x0000f2001a007a0c */ /* 0x000fe20003f26270 */
[----:B------:R-:W2:Y:S06]  /*d2f0*/  LDL R8, [R1+0x84] ;  /* 0x0000840001087983 */ /* 0x000eac0000100800 */
[----:B-1----:R-:W-:-:S02]  /*d300*/  @!P3 LEA R6, P0, R11, R0, 0x2 ;  /* 0x000000000b06b211 */ /* 0x002fc400078010ff */
[----:B------:R-:W-:Y:S02]  /*d310*/  ISETP.GE.AND P4, PT, R9, c[0x0][0x3c8], PT ;  /* 0x0000f20009007a0c */ /* 0x000fe40003f86270 */
[-C--:B------:R-:W-:Y:S02]  /*d320*/  @!P2 LEA.HI.X R3, R18, R4.reuse, R21, 0x2, P5 ;  /* 0x000000041203a211 */ /* 0x080fe400028f1415 */
[----:B------:R-:W2:Y:S01]  /*d330*/  LDL R21, [R1+0x104] ;  /* 0x0001040001157983 */ /* 0x000ea20000100800 */
[----:B------:R-:W-:-:S03]  /*d340*/  @!P3 LEA.HI.X R7, R11, R4, R17, 0x2, P0 ;  /* 0x000000040b07b211 */ /* 0x000fc600000f1411 */
[----:B------:R1:W-:Y:S04]  /*d350*/  @!P2 ST.E.64 [R2.64], R44 ;  /* 0x0000002c0200a985 */ /* 0x0003e8000c101b06 */
[----:B------:R-:W2:Y:S04]  /*d360*/  LDL R18, [R1+0x100] ;  /* 0x0001000001127983 */ /* 0x000ea80000100800 */
[----:B------:R1:W-:Y:S04]  /*d370*/  @!P3 ST.E.64 [R6.64], R48 ;  /* 0x000000300600b985 */ /* 0x0003e8000c101b06 */
[----:B------:R-:W2:Y:S04]  /*d380*/  LDL R11, [R1+0x7c] ;  /* 0x00007c00010b7983 */ /* 0x000ea80000100800 */
[----:B------:R-:W2:Y:S01]  /*d390*/  LDL R17, [R1+0x80] ;  /* 0x0000800001117983 */ /* 0x000ea20000100800 */
[----:B-1----:R-:W-:-:S02]  /*d3a0*/  @!P1 LEA R2, P5, R26, R0, 0x2 ;  /* 0x000000001a029211 */ /* 0x002fc400078a10ff */
[----:B------:R-:W-:Y:S02]  /*d3b0*/  @!P4 LEA R6, P0, R9, R0, 0x2 ;  /* 0x000000000906c211 */ /* 0x000fe400078010ff */
[----:B------:R-:W-:Y:S02]  /*d3c0*/  ISETP.GE.AND P3, PT, R15, c[0x0][0x3c8], PT ;  /* 0x0000f2000f007a0c */ /* 0x000fe40003f66270 */
[-C--:B------:R-:W-:Y:S02]  /*d3d0*/  @!P4 LEA.HI.X R7, R9, R4.reuse, R13, 0x2, P0 ;  /* 0x000000040907c211 */ /* 0x080fe400000f140d */
[----:B------:R-:W2:Y:S01]  /*d3e0*/  LDL R13, [R1+0xfc] ;  /* 0x0000fc00010d7983 */ /* 0x000ea20000100800 */
[----:B------:R-:W-:-:S03]  /*d3f0*/  @!P1 LEA.HI.X R3, R26, R4, R27, 0x2, P5 ;  /* 0x000000041a039211 */ /* 0x000fc600028f141b */
[----:B------:R-:W2:Y:S04]  /*d400*/  LDL R9, [R1+0xf8] ;  /* 0x0000f80001097983 */ /* 0x000ea80000100800 */
[----:B------:R-:W-:Y:S04]  /*d410*/  @!P1 ST.E.64 [R2.64], R52 ;  /* 0x0000003402009985 */ /* 0x000fe8000c101b06 */
[----:B------:R1:W-:Y:S01]  /*d420*/  @!P4 ST.E.64 [R6.64], R56 ;  /* 0x000000380600c985 */ /* 0x0003e2000c101b06 */
[----:B------:R-:W-:-:S03]  /*d430*/  ISETP.GE.AND P2, PT, R24, c[0x0][0x3c8], PT ;  /* 0x0000f20018007a0c */ /* 0x000fc60003f46270 */
[----:B------:R-:W2:Y:S04]  /*d440*/  LDL R26, [R1+0x6c] ;  /* 0x00006c00011a7983 */ /* 0x000ea80000100800 */
[----:B------:R-:W2:Y:S01]  /*d450*/  LDL R27, [R1+0xe0] ;  /* 0x0000e000011b7983 */ /* 0x000ea20000100800 */
[----:B-1----:R-:W-:-:S04]  /*d460*/  @!P3 LEA R6, P0, R15, R0, 0x2 ;  /* 0x000000000f06b211 */ /* 0x002fc800078010ff */
[----:B-----5:R-:W-:Y:S02]  /*d470*/  @!P3 LEA.HI.X R7, R15, R4, R19, 0x2, P0 ;  /* 0x000000040f07b211 */ /* 0x020fe400000f1413 */
[----:B------:R-:W5:Y:S04]  /*d480*/  LDL R15, [R1+0xf0] ;  /* 0x0000f000010f7983 */ /* 0x000f680000100800 */
[----:B------:R-:W5:Y:S01]  /*d490*/  LDL R19, [R1+0xf4] ;  /* 0x0000f40001137983 */ /* 0x000f620000100800 */
        /* <DEDUP_REMOVED lines=10> */
[----:B--2---:R-:W-:Y:S02]  /*d540*/  @!P4 LEA R6, P0, R16, R0, 0x2 ;  /* 0x000000001006c211 */ /* 0x004fe400078010ff */
[----:B------:R-:W-:Y:S02]  /*d550*/  ISETP.GE.AND P3, PT, R8, c[0x0][0x3c8], PT ;  /* 0x0000f20008007a0c */ /* 0x000fe40003f66270 */
[-C--:B------:R-:W-:Y:S02]  /*d560*/  @!P1 LEA.HI.X R3, R20, R4.reuse, R21, 0x2, P5 ;  /* 0x0000000414039211 */ /* 0x080fe400028f1415 */
[----:B------:R-:W2:Y:S04]  /*d570*/  LDL R20, [R1+0x60] ;  /* 0x0000600001147983 */ /* 0x000ea80000100800 */
[----:B------:R1:W-:Y:S01]  /*d580*/  @!P1 ST.E.64 [R2.64], R68 ;  /* 0x0000004402009985 */ /* 0x0003e2000c101b06 */
[----:B------:R-:W-:-:S03]  /*d590*/  @!P4 LEA.HI.X R7, R16, R4, R18, 0x2, P0 ;  /* 0x000000041007c211 */ /* 0x000fc600000f1412 */
[----:B------:R-:W4:Y:S04]  /*d5a0*/  LDL R18, [R1+0x5c] ;  /* 0x00005c0001127983 */ /* 0x000f280000100800 */
[----:B------:R1:W-:Y:S01]  /*d5b0*/  @!P4 ST.E.64 [R6.64], R72 ;  /* 0x000000480600c985 */ /* 0x0003e2000c101b06 */
[----:B------:R-:W-:-:S03]  /*d5c0*/  ISETP.GE.AND P4, PT, R11, c[0x0][0x3c8], PT ;  /* 0x0000f2000b007a0c */ /* 0x000fc60003f86270 */
[----:B------:R-:W4:Y:S01]  /*d5d0*/  LDL R16, [R1+0x58] ;  /* 0x0000580001107983 */ /* 0x000f220000100800 */
[----:B------:R-:W-:-:S03]  /*d5e0*/  ISETP.GE.AND P1, PT, R17, c[0x0][0x3c8], PT ;  /* 0x0000f20011007a0c */ /* 0x000fc60003f26270 */
[----:B------:R-:W4:Y:S01]  /*d5f0*/  LDL R21, [R1+0xd4] ;  /* 0x0000d40001157983 */ /* 0x000f220000100800 */
[----:B-1----:R-:W-:-:S04]  /*d600*/  @!P2 LEA R2, P5, R10, R0, 0x2 ;  /* 0x000000000a02a211 */ /* 0x002fc800078a10ff */
[----:B------:R-:W-:Y:S02]  /*d610*/  @!P2 LEA.HI.X R3, R10, R4, R13, 0x2, P5 ;  /* 0x000000040a03a211 */ /* 0x000fe400028f140d */
[----:B------:R-:W4:Y:S01]  /*d620*/  LDL R10, [R1+0x64] ;  /* 0x00006400010a7983 */ /* 0x000f220000100800 */
[----:B------:R-:W-:-:S03]  /*d630*/  @!P3 LEA R6, P0, R8, R0, 0x2 ;  /* 0x000000000806b211 */ /* 0x000fc600078010ff */
[----:B------:R-:W4:Y:S01]  /*d640*/  LDL R13, [R1+0x54] ;  /* 0x00005400010d7983 */ /* 0x000f220000100800 */
[----:B------:R-:W-:Y:S02]  /*d650*/  @!P3 LEA.HI.X R7, R8, R4, R9, 0x2, P0 ;  /* 0x000000040807b211 */ /* 0x000fe400000f1409 */
[-C--:B------:R-:W-:Y:S01]  /*d660*/  @!P4 LEA R8, P0, R11, R0.reuse, 0x2 ;  /* 0x000000000b08c211 */ /* 0x080fe200078010ff */
[----:B------:R1:W-:Y:S02]  /*d670*/  @!P2 ST.E.64 [R2.64], R76 ;  /* 0x0000004c0200a985 */ /* 0x0003e4000c101b06 */
[----:B-1----:R-:W-:Y:S02]  /*d680*/  @!P1 LEA R2, P5, R17, R0, 0x2 ;  /* 0x0000000011029211 */ /* 0x002fe400078a10ff */
[-C--:B-----5:R-:W-:Y:S02]  /*d690*/  @!P4 LEA.HI.X R9, R11, R4.reuse, R15, 0x2, P0 ;  /* 0x000000040b09c211 */ /* 0x0a0fe400000f140f */
[----:B------:R-:W5:Y:S01]  /*d6a0*/  LDL R11, [R1+0xd8] ;  /* 0x0000d800010b7983 */ /* 0x000f620000100800 */
[----:B------:R-:W-:-:S03]  /*d6b0*/  @!P1 LEA.HI.X R3, R17, R4, R19, 0x2, P5 ;  /* 0x0000000411039211 */ /* 0x000fc600028f1413 */
[----:B------:R-:W5:Y:S04]  /*d6c0*/  LDL R19, [R1+0xd0] ;  /* 0x0000d00001137983 */ /* 0x000f680000100800 */
[----:B------:R-:W5:Y:S04]  /*d6d0*/  LDL R17, [R1+0xcc] ;  /* 0x0000cc0001117983 */ /* 0x000f680000100800 */
[----:B------:R-:W5:Y:S01]  /*d6e0*/  LDL R15, [R1+0xc8] ;  /* 0x0000c800010f7983 */ /* 0x000f620000100800 */
[----:B------:R-:W-:-:S03]  /*d6f0*/  ISETP.GE.AND P2, PT, R33, c[0x0][0x3c8], PT ;  /* 0x0000f20021007a0c */ /* 0x000fc60003f46270 */
[----:B------:R1:W-:Y:S01]  /*d700*/  @!P3 ST.E.64 [R6.64], R80 ;  /* 0x000000500600b985 */ /* 0x0003e2000c101b06 */
[----:B------:R-:W-:-:S03]  /*d710*/  ISETP.GE.AND P3, PT, R31, c[0x0][0x3c8], PT ;  /* 0x0000f2001f007a0c */ /* 0x000fc60003f66270 */
[----:B------:R1:W-:Y:S01]  /*d720*/  @!P1 ST.E.64 [R2.64], R84 ;  /* 0x0000005402009985 */ /* 0x0003e2000c101b06 */
[----:B------:R-:W-:-:S03]  /*d730*/  ISETP.GE.AND P1, PT, R28, c[0x0][0x3c8], PT ;  /* 0x0000f2001c007a0c */ /* 0x000fc60003f26270 */
[----:B------:R1:W-:Y:S01]  /*d740*/  @!P4 ST.E.64 [R8.64], R88 ;  /* 0x000000580800c985 */ /* 0x0003e2000c101b06 */
[----:B------:R-:W-:Y:S02]  /*d750*/  ISETP.GE.AND P4, PT, R26, c[0x0][0x3c8], PT ;  /* 0x0000f2001a007a0c */ /* 0x000fe40003f86270 */
[----:B---3--:R-:W-:Y:S02]  /*d760*/  ISETP.GE.AND P6, PT, R24, c[0x0][0x3c8], PT ;  /* 0x0000f20018007a0c */ /* 0x008fe40003fc6270 */
[-C--:B-1----:R-:W-:Y:S02]  /*d770*/  @!P2 LEA R6, P5, R33, R0.reuse, 0x2 ;  /* 0x000000002106a211 */ /* 0x082fe400078a10ff */
[----:B------:R-:W-:Y:S02]  /*d780*/  @!P3 LEA R2, P0, R31, R0, 0x2 ;  /* 0x000000001f02b211 */ /* 0x000fe400078010ff */
[-C--:B------:R-:W-:Y:S02]  /*d790*/  @!P2 LEA.HI.X R7, R33, R4.reuse, R34, 0x2, P5 ;  /* 0x000000042107a211 */ /* 0x080fe400028f1422 */
[----:B------:R-:W-:-:S02]  /*d7a0*/  @!P3 LEA.HI.X R3, R31, R4, R32, 0x2, P0 ;  /* 0x000000041f03b211 */ /* 0x000fc400000f1420 */
[C---:B------:R-:W-:Y:S01]  /*d7b0*/  @!P1 LEA R8, P0, R28.reuse, R0, 0x2 ;  /* 0x000000001c089211 */ /* 0x040fe200078010ff */
[----:B------:R-:W-:Y:S04]  /*d7c0*/  @!P2 ST.E.64 [R6.64], R92 ;  /* 0x0000005c0600a985 */ /* 0x000fe8000c101b06 */
[----:B------:R1:W-:Y:S01]  /*d7d0*/  @!P3 ST.E.64 [R2.64], R96 ;  /* 0x000000600200b985 */ /* 0x0003e2000c101b06 */
[----:B------:R-:W-:-:S05]  /*d7e0*/  @!P1 LEA.HI.X R9, R28, R4, R29, 0x2, P0 ;  /* 0x000000041c099211 */ /* 0x000fca00000f141d */
[----:B------:R-:W-:Y:S01]  /*d7f0*/  @!P1 ST.E.64 [R8.64], R144 ;  /* 0x0000009008009985 */ /* 0x000fe2000c101b06 */
[-C--:B-1----:R-:W-:Y:S02]  /*d800*/  @!P4 LEA R2, P2, R26, R0.reuse, 0x2 ;  /* 0x000000001a02c211 */ /* 0x082fe400078410ff */
[----:B------:R-:W-:Y:S02]  /*d810*/  @!P6 LEA R6, P0, R24, R0, 0x2 ;  /* 0x000000001806e211 */ /* 0x000fe400078010ff */
[-C--:B------:R-:W-:Y:S02]  /*d820*/  @!P4 LEA.HI.X R3, R26, R4.reuse, R27, 0x2, P2 ;  /* 0x000000041a03c211 */ /* 0x080fe400010f141b */
[----:B--2---:R-:W-:Y:S02]  /*d830*/  ISETP.GE.AND P3, PT, R20, c[0x0][0x3c8], PT ;  /* 0x0000f20014007a0c */ /* 0x004fe40003f66270 */
[----:B------:R-:W-:Y:S02]  /*d840*/  @!P6 LEA.HI.X R7, R24, R4, R25, 0x2, P0 ;  /* 0x000000041807e211 */ /* 0x000fe400000f1419 */
[----:B----4-:R-:W-:Y:S01]  /*d850*/  ISETP.GE.AND P2, PT, R18, c[0x0][0x3c8], PT ;  /* 0x0000f20012007a0c */ /* 0x010fe20003f46270 */
[----:B------:R1:W-:Y:S01]  /*d860*/  @!P4 ST.E.64 [R2.64], R100 ;  /* 0x000000640200c985 */ /* 0x0003e2000c101b06 */
[----:B------:R-:W-:-:S03]  /*d870*/  ISETP.GE.AND P1, PT, R16, c[0x0][0x3c8], PT ;  /* 0x0000f20010007a0c */ /* 0x000fc60003f26270 */
[----:B------:R2:W-:Y:S01]  /*d880*/  @!P6 ST.E.64 [R6.64], R104 ;  /* 0x000000680600e985 */ /* 0x0005e2000c101b06 */
[----:B------:R-:W-:Y:S02]  /*d890*/  ISETP.GE.AND P5, PT, R10, c[0x0][0x3c8], PT ;  /* 0x0000f2000a007a0c */ /* 0x000fe40003fa6270 */
[----:B------:R-:W-:-:S11]  /*d8a0*/  ISETP.GE.AND P0, PT, R13, c[0x0][0x3c8], PT ;  /* 0x0000f2000d007a0c */ /* 0x000fd60003f06270 */
[----:B-1----:R-:W-:-:S04]  /*d8b0*/  @!P5 LEA R2, P4, R10, R0, 0x2 ;  /* 0x000000000a02d211 */ /* 0x002fc800078810ff */
[----:B-----5:R-:W-:Y:S02]  /*d8c0*/  @!P5 LEA.HI.X R3, R10, R4, R11, 0x2, P4 ;  /* 0x000000040a03d211 */ /* 0x020fe400020f140b */
[-C--:B------:R-:W-:Y:S02]  /*d8d0*/  @!P2 LEA R8, P4, R18, R0.reuse, 0x2 ;  /* 0x000000001208a211 */ /* 0x080fe400078810ff */
[-C--:B------:R-:W-:Y:S01]  /*d8e0*/  @!P3 LEA R10, P6, R20, R0.reuse, 0x2 ;  /* 0x00000000140ab211 */ /* 0x080fe200078c10ff */
[----:B------:R1:W-:Y:S01]  /*d8f0*/  @!P5 ST.E.64 [R2.64], R108 ;  /* 0x0000006c0200d985 */ /* 0x0003e2000c101b06 */
[----:B--2---:R-:W-:Y:S02]  /*d900*/  @!P1 LEA R6, P5, R16, R0, 0x2 ;  /* 0x0000000010069211 */ /* 0x004fe400078a10ff */
[-C--:B------:R-:W-:Y:S02]  /*d910*/  @!P2 LEA.HI.X R9, R18, R4.reuse, R19, 0x2, P4 ;  /* 0x000000041209a211 */ /* 0x080fe400020f1413 */
[----:B------:R-:W-:-:S02]  /*d920*/  @!P3 LEA.HI.X R11, R20, R4, R21, 0x2, P6 ;  /* 0x00000004140bb211 */ /* 0x000fc400030f1415 */
[----:B------:R-:W-:-:S03]  /*d930*/  @!P1 LEA.HI.X R7, R16, R4, R17, 0x2, P5 ;  /* 0x0000000410079211 */ /* 0x000fc600028f1411 */
[----:B------:R2:W-:Y:S04]  /*d940*/  @!P3 ST.E.64 [R10.64], R152 ;  /* 0x000000980a00b985 */ /* 0x0005e8000c101b06 */
[----:B------:R2:W-:Y:S04]  /*d950*/  @!P2 ST.E.64 [R8.64], R148 ;  /* 0x000000940800a985 */ /* 0x0005e8000c101b06 */
[----:B------:R2:W-:Y:S01]  /*d960*/  @!P1 ST.E.64 [R6.64], R112 ;  /* 0x0000007006009985 */ /* 0x0005e2000c101b06 */
[----:B-1----:R-:W-:-:S04]  /*d970*/  @!P0 LEA R2, P4, R13, R0, 0x2 ;  /* 0x000000000d028211 */ /* 0x002fc800078810ff */
[----:B------:R-:W-:-:S05]  /*d980*/  @!P0 LEA.HI.X R3, R13, R4, R15, 0x2, P4 ;  /* 0x000000040d038211 */ /* 0x000fca00020f140f */
[----:B------:R2:W-:Y:S04]  /*d990*/  @!P0 ST.E.64 [R2.64], R22 ;  /* 0x0000001602008985 */ /* 0x0005e8000c101b06 */
.L_x_1618:
[----:B------:R-:W-:Y:S05]  /*d9a0*/  BSYNC B0 ;  /* 0x0000000000007941 */ /* 0x000fea0003800000 */
.L_x_1617:
[----:B------:R-:W-:Y:S05]  /*d9b0*/  BRA.DIV ~URZ, `(.L_x_1619) ;  /* 0x00003d127f007947 */ /* 0x000fea000b800000 */
[----:B--2---:R2:W1:Y:S04]  /*d9c0*/  SHFL.IDX PT, R4, R5, 0x1, 0x1c1f ;  /* 0x003c1f0005047f89 */ /* 0x00446800000e0000 */
[----:B----4-:R2:W4:Y:S02]  /*d9d0*/  SHFL.IDX PT, R0, R12, 0x1, 0x1c1f ;  /* 0x003c1f000c007f89 */ /* 0x01052400000e0000 */
.L_x_1681:
        /* <DEDUP_REMOVED lines=212> */
.L_x_1599:
        /* <DEDUP_REMOVED lines=19> */
[----:B------:R3:W4:Y:S04]  /*e850*/  LDG.E R0, [R2.64] ;  /* 0x0000000602007981 */ /* 0x000728000c1e1900 */
[----:B--23--:R-:W4:Y:S02]  /*e860*/  LDG.E R2, [R2.64+0x4] ;  /* 0x0000040602027981 */ /* 0x00cf24000c1e1900 */
[----:B----45:R-:W-:Y:S02]  /*e870*/  IADD3 R20, -R0, R2, RZ ;  /* 0x0000000200147210 */ /* 0x030fe40007ffe1ff */
.L_x_1620:
[----:B--2---:R-:W2:Y:S04]  /*e880*/  LDL.LU R2, [R1+0x8] ;  /* 0x0000080001027983 */ /* 0x004ea80000300800 */
[----:B------:R-:W3:Y:S01]  /*e890*/  LDL.LU R0, [R1+0x50] ;  /* 0x0000500001007983 */ /* 0x000ee20000300800 */
[----:B------:R-:W-:Y:S01]  /*e8a0*/  BSSY B0, `(.L_x_1621) ;  /* 0x0000039000007945 */ /* 0x000fe20003800000 */
[----:B------:R-:W-:-:S02]  /*e8b0*/  SEL R15, R252, RZ, !P3 ;  /* 0x000000fffc0f7207 */ /* 0x000fc40005800000 */
[----:B------:R-:W4:Y:S01]  /*e8c0*/  S2R R3, SR_TID.X ;  /* 0x0000000000037919 */ /* 0x000f220000002100 */
[----:B-----5:R-:W-:Y:S02]  /*e8d0*/  SHF.R.S32.HI R18, RZ, 0x1f, R8 ;  /* 0x0000001fff127819 */ /* 0x020fe40000011408 */
[----:B----4-:R-:W-:Y:S02]  /*e8e0*/  ISETP.GT.AND P0, PT, R3, 0x7f, PT ;  /* 0x0000007f0300780c */ /* 0x010fe40003f04270 */
[----:B--2---:R-:W-:Y:S02]  /*e8f0*/  LOP3.LUT R14, R2, 0xffff, RZ, 0xc0, !PT ;  /* 0x0000ffff020e7812 */ /* 0x004fe400078ec0ff */
[----:B---3--:R-:W-:-:S09]  /*e900*/  SEL R21, R0, RZ, !P3 ;  /* 0x000000ff00157207 */ /* 0x008fd20005800000 */
        /* <DEDUP_REMOVED lines=10> */
[----:B------:R3:W4:Y:S08]  /*e9b0*/  LDC.64 R6, c[0x0][R0+0x170] ;  /* 0x00005c0000067b82 */ /* 0x0007300000000a00 */
[----:B------:R3:W5:Y:S08]  /*e9c0*/  LDC.64 R4, c[0x0][R0+0x168] ;  /* 0x00005a0000047b82 */ /* 0x0007700000000a00 */
[----:B------:R3:W1:Y:S08]  /*e9d0*/  LDC.64 R12, c[0x0][R0+0x178] ;  /* 0x00005e00000c7b82 */ /* 0x0006700000000a00 */
[----:B------:R3:W1:Y:S02]  /*e9e0*/  LDC.64 R10, c[0x0][R0+0x160] ;  /* 0x00005800000a7b82 */ /* 0x0006640000000a00 */
[----:B---3--:R-:W-:-:S02]  /*e9f0*/  IMAD.MOV.U32 R0, RZ, RZ, c[0x0][0x4e8] ;  /* 0x00013a00ff007624 */ /* 0x008fc400078e00ff */
[-C--:B----4-:R-:W-:Y:S02]  /*ea00*/  IMAD R7, R7, R15.reuse, RZ ;  /* 0x0000000f07077224 */ /* 0x090fe400078e02ff */
[----:B------:R-:W-:Y:S01]  /*ea10*/  IMAD.WIDE.U32 R2, R6, R15, RZ ;  /* 0x0000000f06027225 */ /* 0x000fe200078e00ff */
[----:B------:R-:W-:Y:S02]  /*ea20*/  ISETP.NE.AND P0, PT, R0, 0x1, PT ;  /* 0x000000010000780c */ /* 0x000fe40003f05270 */
[----:B------:R-:W-:Y:S01]  /*ea30*/  MOV R0, R9 ;  /* 0x0000000900007202 */ /* 0x000fe20000000f00 */
[----:B------:R-:W-:Y:S02]  /*ea40*/  IMAD R7, R6, R21, R7 ;  /* 0x0000001506077224 */ /* 0x000fe400078e0207 */
[-C--:B-----5:R-:W-:Y:S02]  /*ea50*/  IMAD R16, R5, R14.reuse, RZ ;  /* 0x0000000e05107224 */ /* 0x0a0fe400078e02ff */
        /* <DEDUP_REMOVED lines=8> */
[----:B------:R-:W-:Y:S02]  /*eae0*/  IADD3.X R9, R3, R16, R18, P1, P0 ;  /* 0x0000001003097210 */ /* 0x000fe40000fe0412 */
[----:B------:R-:W-:Y:S02]  /*eaf0*/  SHF.R.S32.HI R3, RZ, 0x1f, R0 ;  /* 0x0000001fff037819 */ /* 0x000fe40000011400 */
[----:B--2---:R-:W-:-:S05]  /*eb00*/  SEL R6, R22, RZ, P2 ;  /* 0x000000ff16067207 */ /* 0x004fca0001000000 */
[-C--:B-1----:R-:W-:Y:S02]  /*eb10*/  IMAD R7, R13, R6.reuse, RZ ;  /* 0x000000060d077224 */ /* 0x082fe400078e02ff */
        /* <DEDUP_REMOVED lines=17> */
.L_x_1622:
[----:B------:R-:W-:Y:S05]  /*ec30*/  BSYNC B0 ;  /* 0x0000000000007941 */ /* 0x000fea0003800000 */
.L_x_1621:
[----:B------:R-:W-:-:S13]  /*ec40*/  ISETP.GT.AND P0, PT, R19, 0x1, PT ;  /* 0x000000011300780c */ /* 0x000fda0003f04270 */
[----:B------:R-:W-:Y:S05]  /*ec50*/  @P0 BRA `(.L_x_1614) ;  /* 0x0000092000000947 */ /* 0x000fea0003800000 */
[----:B-1----:R-:W2:Y:S01]  /*ec60*/  LDL R5, [R1+0x4] ;  /* 0x0000040001057983 */ /* 0x002ea20000100800 */
[----:B------:R-:W-:Y:S01]  /*ec70*/  MOV R2, c[0x0][0x4e8] ;  /* 0x00013a0000027a02 */ /* 0x000fe20000000f00 */
[----:B------:R-:W-:Y:S01]  /*ec80*/  IMAD R0, R18, c[0x0][0x3a0], RZ ;  /* 0x0000e80012007a24 */ /* 0x000fe200078e02ff */
[----:B------:R-:W-:Y:S02]  /*ec90*/  LEA R4, R236, R241, 0x5 ;  /* 0x000000f1ec047211 */ /* 0x000fe400078e28ff */
[----:B------:R-:W-:Y:S01]  /*eca0*/  ISETP.NE.AND P0, PT, R2, 0x1, PT ;  /* 0x000000010200780c */ /* 0x000fe20003f05270 */
[----:B------:R-:W-:-:S04]  /*ecb0*/  IMAD.WIDE.U32 R2, R8, c[0x0][0x3a0], RZ ;  /* 0x0000e80008027a25 */ /* 0x000fc800078e00ff */
[----:B------:R-:W-:-:S05]  /*ecc0*/  IMAD R0, R8, c[0x0][0x3a4], R0 ;  /* 0x0000e90008007a24 */ /* 0x000fca00078e0200 */
[----:B------:R-:W-:-:S05]  /*ecd0*/  IADD3 R3, R3, R0, RZ ;  /* 0x0000000003037210 */ /* 0x000fca0007ffe0ff */
[----:B------:R-:W-:-:S04]  /*ece0*/  IMAD.WIDE.U32 R2, R14, c[0x0][0x3e8], R2 ;  /* 0x0000fa000e027a25 */ /* 0x000fc800078e0002 */
[----:B------:R-:W-:-:S04]  /*ecf0*/  IMAD R3, R14, c[0x0][0x3ec], R3 ;  /* 0x0000fb000e037a24 */ /* 0x000fc800078e0203 */
[----:B------:R-:W-:Y:S01]  /*ed00*/  IMAD.WIDE.U32 R2, R15, c[0x0][0x3f0], R2 ;  /* 0x0000fc000f027a25 */ /* 0x000fe200078e0002 */
[----:B--2---:R-:W-:-:S03]  /*ed10*/  LEA R4, R5, R4, 0x7 ;  /* 0x0000000405047211 */ /* 0x004fc600078e38ff */
        /* <DEDUP_REMOVED lines=22> */
.L_x_1682:
[----:B------:R-:W-:Y:S05]  /*ee80*/  BRA.DIV ~URZ, `(.L_x_1624) ;  /* 0x000029827f007947 */ /* 0x000fea000b800000 */
[----:B------:R3:W4:Y:S02]  /*ee90*/  SHFL.IDX PT, R0, R14, RZ, 0x181f ;  /* 0x00181fff0e007589 */ /* 0x00072400000e0000 */
.L_x_1683:
[----:B------:R-:W5:Y:S01]  /*eea0*/  LDL.LU R2, [R1+0x4] ;  /* 0x0000040001027983 */ /* 0x000f620000300800 */
[----:B------:R-:W-:Y:S01]  /*eeb0*/  IMAD R13, R20, c[0x0][0x4e8], RZ ;  /* 0x00013a00140d7a24 */ /* 0x000fe200078e02ff */
        /* <DEDUP_REMOVED lines=14> */
[----:B--2---:R-:W-:Y:S02]  /*efa0*/  @!P3 LEA.HI.X R11, R232, R4, R2, 0x1, P4 ;  /* 0x00000004e80bb211 */ /* 0x004fe400020f0c02 */
[----:B------:R-:W-:-:S02]  /*efb0*/  SHF.R.S32.HI R15, RZ, 0x1f, R239 ;  /* 0x0000001fff0f7819 */ /* 0x000fc400000114ef */
[----:B------:R-:W-:Y:S01]  /*efc0*/  @!P0 LEA R2, P4, R239, R0, 0x1 ;  /* 0x00000000ef028211 */ /* 0x000fe200078808ff */
[----:B------:R2:W-:Y:S01]  /*efd0*/  @!P3 ST.E.128 [R10.64], RZ ;  /* 0x000000ff0a00b985 */ /* 0x0005e2000c101d06 */
[-C--:B------:R-:W-:Y:S02]  /*efe0*/  @!P2 LEA.HI.X R9, R238, R4.reuse, R17, 0x1, P6 ;  /* 0x00000004ee09a211 */ /* 0x080fe400030f0c11 */
[-C--:B------:R-:W-:Y:S02]  /*eff0*/  @!P1 LEA.HI.X R7, R237, R4.reuse, R16, 0x1, P5 ;  /* 0x00000004ed079211 */ /* 0x080fe400028f0c10 */
[----:B------:R-:W-:Y:S01]  /*f000*/  @!P0 LEA.HI.X R3, R239, R4, R15, 0x1, P4 ;  /* 0x00000004ef038211 */ /* 0x000fe200020f0c0f */
[----:B------:R2:W-:Y:S04]  /*f010*/  @!P2 ST.E.128 [R8.64], RZ ;  /* 0x000000ff0800a985 */ /* 0x0005e8000c101d06 */
[----:B------:R2:W-:Y:S04]  /*f020*/  @!P1 ST.E.128 [R6.64], RZ ;  /* 0x000000ff06009985 */ /* 0x0005e8000c101d06 */
[----:B------:R2:W-:Y:S02]  /*f030*/  @!P0 ST.E.128 [R2.64], RZ ;  /* 0x000000ff02008985 */ /* 0x0005e4000c101d06 */
.L_x_1626:
[----:B------:R-:W-:Y:S05]  /*f040*/  BSYNC B0 ;  /* 0x0000000000007941 */ /* 0x000fea0003800000 */
.L_x_1625:
[----:B------:R-:W-:Y:S05]  /*f050*/  BRA.DIV ~URZ, `(.L_x_1627) ;  /* 0x000028227f007947 */ /* 0x000fea000b800000 */
[----:B--2---:R2:W1:Y:S04]  /*f060*/  SHFL.IDX PT, R4, R5, 0x1, 0x181f ;  /* 0x00381f0005047f89 */ /* 0x00446800000e0000 */
[----:B----4-:R2:W4:Y:S02]  /*f070*/  SHFL.IDX PT, R0, R14, 0x1, 0x181f ;  /* 0x00381f000e007f89 */ /* 0x01052400000e0000 */
.L_x_1684:
        /* <DEDUP_REMOVED lines=14> */
[----:B-1----:R-:W-:Y:S02]  /*f160*/  @!P3 LEA.HI.X R11, R232, R4, R3, 0x1, P4 ;  /* 0x00000004e80bb211 */ /* 0x002fe400020f0c03 */
        /* <DEDUP_REMOVED lines=9> */
.L_x_1629:
[----:B------:R-:W-:Y:S05]  /*f200*/  BSYNC B0 ;  /* 0x0000000000007941 */ /* 0x000fea0003800000 */
.L_x_1628:
[----:B------:R-:W-:Y:S05]  /*f210*/  BRA.DIV ~URZ, `(.L_x_1630) ;  /* 0x000027327f007947 */ /* 0x000fea000b800000 */
[----:B-1----:R1:W2:Y:S02]  /*f220*/  SHFL.IDX PT, R4, R5, 0x2, 0x181f ;  /* 0x00581f0005047f89 */ /* 0x0022a400000e0000 */
.L_x_1685:
[----:B------:R-:W-:Y:S05]  /*f230*/  BRA.DIV ~URZ, `(.L_x_1631) ;  /* 0x000027827f007947 */ /* 0x000fea000b800000 */
[----:B----4-:R4:W1:Y:S02]  /*f240*/  SHFL.IDX PT, R0, R14, 0x2, 0x181f ;  /* 0x00581f000e007f89 */ /* 0x01086400000e0000 */
.L_x_1686:
        /* <DEDUP_REMOVED lines=11> */
[-C--:B-1----:R-:W-:Y:S02]  /*f300*/  @!P3 LEA R10, P4, R232, R0.reuse, 0x1 ;  /* 0x00000000e80ab211 */ /* 0x082fe400078808ff */
        /* <DEDUP_REMOVED lines=12> */
.L_x_1633:
[----:B------:R-:W-:Y:S05]  /*f3d0*/  BSYNC B0 ;  /* 0x0000000000007941 */ /* 0x000fea0003800000 */
.L_x_1632:
[----:B------:R-:W-:Y:S05]  /*f3e0*/  BRA.DIV ~URZ, `(.L_x_1634) ;  /* 0x000026427f007947 */ /* 0x000fea000b800000 */
[----:B--2---:R2:W3:Y:S04]  /*f3f0*/  SHFL.IDX PT, R4, R5, 0x3, 0x181f ;  /* 0x00781f0005047f89 */ /* 0x0044e800000e0000 */
[----:B-1----:R2:W1:Y:S02]  /*f400*/  SHFL.IDX PT, R0, R14, 0x3, 0x181f ;  /* 0x00781f000e007f89 */ /* 0x00246400000e0000 */
.L_x_1687:
[----:B------:R-:W-:-:S04]  /*f410*/  IADD3 R2, R12, 0x60, RZ ;  /* 0x000000600c027810 */ /* 0x000fc80007ffe0ff */
        /* <DEDUP_REMOVED lines=8> */
[----:B--234-:R-:W-:Y:S02]  /*f4a0*/  SHF.R.S32.HI R14, RZ, 0x1f, R237 ;  /* 0x0000001fff0e7819 */ /* 0x01cfe400000114ed */
[-C--:B-1----:R-:W-:Y:S02]  /*f4b0*/  @!P3 LEA R10, P4, R232, R0.reuse, 0x1 ;  /* 0x00000000e80ab211 */ /* 0x082fe400078808ff */
[-C--:B------:R-:W-:Y:S02]  /*f4c0*/  @!P2 LEA R8, P6, R238, R0.reuse, 0x1 ;  /* 0x00000000ee08a211 */ /* 0x080fe400078c08ff */
[----:B------:R-:W-:Y:S02]  /*f4d0*/  @!P1 LEA R6, P5, R237, R0, 0x1 ;  /* 0x00000000ed069211 */ /* 0x000fe400078a08ff */
[----:B------:R-:W-:Y:S02]  /*f4e0*/  @!P3 LEA.HI.X R11, R232, R4, R3, 0x1, P4 ;  /* 0x00000004e80bb211 */ /* 0x000fe400020f0c03 */
        /* <DEDUP_REMOVED lines=9> */
.L_x_1614:
[----:B------:R-:W-:Y:S05]  /*f580*/  BSYNC B1 ;  /* 0x0000000000017941 */ /* 0x000fea0003800000 */
.L_x_1598:
[----:B-1--4-:R-:W4:Y:S02]  /*f590*/  LDL R0, [R1+0x144] ;  /* 0x0001440001007983 */ /* 0x012f240000100800 */
[----:B----4-:R-:W-:-:S13]  /*f5a0*/  ISETP.NE.AND P0, PT, R0, RZ, PT ;  /* 0x000000ff0000720c */ /* 0x010fda0003f05270 */
[----:B------:R-:W-:Y:S01]  /*f5b0*/  @P0 WARPSYNC 0xffffffff ;  /* 0xffffffff00000948 */ /* 0x000fe20003800000 */
[----:B------:R-:W-:Y:S06]  /*f5c0*/  @P0 BAR.SYNC.DEFER_BLOCKING 0x5, 0x100 ;  /* 0x0144000000000b1d */ /* 0x000fec0000010000 */
[----:B--23--:R-:W1:Y:S04]  /*f5d0*/  @P0 LDS.128 R4, [0x20100] ;  /* 0x02010000ff040984 */ /* 0x00ce680000000c00 */
[----:B-1----:R1:W-:Y:S04]  /*f5e0*/  @P0 STL.64 [R1], R4 ;  /* 0x0000000401000387 */ /* 0x0023e80000100a00 */
        /* <DEDUP_REMOVED lines=9> */
.L_x_1688:
[----:B------:R-:W-:Y:S05]  /*f680*/  BRA.DIV ~URZ, `(.L_x_1637) ;  /* 0x000024e27f007947 */ /* 0x000fea000b800000 */
[----:B------:R3:W4:Y:S02]  /*f690*/  SHFL.IDX PT, R8, R30, 0x1, 0x1f ;  /* 0x00201f001e087f89 */ /* 0x00072400000e0000 */
.L_x_1689:
        /* <DEDUP_REMOVED lines=19> */
.L_x_1690:
        /* <DEDUP_REMOVED lines=16> */
.L_x_1691:
[----:B---3--:R-:W-:Y:S01]  /*f8d0*/  IMAD R0, R0, c[0x0][0x538], RZ ;  /* 0x00014e0000007a24 */ /* 0x008fe200078e02ff */
[----:B------:R-:W-:Y:S04]  /*f8e0*/  BSSY B1, `(.L_x_1640) ;  /* 0x0000083000017945 */ /* 0x000fe80003800000 */
[----:B----4-:R-:W-:-:S04]  /*f8f0*/  IADD3 R8, R0, R8, RZ ;  /* 0x0000000800087210 */ /* 0x010fc80007ffe0ff */
[----:B--2---:R-:W-:-:S13]  /*f900*/  ISETP.GT.AND P0, PT, R8, R9, PT ;  /* 0x000000090800720c */ /* 0x004fda0003f04270 */
[----:B------:R-:W-:Y:S05]  /*f910*/  @P0 BRA `(.L_x_1641) ;  /* 0x0000025000000947 */ /* 0x000fea0003800000 */
.L_x_1645:
        /* <DEDUP_REMOVED lines=17> */
.L_x_1692:
        /* <DEDUP_REMOVED lines=16> */
.L_x_1693:
[----:B--2---:R-:W-:-:S05]  /*fb30*/  IMAD R0, R0, c[0x0][0x538], RZ ;  /* 0x00014e0000007a24 */ /* 0x004fca00078e02ff */
[----:B------:R-:W-:-:S04]  /*fb40*/  IADD3 R8, R0, R8, RZ ;  /* 0x0000000800087210 */ /* 0x000fc80007ffe0ff */
[----:B------:R-:W-:-:S13]  /*fb50*/  ISETP.GT.AND P0, PT, R8, R9, PT ;  /* 0x000000090800720c */ /* 0x000fda0003f04270 */
[----:B-1----:R-:W-:Y:S05]  /*fb60*/  @!P0 BRA `(.L_x_1645) ;  /* 0xfffffdb000008947 */ /* 0x002fea000383ffff */
.L_x_1641:
[----:B------:R-:W-:-:S05]  /*fb70*/  IADD3 R8, -R0, R8, RZ ;  /* 0x0000000800087210 */ /* 0x000fca0007ffe1ff */
[----:B------:R-:W-:-:S05]  /*fb80*/  IMAD R0, R4, c[0x0][0x538], R8 ;  /* 0x00014e0004007a24 */ /* 0x000fca00078e0208 */
[----:B------:R-:W-:Y:S01]  /*fb90*/  ISETP.GT.AND P0, PT, R0, R9, PT ;  /* 0x000000090000720c */ /* 0x000fe20003f04270 */
[----:B------:R-:W-:-:S12]  /*fba0*/  BRA.DIV ~URZ, `(.L_x_1646) ;  /* 0x000024227f007947 */ /* 0x000fd8000b800000 */
[----:B------:R-:W-:-:S04]  /*fbb0*/  VOTE.ANY R0, PT, !P0 ;  /* 0x0000000000007806 */ /* 0x000fc800040e0100 */
.L_x_1694:
[----:B------:R2:W3:Y:S01]  /*fbc0*/  POPC R11, R0 ;  /* 0x00000000000b7309 */ /* 0x0004e20000000000 */
[----:B------:R-:W-:Y:S05]  /*fbd0*/  BRA.DIV ~URZ, `(.L_x_1647) ;  /* 0x000024327f007947 */ /* 0x000fea000b800000 */
[----:B---3--:R3:W4:Y:S04]  /*fbe0*/  SHFL.IDX PT, R6, R6, R11, 0x1f ;  /* 0x00001f0b06067589 */ /* 0x00872800000e0000 */
[----:B------:R3:W1:Y:S02]  /*fbf0*/  SHFL.IDX PT, R7, R7, R11, 0x1f ;  /* 0x00001f0b07077589 */ /* 0x00066400000e0000 */
.L_x_1695:
[----:B------:R-:W-:Y:S01]  /*fc00*/  ISETP.NE.AND P0, PT, R0, RZ, PT ;  /* 0x000000ff0000720c */ /* 0x000fe20003f05270 */
[----:B------:R-:W-:-:S12]  /*fc10*/  BSSY B0, `(.L_x_1648) ;  /* 0x0000005000007945 */ /* 0x000fd80003800000 */
[----:B------:R-:W-:Y:S05]  /*fc20*/  @!P0 BRA `(.L_x_1649) ;  /* 0x0000003000008947 */ /* 0x000fea0003800000 */
[----:B--2---:R-:W-:Y:S01]  /*fc30*/  IADD3 R0, R11, -0x1, RZ ;  /* 0xffffffff0b007810 */ /* 0x004fe20007ffe0ff */
[----:B------:R-:W-:Y:S05]  /*fc40*/  BRA.DIV ~URZ, `(.L_x_1650) ;  /* 0x000024927f007947 */ /* 0x000fea000b800000 */
[----:B------:R2:W3:Y:S02]  /*fc50*/  SHFL.IDX PT, R10, R4, R0, 0x1f ;  /* 0x00001f00040a7589 */ /* 0x0004e400000e0000 */
.L_x_1649:
[----:B------:R-:W-:Y:S05]  /*fc60*/  BSYNC B0 ;  /* 0x0000000000007941 */ /* 0x000fea0003800000 */
.L_x_1648:
[----:B---3--:R-:W-:Y:S01]  /*fc70*/  IMAD R5, R10, c[0x0][0x538], R8 ;  /* 0x00014e000a057a24 */ /* 0x008fe200078e0208 */
[----:B-12-4-:R-:W-:Y:S02]  /*fc80*/  IABS R4, R6 ;  /* 0x0000000600047213 */ /* 0x016fe40000000000 */
[----:B------:R-:W-:Y:S01]  /*fc90*/  IABS R0, R7 ;  /* 0x0000000700007213 */ /* 0x000fe20000000000 */
[----:B------:R-:W-:Y:S01]  /*fca0*/  IMAD.IADD R10, R9, 0x1, -R5 ;  /* 0x00000001090a7824 */ /* 0x000fe200078e0a05 */
[----:B------:R1:W-:Y:S01]  /*fcb0*/  STL [R1], R5 ;  /* 0x0000000501007387 */ /* 0x0003e20000100800 */
        /* <DEDUP_REMOVED lines=64> */
.L_x_1642:
[----:B------:R-:W-:Y:S01]  /*100c0*/  MOV R0, c[0x0][0x53c] ;  /* 0x00014f0000007a02 */ /* 0x000fe20000000f00 */
[----:B------:R2:W-:Y:S04]  /*100d0*/  STL [R1], R9 ;  /* 0x0000000901007387 */ /* 0x0005e80000100800 */
[----:B------:R2:W-:Y:S04]  /*100e0*/  STL [R1+0x4], RZ ;  /* 0x000004ff01007387 */ /* 0x0005e80000100800 */
[----:B------:R2:W-:Y:S04]  /*100f0*/  STL [R1+0x8], RZ ;  /* 0x000008ff01007387 */ /* 0x0005e80000100800 */
[----:B------:R2:W-:Y:S02]  /*10100*/  STL [R1+0xc], R0 ;  /* 0x00000c0001007387 */ /* 0x0005e40000100800 */
.L_x_1651:
[----:B------:R-:W-:Y:S05]  /*10110*/  BSYNC B1 ;  /* 0x0000000000017941 */ /* 0x000fea0003800000 */
.L_x_1640:
[----:B-1----:R-:W3:Y:S04]  /*10120*/  LDL R4, [R1] ;  /* 0x0000000001047983 */ /* 0x002ee80000100800 */
        /* <DEDUP_REMOVED lines=8> */
.L_x_1635:
[----:B--2---:R-:W2:Y:S02]  /*101b0*/  LDL R0, [R1+0xc] ;  /* 0x00000c0001007983 */ /* 0x004ea40000100800 */
[----:B--2---:R-:W-:-:S13]  /*101c0*/  ISETP.GE.AND P0, PT, R0, c[0x0][0x53c], PT ;  /* 0x00014f0000007a0c */ /* 0x004fda0003f06270 */
[----:B-1----:R-:W-:Y:S01]  /*101d0*/  @P0 CALL.REL.NOINC `(.L_x_1652) ;  /* 0x0000001000000944 */ /* 0x002fe20003c00000 */
[----:B------:R-:W-:Y:S05]  /*101e0*/  BRA `(.L_x_1653) ;  /* 0xffff19d000007947 */ /* 0x000fea000383ffff */
.L_x_1652:
[----:B------:R-:W-:Y:S05]  /*101f0*/  EXIT ;  /* 0x000000000000794d */ /* 0x000fea0003800000 */
.L_x_1554:
[----:B------:R-:W-:Y:S01]  /*10200*/  IMAD.MOV.U32 R0, RZ, RZ, R5 ;  /* 0x000000ffff007224 */ /* 0x000fe200078e0005 */
[----:B------:R-:W-:Y:S02]  /*10210*/  MOV R3, 0x1 ;  /* 0x0000000100037802 */ /* 0x000fe40000000f00 */
[----:B------:R-:W-:Y:S02]  /*10220*/  MOV R2, 0x10240 ;  /* 0x0001024000027802 */ /* 0x000fe40000000f00 */
[----:B------:R-:W-:Y:S05]  /*10230*/  CALL.REL.NOINC `($__internal_29_$__cuda_sm70_shflsync_up_p) ;  /* 0x00001fe000007944 */ /* 0x000fea0003c00000 */
[----:B------:R-:W-:Y:S01]  /*10240*/  MOV R0, R4 ;  /* 0x0000000400007202 */ /* 0x000fe20000000f00 */
[----:B------:R-:W-:Y:S05]  /*10250*/  BRA `(.L_x_1654) ;  /* 0xffff021000007947 */ /* 0x000fea000383ffff */
.L_x_1555:
[----:B------:R-:W-:Y:S01]  /*10260*/  IMAD.MOV.U32 R0, RZ, RZ, R5 ;  /* 0x000000ffff007224 */ /* 0x000fe200078e0005 */
[----:B------:R-:W-:Y:S02]  /*10270*/  MOV R3, 0x2 ;  /* 0x0000000200037802 */ /* 0x000fe40000000f00 */
[----:B------:R-:W-:Y:S02]  /*10280*/  MOV R2, 0x102a0 ;  /* 0x000102a000027802 */ /* 0x000fe40000000f00 */
[----:B------:R-:W-:Y:S05]  /*10290*/  CALL.REL.NOINC `($__internal_29_$__cuda_sm70_shflsync_up_p) ;  /* 0x00001f8000007944 */ /* 0x000fea0003c00000 */
[----:B------:R-:W-:Y:S01]  /*102a0*/  SEL R4, R4, RZ, P4 ;  /* 0x000000ff04047207 */ /* 0x000fe20002000000 */
[----:B------:R-:W-:Y:S01]  /*102b0*/  IMAD.MOV.U32 R3, RZ, RZ, 0x4 ;  /* 0x00000004ff037424 */ /* 0x000fe200078e00ff */
[----:B------:R-:W-:-:S03]  /*102c0*/  MOV R2, 0x102f0 ;  /* 0x000102f000027802 */ /* 0x000fc60000000f00 */
[----:B------:R-:W-:Y:S02]  /*102d0*/  IMAD.IADD R0, R5, 0x1, R4 ;  /* 0x0000000105007824 */ /* 0x000fe400078e0204 */
        /* <DEDUP_REMOVED lines=13> */
[----:B------:R-:W-:Y:S02]  /*103b0*/  MOV R3, 0x1f ;  /* 0x0000001f00037802 */ /* 0x000fe40000000f00 */
[----:B------:R-:W-:Y:S01]  /*103c0*/  MOV R2, 0x10400 ;  /* 0x0001040000027802 */ /* 0x000fe20000000f00 */
[----:B------:R-:W-:-:S04]  /*103d0*/  IMAD.IADD R4, R0, 0x1, R4 ;  /* 0x0000000100047824 */ /* 0x000fc800078e0204 */
[----:B------:R-:W-:Y:S02]  /*103e0*/  IMAD.MOV.U32 R230, RZ, RZ, R4 ;  /* 0x000000ffffe67224 */ /* 0x000fe400078e0004 */
[----:B------:R-:W-:Y:S05]  /*103f0*/  CALL.REL.NOINC `($__internal_28_$__cuda_sm70_shflsync_idx_p) ;  /* 0x00001db000007944 */ /* 0x000fea0003c00000 */
[----:B-----5:R-:W-:Y:S01]  /*10400*/  MOV R0, R31 ;  /* 0x0000001f00007202 */ /* 0x020fe20000000f00 */
[----:B-1----:R-:W-:Y:S05]  /*10410*/  BRA `(.L_x_1655) ;  /* 0xffff015000007947 */ /* 0x002fea000383ffff */
.L_x_1557:
[----:B------:R-:W-:Y:S02]  /*10420*/  SEL R0, RZ, 0x1, P0 ;  /* 0x00000001ff007807 */ /* 0x000fe40000000000 */
[----:B------:R-:W-:Y:S02]  /*10430*/  MOV R2, 0x10450 ;  /* 0x0001045000027802 */ /* 0x000fe40000000f00 */
[----:B------:R-:W-:Y:S05]  /*10440*/  CALL.REL.NOINC `($__internal_30_$__cuda_sm70_votesync_ballot) ;  /* 0x00001e3000007944 */ /* 0x000fea0003c00000 */
[----:B------:R-:W-:Y:S05]  /*10450*/  BRA `(.L_x_1656) ;  /* 0xffff01a000007947 */ /* 0x000fea000383ffff */
.L_x_1558:
[----:B------:R-:W-:Y:S01]  /*10460*/  IMAD.MOV.U32 R230, RZ, RZ, R8 ;  /* 0x000000ffffe67224 */ /* 0x000fe200078e0008 */
[----:B--2---:R-:W-:Y:S01]  /*10470*/  MOV R31, R13 ;  /* 0x0000000d001f7202 */ /* 0x004fe20000000f00 */
[----:B------:R-:W-:Y:S01]  /*10480*/  IMAD.MOV.U32 R3, RZ, RZ, 0x1f ;  /* 0x0000001fff037424 */ /* 0x000fe200078e00ff */
[----:B------:R-:W-:Y:S02]  /*10490*/  MOV R2, 0x104b0 ;  /* 0x000104b000027802 */ /* 0x000fe40000000f00 */
[----:B-1----:R-:W-:Y:S05]  /*104a0*/  CALL.REL.NOINC `($__internal_28_$__cuda_sm70_shflsync_idx_p) ;  /* 0x00001d0000007944 */ /* 0x002fea0003c00000 */
[----:B------:R-:W-:Y:S01]  /*104b0*/  IMAD.MOV.U32 R11, RZ, RZ, R31 ;  /* 0x000000ffff0b7224 */ /* 0x000fe200078e001f */
[----:B------:R-:W-:Y:S01]  /*104c0*/  MOV R230, R7 ;  /* 0x0000000700e67202 */ /* 0x000fe20000000f00 */
[----:B------:R-:W-:Y:S01]  /*104d0*/  IMAD.MOV.U32 R6, RZ, RZ, RZ ;  /* 0x000000ffff067224 */ /* 0x000fe200078e00ff */
[----:B------:R-:W-:Y:S01]  /*104e0*/  MOV R31, R13 ;  /* 0x0000000d001f7202 */ /* 0x000fe20000000f00 */
[----:B------:R-:W-:Y:S01]  /*104f0*/  IMAD.MOV.U32 R3, RZ, RZ, 0x1f ;  /* 0x0000001fff037424 */ /* 0x000fe200078e00ff */
[----:B------:R-:W-:-:S02]  /*10500*/  MOV R2, 0x10520 ;  /* 0x0001052000027802 */ /* 0x000fc40000000f00 */
[----:B-1---5:R-:W-:Y:S05]  /*10510*/  CALL.REL.NOINC `($__internal_28_$__cuda_sm70_shflsync_idx_p) ;  /* 0x00001c9000007944 */ /* 0x022fea0003c00000 */
[----:B------:R-:W-:Y:S01]  /*10520*/  MOV R10, R31 ;  /* 0x0000001f000a7202 */ /* 0x000fe20000000f00 */
[----:B-1---5:R-:W-:Y:S05]  /*10530*/  BRA `(.L_x_1657) ;  /* 0xffff011000007947 */ /* 0x022fea000383ffff */
.L_x_1561:
[----:B------:R-:W-:Y:S01]  /*10540*/  IMAD.MOV.U32 R230, RZ, RZ, R4 ;  /* 0x000000ffffe67224 */ /* 0x000fe200078e0004 */
[----:B------:R-:W-:-:S02]  /*10550*/  MOV R3, 0x1f ;  /* 0x0000001f00037802 */ /* 0x000fc40000000f00 */
[----:B------:R-:W-:Y:S02]  /*10560*/  MOV R2, 0x10580 ;  /* 0x0001058000027802 */ /* 0x000fe40000000f00 */
[----:B-1234-:R-:W-:Y:S05]  /*10570*/  CALL.REL.NOINC `($__internal_28_$__cuda_sm70_shflsync_idx_p) ;  /* 0x00001c3000007944 */ /* 0x01efea0003c00000 */
[----:B------:R-:W-:Y:S01]  /*10580*/  MOV R6, R31 ;  /* 0x0000001f00067202 */ /* 0x000fe20000000f00 */
[----:B-1---5:R-:W-:Y:S05]  /*10590*/  BRA `(.L_x_1560) ;  /* 0xffff011000007947 */ /* 0x022fea000383ffff */
.L_x_1569:
[----:B------:R-:W-:Y:S01]  /*105a0*/  IMAD.MOV.U32 R230, RZ, RZ, R5 ;  /* 0x000000ffffe67224 */ /* 0x000fe200078e0005 */
[----:B------:R-:W-:Y:S01]  /*105b0*/  MOV R31, RZ ;  /* 0x000000ff001f7202 */ /* 0x000fe20000000f00 */
[----:B------:R-:W-:Y:S01]  /*105c0*/  IMAD.MOV.U32 R3, RZ, RZ, 0x181f ;  /* 0x0000181fff037424 */ /* 0x000fe200078e00ff */
[----:B------:R-:W-:Y:S02]  /*105d0*/  MOV R2, 0x105f0 ;  /* 0x000105f000027802 */ /* 0x000fe40000000f00 */
[----:B-----5:R-:W-:Y:S05]  /*105e0*/  CALL.REL.NOINC `($__internal_28_$__cuda_sm70_shflsync_idx_p) ;  /* 0x00001bc000007944 */ /* 0x020fea0003c00000 */
[----:B------:R-:W-:Y:S01]  /*105f0*/  MOV R4, R31 ;  /* 0x0000001f00047202 */ /* 0x000fe20000000f00 */
[----:B-1---5:R-:W-:Y:S05]  /*10600*/  BRA `(.L_x_1658) ;  /* 0xffff236000007947 */ /* 0x022fea000383ffff */
.L_x_1570:
[----:B------:R-:W-:Y:S01]  /*10610*/  IMAD.MOV.U32 R230, RZ, RZ, R14 ;  /* 0x000000ffffe67224 */ /* 0x000fe200078e000e */
[----:B------:R-:W-:Y:S01]  /*10620*/  MOV R31, RZ ;  /* 0x000000ff001f7202 */ /* 0x000fe20000000f00 */
[----:B------:R-:W-:Y:S01]  /*10630*/  IMAD.MOV.U32 R3, RZ, RZ, 0x181f ;  /* 0x0000181fff037424 */ /* 0x000fe200078e00ff */
[----:B------:R-:W-:Y:S02]  /*10640*/  MOV R2, 0x10660 ;  /* 0x0001066000027802 */ /* 0x000fe40000000f00 */
[----:B-12--5:R-:W-:Y:S05]  /*10650*/  CALL.REL.NOINC `($__internal_28_$__cuda_sm70_shflsync_idx_p) ;  /* 0x00001b5000007944 */ /* 0x026fea0003c00000 */
[----:B-----5:R-:W-:Y:S01]  /*10660*/  MOV R0, R31 ;  /* 0x0000001f00007202 */ /* 0x020fe20000000f00 */
[----:B-1----:R-:W-:Y:S05]  /*10670*/  BRA `(.L_x_1659) ;  /* 0xffff231000007947 */ /* 0x002fea000383ffff */
.L_x_1573:
[----:B------:R-:W-:Y:S01]  /*10680*/  IMAD.MOV.U32 R230, RZ, RZ, R5 ;  /* 0x000000ffffe67224 */ /* 0x000fe200078e0005 */
[----:B------:R-:W-:Y:S01]  /*10690*/  MOV R31, 0x1 ;  /* 0x00000001001f7802 */ /* 0x000fe20000000f00 */
[----:B--2---:R-:W-:Y:S01]  /*106a0*/  IMAD.MOV.U32 R3, RZ, RZ, 0x181f ;  /* 0x0000181fff037424 */ /* 0x004fe200078e00ff */
[----:B------:R-:W-:-:S02]  /*106b0*/  MOV R2, 0x106d0 ;  /* 0x000106d000027802 */ /* 0x000fc40000000f00 */
[----:B-1--45:R-:W-:Y:S05]  /*106c0*/  CALL.REL.NOINC `($__internal_28_$__cuda_sm70_shflsync_idx_p) ;  /* 0x00001ae000007944 */ /* 0x032fea0003c00000 */
[----:B------:R-:W-:Y:S01]  /*106d0*/  IMAD.MOV.U32 R4, RZ, RZ, R31 ;  /* 0x000000ffff047224 */ /* 0x000fe200078e001f */
[----:B------:R-:W-:Y:S01]  /*106e0*/  MOV R31, 0x1 ;  /* 0x00000001001f7802 */ /* 0x000fe20000000f00 */
[----:B------:R-:W-:Y:S01]  /*106f0*/  IMAD.MOV.U32 R230, RZ, RZ, R14 ;  /* 0x000000ffffe67224 */ /* 0x000fe200078e000e */
[----:B------:R-:W-:-:S02]  /*10700*/  MOV R3, 0x181f ;  /* 0x0000181f00037802 */ /* 0x000fc40000000f00 */
[----:B------:R-:W-:Y:S02]  /*10710*/  MOV R2, 0x10730 ;  /* 0x0001073000027802 */ /* 0x000fe40000000f00 */
[----:B-1---5:R-:W-:Y:S05]  /*10720*/  CALL.REL.NOINC `($__internal_28_$__cuda_sm70_shflsync_idx_p) ;  /* 0x00001a8000007944 */ /* 0x022fea0003c00000 */
[----:B-----5:R-:W-:Y:S01]  /*10730*/  MOV R0, R31 ;  /* 0x0000001f00007202 */ /* 0x020fe20000000f00 */
[----:B-1----:R-:W-:Y:S05]  /*10740*/  BRA `(.L_x_1660) ;  /* 0xffff242000007947 */ /* 0x002fea000383ffff */
.L_x_1576:
[----:B------:R-:W-:Y:S01]  /*10750*/  IMAD.MOV.U32 R230, RZ, RZ, R5 ;  /* 0x000000ffffe67224 */ /* 0x000fe200078e0005 */
[----:B------:R-:W-:Y:S01]  /*10760*/  MOV R31, 0x2 ;  /* 0x00000002001f7802 */ /* 0x000fe20000000f00 */
[----:B---3--:R-:W-:Y:S01]  /*10770*/  IMAD.MOV.U32 R3, RZ, RZ, 0x181f ;  /* 0x0000181fff037424 */ /* 0x008fe200078e00ff */
[----:B------:R-:W-:Y:S02]  /*10780*/  MOV R2, 0x107a0 ;  /* 0x000107a000027802 */ /* 0x000fe40000000f00 */
[----:B-12-45:R-:W-:Y:S05]  /*10790*/  CALL.REL.NOINC `($__internal_28_$__cuda_sm70_shflsync_idx_p) ;  /* 0x00001a1000007944 */ /* 0x036fea0003c00000 */
[----:B------:R-:W-:Y:S01]  /*107a0*/  MOV R4, R31 ;  /* 0x0000001f00047202 */ /* 0x000fe20000000f00 */
[----:B-1---5:R-:W-:Y:S05]  /*107b0*/  BRA `(.L_x_1661) ;  /* 0xffff256000007947 */ /* 0x022fea000383ffff */
.L_x_1577:
[----:B------:R-:W-:Y:S01]  /*107c0*/  IMAD.MOV.U32 R230, RZ, RZ, R14 ;  /* 0x000000ffffe67224 */ /* 0x000fe200078e000e */
[----:B------:R-:W-:Y:S01]  /*107d0*/  MOV R31, 0x2 ;  /* 0x00000002001f7802 */ /* 0x000fe20000000f00 */
[----:B------:R-:W-:Y:S01]  /*107e0*/  IMAD.MOV.U32 R3, RZ, RZ, 0x181f ;  /* 0x0000181fff037424 */ /* 0x000fe200078e00ff */
[----:B------:R-:W-:Y:S02]  /*107f0*/  MOV R2, 0x10810 ;  /* 0x0001081000027802 */ /* 0x000fe40000000f00 */
[----:B-12345:R-:W-:Y:S05]  /*10800*/  CALL.REL.NOINC `($__internal_28_$__cuda_sm70_shflsync_idx_p) ;  /* 0x000019a000007944 */ /* 0x03efea0003c00000 */
[----:B-----5:R-:W-:Y:S01]  /*10810*/  MOV R0, R31 ;  /* 0x0000001f00007202 */ /* 0x020fe20000000f00 */
[----:B-1----:R-:W-:Y:S05]  /*10820*/  BRA `(.L_x_1662) ;  /* 0xffff251000007947 */ /* 0x002fea000383ffff */
.L_x_1580:
[----:B------:R-:W-:Y:S01]  /*10830*/  IMAD.MOV.U32 R230, RZ, RZ, R5 ;  /* 0x000000ffffe67224 */ /* 0x000fe200078e0005 */
[----:B------:R-:W-:Y:S01]  /*10840*/  MOV R31, 0x3 ;  /* 0x00000003001f7802 */ /* 0x000fe20000000f00 */
[----:B-1----:R-:W-:Y:S01]  /*10850*/  IMAD.MOV.U32 R3, RZ, RZ, 0x181f ;  /* 0x0000181fff037424 */ /* 0x002fe200078e00ff */
[----:B------:R-:W-:-:S02]  /*10860*/  MOV R2, 0x10880 ;  /* 0x0001088000027802 */ /* 0x000fc40000000f00 */
[----:B--2345:R-:W-:Y:S05]  /*10870*/  CALL.REL.NOINC `($__internal_28_$__cuda_sm70_shflsync_idx_p) ;  /* 0x0000193000007944 */ /* 0x03cfea0003c00000 */
        /* <DEDUP_REMOVED lines=8> */
.L_x_1583:
[----:B------:R-:W-:Y:S01]  /*10900*/  IMAD.MOV.U32 R230, RZ, RZ, R5 ;  /* 0x000000ffffe67224 */ /* 0x000fe200078e0005 */
[----:B------:R-:W-:Y:S01]  /*10910*/  MOV R31, RZ ;  /* 0x000000ff001f7202 */ /* 0x000fe20000000f00 */
[----:B------:R-:W-:Y:S01]  /*10920*/  IMAD.MOV.U32 R3, RZ, RZ, 0x181f ;  /* 0x0000181fff037424 */ /* 0x000fe200078e00ff */
[----:B------:R-:W-:Y:S02]  /*10930*/  MOV R2, 0x10950 ;  /* 0x0001095000027802 */ /* 0x000fe40000000f00 */
[----:B------:R-:W-:Y:S05]  /*10940*/  CALL.REL.NOINC `($__internal_28_$__cuda_sm70_shflsync_idx_p) ;  /* 0x0000186000007944 */ /* 0x000fea0003c00000 */
[----:B------:R-:W-:Y:S01]  /*10950*/  MOV R4, R31 ;  /* 0x0000001f00047202 */ /* 0x000fe20000000f00 */
[----:B-1---5:R-:W-:Y:S05]  /*10960*/  BRA `(.L_x_1664) ;  /* 0xffff44b000007947 */ /* 0x022fea000383ffff */
.L_x_1584:
[----:B------:R-:W-:Y:S01]  /*10970*/  IMAD.MOV.U32 R230, RZ, RZ, R15 ;  /* 0x000000ffffe67224 */ /* 0x000fe200078e000f */
[----:B------:R-:W-:Y:S01]  /*10980*/  MOV R31, RZ ;  /* 0x000000ff001f7202 */ /* 0x000fe20000000f00 */
[----:B------:R-:W-:Y:S01]  /*10990*/  IMAD.MOV.U32 R3, RZ, RZ, 0x181f ;  /* 0x0000181fff037424 */ /* 0x000fe200078e00ff */
[----:B------:R-:W-:Y:S02]  /*109a0*/  MOV R2, 0x109c0 ;  /* 0x000109c000027802 */ /* 0x000fe40000000f00 */
[----:B-12---:R-:W-:Y:S05]  /*109b0*/  CALL.REL.NOINC `($__internal_28_$__cuda_sm70_shflsync_idx_p) ;  /* 0x000017f000007944 */ /* 0x006fea0003c00000 */
[C---:B------:R-:W-:Y:S01]  /*109c0*/  IADD3 R8, P2, R31.reuse, R108, RZ ;  /* 0x0000006c1f087210 */ /* 0x040fe20007f5e0ff */
[----:B------:R-:W-:Y:S01]  /*109d0*/  IMAD.MOV.U32 R230, RZ, RZ, R5 ;  /* 0x000000ffffe67224 */ /* 0x000fe200078e0005 */
[----:B------:R-:W-:-:S02]  /*109e0*/  IADD3 R10, P0, R31, R107, RZ ;  /* 0x0000006b1f0a7210 */ /* 0x000fc40007f1e0ff */
[----:B------:R-:W-:Y:S01]  /*109f0*/  ISETP.GE.AND P3, PT, R232, c[0x0][0x1d4], PT ;  /* 0x00007500e8007a0c */ /* 0x000fe20003f66270 */
[----:B------:R-:W-:Y:S01]  /*10a00*/  IMAD.X R9, R4, 0x1, R102, P2 ;  /* 0x0000000104097824 */ /* 0x000fe200010e0666 */
[----:B------:R-:W-:Y:S01]  /*10a10*/  ISETP.GE.AND P4, PT, R238, c[0x0][0x1d4], PT ;  /* 0x00007500ee007a0c */ /* 0x000fe20003f86270 */
[C---:B------:R-:W-:Y:S01]  /*10a20*/  IMAD.X R11, R4.reuse, 0x1, R100, P0 ;  /* 0x00000001040b7824 */ /* 0x040fe200000e0664 */
[----:B------:R-:W-:Y:S02]  /*10a30*/  ISETP.GE.AND P2, PT, R239, c[0x0][0x1d4], PT ;  /* 0x00007500ef007a0c */ /* 0x000fe40003f46270 */
[C---:B------:R-:W-:Y:S02]  /*10a40*/  IADD3 R6, P1, R31.reuse, R110, RZ ;  /* 0x0000006e1f067210 */ /* 0x040fe40007f3e0ff */
[----:B------:R-:W-:Y:S01]  /*10a50*/  IADD3 R2, P0, R31, R109, RZ ;  /* 0x0000006d1f027210 */ /* 0x000fe20007f1e0ff */
[----:B------:R-:W-:Y:S01]  /*10a60*/  IMAD.MOV.U32 R31, RZ, RZ, 0x1 ;  /* 0x00000001ff1f7424 */ /* 0x000fe200078e00ff */
[----:B------:R-:W-:Y:S01]  /*10a70*/  SEL R13, RZ, 0x10, P4 ;  /* 0x00000010ff0d7807 */ /* 0x000fe20002000000 */
[C---:B------:R-:W-:Y:S01]  /*10a80*/  IMAD.X R7, R4.reuse, 0x1, R103, P1 ;  /* 0x0000000104077824 */ /* 0x040fe200008e0667 */
[----:B------:R-:W-:Y:S01]  /*10a90*/  SEL R12, RZ, 0x10, P5 ;  /* 0x00000010ff0c7807 */ /* 0x000fe20002800000 */
[----:B------:R-:W-:Y:S01]  /*10aa0*/  IMAD.X R3, R4, 0x1, R101, P0 ;  /* 0x0000000104037824 */ /* 0x000fe200000e0665 */
[----:B------:R-:W-:Y:S01]  /*10ab0*/  @!PT LDS RZ, [RZ] ;  /* 0x00000000fffff984 */ /* 0x000fe20000000800 */
[----:B------:R-:W-:Y:S01]  /*10ac0*/  @!PT LDS RZ, [RZ] ;  /* 0x00000000fffff984 */ /* 0x000fe20000000800 */
[----:B------:R-:W-:Y:S01]  /*10ad0*/  @!PT LDS RZ, [RZ] ;  /* 0x00000000fffff984 */ /* 0x000fe20000000800 */
[----:B------:R2:W-:Y:S04]  /*10ae0*/  LDGSTS.E.BYPASS.LTC128B.128 [R229+0x8100], [R10.64], !P3 ;  /* 0x081000000ae57fae */ /* 0x0005e8000d901d46 */
[----:B------:R2:W-:Y:S04]  /*10af0*/  LDGSTS.E.BYPASS.LTC128B.128 [R229+0xa100], [R8.64], !P4 ;  /* 0x0a10000008e57fae */ /* 0x0005e8000e101d46 */
[----:B------:R3:W-:Y:S04]  /*10b00*/  LDGSTS.E.BYPASS.LTC128B.128 [R229+0xc100], [R6.64], !P5 ;  /* 0x0c10000006e57fae */ /* 0x0007e8000e901d46 */
[----:B------:R4:W-:Y:S01]  /*10b10*/  LDGSTS.E.BYPASS.LTC128B.128 [R229+0xe100], [R2.64], !P2 ;  /* 0x0e10000002e57fae */ /* 0x0009e2000d101d46 */
[----:B---3--:R-:W-:Y:S01]  /*10b20*/  SEL R7, RZ, 0x10, P3 ;  /* 0x00000010ff077807 */ /* 0x008fe20001800000 */
[----:B----4-:R-:W-:Y:S01]  /*10b30*/  IMAD.MOV.U32 R3, RZ, RZ, 0x181f ;  /* 0x0000181fff037424 */ /* 0x010fe200078e00ff */
        /* <DEDUP_REMOVED lines=10> */
.L_x_1585:
[----:B------:R-:W-:Y:S02]  /*10be0*/  MOV R0, 0x2 ;  /* 0x0000000200007802 */ /* 0x000fe40000000f00 */
[----:B------:R-:W-:Y:S02]  /*10bf0*/  MOV R2, 0x10c10 ;  /* 0x00010c1000027802 */ /* 0x000fe40000000f00 */
[----:B------:R-:W-:Y:S05]  /*10c00*/  CALL.REL.NOINC `($__internal_27_$__cuda_sm70_shflsync_bfly_p) ;  /* 0x0000154000007944 */ /* 0x000fea0003c00000 */
[----:B------:R-:W-:Y:S01]  /*10c10*/  FMNMX.FTZ R4, R4, R0, !PT ;  /* 0x0000000004047209 */ /* 0x000fe20007810000 */
[----:B------:R-:W-:Y:S01]  /*10c20*/  IMAD.MOV.U32 R0, RZ, RZ, 0x1 ;  /* 0x00000001ff007424 */ /* 0x000fe200078e00ff */
[----:B------:R-:W-:Y:S02]  /*10c30*/  MOV R2, 0x10c50 ;  /* 0x00010c5000027802 */ /* 0x000fe40000000f00 */
[----:B------:R-:W-:Y:S05]  /*10c40*/  CALL.REL.NOINC `($__internal_27_$__cuda_sm70_shflsync_bfly_p) ;  /* 0x0000150000007944 */ /* 0x000fea0003c00000 */
[----:B------:R-:W-:Y:S01]  /*10c50*/  FMNMX.FTZ R132, R4, R0, !PT ;  /* 0x0000000004847209 */ /* 0x000fe20007810000 */
[----:B------:R-:W-:Y:S01]  /*10c60*/  IMAD.MOV.U32 R4, RZ, RZ, R5 ;  /* 0x000000ffff047224 */ /* 0x000fe200078e0005 */
[----:B------:R-:W-:Y:S01]  /*10c70*/  MOV R2, 0x10ca0 ;  /* 0x00010ca000027802 */ /* 0x000fe20000000f00 */
[----:B------:R-:W-:Y:S02]  /*10c80*/  IMAD.MOV.U32 R0, RZ, RZ, 0x2 ;  /* 0x00000002ff007424 */ /* 0x000fe400078e00ff */
[----:B------:R-:W-:Y:S05]  /*10c90*/  CALL.REL.NOINC `($__internal_27_$__cuda_sm70_shflsync_bfly_p) ;  /* 0x000014b000007944 */ /* 0x000fea0003c00000 */
[----:B------:R-:W-:Y:S01]  /*10ca0*/  FMNMX.FTZ R5, R5, R0, !PT ;  /* 0x0000000005057209 */ /* 0x000fe20007810000 */
[----:B------:R-:W-:Y:S01]  /*10cb0*/  IMAD.MOV.U32 R0, RZ, RZ, 0x1 ;  /* 0x00000001ff007424 */ /* 0x000fe200078e00ff */
[----:B------:R-:W-:-:S03]  /*10cc0*/  MOV R2, 0x10cf0 ;  /* 0x00010cf000027802 */ /* 0x000fc60000000f00 */
[----:B------:R-:W-:Y:S02]  /*10cd0*/  IMAD.MOV.U32 R4, RZ, RZ, R5 ;  /* 0x000000ffff047224 */ /* 0x000fe400078e0005 */
[----:B------:R-:W-:Y:S05]  /*10ce0*/  CALL.REL.NOINC `($__internal_27_$__cuda_sm70_shflsync_bfly_p) ;  /* 0x0000146000007944 */ /* 0x000fea0003c00000 */
[----:B------:R-:W-:Y:S01]  /*10cf0*/  MOV R3, R0 ;  /* 0x0000000000037202 */ /* 0x000fe20000000f00 */
[----:B------:R-:W-:Y:S05]  /*10d00*/  BRA `(.L_x_1666) ;  /* 0xffff49d000007947 */ /* 0x000fea000383ffff */
.L_x_1587:
[----:B--234-:R-:W-:Y:S01]  /*10d10*/  MOV R31, RZ ;  /* 0x000000ff001f7202 */ /* 0x01cfe20000000f00 */
[----:B------:R-:W-:Y:S01]  /*10d20*/  IMAD.MOV.U32 R230, RZ, RZ, R4 ;  /* 0x000000ffffe67224 */ /* 0x000fe200078e0004 */
[----:B------:R-:W-:Y:S01]  /*10d30*/  MOV R2, 0x10d60 ;  /* 0x00010d6000027802 */ /* 0x000fe20000000f00 */
[----:B------:R-:W-:Y:S02]  /*10d40*/  IMAD.MOV.U32 R3, RZ, RZ, 0x181f ;  /* 0x0000181fff037424 */ /* 0x000fe400078e00ff */
[----:B-1----:R-:W-:Y:S05]  /*10d50*/  CALL.REL.NOINC `($__internal_28_$__cuda_sm70_shflsync_idx_p) ;  /* 0x0000145000007944 */ /* 0x002fea0003c00000 */
[----:B------:R-:W-:Y:S01]  /*10d60*/  MOV R2, R31 ;  /* 0x0000001f00027202 */ /* 0x000fe20000000f00 */
[----:B-1---5:R-:W-:-:S05]  /*10d70*/  BRA `(.L_x_1667) ;  /* 0xffff623000007947 */ /* 0x022fca000383ffff */
.L_x_1590:
[----:B------:R-:W-:Y:S01]  /*10d80*/  MOV R31, RZ ;  /* 0x000000ff001f7202 */ /* 0x000fe20000000f00 */
[----:B------:R-:W-:Y:S01]  /*10d90*/  IMAD.MOV.U32 R230, RZ, RZ, R5 ;  /* 0x000000ffffe67224 */ /* 0x000fe200078e0005 */
[----:B------:R-:W-:Y:S01]  /*10da0*/  MOV R2, 0x10dd0 ;  /* 0x00010dd000027802 */ /* 0x000fe20000000f00 */
[----:B------:R-:W-:Y:S02]  /*10db0*/  IMAD.MOV.U32 R3, RZ, RZ, 0x181f ;  /* 0x0000181fff037424 */ /* 0x000fe400078e00ff */
[----:B------:R-:W-:Y:S05]  /*10dc0*/  CALL.REL.NOINC `($__internal_28_$__cuda_sm70_shflsync_idx_p) ;  /* 0x000013e000007944 */ /* 0x000fea0003c00000 */
[----:B------:R-:W-:Y:S01]  /*10dd0*/  MOV R4, R31 ;  /* 0x0000001f00047202 */ /* 0x000fe20000000f00 */
[----:B-1---5:R-:W-:-:S05]  /*10de0*/  BRA `(.L_x_1668) ;  /* 0xffff77f000007947 */ /* 0x022fca000383ffff */
.L_x_1591:
[----:B------:R-:W-:Y:S01]  /*10df0*/  MOV R31, RZ ;  /* 0x000000ff001f7202 */ /* 0x000fe20000000f00 */
[----:B------:R-:W-:Y:S01]  /*10e00*/  IMAD.MOV.U32 R230, RZ, RZ, R8 ;  /* 0x000000ffffe67224 */ /* 0x000fe200078e0008 */
[----:B------:R-:W-:Y:S01]  /*10e10*/  MOV R2, 0x10e40 ;  /* 0x00010e4000027802 */ /* 0x000fe20000000f00 */
[----:B------:R-:W-:Y:S02]  /*10e20*/  IMAD.MOV.U32 R3, RZ, RZ, 0x181f ;  /* 0x0000181fff037424 */ /* 0x000fe400078e00ff */
[----:B-12---:R-:W-:Y:S05]  /*10e30*/  CALL.REL.NOINC `($__internal_28_$__cuda_sm70_shflsync_idx_p) ;  /* 0x0000137000007944 */ /* 0x006fea0003c00000 */
[C---:B------:R-:W-:Y:S01]  /*10e40*/  IADD3 R2, -R227.reuse, 0x10, RZ ;  /* 0x00000010e3027810 */ /* 0x040fe20007ffe1ff */
[----:B------:R-:W-:Y:S03]  /*10e50*/  IMAD.MOV.U32 R230, RZ, RZ, R5 ;  /* 0x000000ffffe67224 */ /* 0x000fe600078e0005 */
[----:B------:R-:W-:Y:S04]  /*10e60*/  LOP3.LUT R2, R2, 0xf, RZ, 0xc0, !PT ;  /* 0x0000000f02027812 */ /* 0x000fe800078ec0ff */
[----:B------:R-:W-:Y:S04]  /*10e70*/  IADD3 R2, P1, P0, R2, R31, R25 ;  /* 0x0000001f02027210 */ /* 0x000fe8000783e019 */
[----:B------:R-:W-:Y:S02]  /*10e80*/  IADD3.X R3, RZ, R4, R9, P1, P0 ;  /* 0x00000004ff037210 */ /* 0x000fe40000fe0409 */
[----:B------:R-:W-:Y:S11]  /*10e90*/  ISETP.NE.U32.AND P0, PT, R227, RZ, PT ;  /* 0x000000ffe300720c */ /* 0x000ff60003f05070 */
[----:B------:R-:W-:Y:S02]  /*10ea0*/  @!UPT UIADD3 URZ, URZ, URZ, URZ ;  /* 0x0000003f3f3ff290 */ /* 0x000fe4000fffe03f */
[----:B------:R-:W-:Y:S01]  /*10eb0*/  @!PT LDS RZ, [RZ] ;  /* 0x00000000fffff984 */ /* 0x000fe20000000800 */
[----:B------:R-:W-:Y:S01]  /*10ec0*/  @!PT LDS RZ, [RZ] ;  /* 0x00000000fffff984 */ /* 0x000fe20000000800 */
[----:B------:R-:W-:Y:S01]  /*10ed0*/  @!PT LDS RZ, [RZ] ;  /* 0x00000000fffff984 */ /* 0x000fe20000000800 */
[----:B------:R2:W-:Y:S02]  /*10ee0*/  LDGSTS.E.BYPASS.LTC128B.128.ZFILL [R229+0x8100], [R2.64], P0 ;  /* 0x0810000002e57fae */ /* 0x0005e40008141d46 */
[C---:B--2---:R-:W-:Y:S05]  /*10ef0*/  IADD3 R2, P0, R31.reuse, R26, RZ ;  /* 0x0000001a1f027210 */ /* 0x044fea0007f1e0ff */
[C---:B------:R-:W-:Y:S01]  /*10f00*/  IMAD.X R3, R4.reuse, 0x1, R10, P0 ;  /* 0x0000000104037824 */ /* 0x040fe200000e060a */
[C---:B------:R-:W-:Y:S04]  /*10f10*/  IADD3 R6, P0, R31.reuse, R27, RZ ;  /* 0x0000001b1f067210 */ /* 0x040fe80007f1e0ff */
[----:B------:R2:W-:Y:S01]  /*10f20*/  LDGSTS.E.BYPASS.LTC128B.128 [R229+0xa100], [R2.64], !P3 ;  /* 0x0a10000002e57fae */ /* 0x0005e2000d901d46 */
[C---:B------:R-:W-:Y:S05]  /*10f30*/  IMAD.X R7, R4.reuse, 0x1, R11, P0 ;  /* 0x0000000104077824 */ /* 0x040fea00000e060b */
[----:B------:R3:W-:Y:S01]  /*10f40*/  LDGSTS.E.BYPASS.LTC128B.128 [R229+0xc100], [R6.64], !P4 ;  /* 0x0c10000006e57fae */ /* 0x0007e2000e101d46 */
[----:B--2---:R-:W-:Y:S01]  /*10f50*/  IADD3 R2, P0, R31, R28, RZ ;  /* 0x0000001c1f027210 */ /* 0x004fe20007f1e0ff */
[----:B------:R-:W-:Y:S04]  /*10f60*/  IMAD.MOV.U32 R31, RZ, RZ, 0x1 ;  /* 0x00000001ff1f7424 */ /* 0x000fe800078e00ff */
[----:B------:R-:W-:Y:S05]  /*10f70*/  IMAD.X R3, R4, 0x1, R12, P0 ;  /* 0x0000000104037824 */ /* 0x000fea00000e060c */
[----:B------:R2:W-:Y:S02]  /*10f80*/  LDGSTS.E.BYPASS.LTC128B.128 [R229+0xe100], [R2.64], !P5 ;  /* 0x0e10000002e57fae */ /* 0x0005e4000e901d46 */
[----:B--2---:R-:W-:Y:S01]  /*10f90*/  MOV R2, 0x10fc0 ;  /* 0x00010fc000027802 */ /* 0x004fe20000000f00 */
[----:B------:R-:W-:Y:S02]  /*10fa0*/  IMAD.MOV.U32 R3, RZ, RZ, 0x181f ;  /* 0x0000181fff037424 */ /* 0x000fe400078e00ff */
[----:B-1-3-5:R-:W-:Y:S05]  /*10fb0*/  CALL.REL.NOINC `($__internal_28_$__cuda_sm70_shflsync_idx_p) ;  /* 0x000011f000007944 */ /* 0x02afea0003c00000 */
[----:B------:R-:W-:Y:S01]  /*10fc0*/  MOV R3, 0x181f ;  /* 0x0000181f00037802 */ /* 0x000fe20000000f00 */
[----:B------:R-:W-:Y:S01]  /*10fd0*/  IMAD.MOV.U32 R4, RZ, RZ, R31 ;  /* 0x000000ffff047224 */ /* 0x000fe200078e001f */
[----:B------:R-:W-:Y:S01]  /*10fe0*/  MOV R31, 0x1 ;  /* 0x00000001001f7802 */ /* 0x000fe20000000f00 */
[----:B------:R-:W-:Y:S01]  /*10ff0*/  IMAD.MOV.U32 R230, RZ, RZ, R8 ;  /* 0x000000ffffe67224 */ /* 0x000fe200078e0008 */
[----:B------:R-:W-:Y:S02]  /*11000*/  MOV R2, 0x11020 ;  /* 0x0001102000027802 */ /* 0x000fe40000000f00 */
[----:B-1---5:R-:W-:Y:S05]  /*11010*/  CALL.REL.NOINC `($__internal_28_$__cuda_sm70_shflsync_idx_p) ;  /* 0x0000119000007944 */ /* 0x022fea0003c00000 */
[----:B-----5:R-:W-:Y:S01]  /*11020*/  MOV R0, R31 ;  /* 0x0000001f00007202 */ /* 0x020fe20000000f00 */
[----:B-1----:R-:W-:-:S05]  /*11030*/  BRA `(.L_x_1669) ;  /* 0xffff770000007947 */ /* 0x002fca000383ffff */
.L_x_1592:
        /* <DEDUP_REMOVED lines=14> */
[----:B------:R-:W-:Y:S02]  /*11120*/  MOV R2, 0x11140 ;  /* 0x0001114000027802 */ /* 0x000fe40000000f00 */
[----:B------:R-:W-:Y:S05]  /*11130*/  CALL.REL.NOINC `($__internal_27_$__cuda_sm70_shflsync_bfly_p) ;  /* 0x0000101000007944 */ /* 0x000fea0003c00000 */
[----:B------:R-:W-:-:S05]  /*11140*/  BRA `(.L_x_1670) ;  /* 0xffff79b000007947 */ /* 0x000fca000383ffff */
.L_x_1594:
[----:B------:R-:W-:Y:S01]  /*11150*/  IMAD.MOV.U32 R4, RZ, RZ, R235 ;  /* 0x000000ffff047224 */ /* 0x000fe200078e00eb */
[----:B------:R-:W-:-:S02]  /*11160*/  MOV R0, 0x2 ;  /* 0x0000000200007802 */ /* 0x000fc40000000f00 */
[----:B------:R-:W-:Y:S02]  /*11170*/  MOV R2, 0x11190 ;  /* 0x0001119000027802 */ /* 0x000fe40000000f00 */
[----:B------:R-:W-:Y:S05]  /*11180*/  CALL.REL.NOINC `($__internal_27_$__cuda_sm70_shflsync_bfly_p) ;  /* 0x00000fc000007944 */ /* 0x000fea0003c00000 */
[----:B------:R-:W-:Y:S05]  /*11190*/  BRA `(.L_x_1671) ;  /* 0xffff95a000007947 */ /* 0x000fea000383ffff */
.L_x_1595:
[----:B------:R-:W-:Y:S01]  /*111a0*/  IMAD.MOV.U32 R4, RZ, RZ, R5 ;  /* 0x000000ffff047224 */ /* 0x000fe200078e0005 */
[----:B------:R-:W-:Y:S02]  /*111b0*/  MOV R0, 0x1 ;  /* 0x0000000100007802 */ /* 0x000fe40000000f00 */
[----:B------:R-:W-:Y:S02]  /*111c0*/  MOV R2, 0x111e0 ;  /* 0x000111e000027802 */ /* 0x000fe40000000f00 */
[----:B-1----:R-:W-:Y:S05]  /*111d0*/  CALL.REL.NOINC `($__internal_27_$__cuda_sm70_shflsync_bfly_p) ;  /* 0x00000f7000007944 */ /* 0x002fea0003c00000 */
[----:B------:R-:W-:Y:S01]  /*111e0*/  FADD.FTZ R5, R5, R0 ;  /* 0x0000000005057221 */ /* 0x000fe20000010000 */
[----:B------:R-:W-:Y:S02]  /*111f0*/  MOV R4, R234 ;  /* 0x000000ea00047202 */ /* 0x000fe40000000f00 */
[----:B------:R-:W-:Y:S02]  /*11200*/  MOV R0, 0x2 ;  /* 0x0000000200007802 */ /* 0x000fe40000000f00 */
[----:B------:R-:W-:Y:S02]  /*11210*/  MOV R2, 0x11230 ;  /* 0x0001123000027802 */ /* 0x000fe40000000f00 */
[----:B------:R-:W-:Y:S05]  /*11220*/  CALL.REL.NOINC `($__internal_27_$__cuda_sm70_shflsync_bfly_p) ;  /* 0x00000f2000007944 */ /* 0x000fea0003c00000 */
[----:B------:R-:W-:Y:S01]  /*11230*/  FADD.FTZ R4, R234, R0 ;  /* 0x00000000ea047221 */ /* 0x000fe20000010000 */
[----:B------:R-:W-:Y:S02]  /*11240*/  MOV R0, 0x1 ;  /* 0x0000000100007802 */ /* 0x000fe40000000f00 */
[----:B------:R-:W-:-:S02]  /*11250*/  MOV R2, 0x11270 ;  /* 0x0001127000027802 */ /* 0x000fc40000000f00 */
[----:B------:R-:W-:Y:S05]  /*11260*/  CALL.REL.NOINC `($__internal_27_$__cuda_sm70_shflsync_bfly_p) ;  /* 0x00000ee000007944 */ /* 0x000fea0003c00000 */
[----:B------:R-:W-:Y:S01]  /*11270*/  MOV R3, R0 ;  /* 0x0000000000037202 */ /* 0x000fe20000000f00 */
[----:B------:R-:W-:Y:S05]  /*11280*/  BRA `(.L_x_1672) ;  /* 0xffff952000007947 */ /* 0x000fea000383ffff */
.L_x_1602:
[----:B--234-:R-:W-:Y:S01]  /*11290*/  IMAD.MOV.U32 R230, RZ, RZ, R5 ;  /* 0x000000ffffe67224 */ /* 0x01cfe200078e0005 */
[----:B------:R-:W-:Y:S01]  /*112a0*/  MOV R31, RZ ;  /* 0x000000ff001f7202 */ /* 0x000fe20000000f00 */
[----:B------:R-:W-:Y:S01]  /*112b0*/  IMAD.MOV.U32 R3, RZ, RZ, 0x181f ;  /* 0x0000181fff037424 */ /* 0x000fe200078e00ff */
[----:B------:R-:W-:-:S02]  /*112c0*/  MOV R2, 0x112e0 ;  /* 0x000112e000027802 */ /* 0x000fc40000000f00 */
[----:B-1----:R-:W-:Y:S05]  /*112d0*/  CALL.REL.NOINC `($__internal_28_$__cuda_sm70_shflsync_idx_p) ;  /* 0x00000ed000007944 */ /* 0x002fea0003c00000 */
[----:B------:R-:W-:Y:S01]  /*112e0*/  MOV R4, R31 ;  /* 0x0000001f00047202 */ /* 0x000fe20000000f00 */
[----:B-1---5:R-:W-:Y:S05]  /*112f0*/  BRA `(.L_x_1673) ;  /* 0xffffb14000007947 */ /* 0x022fea000383ffff */
.L_x_1603:
[----:B------:R-:W-:Y:S01]  /*11300*/  IMAD.MOV.U32 R230, RZ, RZ, R14 ;  /* 0x000000ffffe67224 */ /* 0x000fe200078e000e */
[----:B------:R-:W-:Y:S01]  /*11310*/  MOV R31, RZ ;  /* 0x000000ff001f7202 */ /* 0x000fe20000000f00 */
[----:B------:R-:W-:Y:S01]  /*11320*/  IMAD.MOV.U32 R3, RZ, RZ, 0x181f ;  /* 0x0000181fff037424 */ /* 0x000fe200078e00ff */
[----:B------:R-:W-:-:S02]  /*11330*/  MOV R2, 0x11350 ;  /* 0x0001135000027802 */ /* 0x000fc40000000f00 */
[----:B-123--:R-:W-:Y:S05]  /*11340*/  CALL.REL.NOINC `($__internal_28_$__cuda_sm70_shflsync_idx_p) ;  /* 0x00000e6000007944 */ /* 0x00efea0003c00000 */
[----:B-----5:R-:W-:Y:S01]  /*11350*/  MOV R0, R31 ;  /* 0x0000001f00007202 */ /* 0x020fe20000000f00 */
[----:B-1----:R-:W-:Y:S05]  /*11360*/  BRA `(.L_x_1674) ;  /* 0xffffb0f000007947 */ /* 0x002fea000383ffff */
.L_x_1606:
[----:B------:R-:W-:Y:S01]  /*11370*/  IMAD.MOV.U32 R230, RZ, RZ, R5 ;  /* 0x000000ffffe67224 */ /* 0x000fe200078e0005 */
[----:B------:R-:W-:Y:S01]  /*11380*/  MOV R31, 0x1 ;  /* 0x00000001001f7802 */ /* 0x000fe20000000f00 */
[----:B--2---:R-:W-:Y:S01]  /*11390*/  IMAD.MOV.U32 R3, RZ, RZ, 0x181f ;  /* 0x0000181fff037424 */ /* 0x004fe200078e00ff */
[----:B------:R-:W-:-:S02]  /*113a0*/  MOV R2, 0x113c0 ;  /* 0x000113c000027802 */ /* 0x000fc40000000f00 */
[----:B-1-34-:R-:W-:Y:S05]  /*113b0*/  CALL.REL.NOINC `($__internal_28_$__cuda_sm70_shflsync_idx_p) ;  /* 0x00000df000007944 */ /* 0x01afea0003c00000 */
        /* <DEDUP_REMOVED lines=8> */
.L_x_1609:
[----:B------:R-:W-:Y:S01]  /*11440*/  IMAD.MOV.U32 R230, RZ, RZ, R5 ;  /* 0x000000ffffe67224 */ /* 0x000fe200078e0005 */
[----:B------:R-:W-:Y:S01]  /*11450*/  MOV R31, 0x2 ;  /* 0x00000002001f7802 */ /* 0x000fe20000000f00 */
[----:B-1----:R-:W-:Y:S01]  /*11460*/  IMAD.MOV.U32 R3, RZ, RZ, 0x181f ;  /* 0x0000181fff037424 */ /* 0x002fe200078e00ff */
[----:B------:R-:W-:Y:S02]  /*11470*/  MOV R2, 0x11490 ;  /* 0x0001149000027802 */ /* 0x000fe40000000f00 */
[----:B--234-:R-:W-:Y:S05]  /*11480*/  CALL.REL.NOINC `($__internal_28_$__cuda_sm70_shflsync_idx_p) ;  /* 0x00000d2000007944 */ /* 0x01cfea0003c00000 */
[----:B------:R-:W-:Y:S01]  /*11490*/  MOV R4, R31 ;  /* 0x0000001f00047202 */ /* 0x000fe20000000f00 */
[----:B-1---5:R-:W-:Y:S05]  /*114a0*/  BRA `(.L_x_1676) ;  /* 0xffffb33000007947 */ /* 0x022fea000383ffff */
.L_x_1610:
[----:B------:R-:W-:Y:S01]  /*114b0*/  IMAD.MOV.U32 R230, RZ, RZ, R14 ;  /* 0x000000ffffe67224 */ /* 0x000fe200078e000e */
[----:B------:R-:W-:Y:S01]  /*114c0*/  MOV R31, 0x2 ;  /* 0x00000002001f7802 */ /* 0x000fe20000000f00 */
[----:B-1----:R-:W-:Y:S01]  /*114d0*/  IMAD.MOV.U32 R3, RZ, RZ, 0x181f ;  /* 0x0000181fff037424 */ /* 0x002fe200078e00ff */
[----:B------:R-:W-:Y:S02]  /*114e0*/  MOV R2, 0x11500 ;  /* 0x0001150000027802 */ /* 0x000fe40000000f00 */
[----:B--234-:R-:W-:Y:S05]  /*114f0*/  CALL.REL.NOINC `($__internal_28_$__cuda_sm70_shflsync_idx_p) ;  /* 0x00000cb000007944 */ /* 0x01cfea0003c00000 */
[----:B-----5:R-:W-:Y:S01]  /*11500*/  MOV R0, R31 ;  /* 0x0000001f00007202 */ /* 0x020fe20000000f00 */
[----:B-1----:R-:W-:Y:S05]  /*11510*/  BRA `(.L_x_1677) ;  /* 0xffffb2e000007947 */ /* 0x002fea000383ffff */
.L_x_1613:
[----:B------:R-:W-:Y:S01]  /*11520*/  IMAD.MOV.U32 R230, RZ, RZ, R5 ;  /* 0x000000ffffe67224 */ /* 0x000fe200078e0005 */
[----:B------:R-:W-:Y:S01]  /*11530*/  MOV R31, 0x3 ;  /* 0x00000003001f7802 */ /* 0x000fe20000000f00 */
[----:B-1----:R-:W-:Y:S01]  /*11540*/  IMAD.MOV.U32 R3, RZ, RZ, 0x181f ;  /* 0x0000181fff037424 */ /* 0x002fe200078e00ff */
[----:B------:R-:W-:-:S02]  /*11550*/  MOV R2, 0x11570 ;  /* 0x0001157000027802 */ /* 0x000fc40000000f00 */
[----:B--234-:R-:W-:Y:S05]  /*11560*/  CALL.REL.NOINC `($__internal_28_$__cuda_sm70_shflsync_idx_p) ;  /* 0x00000c4000007944 */ /* 0x01cfea0003c00000 */
        /* <DEDUP_REMOVED lines=8> */
.L_x_1615:
[----:B------:R-:W-:Y:S01]  /*115f0*/  IMAD.MOV.U32 R230, RZ, RZ, R5 ;  /* 0x000000ffffe67224 */ /* 0x000fe200078e0005 */
[----:B------:R-:W-:Y:S01]  /*11600*/  MOV R31, RZ ;  /* 0x000000ff001f7202 */ /* 0x000fe20000000f00 */
[----:B------:R-:W-:Y:S01]  /*11610*/  IMAD.MOV.U32 R3, RZ, RZ, 0x1c1f ;  /* 0x00001c1fff037424 */ /* 0x000fe200078e00ff */
[----:B------:R-:W-:Y:S02]  /*11620*/  MOV R2, 0x11640 ;  /* 0x0001164000027802 */ /* 0x000fe40000000f00 */
[----:B------:R-:W-:Y:S05]  /*11630*/  CALL.REL.NOINC `($__internal_28_$__cuda_sm70_shflsync_idx_p) ;  /* 0x00000b7000007944 */ /* 0x000fea0003c00000 */
[----:B------:R-:W-:Y:S01]  /*11640*/  MOV R4, R31 ;  /* 0x0000001f00047202 */ /* 0x000fe20000000f00 */
[----:B-1---5:R-:W-:Y:S05]  /*11650*/  BRA `(.L_x_1679) ;  /* 0xffffb70000007947 */ /* 0x022fea000383ffff */
.L_x_1616:
[----:B------:R-:W-:Y:S01]  /*11660*/  IMAD.MOV.U32 R230, RZ, RZ, R12 ;  /* 0x000000ffffe67224 */ /* 0x000fe200078e000c */
[----:B------:R-:W-:Y:S01]  /*11670*/  MOV R31, RZ ;  /* 0x000000ff001f7202 */ /* 0x000fe20000000f00 */
[----:B------:R-:W-:Y:S01]  /*11680*/  IMAD.MOV.U32 R3, RZ, RZ, 0x1c1f ;  /* 0x00001c1fff037424 */ /* 0x000fe200078e00ff */
[----:B------:R-:W-:Y:S02]  /*11690*/  MOV R2, 0x116b0 ;  /* 0x000116b000027802 */ /* 0x000fe40000000f00 */
[----:B-12---:R-:W-:Y:S05]  /*116a0*/  CALL.REL.NOINC `($__internal_28_$__cuda_sm70_shflsync_idx_p) ;  /* 0x00000b0000007944 */ /* 0x006fea0003c00000 */
[----:B-----5:R-:W-:Y:S01]  /*116b0*/  MOV R0, R31 ;  /* 0x0000001f00007202 */ /* 0x020fe20000000f00 */
[----:B-1----:R-:W-:Y:S05]  /*116c0*/  BRA `(.L_x_1680) ;  /* 0xffffb6b000007947 */ /* 0x002fea000383ffff */
.L_x_1619:
        /* <DEDUP_REMOVED lines=13> */
.L_x_1623:
[----:B------:R-:W-:Y:S01]  /*117a0*/  IMAD.MOV.U32 R230, RZ, RZ, R5 ;  /* 0x000000ffffe67224 */ /* 0x000fe200078e0005 */
[----:B------:R-:W-:Y:S01]  /*117b0*/  MOV R31, RZ ;  /* 0x000000ff001f7202 */ /* 0x000fe20000000f00 */
[----:B------:R-:W-:Y:S01]  /*117c0*/  IMAD.MOV.U32 R3, RZ, RZ, 0x181f ;  /* 0x0000181fff037424 */ /* 0x000fe200078e00ff */
[----:B------:R-:W-:Y:S02]  /*117d0*/  MOV R2, 0x117f0 ;  /* 0x000117f000027802 */ /* 0x000fe40000000f00 */
[----:B------:R-:W-:Y:S05]  /*117e0*/  CALL.REL.NOINC `($__internal_28_$__cuda_sm70_shflsync_idx_p) ;  /* 0x000009c000007944 */ /* 0x000fea0003c00000 */
[----:B------:R-:W-:Y:S01]  /*117f0*/  MOV R4, R31 ;  /* 0x0000001f00047202 */ /* 0x000fe20000000f00 */
[----:B-1---5:R-:W-:Y:S05]  /*11800*/  BRA `(.L_x_1682) ;  /* 0xffffd67000007947 */ /* 0x022fea000383ffff */
.L_x_1624:
[----:B------:R-:W-:Y:S01]  /*11810*/  IMAD.MOV.U32 R230, RZ, RZ, R14 ;  /* 0x000000ffffe67224 */ /* 0x000fe200078e000e */
[----:B------:R-:W-:Y:S01]  /*11820*/  MOV R31, RZ ;  /* 0x000000ff001f7202 */ /* 0x000fe20000000f00 */
[----:B------:R-:W-:Y:S01]  /*11830*/  IMAD.MOV.U32 R3, RZ, RZ, 0x181f ;  /* 0x0000181fff037424 */ /* 0x000fe200078e00ff */
[----:B------:R-:W-:Y:S02]  /*11840*/  MOV R2, 0x11860 ;  /* 0x0001186000027802 */ /* 0x000fe40000000f00 */
[----:B-12---:R-:W-:Y:S05]  /*11850*/  CALL.REL.NOINC `($__internal_28_$__cuda_sm70_shflsync_idx_p) ;  /* 0x0000095000007944 */ /* 0x006fea0003c00000 */
[----:B-----5:R-:W-:Y:S01]  /*11860*/  MOV R0, R31 ;  /* 0x0000001f00007202 */ /* 0x020fe20000000f00 */
[----:B-1----:R-:W-:Y:S05]  /*11870*/  BRA `(.L_x_1683) ;  /* 0xffffd62000007947 */ /* 0x002fea000383ffff */
.L_x_1627:
        /* <DEDUP_REMOVED lines=13> */
.L_x_1630:
[----:B------:R-:W-:Y:S01]  /*11950*/  IMAD.MOV.U32 R230, RZ, RZ, R5 ;  /* 0x000000ffffe67224 */ /* 0x000fe200078e0005 */
[----:B------:R-:W-:Y:S01]  /*11960*/  MOV R31, 0x2 ;  /* 0x00000002001f7802 */ /* 0x000fe20000000f00 */
[----:B-1----:R-:W-:Y:S01]  /*11970*/  IMAD.MOV.U32 R3, RZ, RZ, 0x181f ;  /* 0x0000181fff037424 */ /* 0x002fe200078e00ff */
[----:B------:R-:W-:Y:S02]  /*11980*/  MOV R2, 0x119a0 ;  /* 0x000119a000027802 */ /* 0x000fe40000000f00 */
[----:B--234-:R-:W-:Y:S05]  /*11990*/  CALL.REL.NOINC `($__internal_28_$__cuda_sm70_shflsync_idx_p) ;  /* 0x0000081000007944 */ /* 0x01cfea0003c00000 */
[----:B------:R-:W-:Y:S01]  /*119a0*/  MOV R4, R31 ;  /* 0x0000001f00047202 */ /* 0x000fe20000000f00 */
[----:B-1---5:R-:W-:Y:S05]  /*119b0*/  BRA `(.L_x_1685) ;  /* 0xffffd87000007947 */ /* 0x022fea000383ffff */
.L_x_1631:
[----:B------:R-:W-:Y:S01]  /*119c0*/  IMAD.MOV.U32 R230, RZ, RZ, R14 ;  /* 0x000000ffffe67224 */ /* 0x000fe200078e000e */
[----:B------:R-:W-:Y:S01]  /*119d0*/  MOV R31, 0x2 ;  /* 0x00000002001f7802 */ /* 0x000fe20000000f00 */
[----:B------:R-:W-:Y:S01]  /*119e0*/  IMAD.MOV.U32 R3, RZ, RZ, 0x181f ;  /* 0x0000181fff037424 */ /* 0x000fe200078e00ff */
[----:B------:R-:W-:Y:S02]  /*119f0*/  MOV R2, 0x11a10 ;  /* 0x00011a1000027802 */ /* 0x000fe40000000f00 */
[----:B-1234-:R-:W-:Y:S05]  /*11a00*/  CALL.REL.NOINC `($__internal_28_$__cuda_sm70_shflsync_idx_p) ;  /* 0x000007a000007944 */ /* 0x01efea0003c00000 */
[----:B-----5:R-:W-:Y:S01]  /*11a10*/  MOV R0, R31 ;  /* 0x0000001f00007202 */ /* 0x020fe20000000f00 */
[----:B-1----:R-:W-:Y:S05]  /*11a20*/  BRA `(.L_x_1686) ;  /* 0xffffd82000007947 */ /* 0x002fea000383ffff */
.L_x_1634:
        /* <DEDUP_REMOVED lines=13> */
.L_x_1636:
[----:B------:R-:W-:Y:S01]  /*11b00*/  IMAD.MOV.U32 R230, RZ, RZ, R30 ;  /* 0x000000ffffe67224 */ /* 0x000fe200078e001e */
[----:B------:R-:W-:Y:S01]  /*11b10*/  MOV R31, RZ ;  /* 0x000000ff001f7202 */ /* 0x000fe20000000f00 */
[----:B------:R-:W-:Y:S01]  /*11b20*/  IMAD.MOV.U32 R3, RZ, RZ, 0x1f ;  /* 0x0000001fff037424 */ /* 0x000fe200078e00ff */
[----:B------:R-:W-:Y:S02]  /*11b30*/  MOV R2, 0x11b50 ;  /* 0x00011b5000027802 */ /* 0x000fe40000000f00 */
[----:B------:R-:W-:Y:S05]  /*11b40*/  CALL.REL.NOINC `($__internal_28_$__cuda_sm70_shflsync_idx_p) ;  /* 0x0000066000007944 */ /* 0x000fea0003c00000 */
[----:B------:R-:W-:Y:S01]  /*11b50*/  MOV R9, R31 ;  /* 0x0000001f00097202 */ /* 0x000fe20000000f00 */
[----:B-1---5:R-:W-:Y:S05]  /*11b60*/  BRA `(.L_x_1688) ;  /* 0xffffdb1000007947 */ /* 0x022fea000383ffff */
.L_x_1637:
[----:B------:R-:W-:Y:S01]  /*11b70*/  IMAD.MOV.U32 R230, RZ, RZ, R30 ;  /* 0x000000ffffe67224 */ /* 0x000fe200078e001e */
[----:B------:R-:W-:Y:S01]  /*11b80*/  MOV R31, 0x1 ;  /* 0x00000001001f7802 */ /* 0x000fe20000000f00 */
[----:B------:R-:W-:Y:S01]  /*11b90*/  IMAD.MOV.U32 R3, RZ, RZ, 0x1f ;  /* 0x0000001fff037424 */ /* 0x000fe200078e00ff */
[----:B------:R-:W-:Y:S02]  /*11ba0*/  MOV R2, 0x11bc0 ;  /* 0x00011bc000027802 */ /* 0x000fe40000000f00 */
[----:B-12---:R-:W-:Y:S05]  /*11bb0*/  CALL.REL.NOINC `($__internal_28_$__cuda_sm70_shflsync_idx_p) ;  /* 0x000005f000007944 */ /* 0x006fea0003c00000 */
[----:B------:R-:W-:Y:S01]  /*11bc0*/  MOV R8, R31 ;  /* 0x0000001f00087202 */ /* 0x000fe20000000f00 */
[----:B-1---5:R-:W-:Y:S05]  /*11bd0*/  BRA `(.L_x_1689) ;  /* 0xffffdac000007947 */ /* 0x022fea000383ffff */
.L_x_1638:
[----:B------:R-:W-:Y:S02]  /*11be0*/  MOV R3, 0x1 ;  /* 0x0000000100037802 */ /* 0x000fe40000000f00 */
[----:B------:R-:W-:-:S02]  /*11bf0*/  MOV R2, 0x11c10 ;  /* 0x00011c1000027802 */ /* 0x000fc40000000f00 */
[----:B-1234-:R-:W-:Y:S05]  /*11c00*/  CALL.REL.NOINC `($__internal_29_$__cuda_sm70_shflsync_up_p) ;  /* 0x0000061000007944 */ /* 0x01efea0003c00000 */
[----:B------:R-:W-:Y:S05]  /*11c10*/  BRA `(.L_x_1690) ;  /* 0xffffdbb000007947 */ /* 0x000fea000383ffff */
.L_x_1639:
[----:B------:R-:W-:Y:S02]  /*11c20*/  MOV R3, 0x2 ;  /* 0x0000000200037802 */ /* 0x000fe40000000f00 */
[----:B------:R-:W-:-:S02]  /*11c30*/  MOV R2, 0x11c50 ;  /* 0x00011c5000027802 */ /* 0x000fc40000000f00 */
[----:B--2-4-:R-:W-:Y:S05]  /*11c40*/  CALL.REL.NOINC `($__internal_29_$__cuda_sm70_shflsync_up_p) ;  /* 0x000005d000007944 */ /* 0x014fea0003c00000 */
        /* <DEDUP_REMOVED lines=24> */
.L_x_1643:
[----:B------:R-:W-:Y:S02]  /*11dd0*/  MOV R3, 0x1 ;  /* 0x0000000100037802 */ /* 0x000fe40000000f00 */
[----:B------:R-:W-:Y:S02]  /*11de0*/  MOV R2, 0x11e00 ;  /* 0x00011e0000027802 */ /* 0x000fe40000000f00 */
[----:B------:R-:W-:Y:S05]  /*11df0*/  CALL.REL.NOINC `($__internal_29_$__cuda_sm70_shflsync_up_p) ;  /* 0x0000042000007944 */ /* 0x000fea0003c00000 */
[----:B------:R-:W-:Y:S01]  /*11e00*/  MOV R2, R4 ;  /* 0x0000000400027202 */ /* 0x000fe20000000f00 */
[----:B------:R-:W-:Y:S05]  /*11e10*/  BRA `(.L_x_1692) ;  /* 0xffffdc1000007947 */ /* 0x000fea000383ffff */
.L_x_1644:
        /* <DEDUP_REMOVED lines=27> */
.L_x_1646:
[----:B------:R-:W-:Y:S02]  /*11fd0*/  SEL R0, RZ, 0x1, P0 ;  /* 0x00000001ff007807 */ /* 0x000fe40000000000 */
[----:B------:R-:W-:Y:S02]  /*11fe0*/  MOV R2, 0x12000 ;  /* 0x0001200000027802 */ /* 0x000fe40000000f00 */
[----:B-1----:R-:W-:Y:S05]  /*11ff0*/  CALL.REL.NOINC `($__internal_30_$__cuda_sm70_votesync_ballot) ;  /* 0x0000028000007944 */ /* 0x002fea0003c00000 */
[----:B------:R-:W-:Y:S05]  /*12000*/  BRA `(.L_x_1694) ;  /* 0xffffdbb000007947 */ /* 0x000fea000383ffff */
.L_x_1647:
[----:B------:R-:W-:Y:S01]  /*12010*/  IMAD.MOV.U32 R230, RZ, RZ, R6 ;  /* 0x000000ffffe67224 */ /* 0x000fe200078e0006 */
[----:B---3--:R-:W-:Y:S01]  /*12020*/  MOV R31, R11 ;  /* 0x0000000b001f7202 */ /* 0x008fe20000000f00 */
[----:B------:R-:W-:Y:S01]  /*12030*/  IMAD.MOV.U32 R3, RZ, RZ, 0x1f ;  /* 0x0000001fff037424 */ /* 0x000fe200078e00ff */
[----:B------:R-:W-:Y:S02]  /*12040*/  MOV R2, 0x12060 ;  /* 0x0001206000027802 */ /* 0x000fe40000000f00 */
[----:B-12---:R-:W-:Y:S05]  /*12050*/  CALL.REL.NOINC `($__internal_28_$__cuda_sm70_shflsync_idx_p) ;  /* 0x0000015000007944 */ /* 0x006fea0003c00000 */
[----:B------:R-:W-:Y:S01]  /*12060*/  IMAD.MOV.U32 R6, RZ, RZ, R31 ;  /* 0x000000ffff067224 */ /* 0x000fe200078e001f */
[----:B------:R-:W-:Y:S01]  /*12070*/  MOV R31, R11 ;  /* 0x0000000b001f7202 */ /* 0x000fe20000000f00 */
[----:B------:R-:W-:Y:S01]  /*12080*/  IMAD.MOV.U32 R230, RZ, RZ, R7 ;  /* 0x000000ffffe67224 */ /* 0x000fe200078e0007 */
[----:B------:R-:W-:Y:S02]  /*12090*/  MOV R3, 0x1f ;  /* 0x0000001f00037802 */ /* 0x000fe40000000f00 */
[----:B------:R-:W-:-:S02]  /*120a0*/  MOV R2, 0x120c0 ;  /* 0x000120c000027802 */ /* 0x000fc40000000f00 */
[----:B-1---5:R-:W-:Y:S05]  /*120b0*/  CALL.REL.NOINC `($__internal_28_$__cuda_sm70_shflsync_idx_p) ;  /* 0x000000f000007944 */ /* 0x022fea0003c00000 */
[----:B------:R-:W-:Y:S01]  /*120c0*/  MOV R7, R31 ;  /* 0x0000001f00077202 */ /* 0x000fe20000000f00 */
[----:B-1---5:R-:W-:Y:S05]  /*120d0*/  BRA `(.L_x_1695) ;  /* 0xffffdb2000007947 */ /* 0x022fea000383ffff */
.L_x_1650:
[----:B------:R-:W-:Y:S01]  /*120e0*/  IMAD.MOV.U32 R230, RZ, RZ, R4 ;  /* 0x000000ffffe67224 */ /* 0x000fe200078e0004 */
[----:B------:R-:W-:Y:S01]  /*120f0*/  MOV R31, R0 ;  /* 0x00000000001f7202 */ /* 0x000fe20000000f00 */
[----:B------:R-:W-:Y:S01]  /*12100*/  IMAD.MOV.U32 R3, RZ, RZ, 0x1f ;  /* 0x0000001fff037424 */ /* 0x000fe200078e00ff */
[----:B------:R-:W-:-:S02]  /*12110*/  MOV R2, 0x12130 ;  /* 0x0001213000027802 */ /* 0x000fc40000000f00 */
[----:B-1-34-:R-:W-:Y:S05]  /*12120*/  CALL.REL.NOINC `($__internal_28_$__cuda_sm70_shflsync_idx_p) ;  /* 0x0000008000007944 */ /* 0x01afea0003c00000 */
[----:B------:R-:W-:Y:S01]  /*12130*/  MOV R10, R31 ;  /* 0x0000001f000a7202 */ /* 0x000fe20000000f00 */
[----:B-1---5:R-:W-:Y:S05]  /*12140*/  BRA `(.L_x_1649) ;  /* 0xffffdb1000007947 */ /* 0x022fea000383ffff */
        .weak           $__internal_27_$__cuda_sm70_shflsync_bfly_p
        .type           $__internal_27_$__cuda_sm70_shflsync_bfly_p,@function
        .size           $__internal_27_$__cuda_sm70_shflsync_bfly_p,($__internal_28_$__cuda_sm70_shflsync_idx_p - $__internal_27_$__cuda_sm70_shflsync_bfly_p)
$__internal_27_$__cuda_sm70_shflsync_bfly_p:
[----:B------:R-:W-:Y:S02]  /*12150*/  MOV R25, 0xffffffff ;  /* 0xffffffff00197802 */ /* 0x000fe40000000f00 */
[----:B------:R-:W-:-:S02]  /*12160*/  MOV R3, 0x1f ;  /* 0x0000001f00037802 */ /* 0x000fc40000000f00 */
[----:B------:R-:W-:Y:S04]  /*12170*/  WARPSYNC R25 ;  /* 0x0000001900007348 */ /* 0x000fe80003800000 */
[----:B------:R1:W2:Y:S02]  /*12180*/  SHFL.BFLY PT, R0, R4, R0, R3 ;  /* 0x0c00000004007389 */ /* 0x0002a400000e0003 */
[----:B-1----:R-:W-:-:S04]  /*12190*/  MOV R3, 0x0 ;  /* 0x0000000000037802 */ /* 0x002fc80000000f00 */
[----:B--2---:R-:W-:Y:S05]  /*121a0*/  RET.REL.NODEC R2 `(_ZN7cutlass13device_kernelIN5flash19enable_sm80_to_sm89INS1_16FlashAttnFwdSm80INS1_25CollectiveMainloopFwdSm80ILi8ELi1ELb0EN4cute5tupleIJNS5_1CILi128EEENS7_ILi64EEENS7_ILi256EEEEEELi256ENS_6half_tEfNS_4arch4Sm80ELb0ELb0ELb1ELb1ELb1ELb0ELb1ELb1EEENS1_21CollectiveEpilogueFwdINS6_IJS8_SA_S9_EEENS6_IJNS7_ILi1EEESI_SI_EEESC_SE_Li256ELb1ELb1ELb1ELb0EEENS1_36VarlenDynamicPersistentTileSchedulerILi128ELi64ELi256ELi256ELb1ELb1ELb0ELb0ELb1ELb1EEEEEEEEEvNT_6ParamsE) ;  /* 0xfffede5002007950 */ /* 0x004fea0003c3ffff */
        .weak           $__internal_28_$__cuda_sm70_shflsync_idx_p
        .type           $__internal_28_$__cuda_sm70_shflsync_idx_p,@function
        .size           $__internal_28_$__cuda_sm70_shflsync_idx_p,($__internal_29_$__cuda_sm70_shflsync_up_p - $__internal_28_$__cuda_sm70_shflsync_idx_p)
$__internal_28_$__cuda_sm70_shflsync_idx_p:
[----:B------:R1:W-:Y:S02]  /*121b0*/  STL [R1+0x150], R0 ;  /* 0x0001500001007387 */ /* 0x0003e40000100800 */
[----:B-1----:R-:W-:-:S04]  /*121c0*/  MOV R0, 0xffffffff ;  /* 0xffffffff00007802 */ /* 0x002fc80000000f00 */
[----:B------:R-:W-:Y:S04]  /*121d0*/  WARPSYNC R0 ;  /* 0x0000000000007348 */ /* 0x000fe80003800000 */
[----:B------:R1:W2:Y:S04]  /*121e0*/  SHFL.IDX PT, R31, R230, R31, R3 ;  /* 0x0000001fe61f7389 */ /* 0x0002a800000e0003 */
[----:B-1----:R1:W5:Y:S01]  /*121f0*/  LDL.LU R0, [R1+0x150] ;  /* 0x0001500001007983 */ /* 0x0023620000300800 */
[----:B------:R-:W-:-:S04]  /*12200*/  MOV R3, 0x0 ;  /* 0x0000000000037802 */ /* 0x000fc80000000f00 */
[----:B--2---:R-:W-:Y:S05]  /*12210*/  RET.REL.NODEC R2 `(_ZN7cutlass13device_kernelIN5flash19enable_sm80_to_sm89INS1_16FlashAttnFwdSm80INS1_25CollectiveMainloopFwdSm80ILi8ELi1ELb0EN4cute5tupleIJNS5_1CILi128EEENS7_ILi64EEENS7_ILi256EEEEEELi256ENS_6half_tEfNS_4arch4Sm80ELb0ELb0ELb1ELb1ELb1ELb0ELb1ELb1EEENS1_21CollectiveEpilogueFwdINS6_IJS8_SA_S9_EEENS6_IJNS7_ILi1EEESI_SI_EEESC_SE_Li256ELb1ELb1ELb1ELb0EEENS1_36VarlenDynamicPersistentTileSchedulerILi128ELi64ELi256ELi256ELb1ELb1ELb0ELb0ELb1ELb1EEEEEEEEEvNT_6ParamsE) ;  /* 0xfffedde002007950 */ /* 0x004fea0003c3ffff */
        .weak           $__internal_29_$__cuda_sm70_shflsync_up_p
        .type           $__internal_29_$__cuda_sm70_shflsync_up_p,@function
        .size           $__internal_29_$__cuda_sm70_shflsync_up_p,($__internal_30_$__cuda_sm70_votesync_ballot - $__internal_29_$__cuda_sm70_shflsync_up_p)
$__internal_29_$__cuda_sm70_shflsync_up_p:
[----:B------:R-:W-:Y:S02]  /*12220*/  MOV R4, RZ ;  /* 0x000000ff00047202 */ /* 0x000fe40000000f00 */
[----:B------:R-:W-:-:S04]  /*12230*/  MOV R11, 0xffffffff ;  /* 0xffffffff000b7802 */ /* 0x000fc80000000f00 */
[----:B------:R-:W-:Y:S04]  /*12240*/  WARPSYNC R11 ;  /* 0x0000000b00007348 */ /* 0x000fe80003800000 */
[----:B------:R1:W2:Y:S02]  /*12250*/  SHFL.UP PT, R4, R0, R3, R4 ;  /* 0x0400000300047389 */ /* 0x0002a400000e0004 */
[----:B-1----:R-:W-:-:S04]  /*12260*/  MOV R3, 0x0 ;  /* 0x0000000000037802 */ /* 0x002fc80000000f00 */
[----:B--2---:R-:W-:Y:S05]  /*12270*/  RET.REL.NODEC R2 `(_ZN7cutlass13device_kernelIN5flash19enable_sm80_to_sm89INS1_16FlashAttnFwdSm80INS1_25CollectiveMainloopFwdSm80ILi8ELi1ELb0EN4cute5tupleIJNS5_1CILi128EEENS7_ILi64EEENS7_ILi256EEEEEELi256ENS_6half_tEfNS_4arch4Sm80ELb0ELb0ELb1ELb1ELb1ELb0ELb1ELb1EEENS1_21CollectiveEpilogueFwdINS6_IJS8_SA_S9_EEENS6_IJNS7_ILi1EEESI_SI_EEESC_SE_Li256ELb1ELb1ELb1ELb0EEENS1_36VarlenDynamicPersistentTileSchedulerILi128ELi64ELi256ELi256ELb1ELb1ELb0ELb0ELb1ELb1EEEEEEEEEvNT_6ParamsE) ;  /* 0xfffedd8002007950 */ /* 0x004fea0003c3ffff */
        .weak           $__internal_30_$__cuda_sm70_votesync_ballot
        .type           $__internal_30_$__cuda_sm70_votesync_ballot,@function
        .size           $__internal_30_$__cuda_sm70_votesync_ballot,(.L_x_6493 - $__internal_30_$__cuda_sm70_votesync_ballot)
$__internal_30_$__cuda_sm70_votesync_ballot:
[----:B------:R-:W-:Y:S01]  /*12280*/  ISETP.NE.U32.AND P0, PT, R0, 0x1, PT ;  /* 0x000000010000780c */ /* 0x000fe20003f05070 */
[----:B------:R-:W-:-:S04]  /*12290*/  IMAD.MOV.U32 R3, RZ, RZ, -0x1 ;  /* 0xffffffffff037424 */ /* 0x000fc800078e00ff */
[----:B------:R-:W-:Y:S08]  /*122a0*/  WARPSYNC R3 ;  /* 0x0000000300007348 */ /* 0x000ff00003800000 */
[----:B------:R-:W-:-:S04]  /*122b0*/  VOTE.ANY R0, PT, !P0 ;  /* 0x0000000000007806 */ /* 0x000fc800040e0100 */
[----:B------:R-:W-:Y:S01]  /*122c0*/  LOP3.LUT R0, R0, R3, RZ, 0xc0, !PT ;  /* 0x0000000300007212 */ /* 0x000fe200078ec0ff */
[----:B------:R-:W-:-:S04]  /*122d0*/  IMAD.MOV.U32 R3, RZ, RZ, 0x0 ;  /* 0x00000000ff037424 */ /* 0x000fc800078e00ff */
[----:B------:R-:W-:Y:S05]  /*122e0*/  RET.REL.NODEC R2 `(_ZN7cutlass13device_kernelIN5flash19enable_sm80_to_sm89INS1_16FlashAttnFwdSm80INS1_25CollectiveMainloopFwdSm80ILi8ELi1ELb0EN4cute5tupleIJNS5_1CILi128EEENS7_ILi64EEENS7_ILi256EEEEEELi256ENS_6half_tEfNS_4arch4Sm80ELb0ELb0ELb1ELb1ELb1ELb0ELb1ELb1EEENS1_21CollectiveEpilogueFwdINS6_IJS8_SA_S9_EEENS6_IJNS7_ILi1EEESI_SI_EEESC_SE_Li256ELb1ELb1ELb1ELb0EEENS1_36VarlenDynamicPersistentTileSchedulerILi128ELi64ELi256ELi256ELb1ELb1ELb0ELb0ELb1ELb1EEEEEEEEEvNT_6ParamsE) ;  /* 0xfffedd1002007950 */ /* 0x000fea0003c3ffff */
.L_x_1696:
        /* <DEDUP_REMOVED lines=9> */
.L_x_6493:


//--------------------- .text._ZN7cutlass13device_kernelIN5flash19enable_sm80_to_sm89INS1_16FlashAttnFwdSm80INS1_25CollectiveMainloopFwdSm80ILi8ELi1ELb0EN4cute5tupleIJNS5_1CILi128EEENS7_ILi48EEENS7_ILi256EEEEEELi256ENS_6half_tEfNS_4arch4Sm80ELb0ELb0ELb1ELb1ELb1ELb1ELb1ELb1EEENS1_21CollectiveEpilogueFwdINS6_IJS8_SA_S9_EEENS6_IJNS7_ILi1EEESI_SI_EEESC_SE_Li256ELb1ELb1ELb1ELb0EEENS1_36VarlenDynamicPersistentTileSchedulerILi128ELi48ELi256ELi256ELb1ELb1ELb0ELb0ELb1ELb1EEEEEEEEEvNT_6ParamsE --------------------------
	.section	.text._ZN7cutlass13device_kernelIN5flash19enable_sm80_to_sm89INS1_16FlashAttnFwdSm80INS1_25CollectiveMainloopFwdSm80ILi8ELi1ELb0EN4cute5tupleIJNS5_1CILi128EEENS7_ILi48EEENS7_ILi256EEEEEELi256ENS_6half_tEfNS_4arch4Sm80ELb0ELb0ELb1ELb1ELb1ELb1ELb1ELb1EEENS1_21CollectiveEpilogueFwdINS6_IJS8_SA_S9_EEENS6_IJNS7_ILi1EEESI_SI_EEESC_SE_Li256ELb1ELb1ELb1ELb0EEENS1_36VarlenDynamicPersistentTileSchedulerILi128ELi48ELi256ELi256ELb1ELb1ELb0ELb0ELb1ELb1EEEEEEEEEvNT_6ParamsE,"ax",@progbits
	.sectioninfo	@"SHI_REGISTERS=255"
	.align	128
.text._ZN7cutlass13device_kernelIN5flash19enable_sm80_to_sm89INS1_16FlashAttnFwdSm80INS1_25CollectiveMainloopFwdSm80ILi8ELi1ELb0EN4cute5tupleIJNS5_1CILi128EEENS7_ILi48EEENS7_ILi256EEEEEELi256ENS_6half_tEfNS_4arch4Sm80ELb0ELb0ELb1ELb1ELb1ELb1ELb1ELb1EEENS1_21CollectiveEpilogueFwdINS6_IJS8_SA_S9_EEENS6_IJNS7_ILi1EEESI_SI_EEESC_SE_Li256ELb1ELb1ELb1ELb0EEENS1_36VarlenDynamicPersistentTileSchedulerILi128ELi48ELi256ELi256ELb1ELb1ELb0ELb0ELb1ELb1EEEEEEEEEvNT_6ParamsE:
        .type           _ZN7cutlass13device_kernelIN5flash19enable_sm80_to_sm89INS1_16FlashAttnFwdSm80INS1_25CollectiveMainloopFwdSm80ILi8ELi1ELb0EN4cute5tupleIJNS5_1CILi128EEENS7_ILi48EEENS7_ILi256EEEEEELi256ENS_6half_tEfNS_4arch4Sm80ELb0ELb0ELb1ELb1ELb1ELb1ELb1ELb1EEENS1_21CollectiveEpilogueFwdINS6_IJS8_SA_S9_EEENS6_IJNS7_ILi1EEESI_SI_EEESC_SE_Li256ELb1ELb1ELb1ELb0EEENS1_36VarlenDynamicPersistentTileSchedulerILi128ELi48ELi256ELi256ELb1ELb1ELb0ELb0ELb1ELb1EEEEEEEEEvNT_6ParamsE,@function
        .size           _ZN7cutlass13device_kernelIN5flash19enable_sm80_to_sm89INS1_16FlashAttnFwdSm80INS1_25CollectiveMainloopFwdSm80ILi8ELi1ELb0EN4cute5tupleIJNS5_1CILi128EEENS7_ILi48EEENS7_ILi256EEEEEELi256ENS_6half_tEfNS_4arch4Sm80ELb0ELb0ELb1ELb1ELb1ELb1ELb1ELb1EEENS1_21CollectiveEpilogueFwdINS6_IJS8_SA_S9_EEENS6_IJNS7_ILi1EEESI_SI_EEESC_SE_Li256ELb1ELb1ELb1ELb0EEENS1_36VarlenDynamicPersistentTileSchedulerILi128ELi48ELi256ELi256ELb1ELb1ELb0ELb0ELb1ELb1EEEEEEEEEvNT_6ParamsE,(.L_x_6498 - _ZN7cutlass13device_kernelIN5flash19enable_sm80_to_sm89INS1_16FlashAttnFwdSm80INS1_25CollectiveMainloopFwdSm80ILi8ELi1ELb0EN4cute5tupleIJNS5_1CILi128EEENS7_ILi48EEENS7_ILi256EEEEEELi256ENS_6half_tEfNS_4arch4Sm80ELb0ELb0ELb1ELb1ELb1ELb1ELb1ELb1EEENS1_21CollectiveEpilogueFwdINS6_IJS8_SA_S9_EEENS6_IJNS7_ILi1EEESI_SI_EEESC_SE_Li256ELb1ELb1ELb1ELb0EEENS1_36VarlenDynamicPersistentTileSchedulerILi128ELi48ELi256ELi256ELb1ELb1ELb0ELb0ELb1ELb1EEEEEEEEEvNT_6ParamsE)
        .other          _ZN7cutlass13device_kernelIN5flash19enable_sm80_to_sm89INS1_16FlashAttnFwdSm80INS1_25CollectiveMainloopFwdSm80ILi8ELi1ELb0EN4cute5tupleIJNS5_1CILi128EEENS7_ILi48EEENS7_ILi256EEEEEELi256ENS_6half_tEfNS_4arch4Sm80ELb0ELb0ELb1ELb1ELb1ELb1ELb1ELb1EEENS1_21CollectiveEpilogueFwdINS6_IJS8_SA_S9_EEENS6_IJNS7_ILi1EEESI_SI_EEESC_SE_Li256ELb1ELb1ELb1ELb0EEENS1_36VarlenDynamicPersistentTileSchedulerILi128ELi48ELi256ELi256ELb1ELb1ELb0ELb0ELb1ELb1EEEEEEEEEvNT_6ParamsE,@"STO_CUDA_ENTRY STV_DEFAULT"
_ZN7cutlass13device_kernelIN5flash19enable_sm80_to_sm89INS1_16FlashAttnFwdSm80INS1_25CollectiveMainloopFwdSm80ILi8ELi1ELb0EN4cute5tupleIJNS5_1CILi128EEENS7_ILi48EEENS7_ILi256EEEEEELi256ENS_6half_tEfNS_4arch4Sm80ELb0ELb0ELb1ELb1ELb1ELb1ELb1ELb1EEENS1_21CollectiveEpilogueFwdINS6_IJS8_SA_S9_EEENS6_IJNS7_ILi1EEESI_SI_EEESC_SE_Li256ELb1ELb1ELb1ELb0EEENS1_36VarlenDynamicPersistentTileSchedulerILi128ELi48ELi256ELi256ELb1ELb1ELb0ELb0ELb1ELb1EEEEEEEEEvNT_6ParamsE:
        /* <DEDUP_REMOVED lines=54> */
.L_x_1702:
        /* <DEDUP_REMOVED lines=17> */
.L_x_1909:
        /* <DEDUP_REMOVED lines=16> */
.L_x_1910:
[----:B--2---:R-:W-:-:S05]  /*0570*/  IMAD R0, R0, c[0x0][0x538], RZ ;  /* 0x00014e0000007a24 */ /* 0x004fca00078e02ff */
[----:B------:R-:W-:-:S04]  /*0580*/  IADD3 R6, R0, R6, RZ ;  /* 0x0000000600067210 */ /* 0x000fc80007ffe0ff */
[----:B------:R-:W-:-:S13]  /*0590*/  ISETP.GT.AND P0, PT, R6, UR4, PT ;  /* 0x0000000406007c0c */ /* 0x000fda000bf04270 */
[----:B-1----:R-:W-:Y:S05]  /*05a0*/  @!P0 BRA `(.L_x_1702) ;  /* 0xfffffdb000008947 */ /* 0x002fea000383ffff */
.L_x_1698:
[----:B------:R-:W-:-:S05]  /*05b0*/  IADD3 R12, -R0, R6, RZ ;  /* 0x00000006000c7210 */ /* 0x000fca0007ffe1ff */
[----:B------:R-:W-:-:S05]  /*05c0*/  IMAD R0, R4, c[0x0][0x538], R12 ;  /* 0x00014e0004007a24 */ /* 0x000fca00078e020c */
[----:B------:R-:W-:Y:S01]  /*05d0*/  ISETP.GT.AND P0, PT, R0, UR4, PT ;  /* 0x0000000400007c0c */ /* 0x000fe2000bf04270 */
[----:B------:R-:W-:-:S12]  /*05e0*/  BRA.DIV ~URZ, `(.L_x_1703) ;  /* 0x0001c1927f007947 */ /* 0x000fd8000b800000 */
[----:B------:R-:W-:-:S04]  /*05f0*/  VOTE.ANY R13, PT, !P0 ;  /* 0x00000000000d7806 */ /* 0x000fc800040e0100 */
.L_x_1911:
[----:B------:R1:W2:Y:S01]  /*0600*/  POPC R14, R13 ;  /* 0x0000000d000e7309 */ /* 0x0002a20000000000 */
[----:B------:R-:W-:Y:S05]  /*0610*/  BRA.DIV ~URZ, `(.L_x_1704) ;  /* 0x0001c1a27f007947 */ /* 0x000fea000b800000 */
[----:B--2---:R2:W3:Y:S01]  /*0620*/  SHFL.IDX PT, R11, R8, R14, 0x1f ;  /* 0x00001f0e080b7589 */ /* 0x0044e200000e0000 */
[----:B------:R-:W-:-:S03]  /*0630*/  MOV R6, RZ ;  /* 0x000000ff00067202 */ /* 0x000fc60000000f00 */
[----:B------:R2:W4:Y:S04]  /*0640*/  SHFL.IDX PT, R10, R7, R14, 0x1f ;  /* 0x00001f0e070a7589 */ /* 0x00052800000e0000 */
.L_x_1912:
[----:B------:R-:W-:Y:S01]  /*0650*/  ISETP.NE.AND P0, PT, R13, RZ, PT ;  /* 0x000000ff0d00720c */ /* 0x000fe20003f05270 */
[----:B------:R-:W-:-:S12]  /*0660*/  BSSY B0, `(.L_x_1705) ;  /* 0x0000005000007945 */ /* 0x000fd80003800000 */
[----:B------:R-:W-:Y:S05]  /*0670*/  @!P0 BRA `(.L_x_1706) ;  /* 0x0000003000008947 */ /* 0x000fea0003800000 */
[----:B------:R-:W-:Y:S01]  /*0680*/  IADD3 R208, R14, -0x1, RZ ;  /* 0xffffffff0ed07810 */ /* 0x000fe20007ffe0ff */
[----:B------:R-:W-:Y:S05]  /*0690*/  BRA.DIV ~URZ, `(.L_x_1707) ;  /* 0x0001c2027f007947 */ /* 0x000fea000b800000 */
[----:B------:R1:W2:Y:S02]  /*06a0*/  SHFL.IDX PT, R6, R4, R208, 0x1f ;  /* 0x00001fd004067589 */ /* 0x0002a400000e0000 */
.L_x_1706:
[----:B------:R-:W-:Y:S05]  /*06b0*/  BSYNC B0 ;  /* 0x0000000000007941 */ /* 0x000fea0003800000 */
.L_x_1705:
[----:B---3--:R-:W-:Y:S01]  /*06c0*/  IABS R0, R11 ;  /* 0x0000000b00007213 */ /* 0x008fe20000000000 */
[----:B-12---:R-:W-:-:S04]  /*06d0*/  IMAD R4, R6, c[0x0][0x538], R12 ;  /* 0x00014e0006047a24 */ /* 0x006fc800078e020c */
        /* <DEDUP_REMOVED lines=67> */
.L_x_1699:
[----:B------:R-:W-:Y:S01]  /*0b10*/  MOV R0, UR4 ;  /* 0x0000000400007c02 */ /* 0x000fe20008000f00 */
[----:B------:R-:W-:Y:S04]  /*0b20*/  STL [R1+0x4], RZ ;  /* 0x000004ff01007387 */ /* 0x000fe80000100800 */
[----:B------:R-:W-:Y:S04]  /*0b30*/  STL [R1+0x8], RZ ;  /* 0x000008ff01007387 */ /* 0x000fe80000100800 */
[----:B------:R1:W-:Y:S02]  /*0b40*/  STL [R1], R0 ;  /* 0x0000000001007387 */ /* 0x0003e40000100800 */
[----:B-1----:R-:W-:-:S05]  /*0b50*/  MOV R0, c[0x0][0x53c] ;  /* 0x00014f0000007a02 */ /* 0x002fca0000000f00 */
[----:B------:R1:W-:Y:S02]  /*0b60*/  STL [R1+0xc], R0 ;  /* 0x00000c0001007387 */ /* 0x0003e40000100800 */
.L_x_1708:
[----:B-1----:R-:W2:Y:S04]  /*0b70*/  LDL R4, [R1] ;  /* 0x0000000001047983 */ /* 0x002ea80000100800 */
[----:B------:R-:W2:Y:S04]  /*0b80*/  LDL R5, [R1+0x4] ;  /* 0x0000040001057983 */ /* 0x000ea80000100800 */
[----:B------:R-:W2:Y:S04]  /*0b90*/  LDL R6, [R1+0x8] ;  /* 0x0000080001067983 */ /* 0x000ea80000100800 */
[----:B------:R-:W2:Y:S01]  /*0ba0*/  LDL R7, [R1+0xc] ;  /* 0x00000c0001077983 */ /* 0x000ea20000100800 */
[----:B------:R-:W-:Y:S01]  /*0bb0*/  ISETP.NE.AND P0, PT, R15, RZ, PT ;  /* 0x000000ff0f00720c */ /* 0x000fe20003f05270 */
[----:B------:R-:W-:-:S12]  /*0bc0*/  WARPSYNC 0xffffffff ;  /* 0xffffffff00007948 */ /* 0x000fd80003800000 */
[----:B--2---:R1:W-:Y:S04]  /*0bd0*/  @!P0 STS.128 [0x20080], R4 ;  /* 0x02008004ff008388 */ /* 0x0043e80000000c00 */
[----:B------:R-:W-:Y:S06]  /*0be0*/  BAR.ARV 0x5, 0x100 ;  /* 0x0144000000007b1d */ /* 0x000fec0000002000 */
.L_x_1697:
[----:B------:R-:W2:Y:S02]  /*0bf0*/  LDL R0, [R1+0xc] ;  /* 0x00000c0001007983 */ /* 0x000ea40000100800 */
[----:B--2---:R-:W-:-:S13]  /*0c00*/  ISETP.GE.AND P0, PT, R0, c[0x0][0x53c], PT ;  /* 0x00014f0000007a0c */ /* 0x004fda0003f06270 */
[----:B------:R-:W-:Y:S05]  /*0c10*/  @P0 EXIT ;  /* 0x000000000000094d */ /* 0x000fea0003800000 */
[----:B------:R-:W2:Y:S01]  /*0c20*/  S2R R13, SR_TID.X ;  /* 0x00000000000d7919 */ /* 0x000ea20000002100 */
[----:B------:R-:W-:Y:S01]  /*0c30*/  IMAD.MOV.U32 R22, RZ, RZ, 0x40 ;  /* 0x00000040ff167424 */ /* 0x000fe200078e00ff */
[----:B------:R-:W-:Y:S01]  /*0c40*/  ULDC UR4, c[0x0][0x2ac] ;  /* 0x0000ab0000047ab9 */ /* 0x000fe20000000800 */
[----:B------:R-:W-:Y:S01]  /*0c50*/  IMAD.MOV.U32 R21, RZ, RZ, 0x20 ;  /* 0x00000020ff157424 */ /* 0x000fe200078e00ff */
[----:B------:R-:W-:Y:S02]  /*0c60*/  ULDC UR5, c[0x0][0x1d0] ;  /* 0x0000740000057ab9 */ /* 0x000fe40000000800 */
[----:B------:R-:W-:Y:S01]  /*0c70*/  UIMAD UR5, UR4, UR5, URZ ;  /* 0x00000005040572a4 */ /* 0x000fe2000f8e023f */
[----:B--2---:R-:W-:-:S04]  /*0c80*/  SHF.R.S32.HI R12, RZ, 0x1f, R13 ;  /* 0x0000001fff0c7819 */ /* 0x004fc8000001140d */
[CC--:B------:R-:W-:Y:S02]  /*0c90*/  LEA.HI R3, R12.reuse, R13.reuse, RZ, 0x4 ;  /* 0x0000000d0c037211 */ /* 0x0c0fe400078f20ff */
[----:B------:R-:W-:Y:S02]  /*0ca0*/  LEA.HI R8, R12, R13, RZ, 0x2 ;  /* 0x0000000d0c087211 */ /* 0x000fe400078f10ff */
[----:B------:R-:W-:Y:S02]  /*0cb0*/  LOP3.LUT R0, R3, 0xfffffff0, RZ, 0xc0, !PT ;  /* 0xfffffff003007812 */ /* 0x000fe400078ec0ff */
[----:B-1----:R-:W-:Y:S02]  /*0cc0*/  SHF.R.S32.HI R4, RZ, 0x4, R3 ;  /* 0x00000004ff047819 */ /* 0x002fe40000011403 */
[----:B------:R-:W-:Y:S01]  /*0cd0*/  SHF.R.S32.HI R7, RZ, 0x2, R8 ;  /* 0x00000002ff077819 */ /* 0x000fe20000011408 */
[----:B------:R-:W-:Y:S01]  /*0ce0*/  IMAD.IADD R0, R13, 0x1, -R0 ;  /* 0x000000010d007824 */ /* 0x000fe200078e0a00 */
[----:B------:R-:W-:-:S02]  /*0cf0*/  SHF.R.S32.HI R2, RZ, 0x1f, R8 ;  /* 0x0000001fff027819 */ /* 0x000fc40000011408 */
[----:B------:R-:W-:Y:S02]  /*0d00*/  LEA.HI R3, R3, R4, RZ, 0x1 ;  /* 0x0000000403037211 */ /* 0x000fe400078f08ff */
[----:B------:R-:W-:Y:S02]  /*0d10*/  SHF.R.S32.HI R5, RZ, 0x1f, R0 ;  /* 0x0000001fff057819 */ /* 0x000fe40000011400 */
[----:B------:R-:W-:Y:S02]  /*0d20*/  LEA.HI R2, R2, R7, RZ, 0x3 ;  /* 0x0000000702027211 */ /* 0x000fe400078f18ff */
[----:B------:R-:W-:Y:S02]  /*0d30*/  LOP3.LUT R3, R3, 0xfffffffe, RZ, 0xc0, !PT ;  /* 0xfffffffe03037812 */ /* 0x000fe400078ec0ff */
[----:B------:R-:W-:Y:S02]  /*0d40*/  LEA.HI R11, R5, R0, RZ, 0x3 ;  /* 0x00000000050b7211 */ /* 0x000fe400078f18ff */
[----:B------:R-:W-:Y:S01]  /*0d50*/  LOP3.LUT R2, R2, 0xfffffff8, RZ, 0xc0, !PT ;  /* 0xfffffff802027812 */ /* 0x000fe200078ec0ff */
[----:B------:R-:W-:Y:S01]  /*0d60*/  IMAD.IADD R10, R4, 0x1, -R3 ;  /* 0x00000001040a7824 */ /* 0x000fe200078e0a03 */
[----:B------:R-:W-:-:S02]  /*0d70*/  LEA.HI R143, R12, R13, RZ, 0x3 ;  /* 0x0000000d0c8f7211 */ /* 0x000fc400078f18ff */
[----:B------:R-:W-:Y:S01]  /*0d80*/  LOP3.LUT R3, R11, 0xfffffff8, RZ, 0xc0, !PT ;  /* 0xfffffff80b037812 */ /* 0x000fe200078ec0ff */
[----:B------:R-:W-:Y:S01]  /*0d90*/  IMAD.IADD R7, R7, 0x1, -R2 ;  /* 0x0000000107077824 */ /* 0x000fe200078e0a02 */
[----:B------:R-:W-:Y:S02]  /*0da0*/  LEA.HI R6, R12, R13, RZ, 0x5 ;  /* 0x0000000d0c067211 */ /* 0x000fe400078f28ff */
[----:B------:R-:W-:Y:S01]  /*0db0*/  LOP3.LUT R2, R143, 0xfffffff8, RZ, 0xc0, !PT ;  /* 0xfffffff88f027812 */ /* 0x000fe200078ec0ff */
[----:B------:R-:W-:Y:S01]  /*0dc0*/  IMAD.IADD R5, R0, 0x1, -R3 ;  /* 0x0000000100057824 */ /* 0x000fe200078e0a03 */
        /* <DEDUP_REMOVED lines=12> */
[C---:B------:R-:W-:Y:S01]  /*0e90*/  IMAD.SHL.U32 R144, R149.reuse, 0x4, RZ ;  /* 0x0000000495907824 */ /* 0x040fe200078e00ff */
[----:B------:R-:W-:Y:S01]  /*0ea0*/  LOP3.LUT R2, R2, 0xffffff8, RZ, 0xc0, !PT ;  /* 0x0ffffff802027812 */ /* 0x000fe200078ec0ff */
[----:B------:R-:W-:Y:S01]  /*0eb0*/  IMAD.SHL.U32 R140, R149, 0x8, RZ ;  /* 0x00000008958c7824 */ /* 0x000fe200078e00ff */
[----:B------:R-:W-:-:S02]  /*0ec0*/  LOP3.LUT R9, R0, 0x8, R143, 0xf8, !PT ;  /* 0x0000000800097812 */ /* 0x000fc400078ef88f */
[----:B------:R-:W-:Y:S01]  /*0ed0*/  SHF.R.U32.HI R0, RZ, 0x3, R0 ;  /* 0x00000003ff007819 */ /* 0x000fe20000011600 */
[----:B------:R-:W-:Y:S01]  /*0ee0*/  IMAD.IADD R3, R4, 0x1, -R2 ;  /* 0x0000000104037824 */ /* 0x000fe200078e0a02 */
[----:B------:R-:W-:Y:S01]  /*0ef0*/  LEA.HI R18, R8, R32, RZ, 0x2 ;  /* 0x0000002008127211 */ /* 0x000fe200078f10ff */
[----:B------:R-:W-:Y:S01]  /*0f00*/  IMAD.SHL.U32 R4, R5, 0x40, RZ ;  /* 0x0000004005047824 */ /* 0x000fe200078e00ff */
[----:B------:R-:W-:Y:S02]  /*0f10*/  LOP3.LUT R8, R7, 0x1, RZ, 0xc0, !PT ;  /* 0x0000000107087812 */ /* 0x000fe400078ec0ff */
[----:B------:R-:W-:Y:S02]  /*0f20*/  LOP3.LUT R9, R9, R0, RZ, 0x3c, !PT ;  /* 0x0000000009097212 */ /* 0x000fe400078e3cff */
[----:B------:R-:W-:Y:S02]  /*0f30*/  LEA.HI R0, R6, R6, RZ, 0x1 ;  /* 0x0000000606007211 */ /* 0x000fe400078f08ff */
[----:B------:R-:W-:-:S02]  /*0f40*/  ISETP.NE.U32.AND P0, PT, R8, 0x1, PT ;  /* 0x000000010800780c */ /* 0x000fc40003f05070 */
[----:B------:R-:W-:Y:S02]  /*0f50*/  SHF.R.S32.HI R2, RZ, 0x2, R18 ;  /* 0x00000002ff027819 */ /* 0x000fe40000011412 */
[----:B------:R-:W-:Y:S01]  /*0f60*/  LOP3.LUT R8, R0, 0x1ffffffe, RZ, 0xc0, !PT ;  /* 0x1ffffffe00087812 */ /* 0x000fe200078ec0ff */
[C---:B------:R-:W-:Y:S01]  /*0f70*/  IMAD.SHL.U32 R0, R7.reuse, 0x40, RZ ;  /* 0x0000004007007824 */ /* 0x040fe200078e00ff */
[----:B------:R-:W-:Y:S01]  /*0f80*/  R2P PR, R7, 0x6 ;  /* 0x0000000607007804 */ /* 0x000fe20000000000 */
[----:B------:R-:W-:Y:S01]  /*0f90*/  IMAD R30, R3, 0x10, R2 ;  /* 0x00000010031e7824 */ /* 0x000fe200078e0202 */
[C---:B------:R-:W-:Y:S01]  /*0fa0*/  LOP3.LUT P4, RZ, R5.reuse, 0x2, RZ, 0xc0, !PT ;  /* 0x0000000205ff7812 */ /* 0x040fe2000788c0ff */
[----:B------:R-:W-:Y:S01]  /*0fb0*/  IMAD.IADD R20, R6, 0x1, -R8 ;  /* 0x0000000106147824 */ /* 0x000fe200078e0a08 */
[----:B------:R-:W-:Y:S01]  /*0fc0*/  LOP3.LUT P3, RZ, R5, 0x4, RZ, 0xc0, !PT ;  /* 0x0000000405ff7812 */ /* 0x000fe2000786c0ff */
[----:B------:R-:W-:Y:S01]  /*0fd0*/  IMAD.SHL.U32 R5, R10, 0x8, RZ ;  /* 0x000000080a057824 */ /* 0x000fe200078e00ff */
[----:B------:R-:W-:Y:S01]  /*0fe0*/  LOP3.LUT R3, R0, 0x1c0, RZ, 0xc0, !PT ;  /* 0x000001c000037812 */ /* 0x000fe200078ec0ff */
[----:B------:R-:W-:Y:S01]  /*0ff0*/  IMAD R6, R6, 0x2, R14 ;  /* 0x0000000206067824 */ /* 0x000fe200078e020e */
[----:B------:R-:W-:Y:S01]  /*1000*/  LEA.HI R12, R12, R13, RZ, 0x6 ;  /* 0x0000000d0c0c7211 */ /* 0x000fe200078f30ff */
[----:B------:R-:W-:Y:S01]  /*1010*/  IMAD R2, R10, 0x200, R9 ;  /* 0x000002000a027824 */ /* 0x000fe200078e0209 */
[----:B------:R-:W-:Y:S01]  /*1020*/  LOP3.LUT R0, R4, 0x1c0, RZ, 0xc0, !PT ;  /* 0x000001c004007812 */ /* 0x000fe200078ec0ff */
[----:B------:R-:W-:Y:S01]  /*1030*/  STL [R1+0x188], R30 ;  /* 0x0001881e01007387 */ /* 0x000fe20000100800 */
[----:B------:R-:W-:-:S02]  /*1040*/  LEA.HI R4, R3, R3, RZ, 0x1d ;  /* 0x0000000303047211 */ /* 0x000fc400078fe8ff */
[----:B------:R-:W-:Y:S02]  /*1050*/  LOP3.LUT R5, R0, 0x8, R5, 0xf8, !PT ;  /* 0x0000000800057812 */ /* 0x000fe400078ef805 */
[----:B------:R-:W-:Y:S01]  /*1060*/  SHF.R.U32.HI R3, RZ, 0x3, R0 ;  /* 0x00000003ff037819 */ /* 0x000fe20000011600 */
[----:B------:R-:W-:Y:S01]  /*1070*/  IMAD.SHL.U32 R0, R12, 0x8, RZ ;  /* 0x000000080c007824 */ /* 0x000fe200078e00ff */
[----:B------:R-:W-:Y:S01]  /*1080*/  SHF.R.S32.HI R143, RZ, 0x3, R143 ;  /* 0x00000003ff8f7819 */ /* 0x000fe2000001148f */
[----:B------:R-:W-:Y:S01]  /*1090*/  IMAD.IADD R10, R6, 0x1, R4 ;  /* 0x00000001060a7824 */ /* 0x000fe200078e0204 */
[----:B------:R-:W-:Y:S02]  /*10a0*/  LOP3.LUT R13, R5, R3, RZ, 0x3c, !PT ;  /* 0x00000003050d7212 */ /* 0x000fe400078e3cff */
[----:B------:R-:W-:Y:S01]  /*10b0*/  LOP3.LUT R7, R0, 0xfffffe00, RZ, 0xc0, !PT ;  /* 0xfffffe0000077812 */ /* 0x000fe200078ec0ff */
[C---:B------:R-:W-:Y:S01]  /*10c0*/  IMAD.SHL.U32 R0, R143.reuse, 0x40, RZ ;  /* 0x000000408f007824 */ /* 0x040fe200078e00ff */
[C---:B------:R-:W-:Y:S01]  /*10d0*/  IADD3 R17, R143.reuse, 0x20, RZ ;  /* 0x000000208f117810 */ /* 0x040fe20007ffe0ff */
[----:B------:R-:W-:Y:S01]  /*10e0*/  IMAD.SHL.U32 R24, R10, 0x2, RZ ;  /* 0x000000020a187824 */ /* 0x000fe200078e00ff */
[----:B------:R-:W-:-:S02]  /*10f0*/  IADD3 R15, R143, 0x60, RZ ;  /* 0x000000608f0f7810 */ /* 0x000fc40007ffe0ff */
[----:B------:R-:W-:Y:S01]  /*1100*/  IADD3 R16, R143, 0x40, RZ ;  /* 0x000000408f107810 */ /* 0x000fe20007ffe0ff */
[----:B------:R-:W-:Y:S01]  /*1110*/  IMAD.SHL.U32 R4, R17, 0x40, RZ ;  /* 0x0000004011047824 */ /* 0x000fe200078e00ff */
[----:B------:R-:W-:Y:S02]  /*1120*/  SHF.R.S32.HI R5, RZ, 0x1f, R17 ;  /* 0x0000001fff057819 */ /* 0x000fe40000011411 */
[----:B------:R-:W-:Y:S01]  /*1130*/  IADD3 R146, R144, 0x40, RZ ;  /* 0x0000004090927810 */ /* 0x000fe20007ffe0ff */
[----:B------:R-:W-:Y:S01]  /*1140*/  IMAD.SHL.U32 R3, R16, 0x40, RZ ;  /* 0x0000004010037824 */ /* 0x000fe200078e00ff */
[----:B------:R-:W-:Y:S01]  /*1150*/  LOP3.LUT R223, R0, 0x1c0, RZ, 0xc0, !PT ;  /* 0x000001c000df7812 */ /* 0x000fe200078ec0ff */
[----:B------:R-:W-:Y:S01]  /*1160*/  IMAD.SHL.U32 R0, R15, 0x40, RZ ;  /* 0x000000400f007824 */ /* 0x000fe200078e00ff */
[----:B------:R-:W-:Y:S01]  /*1170*/  LEA.HI R5, R5, R17, RZ, 0x3 ;  /* 0x0000001105057211 */ /* 0x000fe200078f18ff */
[----:B------:R-:W-:Y:S01]  /*1180*/  IMAD.IADD R142, R144, 0x1, R146 ;  /* 0x00000001908e7824 */ /* 0x000fe200078e0292 */
[----:B------:R-:W-:-:S02]  /*1190*/  SHF.R.S32.HI R8, RZ, 0x1f, R15 ;  /* 0x0000001fff087819 */ /* 0x000fc4000001140f */
[----:B------:R-:W-:Y:S02]  /*11a0*/  LOP3.LUT R222, R4, 0x1c0, RZ, 0xc0, !PT ;  /* 0x000001c004de7812 */ /* 0x000fe400078ec0ff */
[----:B------:R-:W-:Y:S01]  /*11b0*/  LOP3.LUT R33, R0, 0x1c0, RZ, 0xc0, !PT ;  /* 0x000001c000217812 */ /* 0x000fe200078ec0ff */
[----:B------:R-:W-:Y:S01]  /*11c0*/  IMAD.SHL.U32 R0, R5, 0x40, RZ ;  /* 0x0000004005007824 */ /* 0x000fe200078e00ff */
[----:B------:R-:W-:Y:S02]  /*11d0*/  SHF.R.S32.HI R6, RZ, 0x1f, R16 ;  /* 0x0000001fff067819 */ /* 0x000fe40000011410 */
[----:B------:R-:W-:Y:S01]  /*11e0*/  LEA.HI R4, R8, R15, RZ, 0x3 ;  /* 0x0000000f08047211 */ /* 0x000fe200078f18ff */
[----:B------:R-:W-:Y:S01]  /*11f0*/  IMAD.SHL.U32 R8, R11, 0x40, RZ ;  /* 0x000000400b087824 */ /* 0x000fe200078e00ff */
[----:B------:R-:W-:Y:S02]  /*1200*/  LOP3.LUT R34, R3, 0x1c0, RZ, 0xc0, !PT ;  /* 0x000001c003227812 */ /* 0x000fe400078ec0ff */
[----:B------:R-:W-:Y:S01]  /*1210*/  SHF.R.S32.HI R3, RZ, 0x1f, R142 ;  /* 0x0000001fff037819 */ /* 0x000fe2000001148e */
[----:B------:R-:W-:Y:S01]  /*1220*/  IMAD.SHL.U32 R4, R4, 0x40, RZ ;  /* 0x0000004004047824 */ /* 0x000fe200078e00ff */
[----:B------:R-:W-:-:S02]  /*1230*/  LEA.HI R6, R6, R16, RZ, 0x3 ;  /* 0x0000001006067211 */ /* 0x000fc400078f18ff */
[----:B------:R-:W-:Y:S02]  /*1240*/  LOP3.LUT R12, R0, 0xfffffe00, RZ, 0xc0, !PT ;  /* 0xfffffe00000c7812 */ /* 0x000fe400078ec0ff */
[CC--:B------:R-:W-:Y:S01]  /*1250*/  LEA.HI R0, R3.reuse, R142.reuse, RZ, 0x6 ;  /* 0x0000008e03007211 */ /* 0x0c0fe200078f30ff */
[----:B------:R-:W-:Y:S01]  /*1260*/  IMAD.SHL.U32 R6, R6, 0x40, RZ ;  /* 0x0000004006067824 */ /* 0x000fe200078e00ff */
[----:B------:R-:W-:Y:S02]  /*1270*/  LEA.HI R3, R3, R142, RZ, 0x3 ;  /* 0x0000008e03037211 */ /* 0x000fe400078f18ff */
[----:B------:R-:W-:Y:S01]  /*1280*/  LOP3.LUT R25, R4, 0xfffffe00, RZ, 0xc0, !PT ;  /* 0xfffffe0004197812 */ /* 0x000fe200078ec0ff */
[----:B------:R-:W-:Y:S01]  /*1290*/  IMAD.SHL.U32 R0, R0, 0x80, RZ ;  /* 0x0000008000007824 */ /* 0x000fe200078e00ff */
[----:B------:R-:W-:Y:S02]  /*12a0*/  SHF.R.U32.HI R31, RZ, 0x3, R223 ;  /* 0x00000003ff1f7819 */ /* 0x000fe400000116df */
[----:B------:R-:W-:-:S02]  /*12b0*/  SHF.R.U32.HI R29, RZ, 0x3, R222 ;  /* 0x00000003ff1d7819 */ /* 0x000fc400000116de */
        /* <DEDUP_REMOVED lines=14> */
[-C--:B------:R-:W-:Y:S01]  /*13a0*/  IADD3 R19, R10, R0.reuse, R7 ;  /* 0x000000000a137210 */ /* 0x080fe20007ffe007 */
[----:B------:R-:W-:Y:S01]  /*13b0*/  STL [R1+0x1c], R24 ;  /* 0x00001c1801007387 */ /* 0x000fe20000100800 */
[-C--:B------:R-:W-:Y:S02]  /*13c0*/  IADD3 R17, R6, R0.reuse, R12 ;  /* 0x0000000006117210 */ /* 0x080fe40007ffe00c */
[-C--:B------:R-:W-:Y:S02]  /*13d0*/  IADD3 R16, R5, R0.reuse, R27 ;  /* 0x0000000005107210 */ /* 0x080fe40007ffe01b */
[----:B------:R-:W-:Y:S02]  /*13e0*/  IADD3 R15, R4, R0, R25 ;  /* 0x00000000040f7210 */ /* 0x000fe40007ffe019 */
[----:B------:R-:W-:Y:S02]  /*13f0*/  IADD3 R0, R24, 0x80, RZ ;  /* 0x0000008018007810 */ /* 0x000fe40007ffe0ff */
[----:B------:R-:W-:-:S02]  /*1400*/  LOP3.LUT R6, R223, 0x38, R140, 0xf8, !PT ;  /* 0x00000038df067812 */ /* 0x000fc400078ef88c */
[----:B------:R-:W-:Y:S02]  /*1410*/  IADD3 R148, R144, 0x20, RZ ;  /* 0x0000002090947810 */ /* 0x000fe40007ffe0ff */
[----:B------:R-:W-:Y:S02]  /*1420*/  IADD3 R23, R24, 0x70, RZ ;  /* 0x0000007018177810 */ /* 0x000fe40007ffe0ff */
[----:B------:R-:W-:Y:S02]  /*1430*/  LOP3.LUT R8, R8, 0xfffffe00, RZ, 0xc0, !PT ;  /* 0xfffffe0008087812 */ /* 0x000fe400078ec0ff */
[----:B------:R-:W-:Y:S01]  /*1440*/  @P0 IADD3 R23, R0, 0x10, RZ ;  /* 0x0000001000170810 */ /* 0x000fe20007ffe0ff */
[--C-:B------:R-:W-:Y:S01]  /*1450*/  IMAD R0, R149, 0x20, R143.reuse ;  /* 0x0000002095007824 */ /* 0x100fe200078e028f */
[----:B------:R-:W-:Y:S02]  /*1460*/  LOP3.LUT R31, R6, R31, RZ, 0x3c, !PT ;  /* 0x0000001f061f7212 */ /* 0x000fe400078e3cff */
[----:B------:R-:W-:Y:S01]  /*1470*/  LOP3.LUT R11, R34, 0x38, R140, 0xf8, !PT ;  /* 0x00000038220b7812 */ /* 0x000fe200078ef88c */
[----:B------:R-:W-:Y:S01]  /*1480*/  IMAD.SHL.U32 R34, R148, 0x2, RZ ;  /* 0x0000000294227824 */ /* 0x000fe200078e00ff */
[----:B------:R-:W-:Y:S01]  /*1490*/  LOP3.LUT R10, R18, 0x7ffffffc, RZ, 0xc0, !PT ;  /* 0x7ffffffc120a7812 */ /* 0x000fe200078ec0ff */
[----:B------:R-:W-:Y:S01]  /*14a0*/  IMAD.SHL.U32 R18, R146, 0x2, RZ ;  /* 0x0000000292127824 */ /* 0x000fe200078e00ff */
[----:B------:R-:W-:Y:S01]  /*14b0*/  IADD3 R147, R144, 0x60, RZ ;  /* 0x0000006090937810 */ /* 0x000fe20007ffe0ff */
[----:B------:R-:W-:Y:S01]  /*14c0*/  STL [R1+0x20], R23 ;  /* 0x0000201701007387 */ /* 0x000fe20000100800 */
[CC--:B------:R-:W-:Y:S01]  /*14d0*/  IADD3 R4, R13.reuse, R8.reuse, R14 ;  /* 0x000000080d047210 */ /* 0x0c0fe20007ffe00e */
[----:B------:R-:W-:Y:S01]  /*14e0*/  IMAD.IADD R10, R32, 0x1, -R10 ;  /* 0x00000001200a7824 */ /* 0x000fe200078e0a0a */
[----:B------:R-:W-:Y:S01]  /*14f0*/  LOP3.LUT R5, R13, R8, RZ, 0xfc, !PT ;  /* 0x000000080d057212 */ /* 0x000fe200078efcff */
[----:B------:R-:W-:Y:S01]  /*1500*/  STL [R1+0x184], R31 ;  /* 0x0001841f01007387 */ /* 0x000fe20000100800 */
[----:B------:R-:W-:Y:S01]  /*1510*/  SHF.R.S32.HI R8, RZ, 0x1f, R143 ;  /* 0x0000001fff087819 */ /* 0x000fe2000001148f */
[----:B------:R-:W-:Y:S01]  /*1520*/  IMAD.SHL.U32 R48, R10, 0x2, RZ ;  /* 0x000000020a307824 */ /* 0x000fe200078e00ff */
[----:B------:R-:W-:Y:S01]  /*1530*/  SHF.R.S32.HI R9, RZ, 0x1f, R148 ;  /* 0x0000001fff097819 */ /* 0x000fe20000011494 */
[----:B------:R-:W-:Y:S01]  /*1540*/  STL [R1+0x174], R34 ;  /* 0x0001742201007387 */ /* 0x000fe20000100800 */
[----:B------:R-:W-:Y:S01]  /*1550*/  SHF.R.S32.HI R8, RZ, 0x1f, R146 ;  /* 0x0000001fff087819 */ /* 0x000fe20000011492 */
[----:B------:R-:W-:Y:S01]  /*1560*/  IMAD R10, R20, 0x8, R30 ;  /* 0x00000008140a7824 */ /* 0x000fe200078e021e */
[----:B------:R-:W-:Y:S01]  /*1570*/  LOP3.LUT R14, R33, 0x38, R140, 0xf8, !PT ;  /* 0x00000038210e7812 */ /* 0x000fe200078ef88c */
[----:B------:R-:W-:Y:S01]  /*1580*/  IMAD.SHL.U32 R33, R147, 0x2, RZ ;  /* 0x0000000293217824 */ /* 0x000fe200078e00ff */
[----:B------:R-:W-:Y:S01]  /*1590*/  SHF.R.S32.HI R6, RZ, 0x1f, R147 ;  /* 0x0000001fff067819 */ /* 0x000fe20000011493 */
[----:B------:R1:W-:Y:S01]  /*15a0*/  STL [R1+0x178], R18 ;  /* 0x0001781201007387 */ /* 0x0003e20000100800 */
[----:B------:R-:W-:-:S02]  /*15b0*/  SHF.L.U64.HI R8, R146, 0x1, R8 ;  /* 0x0000000192087819 */ /* 0x000fc40000010208 */
[----:B------:R-:W-:Y:S01]  /*15c0*/  LOP3.LUT R13, R222, 0x38, R140, 0xf8, !PT ;  /* 0x00000038de0d7812 */ /* 0x000fe200078ef88c */
[----:B------:R2:W-:Y:S01]  /*15d0*/  STL [R1+0x17c], R33 ;  /* 0x00017c2101007387 */ /* 0x0005e20000100800 */
[----:B------:R-:W-:Y:S02]  /*15e0*/  LOP3.LUT R11, R27, R11, R28, 0xf6, !PT ;  /* 0x0000000b1b0b7212 */ /* 0x000fe400078ef61c */
[----:B------:R-:W-:Y:S02]  /*15f0*/  LOP3.LUT R13, R12, R13, R29, 0xf6, !PT ;  /* 0x0000000d0c0d7212 */ /* 0x000fe400078ef61d */
[----:B------:R-:W-:Y:S02]  /*1600*/  LEA R150, R2, 0xa080, 0x1 ;  /* 0x0000a08002967811 */ /* 0x000fe400078e08ff */
[----:B------:R-:W-:Y:S02]  /*1610*/  SHF.R.S32.HI R2, RZ, 0x3, R3 ;  /* 0x00000003ff027819 */ /* 0x000fe40000011403 */
[----:B------:R-:W-:-:S02]  /*1620*/  LEA R13, R13, 0x10080, 0x1 ;  /* 0x000100800d0d7811 */ /* 0x000fc400078e08ff */
[----:B------:R-:W-:Y:S02]  /*1630*/  LEA R11, R11, 0x10080, 0x1 ;  /* 0x000100800b0b7811 */ /* 0x000fe400078e08ff */
[C---:B------:R-:W-:Y:S02]  /*1640*/  IADD3 R47, R48.reuse, 0x8, RZ ;  /* 0x00000008302f7810 */ /* 0x040fe40007ffe0ff */
[C---:B------:R-:W-:Y:S02]  /*1650*/  IADD3 R46, R48.reuse, 0x10, RZ ;  /* 0x00000010302e7810 */ /* 0x040fe40007ffe0ff */
[C---:B------:R-:W-:Y:S02]  /*1660*/  IADD3 R45, R48.reuse, 0x18, RZ ;  /* 0x00000018302d7810 */ /* 0x040fe40007ffe0ff */
[----:B------:R-:W-:Y:S02]  /*1670*/  IADD3 R44, R48, 0x20, RZ ;  /* 0x00000020302c7810 */ /* 0x000fe40007ffe0ff */
[----:B-1----:R-:W-:-:S02]  /*1680*/  SHF.L.U64.HI R18, R148, 0x1, R9 ;  /* 0x0000000194127819 */ /* 0x002fc40000010209 */
[----:B------:R-:W-:Y:S02]  /*1690*/  SHF.L.U64.HI R9, R147, 0x1, R6 ;  /* 0x0000000193097819 */ /* 0x000fe40000010206 */
[C---:B------:R-:W-:Y:S01]  /*16a0*/  IADD3 R43, R48.reuse, 0x28, RZ ;  /* 0x00000028302b7810 */ /* 0x040fe20007ffe0ff */
[----:B------:R-:W-:Y:S01]  /*16b0*/  STL [R1+0x170], R18 ;  /* 0x0001701201007387 */ /* 0x000fe20000100800 */
[C---:B------:R-:W-:Y:S02]  /*16c0*/  IADD3 R42, R48.reuse, 0x30, RZ ;  /* 0x00000030302a7810 */ /* 0x040fe40007ffe0ff */
[C---:B------:R-:W-:Y:S01]  /*16d0*/  IADD3 R41, R48.reuse, 0x38, RZ ;  /* 0x0000003830297810 */ /* 0x040fe20007ffe0ff */
[----:B------:R1:W-:Y:S01]  /*16e0*/  STL [R1+0x16c], R8 ;  /* 0x00016c0801007387 */ /* 0x0003e20000100800 */
[C---:B------:R-:W-:Y:S02]  /*16f0*/  IADD3 R40, R48.reuse, 0x40, RZ ;  /* 0x0000004030287810 */ /* 0x040fe40007ffe0ff */
[C---:B------:R-:W-:Y:S01]  /*1700*/  IADD3 R39, R48.reuse, 0x48, RZ ;  /* 0x0000004830277810 */ /* 0x040fe20007ffe0ff */
[----:B------:R3:W-:Y:S01]  /*1710*/  STL [R1+0x168], R9 ;  /* 0x0001680901007387 */ /* 0x0007e20000100800 */
[----:B------:R-:W-:-:S02]  /*1720*/  IADD3 R38, R48, 0x50, RZ ;  /* 0x0000005030267810 */ /* 0x000fc40007ffe0ff */
[C---:B------:R-:W-:Y:S01]  /*1730*/  IADD3 R37, R48.reuse, 0x58, RZ ;  /* 0x0000005830257810 */ /* 0x040fe20007ffe0ff */
[----:B------:R4:W-:Y:S01]  /*1740*/  STL [R1+0x18c], R10 ;  /* 0x00018c0a01007387 */ /* 0x0009e20000100800 */
[C---:B------:R-:W-:Y:S02]  /*1750*/  IADD3 R36, R48.reuse, 0x60, RZ ;  /* 0x0000006030247810 */ /* 0x040fe40007ffe0ff */
[C---:B------:R-:W-:Y:S01]  /*1760*/  IADD3 R35, R48.reuse, 0x68, RZ ;  /* 0x0000006830237810 */ /* 0x040fe20007ffe0ff */
[----:B------:R-:W-:Y:S01]  /*1770*/  STL [R1+0x4c], R48 ;  /* 0x00004c3001007387 */ /* 0x000fe20000100800 */
[C---:B------:R-:W-:Y:S02]  /*1780*/  IADD3 R34, R48.reuse, 0x70, RZ ;  /* 0x0000007030227810 */ /* 0x040fe40007ffe0ff */
[C---:B--2---:R-:W-:Y:S01]  /*1790*/  IADD3 R33, R48.reuse, 0x78, RZ ;  /* 0x0000007830217810 */ /* 0x044fe20007ffe0ff */
[----:B------:R2:W-:Y:S01]  /*17a0*/  STL [R1+0xc4], R2 ;  /* 0x0000c40201007387 */ /* 0x0005e20000100800 */
[----:B------:R-:W-:-:S02]  /*17b0*/  IADD3 R32, R48, 0x80, RZ ;  /* 0x0000008030207810 */ /* 0x000fc40007ffe0ff */
[C---:B------:R-:W-:Y:S01]  /*17c0*/  IADD3 R30, R48.reuse, 0x90, RZ ;  /* 0x00000090301e7810 */ /* 0x040fe20007ffe0ff */
[----:B------:R5:W-:Y:S01]  /*17d0*/  STL [R1+0x164], R13 ;  /* 0x0001640d01007387 */ /* 0x000be20000100800 */
[C---:B------:R-:W-:Y:S02]  /*17e0*/  IADD3 R29, R48.reuse, 0x98, RZ ;  /* 0x00000098301d7810 */ /* 0x040fe40007ffe0ff */
[C---:B------:R-:W-:Y:S01]  /*17f0*/  IADD3 R28, R48.reuse, 0xa0, RZ ;  /* 0x000000a0301c7810 */ /* 0x040fe20007ffe0ff */
[----:B------:R5:W-:Y:S01]  /*1800*/  STL [R1+0x160], R11 ;  /* 0x0001600b01007387 */ /* 0x000be20000100800 */
[----:B------:R-:W-:Y:S02]  /*1810*/  IADD3 R27, R48, 0xa8, RZ ;  /* 0x000000a8301b7810 */ /* 0x000fe40007ffe0ff */
[----:B-1----:R-:W-:Y:S02]  /*1820*/  SEL R8, R22, 0xffffffc0, !P2 ;  /* 0xffffffc016087807 */ /* 0x002fe40005000000 */
[----:B---3--:R-:W-:-:S02]  /*1830*/  LOP3.LUT R9, R31, R7, RZ, 0xfc, !PT ;  /* 0x000000071f097212 */ /* 0x008fc400078efcff */
[C---:B------:R-:W-:Y:S02]  /*1840*/  IADD3 R31, R48.reuse, 0x88, RZ ;  /* 0x00000088301f7810 */ /* 0x040fe40007ffe0ff */
[----:B----4-:R-:W-:Y:S01]  /*1850*/  LOP3.LUT R10, R25, R14, R26, 0xf6, !PT ;  /* 0x0000000e190a7212 */ /* 0x010fe200078ef61a */
[----:B------:R-:W-:Y:S01]  /*1860*/  IMAD.SHL.U32 R207, R9, 0x2, RZ ;  /* 0x0000000209cf7824 */ /* 0x000fe200078e00ff */
[----:B------:R-:W-:Y:S02]  /*1870*/  IADD3 R26, R48, 0xb0, RZ ;  /* 0x000000b0301a7810 */ /* 0x000fe40007ffe0ff */
[----:B------:R-:W-:Y:S02]  /*1880*/  LEA R9, R10, 0x10080, 0x1 ;  /* 0x000100800a097811 */ /* 0x000fe400078e08ff */
[----:B------:R-:W-:Y:S02]  /*1890*/  LOP3.LUT R206, R3, 0xfffffff8, RZ, 0xc0, !PT ;  /* 0xfffffff803ce7812 */ /* 0x000fe400078ec0ff */
[----:B--2---:R-:W-:Y:S01]  /*18a0*/  SEL R2, R22, 0xffffffc0, !P3 ;  /* 0xffffffc016027807 */ /* 0x004fe20005800000 */
[----:B------:R1:W-:Y:S01]  /*18b0*/  STL [R1+0x15c], R9 ;  /* 0x00015c0901007387 */ /* 0x0003e20000100800 */
[----:B------:R-:W-:-:S02]  /*18c0*/  IADD3 R25, R48, 0xb8, RZ ;  /* 0x000000b830197810 */ /* 0x000fc40007ffe0ff */
[C---:B------:R-:W-:Y:S01]  /*18d0*/  SEL R6, R21.reuse, 0xffffffe0, !P1 ;  /* 0xffffffe015067807 */ /* 0x040fe20004800000 */
[----:B------:R2:W-:Y:S01]  /*18e0*/  STL [R1+0xc0], R47 ;  /* 0x0000c02f01007387 */ /* 0x0005e20000100800 */
[----:B------:R-:W-:Y:S02]  /*18f0*/  SEL R3, R21, 0xffffffe0, !P4 ;  /* 0xffffffe015037807 */ /* 0x000fe40006000000 */
        /* <DEDUP_REMOVED lines=8> */
[C---:B-----5:R-:W-:Y:S02]  /*1980*/  IADD3 R13, R48.reuse, 0xe8, RZ ;  /* 0x000000e8300d7810 */ /* 0x060fe40007ffe0ff */
[----:B------:R-:W-:Y:S01]  /*1990*/  IADD3 R11, R48, 0xf0, RZ ;  /* 0x000000f0300b7810 */ /* 0x000fe20007ffe0ff */
[----:B------:R4:W-:Y:S01]  /*19a0*/  STL [R1+0x44], R43 ;  /* 0x0000442b01007387 */ /* 0x0009e20000100800 */
[----:B------:R-:W-:Y:S02]  /*19b0*/  SHF.R.S32.HI R10, RZ, 0x1f, R46 ;  /* 0x0000001fff0a7819 */ /* 0x000fe4000001142e */
[----:B------:R-:W-:Y:S01]  /*19c0*/  LEA R199, R4, 0x10080, 0x1 ;  /* 0x0001008004c77811 */ /* 0x000fe200078e08ff */
[----:B------:R5:W-:Y:S01]  /*19d0*/  STL [R1+0xb4], R42 ;  /* 0x0000b42a01007387 */ /* 0x000be20000100800 */
[----:B-1----:R-:W-:Y:S01]  /*19e0*/  IADD3 R9, R48, 0xf8, RZ ;  /* 0x000000f830097810 */ /* 0x002fe20007ffe0ff */
[----:B------:R-:W-:Y:S01]  /*19f0*/  IMAD.IADD R4, R8, 0x1, R23 ;  /* 0x0000000108047824 */ /* 0x000fe200078e0217 */
[----:B------:R-:W-:Y:S01]  /*1a00*/  LEA R151, R5, 0x4080, 0x1 ;  /* 0x0000408005977811 */ /* 0x000fe200078e08ff */
[----:B------:R-:W-:Y:S01]  /*1a10*/  STL [R1+0xb0], R41 ;  /* 0x0000b02901007387 */ /* 0x000fe20000100800 */
[----:B--2---:R-:W-:Y:S01]  /*1a20*/  SHF.R.S32.HI R47, RZ, 0x1f, R47 ;  /* 0x0000001fff2f7819 */ /* 0x004fe2000001142f */
[----:B------:R-:W-:Y:S01]  /*1a30*/  IMAD.IADD R200, R199, 0x1, R3 ;  /* 0x00000001c7c87824 */ /* 0x000fe200078e0203 */
[C---:B------:R-:W-:Y:S01]  /*1a40*/  IADD3 R205, R140.reuse, 0x80, RZ ;  /* 0x000000808ccd7810 */ /* 0x040fe20007ffe0ff */
[----:B------:R1:W-:Y:S01]  /*1a50*/  STL [R1+0xac], R40 ;  /* 0x0000ac2801007387 */ /* 0x0003e20000100800 */
[----:B------:R-:W-:Y:S01]  /*1a60*/  IMAD.IADD R196, R3, 0x1, R151 ;  /* 0x0000000103c47824 */ /* 0x000fe200078e0297 */
[----:B------:R-:W-:Y:S01]  /*1a70*/  IADD3 R204, R140, 0xc0, RZ ;  /* 0x000000c08ccc7810 */ /* 0x000fe20007ffe0ff */
[----:B------:R-:W-:Y:S01]  /*1a80*/  IMAD.IADD R202, R199, 0x1, R2 ;  /* 0x00000001c7ca7824 */ /* 0x000fe200078e0202 */
[----:B------:R2:W-:Y:S01]  /*1a90*/  STL [R1+0xa8], R39 ;  /* 0x0000a82701007387 */ /* 0x0005e20000100800 */
[----:B---3--:R-:W-:Y:S01]  /*1aa0*/  SHF.R.S32.HI R45, RZ, 0x1f, R45 ;  /* 0x0000001fff2d7819 */ /* 0x008fe2000001142d */
[----:B------:R-:W-:Y:S01]  /*1ab0*/  IMAD.IADD R198, R2, 0x1, R151 ;  /* 0x0000000102c67824 */ /* 0x000fe200078e0297 */
[----:B------:R-:W-:Y:S01]  /*1ac0*/  SHF.R.S32.HI R141, RZ, 0x1f, R140 ;  /* 0x0000001fff8d7819 */ /* 0x000fe2000001148c */
[----:B------:R-:W-:Y:S01]  /*1ad0*/  STL [R1+0xa4], R38 ;  /* 0x0000a42601007387 */ /* 0x000fe20000100800 */
[----:B------:R-:W-:Y:S01]  /*1ae0*/  SHF.R.S32.HI R216, RZ, 0x1f, R205 ;  /* 0x0000001fffd87819 */ /* 0x000fe200000114cd */
[----:B------:R-:W-:Y:S01]  /*1af0*/  IMAD.IADD R201, R200, 0x1, R2 ;  /* 0x00000001c8c97824 */ /* 0x000fe200078e0202 */
[----:B------:R-:W-:Y:S01]  /*1b00*/  SHF.R.S32.HI R215, RZ, 0x1f, R204 ;  /* 0x0000001fffd77819 */ /* 0x000fe200000114cc */
[----:B------:R3:W-:Y:S01]  /*1b10*/  STL [R1+0xa0], R37 ;  /* 0x0000a02501007387 */ /* 0x0007e20000100800 */
[----:B----4-:R-:W-:Y:S01]  /*1b20*/  SHF.R.S32.HI R43, RZ, 0x1f, R43 ;  /* 0x0000001fff2b7819 */ /* 0x010fe2000001142b */
[----:B------:R-:W-:Y:S01]  /*1b30*/  IMAD.IADD R197, R2, 0x1, R196 ;  /* 0x0000000102c57824 */ /* 0x000fe200078e02c4 */
[----:B------:R-:W-:Y:S01]  /*1b40*/  SHF.R.S32.HI R214, RZ, 0x1f, R206 ;  /* 0x0000001fffd67819 */ /* 0x000fe200000114ce */
[----:B------:R4:W-:Y:S01]  /*1b50*/  STL [R1+0x9c], R36 ;  /* 0x00009c2401007387 */ /* 0x0009e20000100800 */
[----:B-----5:R-:W-:-:S03]  /*1b60*/  SHF.R.S32.HI R42, RZ, 0x1f, R42 ;  /* 0x0000001fff2a7819 */ /* 0x020fc6000001142a */
[----:B------:R-:W-:Y:S04]  /*1b70*/  STL [R1+0x98], R35 ;  /* 0x0000982301007387 */ /* 0x000fe80000100800 */
[----:B------:R5:W-:Y:S01]  /*1b80*/  STL [R1+0x94], R34 ;  /* 0x0000942201007387 */ /* 0x000be20000100800 */
[----:B-1----:R-:W-:-:S03]  /*1b90*/  SHF.R.S32.HI R40, RZ, 0x1f, R40 ;  /* 0x0000001fff287819 */ /* 0x002fc60000011428 */
[----:B------:R1:W-:Y:S01]  /*1ba0*/  STL [R1+0x90], R33 ;  /* 0x0000902101007387 */ /* 0x0003e20000100800 */
[----:B--2---:R-:W-:-:S03]  /*1bb0*/  SHF.R.S32.HI R39, RZ, 0x1f, R39 ;  /* 0x0000001fff277819 */ /* 0x004fc60000011427 */
[----:B------:R-:W-:Y:S04]  /*1bc0*/  STL [R1+0x8c], R32 ;  /* 0x00008c2001007387 */ /* 0x000fe80000100800 */
[----:B------:R2:W-:Y:S01]  /*1bd0*/  STL [R1+0x88], R31 ;  /* 0x0000881f01007387 */ /* 0x0005e20000100800 */
[----:B---3--:R-:W-:-:S03]  /*1be0*/  SHF.R.S32.HI R37, RZ, 0x1f, R37 ;  /* 0x0000001fff257819 */ /* 0x008fc60000011425 */
[----:B------:R3:W-:Y:S01]  /*1bf0*/  STL [R1+0x84], R30 ;  /* 0x0000841e01007387 */ /* 0x0007e20000100800 */
[----:B----4-:R-:W-:-:S03]  /*1c00*/  SHF.R.S32.HI R36, RZ, 0x1f, R36 ;  /* 0x0000001fff247819 */ /* 0x010fc60000011424 */
[----:B------:R-:W-:Y:S04]  /*1c10*/  STL [R1+0x80], R29 ;  /* 0x0000801d01007387 */ /* 0x000fe80000100800 */
[----:B------:R4:W-:Y:S01]  /*1c20*/  STL [R1+0x7c], R28 ;  /* 0x00007c1c01007387 */ /* 0x0009e20000100800 */
[----:B-----5:R-:W-:-:S03]  /*1c30*/  SHF.R.S32.HI R34, RZ, 0x1f, R34 ;  /* 0x0000001fff227819 */ /* 0x020fc60000011422 */
[----:B------:R5:W-:Y:S01]  /*1c40*/  STL [R1+0x78], R27 ;  /* 0x0000781b01007387 */ /* 0x000be20000100800 */
[----:B-1----:R-:W-:-:S03]  /*1c50*/  SHF.R.S32.HI R33, RZ, 0x1f, R33 ;  /* 0x0000001fff217819 */ /* 0x002fc60000011421 */
[----:B------:R-:W-:Y:S04]  /*1c60*/  STL [R1+0x74], R26 ;  /* 0x0000741a01007387 */ /* 0x000fe80000100800 */
[----:B------:R1:W-:Y:S01]  /*1c70*/  STL [R1+0x70], R25 ;  /* 0x0000701901007387 */ /* 0x0003e20000100800 */
[----:B--2---:R-:W-:-:S03]  /*1c80*/  SHF.R.S32.HI R31, RZ, 0x1f, R31 ;  /* 0x0000001fff1f7819 */ /* 0x004fc6000001141f */
[----:B------:R2:W-:Y:S01]  /*1c90*/  STL [R1+0x6c], R22 ;  /* 0x00006c1601007387 */ /* 0x0005e20000100800 */
[----:B---3--:R-:W-:-:S03]  /*1ca0*/  SHF.R.S32.HI R30, RZ, 0x1f, R30 ;  /* 0x0000001fff1e7819 */ /* 0x008fc6000001141e */
[----:B------:R-:W-:Y:S04]  /*1cb0*/  STL [R1+0x68], R21 ;  /* 0x0000681501007387 */ /* 0x000fe80000100800 */
[----:B------:R3:W-:Y:S01]  /*1cc0*/  STL [R1+0x64], R20 ;  /* 0x0000641401007387 */ /* 0x0007e20000100800 */
[----:B----4-:R-:W-:-:S03]  /*1cd0*/  SHF.R.S32.HI R28, RZ, 0x1f, R28 ;  /* 0x0000001fff1c7819 */ /* 0x010fc6000001141c */
        /* <DEDUP_REMOVED lines=8> */
[----:B------:R-:W-:Y:S01]  /*1d60*/  STL [R1+0x50], R9 ;  /* 0x0000500901007387 */ /* 0x000fe20000100800 */
[----:B---3--:R-:W-:-:S03]  /*1d70*/  SHF.R.S32.HI R20, RZ, 0x1f, R20 ;  /* 0x0000001fff147819 */ /* 0x008fc60000011414 */
[----:B------:R2:W-:Y:S01]  /*1d80*/  STL [R1+0x154], R10 ;  /* 0x0001540a01007387 */ /* 0x0005e20000100800 */
[----:B----4-:R-:W-:-:S03]  /*1d90*/  SHF.R.S32.HI R18, RZ, 0x1f, R18 ;  /* 0x0000001fff127819 */ /* 0x010fc60000011412 */
[----:B------:R-:W-:Y:S01]  /*1da0*/  STL [R1+0x150], R45 ;  /* 0x0001502d01007387 */ /* 0x000fe20000100800 */
[----:B-----5:R-:W-:Y:S02]  /*1db0*/  SHF.R.S32.HI R13, RZ, 0x1f, R13 ;  /* 0x0000001fff0d7819 */ /* 0x020fe4000001140d */
[----:B-1----:R-:W-:Y:S02]  /*1dc0*/  SHF.R.S32.HI R11, RZ, 0x1f, R11 ;  /* 0x0000001fff0b7819 */ /* 0x002fe4000001140b */
[----:B--2---:R-:W-:-:S05]  /*1dd0*/  SHF.R.S32.HI R10, RZ, 0x1f, R44 ;  /* 0x0000001fff0a7819 */ /* 0x004fca000001142c */
[----:B------:R1:W-:Y:S04]  /*1de0*/  STL [R1+0x14c], R10 ;  /* 0x00014c0a01007387 */ /* 0x0003e80000100800 */
[----:B------:R-:W-:Y:S04]  /*1df0*/  STL [R1+0x148], R43 ;  /* 0x0001482b01007387 */ /* 0x000fe80000100800 */
[----:B------:R-:W-:Y:S01]  /*1e00*/  STL [R1+0x144], R42 ;  /* 0x0001442a01007387 */ /* 0x000fe20000100800 */
[----:B-1----:R-:W-:-:S05]  /*1e10*/  SHF.R.S32.HI R10, RZ, 0x1f, R41 ;  /* 0x0000001fff0a7819 */ /* 0x002fca0000011429 */
        /* <DEDUP_REMOVED lines=29> */
[----:B------:R2:W-:Y:S04]  /*1ff0*/  STL [R1+0xe8], R13 ;  /* 0x0000e80d01007387 */ /* 0x0005e80000100800 */
[----:B------:R3:W-:Y:S01]  /*2000*/  STL [R1+0xe4], R11 ;  /* 0x0000e40b01007387 */ /* 0x0007e20000100800 */
[----:B-1----:R-:W-:Y:S01]  /*2010*/  SHF.R.S32.HI R10, RZ, 0x1f, R9 ;  /* 0x0000001fff0a7819 */ /* 0x002fe20000011409 */
[----:B------:R-:W-:-:S02]  /*2020*/  IMAD.IADD R9, R24, 0x1, R6 ;  /* 0x0000000118097824 */ /* 0x000fc400078e0206 */
[----:B------:R-:W-:Y:S02]  /*2030*/  IMAD.IADD R6, R6, 0x1, R23 ;  /* 0x0000000106067824 */ /* 0x000fe400078e0217 */
[--C-:B--2---:R-:W-:Y:S01]  /*2040*/  IMAD.IADD R13, R24, 0x1, R8.reuse ;  /* 0x00000001180d7824 */ /* 0x104fe200078e0208 */
[----:B------:R1:W-:Y:S01]  /*2050*/  STL [R1+0xe0], R10 ;  /* 0x0000e00a01007387 */ /* 0x0003e20000100800 */
[----:B------:R-:W-:Y:S01]  /*2060*/  IMAD.IADD R3, R6, 0x1, R8 ;  /* 0x0000000106037824 */ /* 0x000fe200078e0208 */
[----:B---3--:R-:W-:Y:S02]  /*2070*/  LEA R11, R19, 0x10080, 0x1 ;  /* 0x00010080130b7811 */ /* 0x008fe400078e08ff */
[----:B------:R-:W-:Y:S04]  /*2080*/  STL [R1+0x38], R13 ;  /* 0x0000380d01007387 */ /* 0x000fe80000100800 */
[----:B------:R2:W-:Y:S04]  /*2090*/  STL [R1+0x28], R9 ;  /* 0x0000280901007387 */ /* 0x0005e80000100800 */
[----:B------:R3:W-:Y:S01]  /*20a0*/  STL [R1+0xdc], R11 ;  /* 0x0000dc0b01007387 */ /* 0x0007e20000100800 */
[----:B-1----:R-:W-:-:S05]  /*20b0*/  LEA R10, R17, 0x10080, 0x1 ;  /* 0x00010080110a7811 */ /* 0x002fca00078e08ff */
[----:B------:R1:W-:Y:S01]  /*20c0*/  STL [R1+0xd8], R10 ;  /* 0x0000d80a01007387 */ /* 0x0003e20000100800 */
[----:B--2---:R-:W-:Y:S01]  /*20d0*/  IMAD.IADD R9, R8, 0x1, R9 ;  /* 0x0000000108097824 */ /* 0x004fe200078e0209 */
[----:B---3--:R-:W-:-:S05]  /*20e0*/  LEA R11, R16, 0x10080, 0x1 ;  /* 0x00010080100b7811 */ /* 0x008fca00078e08ff */
[----:B------:R2:W-:Y:S01]  /*20f0*/  STL [R1+0xd4], R11 ;  /* 0x0000d40b01007387 */ /* 0x0005e20000100800 */
[----:B-1----:R-:W-:-:S05]  /*2100*/  LEA R10, R15, 0x10080, 0x1 ;  /* 0x000100800f0a7811 */ /* 0x002fca00078e08ff */
[----:B------:R2:W-:Y:S04]  /*2110*/  STL [R1+0xd0], R10 ;  /* 0x0000d00a01007387 */ /* 0x0005e80000100800 */
[----:B------:R2:W-:Y:S04]  /*2120*/  STL [R1+0x34], R9 ;  /* 0x0000340901007387 */ /* 0x0005e80000100800 */
[----:B------:R2:W-:Y:S04]  /*2130*/  STL [R1+0x30], R4 ;  /* 0x0000300401007387 */ /* 0x0005e80000100800 */
[----:B------:R2:W-:Y:S04]  /*2140*/  STL [R1+0x24], R6 ;  /* 0x0000240601007387 */ /* 0x0005e80000100800 */
[----:B------:R2:W-:Y:S02]  /*2150*/  STL [R1+0x2c], R3 ;  /* 0x00002c0301007387 */ /* 0x0005e40000100800 */
.L_x_1908:
[----:B--2---:R-:W2:Y:S01]  /*2160*/  LDL R3, [R1+0xc] ;  /* 0x00000c0001037983 */ /* 0x004ea20000100800 */
[----:B------:R-:W-:Y:S01]  /*2170*/  IMAD.MOV.U32 R2, RZ, RZ, 0x4 ;  /* 0x00000004ff027424 */ /* 0x000fe200078e00ff */
[----:B------:R-:W-:-:S02]  /*2180*/  ISETP.NE.U32.AND P0, PT, RZ, c[0x0][0x370], PT ;  /* 0x0000dc00ff007a0c */ /* 0x000fc40003f05070 */
[----:B------:R-:W-:Y:S02]  /*2190*/  ISETP.NE.U32.AND P4, PT, RZ, c[0x0][0x360], PT ;  /* 0x0000d800ff007a0c */ /* 0x000fe40003f85070 */
[----:B------:R-:W-:Y:S01]  /*21a0*/  ISETP.NE.AND.EX P1, PT, RZ, c[0x0][0x374], PT, P0 ;  /* 0x0000dd00ff007a0c */ /* 0x000fe20003f25300 */
[----:B--2---:R-:W-:-:S05]  /*21b0*/  IMAD.WIDE R2, R3, R2, c[0x0][0x588] ;  /* 0x0001620003027625 */ /* 0x004fca00078e0202 */
[----:B------:R-:W2:Y:S01]  /*21c0*/  LDG.E R29, [R2.64] ;  /* 0x00000006021d7981 */ /* 0x000ea2000c1e1900 */
[----:B------:R-:W-:Y:S01]  /*21d0*/  ISETP.NE.AND.EX P4, PT, RZ, c[0x0][0x364], PT, P4 ;  /* 0x0000d900ff007a0c */ /* 0x000fe20003f85340 */
[----:B------:R-:W-:Y:S01]  /*21e0*/  IMAD.MOV.U32 R247, RZ, RZ, RZ ;  /* 0x000000fffff77224 */ /* 0x000fe200078e00ff */
[----:B------:R-:W-:Y:S02]  /*21f0*/  ISETP.NE.U32.AND P3, PT, RZ, c[0x0][0x348], PT ;  /* 0x0000d200ff007a0c */ /* 0x000fe40003f65070 */
[----:B------:R-:W-:Y:S02]  /*2200*/  ISETP.NE.U32.AND P5, PT, RZ, c[0x0][0x350], PT ;  /* 0x0000d400ff007a0c */ /* 0x000fe40003fa5070 */
[----:B------:R-:W-:Y:S02]  /*2210*/  ISETP.NE.U32.AND P6, PT, RZ, c[0x0][0x358], PT ;  /* 0x0000d600ff007a0c */ /* 0x000fe40003fc5070 */
[----:B------:R-:W-:Y:S02]  /*2220*/  ISETP.NE.AND.EX P3, PT, RZ, c[0x0][0x34c], PT, P3 ;  /* 0x0000d300ff007a0c */ /* 0x000fe40003f65330 */
[----:B------:R-:W-:-:S02]  /*2230*/  ISETP.NE.AND.EX P5, PT, RZ, c[0x0][0x354], PT, P5 ;  /* 0x0000d500ff007a0c */ /* 0x000fc40003fa5350 */
[----:B------:R-:W-:Y:S01]  /*2240*/  ISETP.NE.AND.EX P6, PT, RZ, c[0x0][0x35c], PT, P6 ;  /* 0x0000d700ff007a0c */ /* 0x000fe20003fc5360 */
[----:B------:R-:W-:Y:S02]  /*2250*/  IMAD.MOV.U32 R139, RZ, RZ, RZ ;  /* 0x000000ffff8b7224 */ /* 0x000fe400078e00ff */
[----:B------:R-:W-:Y:S02]  /*2260*/  IMAD.MOV.U32 R16, RZ, RZ, RZ ;  /* 0x000000ffff107224 */ /* 0x000fe400078e00ff */
[----:B------:R-:W-:Y:S01]  /*2270*/  IMAD.MOV.U32 R15, RZ, RZ, RZ ;  /* 0x000000ffff0f7224 */ /* 0x000fe200078e00ff */
[----:B--2---:R-:W-:Y:S01]  /*2280*/  SHF.R.S32.HI R28, RZ, 0x1f, R29 ;  /* 0x0000001fff1c7819 */ /* 0x004fe2000001141d */
[C---:B------:R-:W-:Y:S01]  /*2290*/  IMAD.SHL.U32 R252, R29.reuse, 0x4, RZ ;  /* 0x000000041dfc7824 */ /* 0x040fe200078e00ff */
[C---:B------:R-:W-:Y:S01]  /*22a0*/  @P1 LEA R4, P0, R29.reuse, c[0x0][0x370], 0x2 ;  /* 0x0000dc001d041a11 */ /* 0x040fe200078010ff */
[----:B------:R1:W-:Y:S01]  /*22b0*/  STL [R1+0x14], R29 ;  /* 0x0000141d01007387 */ /* 0x0003e20000100800 */
[----:B------:R-:W-:-:S02]  /*22c0*/  SHF.L.U64.HI R19, R29, 0x2, R28 ;  /* 0x000000021d137819 */ /* 0x000fc4000001021c */
[----:B------:R-:W-:Y:S01]  /*22d0*/  @P1 LEA.HI.X R5, R29, c[0x0][0x374], R28, 0x2, P0 ;  /* 0x0000dd001d051a11 */ /* 0x000fe200000f141c */
[----:B------:R1:W-:Y:S01]  /*22e0*/  STL [R1+0x18], R28 ;  /* 0x0000181c01007387 */ /* 0x0003e20000100800 */
[C---:B------:R-:W-:Y:S02]  /*22f0*/  @P4 IADD3 R2, P0, R252.reuse, c[0x0][0x360], RZ ;  /* 0x0000d800fc024a10 */ /* 0x040fe40007f1e0ff */
[----:B------:R-:W-:Y:S01]  /*2300*/  IADD3 R8, P2, R252, c[0x0][0x348], RZ ;  /* 0x0000d200fc087a10 */ /* 0x000fe20007f5e0ff */
[----:B------:R2:W5:Y:S01]  /*2310*/  @P1 LDG.E R247, [R4.64] ;  /* 0x0000000604f71981 */ /* 0x000562000c1e1900 */
[----:B------:R-:W-:-:S03]  /*2320*/  @P4 IADD3.X R3, R19, c[0x0][0x364], RZ, P0, !PT ;  /* 0x0000d90013034a10 */ /* 0x000fc600007fe4ff */
[----:B------:R1:W-:Y:S04]  /*2330*/  STL [R1+0x10], R19 ;  /* 0x0000101301007387 */ /* 0x0003e80000100800 */
[----:B------:R3:W5:Y:S01]  /*2340*/  @P4 LDG.E R176, [R2.64] ;  /* 0x0000000602b04981 */ /* 0x000762000c1e1900 */
[----:B------:R-:W-:-:S05]  /*2350*/  IADD3.X R9, R19, c[0x0][0x34c], RZ, P2, !PT ;  /* 0x0000d30013097a10 */ /* 0x000fca00017fe4ff */
[----:B------:R1:W5:Y:S01]  /*2360*/  @P3 LDG.E R139, [R8.64] ;  /* 0x00000006088b3981 */ /* 0x000362000c1e1900 */
[----:B--2---:R-:W-:-:S04]  /*2370*/  IADD3 R4, P1, R252, c[0x0][0x350], RZ ;  /* 0x0000d400fc047a10 */ /* 0x004fc80007f3e0ff */
[----:B------:R-:W-:Y:S02]  /*2380*/  IADD3.X R5, R19, c[0x0][0x354], RZ, P1, !PT ;  /* 0x0000d50013057a10 */ /* 0x000fe40000ffe4ff */
[----:B---3--:R-:W-:-:S03]  /*2390*/  IADD3 R2, P0, R252, c[0x0][0x358], RZ ;  /* 0x0000d600fc027a10 */ /* 0x008fc60007f1e0ff */
[----:B------:R1:W5:Y:S01]  /*23a0*/  @P5 LDG.E R16, [R4.64] ;  /* 0x0000000604105981 */ /* 0x000362000c1e1900 */
[----:B------:R-:W-:-:S05]  /*23b0*/  IADD3.X R3, R19, c[0x0][0x35c], RZ, P0, !PT ;  /* 0x0000d70013037a10 */ /* 0x000fca00007fe4ff */
[----:B------:R1:W5:Y:S01]  /*23c0*/  @P6 LDG.E R15, [R2.64] ;  /* 0x00000006020f6981 */ /* 0x000362000c1e1900 */
[----:B------:R-:W-:Y:S01]  /*23d0*/  YIELD ;  /* 0x0000000000007946 */ /* 0x000fe20003800000 */
[----:B------:R-:W-:Y:S05]  /*23e0*/  @P4 BRA `(.L_x_1709) ;  /* 0x0000005000004947 */ /* 0x000fea0003800000 */
[----:B-----5:R-:W-:Y:S01]  /*23f0*/  MOV R176, c[0x0][0x168] ;  /* 0x00005a0000b07a02 */ /* 0x020fe20000000f00 */
[----:B------:R-:W-:Y:S05]  /*2400*/  @!P3 BRA `(.L_x_1709) ;  /* 0x000000300000b947 */ /* 0x000fea0003800000 */
[----:B------:R-:W2:Y:S04]  /*2410*/  LDG.E R10, [R8.64] ;  /* 0x00000006080a7981 */ /* 0x000ea8000c1e1900 */
[----:B------:R-:W2:Y:S02]  /*2420*/  LDG.E R6, [R8.64+0x4] ;  /* 0x0000040608067981 */ /* 0x000ea4000c1e1900 */
[----:B--2---:R-:W-:Y:S02]  /*2430*/  IADD3 R176, -R10, R6, RZ ;  /* 0x000000060ab07210 */ /* 0x004fe40007ffe1ff */
.L_x_1709:
[----:B------:R-:W-:-:S04]  /*2440*/  ISETP.NE.U32.AND P0, PT, RZ, c[0x0][0x368], PT ;  /* 0x0000da00ff007a0c */ /* 0x000fc80003f05070 */
[----:B------:R-:W-:-:S13]  /*2450*/  ISETP.NE.AND.EX P0, PT, RZ, c[0x0][0x36c], PT, P0 ;  /* 0x0000db00ff007a0c */ /* 0x000fda0003f05300 */
[----:B------:R-:W-:Y:S05]  /*2460*/  @!P0 BRA `(.L_x_1710) ;  /* 0x0000004000008947 */ /* 0x000fea0003800000 */
[----:B-1----:R-:W-:-:S04]  /*2470*/  IADD3 R4, P0, R252, c[0x0][0x368], RZ ;  /* 0x0000da00fc047a10 */ /* 0x002fc80007f1e0ff */
[----:B------:R-:W-:-:S05]  /*2480*/  IADD3.X R5, R19, c[0x0][0x36c], RZ, P0, !PT ;  /* 0x0000db0013057a10 */ /* 0x000fca00007fe4ff */
[----:B------:R1:W5:Y:S01]  /*2490*/  LDG.E R10, [R4.64] ;  /* 0x00000006040a7981 */ /* 0x000362000c1e1900 */
[----:B------:R-:W-:Y:S05]  /*24a0*/  BRA `(.L_x_1711) ;  /* 0x0000005000007947 */ /* 0x000fea0003800000 */
.L_x_1710:
[----:B------:R-:W-:Y:S01]  /*24b0*/  MOV R10, UR5 ;  /* 0x00000005000a7c02 */ /* 0x000fe20008000f00 */
[----:B------:R-:W-:Y:S05]  /*24c0*/  @!P5 BRA `(.L_x_1711) ;  /* 0x000000300000d947 */ /* 0x000fea0003800000 */
[----:B------:R2:W3:Y:S04]  /*24d0*/  LDG.E R6, [R4.64] ;  /* 0x0000000604067981 */ /* 0x0004e8000c1e1900 */
[----:B-12---:R-:W3:Y:S02]  /*24e0*/  LDG.E R4, [R4.64+0x4] ;  /* 0x0000040604047981 */ /* 0x006ee4000c1e1900 */
[----:B---3--:R-:W-:Y:S02]  /*24f0*/  IADD3 R10, -R6, R4, RZ ;  /* 0x00000004060a7210 */ /* 0x008fe40007ffe1ff */
.L_x_1711:
[----:B------:R-:W2:Y:S04]  /*2500*/  LDL R17, [R1+0x8] ;  /* 0x0000080001117983 */ /* 0x000ea80000100800 */
[----:B-1----:R1:W3:Y:S04]  /*2510*/  @P6 LDG.E R5, [R2.64] ;  /* 0x0000000602056981 */ /* 0x0022e8000c1e1900 */
[----:B------:R1:W3:Y:S01]  /*2520*/  @P6 LDG.E R4, [R2.64+0x4] ;  /* 0x0000040602046981 */ /* 0x0002e2000c1e1900 */
[----:B------:R-:W-:Y:S01]  /*2530*/  ISETP.NE.U32.AND P0, PT, RZ, c[0x0][0x378], PT ;  /* 0x0000de00ff007a0c */ /* 0x000fe20003f05070 */
[----:B-----5:R-:W-:-:S03]  /*2540*/  IMAD.MOV.U32 R130, RZ, RZ, R10 ;  /* 0x000000ffff827224 */ /* 0x020fc600078e000a */
[----:B------:R-:W-:-:S13]  /*2550*/  ISETP.NE.AND.EX P1, PT, RZ, c[0x0][0x37c], PT, P0 ;  /* 0x0000df00ff007a0c */ /* 0x000fda0003f25300 */
[----:B-1----:R-:W-:-:S04]  /*2560*/  @P1 IADD3 R2, P0, R252, c[0x0][0x378], RZ ;  /* 0x0000de00fc021a10 */ /* 0x002fc80007f1e0ff */
[----:B------:R-:W-:-:S05]  /*2570*/  @P1 IADD3.X R3, R19, c[0x0][0x37c], RZ, P0, !PT ;  /* 0x0000df0013031a10 */ /* 0x000fca00007fe4ff */
[----:B------:R1:W5:Y:S01]  /*2580*/  @P1 LDG.E R130, [R2.64] ;  /* 0x0000000602821981 */ /* 0x000362000c1e1900 */
[----:B------:R-:W-:Y:S01]  /*2590*/  IMAD.IADD R6, R10, 0x1, -R247 ;  /* 0x000000010a067824 */ /* 0x000fe200078e0af7 */
[----:B------:R-:W-:Y:S01]  /*25a0*/  BSSY B0, `(.L_x_1712) ;  /* 0x0000032000007945 */ /* 0x000fe20003800000 */
[----:B-1----:R-:W-:Y:S01]  /*25b0*/  IMAD.MOV.U32 R2, RZ, RZ, c[0x0][0x228] ;  /* 0x00008a00ff027624 */ /* 0x002fe200078e00ff */
[----:B--2---:R-:W-:-:S04]  /*25c0*/  LOP3.LUT R3, R17, 0xff000000, RZ, 0xc0, !PT ;  /* 0xff00000011037812 */ /* 0x004fc800078ec0ff */
[----:B------:R-:W-:Y:S01]  /*25d0*/  SHF.R.U32.HI R3, RZ, 0x8, R3 ;  /* 0x00000008ff037819 */ /* 0x000fe20000011603 */
[----:B---3--:R-:W-:Y:S01]  /*25e0*/  @P6 IMAD.IADD R2, R4, 0x1, -R5 ;  /* 0x0000000104026824 */ /* 0x008fe200078e0a05 */
[----:B------:R-:W-:-:S03]  /*25f0*/  LOP3.LUT R4, R17, 0xff0000, RZ, 0xc0, !PT ;  /* 0x00ff000011047812 */ /* 0x000fc600078ec0ff */
[----:B------:R-:W-:Y:S01]  /*2600*/  IMAD.IADD R131, R6, 0x1, R2 ;  /* 0x0000000106837824 */ /* 0x000fe200078e0202 */
[----:B------:R-:W-:-:S04]  /*2610*/  LEA.HI R4, R4, R3, RZ, 0x10 ;  /* 0x0000000304047211 */ /* 0x000fc800078f80ff */
[----:B------:R-:W-:Y:S02]  /*2620*/  SHF.R.U32.HI R9, RZ, 0x10, R4 ;  /* 0x00000010ff097819 */ /* 0x000fe40000011604 */
[----:B------:R-:W-:Y:S02]  /*2630*/  LOP3.LUT R20, R4, 0xff, RZ, 0xc0, !PT ;  /* 0x000000ff04147812 */ /* 0x000fe400078ec0ff */
[C---:B------:R-:W-:Y:S01]  /*2640*/  IADD3 R5, R131.reuse, 0x2f, RZ ;  /* 0x0000002f83057810 */ /* 0x040fe20007ffe0ff */
[----:B------:R1:W-:Y:S01]  /*2650*/  STL [R1+0x3c], R9 ;  /* 0x00003c0901007387 */ /* 0x0003e20000100800 */
[----:B------:R-:W-:Y:S02]  /*2660*/  ISETP.GE.AND P0, PT, R131, 0x1, PT ;  /* 0x000000018300780c */ /* 0x000fe40003f06270 */
[----:B------:R-:W-:Y:S01]  /*2670*/  ISETP.NE.AND P1, PT, R9, RZ, PT ;  /* 0x000000ff0900720c */ /* 0x000fe20003f25270 */
[----:B------:R1:W-:Y:S01]  /*2680*/  STL [R1+0x40], R20 ;  /* 0x0000401401007387 */ /* 0x0003e20000100800 */
[----:B------:R-:W-:-:S02]  /*2690*/  IMAD.HI R3, R5, 0x2aaaaaab, RZ ;  /* 0x2aaaaaab05037827 */ /* 0x000fc400078e02ff */
[----:B------:R-:W-:-:S03]  /*26a0*/  SEL R127, R9, c[0x0][0x338], P1 ;  /* 0x0000ce00097f7a07 */ /* 0x000fc60000800000 */
[----:B------:R-:W-:-:S04]  /*26b0*/  SHF.R.U32.HI R5, RZ, 0x1f, R3 ;  /* 0x0000001fff057819 */ /* 0x000fc80000011603 */
[----:B------:R-:W-:Y:S01]  /*26c0*/  LEA.HI.SX32 R136, R3, R5, 0x1d ;  /* 0x0000000503887211 */ /* 0x000fe200078feaff */
[----:B------:R-:W-:Y:S01]  /*26d0*/  IMAD.MOV.U32 R3, RZ, RZ, RZ ;  /* 0x000000ffff037224 */ /* 0x000fe200078e00ff */
[----:B------:R-:W-:Y:S05]  /*26e0*/  @!P0 BRA `(.L_x_1713) ;  /* 0x000001d000008947 */ /* 0x000fea0003800000 */
[----:B------:R-:W-:Y:S01]  /*26f0*/  IABS R3, R127 ;  /* 0x0000007f00037213 */ /* 0x000fe20000000000 */
[----:B------:R-:W-:Y:S01]  /*2700*/  IMAD.MOV.U32 R8, RZ, RZ, RZ ;  /* 0x000000ffff087224 */ /* 0x000fe200078e00ff */
[----:B------:R-:W-:-:S03]  /*2710*/  IADD3 R11, R136, -0x1, R127 ;  /* 0xffffffff880b7810 */ /* 0x000fc60007ffe07f */
[----:B------:R-:W-:Y:S01]  /*2720*/  IMAD.MOV.U32 R4, RZ, RZ, R3 ;  /* 0x000000ffff047224 */ /* 0x000fe200078e0003 */
[----:B------:R-:W-:-:S03]  /*2730*/  IABS R14, R11 ;  /* 0x0000000b000e7213 */ /* 0x000fc60000000000 */
[----:B------:R-:W2:Y:S08]  /*2740*/  I2F.RP R3, R4 ;  /* 0x0000000400037306 */ /* 0x000eb00000209400 */
        /* <DEDUP_REMOVED lines=23> */
.L_x_1713:
[----:B------:R-:W-:Y:S05]  /*28c0*/  BSYNC B0 ;  /* 0x0000000000007941 */ /* 0x000fea0003800000 */
.L_x_1712:
[----:B------:R-:W2:Y:S01]  /*28d0*/  LDL R8, [R1+0x184] ;  /* 0x0001840001087983 */ /* 0x000ea20000100800 */
[----:B------:R-:W-:-:S04]  /*28e0*/  IMAD R4, R20, R3, RZ ;  /* 0x0000000314047224 */ /* 0x000fc800078e02ff */
[C---:B------:R-:W-:Y:S02]  /*28f0*/  IMAD.IADD R3, R4.reuse, 0x1, R3 ;  /* 0x0000000104037824 */ /* 0x040fe400078e0203 */
[----:B------:R-:W-:-:S03]  /*2900*/  IMAD R4, R4, 0x30, -R6 ;  /* 0x0000003004047824 */ /* 0x000fc600078e0a06 */
[----:B------:R-:W-:Y:S02]  /*2910*/  IMNMX R3, R136, R3, PT ;  /* 0x0000000388037217 */ /* 0x000fe40003800200 */
[----:B------:R-:W-:-:S03]  /*2920*/  IMNMX R4, RZ, R4, !PT ;  /* 0x00000004ff047217 */ /* 0x000fc60007800200 */
[----:B------:R-:W-:-:S05]  /*2930*/  IMAD R3, R3, 0x30, -R6 ;  /* 0x0000003003037824 */ /* 0x000fca00078e0a06 */
[----:B------:R-:W-:-:S04]  /*2940*/  IMNMX R3, R3, R2, PT ;  /* 0x0000000203037217 */ /* 0x000fc80003800200 */
[----:B------:R-:W-:Y:S01]  /*2950*/  ISETP.GT.AND P0, PT, R3, R4, PT ;  /* 0x000000040300720c */ /* 0x000fe20003f04270 */
[----:B------:R-:W-:-:S05]  /*2960*/  IMAD.WIDE.U32 R4, R4, -0x55555555, RZ ;  /* 0xaaaaaaab04047825 */ /* 0x000fca00078e00ff */
[----:B------:R-:W-:-:S07]  /*2970*/  SHF.R.U32.HI R118, RZ, 0x5, R5 ;  /* 0x00000005ff767819 */ /* 0x000fce0000011605 */
[----:B------:R-:W-:-:S05]  /*2980*/  @P0 IADD3 R3, R3, 0x2f, RZ ;  /* 0x0000002f03030810 */ /* 0x000fca0007ffe0ff */
[----:B------:R-:W-:-:S04]  /*2990*/  @P0 IMAD.HI R4, R3, 0x2aaaaaab, RZ ;  /* 0x2aaaaaab03040827 */ /* 0x000fc800078e02ff */
[----:B------:R-:W-:Y:S01]  /*29a0*/  IMAD.MOV.U32 R3, RZ, RZ, R118 ;  /* 0x000000ffff037224 */ /* 0x000fe200078e0076 */
[----:B------:R-:W-:-:S04]  /*29b0*/  @P0 SHF.R.U32.HI R5, RZ, 0x1f, R4 ;  /* 0x0000001fff050819 */ /* 0x000fc80000011604 */
[----:B------:R-:W-:-:S04]  /*29c0*/  @P0 LEA.HI.SX32 R3, R4, R5, 0x1d ;  /* 0x0000000504030211 */ /* 0x000fc800078feaff */
[----:B------:R-:W-:Y:S01]  /*29d0*/  ISETP.GT.AND P0, PT, R3, R118, PT ;  /* 0x000000760300720c */ /* 0x000fe20003f04270 */
[----:B--2---:R-:W-:-:S04]  /*29e0*/  IMAD.IADD R4, R7, 0x1, R8 ;  /* 0x0000000107047824 */ /* 0x004fc800078e0208 */
[----:B------:R-:W-:-:S08]  /*29f0*/  IMAD.SHL.U32 R203, R4, 0x2, RZ ;  /* 0x0000000204cb7824 */ /* 0x000fd000078e00ff */
[----:B------:R-:W-:Y:S05]  /*2a00*/  @!P0 BRA `(.L_x_1714) ;  /* 0x0000699000008947 */ /* 0x000fea0003800000 */
[----:B------:R-:W-:Y:S02]  /*2a10*/  ISETP.NE.U32.AND P0, PT, RZ, c[0x0][0x340], PT ;  /* 0x0000d000ff007a0c */ /* 0x000fe40003f05070 */
[----:B------:R-:W-:Y:S02]  /*2a20*/  SHF.R.S32.HI R14, RZ, 0x1f, R143 ;  /* 0x0000001fff0e7819 */ /* 0x000fe4000001148f */
[----:B------:R-:W-:-:S13]  /*2a30*/  ISETP.NE.AND.EX P3, PT, RZ, c[0x0][0x344], PT, P0 ;  /* 0x0000d100ff007a0c */ /* 0x000fda0003f65300 */
[----:B------:R-:W-:-:S04]  /*2a40*/  @P3 IADD3 R4, P0, R252, c[0x0][0x340], RZ ;  /* 0x0000d000fc043a10 */ /* 0x000fc80007f1e0ff */
[----:B------:R-:W-:-:S05]  /*2a50*/  @P3 IADD3.X R5, R19, c[0x0][0x344], RZ, P0, !PT ;  /* 0x0000d10013053a10 */ /* 0x000fca00007fe4ff */
[----:B------:R2:W3:Y:S01]  /*2a60*/  @P3 LDG.E R22, [R4.64] ;  /* 0x0000000604163981 */ /* 0x0004e2000c1e1900 */
[----:B------:R-:W-:Y:S01]  /*2a70*/  IADD3 R106, P0, R143, R15, RZ ;  /* 0x0000000f8f6a7210 */ /* 0x000fe20007f1e0ff */
[----:B------:R-:W-:Y:S01]  /*2a80*/  IMAD.MOV.U32 R132, RZ, RZ, 0x30 ;  /* 0x00000030ff847424 */ /* 0x000fe200078e00ff */
[----:B------:R-:W-:Y:S01]  /*2a90*/  IADD3 R39, R3, -0x1, RZ ;  /* 0xffffffff03277810 */ /* 0x000fe20007ffe0ff */
[----:B------:R-:W-:Y:S01]  /*2aa0*/  IMAD.MOV.U32 R155, RZ, RZ, c[0x0][0x238] ;  /* 0x00008e00ff9b7624 */ /* 0x000fe200078e00ff */
[----:B------:R-:W-:Y:S01]  /*2ab0*/  LEA.HI.X.SX32 R107, R15, R14, 0x1, P0 ;  /* 0x0000000e0f6b7211 */ /* 0x000fe200000f0eff */
[C---:B------:R-:W-:Y:S01]  /*2ac0*/  IMAD R154, R132.reuse, c[0x0][0x23c], RZ ;  /* 0x00008f00849a7a24 */ /* 0x040fe200078e02ff */
[----:B------:R-:W-:Y:S01]  /*2ad0*/  LOP3.LUT R27, R17, 0xffff, RZ, 0xc0, !PT ;  /* 0x0000ffff111b7812 */ /* 0x000fe200078ec0ff */
[----:B------:R-:W-:Y:S01]  /*2ae0*/  IMAD.WIDE.U32 R128, R132, c[0x0][0x238], RZ ;  /* 0x00008e0084807a25 */ /* 0x000fe200078e00ff */
[----:B------:R-:W-:Y:S02]  /*2af0*/  SEL R23, R28, RZ, !P6 ;  /* 0x000000ff1c177207 */ /* 0x000fe40007000000 */
[----:B------:R-:W-:Y:S01]  /*2b00*/  SEL R24, R29, RZ, !P6 ;  /* 0x000000ff1d187207 */ /* 0x000fe20007000000 */
[----:B------:R-:W-:Y:S01]  /*2b10*/  IMAD R6, R107, c[0x0][0x238], RZ ;  /* 0x00008e006b067a24 */ /* 0x000fe200078e02ff */
[----:B------:R-:W-:Y:S01]  /*2b20*/  IADD3 R154, R129, R154, RZ ;  /* 0x0000009a819a7210 */ /* 0x000fe20007ffe0ff */
[----:B------:R-:W-:Y:S01]  /*2b30*/  IMAD R3, R23, c[0x0][0x248], RZ ;  /* 0x0000920017037a24 */ /* 0x000fe200078e02ff */
[----:B------:R-:W-:Y:S01]  /*2b40*/  ISETP.GE.AND P6, PT, R140, c[0x0][0x1d4], PT ;  /* 0x000075008c007a0c */ /* 0x000fe20003fc6270 */
[----:B------:R-:W-:Y:S01]  /*2b50*/  IMAD R6, R106, c[0x0][0x23c], R6 ;  /* 0x00008f006a067a24 */ /* 0x000fe200078e0206 */
[----:B------:R-:W-:Y:S01]  /*2b60*/  ISETP.GE.AND P5, PT, R142, c[0x0][0x1d4], PT ;  /* 0x000075008e007a0c */ /* 0x000fe20003fa6270 */
[----:B------:R-:W-:Y:S01]  /*2b70*/  IMAD.SHL.U32 R158, R155, 0x20, RZ ;  /* 0x000000209b9e7824 */ /* 0x000fe200078e00ff */
[----:B------:R-:W-:Y:S01]  /*2b80*/  ISETP.GE.AND P4, PT, R205, c[0x0][0x1d4], PT ;  /* 0x00007500cd007a0c */ /* 0x000fe20003f86270 */
[----:B------:R-:W-:Y:S01]  /*2b90*/  IMAD.MOV.U32 R138, RZ, RZ, 0x5 ;  /* 0x00000005ff8a7424 */ /* 0x000fe200078e00ff */
[----:B------:R-:W-:Y:S01]  /*2ba0*/  ISETP.GE.AND P2, PT, R204, c[0x0][0x1d4], PT ;  /* 0x00007500cc007a0c */ /* 0x000fe20003f46270 */
[----:B------:R-:W-:Y:S01]  /*2bb0*/  IMAD.MOV.U32 R137, RZ, RZ, c[0x0][0x280] ;  /* 0x0000a000ff897624 */ /* 0x000fe200078e00ff */
[----:B------:R-:W-:Y:S01]  /*2bc0*/  LOP3.LUT R213, R213, 0xfffffff7, RZ, 0xc0, !PT ;  /* 0xfffffff7d5d57812 */ /* 0x000fe200078ec0ff */
[----:B------:R-:W-:Y:S01]  /*2bd0*/  IMAD.MOV.U32 R156, RZ, RZ, c[0x0][0x290] ;  /* 0x0000a400ff9c7624 */ /* 0x000fe200078e00ff */
[----:B------:R-:W-:Y:S01]  /*2be0*/  SHF.L.U64.HI R155, R155, R138, c[0x0][0x23c] ;  /* 0x00008f009b9b7619 */ /* 0x000fe2000001028a */
[----:B--2---:R-:W-:Y:S01]  /*2bf0*/  IMAD.WIDE.U32 R4, R106, c[0x0][0x238], R140 ;  /* 0x00008e006a047a25 */ /* 0x004fe200078e008c */
[----:B------:R-:W-:-:S02]  /*2c00*/  IADD3 R126, R10, R16, RZ ;  /* 0x000000100a7e7210 */ /* 0x000fc40007ffe0ff */
[----:B------:R-:W-:Y:S01]  /*2c10*/  @P6 LOP3.LUT R213, R213, 0x8, RZ, 0xfc, !PT ;  /* 0x00000008d5d56812 */ /* 0x000fe200078efcff */
[----:B------:R-:W-:Y:S01]  /*2c20*/  IMAD.IADD R5, R5, 0x1, R6 ;  /* 0x0000000105057824 */ /* 0x000fe200078e0206 */
[----:B------:R-:W-:Y:S01]  /*2c30*/  SHF.R.S32.HI R145, RZ, 0x1f, R144 ;  /* 0x0000001fff917819 */ /* 0x000fe20000011490 */
[----:B------:R-:W-:Y:S01]  /*2c40*/  IMAD R6, R39, -0x30, R2 ;  /* 0xffffffd027067824 */ /* 0x000fe200078e0202 */
[----:B------:R-:W-:Y:S01]  /*2c50*/  LOP3.LUT R213, R213, 0xfffffffb, RZ, 0xc0, !PT ;  /* 0xfffffffbd5d57812 */ /* 0x000fe200078ec0ff */
[C---:B------:R-:W-:Y:S01]  /*2c60*/  IMAD.WIDE.U32 R4, R27.reuse, c[0x0][0x240], R4 ;  /* 0x000090001b047a25 */ /* 0x040fe200078e0004 */
[----:B------:R-:W-:Y:S02]  /*2c70*/  SHF.R.U32.HI R31, RZ, 0x3, R223 ;  /* 0x00000003ff1f7819 */ /* 0x000fe400000116df */
[----:B------:R-:W-:Y:S01]  /*2c80*/  IMNMX R8, R6, 0x30, PT ;  /* 0x0000003006087817 */ /* 0x000fe20003800200 */
[----:B------:R-:W-:Y:S01]  /*2c90*/  IMAD R5, R27, c[0x0][0x244], R5 ;  /* 0x000091001b057a24 */ /* 0x000fe200078e0205 */
[----:B------:R-:W-:Y:S01]  /*2ca0*/  @P5 LOP3.LUT R213, R213, 0x4, RZ, 0xfc, !PT ;  /* 0x00000004d5d55812 */ /* 0x000fe200078efcff */
[----:B------:R-:W-:Y:S01]  /*2cb0*/  IMAD R6, R24, c[0x0][0x24c], R3 ;  /* 0x0000930018067a24 */ /* 0x000fe200078e0203 */
[----:B------:R-:W-:Y:S01]  /*2cc0*/  SHF.R.U32.HI R30, RZ, 0x3, R222 ;  /* 0x00000003ff1e7819 */ /* 0x000fe200000116de */
[----:B------:R-:W-:Y:S01]  /*2cd0*/  IMAD.IADD R3, R8, 0x1, -R143 ;  /* 0x0000000108037824 */ /* 0x000fe200078e0a8f */
[----:B------:R-:W-:Y:S01]  /*2ce0*/  LOP3.LUT R213, R213, 0xfffffffd, RZ, 0xc0, !PT ;  /* 0xfffffffdd5d57812 */ /* 0x000fe200078ec0ff */
[----:B------:R-:W-:Y:S01]  /*2cf0*/  IMAD.WIDE.U32 R110, R24, c[0x0][0x248], R4 ;  /* 0x00009200186e7a25 */ /* 0x000fe200078e0004 */
[----:B------:R-:W-:-:S02]  /*2d00*/  SHF.R.S32.HI R5, RZ, 0x1f, R39 ;  /* 0x0000001fff057819 */ /* 0x000fc40000011427 */
[----:B------:R-:W-:Y:S01]  /*2d10*/  ISETP.GE.AND P1, PT, R3, 0x1, PT ;  /* 0x000000010300780c */ /* 0x000fe20003f26270 */
[----:B------:R-:W-:Y:S01]  /*2d20*/  IMAD R4, R154, R39, RZ ;  /* 0x000000279a047224 */ /* 0x000fe200078e02ff */
[----:B------:R-:W-:Y:S01]  /*2d30*/  MOV R108, R110 ;  /* 0x0000006e006c7202 */ /* 0x000fe20000000f00 */
[----:B------:R-:W-:Y:S01]  /*2d40*/  IMAD.IADD R109, R111, 0x1, R6 ;  /* 0x000000016f6d7824 */ /* 0x000fe200078e0206 */
[----:B------:R-:W-:Y:S01]  /*2d50*/  @P4 LOP3.LUT R213, R213, 0x2, RZ, 0xfc, !PT ;  /* 0x00000002d5d54812 */ /* 0x000fe200078efcff */
[-C--:B------:R-:W-:Y:S02]  /*2d60*/  IMAD R4, R5, R128.reuse, R4 ;  /* 0x0000008005047224 */ /* 0x080fe400078e0204 */
[----:B-1----:R-:W-:Y:S01]  /*2d70*/  IMAD.WIDE.U32 R8, R39, R128, R108 ;  /* 0x0000008027087225 */ /* 0x002fe200078e006c */
[----:B------:R-:W-:-:S03]  /*2d80*/  LOP3.LUT R213, R213, 0xfffffffe, RZ, 0xc0, !PT ;  /* 0xfffffffed5d57812 */ /* 0x000fc600078ec0ff */
[----:B------:R-:W-:Y:S01]  /*2d90*/  IMAD.IADD R6, R9, 0x1, R4 ;  /* 0x0000000109067824 */ /* 0x000fe200078e0204 */
[----:B------:R-:W-:Y:S01]  /*2da0*/  @P2 LOP3.LUT R213, R213, 0x1, RZ, 0xfc, !PT ;  /* 0x00000001d5d52812 */ /* 0x000fe200078efcff */
[----:B------:R-:W-:Y:S01]  /*2db0*/  IMAD R9, R14, c[0x0][0x280], RZ ;  /* 0x0000a0000e097a24 */ /* 0x000fe200078e02ff */
[----:B------:R-:W-:Y:S01]  /*2dc0*/  @P1 LEA R4, P0, R8, c[0x0][0x220], 0x1 ;  /* 0x0000880008041a11 */ /* 0x000fe200078008ff */
[----:B------:R-:W-:-:S03]  /*2dd0*/  IMAD.WIDE.U32 R10, R27, c[0x0][0x260], R140 ;  /* 0x000098001b0a7a25 */ /* 0x000fc600078e008c */
[----:B------:R-:W-:Y:S01]  /*2de0*/  @P1 LEA.HI.X R5, R8, c[0x0][0x224], R6, 0x1, P0 ;  /* 0x0000890008051a11 */ /* 0x000fe200000f0c06 */
[----:B------:R-:W-:Y:S01]  /*2df0*/  IMAD R13, R143, c[0x0][0x284], R9 ;  /* 0x0000a1008f0d7a24 */ /* 0x000fe200078e0209 */
[----:B------:R-:W-:Y:S01]  /*2e00*/  ISETP.GT.AND P0, PT, R3, 0x20, PT ;  /* 0x000000200300780c */ /* 0x000fe20003f04270 */
[----:B------:R-:W-:Y:S02]  /*2e10*/  IMAD R16, R14, c[0x0][0x290], RZ ;  /* 0x0000a4000e107a24 */ /* 0x000fe400078e02ff */
[----:B------:R-:W-:Y:S01]  /*2e20*/  @!PT LDS RZ, [RZ] ;  /* 0x00000000fffff984 */ /* 0x000fe20000000800 */
[----:B------:R-:W-:Y:S01]  /*2e30*/  @!PT LDS RZ, [RZ] ;  /* 0x00000000fffff984 */ /* 0x000fe20000000800 */
[----:B------:R-:W-:Y:S01]  /*2e40*/  @!PT LDS RZ, [RZ] ;  /* 0x00000000fffff984 */ /* 0x000fe20000000800 */
[----:B------:R1:W-:Y:S01]  /*2e50*/  @P1 LDGSTS.E.BYPASS.LTC128B.128 [R203+0xa080], [R4.64], !P6 ;  /* 0x0a08000004cb1fae */ /* 0x0003e2000f101d46 */
[----:B------:R-:W-:-:S03]  /*2e60*/  IMAD.WIDE.U32 R14, R143, c[0x0][0x290], R140 ;  /* 0x0000a4008f0e7a25 */ /* 0x000fc600078e008c */
[----:B------:R1:W-:Y:S01]  /*2e70*/  @P1 LDGSTS.E.BYPASS.LTC128B.128 [R203+0xb880], [R4.64+0x80], !P5 ;  /* 0x0b88008004cb1fae */ /* 0x0003e2000e901d46 */
[----:B------:R-:W-:-:S03]  /*2e80*/  IMAD.WIDE.U32 R20, R143, c[0x0][0x290], R144 ;  /* 0x0000a4008f147a25 */ /* 0x000fc600078e0090 */
[----:B------:R1:W-:Y:S01]  /*2e90*/  @P1 LDGSTS.E.BYPASS.LTC128B.128 [R203+0xd080], [R4.64+0x100], !P4 ;  /* 0x0d08010004cb1fae */ /* 0x0003e2000e101d46 */
[C---:B------:R-:W-:Y:S02]  /*2ea0*/  IMAD R152, R132.reuse, c[0x0][0x284], RZ ;  /* 0x0000a10084987a24 */ /* 0x040fe400078e02ff */
[----:B------:R-:W-:Y:S01]  /*2eb0*/  IMAD R153, R132, c[0x0][0x294], RZ ;  /* 0x0000a50084997a24 */ /* 0x000fe200078e02ff */
[----:B------:R1:W-:Y:S01]  /*2ec0*/  @P1 LDGSTS.E.BYPASS.LTC128B.128 [R203+0xe880], [R4.64+0x180], !P2 ;  /* 0x0e88018004cb1fae */ /* 0x0003e2000d101d46 */
[----:B------:R-:W-:Y:S01]  /*2ed0*/  @P0 IADD3 R3, P1, R158, R8, RZ ;  /* 0x000000089e030210 */ /* 0x000fe20007f3e0ff */
[----:B------:R-:W-:-:S04]  /*2ee0*/  IMAD.WIDE.U32 R8, R143, c[0x0][0x280], R140 ;  /* 0x0000a0008f087a25 */ /* 0x000fc800078e008c */
[----:B------:R-:W-:Y:S01]  /*2ef0*/  IMAD.MOV.U32 R18, RZ, RZ, R8 ;  /* 0x000000ffff127224 */ /* 0x000fe200078e0008 */
[----:B------:R-:W-:Y:S01]  /*2f00*/  IADD3 R19, R13, R9, RZ ;  /* 0x000000090d137210 */ /* 0x000fe20007ffe0ff */
[----:B------:R-:W-:Y:S01]  /*2f10*/  IMAD R9, R27, c[0x0][0x264], R11 ;  /* 0x000099001b097a24 */ /* 0x000fe200078e020b */
[----:B------:R-:W-:Y:S01]  /*2f20*/  MOV R8, R10 ;  /* 0x0000000a00087202 */ /* 0x000fe20000000f00 */
[----:B------:R-:W-:-:S04]  /*2f30*/  IMAD.WIDE.U32 R10, R143, c[0x0][0x280], R144 ;  /* 0x0000a0008f0a7a25 */ /* 0x000fc800078e0090 */
[----:B------:R-:W-:-:S04]  /*2f40*/  IMAD.WIDE.U32 R90, R24, c[0x0][0x268], R8 ;  /* 0x00009a00185a7a25 */ /* 0x000fc800078e0008 */
[----:B------:R-:W-:-:S04]  /*2f50*/  IMAD.WIDE.U32 R134, R132, c[0x0][0x280], RZ ;  /* 0x0000a00084867a25 */ /* 0x000fc800078e00ff */
[----:B-----5:R-:W-:-:S04]  /*2f60*/  IMAD.WIDE.U32 R98, R130, c[0x0][0x280], R18 ;  /* 0x0000a00082627a25 */ /* 0x020fc800078e0012 */
[----:B------:R-:W-:-:S04]  /*2f70*/  IMAD.WIDE.U32 R132, R132, c[0x0][0x290], RZ ;  /* 0x0000a40084847a25 */ /* 0x000fc800078e00ff */
[----:B-1----:R-:W-:Y:S01]  /*2f80*/  @P0 IMAD.X R5, R6, 0x1, R155, P1 ;  /* 0x0000000106050824 */ /* 0x002fe200008e069b */
[----:B------:R-:W-:Y:S01]  /*2f90*/  @P0 LEA R4, P1, R3, c[0x0][0x220], 0x1 ;  /* 0x0000880003040a11 */ /* 0x000fe200078208ff */
[----:B------:R-:W-:Y:S01]  /*2fa0*/  IMAD R6, R143, c[0x0][0x294], R16 ;  /* 0x0000a5008f067a24 */ /* 0x000fe200078e0210 */
[----:B------:R-:W-:Y:S01]  /*2fb0*/  MOV R16, R14 ;  /* 0x0000000e00107202 */ /* 0x000fe20000000f00 */
[----:B------:R-:W-:Y:S01]  /*2fc0*/  IMAD.MOV.U32 R14, RZ, RZ, R10 ;  /* 0x000000ffff0e7224 */ /* 0x000fe200078e000a */
[----:B------:R-:W-:Y:S01]  /*2fd0*/  @P0 LEA.HI.X R5, R3, c[0x0][0x224], R5, 0x1, P1 ;  /* 0x0000890003050a11 */ /* 0x000fe200008f0c05 */
[----:B------:R-:W-:Y:S01]  /*2fe0*/  IMAD.IADD R17, R6, 0x1, R15 ;  /* 0x0000000106117824 */ /* 0x000fe200078e020f */
[----:B------:R-:W-:Y:S01]  /*2ff0*/  ISETP.GE.AND P1, PT, R140, c[0x0][0x27c], PT ;  /* 0x00009f008c007a0c */ /* 0x000fe20003f26270 */
[----:B------:R-:W-:Y:S02]  /*3000*/  IMAD.IADD R15, R11, 0x1, R13 ;  /* 0x000000010b0f7824 */ /* 0x000fe400078e020d */
[----:B------:R1:W-:Y:S01]  /*3010*/  @P0 LDGSTS.E.BYPASS.LTC128B.128 [R207+0xb080], [R4.64], !P6 ;  /* 0x0b08000004cf0fae */ /* 0x0003e2000f101d46 */
[----:B------:R-:W-:Y:S01]  /*3020*/  SEL R3, RZ, c[0x0][0x27c], !P1 ;  /* 0x00009f00ff037a07 */ /* 0x000fe20004800000 */
[----:B------:R-:W-:-:S02]  /*3030*/  IMAD.IADD R11, R21, 0x1, R6 ;  /* 0x00000001150b7824 */ /* 0x000fc400078e0206 */
[----:B------:R1:W-:Y:S01]  /*3040*/  @P0 LDGSTS.E.BYPASS.LTC128B.128 [R207+0xc880], [R4.64+0x80], !P5 ;  /* 0x0c88008004cf0fae */ /* 0x0003e2000e901d46 */
[----:B------:R-:W-:Y:S02]  /*3050*/  IMAD.MOV.U32 R10, RZ, RZ, R20 ;  /* 0x000000ffff0a7224 */ /* 0x000fe400078e0014 */
[----:B------:R-:W-:Y:S01]  /*3060*/  IMAD.IADD R3, R140, 0x1, R3 ;  /* 0x000000018c037824 */ /* 0x000fe200078e0203 */
[----:B------:R1:W-:Y:S01]  /*3070*/  @P0 LDGSTS.E.BYPASS.LTC128B.128 [R207+0xe080], [R4.64+0x100], !P4 ;  /* 0x0e08010004cf0fae */ /* 0x0003e2000e101d46 */
[----:B------:R-:W-:-:S03]  /*3080*/  IMAD.WIDE.U32 R94, R130, c[0x0][0x280], R14 ;  /* 0x0000a000825e7a25 */ /* 0x000fc600078e000e */
[----:B------:R1:W-:Y:S01]  /*3090*/  @P0 LDGSTS.E.BYPASS.LTC128B.128 [R207+0xf880], [R4.64+0x180], !P2 ;  /* 0x0f88018004cf0fae */ /* 0x0003e2000d101d46 */
[----:B------:R-:W-:Y:S01]  /*30a0*/  ISETP.GE.AND P2, PT, R142, c[0x0][0x27c], PT ;  /* 0x00009f008e007a0c */ /* 0x000fe20003f46270 */
[C---:B------:R-:W-:Y:S02]  /*30b0*/  IMAD.WIDE.U32 R116, R27.reuse, c[0x0][0x1e8], RZ ;  /* 0x00007a001b747a25 */ /* 0x040fe400078e00ff */
[----:B------:R-:W0:Y:S01]  /*30c0*/  LDGDEPBAR ;  /* 0x00000000000079af */ /* 0x000e220000000000 */
[----:B------:R-:W-:Y:S01]  /*30d0*/  WARPSYNC 0xffffffff ;  /* 0xffffffff00007948 */ /* 0x000fe20003800000 */
[----:B------:R-:W-:-:S04]  /*30e0*/  IMAD.WIDE.U32 R114, R27, c[0x0][0x210], RZ ;  /* 0x000084001b727a25 */ /* 0x000fc800078e00ff */
[----:B------:R-:W-:-:S04]  /*30f0*/  IMAD.WIDE.U32 R96, R130, c[0x0][0x290], R16 ;  /* 0x0000a40082607a25 */ /* 0x000fc800078e0010 */
[----:B------:R-:W-:-:S04]  /*3100*/  IMAD.WIDE.U32 R92, R130, c[0x0][0x290], R10 ;  /* 0x0000a400825c7a25 */ /* 0x000fc800078e000a */
[C---:B------:R-:W-:Y:S01]  /*3110*/  IMAD.SHL.U32 R157, R137.reuse, 0x20, RZ ;  /* 0x00000020899d7824 */ /* 0x040fe200078e00ff */
[-C--:B------:R-:W-:Y:S01]  /*3120*/  SHF.L.U64.HI R137, R137, R138.reuse, c[0x0][0x284] ;  /* 0x0000a10089897619 */ /* 0x080fe2000001028a */
[----:B------:R-:W-:Y:S01]  /*3130*/  IMAD.IADD R152, R135, 0x1, R152 ;  /* 0x0000000187987824 */ /* 0x000fe200078e0298 */
[C---:B------:R-:W-:Y:S01]  /*3140*/  SHF.L.U64.HI R138, R156.reuse, R138, c[0x0][0x294] ;  /* 0x0000a5009c8a7619 */ /* 0x040fe2000001028a */
[----:B------:R-:W-:Y:S02]  /*3150*/  IMAD.SHL.U32 R156, R156, 0x20, RZ ;  /* 0x000000209c9c7824 */ /* 0x000fe400078e00ff */
[----:B------:R-:W-:Y:S02]  /*3160*/  IMAD.IADD R153, R133, 0x1, R153 ;  /* 0x0000000185997824 */ /* 0x000fe400078e0299 */
[----:B------:R-:W-:Y:S01]  /*3170*/  IMAD R125, R27, c[0x0][0x1ec], R117 ;  /* 0x00007b001b7d7a24 */ /* 0x000fe200078e0275 */
[----:B-1----:R-:W-:Y:S01]  /*3180*/  SEL R5, RZ, c[0x0][0x27c], !P2 ;  /* 0x00009f00ff057a07 */ /* 0x002fe20005000000 */
[----:B------:R-:W-:-:S02]  /*3190*/  IMAD R4, R23, c[0x0][0x268], RZ ;  /* 0x00009a0017047a24 */ /* 0x000fc400078e02ff */
[----:B------:R-:W-:Y:S01]  /*31a0*/  IMAD R124, R27, c[0x0][0x214], R115 ;  /* 0x000085001b7c7a24 */ /* 0x000fe200078e0273 */
[----:B------:R-:W-:Y:S01]  /*31b0*/  IADD3 R5, R142, R5, RZ ;  /* 0x000000058e057210 */ /* 0x000fe20007ffe0ff */
[----:B------:R-:W-:Y:S01]  /*31c0*/  IMAD R26, R24, c[0x0][0x26c], R4 ;  /* 0x00009b00181a7a24 */ /* 0x000fe200078e0204 */
[----:B------:R-:W-:Y:S02]  /*31d0*/  SHF.R.S32.HI R4, RZ, 0x1f, R3 ;  /* 0x0000001fff047819 */ /* 0x000fe40000011403 */
[----:B------:R-:W-:Y:S02]  /*31e0*/  SHF.R.S32.HI R6, RZ, 0x1f, R5 ;  /* 0x0000001fff067819 */ /* 0x000fe40000011405 */
[----:B------:R-:W-:Y:S02]  /*31f0*/  LEA.HI R8, R4, R3, RZ, 0x6 ;  /* 0x0000000304087211 */ /* 0x000fe400078f30ff */
[----:B------:R-:W-:Y:S02]  /*3200*/  LEA.HI R9, R6, R5, RZ, 0x6 ;  /* 0x0000000506097211 */ /* 0x000fe400078f30ff */
[----:B------:R-:W-:-:S02]  /*3210*/  LEA.HI R4, R4, R3, RZ, 0x3 ;  /* 0x0000000304047211 */ /* 0x000fc400078f18ff */
[----:B------:R-:W-:Y:S02]  /*3220*/  LEA.HI R3, R6, R5, RZ, 0x3 ;  /* 0x0000000506037211 */ /* 0x000fe400078f18ff */
[----:B------:R-:W-:Y:S02]  /*3230*/  SHF.R.S32.HI R5, RZ, 0x6, R9 ;  /* 0x00000006ff057819 */ /* 0x000fe40000011409 */
[----:B------:R-:W-:Y:S02]  /*3240*/  SHF.R.S32.HI R6, RZ, 0x6, R8 ;  /* 0x00000006ff067819 */ /* 0x000fe40000011408 */
[--C-:B------:R-:W-:Y:S01]  /*3250*/  LOP3.LUT R9, R223, 0x38, R4.reuse, 0xf8, !PT ;  /* 0x00000038df097812 */ /* 0x100fe200078ef804 */
[--C-:B------:R-:W-:Y:S01]  /*3260*/  IMAD R13, R5, 0xc00, R7.reuse ;  /* 0x00000c00050d7824 */ /* 0x100fe200078e0207 */
[----:B------:R-:W-:Y:S01]  /*3270*/  LOP3.LUT R8, R222, 0x38, R4, 0xf8, !PT ;  /* 0x00000038de087812 */ /* 0x000fe200078ef804 */
[C---:B------:R-:W-:Y:S01]  /*3280*/  IMAD R25, R6.reuse, 0xc00, R7 ;  /* 0x00000c0006197824 */ /* 0x040fe200078e0207 */
[--C-:B------:R-:W-:Y:S01]  /*3290*/  LOP3.LUT R20, R223, 0x38, R3.reuse, 0xf8, !PT ;  /* 0x00000038df147812 */ /* 0x100fe200078ef803 */
[--C-:B------:R-:W-:Y:S01]  /*32a0*/  IMAD R24, R6, 0xc00, R12.reuse ;  /* 0x00000c0006187824 */ /* 0x100fe200078e020c */
[----:B------:R-:W-:Y:S01]  /*32b0*/  LOP3.LUT R23, R222, 0x38, R3, 0xf8, !PT ;  /* 0x00000038de177812 */ /* 0x000fe200078ef803 */
[----:B------:R-:W-:Y:S01]  /*32c0*/  IMAD R6, R5, 0xc00, R12 ;  /* 0x00000c0005067824 */ /* 0x000fe200078e020c */
[----:B------:R-:W-:-:S02]  /*32d0*/  LOP3.LUT R21, R9, R31, RZ, 0x3c, !PT ;  /* 0x0000001f09157212 */ /* 0x000fc400078e3cff */
[-C--:B------:R-:W-:Y:S02]  /*32e0*/  LOP3.LUT R9, R8, R30.reuse, RZ, 0x3c, !PT ;  /* 0x0000001e08097212 */ /* 0x080fe400078e3cff */
[----:B------:R-:W-:Y:S02]  /*32f0*/  LOP3.LUT R8, R20, R31, RZ, 0x3c, !PT ;  /* 0x0000001f14087212 */ /* 0x000fe400078e3cff */
[----:B------:R-:W-:Y:S02]  /*3300*/  LOP3.LUT R5, R23, R30, RZ, 0x3c, !PT ;  /* 0x0000001e17057212 */ /* 0x000fe400078e3cff */
[----:B------:R-:W-:Y:S01]  /*3310*/  SHF.R.S32.HI R73, RZ, 0x3, R4 ;  /* 0x00000003ff497819 */ /* 0x000fe20000011404 */
[----:B------:R-:W-:Y:S01]  /*3320*/  IMAD.IADD R20, R13, 0x1, R8 ;  /* 0x000000010d147824 */ /* 0x000fe200078e0208 */
[----:B------:R-:W-:Y:S02]  /*3330*/  IADD3 R13, R6, R5, RZ ;  /* 0x00000005060d7210 */ /* 0x000fe40007ffe0ff */
[----:B------:R-:W-:-:S02]  /*3340*/  LOP3.LUT R86, R4, 0xfffffff8, RZ, 0xc0, !PT ;  /* 0xfffffff804567812 */ /* 0x000fc400078ec0ff */
[----:B------:R-:W-:Y:S01]  /*3350*/  SHF.R.S32.HI R6, RZ, 0x1f, R130 ;  /* 0x0000001fff067819 */ /* 0x000fe20000011482 */
[----:B------:R-:W-:Y:S01]  /*3360*/  IMAD.SHL.U32 R120, R13, 0x2, RZ ;  /* 0x000000020d787824 */ /* 0x000fe200078e00ff */
[----:B------:R-:W-:Y:S01]  /*3370*/  IADD3 R23, R25, R21, RZ ;  /* 0x0000001519177210 */ /* 0x000fe20007ffe0ff */
[----:B------:R-:W-:Y:S01]  /*3380*/  IMAD.IADD R21, R24, 0x1, R9 ;  /* 0x0000000118157824 */ /* 0x000fe200078e0209 */
[----:B------:R-:W-:Y:S01]  /*3390*/  SHF.R.S32.HI R72, RZ, 0x3, R3 ;  /* 0x00000003ff487819 */ /* 0x000fe20000011403 */
[C---:B------:R-:W-:Y:S01]  /*33a0*/  IMAD R9, R6.reuse, c[0x0][0x280], RZ ;  /* 0x0000a00006097a24 */ /* 0x040fe200078e02ff */
[----:B------:R-:W-:Y:S01]  /*33b0*/  LOP3.LUT R85, R3, 0xfffffff8, RZ, 0xc0, !PT ;  /* 0xfffffff803557812 */ /* 0x000fe200078ec0ff */
[----:B------:R-:W-:Y:S01]  /*33c0*/  IMAD R8, R6, c[0x0][0x290], RZ ;  /* 0x0000a40006087a24 */ /* 0x000fe200078e02ff */
[----:B------:R-:W-:Y:S01]  /*33d0*/  MOV R5, c[0x0][0x27c] ;  /* 0x00009f0000057a02 */ /* 0x000fe20000000f00 */
[C---:B------:R-:W-:Y:S01]  /*33e0*/  IMAD R6, R130.reuse, c[0x0][0x284], R9 ;  /* 0x0000a10082067a24 */ /* 0x040fe200078e0209 */
[----:B------:R-:W-:Y:S01]  /*33f0*/  IADD3 R89, R91, R26, RZ ;  /* 0x0000001a5b597210 */ /* 0x000fe20007ffe0ff */
[----:B------:R-:W-:Y:S01]  /*3400*/  IMAD.SHL.U32 R122, R21, 0x2, RZ ;  /* 0x00000002157a7824 */ /* 0x000fe200078e00ff */
[----:B------:R-:W-:Y:S01]  /*3410*/  SHF.L.U32 R75, R5, 0x1, RZ ;  /* 0x00000001054b7819 */ /* 0x000fe200000006ff */
[----:B------:R-:W-:Y:S01]  /*3420*/  IMAD R5, R130, c[0x0][0x294], R8 ;  /* 0x0000a50082057a24 */ /* 0x000fe200078e0208 */
[----:B------:R-:W-:-:S02]  /*3430*/  IADD3 R105, R6, R99, RZ ;  /* 0x0000006306697210 */ /* 0x000fc40007ffe0ff */
[----:B------:R-:W-:Y:S01]  /*3440*/  IADD3 R103, R95, R6, RZ ;  /* 0x000000065f677210 */ /* 0x000fe20007ffe0ff */
[----:B------:R-:W-:Y:S01]  /*3450*/  IMAD.IADD R104, R5, 0x1, R97 ;  /* 0x0000000105687824 */ /* 0x000fe200078e0261 */
[----:B------:R-:W-:Y:S01]  /*3460*/  SHF.R.S32.HI R102, RZ, 0x1f, R86 ;  /* 0x0000001fff667819 */ /* 0x000fe20000011456 */
[----:B------:R-:W-:Y:S01]  /*3470*/  IMAD.IADD R100, R93, 0x1, R5 ;  /* 0x000000015d647824 */ /* 0x000fe200078e0205 */
[----:B------:R-:W-:Y:S02]  /*3480*/  SHF.R.S32.HI R101, RZ, 0x1f, R85 ;  /* 0x0000001fff657819 */ /* 0x000fe40000011455 */
[----:B------:R-:W-:Y:S02]  /*3490*/  SHF.L.U32 R123, R23, 0x1, RZ ;  /* 0x00000001177b7819 */ /* 0x000fe400000006ff */
[----:B------:R-:W-:Y:S02]  /*34a0*/  SHF.L.U32 R121, R20, 0x1, RZ ;  /* 0x0000000114797819 */ /* 0x000fe400000006ff */
[----:B---3--:R-:W-:Y:S01]  /*34b0*/  @P3 SHF.R.S32.HI R4, RZ, 0x1f, R22 ;  /* 0x0000001fff043819 */ /* 0x008fe20000011416 */
[----:B------:R-:W-:-:S02]  /*34c0*/  @!P3 IMAD.MOV.U32 R4, RZ, RZ, R28 ;  /* 0x000000ffff04b224 */ /* 0x000fc400078e001c */
[----:B------:R-:W-:Y:S02]  /*34d0*/  @!P3 IMAD.MOV.U32 R22, RZ, RZ, R29 ;  /* 0x000000ffff16b224 */ /* 0x000fe400078e001d */
[----:B------:R-:W-:Y:S02]  /*34e0*/  IMAD R3, R4, c[0x0][0x2b0], RZ ;  /* 0x0000ac0004037a24 */ /* 0x000fe400078e02ff */
[----:B------:R-:W-:-:S04]  /*34f0*/  IMAD.WIDE.U32 R112, R22, c[0x0][0x2b0], RZ ;  /* 0x0000ac0016707a25 */ /* 0x000fc800078e00ff */
[----:B------:R-:W-:-:S05]  /*3500*/  IMAD R3, R22, c[0x0][0x2b4], R3 ;  /* 0x0000ad0016037a24 */ /* 0x000fca00078e0203 */
[----:B------:R-:W-:Y:S01]  /*3510*/  IADD3 R119, R113, R3, RZ ;  /* 0x0000000371777210 */ /* 0x000fe20007ffe0ff */
[----:B------:R-:W-:Y:S06]  /*3520*/  BAR.SYNC.DEFER_BLOCKING 0x0 ;  /* 0x0000000000007b1d */ /* 0x000fec0000010000 */
.L_x_1755:
[----:B------:R-:W-:Y:S01]  /*3530*/  MOV R83, RZ ;  /* 0x000000ff00537202 */ /* 0x000fe20000000f00 */
[----:B-1----:R-:W-:Y:S01]  /*3540*/  IMAD.MOV.U32 R3, RZ, RZ, c[0x0][0x2b8] ;  /* 0x0000ae00ff037624 */ /* 0x002fe200078e00ff */
[----:B------:R-:W-:Y:S04]  /*3550*/  DEPBAR.LE SB0, 0x0 ;  /* 0x000080000000791a */ /* 0x000fe80000000000 */
[----:B------:R-:W-:Y:S01]  /*3560*/  ISETP.NE.AND P0, PT, R3, 0x1, PT ;  /* 0x000000010300780c */ /* 0x000fe20003f05270 */
[----:B------:R-:W-:Y:S01]  /*3570*/  IMAD R3, R39, 0x30, R0 ;  /* 0x0000003027037824 */ /* 0x000fe200078e0200 */
[----:B------:R-:W-:Y:S01]  /*3580*/  WARPSYNC 0xffffffff ;  /* 0xffffffff00007948 */ /* 0x000fe20003800000 */
[----:B------:R-:W-:Y:S02]  /*3590*/  BSSY B2, `(.L_x_1715) ;  /* 0x0000544000027945 */ /* 0x000fe40003800000 */
[----:B------:R-:W-:Y:S04]  /*35a0*/  IMAD.IADD R5, R126, 0x1, R3 ;  /* 0x000000017e057824 */ /* 0x000fe800078e0203 */
[--C-:B----4-:R-:W-:Y:S04]  /*35b0*/  IMAD.MOV.U32 R4, RZ, RZ, R5.reuse ;  /* 0x000000ffff047224 */ /* 0x110fe800078e0005 */
[----:B--23--:R-:W-:Y:S05]  /*35c0*/  @P0 IMAD.HI.U32 R6, R5, c[0x0][0x2bc], RZ ;  /* 0x0000af0005060a27 */ /* 0x00cfea00078e00ff */
[----:B------:R-:W-:Y:S02]  /*35d0*/  @P0 SHF.R.U32.HI R4, RZ, c[0x0][0x2c0], R6 ;  /* 0x0000b000ff040a19 */ /* 0x000fe40000011606 */
[----:B------:R-:W-:Y:S04]  /*35e0*/  ISETP.GE.AND P0, PT, R3, R2, PT ;  /* 0x000000020300720c */ /* 0x000fe80003f06270 */
[----:B------:R-:W-:Y:S11]  /*35f0*/  ISETP.GT.OR P0, PT, R0, 0x2f, P0 ;  /* 0x0000002f0000780c */ /* 0x000ff60000704670 */
[----:B------:R-:W-:Y:S02]  /*3600*/  @!UPT UIADD3 URZ, URZ, URZ, URZ ;  /* 0x0000003f3f3ff290 */ /* 0x000fe4000fffe03f */
[C---:B------:R-:W-:Y:S04]  /*3610*/  @!P0 IADD3 R3, P3, R4.reuse, R112, RZ ;  /* 0x0000007004038210 */ /* 0x040fe80007f7e0ff */
[----:B------:R-:W-:Y:S02]  /*3620*/  @!P0 LEA.HI.X.SX32 R6, R4, R119, 0x1, P3 ;  /* 0x0000007704068211 */ /* 0x000fe400018f0eff */
[C---:B------:R-:W-:Y:S04]  /*3630*/  @!P0 LEA R8, P3, R3.reuse, c[0x0][0x2a0], 0x2 ;  /* 0x0000a80003088a11 */ /* 0x040fe800078610ff */
[----:B------:R-:W-:Y:S01]  /*3640*/  @!P0 LEA.HI.X R9, R3, c[0x0][0x2a4], R6, 0x2, P3 ;  /* 0x0000a90003098a11 */ /* 0x000fe200018f1406 */
[----:B------:R-:W-:Y:S04]  /*3650*/  IMAD.MOV R3, RZ, RZ, -R4 ;  /* 0x000000ffff037224 */ /* 0x000fe800078e0a04 */
[----:B------:R-:W-:Y:S01]  /*3660*/  IMAD R84, R3, c[0x0][0x2b8], R5 ;  /* 0x0000ae0003547a24 */ /* 0x000fe200078e0205 */
[----:B------:R-:W2:Y:S03]  /*3670*/  @!P0 LDG.E R83, [R8.64] ;  /* 0x0000000608538981 */ /* 0x000ea6000c1e1900 */
[C---:B------:R-:W-:Y:S01]  /*3680*/  IMAD.WIDE.U32 R4, R84.reuse, c[0x0][0x1e0], RZ ;  /* 0x0000780054047a25 */ /* 0x040fe200078e00ff */
[----:B------:R-:W-:Y:S01]  /*3690*/  SHF.R.S32.HI R87, RZ, 0x1f, R84 ;  /* 0x0000001fff577819 */ /* 0x000fe20000011454 */
[----:B------:R-:W-:Y:S04]  /*36a0*/  BAR.SYNC.DEFER_BLOCKING 0x0 ;  /* 0x0000000000007b1d */ /* 0x000fe80000010000 */
[----:B------:R-:W-:Y:S04]  /*36b0*/  IMAD R3, R87, c[0x0][0x1e0], RZ ;  /* 0x0000780057037a24 */ /* 0x000fe800078e02ff */
        /* <DEDUP_REMOVED lines=8> */
[C---:B------:R-:W-:Y:S02]  /*3740*/  LEA R81, P0, R3.reuse, c[0x0][0x1c8], 0x1 ;  /* 0x0000720003517a11 */ /* 0x040fe400078008ff */
[----:B------:R-:W-:Y:S02]  /*3750*/  MOV R5, c[0x0][0x27c] ;  /* 0x00009f0000057a02 */ /* 0x000fe40000000f00 */
[----:B------:R-:W-:Y:S02]  /*3760*/  LEA.HI.X R80, R3, c[0x0][0x1cc], R4, 0x1, P0 ;  /* 0x0000730003507a11 */ /* 0x000fe400000f0c04 */
[----:B------:R-:W-:Y:S11]  /*3770*/  ISETP.GE.AND P0, PT, R5, 0x1, PT ;  /* 0x000000010500780c */ /* 0x000ff60003f06270 */
[----:B------:R-:W-:Y:S02]  /*3780*/  @!UPT UIADD3 URZ, URZ, URZ, URZ ;  /* 0x0000003f3f3ff290 */ /* 0x000fe4000fffe03f */
[----:B------:R-:W-:-:S05]  /*3790*/  @!P0 BRA `(.L_x_1716) ;  /* 0x00004eb000008947 */ /* 0x000fca0003800000 */
[-C--:B------:R-:W-:Y:S01]  /*37a0*/  IMAD R5, R152, R39.reuse, RZ ;  /* 0x0000002798057224 */ /* 0x080fe200078e02ff */
[----:B------:R-:W-:Y:S01]  /*37b0*/  ULDC.U8 UR4, c[0x0][0x298] ;  /* 0x0000a60000047ab9 */ /* 0x000fe20000000000 */
[-C--:B------:R-:W-:Y:S01]  /*37c0*/  IMAD R4, R153, R39.reuse, RZ ;  /* 0x0000002799047224 */ /* 0x080fe200078e02ff */
[----:B------:R-:W-:Y:S01]  /*37d0*/  ISETP.NE.AND P0, PT, RZ, UR4, PT ;  /* 0x00000004ff007c0c */ /* 0x000fe2000bf05270 */
[-C--:B------:R-:W-:Y:S01]  /*37e0*/  IMAD.WIDE.U32 R68, R134, R39.reuse, RZ ;  /* 0x0000002786447225 */ /* 0x080fe200078e00ff */
[----:B------:R-:W-:Y:S03]  /*37f0*/  SHF.R.S32.HI R3, RZ, 0x1f, R39 ;  /* 0x0000001fff037819 */ /* 0x000fe60000011427 */
[----:B------:R-:W-:Y:S04]  /*3800*/  IMAD.WIDE.U32 R70, R132, R39, RZ ;  /* 0x0000002784467225 */ /* 0x000fe800078e00ff */
[C---:B------:R-:W-:Y:S02]  /*3810*/  IMAD R5, R3.reuse, R134, R5 ;  /* 0x0000008603057224 */ /* 0x040fe400078e0205 */
[----:B------:R-:W-:Y:S02]  /*3820*/  IMAD R4, R3, R132, R4 ;  /* 0x0000008403047224 */ /* 0x000fe400078e0204 */
[----:B------:R-:W-:Y:S01]  /*3830*/  IMAD R3, R39, -0x30, R2 ;  /* 0xffffffd027037824 */ /* 0x000fe200078e0202 */
[----:B------:R-:W-:Y:S02]  /*3840*/  IADD3 R74, R69, R5, RZ ;  /* 0x00000005454a7210 */ /* 0x000fe40007ffe0ff */
[----:B------:R-:W-:Y:S02]  /*3850*/  IADD3 R76, R71, R4, RZ ;  /* 0x00000004474c7210 */ /* 0x000fe40007ffe0ff */
[----:B------:R-:W-:Y:S01]  /*3860*/  IMNMX R82, R3, 0x30, PT ;  /* 0x0000003003527817 */ /* 0x000fe20003800200 */
        /* <DEDUP_REMOVED lines=11> */
[----:B------:R-:W-:Y:S03]  /*3920*/  CS2R R4, SRZ ;  /* 0x0000000000047805 */ /* 0x000fe6000001ff00 */
        /* <DEDUP_REMOVED lines=33> */
.L_x_1719:
[----:B------:R-:W-:Y:S05]  /*3b40*/  BSYNC B0 ;  /* 0x0000000000007941 */ /* 0x000fea0003800000 */
.L_x_1718:
[----:B-1----:R-:W-:Y:S01]  /*3b50*/  IADD3 R10, R143, 0x20, RZ ;  /* 0x000000208f0a7810 */ /* 0x002fe20007ffe0ff */
[----:B-----5:R-:W-:Y:S01]  /*3b60*/  IMAD.MOV.U32 R9, RZ, RZ, R46 ;  /* 0x000000ffff097224 */ /* 0x020fe200078e002e */
[----:B------:R-:W-:Y:S01]  /*3b70*/  BSSY B0, `(.L_x_1720) ;  /* 0x0000044000007945 */ /* 0x000fe20003800000 */
[----:B------:R-:W-:Y:S01]  /*3b80*/  IMAD.MOV.U32 R6, RZ, RZ, R44 ;  /* 0x000000ffff067224 */ /* 0x000fe200078e002c */
[----:B------:R-:W-:Y:S01]  /*3b90*/  ISETP.GE.AND P5, PT, R10, R82, PT ;  /* 0x000000520a00720c */ /* 0x000fe20003fa6270 */
[----:B------:R-:W-:Y:S01]  /*3ba0*/  IMAD.MOV.U32 R3, RZ, RZ, R45 ;  /* 0x000000ffff037224 */ /* 0x000fe200078e002d */
[----:B------:R-:W-:Y:S01]  /*3bb0*/  CS2R R52, SRZ ;  /* 0x0000000000347805 */ /* 0x000fe2000001ff00 */
        /* <DEDUP_REMOVED lines=8> */
[----:B------:R-:W-:Y:S01]  /*3c40*/  CS2R R50, SRZ ;  /* 0x0000000000327805 */ /* 0x000fe2000001ff00 */
        /* <DEDUP_REMOVED lines=16> */
[----:B------:R-:W-:Y:S01]  /*3d50*/  CS2R R24, SRZ ;  /* 0x0000000000187805 */ /* 0x000fe2000001ff00 */
[----:B------:R-:W-:Y:S01]  /*3d60*/  CS2R R22, SRZ ;  /* 0x0000000000167805 */ /* 0x000fe2000001ff00 */
[----:B------:R-:W-:Y:S01]  /*3d70*/  PRMT R28, R9, 0x5410, R8 ;  /* 0x00005410091c7816 */ /* 0x000fe20000000008 */
[----:B------:R-:W-:Y:S01]  /*3d80*/  CS2R R20, SRZ ;  /* 0x0000000000147805 */ /* 0x000fe2000001ff00 */
[----:B------:R-:W-:Y:S01]  /*3d90*/  PRMT R13, R6, 0x5410, R3 ;  /* 0x00005410060d7816 */ /* 0x000fe20000000003 */
[----:B------:R-:W-:-:S05]  /*3da0*/  @P5 BRA `(.L_x_1721) ;  /* 0x0000020000005947 */ /* 0x000fca0003800000 */
[----:B------:R-:W-:Y:S01]  /*3db0*/  IADD3 R3, P3, P0, R94, R68, R157 ;  /* 0x000000445e037210 */ /* 0x000fe2000787e09d */
[----:B------:R-:W-:Y:S01]  /*3dc0*/  CS2R R48, SRZ ;  /* 0x0000000000307805 */ /* 0x000fe2000001ff00 */
[----:B------:R-:W-:Y:S01]  /*3dd0*/  CS2R R20, SRZ ;  /* 0x0000000000147805 */ /* 0x000fe2000001ff00 */
[----:B------:R-:W-:Y:S01]  /*3de0*/  CS2R R50, SRZ ;  /* 0x0000000000327805 */ /* 0x000fe2000001ff00 */
[----:B------:R-:W-:Y:S01]  /*3df0*/  IADD3.X R8, R103, R74, R137, P3, P0 ;  /* 0x0000004a67087210 */ /* 0x000fe20001fe0489 */
[----:B------:R-:W-:Y:S01]  /*3e00*/  CS2R R22, SRZ ;  /* 0x0000000000167805 */ /* 0x000fe2000001ff00 */
[----:B------:R-:W-:Y:S01]  /*3e10*/  IADD3 R6, P3, P0, R92, R70, R156 ;  /* 0x000000465c067210 */ /* 0x000fe2000787e09c */
[----:B------:R-:W-:Y:S01]  /*3e20*/  CS2R R52, SRZ ;  /* 0x0000000000347805 */ /* 0x000fe2000001ff00 */
[----:B------:R-:W-:Y:S01]  /*3e30*/  CS2R R24, SRZ ;  /* 0x0000000000187805 */ /* 0x000fe2000001ff00 */
[----:B------:R-:W-:Y:S01]  /*3e40*/  CS2R R54, SRZ ;  /* 0x0000000000367805 */ /* 0x000fe2000001ff00 */
[----:B------:R-:W-:Y:S01]  /*3e50*/  IADD3.X R9, R100, R76, R138, P3, P0 ;  /* 0x0000004c64097210 */ /* 0x000fe20001fe048a */
[----:B------:R-:W-:Y:S01]  /*3e60*/  CS2R R26, SRZ ;  /* 0x00000000001a7805 */ /* 0x000fe2000001ff00 */
[C---:B------:R-:W-:Y:S04]  /*3e70*/  LEA R10, P0, R3.reuse, c[0x0][0x270], 0x1 ;  /* 0x00009c00030a7a11 */ /* 0x040fe800078008ff */
[----:B------:R-:W-:Y:S02]  /*3e80*/  LEA.HI.X R11, R3, c[0x0][0x274], R8, 0x1, P0 ;  /* 0x00009d00030b7a11 */ /* 0x000fe400000f0c08 */
[C---:B------:R-:W-:Y:S04]  /*3e90*/  LEA R8, P0, R6.reuse, c[0x0][0x288], 0x1 ;  /* 0x0000a20006087a11 */ /* 0x040fe800078008ff */
[----:B------:R-:W-:Y:S02]  /*3ea0*/  LEA.HI.X R9, R6, c[0x0][0x28c], R9, 0x1, P0 ;  /* 0x0000a30006097a11 */ /* 0x000fe400000f0c09 */
[----:B------:R-:W-:Y:S11]  /*3eb0*/  ISETP.GE.AND P0, PT, R144, c[0x0][0x27c], PT ;  /* 0x00009f0090007a0c */ /* 0x000ff60003f06270 */
[----:B------:R-:W-:Y:S02]  /*3ec0*/  @!UPT UIADD3 URZ, URZ, URZ, URZ ;  /* 0x0000003f3f3ff290 */ /* 0x000fe4000fffe03f */
        /* <DEDUP_REMOVED lines=14> */
.L_x_1721:
[----:B------:R-:W-:Y:S05]  /*3fb0*/  BSYNC B0 ;  /* 0x0000000000007941 */ /* 0x000fea0003800000 */
.L_x_1720:
[----:B-----5:R-:W-:Y:S01]  /*3fc0*/  IMAD.MOV.U32 R6, RZ, RZ, R54 ;  /* 0x000000ffff067224 */ /* 0x020fe200078e0036 */
[----:B------:R2:W3:Y:S01]  /*3fd0*/  SHFL.IDX PT, R64, R80, RZ, 0x181f ;  /* 0x00181fff50407589 */ /* 0x0004e200000e0000 */
[----:B------:R-:W-:Y:S01]  /*3fe0*/  IMAD.MOV.U32 R3, RZ, RZ, R55 ;  /* 0x000000ffff037224 */ /* 0x000fe200078e0037 */
[----:B------:R-:W-:Y:S01]  /*3ff0*/  BSSY B1, `(.L_x_1722) ;  /* 0x0000107000017945 */ /* 0x000fe20003800000 */
[----:B-1----:R-:W-:Y:S01]  /*4000*/  IMAD.MOV.U32 R9, RZ, RZ, R52 ;  /* 0x000000ffff097224 */ /* 0x002fe200078e0034 */
[----:B------:R-:W-:Y:S01]  /*4010*/  PRMT R60, R60, 0x5410, R6 ;  /* 0x000054103c3c7816 */ /* 0x000fe20000000006 */
[----:B------:R-:W-:Y:S01]  /*4020*/  IMAD.MOV.U32 R6, RZ, RZ, R50 ;  /* 0x000000ffff067224 */ /* 0x000fe200078e0032 */
[----:B------:R-:W-:Y:S01]  /*4030*/  PRMT R61, R3, 0x7610, R61 ;  /* 0x00007610033d7816 */ /* 0x000fe2000000003d */
[----:B------:R-:W-:Y:S01]  /*4040*/  IMAD.MOV.U32 R8, RZ, RZ, R53 ;  /* 0x000000ffff087224 */ /* 0x000fe200078e0035 */
[----:B------:R-:W-:Y:S01]  /*4050*/  MOV R3, R51 ;  /* 0x0000003300037202 */ /* 0x000fe20000000f00 */
[----:B------:R2:W1:Y:S01]  /*4060*/  SHFL.IDX PT, R63, R81, RZ, 0x181f ;  /* 0x00181fff513f7589 */ /* 0x00046200000e0000 */
[----:B------:R-:W-:Y:S01]  /*4070*/  PRMT R58, R58, 0x5410, R6 ;  /* 0x000054103a3a7816 */ /* 0x000fe20000000006 */
[----:B------:R-:W-:Y:S01]  /*4080*/  IMAD.MOV.U32 R6, RZ, RZ, R26 ;  /* 0x000000ffff067224 */ /* 0x000fe200078e001a */
[----:B------:R-:W-:Y:S01]  /*4090*/  PRMT R59, R3, 0x5410, R9 ;  /* 0x00005410033b7816 */ /* 0x000fe20000000009 */
[----:B------:R-:W-:Y:S01]  /*40a0*/  IMAD.MOV.U32 R9, RZ, RZ, R48 ;  /* 0x000000ffff097224 */ /* 0x000fe200078e0030 */
[----:B------:R-:W-:Y:S02]  /*40b0*/  MOV R3, R27 ;  /* 0x0000001b00037202 */ /* 0x000fe40000000f00 */
[----:B------:R-:W-:Y:S01]  /*40c0*/  PRMT R60, R8, 0x7610, R60 ;  /* 0x00007610083c7816 */ /* 0x000fe2000000003c */
[----:B------:R-:W-:Y:S01]  /*40d0*/  IMAD.MOV.U32 R8, RZ, RZ, R49 ;  /* 0x000000ffff087224 */ /* 0x000fe200078e0031 */
[----:B------:R-:W-:Y:S01]  /*40e0*/  PRMT R34, R6, 0x5410, R3 ;  /* 0x0000541006227816 */ /* 0x000fe20000000003 */
[----:B------:R-:W-:Y:S01]  /*40f0*/  IMAD.MOV.U32 R6, RZ, RZ, R24 ;  /* 0x000000ffff067224 */ /* 0x000fe200078e0018 */
[----:B------:R-:W-:Y:S01]  /*4100*/  PRMT R57, R9, 0x7610, R57 ;  /* 0x0000761009397816 */ /* 0x000fe20000000039 */
[----:B------:R-:W-:Y:S01]  /*4110*/  IMAD.MOV.U32 R3, RZ, RZ, R25 ;  /* 0x000000ffff037224 */ /* 0x000fe200078e0019 */
[----:B------:R-:W-:Y:S04]  /*4120*/  PRMT R58, R8, 0x7610, R58 ;  /* 0x00007610083a7816 */ /* 0x000fe8000000003a */
[----:B------:R-:W-:Y:S01]  /*4130*/  PRMT R33, R6, 0x5410, R3 ;  /* 0x0000541006217816 */ /* 0x000fe20000000003 */
[----:B------:R-:W-:Y:S05]  /*4140*/  IMAD.MOV.U32 R3, RZ, RZ, R22 ;  /* 0x000000ffff037224 */ /* 0x000fea00078e0016 */
[----:B------:R-:W-:Y:S02]  /*4150*/  PRMT R32, R3, 0x7610, R32 ;  /* 0x0000761003207816 */ /* 0x000fe40000000020 */
[----:B------:R-:W-:Y:S04]  /*4160*/  MOV R3, R23 ;  /* 0x0000001700037202 */ /* 0x000fe80000000f00 */
[----:B------:R-:W-:Y:S01]  /*4170*/  PRMT R32, R32, 0x5410, R3 ;  /* 0x0000541020207816 */ /* 0x000fe20000000003 */
[----:B------:R-:W-:Y:S05]  /*4180*/  IMAD.MOV.U32 R3, RZ, RZ, R20 ;  /* 0x000000ffff037224 */ /* 0x000fea00078e0014 */
[----:B------:R-:W-:Y:S01]  /*4190*/  PRMT R30, R30, 0x5410, R3 ;  /* 0x000054101e1e7816 */ /* 0x000fe20000000003 */
[----:B------:R-:W-:Y:S05]  /*41a0*/  IMAD.MOV.U32 R3, RZ, RZ, R21 ;  /* 0x000000ffff037224 */ /* 0x000fea00078e0015 */
[----:B------:R-:W-:Y:S01]  /*41b0*/  PRMT R31, R31, 0x5410, R3 ;  /* 0x000054101f1f7816 */ /* 0x000fe20000000003 */
[----:B------:R-:W-:-:S05]  /*41c0*/  @P4 BRA `(.L_x_1723) ;  /* 0x00000e9000004947 */ /* 0x000fca0003800000 */
[----:B-123--:R-:W-:Y:S01]  /*41d0*/  ISETP.GE.AND P0, PT, R140, c[0x0][0x1d4], PT ;  /* 0x000075008c007a0c */ /* 0x00efe20003f06270 */
[----:B------:R-:W-:Y:S01]  /*41e0*/  @!UPT UIADD3 URZ, URZ, URZ, URZ ;  /* 0x0000003f3f3ff290 */ /* 0x000fe2000fffe03f */
[----:B------:R-:W-:Y:S11]  /*41f0*/  BSSY B0, `(.L_x_1724) ;  /* 0x0000038000007945 */ /* 0x000ff60003800000 */
[----:B------:R-:W-:-:S05]  /*4200*/  @P0 BRA `(.L_x_1725) ;  /* 0x0000036000000947 */ /* 0x000fca0003800000 */
[----:B------:R-:W-:Y:S01]  /*4210*/  ISETP.GE.AND P0, PT, R144, c[0x0][0x27c], PT ;  /* 0x00009f0090007a0c */ /* 0x000fe20003f06270 */
[----:B------:R-:W1:Y:S11]  /*4220*/  LDS.128 R8, [R203+0xa080] ;  /* 0x00a08000cb087984 */ /* 0x000e760000000c00 */
[----:B------:R-:W-:Y:S01]  /*4230*/  @!UPT UIADD3 URZ, URZ, URZ, URZ ;  /* 0x0000003f3f3ff290 */ /* 0x000fe2000fffe03f */
[--C-:B------:R-:W-:Y:S01]  /*4240*/  @!P0 SHF.R.U64 R4, R4, 0x10, R5.reuse ;  /* 0x0000001004048819 */ /* 0x100fe20000001205 */
[----:B------:R-:W-:Y:S02]  /*4250*/  @!P0 HADD2.F32 R36, -RZ, R36.H0_H0 ;  /* 0x20000024ff248230 */ /* 0x000fe40000004100 */
[----:B------:R-:W-:Y:S02]  /*4260*/  @!P0 HADD2.F32 R6, -RZ, R13.H0_H0 ;  /* 0x2000000dff068230 */ /* 0x000fe40000004100 */
[----:B------:R-:W-:Y:S01]  /*4270*/  @!P0 HADD2.F32 R4, -RZ, R4.H0_H0 ;  /* 0x20000004ff048230 */ /* 0x000fe20000004100 */
[----:B-1----:R-:W-:Y:S05]  /*4280*/  @!P0 MOV R3, R8 ;  /* 0x0000000800038202 */ /* 0x002fea0000000f00 */
[--C-:B------:R-:W-:Y:S02]  /*4290*/  @!P0 HADD2.F32 R35, -RZ, R3.reuse.H1_H1 ;  /* 0x30000003ff238230 */ /* 0x100fe40000004100 */
[----:B------:R-:W-:Y:S03]  /*42a0*/  @!P0 HADD2.F32 R3, -RZ, R3.H0_H0 ;  /* 0x20000003ff038230 */ /* 0x000fe60000004100 */
[----:B------:R-:W-:Y:S04]  /*42b0*/  @!P0 FMUL.FTZ R62, R35, R6 ;  /* 0x00000006233e8220 */ /* 0x000fe80000410000 */
[C---:B------:R-:W-:Y:S02]  /*42c0*/  @!P0 FFMA.FTZ R62, R3.reuse, R36, -R62 ;  /* 0x00000024033e8223 */ /* 0x040fe4000001083e */
[----:B------:R-:W-:Y:S01]  /*42d0*/  @!P0 FMUL.FTZ R3, R3, R6 ;  /* 0x0000000603038220 */ /* 0x000fe20000410000 */
[----:B------:R-:W-:Y:S03]  /*42e0*/  @!P0 SHF.R.U32.HI R6, RZ, 0x10, R5 ;  /* 0x00000010ff068819 */ /* 0x000fe60000011605 */
[----:B------:R-:W-:Y:S01]  /*42f0*/  @!P0 FFMA.FTZ R3, R35, R36, R3 ;  /* 0x0000002423038223 */ /* 0x000fe20000010003 */
[--C-:B------:R-:W-:Y:S01]  /*4300*/  @!P0 SHF.R.U64 R35, R40, 0x10, R41.reuse ;  /* 0x0000001028238819 */ /* 0x100fe20000001229 */
[----:B------:R-:W-:Y:S01]  /*4310*/  @!P0 HADD2.F32 R6, -RZ, R6.H0_H0 ;  /* 0x20000006ff068230 */ /* 0x000fe20000004100 */
[----:B------:R-:W-:Y:S02]  /*4320*/  @!P0 SHF.R.U32.HI R36, RZ, 0x10, R41 ;  /* 0x00000010ff248819 */ /* 0x000fe40000011629 */
[----:B------:R-:W-:Y:S01]  /*4330*/  @!P0 F2FP.PACK_AB R40, R3, R62 ;  /* 0x0000003e0328823e */ /* 0x000fe200000000ff */
[----:B------:R-:W-:Y:S01]  /*4340*/  @!P0 HADD2.F32 R35, -RZ, R35.H0_H0 ;  /* 0x20000023ff238230 */ /* 0x000fe20000004100 */
[----:B------:R-:W-:Y:S02]  /*4350*/  @!P0 MOV R3, R9 ;  /* 0x0000000900038202 */ /* 0x000fe40000000f00 */
[----:B------:R-:W-:Y:S02]  /*4360*/  @!P0 MOV R8, R40 ;  /* 0x0000002800088202 */ /* 0x000fe40000000f00 */
[C---:B------:R-:W-:Y:S01]  /*4370*/  LEA R40, P3, R140.reuse, R63, 0x1 ;  /* 0x0000003f8c287211 */ /* 0x040fe200078608ff */
[--C-:B------:R-:W-:Y:S02]  /*4380*/  @!P0 HADD2.F32 R5, -RZ, R3.reuse.H1_H1 ;  /* 0x30000003ff058230 */ /* 0x100fe40000004100 */
[----:B------:R-:W-:Y:S03]  /*4390*/  @!P0 HADD2.F32 R3, -RZ, R3.H0_H0 ;  /* 0x20000003ff038230 */ /* 0x000fe60000004100 */
[-C--:B------:R-:W-:Y:S04]  /*43a0*/  @!P0 FMUL.FTZ R41, R5, R4.reuse ;  /* 0x0000000405298220 */ /* 0x080fe80000410000 */
[CC--:B------:R-:W-:Y:S02]  /*43b0*/  @!P0 FFMA.FTZ R41, R3.reuse, R35.reuse, -R41 ;  /* 0x0000002303298223 */ /* 0x0c0fe40000010829 */
[----:B------:R-:W-:Y:S01]  /*43c0*/  @!P0 FMUL.FTZ R3, R3, R4 ;  /* 0x0000000403038220 */ /* 0x000fe20000410000 */
[----:B------:R-:W-:Y:S03]  /*43d0*/  @!P0 MOV R4, R10 ;  /* 0x0000000a00048202 */ /* 0x000fe60000000f00 */
[----:B------:R-:W-:Y:S02]  /*43e0*/  @!P0 FFMA.FTZ R3, R5, R35, R3 ;  /* 0x0000002305038223 */ /* 0x000fe40000010003 */
[--C-:B------:R-:W-:Y:S02]  /*43f0*/  @!P0 HADD2.F32 R5, -RZ, R4.reuse.H1_H1 ;  /* 0x30000004ff058230 */ /* 0x100fe40000004100 */
[----:B------:R-:W-:Y:S01]  /*4400*/  @!P0 HADD2.F32 R4, -RZ, R4.H0_H0 ;  /* 0x20000004ff048230 */ /* 0x000fe20000004100 */
[----:B------:R-:W-:Y:S02]  /*4410*/  @!P0 F2FP.PACK_AB R3, R3, R41 ;  /* 0x000000290303823e */ /* 0x000fe400000000ff */
[----:B------:R-:W-:Y:S02]  /*4420*/  LEA.HI.X R41, R140, R64, R141, 0x1, P3 ;  /* 0x000000408c297211 */ /* 0x000fe400018f0c8d */
[----:B------:R-:W-:Y:S01]  /*4430*/  @!P0 MOV R9, R3 ;  /* 0x0000000300098202 */ /* 0x000fe20000000f00 */
[----:B------:R-:W-:Y:S02]  /*4440*/  @!P0 HADD2.F32 R3, -RZ, R13.H1_H1 ;  /* 0x3000000dff038230 */ /* 0x000fe40000004100 */
[----:B------:R-:W-:Y:S03]  /*4450*/  @!P0 HADD2.F32 R13, -RZ, R37.H0_H0 ;  /* 0x20000025ff0d8230 */ /* 0x000fe60000004100 */
[CC--:B------:R-:W-:Y:S02]  /*4460*/  @!P0 FMUL.FTZ R35, R5.reuse, R3.reuse ;  /* 0x0000000305238220 */ /* 0x0c0fe40000410000 */
[C---:B------:R-:W-:Y:S02]  /*4470*/  @!P0 FMUL.FTZ R3, R4.reuse, R3 ;  /* 0x0000000304038220 */ /* 0x040fe40000410000 */
[----:B------:R-:W-:Y:S01]  /*4480*/  @!P0 FFMA.FTZ R62, R4, R13, -R35 ;  /* 0x0000000d043e8223 */ /* 0x000fe20000010823 */
[----:B------:R-:W-:Y:S01]  /*4490*/  @!P0 MOV R4, R11 ;  /* 0x0000000b00048202 */ /* 0x000fe20000000f00 */
[----:B------:R-:W-:Y:S01]  /*44a0*/  @!P0 FFMA.FTZ R3, R5, R13, R3 ;  /* 0x0000000d05038223 */ /* 0x000fe20000010003 */
[----:B------:R-:W-:Y:S03]  /*44b0*/  @!P0 HADD2.F32 R35, -RZ, R36.H0_H0 ;  /* 0x20000024ff238230 */ /* 0x000fe60000004100 */
[--C-:B------:R-:W-:Y:S02]  /*44c0*/  @!P0 HADD2.F32 R5, -RZ, R4.reuse.H0_H0 ;  /* 0x20000004ff058230 */ /* 0x100fe40000004100 */
[----:B------:R-:W-:Y:S03]  /*44d0*/  @!P0 HADD2.F32 R13, -RZ, R4.H1_H1 ;  /* 0x30000004ff0d8230 */ /* 0x000fe60000004100 */
[-C--:B------:R-:W-:Y:S02]  /*44e0*/  @!P0 FMUL.FTZ R4, R5, R6.reuse ;  /* 0x0000000605048220 */ /* 0x080fe40000410000 */
[C---:B------:R-:W-:Y:S02]  /*44f0*/  @!P0 FMUL.FTZ R36, R13.reuse, R6 ;  /* 0x000000060d248220 */ /* 0x040fe40000410000 */
[-C--:B------:R-:W-:Y:S02]  /*4500*/  @!P0 FFMA.FTZ R4, R13, R35.reuse, R4 ;  /* 0x000000230d048223 */ /* 0x080fe40000010004 */
[----:B------:R-:W-:Y:S01]  /*4510*/  @!P0 FFMA.FTZ R36, R5, R35, -R36 ;  /* 0x0000002305248223 */ /* 0x000fe20000010824 */
[----:B------:R-:W-:Y:S04]  /*4520*/  @!P0 F2FP.PACK_AB R5, R3, R62 ;  /* 0x0000003e0305823e */ /* 0x000fe800000000ff */
[----:B------:R-:W-:Y:S02]  /*4530*/  @!P0 F2FP.PACK_AB R3, R4, R36 ;  /* 0x000000240403823e */ /* 0x000fe400000000ff */
[----:B------:R-:W-:Y:S02]  /*4540*/  @!P0 MOV R10, R5 ;  /* 0x00000005000a8202 */ /* 0x000fe40000000f00 */
[----:B------:R-:W-:Y:S05]  /*4550*/  @!P0 MOV R11, R3 ;  /* 0x00000003000b8202 */ /* 0x000fea0000000f00 */
[----:B------:R1:W-:Y:S02]  /*4560*/  ST.E.128 [R40.64], R8 ;  /* 0x0000000828007985 */ /* 0x0003e4000c101d06 */
.L_x_1725:
[----:B------:R-:W-:Y:S05]  /*4570*/  BSYNC B0 ;  /* 0x0000000000007941 */ /* 0x000fea0003800000 */
.L_x_1724:
[----:B------:R-:W-:Y:S01]  /*4580*/  ISETP.GE.AND P0, PT, R142, c[0x0][0x1d4], PT ;  /* 0x000075008e007a0c */ /* 0x000fe20003f06270 */
[----:B------:R-:W-:Y:S01]  /*4590*/  @!UPT UIADD3 URZ, URZ, URZ, URZ ;  /* 0x0000003f3f3ff290 */ /* 0x000fe2000fffe03f */
[----:B------:R-:W-:Y:S11]  /*45a0*/  BSSY B0, `(.L_x_1726) ;  /* 0x0000038000007945 */ /* 0x000ff60003800000 */
[----:B------:R-:W-:-:S05]  /*45b0*/  @P0 BRA `(.L_x_1727) ;  /* 0x0000036000000947 */ /* 0x000fca0003800000 */
[----:B------:R-:W-:Y:S01]  /*45c0*/  ISETP.GE.AND P0, PT, R148, c[0x0][0x27c], PT ;  /* 0x00009f0094007a0c */ /* 0x000fe20003f06270 */
[----:B-1----:R-:W1:Y:S11]  /*45d0*/  LDS.128 R8, [R203+0xb880] ;  /* 0x00b88000cb087984 */ /* 0x002e760000000c00 */
[----:B------:R-:W-:Y:S01]  /*45e0*/  @!UPT UIADD3 URZ, URZ, URZ, URZ ;  /* 0x0000003f3f3ff290 */ /* 0x000fe2000fffe03f */
[----:B------:R-:W-:Y:S01]  /*45f0*/  @!P0 SHF.R.U32.HI R35, RZ, 0x10, R43 ;  /* 0x00000010ff238819 */ /* 0x000fe2000001162b */
[----:B------:R-:W-:Y:S02]  /*4600*/  @!P0 HADD2.F32 R6, -RZ, R37.H1_H1 ;  /* 0x30000025ff068230 */ /* 0x000fe40000004100 */
[----:B------:R-:W-:Y:S01]  /*4610*/  @!P0 HADD2.F32 R4, -RZ, R28.H0_H0 ;  /* 0x2000001cff048230 */ /* 0x000fe20000004100 */
[----:B-1----:R-:W-:Y:S05]  /*4620*/  @!P0 MOV R3, R8 ;  /* 0x0000000800038202 */ /* 0x002fea0000000f00 */
[--C-:B------:R-:W-:Y:S02]  /*4630*/  @!P0 HADD2.F32 R5, -RZ, R3.reuse.H1_H1 ;  /* 0x30000003ff058230 */ /* 0x100fe40000004100 */
[----:B------:R-:W-:Y:S03]  /*4640*/  @!P0 HADD2.F32 R3, -RZ, R3.H0_H0 ;  /* 0x20000003ff038230 */ /* 0x000fe60000004100 */
[----:B------:R-:W-:Y:S04]  /*4650*/  @!P0 FMUL.FTZ R13, R5, R4 ;  /* 0x00000004050d8220 */ /* 0x000fe80000410000 */
[C---:B------:R-:W-:Y:S01]  /*4660*/  @!P0 FFMA.FTZ R36, R3.reuse, R6, -R13 ;  /* 0x0000000603248223 */ /* 0x040fe2000001080d */
[----:B------:R-:W-:Y:S01]  /*4670*/  @!P0 SHF.R.U64 R13, R42, 0x10, R43 ;  /* 0x000000102a0d8819 */ /* 0x000fe2000000122b */
[----:B------:R-:W-:Y:S01]  /*4680*/  @!P0 FMUL.FTZ R3, R3, R4 ;  /* 0x0000000403038220 */ /* 0x000fe20000410000 */
[----:B------:R-:W-:Y:S03]  /*4690*/  @!P0 SHF.R.U64 R4, R14, 0x10, R15 ;  /* 0x000000100e048819 */ /* 0x000fe6000000120f */
[----:B------:R-:W-:Y:S01]  /*46a0*/  @!P0 FFMA.FTZ R3, R5, R6, R3 ;  /* 0x0000000605038223 */ /* 0x000fe20000010003 */
[----:B------:R-:W-:Y:S01]  /*46b0*/  @!P0 SHF.R.U32.HI R6, RZ, 0x10, R15 ;  /* 0x00000010ff068819 */ /* 0x000fe2000001160f */
[----:B------:R-:W-:Y:S02]  /*46c0*/  @!P0 HADD2.F32 R4, -RZ, R4.H0_H0 ;  /* 0x20000004ff048230 */ /* 0x000fe40000004100 */
[----:B------:R-:W-:Y:S01]  /*46d0*/  @!P0 HADD2.F32 R13, -RZ, R13.H0_H0 ;  /* 0x2000000dff0d8230 */ /* 0x000fe20000004100 */
[----:B------:R-:W-:Y:S01]  /*46e0*/  @!P0 F2FP.PACK_AB R14, R3, R36 ;  /* 0x00000024030e823e */ /* 0x000fe200000000ff */
[----:B------:R-:W-:Y:S01]  /*46f0*/  @!P0 HADD2.F32 R6, -RZ, R6.H0_H0 ;  /* 0x20000006ff068230 */ /* 0x000fe20000004100 */
[----:B------:R-:W-:Y:S02]  /*4700*/  @!P0 MOV R3, R9 ;  /* 0x0000000900038202 */ /* 0x000fe40000000f00 */
[----:B------:R-:W-:Y:S02]  /*4710*/  @!P0 MOV R8, R14 ;  /* 0x0000000e00088202 */ /* 0x000fe40000000f00 */
[C---:B------:R-:W-:Y:S01]  /*4720*/  LEA R36, P3, R206.reuse, R63, 0x1 ;  /* 0x0000003fce247211 */ /* 0x040fe200078608ff */
[--C-:B------:R-:W-:Y:S02]  /*4730*/  @!P0 HADD2.F32 R5, -RZ, R3.reuse.H1_H1 ;  /* 0x30000003ff058230 */ /* 0x100fe40000004100 */
[----:B------:R-:W-:Y:S01]  /*4740*/  @!P0 HADD2.F32 R3, -RZ, R3.H0_H0 ;  /* 0x20000003ff038230 */ /* 0x000fe20000004100 */
[----:B------:R-:W-:Y:S02]  /*4750*/  LEA.HI.X R37, R206, R64, R214, 0x1, P3 ;  /* 0x00000040ce257211 */ /* 0x000fe400018f0cd6 */
[-C--:B------:R-:W-:Y:S04]  /*4760*/  @!P0 FMUL.FTZ R15, R5, R4.reuse ;  /* 0x00000004050f8220 */ /* 0x080fe80000410000 */
[CC--:B------:R-:W-:Y:S02]  /*4770*/  @!P0 FFMA.FTZ R15, R3.reuse, R13.reuse, -R15 ;  /* 0x0000000d030f8223 */ /* 0x0c0fe4000001080f */
[----:B------:R-:W-:Y:S01]  /*4780*/  @!P0 FMUL.FTZ R3, R3, R4 ;  /* 0x0000000403038220 */ /* 0x000fe20000410000 */
[----:B------:R-:W-:Y:S03]  /*4790*/  @!P0 MOV R4, R10 ;  /* 0x0000000a00048202 */ /* 0x000fe60000000f00 */
[----:B------:R-:W-:Y:S01]  /*47a0*/  @!P0 FFMA.FTZ R3, R5, R13, R3 ;  /* 0x0000000d05038223 */ /* 0x000fe20000010003 */
[----:B------:R-:W-:Y:S02]  /*47b0*/  @!P0 HADD2.F32 R13, -RZ, R38.H0_H0 ;  /* 0x20000026ff0d8230 */ /* 0x000fe40000004100 */
[--C-:B------:R-:W-:Y:S02]  /*47c0*/  @!P0 HADD2.F32 R5, -RZ, R4.reuse.H1_H1 ;  /* 0x30000004ff058230 */ /* 0x100fe40000004100 */
[----:B------:R-:W-:Y:S01]  /*47d0*/  @!P0 F2FP.PACK_AB R3, R3, R15 ;  /* 0x0000000f0303823e */ /* 0x000fe200000000ff */
[----:B------:R-:W-:Y:S03]  /*47e0*/  @!P0 HADD2.F32 R4, -RZ, R4.H0_H0 ;  /* 0x20000004ff048230 */ /* 0x000fe60000004100 */
[----:B------:R-:W-:Y:S01]  /*47f0*/  @!P0 MOV R9, R3 ;  /* 0x0000000300098202 */ /* 0x000fe20000000f00 */
[----:B------:R-:W-:Y:S05]  /*4800*/  @!P0 HADD2.F32 R3, -RZ, R28.H1_H1 ;  /* 0x3000001cff038230 */ /* 0x000fea0000004100 */
        /* <DEDUP_REMOVED lines=17> */
.L_x_1727:
[----:B------:R-:W-:Y:S05]  /*4920*/  BSYNC B0 ;  /* 0x0000000000007941 */ /* 0x000fea0003800000 */
.L_x_1726:
        /* <DEDUP_REMOVED lines=8> */
[----:B------:R-:W-:Y:S02]  /*49b0*/  @!P0 HADD2.F32 R4, -RZ, R29.H0_H0 ;  /* 0x2000001dff048230 */ /* 0x000fe40000004100 */
        /* <DEDUP_REMOVED lines=17> */
[----:B------:R-:W-:Y:S03]  /*4ad0*/  @!P0 MOV R8, R15 ;  /* 0x0000000f00088202 */ /* 0x000fe60000000f00 */
[--C-:B------:R-:W-:Y:S02]  /*4ae0*/  @!P0 HADD2.F32 R5, -RZ, R3.reuse.H1_H1 ;  /* 0x30000003ff058230 */ /* 0x100fe40000004100 */
[----:B------:R-:W-:Y:S03]  /*4af0*/  @!P0 HADD2.F32 R3, -RZ, R3.H0_H0 ;  /* 0x20000003ff038230 */ /* 0x000fe60000004100 */
        /* <DEDUP_REMOVED lines=8> */
[----:B------:R-:W-:Y:S01]  /*4b80*/  @!P0 HADD2.F32 R4, -RZ, R4.H0_H0 ;  /* 0x20000004ff048230 */ /* 0x000fe20000004100 */
[C---:B------:R-:W-:Y:S02]  /*4b90*/  LEA R16, P3, R205.reuse, R63, 0x1 ;  /* 0x0000003fcd107211 */ /* 0x040fe400078608ff */
[----:B------:R-:W-:Y:S01]  /*4ba0*/  @!P0 MOV R9, R3 ;  /* 0x0000000300098202 */ /* 0x000fe20000000f00 */
[----:B------:R-:W-:Y:S01]  /*4bb0*/  @!P0 HADD2.F32 R3, -RZ, R29.H1_H1 ;  /* 0x3000001dff038230 */ /* 0x000fe20000004100 */
[----:B------:R-:W-:Y:S04]  /*4bc0*/  LEA.HI.X R17, R205, R64, R216, 0x1, P3 ;  /* 0x00000040cd117211 */ /* 0x000fe800018f0cd8 */
[CC--:B------:R-:W-:Y:S02]  /*4bd0*/  @!P0 FMUL.FTZ R15, R5.reuse, R3.reuse ;  /* 0x00000003050f8220 */ /* 0x0c0fe40000410000 */
[C---:B------:R-:W-:Y:S02]  /*4be0*/  @!P0 FMUL.FTZ R3, R4.reuse, R3 ;  /* 0x0000000304038220 */ /* 0x040fe40000410000 */
[----:B------:R-:W-:Y:S01]  /*4bf0*/  @!P0 FFMA.FTZ R28, R4, R13, -R15 ;  /* 0x0000000d041c8223 */ /* 0x000fe2000001080f */
[----:B------:R-:W-:Y:S01]  /*4c00*/  @!P0 MOV R4, R11 ;  /* 0x0000000b00048202 */ /* 0x000fe20000000f00 */
[----:B------:R-:W-:Y:S04]  /*4c10*/  @!P0 FFMA.FTZ R3, R5, R13, R3 ;  /* 0x0000000d05038223 */ /* 0x000fe80000010003 */
        /* <DEDUP_REMOVED lines=11> */
.L_x_1729:
[----:B------:R-:W-:Y:S05]  /*4cd0*/  BSYNC B0 ;  /* 0x0000000000007941 */ /* 0x000fea0003800000 */
.L_x_1728:
[----:B------:R-:W-:Y:S11]  /*4ce0*/  ISETP.GE.AND P0, PT, R204, c[0x0][0x1d4], PT ;  /* 0x00007500cc007a0c */ /* 0x000ff60003f06270 */
[----:B------:R-:W-:Y:S02]  /*4cf0*/  @!UPT UIADD3 URZ, URZ, URZ, URZ ;  /* 0x0000003f3f3ff290 */ /* 0x000fe4000fffe03f */
[----:B------:R-:W-:-:S05]  /*4d00*/  @P0 BRA `(.L_x_1723) ;  /* 0x0000035000000947 */ /* 0x000fca0003800000 */
[----:B------:R-:W-:Y:S01]  /*4d10*/  ISETP.GE.AND P0, PT, R147, c[0x0][0x27c], PT ;  /* 0x00009f0093007a0c */ /* 0x000fe20003f06270 */
[----:B-1----:R-:W1:Y:S01]  /*4d20*/  LDS.128 R8, [R203+0xe880] ;  /* 0x00e88000cb087984 */ /* 0x002e620000000c00 */
[C---:B------:R-:W-:Y:S04]  /*4d30*/  LEA R16, P3, R204.reuse, R63, 0x1 ;  /* 0x0000003fcc107211 */ /* 0x040fe800078608ff */
[----:B------:R-:W-:Y:S07]  /*4d40*/  LEA.HI.X R17, R204, R64, R215, 0x1, P3 ;  /* 0x00000040cc117211 */ /* 0x000fee00018f0cd7 */
[----:B------:R-:W-:Y:S02]  /*4d50*/  @!P0 HADD2.F32 R4, -RZ, R30.H0_H0 ;  /* 0x2000001eff048230 */ /* 0x000fe40000004100 */
[----:B------:R-:W-:Y:S01]  /*4d60*/  @!P0 HADD2.F32 R6, -RZ, R56.H1_H1 ;  /* 0x30000038ff068230 */ /* 0x000fe20000004100 */
[----:B-1----:R-:W-:Y:S05]  /*4d70*/  @!P0 MOV R3, R8 ;  /* 0x0000000800038202 */ /* 0x002fea0000000f00 */
[--C-:B------:R-:W-:Y:S02]  /*4d80*/  @!P0 HADD2.F32 R5, -RZ, R3.reuse.H1_H1 ;  /* 0x30000003ff058230 */ /* 0x100fe40000004100 */
[----:B------:R-:W-:Y:S03]  /*4d90*/  @!P0 HADD2.F32 R3, -RZ, R3.H0_H0 ;  /* 0x20000003ff038230 */ /* 0x000fe60000004100 */
[----:B------:R-:W-:Y:S04]  /*4da0*/  @!P0 FMUL.FTZ R13, R5, R4 ;  /* 0x00000004050d8220 */ /* 0x000fe80000410000 */
[C---:B------:R-:W-:Y:S02]  /*4db0*/  @!P0 FFMA.FTZ R13, R3.reuse, R6, -R13 ;  /* 0x00000006030d8223 */ /* 0x040fe4000001080d */
[----:B------:R-:W-:Y:S01]  /*4dc0*/  @!P0 FMUL.FTZ R3, R3, R4 ;  /* 0x0000000403038220 */ /* 0x000fe20000410000 */
[----:B------:R-:W-:Y:S03]  /*4dd0*/  @!P0 SHF.R.U64 R4, R18, 0x10, R19 ;  /* 0x0000001012048819 */ /* 0x000fe60000001213 */
[----:B------:R-:W-:Y:S01]  /*4de0*/  @!P0 FFMA.FTZ R3, R5, R6, R3 ;  /* 0x0000000605038223 */ /* 0x000fe20000010003 */
[----:B------:R-:W-:Y:S01]  /*4df0*/  @!P0 SHF.R.U32.HI R6, RZ, 0x10, R19 ;  /* 0x00000010ff068819 */ /* 0x000fe20000011613 */
[----:B------:R-:W-:Y:S03]  /*4e00*/  @!P0 HADD2.F32 R4, -RZ, R4.H0_H0 ;  /* 0x20000004ff048230 */ /* 0x000fe60000004100 */
[----:B------:R-:W-:Y:S01]  /*4e10*/  @!P0 F2FP.PACK_AB R15, R3, R13 ;  /* 0x0000000d030f823e */ /* 0x000fe200000000ff */
[----:B------:R-:W-:Y:S01]  /*4e20*/  @!P0 HADD2.F32 R6, -RZ, R6.H0_H0 ;  /* 0x20000006ff068230 */ /* 0x000fe20000004100 */
[----:B------:R-:W-:Y:S02]  /*4e30*/  @!P0 MOV R3, R9 ;  /* 0x0000000900038202 */ /* 0x000fe40000000f00 */
[--C-:B------:R-:W-:Y:S02]  /*4e40*/  @!P0 SHF.R.U64 R13, R46, 0x10, R47.reuse ;  /* 0x000000102e0d8819 */ /* 0x100fe4000000122f */
[----:B------:R-:W-:Y:S01]  /*4e50*/  @!P0 MOV R8, R15 ;  /* 0x0000000f00088202 */ /* 0x000fe20000000f00 */
[----:B------:R-:W-:Y:S02]  /*4e60*/  @!P0 HADD2.F32 R5, -RZ, R3.H1_H1 ;  /* 0x30000003ff058230 */ /* 0x000fe40000004100 */
[----:B------:R-:W-:Y:S02]  /*4e70*/  @!P0 HADD2.F32 R13, -RZ, R13.H0_H0 ;  /* 0x2000000dff0d8230 */ /* 0x000fe40000004100 */
[----:B------:R-:W-:Y:S01]  /*4e80*/  @!P0 HADD2.F32 R3, -RZ, R3.H0_H0 ;  /* 0x20000003ff038230 */ /* 0x000fe20000004100 */
[-C--:B------:R-:W-:Y:S04]  /*4e90*/  @!P0 FMUL.FTZ R14, R5, R4.reuse ;  /* 0x00000004050e8220 */ /* 0x080fe80000410000 */
[CC--:B------:R-:W-:Y:S01]  /*4ea0*/  @!P0 FFMA.FTZ R18, R3.reuse, R13.reuse, -R14 ;  /* 0x0000000d03128223 */ /* 0x0c0fe2000001080e */
[----:B------:R-:W-:Y:S01]  /*4eb0*/  @!P0 SHF.R.U32.HI R14, RZ, 0x10, R47 ;  /* 0x00000010ff0e8819 */ /* 0x000fe2000001162f */
[----:B------:R-:W-:Y:S01]  /*4ec0*/  @!P0 FMUL.FTZ R3, R3, R4 ;  /* 0x0000000403038220 */ /* 0x000fe20000410000 */
[----:B------:R-:W-:Y:S03]  /*4ed0*/  @!P0 MOV R4, R10 ;  /* 0x0000000a00048202 */ /* 0x000fe60000000f00 */
[----:B------:R-:W-:Y:S01]  /*4ee0*/  @!P0 FFMA.FTZ R3, R5, R13, R3 ;  /* 0x0000000d05038223 */ /* 0x000fe20000010003 */
[----:B------:R-:W-:Y:S02]  /*4ef0*/  @!P0 HADD2.F32 R13, -RZ, R57.H1_H1 ;  /* 0x30000039ff0d8230 */ /* 0x000fe40000004100 */
[--C-:B------:R-:W-:Y:S02]  /*4f00*/  @!P0 HADD2.F32 R5, -RZ, R4.reuse.H1_H1 ;  /* 0x30000004ff058230 */ /* 0x100fe40000004100 */
[----:B------:R-:W-:Y:S01]  /*4f10*/  @!P0 F2FP.PACK_AB R3, R3, R18 ;  /* 0x000000120303823e */ /* 0x000fe200000000ff */
[----:B------:R-:W-:Y:S02]  /*4f20*/  @!P0 HADD2.F32 R4, -RZ, R4.H0_H0 ;  /* 0x20000004ff048230 */ /* 0x000fe40000004100 */
[----:B------:R-:W-:Y:S01]  /*4f30*/  @!P0 HADD2.F32 R14, -RZ, R14.H0_H0 ;  /* 0x2000000eff0e8230 */ /* 0x000fe20000004100 */
[----:B------:R-:W-:Y:S01]  /*4f40*/  @!P0 MOV R9, R3 ;  /* 0x0000000300098202 */ /* 0x000fe20000000f00 */
[----:B------:R-:W-:Y:S05]  /*4f50*/  @!P0 HADD2.F32 R3, -RZ, R31.H0_H0 ;  /* 0x2000001fff038230 */ /* 0x000fea0000004100 */
        /* <DEDUP_REMOVED lines=16> */
.L_x_1723:
[----:B-123--:R-:W-:Y:S05]  /*5060*/  BSYNC B1 ;  /* 0x0000000000017941 */ /* 0x00efea0003800000 */
.L_x_1722:
[----:B------:R1:W2:Y:S04]  /*5070*/  SHFL.IDX PT, R35, R80, 0x1, 0x181f ;  /* 0x00381f0050237f89 */ /* 0x0002a800000e0000 */
[----:B------:R1:W3:Y:S01]  /*5080*/  SHFL.IDX PT, R29, R81, 0x1, 0x181f ;  /* 0x00381f00511d7f89 */ /* 0x0002e200000e0000 */
[----:B------:R-:W-:-:S05]  /*5090*/  @P5 BRA `(.L_x_1730) ;  /* 0x0000393000005947 */ /* 0x000fca0003800000 */
[----:B------:R-:W-:Y:S01]  /*50a0*/  ISETP.GE.AND P0, PT, R140, c[0x0][0x1d4], PT ;  /* 0x000075008c007a0c */ /* 0x000fe20003f06270 */
[----:B------:R-:W-:Y:S01]  /*50b0*/  @!UPT UIADD3 URZ, URZ, URZ, URZ ;  /* 0x0000003f3f3ff290 */ /* 0x000fe2000fffe03f */
[----:B------:R-:W-:Y:S11]  /*50c0*/  BSSY B0, `(.L_x_1731) ;  /* 0x0000038000007945 */ /* 0x000ff60003800000 */
[----:B------:R-:W-:-:S05]  /*50d0*/  @P0 BRA `(.L_x_1732) ;  /* 0x0000036000000947 */ /* 0x000fca0003800000 */
[----:B------:R-:W-:Y:S01]  /*50e0*/  ISETP.GE.AND P0, PT, R144, c[0x0][0x27c], PT ;  /* 0x00009f0090007a0c */ /* 0x000fe20003f06270 */
[----:B------:R-:W4:Y:S11]  /*50f0*/  LDS.128 R8, [R203+0xb080] ;  /* 0x00b08000cb087984 */ /* 0x000f360000000c00 */
[----:B------:R-:W-:Y:S01]  /*5100*/  @!UPT UIADD3 URZ, URZ, URZ, URZ ;  /* 0x0000003f3f3ff290 */ /* 0x000fe2000fffe03f */
[----:B------:R-:W-:Y:S01]  /*5110*/  @!P0 SHF.R.U32.HI R14, RZ, 0x10, R49 ;  /* 0x00000010ff0e8819 */ /* 0x000fe20000011631 */
[----:B------:R-:W-:Y:S02]  /*5120*/  @!P0 HADD2.F32 R6, -RZ, R57.H0_H0 ;  /* 0x20000039ff068230 */ /* 0x000fe40000004100 */
[----:B------:R-:W-:Y:S02]  /*5130*/  @!P0 HADD2.F32 R4, -RZ, R30.H1_H1 ;  /* 0x3000001eff048230 */ /* 0x000fe40000004100 */
[----:B------:R-:W-:Y:S01]  /*5140*/  @!P0 HADD2.F32 R14, -RZ, R14.H0_H0 ;  /* 0x2000000eff0e8230 */ /* 0x000fe20000004100 */
[----:B----4-:R-:W-:Y:S05]  /*5150*/  @!P0 MOV R3, R8 ;  /* 0x0000000800038202 */ /* 0x010fea0000000f00 */
        /* <DEDUP_REMOVED lines=26> */
[C---:B---3--:R-:W-:Y:S02]  /*5300*/  LEA R16, P3, R140.reuse, R29, 0x1 ;  /* 0x0000001d8c107211 */ /* 0x048fe400078608ff */
[----:B------:R-:W-:Y:S01]  /*5310*/  @!P0 MOV R9, R3 ;  /* 0x0000000300098202 */ /* 0x000fe20000000f00 */
[----:B------:R-:W-:Y:S01]  /*5320*/  @!P0 HADD2.F32 R3, -RZ, R31.H1_H1 ;  /* 0x3000001fff038230 */ /* 0x000fe20000004100 */
[----:B--2---:R-:W-:Y:S04]  /*5330*/  LEA.HI.X R17, R140, R35, R141, 0x1, P3 ;  /* 0x000000238c117211 */ /* 0x004fe800018f0c8d */
        /* <DEDUP_REMOVED lines=16> */
.L_x_1732:
[----:B------:R-:W-:Y:S05]  /*5440*/  BSYNC B0 ;  /* 0x0000000000007941 */ /* 0x000fea0003800000 */
.L_x_1731:
[----:B------:R-:W-:Y:S01]  /*5450*/  ISETP.GE.AND P0, PT, R142, c[0x0][0x1d4], PT ;  /* 0x000075008e007a0c */ /* 0x000fe20003f06270 */
[----:B------:R-:W-:Y:S01]  /*5460*/  @!UPT UIADD3 URZ, URZ, URZ, URZ ;  /* 0x0000003f3f3ff290 */ /* 0x000fe2000fffe03f */
[----:B------:R-:W-:Y:S11]  /*5470*/  BSSY B0, `(.L_x_1733) ;  /* 0x0000037000007945 */ /* 0x000ff60003800000 */
[----:B------:R-:W-:-:S05]  /*5480*/  @P0 BRA `(.L_x_1734) ;  /* 0x0000035000000947 */ /* 0x000fca0003800000 */
[----:B------:R-:W-:Y:S01]  /*5490*/  ISETP.GE.AND P0, PT, R148, c[0x0][0x27c], PT ;  /* 0x00009f0094007a0c */ /* 0x000fe20003f06270 */
[----:B--2---:R-:W2:Y:S01]  /*54a0*/  LDS.128 R16, [R203+0xc880] ;  /* 0x00c88000cb107984 */ /* 0x004ea20000000c00 */
[C---:B---3--:R-:W-:Y:S04]  /*54b0*/  LEA R14, P3, R206.reuse, R29, 0x1 ;  /* 0x0000001dce0e7211 */ /* 0x048fe800078608ff */
[----:B------:R-:W-:Y:S07]  /*54c0*/  LEA.HI.X R15, R206, R35, R214, 0x1, P3 ;  /* 0x00000023ce0f7211 */ /* 0x000fee00018f0cd6 */
[----:B------:R-:W-:Y:S01]  /*54d0*/  @!P0 HADD2.F32 R3, -RZ, R32.H0_H0 ;  /* 0x20000020ff038230 */ /* 0x000fe20000004100 */
[----:B------:R-:W-:Y:S01]  /*54e0*/  @!P0 SHF.R.U64 R6, R22, 0x10, R23 ;  /* 0x0000001016068819 */ /* 0x000fe20000001217 */
[----:B------:R-:W-:Y:S01]  /*54f0*/  @!P0 HADD2.F32 R9, -RZ, R58.H1_H1 ;  /* 0x3000003aff098230 */ /* 0x000fe20000004100 */
[----:B------:R-:W-:Y:S05]  /*5500*/  @!P0 SHF.R.U32.HI R11, RZ, 0x10, R51 ;  /* 0x00000010ff0b8819 */ /* 0x000fea0000011633 */
[----:B------:R-:W-:Y:S01]  /*5510*/  @!P0 HADD2.F32 R11, -RZ, R11.H0_H0 ;  /* 0x2000000bff0b8230 */ /* 0x000fe20000004100 */
[----:B--2---:R-:W-:Y:S02]  /*5520*/  @!P0 MOV R4, R16 ;  /* 0x0000001000048202 */ /* 0x004fe40000000f00 */
[----:B------:R-:W-:Y:S03]  /*5530*/  @!P0 MOV R5, R17 ;  /* 0x0000001100058202 */ /* 0x000fe60000000f00 */
[--C-:B------:R-:W-:Y:S02]  /*5540*/  @!P0 HADD2.F32 R8, -RZ, R4.reuse.H1_H1 ;  /* 0x30000004ff088230 */ /* 0x100fe40000004100 */
[----:B------:R-:W-:Y:S03]  /*5550*/  @!P0 HADD2.F32 R4, -RZ, R4.H0_H0 ;  /* 0x20000004ff048230 */ /* 0x000fe60000004100 */
[-C--:B------:R-:W-:Y:S02]  /*5560*/  @!P0 FMUL.FTZ R10, R8, R3.reuse ;  /* 0x00000003080a8220 */ /* 0x080fe40000410000 */
[C---:B------:R-:W-:Y:S02]  /*5570*/  @!P0 FMUL.FTZ R3, R4.reuse, R3 ;  /* 0x0000000304038220 */ /* 0x040fe40000410000 */
[-C--:B------:R-:W-:Y:S01]  /*5580*/  @!P0 FFMA.FTZ R22, R4, R9.reuse, -R10 ;  /* 0x0000000904168223 */ /* 0x080fe2000001080a */
[----:B------:R-:W-:Y:S01]  /*5590*/  @!P0 HADD2.F32 R4, -RZ, R6.H0_H0 ;  /* 0x20000006ff048230 */ /* 0x000fe20000004100 */
[----:B------:R-:W-:Y:S01]  /*55a0*/  @!P0 FFMA.FTZ R3, R8, R9, R3 ;  /* 0x0000000908038223 */ /* 0x000fe20000010003 */
[----:B------:R-:W-:Y:S01]  /*55b0*/  @!P0 SHF.R.U64 R9, R50, 0x10, R51 ;  /* 0x0000001032098819 */ /* 0x000fe20000001233 */
[--C-:B------:R-:W-:Y:S02]  /*55c0*/  @!P0 HADD2.F32 R8, -RZ, R5.reuse.H1_H1 ;  /* 0x30000005ff088230 */ /* 0x100fe40000004100 */
[----:B------:R-:W-:Y:S02]  /*55d0*/  @!P0 HADD2.F32 R5, -RZ, R5.H0_H0 ;  /* 0x20000005ff058230 */ /* 0x000fe40000004100 */
[----:B------:R-:W-:Y:S01]  /*55e0*/  @!P0 HADD2.F32 R9, -RZ, R9.H0_H0 ;  /* 0x20000009ff098230 */ /* 0x000fe20000004100 */
[CC--:B------:R-:W-:Y:S02]  /*55f0*/  @!P0 FMUL.FTZ R6, R8.reuse, R4.reuse ;  /* 0x0000000408068220 */ /* 0x0c0fe40000410000 */
[C---:B------:R-:W-:Y:S02]  /*5600*/  @!P0 FMUL.FTZ R4, R5.reuse, R4 ;  /* 0x0000000405048220 */ /* 0x040fe40000410000 */
[-C--:B------:R-:W-:Y:S01]  /*5610*/  @!P0 FFMA.FTZ R21, R5, R9.reuse, -R6 ;  /* 0x0000000905158223 */ /* 0x080fe20000010806 */
[----:B------:R-:W-:Y:S01]  /*5620*/  @!P0 MOV R6, R18 ;  /* 0x0000001200068202 */ /* 0x000fe20000000f00 */
[----:B------:R-:W-:Y:S01]  /*5630*/  @!P0 FFMA.FTZ R4, R8, R9, R4 ;  /* 0x0000000908048223 */ /* 0x000fe20000010004 */
[----:B------:R-:W-:Y:S02]  /*5640*/  @!P0 HADD2.F32 R5, -RZ, R32.H1_H1 ;  /* 0x30000020ff058230 */ /* 0x000fe40000004100 */
[----:B------:R-:W-:Y:S02]  /*5650*/  @!P0 HADD2.F32 R9, -RZ, R59.H0_H0 ;  /* 0x2000003bff098230 */ /* 0x000fe40000004100 */
[----:B------:R-:W-:Y:S01]  /*5660*/  @!P0 F2FP.PACK_AB R4, R4, R21 ;  /* 0x000000150404823e */ /* 0x000fe200000000ff */
[--C-:B------:R-:W-:Y:S02]  /*5670*/  @!P0 HADD2.F32 R8, -RZ, R6.reuse.H1_H1 ;  /* 0x30000006ff088230 */ /* 0x100fe40000004100 */
[----:B------:R-:W-:Y:S01]  /*5680*/  @!P0 HADD2.F32 R6, -RZ, R6.H0_H0 ;  /* 0x20000006ff068230 */ /* 0x000fe20000004100 */
[----:B------:R-:W-:Y:S02]  /*5690*/  @!P0 MOV R17, R4 ;  /* 0x0000000400118202 */ /* 0x000fe40000000f00 */
[-C--:B------:R-:W-:Y:S02]  /*56a0*/  @!P0 FMUL.FTZ R10, R8, R5.reuse ;  /* 0x00000005080a8220 */ /* 0x080fe40000410000 */
[C---:B------:R-:W-:Y:S02]  /*56b0*/  @!P0 FMUL.FTZ R5, R6.reuse, R5 ;  /* 0x0000000506058220 */ /* 0x040fe40000410000 */
[----:B------:R-:W-:Y:S01]  /*56c0*/  @!P0 FFMA.FTZ R20, R6, R9, -R10 ;  /* 0x0000000906148223 */ /* 0x000fe2000001080a */
[----:B------:R-:W-:Y:S01]  /*56d0*/  @!P0 MOV R6, R19 ;  /* 0x0000001300068202 */ /* 0x000fe20000000f00 */
[----:B------:R-:W-:Y:S01]  /*56e0*/  @!P0 FFMA.FTZ R5, R8, R9, R5 ;  /* 0x0000000908058223 */ /* 0x000fe20000010005 */
[----:B------:R-:W-:Y:S03]  /*56f0*/  @!P0 SHF.R.U32.HI R8, RZ, 0x10, R23 ;  /* 0x00000010ff088819 */ /* 0x000fe60000011617 */
[----:B------:R-:W-:Y:S01]  /*5700*/  @!P0 HADD2.F32 R10, -RZ, R6.H1_H1 ;  /* 0x30000006ff0a8230 */ /* 0x000fe20000004100 */
[----:B------:R-:W-:Y:S01]  /*5710*/  @!P0 F2FP.PACK_AB R5, R5, R20 ;  /* 0x000000140505823e */ /* 0x000fe200000000ff */
[----:B------:R-:W-:Y:S02]  /*5720*/  @!P0 HADD2.F32 R9, -RZ, R8.H0_H0 ;  /* 0x20000008ff098230 */ /* 0x000fe40000004100 */
[----:B------:R-:W-:Y:S01]  /*5730*/  @!P0 HADD2.F32 R8, -RZ, R6.H0_H0 ;  /* 0x20000006ff088230 */ /* 0x000fe20000004100 */
[----:B------:R-:W-:Y:S02]  /*5740*/  @!P0 MOV R18, R5 ;  /* 0x0000000500128202 */ /* 0x000fe40000000f00 */
[-C--:B------:R-:W-:Y:S02]  /*5750*/  @!P0 FMUL.FTZ R13, R10, R9.reuse ;  /* 0x000000090a0d8220 */ /* 0x080fe40000410000 */
[C---:B------:R-:W-:Y:S02]  /*5760*/  @!P0 FMUL.FTZ R6, R8.reuse, R9 ;  /* 0x0000000908068220 */ /* 0x040fe40000410000 */
[-C--:B------:R-:W-:Y:S01]  /*5770*/  @!P0 FFMA.FTZ R13, R8, R11.reuse, -R13 ;  /* 0x0000000b080d8223 */ /* 0x080fe2000001080d */
[----:B------:R-:W-:Y:S01]  /*5780*/  @!P0 F2FP.PACK_AB R8, R3, R22 ;  /* 0x000000160308823e */ /* 0x000fe200000000ff */
[----:B------:R-:W-:Y:S03]  /*5790*/  @!P0 FFMA.FTZ R6, R10, R11, R6 ;  /* 0x0000000b0a068223 */ /* 0x000fe60000010006 */
[----:B------:R-:W-:Y:S02]  /*57a0*/  @!P0 MOV R16, R8 ;  /* 0x0000000800108202 */ /* 0x000fe40000000f00 */
[----:B------:R-:W-:Y:S04]  /*57b0*/  @!P0 F2FP.PACK_AB R3, R6, R13 ;  /* 0x0000000d0603823e */ /* 0x000fe800000000ff */
[----:B------:R-:W-:Y:S05]  /*57c0*/  @!P0 MOV R19, R3 ;  /* 0x0000000300138202 */ /* 0x000fea0000000f00 */
[----:B------:R2:W-:Y:S02]  /*57d0*/  ST.E.128 [R14.64], R16 ;  /* 0x000000100e007985 */ /* 0x0005e4000c101d06 */
.L_x_1734:
[----:B------:R-:W-:Y:S05]  /*57e0*/  BSYNC B0 ;  /* 0x0000000000007941 */ /* 0x000fea0003800000 */
.L_x_1733:
[----:B------:R-:W-:Y:S01]  /*57f0*/  ISETP.GE.AND P0, PT, R205, c[0x0][0x1d4], PT ;  /* 0x00007500cd007a0c */ /* 0x000fe20003f06270 */
[----:B------:R-:W-:Y:S01]  /*5800*/  @!UPT UIADD3 URZ, URZ, URZ, URZ ;  /* 0x0000003f3f3ff290 */ /* 0x000fe2000fffe03f */
[----:B------:R-:W-:Y:S11]  /*5810*/  BSSY B0, `(.L_x_1735) ;  /* 0x0000038000007945 */ /* 0x000ff60003800000 */
[----:B------:R-:W-:-:S05]  /*5820*/  @P0 BRA `(.L_x_1736) ;  /* 0x0000036000000947 */ /* 0x000fca0003800000 */
[C---:B---3--:R-:W-:Y:S01]  /*5830*/  LEA R22, P0, R205.reuse, R29, 0x1 ;  /* 0x0000001dcd167211 */ /* 0x048fe200078008ff */
[----:B--2---:R-:W2:Y:S03]  /*5840*/  LDS.128 R8, [R203+0xe080] ;  /* 0x00e08000cb087984 */ /* 0x004ea60000000c00 */
[----:B------:R-:W-:Y:S02]  /*5850*/  LEA.HI.X R23, R205, R35, R216, 0x1, P0 ;  /* 0x00000023cd177211 */ /* 0x000fe400000f0cd8 */
[----:B------:R-:W-:Y:S11]  /*5860*/  ISETP.GE.AND P0, PT, R146, c[0x0][0x27c], PT ;  /* 0x00009f0092007a0c */ /* 0x000ff60003f06270 */
[----:B------:R-:W-:Y:S02]  /*5870*/  @!UPT UIADD3 URZ, URZ, URZ, URZ ;  /* 0x0000003f3f3ff290 */ /* 0x000fe4000fffe03f */
[----:B------:R-:W-:Y:S01]  /*5880*/  @!P0 HADD2.F32 R3, -RZ, R33.H0_H0 ;  /* 0x20000021ff038230 */ /* 0x000fe20000004100 */
[----:B------:R-:W-:Y:S01]  /*5890*/  @!P0 SHF.R.U64 R6, R24, 0x10, R25 ;  /* 0x0000001018068819 */ /* 0x000fe20000001219 */
[----:B------:R-:W-:Y:S01]  /*58a0*/  @!P0 HADD2.F32 R14, -RZ, R59.H1_H1 ;  /* 0x3000003bff0e8230 */ /* 0x000fe20000004100 */
[----:B------:R-:W-:Y:S01]  /*58b0*/  @!P0 SHF.R.U64 R17, R52, 0x10, R53 ;  /* 0x0000001034118819 */ /* 0x000fe20000001235 */
[----:B------:R-:W-:Y:S01]  /*58c0*/  @!P0 HADD2.F32 R19, -RZ, R60.H0_H0 ;  /* 0x2000003cff138230 */ /* 0x000fe20000004100 */
[----:B------:R-:W-:Y:S01]  /*58d0*/  @!P0 SHF.R.U32.HI R15, RZ, 0x10, R25 ;  /* 0x00000010ff0f8819 */ /* 0x000fe20000011619 */
[----:B------:R-:W-:Y:S01]  /*58e0*/  @!P0 HADD2.F32 R6, -RZ, R6.H0_H0 ;  /* 0x20000006ff068230 */ /* 0x000fe20000004100 */
[----:B------:R-:W-:Y:S01]  /*58f0*/  @!P0 SHF.R.U32.HI R21, RZ, 0x10, R53 ;  /* 0x00000010ff158819 */ /* 0x000fe20000011635 */
[----:B------:R-:W-:Y:S02]  /*5900*/  @!P0 HADD2.F32 R17, -RZ, R17.H0_H0 ;  /* 0x20000011ff118230 */ /* 0x000fe40000004100 */
[----:B------:R-:W-:Y:S02]  /*5910*/  @!P0 HADD2.F32 R15, -RZ, R15.H0_H0 ;  /* 0x2000000fff0f8230 */ /* 0x000fe40000004100 */
[----:B------:R-:W-:Y:S01]  /*5920*/  @!P0 HADD2.F32 R21, -RZ, R21.H0_H0 ;  /* 0x20000015ff158230 */ /* 0x000fe20000004100 */
[----:B--2---:R-:W-:Y:S02]  /*5930*/  @!P0 MOV R4, R8 ;  /* 0x0000000800048202 */ /* 0x004fe40000000f00 */
        /* <DEDUP_REMOVED lines=37> */
.L_x_1736:
[----:B------:R-:W-:Y:S05]  /*5b90*/  BSYNC B0 ;  /* 0x0000000000007941 */ /* 0x000fea0003800000 */
.L_x_1735:
[----:B------:R-:W-:Y:S11]  /*5ba0*/  ISETP.GE.AND P0, PT, R204, c[0x0][0x1d4], PT ;  /* 0x00007500cc007a0c */ /* 0x000ff60003f06270 */
[----:B------:R-:W-:Y:S02]  /*5bb0*/  @!UPT UIADD3 URZ, URZ, URZ, URZ ;  /* 0x0000003f3f3ff290 */ /* 0x000fe4000fffe03f */
        /* <DEDUP_REMOVED lines=56> */
.L_x_1717:
        /* <DEDUP_REMOVED lines=21> */
[----:B------:R-:W-:Y:S01]  /*6090*/  CS2R R22, SRZ ;  /* 0x0000000000167805 */ /* 0x000fe2000001ff00 */
[----:B------:R-:W-:Y:S01]  /*60a0*/  CS2R R20, SRZ ;  /* 0x0000000000147805 */ /* 0x000fe2000001ff00 */
        /* <DEDUP_REMOVED lines=13> */
.L_x_1738:
[----:B------:R-:W-:Y:S05]  /*6180*/  BSYNC B0 ;  /* 0x0000000000007941 */ /* 0x000fea0003800000 */
.L_x_1737:
[----:B------:R-:W-:Y:S01]  /*6190*/  IADD3 R13, R143, 0x20, RZ ;  /* 0x000000208f0d7810 */ /* 0x000fe20007ffe0ff */
[----:B-----5:R-:W-:Y:S01]  /*61a0*/  IMAD.MOV.U32 R6, RZ, RZ, R54 ;  /* 0x000000ffff067224 */ /* 0x020fe200078e0036 */
[----:B------:R-:W-:Y:S01]  /*61b0*/  BSSY B0, `(.L_x_1739) ;  /* 0x000003b000007945 */ /* 0x000fe20003800000 */
[----:B-1----:R-:W-:Y:S01]  /*61c0*/  IMAD.MOV.U32 R5, RZ, RZ, R55 ;  /* 0x000000ffff057224 */ /* 0x002fe200078e0037 */
[----:B------:R-:W-:Y:S01]  /*61d0*/  ISETP.GE.AND P5, PT, R13, R82, PT ;  /* 0x000000520d00720c */ /* 0x000fe20003fa6270 */
[----:B------:R-:W-:Y:S01]  /*61e0*/  IMAD.MOV.U32 R4, RZ, RZ, R52 ;  /* 0x000000ffff047224 */ /* 0x000fe200078e0034 */
[----:B------:R-:W-:Y:S01]  /*61f0*/  CS2R R64, SRZ ;  /* 0x0000000000407805 */ /* 0x000fe2000001ff00 */
        /* <DEDUP_REMOVED lines=23> */
[----:B------:R-:W-:Y:S01]  /*6370*/  CS2R R34, SRZ ;  /* 0x0000000000227805 */ /* 0x000fe2000001ff00 */
[----:B------:R-:W-:Y:S01]  /*6380*/  CS2R R32, SRZ ;  /* 0x0000000000207805 */ /* 0x000fe2000001ff00 */
[----:B------:R-:W-:Y:S01]  /*6390*/  PRMT R14, R4, 0x7610, R14 ;  /* 0x00007610040e7816 */ /* 0x000fe2000000000e */
[----:B------:R-:W-:Y:S01]  /*63a0*/  CS2R R26, SRZ ;  /* 0x00000000001a7805 */ /* 0x000fe2000001ff00 */
[----:B------:R-:W-:Y:S01]  /*63b0*/  PRMT R15, R3, 0x5410, R6 ;  /* 0x00005410030f7816 */ /* 0x000fe20000000006 */
[----:B------:R-:W-:Y:S01]  /*63c0*/  CS2R R24, SRZ ;  /* 0x0000000000187805 */ /* 0x000fe2000001ff00 */
        /* <DEDUP_REMOVED lines=25> */
.L_x_1740:
[----:B------:R-:W-:Y:S05]  /*6560*/  BSYNC B0 ;  /* 0x0000000000007941 */ /* 0x000fea0003800000 */
.L_x_1739:
[----:B------:R-:W-:Y:S01]  /*6570*/  IADD3 R74, -R75, c[0x0][0x1d4], RZ ;  /* 0x000075004b4a7a10 */ /* 0x000fe20007ffe1ff */
[----:B-1---5:R-:W-:Y:S01]  /*6580*/  IMAD.MOV.U32 R4, RZ, RZ, R64 ;  /* 0x000000ffff047224 */ /* 0x022fe200078e0040 */
[----:B------:R1:W2:Y:S01]  /*6590*/  SHFL.IDX PT, R77, R80, RZ, 0x181f ;  /* 0x00181fff504d7589 */ /* 0x0002a200000e0000 */
[----:B------:R-:W-:Y:S01]  /*65a0*/  IMAD.MOV.U32 R3, RZ, RZ, R65 ;  /* 0x000000ffff037224 */ /* 0x000fe200078e0041 */
[----:B------:R-:W-:Y:S01]  /*65b0*/  BSSY B1, `(.L_x_1741) ;  /* 0x000010e000017945 */ /* 0x000fe20003800000 */
[----:B------:R-:W-:Y:S02]  /*65c0*/  IMAD.MOV.U32 R6, RZ, RZ, R66 ;  /* 0x000000ffff067224 */ /* 0x000fe400078e0042 */
[----:B------:R-:W-:Y:S01]  /*65d0*/  IMAD.MOV.U32 R5, RZ, RZ, R67 ;  /* 0x000000ffff057224 */ /* 0x000fe200078e0043 */
[----:B------:R-:W-:Y:S01]  /*65e0*/  PRMT R70, R4, 0x5410, R3 ;  /* 0x0000541004467816 */ /* 0x000fe20000000003 */
[----:B------:R-:W-:Y:S01]  /*65f0*/  IMAD.MOV.U32 R4, RZ, RZ, R60 ;  /* 0x000000ffff047224 */ /* 0x000fe200078e003c */
[----:B------:R1:W3:Y:S01]  /*6600*/  SHFL.IDX PT, R76, R81, RZ, 0x181f ;  /* 0x00181fff514c7589 */ /* 0x0002e200000e0000 */
[----:B------:R-:W-:Y:S01]  /*6610*/  IMAD.MOV.U32 R3, RZ, RZ, R61 ;  /* 0x000000ffff037224 */ /* 0x000fe200078e003d */
[----:B------:R-:W-:Y:S01]  /*6620*/  PRMT R71, R6, 0x5410, R5 ;  /* 0x0000541006477816 */ /* 0x000fe20000000005 */
[----:B------:R-:W-:Y:S01]  /*6630*/  IMAD.MOV.U32 R5, RZ, RZ, R63 ;  /* 0x000000ffff057224 */ /* 0x000fe200078e003f */
[----:B------:R-:W-:Y:S02]  /*6640*/  MOV R6, R62 ;  /* 0x0000003e00067202 */ /* 0x000fe40000000f00 */
[----:B------:R-:W-:Y:S01]  /*6650*/  PRMT R68, R4, 0x5410, R3 ;  /* 0x0000541004447816 */ /* 0x000fe20000000003 */
[----:B------:R-:W-:Y:S01]  /*6660*/  IMAD.MOV.U32 R4, RZ, RZ, R32 ;  /* 0x000000ffff047224 */ /* 0x000fe200078e0020 */
[----:B------:R-:W-:Y:S02]  /*6670*/  MOV R3, R33 ;  /* 0x0000002100037202 */ /* 0x000fe40000000f00 */
[----:B------:R-:W-:Y:S01]  /*6680*/  PRMT R69, R6, 0x5410, R5 ;  /* 0x0000541006457816 */ /* 0x000fe20000000005 */
[----:B------:R-:W-:Y:S01]  /*6690*/  IMAD.MOV.U32 R5, RZ, RZ, R35 ;  /* 0x000000ffff057224 */ /* 0x000fe200078e0023 */
[----:B------:R-:W-:Y:S01]  /*66a0*/  PRMT R37, R4, 0x5410, R3 ;  /* 0x0000541004257816 */ /* 0x000fe20000000003 */
[----:B------:R-:W-:Y:S01]  /*66b0*/  IMAD.MOV.U32 R4, RZ, RZ, R26 ;  /* 0x000000ffff047224 */ /* 0x000fe200078e001a */
[----:B------:R-:W-:Y:S01]  /*66c0*/  MOV R6, R34 ;  /* 0x0000002200067202 */ /* 0x000fe20000000f00 */
[----:B------:R-:W-:Y:S03]  /*66d0*/  IMAD.MOV.U32 R3, RZ, RZ, R27 ;  /* 0x000000ffff037224 */ /* 0x000fe600078e001b */
[----:B------:R-:W-:Y:S02]  /*66e0*/  PRMT R38, R6, 0x5410, R5 ;  /* 0x0000541006267816 */ /* 0x000fe40000000005 */
[----:B------:R-:W-:Y:S02]  /*66f0*/  PRMT R36, R4, 0x5410, R3 ;  /* 0x0000541004247816 */ /* 0x000fe40000000003 */
[----:B------:R-:W-:Y:S04]  /*6700*/  MOV R3, R24 ;  /* 0x0000001800037202 */ /* 0x000fe80000000f00 */
[----:B------:R-:W-:Y:S01]  /*6710*/  PRMT R31, R3, 0x7610, R31 ;  /* 0x00007610031f7816 */ /* 0x000fe2000000001f */
[----:B------:R-:W-:Y:S05]  /*6720*/  IMAD.MOV.U32 R3, RZ, RZ, R25 ;  /* 0x000000ffff037224 */ /* 0x000fea00078e0019 */
[----:B------:R-:W-:Y:S01]  /*6730*/  PRMT R31, R31, 0x5410, R3 ;  /* 0x000054101f1f7816 */ /* 0x000fe20000000003 */
[----:B------:R-:W-:-:S05]  /*6740*/  @P4 BRA `(.L_x_1742) ;  /* 0x00000f4000004947 */ /* 0x000fca0003800000 */
[----:B-123--:R-:W-:Y:S01]  /*6750*/  ISETP.GE.AND P0, PT, R140, c[0x0][0x1d4], PT ;  /* 0x000075008c007a0c */ /* 0x00efe20003f06270 */
[----:B------:R-:W-:Y:S01]  /*6760*/  BSSY B0, `(.L_x_1743) ;  /* 0x0000079000007945 */ /* 0x000fe20003800000 */
[----:B------:R-:W-:Y:S11]  /*6770*/  SHF.R.U32.HI R159, RZ, 0x3, R223 ;  /* 0x00000003ff9f7819 */ /* 0x000ff600000116df */
[----:B------:R-:W-:-:S05]  /*6780*/  @P0 BRA `(.L_x_1744) ;  /* 0x0000076000000947 */ /* 0x000fca0003800000 */
[----:B------:R-:W-:Y:S01]  /*6790*/  SEL R3, R75, R74, !P1 ;  /* 0x0000004a4b037207 */ /* 0x000fe20004800000 */
[----:B------:R-:W1:Y:S01]  /*67a0*/  LDS.128 R16, [R123+0xa080] ;  /* 0x00a080007b107984 */ /* 0x000e620000000c00 */
[----:B------:R-:W-:Y:S02]  /*67b0*/  ISETP.GE.AND P0, PT, R140, c[0x0][0x27c], PT ;  /* 0x00009f008c007a0c */ /* 0x000fe40003f06270 */
[----:B------:R-:W-:Y:S04]  /*67c0*/  SHF.R.S32.HI R4, RZ, 0x1f, R3 ;  /* 0x0000001fff047819 */ /* 0x000fe80000011403 */
[----:B------:R-:W-:Y:S04]  /*67d0*/  LEA.HI R3, R4, R3, RZ, 0x4 ;  /* 0x0000000304037211 */ /* 0x000fe800078f20ff */
[----:B------:R-:W-:Y:S03]  /*67e0*/  LEA.HI.SX32 R3, R3, R73, 0x1c ;  /* 0x0000004903037211 */ /* 0x000fe600078fe2ff */
[----:B------:R-:W-:Y:S01]  /*67f0*/  @!P0 SHF.R.U32.HI R43, RZ, 0x10, R45 ;  /* 0x00000010ff2b8819 */ /* 0x000fe2000001162d */
[----:B------:R-:W-:Y:S01]  /*6800*/  @!P0 HADD2.F32 R40, -RZ, R14.H1_H1 ;  /* 0x3000000eff288230 */ /* 0x000fe20000004100 */
[----:B------:R-:W-:Y:S01]  /*6810*/  SHF.R.S32.HI R4, RZ, 0x1f, R3 ;  /* 0x0000001fff047819 */ /* 0x000fe20000011403 */
[----:B------:R-:W-:Y:S01]  /*6820*/  @!P0 HADD2.F32 R41, -RZ, R28.H1_H1 ;  /* 0x3000001cff298230 */ /* 0x000fe20000004100 */
[----:B------:R-:W-:Y:S01]  /*6830*/  SHF.L.U32 R78, R3, 0x3, RZ ;  /* 0x00000003034e7819 */ /* 0x000fe200000006ff */
[----:B------:R-:W-:Y:S01]  /*6840*/  @!P0 HADD2.F32 R43, -RZ, R43.H0_H0 ;  /* 0x2000002bff2b8230 */ /* 0x000fe20000004100 */
[----:B------:R-:W-:Y:S02]  /*6850*/  LEA.HI R4, R4, R3, RZ, 0x3 ;  /* 0x0000000304047211 */ /* 0x000fe400078f18ff */
[----:B------:R-:W-:Y:S02]  /*6860*/  @!P0 SHF.R.U64 R8, R8, 0x10, R9 ;  /* 0x0000001008088819 */ /* 0x000fe40000001209 */
[----:B------:R-:W-:Y:S02]  /*6870*/  SHF.R.S32.HI R3, RZ, 0x3, R4 ;  /* 0x00000003ff037819 */ /* 0x000fe40000011404 */
[----:B------:R-:W-:Y:S01]  /*6880*/  LOP3.LUT R4, R223, 0x38, R78, 0xf8, !PT ;  /* 0x00000038df047812 */ /* 0x000fe200078ef84e */
[----:B------:R-:W-:Y:S01]  /*6890*/  @!P0 HADD2.F32 R8, -RZ, R8.H0_H0 ;  /* 0x20000008ff088230 */ /* 0x000fe20000004100 */
[----:B------:R-:W-:Y:S01]  /*68a0*/  @!P0 SHF.R.U64 R44, R44, 0x10, R45 ;  /* 0x000000102c2c8819 */ /* 0x000fe2000000122d */
[----:B------:R-:W-:Y:S01]  /*68b0*/  IMAD R3, R3, 0xc00, R7 ;  /* 0x00000c0003037824 */ /* 0x000fe200078e0207 */
[----:B------:R-:W-:Y:S02]  /*68c0*/  LOP3.LUT R4, R4, R159, RZ, 0x3c, !PT ;  /* 0x0000009f04047212 */ /* 0x000fe400078e3cff */
[----:B------:R-:W-:Y:S03]  /*68d0*/  @!P0 SHF.R.U64 R46, R46, 0x10, R47 ;  /* 0x000000102e2e8819 */ /* 0x000fe6000000122f */
[----:B------:R-:W-:Y:S01]  /*68e0*/  IMAD.IADD R3, R3, 0x1, R4 ;  /* 0x0000000103037824 */ /* 0x000fe200078e0204 */
[----:B------:R-:W-:Y:S01]  /*68f0*/  @!P0 HADD2.F32 R4, -RZ, R14.H0_H0 ;  /* 0x2000000eff048230 */ /* 0x000fe20000004100 */
[----:B------:R-:W-:Y:S01]  /*6900*/  @!P0 SHF.R.U32.HI R14, RZ, 0x10, R9 ;  /* 0x00000010ff0e8819 */ /* 0x000fe20000011609 */
[----:B-1----:R-:W-:Y:S02]  /*6910*/  @!P0 IMAD.MOV.U32 R13, RZ, RZ, R16 ;  /* 0x000000ffff0d8224 */ /* 0x002fe400078e0010 */
[----:B------:R-:W-:Y:S02]  /*6920*/  SHF.L.U32 R3, R3, 0x1, RZ ;  /* 0x0000000103037819 */ /* 0x000fe400000006ff */
[----:B------:R-:W-:Y:S02]  /*6930*/  @!P0 HADD2.F32 R9, -RZ, R14.H0_H0 ;  /* 0x2000000eff098230 */ /* 0x000fe40000004100 */
[----:B------:R-:W-:Y:S01]  /*6940*/  @!P0 HADD2.F32 R5, -RZ, R13.H0_H0 ;  /* 0x2000000dff058230 */ /* 0x000fe20000004100 */
[----:B------:R1:W2:Y:S04]  /*6950*/  LDS.128 R48, [R3+0xa080] ;  /* 0x00a0800003307984 */ /* 0x0002a80000000c00 */
[C---:B-1----:R-:W-:Y:S02]  /*6960*/  @!P0 FMUL.FTZ R3, R5.reuse, R4 ;  /* 0x0000000405038220 */ /* 0x042fe40000410000 */
[----:B--2---:R-:W-:Y:S01]  /*6970*/  @!P0 IMAD.MOV.U32 R42, RZ, RZ, R49 ;  /* 0x000000ffff2a8224 */ /* 0x004fe200078e0031 */
[----:B------:R-:W-:Y:S05]  /*6980*/  @!P0 MOV R56, R48 ;  /* 0x0000003000388202 */ /* 0x000fea0000000f00 */
[--C-:B------:R-:W-:Y:S02]  /*6990*/  @!P0 HADD2.F32 R6, -RZ, R56.reuse.H0_H0 ;  /* 0x20000038ff068230 */ /* 0x100fe40000004100 */
[----:B------:R-:W-:Y:S03]  /*69a0*/  @!P0 HADD2.F32 R14, -RZ, R56.H1_H1 ;  /* 0x30000038ff0e8230 */ /* 0x000fe60000004100 */
[C---:B------:R-:W-:Y:S02]  /*69b0*/  @!P0 FMUL.FTZ R4, R6.reuse, R4 ;  /* 0x0000000406048220 */ /* 0x040fe40000410000 */
[-C--:B------:R-:W-:Y:S01]  /*69c0*/  @!P0 FFMA.FTZ R3, R6, R40.reuse, R3 ;  /* 0x0000002806038223 */ /* 0x080fe20000010003 */
[----:B------:R-:W-:Y:S01]  /*69d0*/  @!P0 MOV R6, R17 ;  /* 0x0000001100068202 */ /* 0x000fe20000000f00 */
[----:B------:R-:W-:Y:S01]  /*69e0*/  @!P0 FFMA.FTZ R79, R5, R40, -R4 ;  /* 0x00000028054f8223 */ /* 0x000fe20000010804 */
[----:B------:R-:W-:Y:S02]  /*69f0*/  @!P0 HADD2.F32 R5, -RZ, R15.H0_H0 ;  /* 0x2000000fff058230 */ /* 0x000fe40000004100 */
[----:B------:R-:W-:Y:S02]  /*6a00*/  @!P0 HADD2.F32 R40, -RZ, R42.H0_H0 ;  /* 0x2000002aff288230 */ /* 0x000fe40000004100 */
[----:B------:R-:W-:Y:S02]  /*6a10*/  @!P0 HADD2.F32 R4, -RZ, R6.H0_H0 ;  /* 0x20000006ff048230 */ /* 0x000fe40000004100 */
[----:B------:R-:W-:Y:S01]  /*6a20*/  @!P0 HADD2.F32 R42, -RZ, R42.H1_H1 ;  /* 0x3000002aff2a8230 */ /* 0x000fe20000004100 */
[-C--:B------:R-:W-:Y:S01]  /*6a30*/  @!P0 FMUL.FTZ R45, R40, R5.reuse ;  /* 0x00000005282d8220 */ /* 0x080fe20000410000 */
[----:B------:R-:W-:Y:S01]  /*6a40*/  @!P0 HADD2.F32 R6, -RZ, R6.H1_H1 ;  /* 0x30000006ff068230 */ /* 0x000fe20000004100 */
[C---:B------:R-:W-:Y:S02]  /*6a50*/  @!P0 FMUL.FTZ R5, R4.reuse, R5 ;  /* 0x0000000504058220 */ /* 0x040fe40000410000 */
[----:B------:R-:W-:Y:S02]  /*6a60*/  @!P0 FFMA.FTZ R45, R4, R41, -R45 ;  /* 0x00000029042d8223 */ /* 0x000fe4000001082d */
[----:B------:R-:W-:Y:S04]  /*6a70*/  @!P0 FMUL.FTZ R4, R42, R9 ;  /* 0x000000092a048220 */ /* 0x000fe80000410000 */
[C---:B------:R-:W-:Y:S02]  /*6a80*/  @!P0 FFMA.FTZ R4, R6.reuse, R43, -R4 ;  /* 0x0000002b06048223 */ /* 0x040fe40000010804 */
[----:B------:R-:W-:Y:S01]  /*6a90*/  @!P0 FMUL.FTZ R6, R6, R9 ;  /* 0x0000000906068220 */ /* 0x000fe20000410000 */
[----:B------:R-:W-:Y:S01]  /*6aa0*/  @!P0 HADD2.F32 R9, -RZ, R44.H0_H0 ;  /* 0x2000002cff098230 */ /* 0x000fe20000004100 */
[----:B------:R-:W-:Y:S01]  /*6ab0*/  @!P0 IMAD.MOV.U32 R44, RZ, RZ, R50 ;  /* 0x000000ffff2c8224 */ /* 0x000fe200078e0032 */
[----:B------:R-:W-:Y:S01]  /*6ac0*/  @!P0 F2FP.PACK_AB R56, R4, R45 ;  /* 0x0000002d0438823e */ /* 0x000fe200000000ff */
[----:B------:R-:W-:Y:S01]  /*6ad0*/  @!P0 HADD2.F32 R4, -RZ, R13.H1_H1 ;  /* 0x3000000dff048230 */ /* 0x000fe20000004100 */
[----:B------:R-:W-:Y:S02]  /*6ae0*/  @!P0 FMUL.FTZ R13, R14, R8 ;  /* 0x000000080e0d8220 */ /* 0x000fe40000410000 */
[----:B------:R-:W-:Y:S02]  /*6af0*/  @!P0 MOV R17, R56 ;  /* 0x0000003800118202 */ /* 0x000fe40000000f00 */
[CC--:B------:R-:W-:Y:S02]  /*6b00*/  @!P0 FFMA.FTZ R13, R4.reuse, R9.reuse, -R13 ;  /* 0x00000009040d8223 */ /* 0x0c0fe4000001080d */
[----:B------:R-:W-:Y:S01]  /*6b10*/  @!P0 FMUL.FTZ R4, R4, R8 ;  /* 0x0000000804048220 */ /* 0x000fe20000410000 */
[----:B------:R-:W-:Y:S01]  /*6b20*/  @!P0 HADD2.F32 R8, -RZ, R15.H1_H1 ;  /* 0x3000000fff088230 */ /* 0x000fe20000004100 */
[----:B------:R-:W-:Y:S01]  /*6b30*/  @!P0 SHF.R.U64 R15, R10, 0x10, R11 ;  /* 0x000000100a0f8819 */ /* 0x000fe2000000120b */
[----:B------:R-:W-:Y:S01]  /*6b40*/  @!P0 HADD2.F32 R10, -RZ, R28.H0_H0 ;  /* 0x2000001cff0a8230 */ /* 0x000fe20000004100 */
[----:B------:R-:W-:Y:S01]  /*6b50*/  @!P0 FFMA.FTZ R4, R14, R9, R4 ;  /* 0x000000090e048223 */ /* 0x000fe20000010004 */
[----:B------:R-:W-:Y:S01]  /*6b60*/  @!P0 F2FP.PACK_AB R45, R13, R79 ;  /* 0x0000004f0d2d823e */ /* 0x000fe200000000ff */
[----:B------:R-:W-:Y:S01]  /*6b70*/  @!P0 FFMA.FTZ R5, R40, R41, R5 ;  /* 0x0000002928058223 */ /* 0x000fe20000010005 */
[----:B------:R-:W-:Y:S01]  /*6b80*/  @!P0 MOV R13, R18 ;  /* 0x00000012000d8202 */ /* 0x000fe20000000f00 */
[----:B------:R-:W-:Y:S01]  /*6b90*/  @!P0 FFMA.FTZ R6, R42, R43, R6 ;  /* 0x0000002b2a068223 */ /* 0x000fe20000010006 */
[----:B------:R-:W-:Y:S01]  /*6ba0*/  @!P0 HADD2.F32 R40, -RZ, R44.H0_H0 ;  /* 0x2000002cff288230 */ /* 0x000fe20000004100 */
[----:B------:R-:W-:Y:S01]  /*6bb0*/  @!P0 IMAD.MOV.U32 R16, RZ, RZ, R45 ;  /* 0x000000ffff108224 */ /* 0x000fe200078e002d */
[----:B------:R-:W-:Y:S01]  /*6bc0*/  @!P0 HADD2.F32 R41, -RZ, R57.H0_H0 ;  /* 0x20000039ff298230 */ /* 0x000fe20000004100 */
[----:B------:R-:W-:Y:S01]  /*6bd0*/  @!P0 SHF.R.U32.HI R14, RZ, 0x10, R11 ;  /* 0x00000010ff0e8819 */ /* 0x000fe2000001160b */
[----:B------:R-:W-:Y:S01]  /*6be0*/  @!P0 HADD2.F32 R9, -RZ, R13.H0_H0 ;  /* 0x2000000dff098230 */ /* 0x000fe20000004100 */
[-C--:B------:R-:W-:Y:S01]  /*6bf0*/  @!P0 FMUL.FTZ R42, R40, R8.reuse ;  /* 0x00000008282a8220 */ /* 0x080fe20000410000 */
[----:B------:R-:W-:Y:S02]  /*6c00*/  @!P0 MOV R11, R19 ;  /* 0x00000013000b8202 */ /* 0x000fe40000000f00 */
[----:B------:R-:W-:Y:S01]  /*6c10*/  @!P0 SHF.R.U32.HI R43, RZ, 0x10, R47 ;  /* 0x00000010ff2b8819 */ /* 0x000fe2000001162f */
[C---:B------:R-:W-:Y:S01]  /*6c20*/  @!P0 FFMA.FTZ R79, R9.reuse, R41, -R42 ;  /* 0x00000029094f8223 */ /* 0x040fe2000001082a */
[----:B------:R-:W-:Y:S01]  /*6c30*/  @!P0 MOV R42, R51 ;  /* 0x00000033002a8202 */ /* 0x000fe20000000f00 */
[----:B------:R-:W-:Y:S01]  /*6c40*/  @!P0 FMUL.FTZ R8, R9, R8 ;  /* 0x0000000809088220 */ /* 0x000fe20000410000 */
[----:B------:R-:W-:Y:S01]  /*6c50*/  @!P0 HADD2.F32 R9, -RZ, R11.H0_H0 ;  /* 0x2000000bff098230 */ /* 0x000fe20000004100 */
[----:B------:R-:W-:Y:S01]  /*6c60*/  @!P0 F2FP.PACK_AB R5, R6, R5 ;  /* 0x000000050605823e */ /* 0x000fe200000000ff */
[----:B------:R-:W-:Y:S01]  /*6c70*/  @!P0 HADD2.F32 R28, -RZ, R14.H0_H0 ;  /* 0x2000000eff1c8230 */ /* 0x000fe20000004100 */
[----:B------:R-:W-:Y:S01]  /*6c80*/  @!P0 FFMA.FTZ R8, R40, R41, R8 ;  /* 0x0000002928088223 */ /* 0x000fe20000010008 */
[--C-:B------:R-:W-:Y:S02]  /*6c90*/  @!P0 HADD2.F32 R40, -RZ, R42.reuse.H0_H0 ;  /* 0x2000002aff288230 */ /* 0x100fe40000004100 */
[----:B------:R-:W-:Y:S01]  /*6ca0*/  @!P0 IMAD.MOV.U32 R49, RZ, RZ, R5 ;  /* 0x000000ffff318224 */ /* 0x000fe200078e0005 */
[----:B------:R-:W-:Y:S02]  /*6cb0*/  @!P0 HADD2.F32 R41, -RZ, R57.H1_H1 ;  /* 0x30000039ff298230 */ /* 0x000fe40000004100 */
[-C--:B------:R-:W-:Y:S01]  /*6cc0*/  @!P0 FMUL.FTZ R45, R40, R10.reuse ;  /* 0x0000000a282d8220 */ /* 0x080fe20000410000 */
[----:B------:R-:W-:Y:S01]  /*6cd0*/  @!P0 HADD2.F32 R42, -RZ, R42.H1_H1 ;  /* 0x3000002aff2a8230 */ /* 0x000fe20000004100 */
[C---:B------:R-:W-:Y:S01]  /*6ce0*/  @!P0 FMUL.FTZ R10, R9.reuse, R10 ;  /* 0x0000000a090a8220 */ /* 0x040fe20000410000 */
[----:B------:R-:W-:Y:S01]  /*6cf0*/  @!P0 HADD2.F32 R43, -RZ, R43.H0_H0 ;  /* 0x2000002bff2b8230 */ /* 0x000fe20000004100 */
[----:B------:R-:W-:Y:S01]  /*6d00*/  @!P0 FFMA.FTZ R45, R9, R41, -R45 ;  /* 0x00000029092d8223 */ /* 0x000fe2000001082d */
[----:B------:R-:W-:Y:S01]  /*6d10*/  @!P0 HADD2.F32 R11, -RZ, R11.H1_H1 ;  /* 0x3000000bff0b8230 */ /* 0x000fe20000004100 */
[-C--:B------:R-:W-:Y:S01]  /*6d20*/  @!P0 FMUL.FTZ R9, R42, R28.reuse ;  /* 0x0000001c2a098220 */ /* 0x080fe20000410000 */
[----:B------:R-:W-:Y:S02]  /*6d30*/  @!P0 HADD2.F32 R14, -RZ, R15.H0_H0 ;  /* 0x2000000fff0e8230 */ /* 0x000fe40000004100 */
[----:B------:R-:W-:Y:S01]  /*6d40*/  @!P0 HADD2.F32 R15, -RZ, R44.H1_H1 ;  /* 0x3000002cff0f8230 */ /* 0x000fe20000004100 */
[C---:B------:R-:W-:Y:S01]  /*6d50*/  @!P0 FFMA.FTZ R44, R11.reuse, R43, -R9 ;  /* 0x0000002b0b2c8223 */ /* 0x040fe20000010809 */
[----:B------:R-:W-:Y:S01]  /*6d60*/  @!P0 HADD2.F32 R9, -RZ, R13.H1_H1 ;  /* 0x3000000dff098230 */ /* 0x000fe20000004100 */
[----:B------:R-:W-:Y:S01]  /*6d70*/  @!P0 FMUL.FTZ R11, R11, R28 ;  /* 0x0000001c0b0b8220 */ /* 0x000fe20000410000 */
[----:B------:R-:W-:Y:S01]  /*6d80*/  @!P0 HADD2.F32 R28, -RZ, R46.H0_H0 ;  /* 0x2000002eff1c8230 */ /* 0x000fe20000004100 */
[----:B------:R-:W-:Y:S01]  /*6d90*/  @!P0 FMUL.FTZ R13, R15, R14 ;  /* 0x0000000e0f0d8220 */ /* 0x000fe20000410000 */
[----:B------:R-:W-:Y:S03]  /*6da0*/  @!P0 F2FP.PACK_AB R44, R44, R45 ;  /* 0x0000002d2c2c823e */ /* 0x000fe600000000ff */
[C---:B------:R-:W-:Y:S01]  /*6db0*/  @!P0 FFMA.FTZ R13, R9.reuse, R28, -R13 ;  /* 0x0000001c090d8223 */ /* 0x040fe2000001080d */
[----:B------:R-:W-:Y:S01]  /*6dc0*/  @!P0 MOV R19, R44 ;  /* 0x0000002c00138202 */ /* 0x000fe20000000f00 */
[----:B------:R-:W-:Y:S03]  /*6dd0*/  @!P0 FMUL.FTZ R9, R9, R14 ;  /* 0x0000000e09098220 */ /* 0x000fe60000410000 */
[----:B------:R-:W-:Y:S01]  /*6de0*/  @!P0 F2FP.PACK_AB R14, R13, R79 ;  /* 0x0000004f0d0e823e */ /* 0x000fe200000000ff */
[----:B------:R-:W-:Y:S01]  /*6df0*/  @!P0 FFMA.FTZ R9, R15, R28, R9 ;  /* 0x0000001c0f098223 */ /* 0x000fe20000010009 */
[----:B------:R-:W-:Y:S01]  /*6e00*/  @!P0 F2FP.PACK_AB R13, R4, R3 ;  /* 0x00000003040d823e */ /* 0x000fe200000000ff */
[----:B------:R-:W-:Y:S02]  /*6e10*/  @!P0 FFMA.FTZ R10, R40, R41, R10 ;  /* 0x00000029280a8223 */ /* 0x000fe4000001000a */
[----:B------:R-:W-:Y:S01]  /*6e20*/  @!P0 FFMA.FTZ R11, R42, R43, R11 ;  /* 0x0000002b2a0b8223 */ /* 0x000fe2000001000b */
[----:B------:R-:W-:Y:S01]  /*6e30*/  @!P0 F2FP.PACK_AB R4, R9, R8 ;  /* 0x000000080904823e */ /* 0x000fe200000000ff */
[----:B------:R-:W-:Y:S01]  /*6e40*/  @!P0 IMAD.MOV.U32 R18, RZ, RZ, R14 ;  /* 0x000000ffff128224 */ /* 0x000fe200078e000e */
[----:B------:R-:W-:Y:S02]  /*6e50*/  @!P0 MOV R48, R13 ;  /* 0x0000000d00308202 */ /* 0x000fe40000000f00 */
[----:B------:R-:W-:Y:S02]  /*6e60*/  @!P0 F2FP.PACK_AB R3, R11, R10 ;  /* 0x0000000a0b03823e */ /* 0x000fe400000000ff */
[----:B------:R-:W-:Y:S02]  /*6e70*/  @!P0 MOV R50, R4 ;  /* 0x0000000400328202 */ /* 0x000fe40000000f00 */
[----:B------:R-:W-:Y:S02]  /*6e80*/  @!P0 MOV R51, R3 ;  /* 0x0000000300338202 */ /* 0x000fe40000000f00 */
[C---:B------:R-:W-:Y:S04]  /*6e90*/  LEA R4, P0, R86.reuse, R76, 0x1 ;  /* 0x0000004c56047211 */ /* 0x040fe800078008ff */
[----:B------:R-:W-:Y:S02]  /*6ea0*/  LEA.HI.X R5, R86, R77, R102, 0x1, P0 ;  /* 0x0000004d56057211 */ /* 0x000fe400000f0c66 */
[C---:B------:R-:W-:Y:S03]  /*6eb0*/  ISETP.GE.AND P0, PT, R78.reuse, c[0x0][0x1d4], PT ;  /* 0x000075004e007a0c */ /* 0x040fe60003f06270 */
[----:B------:R1:W-:Y:S10]  /*6ec0*/  ST.E.128 [R4.64], R16 ;  /* 0x0000001004007985 */ /* 0x0003f4000c101d06 */
[----:B------:R-:W-:Y:S05]  /*6ed0*/  @!P0 IMAD.WIDE R8, R78, 0x2, R76 ;  /* 0x000000024e088825 */ /* 0x000fea00078e024c */
[----:B------:R1:W-:Y:S02]  /*6ee0*/  @!P0 ST.E.128 [R8.64], R48 ;  /* 0x0000003008008985 */ /* 0x0003e4000c101d06 */
.L_x_1744:
[----:B------:R-:W-:Y:S05]  /*6ef0*/  BSYNC B0 ;  /* 0x0000000000007941 */ /* 0x000fea0003800000 */
.L_x_1743:
[----:B------:R-:W-:Y:S11]  /*6f00*/  ISETP.GE.AND P0, PT, R142, c[0x0][0x1d4], PT ;  /* 0x000075008e007a0c */ /* 0x000ff60003f06270 */
[----:B------:R-:W-:Y:S02]  /*6f10*/  @!UPT UIADD3 URZ, URZ, URZ, URZ ;  /* 0x0000003f3f3ff290 */ /* 0x000fe4000fffe03f */
[----:B------:R-:W-:-:S05]  /*6f20*/  @P0 BRA `(.L_x_1742) ;  /* 0x0000076000000947 */ /* 0x000fca0003800000 */
[----:B------:R-:W-:Y:S01]  /*6f30*/  SEL R3, R75, R74, !P2 ;  /* 0x0000004a4b037207 */ /* 0x000fe20005000000 */
[----:B-1----:R-:W1:Y:S01]  /*6f40*/  LDS.128 R16, [R121+0xa080] ;  /* 0x00a0800079107984 */ /* 0x002e620000000c00 */
[----:B------:R-:W-:Y:S02]  /*6f50*/  ISETP.GE.AND P0, PT, R142, c[0x0][0x27c], PT ;  /* 0x00009f008e007a0c */ /* 0x000fe40003f06270 */
[----:B------:R-:W-:Y:S04]  /*6f60*/  SHF.R.S32.HI R4, RZ, 0x1f, R3 ;  /* 0x0000001fff047819 */ /* 0x000fe80000011403 */
[----:B------:R-:W-:Y:S04]  /*6f70*/  LEA.HI R3, R4, R3, RZ, 0x4 ;  /* 0x0000000304037211 */ /* 0x000fe800078f20ff */
[----:B------:R-:W-:Y:S03]  /*6f80*/  LEA.HI.SX32 R3, R3, R72, 0x1c ;  /* 0x0000004803037211 */ /* 0x000fe600078fe2ff */
[----:B------:R-:W-:Y:S01]  /*6f90*/  @!P0 SHF.R.U32.HI R10, RZ, 0x10, R21 ;  /* 0x00000010ff0a8819 */ /* 0x000fe20000011615 */
[--C-:B------:R-:W-:Y:S01]  /*6fa0*/  @!P0 HADD2.F32 R11, -RZ, R58.reuse.H0_H0 ;  /* 0x2000003aff0b8230 */ /* 0x100fe20000004100 */
[----:B------:R-:W-:Y:S01]  /*6fb0*/  SHF.R.S32.HI R4, RZ, 0x1f, R3 ;  /* 0x0000001fff047819 */ /* 0x000fe20000011403 */
[----:B------:R-:W-:Y:S01]  /*6fc0*/  @!P0 HADD2.F32 R14, -RZ, R58.H1_H1 ;  /* 0x3000003aff0e8230 */ /* 0x000fe20000004100 */
[----:B------:R-:W-:Y:S01]  /*6fd0*/  SHF.L.U32 R46, R3, 0x3, RZ ;  /* 0x00000003032e7819 */ /* 0x000fe200000006ff */
[----:B------:R-:W-:Y:S01]  /*6fe0*/  @!P0 HADD2.F32 R10, -RZ, R10.H0_H0 ;  /* 0x2000000aff0a8230 */ /* 0x000fe20000004100 */
[----:B------:R-:W-:Y:S02]  /*6ff0*/  LEA.HI R4, R4, R3, RZ, 0x3 ;  /* 0x0000000304047211 */ /* 0x000fe400078f18ff */
[----:B------:R-:W-:Y:S02]  /*7000*/  @!P0 SHF.R.U32.HI R44, RZ, 0x10, R53 ;  /* 0x00000010ff2c8819 */ /* 0x000fe40000011635 */
[----:B------:R-:W-:Y:S02]  /*7010*/  SHF.R.S32.HI R3, RZ, 0x3, R4 ;  /* 0x00000003ff037819 */ /* 0x000fe40000011404 */
[----:B------:R-:W-:Y:S02]  /*7020*/  LOP3.LUT R4, R223, 0x38, R46, 0xf8, !PT ;  /* 0x00000038df047812 */ /* 0x000fe400078ef82e */
[----:B------:R-:W-:Y:S01]  /*7030*/  @!P0 SHF.R.U64 R9, R20, 0x10, R21 ;  /* 0x0000001014098819 */ /* 0x000fe20000001215 */
[----:B------:R-:W-:Y:S01]  /*7040*/  IMAD R3, R3, 0xc00, R7 ;  /* 0x00000c0003037824 */ /* 0x000fe200078e0207 */
[----:B------:R-:W-:Y:S01]  /*7050*/  LOP3.LUT R4, R4, R159, RZ, 0x3c, !PT ;  /* 0x0000009f04047212 */ /* 0x000fe200078e3cff */
[----:B------:R-:W-:Y:S01]  /*7060*/  @!P0 HADD2.F32 R20, -RZ, R44.H0_H0 ;  /* 0x2000002cff148230 */ /* 0x000fe20000004100 */
[----:B------:R-:W-:Y:S01]  /*7070*/  @!P0 SHF.R.U64 R45, R52, 0x10, R53 ;  /* 0x00000010342d8819 */ /* 0x000fe20000001235 */
[----:B------:R-:W-:Y:S02]  /*7080*/  @!P0 HADD2.F32 R9, -RZ, R9.H0_H0 ;  /* 0x20000009ff098230 */ /* 0x000fe40000004100 */
[----:B------:R-:W-:Y:S01]  /*7090*/  IMAD.IADD R3, R3, 0x1, R4 ;  /* 0x0000000103037824 */ /* 0x000fe200078e0204 */
[----:B------:R-:W-:Y:S01]  /*70a0*/  @!P0 HADD2.F32 R4, -RZ, R29.H0_H0 ;  /* 0x2000001dff048230 */ /* 0x000fe20000004100 */
[----:B-1----:R-:W-:Y:S03]  /*70b0*/  @!P0 IMAD.MOV.U32 R8, RZ, RZ, R16 ;  /* 0x000000ffff088224 */ /* 0x002fe600078e0010 */
[----:B------:R-:W-:Y:S02]  /*70c0*/  SHF.L.U32 R3, R3, 0x1, RZ ;  /* 0x0000000103037819 */ /* 0x000fe400000006ff */
[----:B------:R-:W-:Y:S03]  /*70d0*/  @!P0 HADD2.F32 R5, -RZ, R8.H0_H0 ;  /* 0x20000008ff058230 */ /* 0x000fe60000004100 */
[----:B------:R1:W2:Y:S02]  /*70e0*/  LDS.128 R40, [R3+0xa080] ;  /* 0x00a0800003287984 */ /* 0x0002a40000000c00 */
[C---:B-1----:R-:W-:Y:S02]  /*70f0*/  @!P0 FMUL.FTZ R3, R5.reuse, R4 ;  /* 0x0000000405038220 */ /* 0x042fe40000410000 */
[----:B--2---:R-:W-:Y:S01]  /*7100*/  @!P0 IMAD.MOV.U32 R15, RZ, RZ, R41 ;  /* 0x000000ffff0f8224 */ /* 0x004fe200078e0029 */
[----:B------:R-:W-:Y:S04]  /*7110*/  @!P0 MOV R28, R40 ;  /* 0x00000028001c8202 */ /* 0x000fe80000000f00 */
[--C-:B------:R-:W-:Y:S02]  /*7120*/  @!P0 HADD2.F32 R13, -RZ, R15.reuse.H0_H0 ;  /* 0x2000000fff0d8230 */ /* 0x100fe40000004100 */
[----:B------:R-:W-:Y:S02]  /*7130*/  @!P0 HADD2.F32 R6, -RZ, R28.H0_H0 ;  /* 0x2000001cff068230 */ /* 0x000fe40000004100 */
[----:B------:R-:W-:Y:S03]  /*7140*/  @!P0 HADD2.F32 R15, -RZ, R15.H1_H1 ;  /* 0x3000000fff0f8230 */ /* 0x000fe60000004100 */
[C---:B------:R-:W-:Y:S02]  /*7150*/  @!P0 FMUL.FTZ R4, R6.reuse, R4 ;  /* 0x0000000406048220 */ /* 0x040fe40000410000 */
[----:B------:R-:W-:Y:S01]  /*7160*/  @!P0 FFMA.FTZ R3, R6, R11, R3 ;  /* 0x0000000b06038223 */ /* 0x000fe20000010003 */
[----:B------:R-:W-:Y:S01]  /*7170*/  @!P0 MOV R6, R17 ;  /* 0x0000001100068202 */ /* 0x000fe20000000f00 */
[----:B------:R-:W-:Y:S01]  /*7180*/  @!P0 FFMA.FTZ R47, R5, R11, -R4 ;  /* 0x0000000b052f8223 */ /* 0x000fe20000010804 */
[----:B------:R-:W-:Y:S01]  /*7190*/  @!P0 HADD2.F32 R5, -RZ, R29.H1_H1 ;  /* 0x3000001dff058230 */ /* 0x000fe20000004100 */
[----:B------:R-:W-:Y:S02]  /*71a0*/  @!P0 IMAD.MOV.U32 R29, RZ, RZ, R42 ;  /* 0x000000ffff1d8224 */ /* 0x000fe400078e002a */
[--C-:B------:R-:W-:Y:S02]  /*71b0*/  @!P0 HADD2.F32 R4, -RZ, R6.reuse.H0_H0 ;  /* 0x20000006ff048230 */ /* 0x100fe40000004100 */
[-C--:B------:R-:W-:Y:S01]  /*71c0*/  @!P0 FMUL.FTZ R11, R13, R5.reuse ;  /* 0x000000050d0b8220 */ /* 0x080fe20000410000 */
[----:B------:R-:W-:Y:S02]  /*71d0*/  @!P0 HADD2.F32 R6, -RZ, R6.H1_H1 ;  /* 0x30000006ff068230 */ /* 0x000fe40000004100 */
[C---:B------:R-:W-:Y:S02]  /*71e0*/  @!P0 FMUL.FTZ R5, R4.reuse, R5 ;  /* 0x0000000504058220 */ /* 0x040fe40000410000 */
[----:B------:R-:W-:Y:S01]  /*71f0*/  @!P0 FFMA.FTZ R21, R4, R14, -R11 ;  /* 0x0000000e04158223 */ /* 0x000fe2000001080b */
[----:B------:R-:W-:Y:S01]  /*7200*/  @!P0 HADD2.F32 R11, -RZ, R28.H1_H1 ;  /* 0x3000001cff0b8230 */ /* 0x000fe20000004100 */
[----:B------:R-:W-:Y:S04]  /*7210*/  @!P0 FMUL.FTZ R4, R15, R10 ;  /* 0x0000000a0f048220 */ /* 0x000fe80000410000 */
[C---:B------:R-:W-:Y:S02]  /*7220*/  @!P0 FFMA.FTZ R4, R6.reuse, R20, -R4 ;  /* 0x0000001406048223 */ /* 0x040fe40000010804 */
[----:B------:R-:W-:Y:S01]  /*7230*/  @!P0 FMUL.FTZ R6, R6, R10 ;  /* 0x0000000a06068220 */ /* 0x000fe20000410000 */
[----:B------:R-:W-:Y:S02]  /*7240*/  @!P0 HADD2.F32 R10, -RZ, R45.H0_H0 ;  /* 0x2000002dff0a8230 */ /* 0x000fe40000004100 */
[----:B------:R-:W-:Y:S01]  /*7250*/  @!P0 F2FP.PACK_AB R28, R4, R21 ;  /* 0x00000015041c823e */ /* 0x000fe200000000ff */
[----:B------:R-:W-:Y:S01]  /*7260*/  @!P0 HADD2.F32 R4, -RZ, R8.H1_H1 ;  /* 0x30000008ff048230 */ /* 0x000fe20000004100 */
[CC--:B------:R-:W-:Y:S02]  /*7270*/  @!P0 FMUL.FTZ R8, R11.reuse, R9.reuse ;  /* 0x000000090b088220 */ /* 0x0c0fe40000410000 */
[----:B------:R-:W-:Y:S02]  /*7280*/  @!P0 MOV R17, R28 ;  /* 0x0000001c00118202 */ /* 0x000fe40000000f00 */
[CC--:B------:R-:W-:Y:S01]  /*7290*/  @!P0 FFMA.FTZ R8, R4.reuse, R10.reuse, -R8 ;  /* 0x0000000a04088223 */ /* 0x0c0fe20000010808 */
[----:B------:R-:W-:Y:S01]  /*72a0*/  @!P0 SHF.R.U32.HI R28, RZ, 0x10, R55 ;  /* 0x00000010ff1c8819 */ /* 0x000fe20000011637 */
[----:B------:R-:W-:Y:S03]  /*72b0*/  @!P0 FMUL.FTZ R4, R4, R9 ;  /* 0x0000000904048220 */ /* 0x000fe60000410000 */
[----:B------:R-:W-:Y:S01]  /*72c0*/  @!P0 F2FP.PACK_AB R21, R8, R47 ;  /* 0x0000002f0815823e */ /* 0x000fe200000000ff */
[----:B------:R-:W-:Y:S01]  /*72d0*/  @!P0 FFMA.FTZ R4, R11, R10, R4 ;  /* 0x0000000a0b048223 */ /* 0x000fe20000010004 */
[----:B------:R-:W-:Y:S01]  /*72e0*/  @!P0 HADD2.F32 R8, -RZ, R30.H0_H0 ;  /* 0x2000001eff088230 */ /* 0x000fe20000004100 */
[----:B------:R-:W-:Y:S01]  /*72f0*/  @!P0 FFMA.FTZ R5, R13, R14, R5 ;  /* 0x0000000e0d058223 */ /* 0x000fe20000010005 */
[----:B------:R-:W-:Y:S01]  /*7300*/  @!P0 MOV R13, R18 ;  /* 0x00000012000d8202 */ /* 0x000fe20000000f00 */
[----:B------:R-:W-:Y:S01]  /*7310*/  @!P0 FFMA.FTZ R6, R15, R20, R6 ;  /* 0x000000140f068223 */ /* 0x000fe20000010006 */
[----:B------:R-:W-:Y:S01]  /*7320*/  @!P0 HADD2.F32 R10, -RZ, R29.H0_H0 ;  /* 0x2000001dff0a8230 */ /* 0x000fe20000004100 */
[----:B------:R-:W-:Y:S01]  /*7330*/  @!P0 IMAD.MOV.U32 R16, RZ, RZ, R21 ;  /* 0x000000ffff108224 */ /* 0x000fe200078e0015 */
[----:B------:R-:W-:Y:S01]  /*7340*/  @!P0 HADD2.F32 R11, -RZ, R59.H0_H0 ;  /* 0x2000003bff0b8230 */ /* 0x000fe20000004100 */
[--C-:B------:R-:W-:Y:S01]  /*7350*/  @!P0 SHF.R.U64 R15, R22, 0x10, R23.reuse ;  /* 0x00000010160f8819 */ /* 0x100fe20000001217 */
[----:B------:R-:W-:Y:S01]  /*7360*/  @!P0 HADD2.F32 R9, -RZ, R13.H0_H0 ;  /* 0x2000000dff098230 */ /* 0x000fe20000004100 */
[CC--:B------:R-:W-:Y:S01]  /*7370*/  @!P0 FMUL.FTZ R20, R10.reuse, R8.reuse ;  /* 0x000000080a148220 */ /* 0x0c0fe20000410000 */
[----:B------:R-:W-:Y:S01]  /*7380*/  @!P0 SHF.R.U32.HI R14, RZ, 0x10, R23 ;  /* 0x00000010ff0e8819 */ /* 0x000fe20000011617 */
[----:B------:R-:W-:Y:S01]  /*7390*/  @!P0 HADD2.F32 R22, -RZ, R59.H1_H1 ;  /* 0x3000003bff168230 */ /* 0x000fe20000004100 */
[----:B------:R-:W-:Y:S01]  /*73a0*/  @!P0 MOV R23, R43 ;  /* 0x0000002b00178202 */ /* 0x000fe20000000f00 */
[C---:B------:R-:W-:Y:S01]  /*73b0*/  @!P0 FMUL.FTZ R8, R9.reuse, R8 ;  /* 0x0000000809088220 */ /* 0x040fe20000410000 */
[----:B------:R-:W-:Y:S01]  /*73c0*/  @!P0 HADD2.F32 R28, -RZ, R28.H0_H0 ;  /* 0x2000001cff1c8230 */ /* 0x000fe20000004100 */
[-C--:B------:R-:W-:Y:S01]  /*73d0*/  @!P0 FFMA.FTZ R45, R9, R11.reuse, -R20 ;  /* 0x0000000b092d8223 */ /* 0x080fe20000010814 */
[----:B------:R-:W-:Y:S01]  /*73e0*/  @!P0 HADD2.F32 R20, -RZ, R14.H0_H0 ;  /* 0x2000000eff148230 */ /* 0x000fe20000004100 */
[----:B------:R-:W-:Y:S01]  /*73f0*/  @!P0 FFMA.FTZ R8, R10, R11, R8 ;  /* 0x0000000b0a088223 */ /* 0x000fe20000010008 */
[----:B------:R-:W-:Y:S01]  /*7400*/  @!P0 MOV R11, R19 ;  /* 0x00000013000b8202 */ /* 0x000fe20000000f00 */
[----:B------:R-:W-:Y:S01]  /*7410*/  @!P0 HADD2.F32 R10, -RZ, R30.H1_H1 ;  /* 0x3000001eff0a8230 */ /* 0x000fe20000004100 */
[----:B------:R-:W-:Y:S01]  /*7420*/  @!P0 SHF.R.U64 R30, R54, 0x10, R55 ;  /* 0x00000010361e8819 */ /* 0x000fe20000001237 */
[----:B------:R-:W-:Y:S01]  /*7430*/  @!P0 HADD2.F32 R21, -RZ, R23.H0_H0 ;  /* 0x20000017ff158230 */ /* 0x000fe20000004100 */
[----:B------:R-:W-:Y:S01]  /*7440*/  @!P0 F2FP.PACK_AB R5, R6, R5 ;  /* 0x000000050605823e */ /* 0x000fe200000000ff */
[----:B------:R-:W-:Y:S02]  /*7450*/  @!P0 HADD2.F32 R9, -RZ, R11.H0_H0 ;  /* 0x2000000bff098230 */ /* 0x000fe40000004100 */
[----:B------:R-:W-:Y:S01]  /*7460*/  @!P0 HADD2.F32 R23, -RZ, R23.H1_H1 ;  /* 0x30000017ff178230 */ /* 0x000fe20000004100 */
[-C--:B------:R-:W-:Y:S01]  /*7470*/  @!P0 FMUL.FTZ R44, R21, R10.reuse ;  /* 0x0000000a152c8220 */ /* 0x080fe20000410000 */
[----:B------:R-:W-:Y:S01]  /*7480*/  @!P0 HADD2.F32 R11, -RZ, R11.H1_H1 ;  /* 0x3000000bff0b8230 */ /* 0x000fe20000004100 */
[C---:B------:R-:W-:Y:S01]  /*7490*/  @!P0 FMUL.FTZ R10, R9.reuse, R10 ;  /* 0x0000000a090a8220 */ /* 0x040fe20000410000 */
[----:B------:R-:W-:Y:S01]  /*74a0*/  @!P0 HADD2.F32 R14, -RZ, R15.H0_H0 ;  /* 0x2000000fff0e8230 */ /* 0x000fe20000004100 */
[----:B------:R-:W-:Y:S01]  /*74b0*/  @!P0 FFMA.FTZ R44, R9, R22, -R44 ;  /* 0x00000016092c8223 */ /* 0x000fe2000001082c */
[----:B------:R-:W-:Y:S01]  /*74c0*/  @!P0 HADD2.F32 R15, -RZ, R29.H1_H1 ;  /* 0x3000001dff0f8230 */ /* 0x000fe20000004100 */
[----:B------:R-:W-:Y:S02]  /*74d0*/  @!P0 FMUL.FTZ R9, R23, R20 ;  /* 0x0000001417098220 */ /* 0x000fe40000410000 */
[----:B------:R-:W-:Y:S02]  /*74e0*/  @!P0 IMAD.MOV.U32 R41, RZ, RZ, R5 ;  /* 0x000000ffff298224 */ /* 0x000fe400078e0005 */
        /* <DEDUP_REMOVED lines=26> */
.L_x_1742:
[----:B-123--:R-:W-:Y:S05]  /*7690*/  BSYNC B1 ;  /* 0x0000000000017941 */ /* 0x00efea0003800000 */
.L_x_1741:
[----:B------:R1:W2:Y:S04]  /*76a0*/  SHFL.IDX PT, R45, R80, 0x1, 0x181f ;  /* 0x00381f00502d7f89 */ /* 0x0002a800000e0000 */
[----:B------:R1:W3:Y:S01]  /*76b0*/  SHFL.IDX PT, R44, R81, 0x1, 0x181f ;  /* 0x00381f00512c7f89 */ /* 0x0002e200000e0000 */
[----:B------:R-:W-:-:S05]  /*76c0*/  @P5 BRA `(.L_x_1730) ;  /* 0x0000130000005947 */ /* 0x000fca0003800000 */
[----:B------:R-:W-:Y:S01]  /*76d0*/  ISETP.GE.AND P0, PT, R140, c[0x0][0x1d4], PT ;  /* 0x000075008c007a0c */ /* 0x000fe20003f06270 */
[----:B------:R-:W-:Y:S01]  /*76e0*/  BSSY B0, `(.L_x_1745) ;  /* 0x0000079000007945 */ /* 0x000fe20003800000 */
[----:B------:R-:W-:Y:S11]  /*76f0*/  SHF.R.U32.HI R30, RZ, 0x3, R222 ;  /* 0x00000003ff1e7819 */ /* 0x000ff600000116de */
[----:B------:R-:W-:-:S05]  /*7700*/  @P0 BRA `(.L_x_1746) ;  /* 0x0000076000000947 */ /* 0x000fca0003800000 */
[----:B------:R-:W-:Y:S01]  /*7710*/  SEL R3, R75, R74, !P1 ;  /* 0x0000004a4b037207 */ /* 0x000fe20004800000 */
[----:B------:R-:W4:Y:S01]  /*7720*/  LDS.128 R16, [R122+0xa080] ;  /* 0x00a080007a107984 */ /* 0x000f220000000c00 */
        /* <DEDUP_REMOVED lines=13> */
[----:B------:R-:W-:Y:S01]  /*7800*/  LOP3.LUT R4, R222, 0x38, R28, 0xf8, !PT ;  /* 0x00000038de047812 */ /* 0x000fe200078ef81c */
[----:B------:R-:W-:Y:S01]  /*7810*/  @!P0 HADD2.F32 R20, -RZ, R20.H0_H0 ;  /* 0x20000014ff148230 */ /* 0x000fe20000004100 */
[----:B------:R-:W-:Y:S01]  /*7820*/  @!P0 SHF.R.U64 R10, R24, 0x10, R25 ;  /* 0x00000010180a8819 */ /* 0x000fe20000001219 */
[----:B------:R-:W-:Y:S01]  /*7830*/  IMAD R3, R3, 0xc00, R12 ;  /* 0x00000c0003037824 */ /* 0x000fe200078e020c */
[----:B------:R-:W-:Y:S02]  /*7840*/  LOP3.LUT R4, R4, R30, RZ, 0x3c, !PT ;  /* 0x0000001e04047212 */ /* 0x000fe400078e3cff */
[----:B------:R-:W-:Y:S01]  /*7850*/  @!P0 SHF.R.U64 R22, R60, 0x10, R61 ;  /* 0x000000103c168819 */ /* 0x000fe2000000123d */
[----:B------:R-:W-:Y:S02]  /*7860*/  @!P0 HADD2.F32 R10, -RZ, R10.H0_H0 ;  /* 0x2000000aff0a8230 */ /* 0x000fe40000004100 */
[----:B------:R-:W-:Y:S01]  /*7870*/  IMAD.IADD R3, R3, 0x1, R4 ;  /* 0x0000000103037824 */ /* 0x000fe200078e0204 */
[----:B------:R-:W-:Y:S01]  /*7880*/  @!P0 HADD2.F32 R4, -RZ, R31.H0_H0 ;  /* 0x2000001fff048230 */ /* 0x000fe20000004100 */
[----:B----4-:R-:W-:Y:S03]  /*7890*/  @!P0 IMAD.MOV.U32 R8, RZ, RZ, R16 ;  /* 0x000000ffff088224 */ /* 0x010fe600078e0010 */
[----:B------:R-:W-:Y:S02]  /*78a0*/  SHF.L.U32 R3, R3, 0x1, RZ ;  /* 0x0000000103037819 */ /* 0x000fe400000006ff */
[----:B------:R-:W-:Y:S03]  /*78b0*/  @!P0 HADD2.F32 R5, -RZ, R8.H0_H0 ;  /* 0x20000008ff058230 */ /* 0x000fe60000004100 */
[----:B------:R4:W5:Y:S02]  /*78c0*/  LDS.128 R40, [R3+0xa080] ;  /* 0x00a0800003287984 */ /* 0x0009640000000c00 */
[C---:B----4-:R-:W-:Y:S02]  /*78d0*/  @!P0 FMUL.FTZ R3, R5.reuse, R4 ;  /* 0x0000000405038220 */ /* 0x050fe40000410000 */
[----:B-----5:R-:W-:Y:S01]  /*78e0*/  @!P0 IMAD.MOV.U32 R15, RZ, RZ, R41 ;  /* 0x000000ffff0f8224 */ /* 0x020fe200078e0029 */
[----:B------:R-:W-:Y:S01]  /*78f0*/  @!P0 MOV R21, R40 ;  /* 0x0000002800158202 */ /* 0x000fe20000000f00 */
[----:B------:R-:W-:Y:S03]  /*7900*/  @!P0 IMAD.MOV.U32 R25, RZ, RZ, R42 ;  /* 0x000000ffff198224 */ /* 0x000fe600078e002a */
[----:B------:R-:W-:Y:S02]  /*7910*/  @!P0 HADD2.F32 R13, -RZ, R15.H0_H0 ;  /* 0x2000000fff0d8230 */ /* 0x000fe40000004100 */
[----:B------:R-:W-:Y:S02]  /*7920*/  @!P0 HADD2.F32 R6, -RZ, R21.H0_H0 ;  /* 0x20000015ff068230 */ /* 0x000fe40000004100 */
[----:B------:R-:W-:Y:S03]  /*7930*/  @!P0 HADD2.F32 R15, -RZ, R15.H1_H1 ;  /* 0x3000000fff0f8230 */ /* 0x000fe60000004100 */
[C---:B------:R-:W-:Y:S02]  /*7940*/  @!P0 FMUL.FTZ R4, R6.reuse, R4 ;  /* 0x0000000406048220 */ /* 0x040fe40000410000 */
[----:B------:R-:W-:Y:S01]  /*7950*/  @!P0 FFMA.FTZ R3, R6, R11, R3 ;  /* 0x0000000b06038223 */ /* 0x000fe20000010003 */
[----:B------:R-:W-:Y:S01]  /*7960*/  @!P0 MOV R6, R17 ;  /* 0x0000001100068202 */ /* 0x000fe20000000f00 */
[----:B------:R-:W-:Y:S01]  /*7970*/  @!P0 FFMA.FTZ R29, R5, R11, -R4 ;  /* 0x0000000b051d8223 */ /* 0x000fe20000010804 */
[----:B------:R-:W-:Y:S03]  /*7980*/  @!P0 HADD2.F32 R5, -RZ, R31.H1_H1 ;  /* 0x3000001fff058230 */ /* 0x000fe60000004100 */
[--C-:B------:R-:W-:Y:S02]  /*7990*/  @!P0 HADD2.F32 R4, -RZ, R6.reuse.H0_H0 ;  /* 0x20000006ff048230 */ /* 0x100fe40000004100 */
[-C--:B------:R-:W-:Y:S01]  /*79a0*/  @!P0 FMUL.FTZ R11, R13, R5.reuse ;  /* 0x000000050d0b8220 */ /* 0x080fe20000410000 */
[----:B------:R-:W-:Y:S02]  /*79b0*/  @!P0 HADD2.F32 R6, -RZ, R6.H1_H1 ;  /* 0x30000006ff068230 */ /* 0x000fe40000004100 */
[C---:B------:R-:W-:Y:S02]  /*79c0*/  @!P0 FMUL.FTZ R5, R4.reuse, R5 ;  /* 0x0000000504058220 */ /* 0x040fe40000410000 */
[----:B------:R-:W-:Y:S01]  /*79d0*/  @!P0 FFMA.FTZ R23, R4, R14, -R11 ;  /* 0x0000000e04178223 */ /* 0x000fe2000001080b */
[----:B------:R-:W-:Y:S01]  /*79e0*/  @!P0 HADD2.F32 R11, -RZ, R21.H1_H1 ;  /* 0x30000015ff0b8230 */ /* 0x000fe20000004100 */
[-C--:B------:R-:W-:Y:S04]  /*79f0*/  @!P0 FMUL.FTZ R4, R15, R9.reuse ;  /* 0x000000090f048220 */ /* 0x080fe80000410000 */
[C---:B------:R-:W-:Y:S02]  /*7a00*/  @!P0 FFMA.FTZ R4, R6.reuse, R20, -R4 ;  /* 0x0000001406048223 */ /* 0x040fe40000010804 */
[----:B------:R-:W-:Y:S01]  /*7a10*/  @!P0 FMUL.FTZ R6, R6, R9 ;  /* 0x0000000906068220 */ /* 0x000fe20000410000 */
[----:B------:R-:W-:Y:S02]  /*7a20*/  @!P0 HADD2.F32 R9, -RZ, R22.H0_H0 ;  /* 0x20000016ff098230 */ /* 0x000fe40000004100 */
[----:B------:R-:W-:Y:S01]  /*7a30*/  @!P0 F2FP.PACK_AB R24, R4, R23 ;  /* 0x000000170418823e */ /* 0x000fe200000000ff */
[----:B------:R-:W-:Y:S01]  /*7a40*/  @!P0 HADD2.F32 R4, -RZ, R8.H1_H1 ;  /* 0x30000008ff048230 */ /* 0x000fe20000004100 */
[C---:B------:R-:W-:Y:S01]  /*7a50*/  @!P0 FMUL.FTZ R8, R11.reuse, R10 ;  /* 0x0000000a0b088220 */ /* 0x040fe20000410000 */
[----:B------:R-:W-:Y:S01]  /*7a60*/  @!P0 MOV R23, R43 ;  /* 0x0000002b00178202 */ /* 0x000fe20000000f00 */
[----:B------:R-:W-:Y:S01]  /*7a70*/  @!P0 HADD2.F32 R22, -RZ, R69.H1_H1 ;  /* 0x30000045ff168230 */ /* 0x000fe20000004100 */
[----:B------:R-:W-:Y:S01]  /*7a80*/  @!P0 MOV R17, R24 ;  /* 0x0000001800118202 */ /* 0x000fe20000000f00 */
[C---:B------:R-:W-:Y:S01]  /*7a90*/  @!P0 FFMA.FTZ R8, R4.reuse, R9, -R8 ;  /* 0x0000000904088223 */ /* 0x040fe20000010808 */
[----:B------:R-:W-:Y:S01]  /*7aa0*/  @!P0 SHF.R.U32.HI R24, RZ, 0x10, R63 ;  /* 0x00000010ff188819 */ /* 0x000fe2000001163f */
[----:B------:R-:W-:Y:S01]  /*7ab0*/  @!P0 FMUL.FTZ R4, R4, R10 ;  /* 0x0000000a04048220 */ /* 0x000fe20000410000 */
[----:B------:R-:W-:Y:S02]  /*7ac0*/  @!P0 HADD2.F32 R10, -RZ, R25.H0_H0 ;  /* 0x20000019ff0a8230 */ /* 0x000fe40000004100 */
[----:B------:R-:W-:Y:S01]  /*7ad0*/  @!P0 F2FP.PACK_AB R21, R8, R29 ;  /* 0x0000001d0815823e */ /* 0x000fe200000000ff */
[----:B------:R-:W-:Y:S01]  /*7ae0*/  @!P0 FFMA.FTZ R4, R11, R9, R4 ;  /* 0x000000090b048223 */ /* 0x000fe20000010004 */
[----:B------:R-:W-:Y:S01]  /*7af0*/  @!P0 HADD2.F32 R8, -RZ, R36.H0_H0 ;  /* 0x20000024ff088230 */ /* 0x000fe20000004100 */
[----:B------:R-:W-:Y:S01]  /*7b00*/  @!P0 FFMA.FTZ R5, R13, R14, R5 ;  /* 0x0000000e0d058223 */ /* 0x000fe20000010005 */
[----:B------:R-:W-:Y:S01]  /*7b10*/  @!P0 MOV R13, R18 ;  /* 0x00000012000d8202 */ /* 0x000fe20000000f00 */
[----:B------:R-:W-:Y:S01]  /*7b20*/  @!P0 FFMA.FTZ R6, R15, R20, R6 ;  /* 0x000000140f068223 */ /* 0x000fe20000010006 */
[----:B------:R-:W-:Y:S01]  /*7b30*/  @!P0 HADD2.F32 R11, -RZ, R69.H0_H0 ;  /* 0x20000045ff0b8230 */ /* 0x000fe20000004100 */
[-C--:B------:R-:W-:Y:S01]  /*7b40*/  @!P0 FMUL.FTZ R20, R10, R8.reuse ;  /* 0x000000080a148220 */ /* 0x080fe20000410000 */
[----:B------:R-:W-:Y:S01]  /*7b50*/  @!P0 SHF.R.U32.HI R14, RZ, 0x10, R27 ;  /* 0x00000010ff0e8819 */ /* 0x000fe2000001161b */
[----:B------:R-:W-:Y:S01]  /*7b60*/  @!P0 IMAD.MOV.U32 R16, RZ, RZ, R21 ;  /* 0x000000ffff108224 */ /* 0x000fe200078e0015 */
[----:B------:R-:W-:Y:S01]  /*7b70*/  @!P0 HADD2.F32 R9, -RZ, R13.H0_H0 ;  /* 0x2000000dff098230 */ /* 0x000fe20000004100 */
[----:B------:R-:W-:Y:S01]  /*7b80*/  @!P0 SHF.R.U64 R15, R26, 0x10, R27 ;  /* 0x000000101a0f8819 */ /* 0x000fe2000000121b */
[--C-:B------:R-:W-:Y:S01]  /*7b90*/  @!P0 HADD2.F32 R21, -RZ, R23.reuse.H0_H0 ;  /* 0x20000017ff158230 */ /* 0x100fe20000004100 */
[----:B------:R-:W-:Y:S01]  /*7ba0*/  @!P0 SHF.R.U64 R26, R62, 0x10, R63 ;  /* 0x000000103e1a8819 */ /* 0x000fe2000000123f */
[----:B------:R-:W-:Y:S01]  /*7bb0*/  @!P0 HADD2.F32 R23, -RZ, R23.H1_H1 ;  /* 0x30000017ff178230 */ /* 0x000fe20000004100 */
[C---:B------:R-:W-:Y:S01]  /*7bc0*/  @!P0 FMUL.FTZ R8, R9.reuse, R8 ;  /* 0x0000000809088220 */ /* 0x040fe20000410000 */
[----:B------:R-:W-:Y:S01]  /*7bd0*/  @!P0 HADD2.F32 R24, -RZ, R24.H0_H0 ;  /* 0x20000018ff188230 */ /* 0x000fe20000004100 */
[-C--:B------:R-:W-:Y:S01]  /*7be0*/  @!P0 FFMA.FTZ R29, R9, R11.reuse, -R20 ;  /* 0x0000000b091d8223 */ /* 0x080fe20000010814 */
[----:B------:R-:W-:Y:S01]  /*7bf0*/  @!P0 HADD2.F32 R20, -RZ, R14.H0_H0 ;  /* 0x2000000eff148230 */ /* 0x000fe20000004100 */
[----:B------:R-:W-:Y:S01]  /*7c00*/  @!P0 FFMA.FTZ R8, R10, R11, R8 ;  /* 0x0000000b0a088223 */ /* 0x000fe20000010008 */
[----:B------:R-:W-:Y:S01]  /*7c10*/  @!P0 MOV R11, R19 ;  /* 0x00000013000b8202 */ /* 0x000fe20000000f00 */
[----:B------:R-:W-:Y:S01]  /*7c20*/  @!P0 HADD2.F32 R10, -RZ, R36.H1_H1 ;  /* 0x30000024ff0a8230 */ /* 0x000fe20000004100 */
[----:B------:R-:W-:Y:S01]  /*7c30*/  @!P0 F2FP.PACK_AB R5, R6, R5 ;  /* 0x000000050605823e */ /* 0x000fe200000000ff */
[----:B------:R-:W-:Y:S02]  /*7c40*/  @!P0 HADD2.F32 R14, -RZ, R15.H0_H0 ;  /* 0x2000000fff0e8230 */ /* 0x000fe40000004100 */
[--C-:B------:R-:W-:Y:S01]  /*7c50*/  @!P0 HADD2.F32 R9, -RZ, R11.reuse.H0_H0 ;  /* 0x2000000bff098230 */ /* 0x100fe20000004100 */
[----:B------:R-:W-:Y:S01]  /*7c60*/  @!P0 FMUL.FTZ R27, R21, R10 ;  /* 0x0000000a151b8220 */ /* 0x000fe20000410000 */
[----:B------:R-:W-:Y:S01]  /*7c70*/  @!P0 HADD2.F32 R11, -RZ, R11.H1_H1 ;  /* 0x3000000bff0b8230 */ /* 0x000fe20000004100 */
[----:B------:R-:W-:Y:S01]  /*7c80*/  @!P0 IMAD.MOV.U32 R41, RZ, RZ, R5 ;  /* 0x000000ffff298224 */ /* 0x000fe200078e0005 */
[----:B------:R-:W-:Y:S01]  /*7c90*/  @!P0 HADD2.F32 R15, -RZ, R25.H1_H1 ;  /* 0x30000019ff0f8230 */ /* 0x000fe20000004100 */
[C---:B------:R-:W-:Y:S02]  /*7ca0*/  @!P0 FFMA.FTZ R27, R9.reuse, R22, -R27 ;  /* 0x00000016091b8223 */ /* 0x040fe4000001081b */
[----:B------:R-:W-:Y:S02]  /*7cb0*/  @!P0 FMUL.FTZ R10, R9, R10 ;  /* 0x0000000a090a8220 */ /* 0x000fe40000410000 */
[----:B------:R-:W-:Y:S04]  /*7cc0*/  @!P0 FMUL.FTZ R9, R23, R20 ;  /* 0x0000001417098220 */ /* 0x000fe80000410000 */
        /* <DEDUP_REMOVED lines=20> */
[C---:B---3--:R-:W-:Y:S04]  /*7e10*/  LEA R4, P0, R86.reuse, R44, 0x1 ;  /* 0x0000002c56047211 */ /* 0x048fe800078008ff */
[----:B--2---:R-:W-:Y:S02]  /*7e20*/  LEA.HI.X R5, R86, R45, R102, 0x1, P0 ;  /* 0x0000002d56057211 */ /* 0x004fe400000f0c66 */
[C---:B------:R-:W-:Y:S03]  /*7e30*/  ISETP.GE.AND P0, PT, R28.reuse, c[0x0][0x1d4], PT ;  /* 0x000075001c007a0c */ /* 0x040fe60003f06270 */
[----:B------:R2:W-:Y:S10]  /*7e40*/  ST.E.128 [R4.64], R16 ;  /* 0x0000001004007985 */ /* 0x0005f4000c101d06 */
[----:B------:R-:W-:Y:S05]  /*7e50*/  @!P0 IMAD.WIDE R8, R28, 0x2, R44 ;  /* 0x000000021c088825 */ /* 0x000fea00078e022c */
[----:B------:R2:W-:Y:S02]  /*7e60*/  @!P0 ST.E.128 [R8.64], R40 ;  /* 0x0000002808008985 */ /* 0x0005e4000c101d06 */
.L_x_1746:
[----:B------:R-:W-:Y:S05]  /*7e70*/  BSYNC B0 ;  /* 0x0000000000007941 */ /* 0x000fea0003800000 */
.L_x_1745:
[----:B------:R-:W-:Y:S11]  /*7e80*/  ISETP.GE.AND P0, PT, R142, c[0x0][0x1d4], PT ;  /* 0x000075008e007a0c */ /* 0x000ff60003f06270 */
[----:B------:R-:W-:Y:S02]  /*7e90*/  @!UPT UIADD3 URZ, URZ, URZ, URZ ;  /* 0x0000003f3f3ff290 */ /* 0x000fe4000fffe03f */
[----:B------:R-:W-:-:S05]  /*7ea0*/  @P0 BRA `(.L_x_1730) ;  /* 0x00000b2000000947 */ /* 0x000fca0003800000 */
[----:B------:R-:W-:Y:S01]  /*7eb0*/  SEL R3, R75, R74, !P2 ;  /* 0x0000004a4b037207 */ /* 0x000fe20005000000 */
[----:B--2---:R-:W2:Y:S01]  /*7ec0*/  LDS.128 R16, [R120+0xa080] ;  /* 0x00a0800078107984 */ /* 0x004ea20000000c00 */
[----:B------:R-:W-:Y:S02]  /*7ed0*/  ISETP.GE.AND P0, PT, R142, c[0x0][0x27c], PT ;  /* 0x00009f008e007a0c */ /* 0x000fe40003f06270 */
[----:B------:R-:W-:Y:S04]  /*7ee0*/  SHF.R.S32.HI R4, RZ, 0x1f, R3 ;  /* 0x0000001fff047819 */ /* 0x000fe80000011403 */
[----:B------:R-:W-:Y:S04]  /*7ef0*/  LEA.HI R3, R4, R3, RZ, 0x4 ;  /* 0x0000000304037211 */ /* 0x000fe800078f20ff */
[----:B------:R-:W-:Y:S03]  /*7f00*/  LEA.HI.SX32 R3, R3, R72, 0x1c ;  /* 0x0000004803037211 */ /* 0x000fe600078fe2ff */
[----:B------:R-:W-:Y:S01]  /*7f10*/  @!P0 SHF.R.U64 R27, R66, 0x10, R67 ;  /* 0x00000010421b8819 */ /* 0x000fe20000001243 */
[--C-:B------:R-:W-:Y:S01]  /*7f20*/  @!P0 HADD2.F32 R14, -RZ, R70.reuse.H1_H1 ;  /* 0x30000046ff0e8230 */ /* 0x100fe20000004100 */
[----:B------:R-:W-:Y:S01]  /*7f30*/  SHF.R.S32.HI R4, RZ, 0x1f, R3 ;  /* 0x0000001fff047819 */ /* 0x000fe20000011403 */
[----:B------:R-:W-:Y:S01]  /*7f40*/  @!P0 HADD2.F32 R11, -RZ, R70.H0_H0 ;  /* 0x20000046ff0b8230 */ /* 0x000fe20000004100 */
[----:B------:R-:W-:Y:S02]  /*7f50*/  SHF.L.U32 R36, R3, 0x3, RZ ;  /* 0x0000000303247819 */ /* 0x000fe400000006ff */
[----:B------:R-:W-:Y:S02]  /*7f60*/  LEA.HI R4, R4, R3, RZ, 0x3 ;  /* 0x0000000304047211 */ /* 0x000fe400078f18ff */
[--C-:B------:R-:W-:Y:S02]  /*7f70*/  @!P0 SHF.R.U32.HI R9, RZ, 0x10, R33.reuse ;  /* 0x00000010ff098819 */ /* 0x100fe40000011621 */
[----:B------:R-:W-:Y:S02]  /*7f80*/  SHF.R.S32.HI R3, RZ, 0x3, R4 ;  /* 0x00000003ff037819 */ /* 0x000fe40000011404 */
[----:B------:R-:W-:Y:S01]  /*7f90*/  LOP3.LUT R4, R222, 0x38, R36, 0xf8, !PT ;  /* 0x00000038de047812 */ /* 0x000fe200078ef824 */
[----:B------:R-:W-:Y:S01]  /*7fa0*/  @!P0 HADD2.F32 R9, -RZ, R9.H0_H0 ;  /* 0x20000009ff098230 */ /* 0x000fe20000004100 */
[----:B------:R-:W-:Y:S01]  /*7fb0*/  @!P0 SHF.R.U64 R10, R32, 0x10, R33 ;  /* 0x00000010200a8819 */ /* 0x000fe20000001221 */
[----:B------:R-:W-:Y:S01]  /*7fc0*/  IMAD R3, R3, 0xc00, R12 ;  /* 0x00000c0003037824 */ /* 0x000fe200078e020c */
[----:B------:R-:W-:Y:S02]  /*7fd0*/  LOP3.LUT R4, R4, R30, RZ, 0x3c, !PT ;  /* 0x0000001e04047212 */ /* 0x000fe400078e3cff */
[--C-:B------:R-:W-:Y:S01]  /*7fe0*/  @!P0 SHF.R.U32.HI R21, RZ, 0x10, R65.reuse ;  /* 0x00000010ff158819 */ /* 0x100fe20000011641 */
[----:B------:R-:W-:Y:S01]  /*7ff0*/  @!P0 HADD2.F32 R10, -RZ, R10.H0_H0 ;  /* 0x2000000aff0a8230 */ /* 0x000fe20000004100 */
[----:B------:R-:W-:Y:S01]  /*8000*/  @!P0 SHF.R.U64 R23, R64, 0x10, R65 ;  /* 0x0000001040178819 */ /* 0x000fe20000001241 */
[----:B------:R-:W-:Y:S01]  /*8010*/  IMAD.IADD R3, R3, 0x1, R4 ;  /* 0x0000000103037824 */ /* 0x000fe200078e0204 */
[----:B------:R-:W-:Y:S01]  /*8020*/  @!P0 HADD2.F32 R4, -RZ, R37.H0_H0 ;  /* 0x20000025ff048230 */ /* 0x000fe20000004100 */
[----:B------:R-:W-:Y:S01]  /*8030*/  @!P0 SHF.R.U32.HI R26, RZ, 0x10, R67 ;  /* 0x00000010ff1a8819 */ /* 0x000fe20000011643 */
[----:B------:R-:W-:Y:S01]  /*8040*/  @!P0 HADD2.F32 R21, -RZ, R21.H0_H0 ;  /* 0x20000015ff158230 */ /* 0x000fe20000004100 */
[----:B--2---:R-:W-:Y:S01]  /*8050*/  @!P0 IMAD.MOV.U32 R8, RZ, RZ, R16 ;  /* 0x000000ffff088224 */ /* 0x004fe200078e0010 */
[----:B------:R-:W-:Y:S02]  /*8060*/  SHF.L.U32 R3, R3, 0x1, RZ ;  /* 0x0000000103037819 */ /* 0x000fe400000006ff */
[----:B------:R-:W-:Y:S02]  /*8070*/  @!P0 HADD2.F32 R26, -RZ, R26.H0_H0 ;  /* 0x2000001aff1a8230 */ /* 0x000fe40000004100 */
[----:B------:R-:W-:Y:S01]  /*8080*/  @!P0 HADD2.F32 R5, -RZ, R8.H0_H0 ;  /* 0x20000008ff058230 */ /* 0x000fe20000004100 */
[----:B------:R2:W4:Y:S04]  /*8090*/  LDS.128 R28, [R3+0xa080] ;  /* 0x00a08000031c7984 */ /* 0x0005280000000c00 */
[C---:B--2---:R-:W-:Y:S02]  /*80a0*/  @!P0 FMUL.FTZ R3, R5.reuse, R4 ;  /* 0x0000000405038220 */ /* 0x044fe40000410000 */
[----:B----4-:R-:W-:Y:S01]  /*80b0*/  @!P0 IMAD.MOV.U32 R15, RZ, RZ, R29 ;  /* 0x000000ffff0f8224 */ /* 0x010fe200078e001d */
        /* <DEDUP_REMOVED lines=15> */
[----:B------:R-:W-:Y:S02]  /*81b0*/  @!P0 FMUL.FTZ R4, R20, R9 ;  /* 0x0000000914048220 */ /* 0x000fe40000410000 */
[----:B------:R-:W-:Y:S02]  /*81c0*/  @!P0 IMAD.MOV.U32 R22, RZ, RZ, R30 ;  /* 0x000000ffff168224 */ /* 0x000fe400078e001e */
[C---:B------:R-:W-:Y:S02]  /*81d0*/  @!P0 FFMA.FTZ R4, R6.reuse, R21, -R4 ;  /* 0x0000001506048223 */ /* 0x040fe40000010804 */
[----:B------:R-:W-:Y:S01]  /*81e0*/  @!P0 FMUL.FTZ R6, R6, R9 ;  /* 0x0000000906068220 */ /* 0x000fe20000410000 */
[----:B------:R-:W-:Y:S02]  /*81f0*/  @!P0 HADD2.F32 R9, -RZ, R23.H0_H0 ;  /* 0x20000017ff098230 */ /* 0x000fe40000004100 */
[----:B------:R-:W-:Y:S01]  /*8200*/  @!P0 F2FP.PACK_AB R15, R4, R15 ;  /* 0x0000000f040f823e */ /* 0x000fe200000000ff */
[----:B------:R-:W-:Y:S01]  /*8210*/  @!P0 HADD2.F32 R4, -RZ, R8.H1_H1 ;  /* 0x30000008ff048230 */ /* 0x000fe20000004100 */
[CC--:B------:R-:W-:Y:S03]  /*8220*/  @!P0 FMUL.FTZ R8, R11.reuse, R10.reuse ;  /* 0x0000000a0b088220 */ /* 0x0c0fe60000410000 */
[----:B------:R-:W-:Y:S01]  /*8230*/  @!P0 IMAD.MOV.U32 R17, RZ, RZ, R15 ;  /* 0x000000ffff118224 */ /* 0x000fe200078e000f */
[----:B------:R-:W-:Y:S01]  /*8240*/  @!P0 SHF.R.U64 R15, R34, 0x10, R35 ;  /* 0x00000010220f8819 */ /* 0x000fe20000001223 */
[CC--:B------:R-:W-:Y:S02]  /*8250*/  @!P0 FFMA.FTZ R8, R4.reuse, R9.reuse, -R8 ;  /* 0x0000000904088223 */ /* 0x0c0fe40000010808 */
        /* <DEDUP_REMOVED lines=8> */
[----:B------:R-:W-:Y:S01]  /*82e0*/  @!P0 MOV R16, R8 ;  /* 0x0000000800108202 */ /* 0x000fe20000000f00 */
[----:B------:R-:W-:Y:S01]  /*82f0*/  @!P0 HADD2.F32 R8, -RZ, R38.H0_H0 ;  /* 0x20000026ff088230 */ /* 0x000fe20000004100 */
[----:B------:R-:W-:Y:S01]  /*8300*/  @!P0 SHF.R.U32.HI R11, RZ, 0x10, R35 ;  /* 0x00000010ff0b8819 */ /* 0x000fe20000011623 */
[----:B------:R-:W-:Y:S01]  /*8310*/  @!P0 HADD2.F32 R9, -RZ, R14.H0_H0 ;  /* 0x2000000eff098230 */ /* 0x000fe20000004100 */
[----:B------:R-:W-:Y:S01]  /*8320*/  @!P0 F2FP.PACK_AB R5, R6, R5 ;  /* 0x000000050605823e */ /* 0x000fe200000000ff */
[--C-:B------:R-:W-:Y:S01]  /*8330*/  @!P0 HADD2.F32 R13, -RZ, R71.reuse.H0_H0 ;  /* 0x20000047ff0d8230 */ /* 0x100fe20000004100 */
[CC--:B------:R-:W-:Y:S01]  /*8340*/  @!P0 FMUL.FTZ R23, R10.reuse, R8.reuse ;  /* 0x000000080a178220 */ /* 0x0c0fe20000410000 */
[----:B------:R-:W-:Y:S01]  /*8350*/  @!P0 HADD2.F32 R24, -RZ, R71.H1_H1 ;  /* 0x30000047ff188230 */ /* 0x000fe20000004100 */
[C---:B------:R-:W-:Y:S01]  /*8360*/  @!P0 FMUL.FTZ R8, R9.reuse, R8 ;  /* 0x0000000809088220 */ /* 0x040fe20000410000 */
[----:B------:R-:W-:Y:S01]  /*8370*/  @!P0 HADD2.F32 R20, -RZ, R11.H0_H0 ;  /* 0x2000000bff148230 */ /* 0x000fe20000004100 */
[----:B------:R-:W-:Y:S01]  /*8380*/  @!P0 FFMA.FTZ R33, R9, R13, -R23 ;  /* 0x0000000d09218223 */ /* 0x000fe20000010817 */
[----:B------:R-:W-:Y:S01]  /*8390*/  @!P0 MOV R9, R19 ;  /* 0x0000001300098202 */ /* 0x000fe20000000f00 */
[----:B------:R-:W-:Y:S01]  /*83a0*/  @!P0 FFMA.FTZ R8, R10, R13, R8 ;  /* 0x0000000d0a088223 */ /* 0x000fe20000010008 */
[----:B------:R-:W-:Y:S01]  /*83b0*/  @!P0 MOV R13, R31 ;  /* 0x0000001f000d8202 */ /* 0x000fe20000000f00 */
[----:B------:R-:W-:Y:S01]  /*83c0*/  @!P0 IMAD.MOV.U32 R29, RZ, RZ, R5 ;  /* 0x000000ffff1d8224 */ /* 0x000fe200078e0005 */
[----:B------:R-:W-:Y:S02]  /*83d0*/  @!P0 HADD2.F32 R10, -RZ, R38.H1_H1 ;  /* 0x30000026ff0a8230 */ /* 0x000fe40000004100 */
[----:B------:R-:W-:Y:S02]  /*83e0*/  @!P0 HADD2.F32 R11, -RZ, R9.H1_H1 ;  /* 0x30000009ff0b8230 */ /* 0x000fe40000004100 */
[--C-:B------:R-:W-:Y:S02]  /*83f0*/  @!P0 HADD2.F32 R23, -RZ, R13.reuse.H0_H0 ;  /* 0x2000000dff178230 */ /* 0x100fe40000004100 */
[----:B------:R-:W-:Y:S02]  /*8400*/  @!P0 HADD2.F32 R25, -RZ, R13.H1_H1 ;  /* 0x3000000dff198230 */ /* 0x000fe40000004100 */
[----:B------:R-:W-:Y:S01]  /*8410*/  @!P0 HADD2.F32 R13, -RZ, R9.H0_H0 ;  /* 0x20000009ff0d8230 */ /* 0x000fe20000004100 */
[----:B------:R-:W-:Y:S02]  /*8420*/  @!P0 FMUL.FTZ R21, R23, R10 ;  /* 0x0000000a17158220 */ /* 0x000fe40000410000 */
[----:B------:R-:W-:Y:S02]  /*8430*/  @!P0 FMUL.FTZ R9, R25, R20 ;  /* 0x0000001419098220 */ /* 0x000fe40000410000 */
[----:B------:R-:W-:Y:S01]  /*8440*/  @!P0 FFMA.FTZ R32, R13, R24, -R21 ;  /* 0x000000180d208223 */ /* 0x000fe20000010815 */
[----:B------:R-:W-:Y:S01]  /*8450*/  @!P0 HADD2.F32 R21, -RZ, R22.H1_H1 ;  /* 0x30000016ff158230 */ /* 0x000fe20000004100 */
[----:B------:R-:W-:Y:S01]  /*8460*/  @!P0 FFMA.FTZ R9, R11, R26, -R9 ;  /* 0x0000001a0b098223 */ /* 0x000fe20000010809 */
[----:B------:R-:W-:Y:S01]  /*8470*/  @!P0 HADD2.F32 R22, -RZ, R27.H0_H0 ;  /* 0x2000001bff168230 */ /* 0x000fe20000004100 */
[----:B------:R-:W-:Y:S01]  /*8480*/  @!P0 FMUL.FTZ R10, R13, R10 ;  /* 0x0000000a0d0a8220 */ /* 0x000fe20000410000 */
[----:B------:R-:W-:Y:S01]  /*8490*/  @!P0 F2FP.PACK_AB R13, R4, R3 ;  /* 0x00000003040d823e */ /* 0x000fe200000000ff */
[----:B------:R-:W-:Y:S01]  /*84a0*/  @!P0 FMUL.FTZ R11, R11, R20 ;  /* 0x000000140b0b8220 */ /* 0x000fe20000410000 */
[----:B------:R-:W-:Y:S01]  /*84b0*/  @!P0 F2FP.PACK_AB R32, R9, R32 ;  /* 0x000000200920823e */ /* 0x000fe200000000ff */
[----:B------:R-:W-:Y:S01]  /*84c0*/  @!P0 HADD2.F32 R9, -RZ, R14.H1_H1 ;  /* 0x3000000eff098230 */ /* 0x000fe20000004100 */
[----:B------:R-:W-:Y:S01]  /*84d0*/  @!P0 MOV R28, R13 ;  /* 0x0000000d001c8202 */ /* 0x000fe20000000f00 */
[-C--:B------:R-:W-:Y:S01]  /*84e0*/  @!P0 FMUL.FTZ R14, R21, R15.reuse ;  /* 0x0000000f150e8220 */ /* 0x080fe20000410000 */
[----:B------:R-:W-:Y:S03]  /*84f0*/  @!P0 MOV R19, R32 ;  /* 0x0000002000138202 */ /* 0x000fe60000000f00 */
[CC--:B------:R-:W-:Y:S02]  /*8500*/  @!P0 FFMA.FTZ R14, R9.reuse, R22.reuse, -R14 ;  /* 0x00000016090e8223 */ /* 0x0c0fe4000001080e */
[----:B------:R-:W-:Y:S03]  /*8510*/  @!P0 FMUL.FTZ R9, R9, R15 ;  /* 0x0000000f09098220 */ /* 0x000fe60000410000 */
[----:B------:R-:W-:Y:S01]  /*8520*/  @!P0 F2FP.PACK_AB R27, R14, R33 ;  /* 0x000000210e1b823e */ /* 0x000fe200000000ff */
[----:B------:R-:W-:Y:S01]  /*8530*/  @!P0 FFMA.FTZ R9, R21, R22, R9 ;  /* 0x0000001615098223 */ /* 0x000fe20000010009 */
[----:B---3--:R-:W-:Y:S01]  /*8540*/  LEA R14, P3, R85, R44, 0x1 ;  /* 0x0000002c550e7211 */ /* 0x008fe200078608ff */
[----:B------:R-:W-:Y:S02]  /*8550*/  @!P0 FFMA.FTZ R10, R23, R24, R10 ;  /* 0x00000018170a8223 */ /* 0x000fe4000001000a */
[----:B------:R-:W-:Y:S01]  /*8560*/  @!P0 IMAD.MOV.U32 R18, RZ, RZ, R27 ;  /* 0x000000ffff128224 */ /* 0x000fe200078e001b */
[----:B------:R-:W-:Y:S01]  /*8570*/  LEA.HI.X R15, R85, R45, R101, 0x1, P3 ;  /* 0x0000002d550f7211 */ /* 0x000fe200018f0c65 */
[----:B------:R-:W-:Y:S01]  /*8580*/  @!P0 FFMA.FTZ R11, R25, R26, R11 ;  /* 0x0000001a190b8223 */ /* 0x000fe2000001000b */
[----:B------:R-:W-:Y:S03]  /*8590*/  @!P0 F2FP.PACK_AB R4, R9, R8 ;  /* 0x000000080904823e */ /* 0x000fe600000000ff */
[----:B------:R2:W-:Y:S01]  /*85a0*/  ST.E.128 [R14.64], R16 ;  /* 0x000000100e007985 */ /* 0x0005e2000c101d06 */
[----:B------:R-:W-:Y:S02]  /*85b0*/  @!P0 F2FP.PACK_AB R3, R11, R10 ;  /* 0x0000000a0b03823e */ /* 0x000fe400000000ff */
[----:B------:R-:W-:Y:S02]  /*85c0*/  @!P0 MOV R30, R4 ;  /* 0x00000004001e8202 */ /* 0x000fe40000000f00 */
[----:B------:R-:W-:Y:S02]  /*85d0*/  @!P0 MOV R31, R3 ;  /* 0x00000003001f8202 */ /* 0x000fe40000000f00 */
[----:B------:R-:W-:Y:S11]  /*85e0*/  ISETP.GE.AND P0, PT, R36, c[0x0][0x1d4], PT ;  /* 0x0000750024007a0c */ /* 0x000ff60003f06270 */
[----:B------:R-:W-:Y:S02]  /*85f0*/  @!UPT UIADD3 URZ, URZ, URZ, URZ ;  /* 0x0000003f3f3ff290 */ /* 0x000fe4000fffe03f */
[----:B------:R-:W-:-:S05]  /*8600*/  @P0 BRA `(.L_x_1730) ;  /* 0x000003c000000947 */ /* 0x000fca0003800000 */
[C---:B------:R-:W-:Y:S04]  /*8610*/  LEA R4, P0, R36.reuse, R44, 0x1 ;  /* 0x0000002c24047211 */ /* 0x040fe800078008ff */
[----:B------:R-:W-:Y:S05]  /*8620*/  LEA.HI.X.SX32 R5, R36, R45, 0x1, P0 ;  /* 0x0000002d24057211 */ /* 0x000fea00000f0eff */
[----:B------:R3:W-:Y:S01]  /*8630*/  ST.E.128 [R4.64], R28 ;  /* 0x0000001c04007985 */ /* 0x0007e2000c101d06 */
[----:B------:R-:W-:-:S05]  /*8640*/  BRA `(.L_x_1730) ;  /* 0x0000038000007947 */ /* 0x000fca0003800000 */
.L_x_1716:
[----:B------:R1:W2:Y:S01]  /*8650*/  SHFL.IDX PT, R5, R80, RZ, 0x181f ;  /* 0x00181fff50057589 */ /* 0x0002a200000e0000 */
[----:B------:R-:W-:Y:S01]  /*8660*/  IMAD R3, R39, -0x30, R2 ;  /* 0xffffffd027037824 */ /* 0x000fe200078e0202 */
[----:B------:R-:W-:Y:S02]  /*8670*/  BSSY B0, `(.L_x_1747) ;  /* 0x000001c000007945 */ /* 0x000fe40003800000 */
[----:B------:R1:W3:Y:S02]  /*8680*/  SHFL.IDX PT, R4, R81, RZ, 0x181f ;  /* 0x00181fff51047589 */ /* 0x0002e400000e0000 */
[----:B------:R-:W-:Y:S04]  /*8690*/  IMNMX R82, R3, 0x30, PT ;  /* 0x0000003003527817 */ /* 0x000fe80003800200 */
[----:B------:R-:W-:Y:S04]  /*86a0*/  IADD3 R6, -R143, R82, RZ ;  /* 0x000000528f067210 */ /* 0x000fe80007ffe1ff */
[----:B------:R-:W-:Y:S11]  /*86b0*/  ISETP.GE.AND P0, PT, R6, 0x1, PT ;  /* 0x000000010600780c */ /* 0x000ff60003f06270 */
[----:B------:R-:W-:Y:S02]  /*86c0*/  @!UPT UIADD3 URZ, URZ, URZ, URZ ;  /* 0x0000003f3f3ff290 */ /* 0x000fe4000fffe03f */
[----:B------:R-:W-:-:S05]  /*86d0*/  @!P0 BRA `(.L_x_1748) ;  /* 0x0000015000008947 */ /* 0x000fca0003800000 */
[----:B-12---:R-:W-:Y:S02]  /*86e0*/  ISETP.GE.AND P0, PT, R140, c[0x0][0x1d4], PT ;  /* 0x000075008c007a0c */ /* 0x006fe40003f06270 */
[----:B------:R-:W-:Y:S11]  /*86f0*/  ISETP.GE.AND P4, PT, R142, c[0x0][0x1d4], PT ;  /* 0x000075008e007a0c */ /* 0x000ff60003f86270 */
[----:B------:R-:W1:Y:S01]  /*8700*/  @!P0 LDS.128 R20, [R203+0xa080] ;  /* 0x00a08000cb148984 */ /* 0x000e620000000c00 */
[CC--:B---3--:R-:W-:Y:S04]  /*8710*/  @!P0 LEA R8, P3, R140.reuse, R4.reuse, 0x1 ;  /* 0x000000048c088211 */ /* 0x0c8fe800078608ff */
[-C--:B------:R-:W-:Y:S02]  /*8720*/  @!P0 LEA.HI.X R9, R140, R5.reuse, R141, 0x1, P3 ;  /* 0x000000058c098211 */ /* 0x080fe400018f0c8d */
[CC--:B------:R-:W-:Y:S04]  /*8730*/  @!P4 LEA R14, P3, R206.reuse, R4.reuse, 0x1 ;  /* 0x00000004ce0ec211 */ /* 0x0c0fe800078608ff */
[-C--:B------:R-:W-:Y:S02]  /*8740*/  @!P4 LEA.HI.X R15, R206, R5.reuse, R214, 0x1, P3 ;  /* 0x00000005ce0fc211 */ /* 0x080fe400018f0cd6 */
[C---:B------:R-:W-:Y:S11]  /*8750*/  ISETP.GE.AND P3, PT, R205.reuse, c[0x0][0x1d4], PT ;  /* 0x00007500cd007a0c */ /* 0x040ff60003f66270 */
[----:B------:R-:W-:Y:S02]  /*8760*/  @!UPT UIADD3 URZ, URZ, URZ, URZ ;  /* 0x0000003f3f3ff290 */ /* 0x000fe4000fffe03f */
[CC--:B------:R-:W-:Y:S04]  /*8770*/  @!P3 LEA R10, P5, R205.reuse, R4.reuse, 0x1 ;  /* 0x00000004cd0ab211 */ /* 0x0c0fe800078a08ff */
[-C--:B------:R-:W-:Y:S01]  /*8780*/  @!P3 LEA.HI.X R11, R205, R5.reuse, R216, 0x1, P5 ;  /* 0x00000005cd0bb211 */ /* 0x080fe200028f0cd8 */
[----:B-1----:R-:W-:Y:S01]  /*8790*/  @!P0 ST.E.128 [R8.64], R20 ;  /* 0x0000001408008985 */ /* 0x002fe2000c101d06 */
[C---:B------:R-:W-:Y:S03]  /*87a0*/  ISETP.GE.AND P0, PT, R204.reuse, c[0x0][0x1d4], PT ;  /* 0x00007500cc007a0c */ /* 0x040fe60003f06270 */
[----:B------:R-:W1:Y:S10]  /*87b0*/  @!P4 LDS.128 R16, [R203+0xb880] ;  /* 0x00b88000cb10c984 */ /* 0x000e740000000c00 */
[C---:B------:R-:W-:Y:S04]  /*87c0*/  @!P0 LEA R4, P5, R204.reuse, R4, 0x1 ;  /* 0x00000004cc048211 */ /* 0x040fe800078a08ff */
[----:B------:R-:W-:Y:S01]  /*87d0*/  @!P0 LEA.HI.X R5, R204, R5, R215, 0x1, P5 ;  /* 0x00000005cc058211 */ /* 0x000fe200028f0cd7 */
[----:B-1----:R-:W-:Y:S04]  /*87e0*/  @!P4 ST.E.128 [R14.64], R16 ;  /* 0x000000100e00c985 */ /* 0x002fe8000c101d06 */
[----:B------:R-:W1:Y:S04]  /*87f0*/  @!P3 LDS.128 R16, [R203+0xd080] ;  /* 0x00d08000cb10b984 */ /* 0x000e680000000c00 */
[----:B-1----:R-:W-:Y:S04]  /*8800*/  @!P3 ST.E.128 [R10.64], R16 ;  /* 0x000000100a00b985 */ /* 0x002fe8000c101d06 */
[----:B------:R-:W1:Y:S04]  /*8810*/  @!P0 LDS.128 R8, [R203+0xe880] ;  /* 0x00e88000cb088984 */ /* 0x000e680000000c00 */
[----:B-1----:R1:W-:Y:S02]  /*8820*/  @!P0 ST.E.128 [R4.64], R8 ;  /* 0x0000000804008985 */ /* 0x0023e4000c101d06 */
.L_x_1748:
[----:B-12---:R-:W-:Y:S05]  /*8830*/  BSYNC B0 ;  /* 0x0000000000007941 */ /* 0x006fea0003800000 */
.L_x_1747:
[----:B---3--:R1:W2:Y:S01]  /*8840*/  SHFL.IDX PT, R4, R80, 0x1, 0x181f ;  /* 0x00381f0050047f89 */ /* 0x0082a200000e0000 */
[----:B------:R-:W-:Y:S03]  /*8850*/  ISETP.GE.AND P0, PT, R6, 0x21, PT ;  /* 0x000000210600780c */ /* 0x000fe60003f06270 */
[----:B------:R1:W3:Y:S10]  /*8860*/  SHFL.IDX PT, R3, R81, 0x1, 0x181f ;  /* 0x00381f0051037f89 */ /* 0x0002f400000e0000 */
[----:B------:R-:W-:-:S05]  /*8870*/  @!P0 BRA `(.L_x_1730) ;  /* 0x0000015000008947 */ /* 0x000fca0003800000 */
[----:B------:R-:W-:Y:S02]  /*8880*/  ISETP.GE.AND P0, PT, R140, c[0x0][0x1d4], PT ;  /* 0x000075008c007a0c */ /* 0x000fe40003f06270 */
[----:B------:R-:W-:Y:S11]  /*8890*/  ISETP.GE.AND P4, PT, R142, c[0x0][0x1d4], PT ;  /* 0x000075008e007a0c */ /* 0x000ff60003f86270 */
[----:B------:R-:W4:Y:S01]  /*88a0*/  @!P0 LDS.128 R24, [R203+0xb080] ;  /* 0x00b08000cb188984 */ /* 0x000f220000000c00 */
[CC--:B---3--:R-:W-:Y:S04]  /*88b0*/  @!P0 LEA R8, P3, R140.reuse, R3.reuse, 0x1 ;  /* 0x000000038c088211 */ /* 0x0c8fe800078608ff */
[-C--:B--2---:R-:W-:Y:S02]  /*88c0*/  @!P0 LEA.HI.X R9, R140, R4.reuse, R141, 0x1, P3 ;  /* 0x000000048c098211 */ /* 0x084fe400018f0c8d */
[CC--:B------:R-:W-:Y:S04]  /*88d0*/  @!P4 LEA R14, P3, R206.reuse, R3.reuse, 0x1 ;  /* 0x00000003ce0ec211 */ /* 0x0c0fe800078608ff */
[-C--:B------:R-:W-:Y:S02]  /*88e0*/  @!P4 LEA.HI.X R15, R206, R4.reuse, R214, 0x1, P3 ;  /* 0x00000004ce0fc211 */ /* 0x080fe400018f0cd6 */
[C---:B------:R-:W-:Y:S11]  /*88f0*/  ISETP.GE.AND P3, PT, R205.reuse, c[0x0][0x1d4], PT ;  /* 0x00007500cd007a0c */ /* 0x040ff60003f66270 */
[----:B------:R-:W-:Y:S02]  /*8900*/  @!UPT UIADD3 URZ, URZ, URZ, URZ ;  /* 0x0000003f3f3ff290 */ /* 0x000fe4000fffe03f */
[CC--:B------:R-:W-:Y:S04]  /*8910*/  @!P3 LEA R10, P5, R205.reuse, R3.reuse, 0x1 ;  /* 0x00000003cd0ab211 */ /* 0x0c0fe800078a08ff */
[-C--:B------:R-:W-:Y:S01]  /*8920*/  @!P3 LEA.HI.X R11, R205, R4.reuse, R216, 0x1, P5 ;  /* 0x00000004cd0bb211 */ /* 0x080fe200028f0cd8 */
[----:B----4-:R2:W-:Y:S01]  /*8930*/  @!P0 ST.E.128 [R8.64], R24 ;  /* 0x0000001808008985 */ /* 0x0105e2000c101d06 */
[C---:B------:R-:W-:Y:S03]  /*8940*/  ISETP.GE.AND P0, PT, R204.reuse, c[0x0][0x1d4], PT ;  /* 0x00007500cc007a0c */ /* 0x040fe60003f06270 */
[----:B------:R-:W3:Y:S10]  /*8950*/  @!P4 LDS.128 R20, [R203+0xc880] ;  /* 0x00c88000cb14c984 */ /* 0x000ef40000000c00 */
[C---:B--2---:R-:W-:Y:S04]  /*8960*/  @!P0 LEA R8, P5, R204.reuse, R3, 0x1 ;  /* 0x00000003cc088211 */ /* 0x044fe800078a08ff */
[----:B------:R-:W-:Y:S01]  /*8970*/  @!P0 LEA.HI.X R9, R204, R4, R215, 0x1, P5 ;  /* 0x00000004cc098211 */ /* 0x000fe200028f0cd7 */
[----:B---3--:R-:W-:Y:S04]  /*8980*/  @!P4 ST.E.128 [R14.64], R20 ;  /* 0x000000140e00c985 */ /* 0x008fe8000c101d06 */
[----:B------:R-:W2:Y:S04]  /*8990*/  @!P3 LDS.128 R16, [R203+0xe080] ;  /* 0x00e08000cb10b984 */ /* 0x000ea80000000c00 */
[----:B--2---:R-:W-:Y:S04]  /*89a0*/  @!P3 ST.E.128 [R10.64], R16 ;  /* 0x000000100a00b985 */ /* 0x004fe8000c101d06 */
[----:B------:R-:W2:Y:S04]  /*89b0*/  @!P0 LDS.128 R16, [R203+0xf880] ;  /* 0x00f88000cb108984 */ /* 0x000ea80000000c00 */
[----:B--2---:R2:W-:Y:S02]  /*89c0*/  @!P0 ST.E.128 [R8.64], R16 ;  /* 0x0000001008008985 */ /* 0x0045e4000c101d06 */
.L_x_1730:
[----:B------:R-:W-:Y:S05]  /*89d0*/  BSYNC B2 ;  /* 0x0000000000027941 */ /* 0x000fea0003800000 */
.L_x_1715:
[----:B---3--:R-:W-:Y:S01]  /*89e0*/  IMAD.IADD R3, R82, 0x1, -R143 ;  /* 0x0000000152037824 */ /* 0x008fe200078e0a8f */
[----:B--2---:R-:W-:Y:S01]  /*89f0*/  P2R R14, PR, RZ, 0x2 ;  /* 0x00000002ff0e7803 */ /* 0x004fe20000000000 */
[----:B------:R-:W-:Y:S01]  /*8a00*/  IMAD.WIDE R8, R39, 0x30, R106 ;  /* 0x0000003027087825 */ /* 0x000fe200078e026a */
[----:B------:R-:W-:Y:S01]  /*8a10*/  LOP3.LUT P1, RZ, R213, 0x8, RZ, 0xc0, !PT ;  /* 0x00000008d5ff7812 */ /* 0x000fe2000782c0ff */
[----:B------:R-:W-:Y:S01]  /*8a20*/  BSSY B0, `(.L_x_1749) ;  /* 0x000004c000007945 */ /* 0x000fe20003800000 */
[----:B------:R-:W-:Y:S01]  /*8a30*/  ISETP.GE.AND P3, PT, R3, 0x21, PT ;  /* 0x000000210300780c */ /* 0x000fe20003f66270 */
[----:B------:R-:W-:Y:S01]  /*8a40*/  IMAD R6, R88, c[0x0][0x218], RZ ;  /* 0x0000860058067a24 */ /* 0x000fe200078e02ff */
[C---:B------:R-:W-:Y:S02]  /*8a50*/  LOP3.LUT P6, RZ, R213.reuse, 0x2, RZ, 0xc0, !PT ;  /* 0x00000002d5ff7812 */ /* 0x040fe400078cc0ff */
[----:B------:R-:W-:Y:S01]  /*8a60*/  LOP3.LUT P5, RZ, R213, 0x1, RZ, 0xc0, !PT ;  /* 0x00000001d5ff7812 */ /* 0x000fe200078ac0ff */
[----:B------:R-:W-:Y:S08]  /*8a70*/  IMAD R6, R83, c[0x0][0x21c], R6 ;  /* 0x0000870053067a24 */ /* 0x000ff000078e0206 */
[C---:B------:R-:W-:Y:S01]  /*8a80*/  @P3 IADD3 R13, P0, R8.reuse, 0x20, RZ ;  /* 0x00000020080d3810 */ /* 0x040fe20007f1e0ff */
[----:B------:R-:W-:Y:S04]  /*8a90*/  @P3 IMAD.MOV.U32 R11, RZ, RZ, R89 ;  /* 0x000000ffff0b3224 */ /* 0x000fe800078e0059 */
[----:B------:R-:W-:Y:S01]  /*8aa0*/  @P3 IMAD.X R10, RZ, RZ, R9, P0 ;  /* 0x000000ffff0a3224 */ /* 0x000fe200000e0609 */
[----:B------:R-:W-:Y:S11]  /*8ab0*/  ISETP.GE.AND P0, PT, R3, 0x1, PT ;  /* 0x000000010300780c */ /* 0x000ff60003f06270 */
[----:B------:R-:W-:Y:S02]  /*8ac0*/  @!UPT UIADD3 URZ, URZ, URZ, URZ ;  /* 0x0000003f3f3ff290 */ /* 0x000fe4000fffe03f */
[----:B------:R-:W-:Y:S01]  /*8ad0*/  @P0 MOV R4, R90 ;  /* 0x0000005a00040202 */ /* 0x000fe20000000f00 */
[----:B------:R-:W-:Y:S02]  /*8ae0*/  @P0 IMAD R3, R9, c[0x0][0x258], RZ ;  /* 0x0000960009030a24 */ /* 0x000fe400078e02ff */
[----:B------:R-:W-:Y:S02]  /*8af0*/  @P0 IMAD.MOV.U32 R5, RZ, RZ, R89 ;  /* 0x000000ffff050224 */ /* 0x000fe400078e0059 */
[C---:B------:R-:W-:Y:S02]  /*8b00*/  @P0 IMAD R3, R8.reuse, c[0x0][0x25c], R3 ;  /* 0x0000970008030a24 */ /* 0x040fe400078e0203 */
[----:B------:R-:W-:Y:S05]  /*8b10*/  @P0 IMAD.WIDE.U32 R4, R8, c[0x0][0x258], R4 ;  /* 0x0000960008040a25 */ /* 0x000fea00078e0004 */
[C---:B------:R-:W-:Y:S02]  /*8b20*/  @P0 LEA R8, P4, R4.reuse, c[0x0][0x250], 0x1 ;  /* 0x0000940004080a11 */ /* 0x040fe400078808ff */
[----:B------:R-:W-:Y:S04]  /*8b30*/  @P0 IADD3 R3, R5, R3, RZ ;  /* 0x0000000305030210 */ /* 0x000fe80007ffe0ff */
[----:B------:R-:W-:Y:S01]  /*8b40*/  @P0 LEA.HI.X R9, R4, c[0x0][0x254], R3, 0x1, P4 ;  /* 0x0000950004090a11 */ /* 0x000fe200020f0c03 */
[----:B------:R-:W-:Y:S02]  /*8b50*/  IMAD R3, R87, c[0x0][0x208], RZ ;  /* 0x0000820057037a24 */ /* 0x000fe400078e02ff */
[C---:B------:R-:W-:Y:S02]  /*8b60*/  IMAD.WIDE.U32 R4, R84.reuse, c[0x0][0x208], RZ ;  /* 0x0000820054047a25 */ /* 0x040fe400078e00ff */
[----:B------:R-:W-:Y:S01]  /*8b70*/  @!PT LDS RZ, [RZ] ;  /* 0x00000000fffff984 */ /* 0x000fe20000000800 */
[----:B------:R-:W-:Y:S01]  /*8b80*/  @!PT LDS RZ, [RZ] ;  /* 0x00000000fffff984 */ /* 0x000fe20000000800 */
[----:B------:R-:W-:Y:S01]  /*8b90*/  @!PT LDS RZ, [RZ] ;  /* 0x00000000fffff984 */ /* 0x000fe20000000800 */
[----:B------:R2:W-:Y:S02]  /*8ba0*/  @P0 LDGSTS.E.BYPASS.LTC128B.128 [R203+0x4080], [R8.64], !P1 ;  /* 0x0408000008cb0fae */ /* 0x0005e4000c901d46 */
[----:B------:R-:W-:Y:S04]  /*8bb0*/  IMAD R3, R84, c[0x0][0x20c], R3 ;  /* 0x0000830054037a24 */ /* 0x000fe800078e0203 */
[----:B------:R-:W-:Y:S04]  /*8bc0*/  IMAD.IADD R5, R5, 0x1, R3 ;  /* 0x0000000105057824 */ /* 0x000fe800078e0203 */
[----:B------:R-:W-:Y:S05]  /*8bd0*/  IMAD.WIDE.U32 R4, R83, c[0x0][0x218], R4 ;  /* 0x0000860053047a25 */ /* 0x000fea00078e0004 */
[----:B------:R-:W-:Y:S01]  /*8be0*/  IADD3 R3, P4, R114, R4, RZ ;  /* 0x0000000472037210 */ /* 0x000fe20007f9e0ff */
[----:B------:R-:W-:Y:S01]  /*8bf0*/  @P3 IMAD R4, R10, c[0x0][0x258], RZ ;  /* 0x000096000a043a24 */ /* 0x000fe200078e02ff */
[----:B------:R-:W-:Y:S02]  /*8c00*/  @P3 MOV R10, R90 ;  /* 0x0000005a000a3202 */ /* 0x000fe40000000f00 */
[----:B------:R-:W-:Y:S01]  /*8c10*/  IADD3.X R6, R124, R5, R6, P4, !PT ;  /* 0x000000057c067210 */ /* 0x000fe200027fe406 */
[C---:B------:R-:W-:Y:S02]  /*8c20*/  @P3 IMAD R4, R13.reuse, c[0x0][0x25c], R4 ;  /* 0x000097000d043a24 */ /* 0x040fe400078e0204 */
[----:B------:R-:W-:Y:S05]  /*8c30*/  @P3 IMAD.WIDE.U32 R10, R13, c[0x0][0x258], R10 ;  /* 0x000096000d0a3a25 */ /* 0x000fea00078e000a */
[----:B------:R-:W-:Y:S02]  /*8c40*/  @P3 IADD3 R5, R11, R4, RZ ;  /* 0x000000040b053210 */ /* 0x000fe40007ffe0ff */
[C---:B------:R-:W-:Y:S04]  /*8c50*/  @P3 LEA R4, P4, R10.reuse, c[0x0][0x250], 0x1 ;  /* 0x000094000a043a11 */ /* 0x040fe800078808ff */
[----:B------:R-:W-:Y:S02]  /*8c60*/  @P3 LEA.HI.X R5, R10, c[0x0][0x254], R5, 0x1, P4 ;  /* 0x000095000a053a11 */ /* 0x000fe400020f0c05 */
[C---:B------:R-:W-:Y:S04]  /*8c70*/  LEA R13, P4, R3.reuse, c[0x0][0x1f8], 0x1 ;  /* 0x00007e00030d7a11 */ /* 0x040fe800078808ff */
[----:B------:R-:W-:Y:S02]  /*8c80*/  LEA.HI.X R6, R3, c[0x0][0x1fc], R6, 0x1, P4 ;  /* 0x00007f0003067a11 */ /* 0x000fe400020f0c06 */
[----:B------:R2:W3:Y:S01]  /*8c90*/  SHFL.IDX PT, R3, R13, RZ, 0x181f ;  /* 0x00181fff0d037589 */ /* 0x0004e200000e0000 */
[----:B------:R-:W-:Y:S11]  /*8ca0*/  LOP3.LUT P4, RZ, R213, 0x4, RZ, 0xc0, !PT ;  /* 0x00000004d5ff7812 */ /* 0x000ff6000788c0ff */
[----:B------:R-:W-:Y:S02]  /*8cb0*/  @!UPT UIADD3 URZ, URZ, URZ, URZ ;  /* 0x0000003f3f3ff290 */ /* 0x000fe4000fffe03f */
[----:B------:R2:W-:Y:S04]  /*8cc0*/  @P0 LDGSTS.E.BYPASS.LTC128B.128 [R203+0x5880], [R8.64+0x80], !P4 ;  /* 0x0588008008cb0fae */ /* 0x0005e8000e101d46 */
[----:B------:R2:W-:Y:S04]  /*8cd0*/  @P0 LDGSTS.E.BYPASS.LTC128B.128 [R203+0x7080], [R8.64+0x100], !P6 ;  /* 0x0708010008cb0fae */ /* 0x0005e8000f101d46 */
[----:B------:R2:W-:Y:S04]  /*8ce0*/  @P0 LDGSTS.E.BYPASS.LTC128B.128 [R203+0x8880], [R8.64+0x180], !P5 ;  /* 0x0888018008cb0fae */ /* 0x0005e8000e901d46 */
[----:B------:R4:W-:Y:S01]  /*8cf0*/  @P3 LDGSTS.E.BYPASS.LTC128B.128 [R207+0x5080], [R4.64], !P1 ;  /* 0x0508000004cf3fae */ /* 0x0009e2000c901d46 */
[----:B------:R-:W-:Y:S03]  /*8d00*/  ISETP.NE.AND P1, PT, R14, RZ, PT ;  /* 0x000000ff0e00720c */ /* 0x000fe60003f25270 */
[----:B------:R4:W-:Y:S04]  /*8d10*/  @P3 LDGSTS.E.BYPASS.LTC128B.128 [R207+0x6880], [R4.64+0x80], !P4 ;  /* 0x0688008004cf3fae */ /* 0x0009e8000e101d46 */
[----:B------:R4:W-:Y:S04]  /*8d20*/  @P3 LDGSTS.E.BYPASS.LTC128B.128 [R207+0x8080], [R4.64+0x100], !P6 ;  /* 0x0808010004cf3fae */ /* 0x0009e8000f101d46 */
[----:B------:R4:W-:Y:S04]  /*8d30*/  @P3 LDGSTS.E.BYPASS.LTC128B.128 [R207+0x9880], [R4.64+0x180], !P5 ;  /* 0x0988018004cf3fae */ /* 0x0009e8000e901d46 */
[----:B------:R-:W0:Y:S04]  /*8d40*/  LDGDEPBAR ;  /* 0x00000000000079af */ /* 0x000e280000000000 */
[----:B----4-:R2:W4:Y:S01]  /*8d50*/  SHFL.IDX PT, R4, R6, RZ, 0x181f ;  /* 0x00181fff06047589 */ /* 0x01052200000e0000 */
[----:B------:R-:W-:Y:S04]  /*8d60*/  DEPBAR.LE SB0, 0x0 ;  /* 0x000080000000791a */ /* 0x000fe80000000000 */
[----:B------:R-:W-:Y:S06]  /*8d70*/  BAR.SYNC.DEFER_BLOCKING 0x0 ;  /* 0x0000000000007b1d */ /* 0x000fec0000010000 */
[----:B------:R-:W-:-:S05]  /*8d80*/  @!P0 BRA `(.L_x_1750) ;  /* 0x0000015000008947 */ /* 0x000fca0003800000 */
[----:B---3--:R-:W-:Y:S02]  /*8d90*/  ISETP.GE.AND P0, PT, R140, c[0x0][0x1d4], PT ;  /* 0x000075008c007a0c */ /* 0x008fe40003f06270 */
[----:B------:R-:W-:Y:S11]  /*8da0*/  ISETP.GE.AND P5, PT, R142, c[0x0][0x1d4], PT ;  /* 0x000075008e007a0c */ /* 0x000ff60003fa6270 */
[----:B------:R-:W3:Y:S01]  /*8db0*/  @!P0 LDS.128 R24, [R203+0x4080] ;  /* 0x00408000cb188984 */ /* 0x000ee20000000c00 */
[CC--:B--2---:R-:W-:Y:S04]  /*8dc0*/  @!P0 LEA R8, P4, R140.reuse, R3.reuse, 0x1 ;  /* 0x000000038c088211 */ /* 0x0c4fe800078808ff */
[-C--:B----4-:R-:W-:Y:S02]  /*8dd0*/  @!P0 LEA.HI.X R9, R140, R4.reuse, R141, 0x1, P4 ;  /* 0x000000048c098211 */ /* 0x090fe400020f0c8d */
[CC--:B------:R-:W-:Y:S04]  /*8de0*/  @!P5 LEA R14, P4, R206.reuse, R3.reuse, 0x1 ;  /* 0x00000003ce0ed211 */ /* 0x0c0fe800078808ff */
[-C--:B------:R-:W-:Y:S02]  /*8df0*/  @!P5 LEA.HI.X R15, R206, R4.reuse, R214, 0x1, P4 ;  /* 0x00000004ce0fd211 */ /* 0x080fe400020f0cd6 */
[C---:B------:R-:W-:Y:S11]  /*8e00*/  ISETP.GE.AND P4, PT, R205.reuse, c[0x0][0x1d4], PT ;  /* 0x00007500cd007a0c */ /* 0x040ff60003f86270 */
[----:B------:R-:W-:Y:S02]  /*8e10*/  @!UPT UIADD3 URZ, URZ, URZ, URZ ;  /* 0x0000003f3f3ff290 */ /* 0x000fe4000fffe03f */
[CC--:B------:R-:W-:Y:S04]  /*8e20*/  @!P4 LEA R10, P6, R205.reuse, R3.reuse, 0x1 ;  /* 0x00000003cd0ac211 */ /* 0x0c0fe800078c08ff */
[-C--:B------:R-:W-:Y:S01]  /*8e30*/  @!P4 LEA.HI.X R11, R205, R4.reuse, R216, 0x1, P6 ;  /* 0x00000004cd0bc211 */ /* 0x080fe200030f0cd8 */
[----:B---3--:R2:W-:Y:S01]  /*8e40*/  @!P0 ST.E.128 [R8.64], R24 ;  /* 0x0000001808008985 */ /* 0x0085e2000c101d06 */
        /* <DEDUP_REMOVED lines=9> */
.L_x_1750:
[----:B---3--:R-:W-:Y:S05]  /*8ee0*/  BSYNC B0 ;  /* 0x0000000000007941 */ /* 0x008fea0003800000 */
.L_x_1749:
[----:B----4-:R3:W4:Y:S01]  /*8ef0*/  SHFL.IDX PT, R4, R6, 0x1, 0x181f ;  /* 0x00381f0006047f89 */ /* 0x01072200000e0000 */
[----:B------:R-:W-:Y:S03]  /*8f00*/  BSSY B0, `(.L_x_1751) ;  /* 0x0000018000007945 */ /* 0x000fe60003800000 */
[----:B------:R3:W1:Y:S01]  /*8f10*/  SHFL.IDX PT, R3, R13, 0x1, 0x181f ;  /* 0x00381f000d037f89 */ /* 0x00066200000e0000 */
[----:B------:R-:W-:-:S05]  /*8f20*/  @!P3 BRA `(.L_x_1752) ;  /* 0x000001500000b947 */ /* 0x000fca0003800000 */
[----:B------:R-:W-:Y:S02]  /*8f30*/  ISETP.GE.AND P0, PT, R140, c[0x0][0x1d4], PT ;  /* 0x000075008c007a0c */ /* 0x000fe40003f06270 */
[----:B------:R-:W-:Y:S11]  /*8f40*/  ISETP.GE.AND P4, PT, R142, c[0x0][0x1d4], PT ;  /* 0x000075008e007a0c */ /* 0x000ff60003f86270 */
[----:B------:R-:W5:Y:S01]  /*8f50*/  @!P0 LDS.128 R24, [R203+0x5080] ;  /* 0x00508000cb188984 */ /* 0x000f620000000c00 */
[CC--:B-12---:R-:W-:Y:S04]  /*8f60*/  @!P0 LEA R8, P3, R140.reuse, R3.reuse, 0x1 ;  /* 0x000000038c088211 */ /* 0x0c6fe800078608ff */
[-C--:B----4-:R-:W-:Y:S02]  /*8f70*/  @!P0 LEA.HI.X R9, R140, R4.reuse, R141, 0x1, P3 ;  /* 0x000000048c098211 */ /* 0x090fe400018f0c8d */
[CC--:B------:R-:W-:Y:S04]  /*8f80*/  @!P4 LEA R14, P3, R206.reuse, R3.reuse, 0x1 ;  /* 0x00000003ce0ec211 */ /* 0x0c0fe800078608ff */
[-C--:B------:R-:W-:Y:S02]  /*8f90*/  @!P4 LEA.HI.X R15, R206, R4.reuse, R214, 0x1, P3 ;  /* 0x00000004ce0fc211 */ /* 0x080fe400018f0cd6 */
[C---:B------:R-:W-:Y:S11]  /*8fa0*/  ISETP.GE.AND P3, PT, R205.reuse, c[0x0][0x1d4], PT ;  /* 0x00007500cd007a0c */ /* 0x040ff60003f66270 */
[----:B------:R-:W-:Y:S02]  /*8fb0*/  @!UPT UIADD3 URZ, URZ, URZ, URZ ;  /* 0x0000003f3f3ff290 */ /* 0x000fe4000fffe03f */
[CC--:B------:R-:W-:Y:S04]  /*8fc0*/  @!P3 LEA R10, P5, R205.reuse, R3.reuse, 0x1 ;  /* 0x00000003cd0ab211 */ /* 0x0c0fe800078a08ff */
[-C--:B------:R-:W-:Y:S01]  /*8fd0*/  @!P3 LEA.HI.X R11, R205, R4.reuse, R216, 0x1, P5 ;  /* 0x00000004cd0bb211 */ /* 0x080fe200028f0cd8 */
[----:B-----5:R1:W-:Y:S01]  /*8fe0*/  @!P0 ST.E.128 [R8.64], R24 ;  /* 0x0000001808008985 */ /* 0x0203e2000c101d06 */
[C---:B------:R-:W-:Y:S03]  /*8ff0*/  ISETP.GE.AND P0, PT, R204.reuse, c[0x0][0x1d4], PT ;  /* 0x00007500cc007a0c */ /* 0x040fe60003f06270 */
[----:B------:R-:W2:Y:S10]  /*9000*/  @!P4 LDS.128 R20, [R203+0x6880] ;  /* 0x00688000cb14c984 */ /* 0x000eb40000000c00 */
[C---:B-1----:R-:W-:Y:S04]  /*9010*/  @!P0 LEA R8, P5, R204.reuse, R3, 0x1 ;  /* 0x00000003cc088211 */ /* 0x042fe800078a08ff */
[----:B------:R-:W-:Y:S01]  /*9020*/  @!P0 LEA.HI.X R9, R204, R4, R215, 0x1, P5 ;  /* 0x00000004cc098211 */ /* 0x000fe200028f0cd7 */
[----:B--2---:R-:W-:Y:S04]  /*9030*/  @!P4 ST.E.128 [R14.64], R20 ;  /* 0x000000140e00c985 */ /* 0x004fe8000c101d06 */
[----:B------:R-:W1:Y:S04]  /*9040*/  @!P3 LDS.128 R16, [R203+0x8080] ;  /* 0x00808000cb10b984 */ /* 0x000e680000000c00 */
[----:B-1----:R-:W-:Y:S04]  /*9050*/  @!P3 ST.E.128 [R10.64], R16 ;  /* 0x000000100a00b985 */ /* 0x002fe8000c101d06 */
[----:B------:R-:W1:Y:S04]  /*9060*/  @!P0 LDS.128 R16, [R203+0x9880] ;  /* 0x00988000cb108984 */ /* 0x000e680000000c00 */
[----:B-1----:R1:W-:Y:S02]  /*9070*/  @!P0 ST.E.128 [R8.64], R16 ;  /* 0x0000001008008985 */ /* 0x0023e4000c101d06 */
.L_x_1752:
[----:B------:R-:W-:Y:S05]  /*9080*/  BSYNC B0 ;  /* 0x0000000000007941 */ /* 0x000fea0003800000 */
.L_x_1751:
[----:B------:R-:W-:Y:S01]  /*9090*/  ISETP.GT.AND P4, PT, R39, R118, PT ;  /* 0x000000762700720c */ /* 0x000fe20003f84270 */
[----:B------:R-:W-:Y:S01]  /*90a0*/  @!UPT UIADD3 URZ, URZ, URZ, URZ ;  /* 0x0000003f3f3ff290 */ /* 0x000fe2000fffe03f */
[----:B------:R-:W-:Y:S11]  /*90b0*/  BSSY B0, `(.L_x_1753) ;  /* 0x0000029000007945 */ /* 0x000ff60003800000 */
[----:B------:R-:W-:-:S05]  /*90c0*/  @!P4 BRA `(.L_x_1754) ;  /* 0x000002700000c947 */ /* 0x000fca0003800000 */
[----:B--23--:R-:W-:Y:S01]  /*90d0*/  IADD3 R6, -R143, 0x30, RZ ;  /* 0x000000308f067810 */ /* 0x00cfe20007ffe1ff */
[----:B-1----:R-:W-:Y:S01]  /*90e0*/  IMAD.MOV.U32 R8, RZ, RZ, R110 ;  /* 0x000000ffff087224 */ /* 0x002fe200078e006e */
[----:B------:R-:W-:Y:S01]  /*90f0*/  IADD3 R3, R39, -0x1, RZ ;  /* 0xffffffff27037810 */ /* 0x000fe20007ffe0ff */
[----:B------:R-:W-:Y:S01]  /*9100*/  IMAD.MOV.U32 R9, RZ, RZ, R109 ;  /* 0x000000ffff097224 */ /* 0x000fe200078e006d */
[----:B------:R-:W-:Y:S02]  /*9110*/  ISETP.GE.AND P3, PT, R6, 0x1, PT ;  /* 0x000000010600780c */ /* 0x000fe40003f66270 */
[----:B------:R-:W-:Y:S01]  /*9120*/  SHF.R.S32.HI R5, RZ, 0x1f, R3 ;  /* 0x0000001fff057819 */ /* 0x000fe20000011403 */
[----:B----4-:R-:W-:Y:S01]  /*9130*/  IMAD R4, R154, R3, RZ ;  /* 0x000000039a047224 */ /* 0x010fe200078e02ff */
[----:B------:R-:W-:Y:S01]  /*9140*/  P2R R11, PR, RZ, 0x4 ;  /* 0x00000004ff0b7803 */ /* 0x000fe20000000000 */
[-C--:B------:R-:W-:Y:S01]  /*9150*/  IMAD.WIDE.U32 R8, R3, R128.reuse, R8 ;  /* 0x0000008003087225 */ /* 0x080fe200078e0008 */
[----:B------:R-:W-:Y:S02]  /*9160*/  LOP3.LUT P2, RZ, R213, 0x8, RZ, 0xc0, !PT ;  /* 0x00000008d5ff7812 */ /* 0x000fe4000784c0ff */
[----:B------:R-:W-:Y:S01]  /*9170*/  P2R R10, PR, RZ, 0x2 ;  /* 0x00000002ff0a7803 */ /* 0x000fe20000000000 */
[----:B------:R-:W-:Y:S01]  /*9180*/  IMAD R3, R5, R128, R4 ;  /* 0x0000008005037224 */ /* 0x000fe200078e0204 */
[C---:B------:R-:W-:Y:S02]  /*9190*/  LOP3.LUT P1, RZ, R213.reuse, 0x4, RZ, 0xc0, !PT ;  /* 0x00000004d5ff7812 */ /* 0x040fe4000782c0ff */
[----:B------:R-:W-:Y:S01]  /*91a0*/  LOP3.LUT P6, RZ, R213, 0x1, RZ, 0xc0, !PT ;  /* 0x00000001d5ff7812 */ /* 0x000fe200078cc0ff */
[----:B------:R-:W-:Y:S01]  /*91b0*/  IMAD.IADD R3, R9, 0x1, R3 ;  /* 0x0000000109037824 */ /* 0x000fe200078e0203 */
[C---:B------:R-:W-:Y:S04]  /*91c0*/  @P3 LEA R4, P0, R8.reuse, c[0x0][0x220], 0x1 ;  /* 0x0000880008043a11 */ /* 0x040fe800078008ff */
[----:B------:R-:W-:Y:S02]  /*91d0*/  @P3 LEA.HI.X R5, R8, c[0x0][0x224], R3, 0x1, P0 ;  /* 0x0000890008053a11 */ /* 0x000fe400000f0c03 */
[----:B------:R-:W-:Y:S03]  /*91e0*/  ISETP.GE.AND P0, PT, R6, 0x21, PT ;  /* 0x000000210600780c */ /* 0x000fe60003f06270 */
[----:B------:R-:W-:Y:S01]  /*91f0*/  @!PT LDS RZ, [RZ] ;  /* 0x00000000fffff984 */ /* 0x000fe20000000800 */
[----:B------:R-:W-:Y:S01]  /*9200*/  @!PT LDS RZ, [RZ] ;  /* 0x00000000fffff984 */ /* 0x000fe20000000800 */
[----:B------:R-:W-:Y:S01]  /*9210*/  @!PT LDS RZ, [RZ] ;  /* 0x00000000fffff984 */ /* 0x000fe20000000800 */
[----:B------:R1:W-:Y:S01]  /*9220*/  @P3 LDGSTS.E.BYPASS.LTC128B.128 [R203+0xa080], [R4.64], !P2 ;  /* 0x0a08000004cb3fae */ /* 0x0003e2000d101d46 */
[----:B------:R-:W-:Y:S03]  /*9230*/  ISETP.NE.AND P2, PT, R11, RZ, PT ;  /* 0x000000ff0b00720c */ /* 0x000fe60003f45270 */
[----:B------:R1:W-:Y:S06]  /*9240*/  @P3 LDGSTS.E.BYPASS.LTC128B.128 [R203+0xb880], [R4.64+0x80], !P1 ;  /* 0x0b88008004cb3fae */ /* 0x0003ec000c901d46 */
[----:B------:R-:W-:Y:S05]  /*9250*/  @P0 IADD3 R6, P5, R158, R8, RZ ;  /* 0x000000089e060210 */ /* 0x000fea0007fbe0ff */
[----:B------:R-:W-:Y:S01]  /*9260*/  @P0 IMAD.X R3, R3, 0x1, R155, P5 ;  /* 0x0000000103030824 */ /* 0x000fe200028e069b */
[C---:B------:R-:W-:Y:S04]  /*9270*/  @P0 LEA R8, P5, R6.reuse, c[0x0][0x220], 0x1 ;  /* 0x0000880006080a11 */ /* 0x040fe800078a08ff */
[----:B------:R-:W-:Y:S02]  /*9280*/  @P0 LEA.HI.X R9, R6, c[0x0][0x224], R3, 0x1, P5 ;  /* 0x0000890006090a11 */ /* 0x000fe400028f0c03 */
[C---:B------:R-:W-:Y:S11]  /*9290*/  LOP3.LUT P5, RZ, R213.reuse, 0x2, RZ, 0xc0, !PT ;  /* 0x00000002d5ff7812 */ /* 0x040ff600078ac0ff */
[----:B------:R-:W-:Y:S02]  /*92a0*/  @!UPT UIADD3 URZ, URZ, URZ, URZ ;  /* 0x0000003f3f3ff290 */ /* 0x000fe4000fffe03f */
[----:B------:R1:W-:Y:S04]  /*92b0*/  @P3 LDGSTS.E.BYPASS.LTC128B.128 [R203+0xd080], [R4.64+0x100], !P5 ;  /* 0x0d08010004cb3fae */ /* 0x0003e8000e901d46 */
[----:B------:R1:W-:Y:S01]  /*92c0*/  @P3 LDGSTS.E.BYPASS.LTC128B.128 [R203+0xe880], [R4.64+0x180], !P6 ;  /* 0x0e88018004cb3fae */ /* 0x0003e2000f101d46 */
[----:B------:R-:W-:Y:S11]  /*92d0*/  LOP3.LUT P3, RZ, R213, 0x8, RZ, 0xc0, !PT ;  /* 0x00000008d5ff7812 */ /* 0x000ff6000786c0ff */
[----:B------:R-:W-:Y:S02]  /*92e0*/  @!UPT UIADD3 URZ, URZ, URZ, URZ ;  /* 0x0000003f3f3ff290 */ /* 0x000fe4000fffe03f */
[----:B------:R1:W-:Y:S04]  /*92f0*/  @P0 LDGSTS.E.BYPASS.LTC128B.128 [R207+0xb080], [R8.64], !P3 ;  /* 0x0b08000008cf0fae */ /* 0x0003e8000d901d46 */
[----:B------:R1:W-:Y:S01]  /*9300*/  @P0 LDGSTS.E.BYPASS.LTC128B.128 [R207+0xc880], [R8.64+0x80], !P1 ;  /* 0x0c88008008cf0fae */ /* 0x0003e2000c901d46 */
[----:B------:R-:W-:Y:S03]  /*9310*/  ISETP.NE.AND P1, PT, R10, RZ, PT ;  /* 0x000000ff0a00720c */ /* 0x000fe60003f25270 */
[----:B------:R1:W-:Y:S04]  /*9320*/  @P0 LDGSTS.E.BYPASS.LTC128B.128 [R207+0xe080], [R8.64+0x100], !P5 ;  /* 0x0e08010008cf0fae */ /* 0x0003e8000e901d46 */
[----:B------:R1:W-:Y:S04]  /*9330*/  @P0 LDGSTS.E.BYPASS.LTC128B.128 [R207+0xf880], [R8.64+0x180], !P6 ;  /* 0x0f88018008cf0fae */ /* 0x0003e8000f101d46 */
.L_x_1754:
[----:B------:R-:W-:Y:S05]  /*9340*/  BSYNC B0 ;  /* 0x0000000000007941 */ /* 0x000fea0003800000 */
.L_x_1753:
[----:B------:R-:W0:Y:S01]  /*9350*/  LDGDEPBAR ;  /* 0x00000000000079af */ /* 0x000e220000000000 */
[----:B------:R-:W-:Y:S01]  /*9360*/  IADD3 R39, R39, -0x1, RZ ;  /* 0xffffffff27277810 */ /* 0x000fe20007ffe0ff */
[----:B------:R-:W-:-:S05]  /*9370*/  @P4 BRA `(.L_x_1755) ;  /* 0xffffa1b000004947 */ /* 0x000fca000383ffff */
[----:B------:R-:W-:Y:S01]  /*9380*/  WARPSYNC 0xffffffff ;  /* 0xffffffff00007948 */ /* 0x000fe20003800000 */
[----:B------:R-:W-:Y:S06]  /*9390*/  BAR.SYNC.DEFER_BLOCKING 0x0 ;  /* 0x0000000000007b1d */ /* 0x000fec0000010000 */
.L_x_1714:
[----:B------:R-:W-:Y:S01]  /*93a0*/  ISETP.GE.AND P0, PT, R131, 0x1, PT ;  /* 0x000000018300780c */ /* 0x000fe20003f06270 */
[----:B------:R-:W-:Y:S01]  /*93b0*/  BSSY B0, `(.L_x_1756) ;  /* 0x000001f000007945 */ /* 0x000fe20003800000 */
[----:B------:R-:W-:-:S11]  /*93c0*/  MOV R2, RZ ;  /* 0x000000ff00027202 */ /* 0x000fd60000000f00 */
[----:B------:R-:W-:Y:S05]  /*93d0*/  @!P0 BRA `(.L_x_1757) ;  /* 0x000001c000008947 */ /* 0x000fea0003800000 */
[----:B-1----:R-:W-:Y:S02]  /*93e0*/  IABS R3, R127 ;  /* 0x0000007f00037213 */ /* 0x002fe40000000000 */
[----:B--23--:R-:W-:Y:S02]  /*93f0*/  IADD3 R6, R136, -0x1, R127 ;  /* 0xffffffff88067810 */ /* 0x00cfe40007ffe07f */
[----:B------:R-:W1:Y:S02]  /*9400*/  I2F.RP R2, R3 ;  /* 0x0000000300027306 */ /* 0x000e640000209400 */
[----:B------:R-:W-:-:S06]  /*9410*/  IABS R10, R6 ;  /* 0x00000006000a7213 */ /* 0x000fcc0000000000 */
[----:B-1----:R-:W1:Y:S02]  /*9420*/  MUFU.RCP R2, R2 ;  /* 0x0000000200027308 */ /* 0x002e640000001000 */
[----:B-1----:R-:W-:-:S06]  /*9430*/  IADD3 R2, R2, 0xffffffe, RZ ;  /* 0x0ffffffe02027810 */ /* 0x002fcc0007ffe0ff */
[----:B------:R-:W1:Y:S02]  /*9440*/  F2I.FTZ.U32.TRUNC.NTZ R5, R2 ;  /* 0x0000000200057305 */ /* 0x000e64000021f000 */
[----:B-1----:R-:W-:-:S04]  /*9450*/  IMAD.MOV R2, RZ, RZ, -R5 ;  /* 0x000000ffff027224 */ /* 0x002fc800078e0a05 */
[----:B----4-:R-:W-:Y:S01]  /*9460*/  IMAD.MOV.U32 R4, RZ, RZ, R2 ;  /* 0x000000ffff047224 */ /* 0x010fe200078e0002 */
        /* <DEDUP_REMOVED lines=19> */
.L_x_1757:
[----:B------:R-:W-:Y:S05]  /*95a0*/  BSYNC B0 ;  /* 0x0000000000007941 */ /* 0x000fea0003800000 */
.L_x_1756:
[----:B-12---:R-:W2:Y:S01]  /*95b0*/  LDL R3, [R1+0x40] ;  /* 0x0000400001037983 */ /* 0x006ea20000100800 */
        /* <DEDUP_REMOVED lines=64> */
[----:B--2---:R-:W-:-:S04]  /*99c0*/  IMAD R219, R3, R2, RZ ;  /* 0x0000000203db7224 */ /* 0x004fc800078e02ff */
[--C-:B------:R-:W-:Y:S01]  /*99d0*/  IMAD.IADD R3, R219, 0x1, R2.reuse ;  /* 0x00000001db037824 */ /* 0x100fe200078e0202 */
[----:B------:R-:W-:-:S04]  /*99e0*/  PRMT R2, RZ, 0x7610, R2 ;  /* 0x00007610ff027816 */ /* 0x000fc80000000002 */
[----:B------:R-:W-:Y:S02]  /*99f0*/  IMNMX R210, R136, R3, PT ;  /* 0x0000000388d27217 */ /* 0x000fe40003800200 */
[----:B------:R-:W-:Y:S02]  /*9a00*/  CS2R R136, SRZ ;  /* 0x0000000000887805 */ /* 0x000fe4000001ff00 */
[----:B------:R-:W-:-:S13]  /*9a10*/  ISETP.GT.AND P0, PT, R210, R219, PT ;  /* 0x000000dbd200720c */ /* 0x000fda0003f04270 */
[----:B------:R-:W-:Y:S05]  /*9a20*/  @!P0 BRA `(.L_x_1758) ;  /* 0x0000dc0000008947 */ /* 0x000fea0003800000 */
[----:B----4-:R-:W2:Y:S04]  /*9a30*/  LDL R4, [R1+0x10] ;  /* 0x0000100001047983 */ /* 0x010ea80000100800 */
[----:B---3--:R-:W3:Y:S04]  /*9a40*/  LDL R6, [R1+0x8] ;  /* 0x0000080001067983 */ /* 0x008ee80000100800 */
[----:B------:R-:W4:Y:S04]  /*9a50*/  LDL R11, [R1+0x4] ;  /* 0x00000400010b7983 */ /* 0x000f280000100800 */
[----:B------:R-:W4:Y:S04]  /*9a60*/  LDL R8, [R1+0x18] ;  /* 0x0000180001087983 */ /* 0x000f280000100800 */
[----:B------:R-:W4:Y:S01]  /*9a70*/  LDL R10, [R1+0x14] ;  /* 0x00001400010a7983 */ /* 0x000f220000100800 */
[----:B------:R-:W-:-:S04]  /*9a80*/  ISETP.NE.U32.AND P0, PT, RZ, c[0x0][0x340], PT ;  /* 0x0000d000ff007a0c */ /* 0x000fc80003f05070 */
[----:B------:R-:W-:-:S13]  /*9a90*/  ISETP.NE.AND.EX P2, PT, RZ, c[0x0][0x344], PT, P0 ;  /* 0x0000d100ff007a0c */ /* 0x000fda0003f45300 */
[----:B------:R-:W-:Y:S01]  /*9aa0*/  @P2 IADD3 R2, P0, R252, c[0x0][0x340], RZ ;  /* 0x0000d000fc022a10 */ /* 0x000fe20007f1e0ff */
[----:B------:R-:W-:-:S05]  /*9ab0*/  IMAD.MOV.U32 R5, RZ, RZ, c[0x0][0x2c4] ;  /* 0x0000b100ff057624 */ /* 0x000fca00078e00ff */
[----:B------:R-:W-:Y:S02]  /*9ac0*/  ISETP.NE.AND P1, PT, R5, 0x1, PT ;  /* 0x000000010500780c */ /* 0x000fe40003f25270 */
[----:B--2---:R-:W-:-:S05]  /*9ad0*/  @P2 IADD3.X R3, R4, c[0x0][0x344], RZ, P0, !PT ;  /* 0x0000d10004032a10 */ /* 0x004fca00007fe4ff */
[----:B------:R1:W5:Y:S01]  /*9ae0*/  @P2 LDG.E R16, [R2.64] ;  /* 0x0000000602102981 */ /* 0x000362000c1e1900 */
[----:B------:R-:W-:Y:S02]  /*9af0*/  ISETP.NE.U32.AND P0, PT, RZ, c[0x0][0x348], PT ;  /* 0x0000d200ff007a0c */ /* 0x000fe40003f05070 */
[----:B---3--:R-:W-:Y:S01]  /*9b00*/  LOP3.LUT R59, R6, 0xffff, RZ, 0xc0, !PT ;  /* 0x0000ffff063b7812 */ /* 0x008fe200078ec0ff */
[----:B----4-:R-:W-:Y:S01]  /*9b10*/  IMAD R6, R11, 0x80, R0 ;  /* 0x000000800b067824 */ /* 0x010fe200078e0200 */
[----:B------:R-:W-:-:S03]  /*9b20*/  ISETP.NE.AND.EX P0, PT, RZ, c[0x0][0x34c], PT, P0 ;  /* 0x0000d300ff007a0c */ /* 0x000fc60003f05300 */
[----:B------:R-:W-:Y:S01]  /*9b30*/  @P1 IMAD.HI.U32 R9, R6, c[0x0][0x2c8], RZ ;  /* 0x0000b20006091a27 */ /* 0x000fe200078e00ff */
[----:B-1----:R-:W-:-:S05]  /*9b40*/  SHF.R.S32.HI R2, RZ, 0x1f, R139 ;  /* 0x0000001fff027819 */ /* 0x002fca000001148b */
[----:B------:R-:W-:-:S04]  /*9b50*/  IMAD R2, R2, c[0x0][0x178], RZ ;  /* 0x00005e0002027a24 */ /* 0x000fc800078e02ff */
[C---:B------:R-:W-:Y:S02]  /*9b60*/  IMAD R4, R139.reuse, c[0x0][0x17c], R2 ;  /* 0x00005f008b047a24 */ /* 0x040fe400078e0202 */
[----:B------:R-:W-:Y:S01]  /*9b70*/  IMAD.WIDE.U32 R2, R139, c[0x0][0x178], RZ ;  /* 0x00005e008b027a25 */ /* 0x000fe200078e00ff */
[----:B------:R-:W-:-:S03]  /*9b80*/  SEL R8, R8, RZ, !P0 ;  /* 0x000000ff08087207 */ /* 0x000fc60004000000 */
[----:B------:R-:W-:-:S04]  /*9b90*/  IMAD.IADD R3, R3, 0x1, R4 ;  /* 0x0000000103037824 */ /* 0x000fc800078e0204 */
[C---:B------:R-:W-:Y:S01]  /*9ba0*/  IMAD.WIDE.U32 R4, R59.reuse, c[0x0][0x1b8], R2 ;  /* 0x00006e003b047a25 */ /* 0x040fe200078e0002 */
[----:B------:R-:W-:Y:S02]  /*9bb0*/  MOV R2, R6 ;  /* 0x0000000600027202 */ /* 0x000fe40000000f00 */
[----:B------:R-:W-:Y:S01]  /*9bc0*/  SEL R3, R10, RZ, !P0 ;  /* 0x000000ff0a037207 */ /* 0x000fe20004000000 */
[----:B------:R-:W-:Y:S01]  /*9bd0*/  IMAD R5, R59, c[0x0][0x1bc], R5 ;  /* 0x00006f003b057a24 */ /* 0x000fe200078e0205 */
[----:B------:R-:W-:Y:S01]  /*9be0*/  @P1 SHF.R.U32.HI R2, RZ, c[0x0][0x2cc], R9 ;  /* 0x0000b300ff021a19 */ /* 0x000fe20000011609 */
[----:B------:R-:W-:Y:S02]  /*9bf0*/  IMAD R8, R8, c[0x0][0x1c0], RZ ;  /* 0x0000700008087a24 */ /* 0x000fe400078e02ff */
[----:B------:R-:W-:Y:S01]  /*9c00*/  IMAD.WIDE.U32 R4, R3, c[0x0][0x1c0], R4 ;  /* 0x0000700003047a25 */ /* 0x000fe200078e0004 */
[----:B------:R-:W-:-:S03]  /*9c10*/  SHF.R.S32.HI R9, RZ, 0x1f, R2 ;  /* 0x0000001fff097819 */ /* 0x000fc60000011402 */
[----:B------:R-:W-:Y:S02]  /*9c20*/  IMAD R8, R3, c[0x0][0x1c4], R8 ;  /* 0x0000710003087a24 */ /* 0x000fe400078e0208 */
[----:B------:R-:W-:Y:S02]  /*9c30*/  IMAD.MOV R3, RZ, RZ, -R2 ;  /* 0x000000ffff037224 */ /* 0x000fe400078e0a02 */
[----:B------:R-:W-:Y:S02]  /*9c40*/  IMAD.IADD R5, R5, 0x1, R8 ;  /* 0x0000000105057824 */ /* 0x000fe400078e0208 */
[----:B------:R-:W-:Y:S02]  /*9c50*/  IMAD R6, R3, c[0x0][0x2c4], R6 ;  /* 0x0000b10003067a24 */ /* 0x000fe400078e0206 */
[----:B------:R-:W-:-:S04]  /*9c60*/  IMAD R3, R9, c[0x0][0x1b0], RZ ;  /* 0x00006c0009037a24 */ /* 0x000fc800078e02ff */
[C---:B------:R-:W-:Y:S01]  /*9c70*/  IMAD R9, R2.reuse, c[0x0][0x1b4], R3 ;  /* 0x00006d0002097a24 */ /* 0x040fe200078e0203 */
[----:B------:R-:W-:Y:S01]  /*9c80*/  SHF.R.S32.HI R8, RZ, 0x1f, R6 ;  /* 0x0000001fff087819 */ /* 0x000fe20000011406 */
[----:B------:R-:W-:Y:S01]  /*9c90*/  IMAD.WIDE.U32 R2, R2, c[0x0][0x1b0], R4 ;  /* 0x00006c0002027a25 */ /* 0x000fe200078e0004 */
[----:B------:R-:W-:-:S03]  /*9ca0*/  ISETP.GE.AND P1, PT, R205, c[0x0][0x198], PT ;  /* 0x00006600cd007a0c */ /* 0x000fc60003f26270 */
[----:B------:R-:W-:Y:S01]  /*9cb0*/  IMAD R4, R8, c[0x0][0x1a8], RZ ;  /* 0x00006a0008047a24 */ /* 0x000fe200078e02ff */
[----:B------:R-:W-:-:S03]  /*9cc0*/  IADD3 R3, R3, R9, RZ ;  /* 0x0000000903037210 */ /* 0x000fc60007ffe0ff */
[C---:B------:R-:W-:Y:S02]  /*9cd0*/  IMAD R4, R6.reuse, c[0x0][0x1ac], R4 ;  /* 0x00006b0006047a24 */ /* 0x040fe400078e0204 */
[----:B------:R-:W-:Y:S01]  /*9ce0*/  IMAD.WIDE.U32 R2, R6, c[0x0][0x1a8], R2 ;  /* 0x00006a0006027a25 */ /* 0x000fe200078e0002 */
[----:B------:R-:W-:-:S03]  /*9cf0*/  LOP3.LUT R213, R213, 0xfffffffe, RZ, 0xc0, !PT ;  /* 0xfffffffed5d57812 */ /* 0x000fc600078ec0ff */
[----:B------:R-:W-:Y:S01]  /*9d00*/  IMAD.IADD R3, R3, 0x1, R4 ;  /* 0x0000000103037824 */ /* 0x000fe200078e0204 */
[----:B------:R-:W-:Y:S01]  /*9d10*/  LEA R13, P0, R2, c[0x0][0x160], 0x1 ;  /* 0x00005800020d7a11 */ /* 0x000fe200078008ff */
[----:B------:R-:W-:Y:S01]  /*9d20*/  IMAD R6, R11, 0x80, R143 ;  /* 0x000000800b067824 */ /* 0x000fe200078e028f */
[----:B------:R-:W-:Y:S02]  /*9d30*/  ISETP.GE.AND P4, PT, R140, c[0x0][0x198], PT ;  /* 0x000066008c007a0c */ /* 0x000fe40003f86270 */
[----:B------:R-:W-:Y:S02]  /*9d40*/  ISETP.GE.AND P5, PT, R142, c[0x0][0x198], PT ;  /* 0x000066008e007a0c */ /* 0x000fe40003fa6270 */
[----:B------:R-:W-:Y:S02]  /*9d50*/  @P1 LOP3.LUT R213, R213, 0x1, RZ, 0xfc, !PT ;  /* 0x00000001d5d51812 */ /* 0x000fe400078efcff */
[----:B------:R-:W-:Y:S02]  /*9d60*/  ISETP.GE.AND P6, PT, R204, c[0x0][0x198], PT ;  /* 0x00006600cc007a0c */ /* 0x000fe40003fc6270 */
[----:B------:R-:W-:-:S02]  /*9d70*/  LEA.HI.X R5, R2, c[0x0][0x164], R3, 0x1, P0 ;  /* 0x0000590002057a11 */ /* 0x000fc400000f0c03 */
[----:B------:R-:W-:Y:S02]  /*9d80*/  IADD3 R97, R210, -0x1, RZ ;  /* 0xffffffffd2617810 */ /* 0x000fe40007ffe0ff */
[----:B------:R-:W-:Y:S01]  /*9d90*/  @!P2 MOV R16, R10 ;  /* 0x0000000a0010a202 */ /* 0x000fe20000000f00 */
[----:B------:R-:W-:Y:S05]  /*9da0*/  BRA.DIV ~URZ, `(.L_x_1759) ;  /* 0x00012b527f007947 */ /* 0x000fea000b800000 */
[----:B------:R1:W2:Y:S02]  /*9db0*/  SHFL.IDX PT, R4, R5, RZ, 0x181f ;  /* 0x00181fff05047589 */ /* 0x0002a400000e0000 */
.L_x_1913:
[----:B------:R-:W-:Y:S05]  /*9dc0*/  BRA.DIV ~URZ, `(.L_x_1760) ;  /* 0x00012ba27f007947 */ /* 0x000fea000b800000 */
[----:B------:R3:W4:Y:S02]  /*9dd0*/  SHFL.IDX PT, R2, R13, RZ, 0x181f ;  /* 0x00181fff0d027589 */ /* 0x00072400000e0000 */
.L_x_1914:
[----:B------:R-:W-:Y:S01]  /*9de0*/  IMAD R40, R176, c[0x0][0x2c4], RZ ;  /* 0x0000b100b0287a24 */ /* 0x000fe200078e02ff */
[----:B------:R-:W-:Y:S01]  /*9df0*/  LOP3.LUT R213, R213, 0xfffffffd, RZ, 0xc0, !PT ;  /* 0xfffffffdd5d57812 */ /* 0x000fe200078ec0ff */
[----:B------:R-:W-:Y:S03]  /*9e00*/  BSSY B0, `(.L_x_1761) ;  /* 0x0000014000007945 */ /* 0x000fe60003800000 */
[----:B------:R-:W-:-:S13]  /*9e10*/  ISETP.GE.AND P0, PT, R6, R40, PT ;  /* 0x000000280600720c */ /* 0x000fda0003f06270 */
[----:B------:R-:W-:Y:S01]  /*9e20*/  @P0 LOP3.LUT R213, R213, 0x2, RZ, 0xfc, !PT ;  /* 0x00000002d5d50812 */ /* 0x000fe200078efcff */
[----:B------:R-:W-:Y:S05]  /*9e30*/  @P0 BRA `(.L_x_1762) ;  /* 0x0000010000000947 */ /* 0x000fea0003800000 */
[----:B------:R-:W-:Y:S02]  /*9e40*/  LOP3.LUT P3, RZ, R213, 0x1, RZ, 0xc0, !PT ;  /* 0x00000001d5ff7812 */ /* 0x000fe4000786c0ff */
        /* <DEDUP_REMOVED lines=15> */
.L_x_1762:
[----:B------:R-:W-:Y:S05]  /*9f40*/  BSYNC B0 ;  /* 0x0000000000007941 */ /* 0x000fea0003800000 */
.L_x_1761:
[----:B------:R-:W-:Y:S05]  /*9f50*/  BRA.DIV ~URZ, `(.L_x_1763) ;  /* 0x00012a827f007947 */ /* 0x000fea000b800000 */
[----:B--2---:R2:W1:Y:S04]  /*9f60*/  SHFL.IDX PT, R4, R5, 0x1, 0x181f ;  /* 0x00381f0005047f89 */ /* 0x00446800000e0000 */
[----:B----4-:R2:W4:Y:S02]  /*9f70*/  SHFL.IDX PT, R2, R13, 0x1, 0x181f ;  /* 0x00381f000d027f89 */ /* 0x01052400000e0000 */
.L_x_1915:
[----:B------:R-:W-:Y:S01]  /*9f80*/  IADD3 R3, R6, 0x20, RZ ;  /* 0x0000002006037810 */ /* 0x000fe20007ffe0ff */
[----:B------:R-:W-:Y:S03]  /*9f90*/  BSSY B0, `(.L_x_1764) ;  /* 0x0000013000007945 */ /* 0x000fe60003800000 */
[----:B------:R-:W-:-:S13]  /*9fa0*/  ISETP.GE.AND P0, PT, R3, R40, PT ;  /* 0x000000280300720c */ /* 0x000fda0003f06270 */
[----:B------:R-:W-:Y:S05]  /*9fb0*/  @P0 BRA `(.L_x_1765) ;  /* 0x0000010000000947 */ /* 0x000fea0003800000 */
[----:B------:R-:W-:Y:S02]  /*9fc0*/  LOP3.LUT P3, RZ, R213, 0x1, RZ, 0xc0, !PT ;  /* 0x00000001d5ff7812 */ /* 0x000fe4000786c0ff */
        /* <DEDUP_REMOVED lines=15> */
.L_x_1765:
[----:B------:R-:W-:Y:S05]  /*a0c0*/  BSYNC B0 ;  /* 0x0000000000007941 */ /* 0x000fea0003800000 */
.L_x_1764:
[----:B------:R-:W-:Y:S05]  /*a0d0*/  BRA.DIV ~URZ, `(.L_x_1766) ;  /* 0x000129d27f007947 */ /* 0x000fea000b800000 */
[----:B-1----:R1:W2:Y:S02]  /*a0e0*/  SHFL.IDX PT, R4, R5, 0x2, 0x181f ;  /* 0x00581f0005047f89 */ /* 0x0022a400000e0000 */
.L_x_1916:
[----:B------:R-:W-:Y:S05]  /*a0f0*/  BRA.DIV ~URZ, `(.L_x_1767) ;  /* 0x00012a227f007947 */ /* 0x000fea000b800000 */
[----:B----4-:R4:W1:Y:S02]  /*a100*/  SHFL.IDX PT, R2, R13, 0x2, 0x181f ;  /* 0x00581f000d027f89 */ /* 0x01086400000e0000 */
.L_x_1917:
[----:B------:R-:W-:Y:S01]  /*a110*/  IADD3 R3, R6, 0x40, RZ ;  /* 0x0000004006037810 */ /* 0x000fe20007ffe0ff */
[----:B------:R-:W-:Y:S03]  /*a120*/  BSSY B0, `(.L_x_1768) ;  /* 0x0000013000007945 */ /* 0x000fe60003800000 */
[----:B------:R-:W-:-:S13]  /*a130*/  ISETP.GE.AND P0, PT, R3, R40, PT ;  /* 0x000000280300720c */ /* 0x000fda0003f06270 */
[----:B------:R-:W-:Y:S05]  /*a140*/  @P0 BRA `(.L_x_1769) ;  /* 0x0000010000000947 */ /* 0x000fea0003800000 */
[----:B------:R-:W-:Y:S02]  /*a150*/  LOP3.LUT P3, RZ, R213, 0x1, RZ, 0xc0, !PT ;  /* 0x00000001d5ff7812 */ /* 0x000fe4000786c0ff */
        /* <DEDUP_REMOVED lines=15> */
.L_x_1769:
[----:B------:R-:W-:Y:S05]  /*a250*/  BSYNC B0 ;  /* 0x0000000000007941 */ /* 0x000fea0003800000 */
.L_x_1768:
[----:B------:R-:W-:Y:S05]  /*a260*/  BRA.DIV ~URZ, `(.L_x_1770) ;  /* 0x000129227f007947 */ /* 0x000fea000b800000 */
[----:B--2---:R2:W3:Y:S04]  /*a270*/  SHFL.IDX PT, R4, R5, 0x3, 0x181f ;  /* 0x00781f0005047f89 */ /* 0x0044e800000e0000 */
[----:B-1----:R2:W1:Y:S02]  /*a280*/  SHFL.IDX PT, R2, R13, 0x3, 0x181f ;  /* 0x00781f000d027f89 */ /* 0x00246400000e0000 */
.L_x_1918:
[----:B------:R-:W-:Y:S01]  /*a290*/  IADD3 R3, R6, 0x60, RZ ;  /* 0x0000006006037810 */ /* 0x000fe20007ffe0ff */
[----:B------:R-:W-:Y:S01]  /*a2a0*/  IMAD.MOV.U32 R96, RZ, RZ, 0x30 ;  /* 0x00000030ff607424 */ /* 0x000fe200078e00ff */
[----:B--2--5:R-:W-:Y:S01]  /*a2b0*/  SHF.R.S32.HI R5, RZ, 0x1f, R16 ;  /* 0x0000001fff057819 */ /* 0x024fe20000011410 */
[----:B------:R-:W-:Y:S01]  /*a2c0*/  IMAD.WIDE.U32 R244, R16, c[0x0][0x2b0], RZ ;  /* 0x0000ac0010f47a25 */ /* 0x000fe200078e00ff */
[----:B------:R-:W-:-:S03]  /*a2d0*/  ISETP.GE.AND P0, PT, R3, R40, PT ;  /* 0x000000280300720c */ /* 0x000fc60003f06270 */
[----:B------:R-:W-:Y:S02]  /*a2e0*/  IMAD.MOV.U32 R3, RZ, RZ, c[0x0][0x2b8] ;  /* 0x0000ae00ff037624 */ /* 0x000fe400078e00ff */
[----:B------:R-:W-:Y:S02]  /*a2f0*/  IMAD R96, R210, R96, -0x30 ;  /* 0xffffffd0d2607424 */ /* 0x000fe400078e0260 */
[----:B------:R-:W-:Y:S01]  /*a300*/  IMAD R6, R5, c[0x0][0x2b0], RZ ;  /* 0x0000ac0005067a24 */ /* 0x000fe200078e02ff */
[----:B------:R-:W-:Y:S01]  /*a310*/  ISETP.NE.AND P3, PT, R3, 0x1, PT ;  /* 0x000000010300780c */ /* 0x000fe20003f65270 */
[----:B------:R-:W-:Y:S02]  /*a320*/  IMAD.IADD R3, R0, 0x1, R96 ;  /* 0x0000000100037824 */ /* 0x000fe400078e0260 */
[----:B------:R-:W-:Y:S02]  /*a330*/  IMAD.MOV.U32 R211, RZ, RZ, RZ ;  /* 0x000000ffffd37224 */ /* 0x000fe400078e00ff */
[-C--:B-1----:R-:W-:Y:S01]  /*a340*/  @!P0 LEA R8, P1, R140, R2.reuse, 0x1 ;  /* 0x000000028c088211 */ /* 0x082fe200078208ff */
[----:B------:R-:W-:Y:S01]  /*a350*/  IMAD.IADD R5, R3, 0x1, R247 ;  /* 0x0000000103057824 */ /* 0x000fe200078e02f7 */
[----:B------:R-:W-:-:S02]  /*a360*/  @!P0 LEA R14, P2, R205, R2, 0x1 ;  /* 0x00000002cd0e8211 */ /* 0x000fc400078408ff */
[-C--:B---3--:R-:W-:Y:S02]  /*a370*/  @!P0 LEA.HI.X R9, R140, R4.reuse, R141, 0x1, P1 ;  /* 0x000000048c098211 */ /* 0x088fe400008f0c8d */
[----:B------:R-:W-:-:S03]  /*a380*/  @!P0 LEA.HI.X R15, R205, R4, R216, 0x1, P2 ;  /* 0x00000004cd0f8211 */ /* 0x000fc600010f0cd8 */
[----:B------:R-:W-:Y:S01]  /*a390*/  @!PT LDS RZ, [RZ] ;  /* 0x00000000fffff984 */ /* 0x000fe20000000800 */
[----:B------:R-:W-:Y:S01]  /*a3a0*/  @!PT LDS RZ, [RZ] ;  /* 0x00000000fffff984 */ /* 0x000fe20000000800 */
[----:B------:R-:W-:Y:S01]  /*a3b0*/  @!PT LDS RZ, [RZ] ;  /* 0x00000000fffff984 */ /* 0x000fe20000000800 */
[----:B------:R1:W-:Y:S01]  /*a3c0*/  @!P0 LDGSTS.E.BYPASS.LTC128B.128 [R207+0x13080], [R8.64], !P4 ;  /* 0x1308000008cf8fae */ /* 0x0003e2000e101d46 */
[----:B------:R-:W-:Y:S02]  /*a3d0*/  LOP3.LUT P4, RZ, R213, 0x1, RZ, 0xc0, !PT ;  /* 0x00000001d5ff7812 */ /* 0x000fe4000788c0ff */
[----:B-1----:R-:W-:-:S04]  /*a3e0*/  @!P0 LEA R8, P1, R206, R2, 0x1 ;  /* 0x00000002ce088211 */ /* 0x002fc800078208ff */
[----:B------:R-:W-:Y:S02]  /*a3f0*/  @!P0 LEA.HI.X R9, R206, R4, R214, 0x1, P1 ;  /* 0x00000004ce098211 */ /* 0x000fe400008f0cd6 */
[----:B------:R-:W-:Y:S01]  /*a400*/  ISETP.GE.AND P1, PT, R3, R131, PT ;  /* 0x000000830300720c */ /* 0x000fe20003f26270 */
[----:B------:R-:W-:Y:S02]  /*a410*/  IMAD.MOV.U32 R3, RZ, RZ, R5 ;  /* 0x000000ffff037224 */ /* 0x000fe400078e0005 */
[----:B------:R1:W-:Y:S01]  /*a420*/  @!P0 LDGSTS.E.BYPASS.LTC128B.128 [R207+0x17080], [R8.64], !P5 ;  /* 0x1708000008cf8fae */ /* 0x0003e2000e901d46 */
[----:B------:R-:W-:-:S03]  /*a430*/  ISETP.GT.OR P1, PT, R0, 0x2f, P1 ;  /* 0x0000002f0000780c */ /* 0x000fc60000f24670 */
[----:B------:R2:W-:Y:S01]  /*a440*/  @!P0 LDGSTS.E.BYPASS.LTC128B.128 [R207+0x1b080], [R14.64], !P4 ;  /* 0x1b0800000ecf8fae */ /* 0x0005e2000e101d46 */
[----:B-1----:R-:W-:Y:S02]  /*a450*/  IMAD R8, R16, c[0x0][0x2b4], R6 ;  /* 0x0000ad0010087a24 */ /* 0x002fe400078e0206 */
[----:B------:R-:W-:-:S04]  /*a460*/  @P3 IMAD.HI.U32 R6, R5, c[0x0][0x2bc], RZ ;  /* 0x0000af0005063a27 */ /* 0x000fc800078e00ff */
[----:B------:R-:W-:Y:S01]  /*a470*/  IMAD.IADD R246, R245, 0x1, R8 ;  /* 0x00000001f5f67824 */ /* 0x000fe200078e0208 */
[----:B------:R-:W-:Y:S02]  /*a480*/  @P3 SHF.R.U32.HI R3, RZ, c[0x0][0x2c0], R6 ;  /* 0x0000b000ff033a19 */ /* 0x000fe40000011606 */
[C---:B------:R-:W-:Y:S02]  /*a490*/  @!P0 LEA R10, P3, R204.reuse, R2, 0x1 ;  /* 0x00000002cc0a8211 */ /* 0x040fe400078608ff */
[C---:B------:R-:W-:Y:S02]  /*a4a0*/  @!P1 IADD3 R2, P2, R3.reuse, R244, RZ ;  /* 0x000000f403029210 */ /* 0x040fe40007f5e0ff */
[----:B------:R-:W-:Y:S02]  /*a4b0*/  @!P0 LEA.HI.X R11, R204, R4, R215, 0x1, P3 ;  /* 0x00000004cc0b8211 */ /* 0x000fe400018f0cd7 */
[----:B------:R-:W-:Y:S02]  /*a4c0*/  @!P1 LEA.HI.X.SX32 R4, R3, R246, 0x1, P2 ;  /* 0x000000f603049211 */ /* 0x000fe400010f0eff */
[C---:B------:R-:W-:Y:S01]  /*a4d0*/  @!P1 LEA R8, P2, R2.reuse, c[0x0][0x2a0], 0x2 ;  /* 0x0000a80002089a11 */ /* 0x040fe200078410ff */
[----:B------:R1:W-:Y:S03]  /*a4e0*/  @!P0 LDGSTS.E.BYPASS.LTC128B.128 [R207+0x1f080], [R10.64], !P6 ;  /* 0x1f0800000acf8fae */ /* 0x0003e6000f101d46 */
[----:B------:R-:W-:Y:S01]  /*a4f0*/  @!P1 LEA.HI.X R9, R2, c[0x0][0x2a4], R4, 0x2, P2 ;  /* 0x0000a90002099a11 */ /* 0x000fe200010f1404 */
[----:B------:R-:W0:Y:S01]  /*a500*/  LDGDEPBAR ;  /* 0x00000000000079af */ /* 0x000e220000000000 */
[----:B------:R-:W-:Y:S03]  /*a510*/  WARPSYNC 0xffffffff ;  /* 0xffffffff00007948 */ /* 0x000fe60003800000 */
[----:B------:R-:W-:Y:S06]  /*a520*/  BAR.SYNC.DEFER_BLOCKING 0x0 ;  /* 0x0000000000007b1d */ /* 0x000fec0000010000 */
[----:B------:R-:W3:Y:S01]  /*a530*/  @!P1 LDG.E R211, [R8.64] ;  /* 0x0000000608d39981 */ /* 0x000ee2000c1e1900 */
[----:B------:R-:W-:Y:S01]  /*a540*/  IMAD.MOV R2, RZ, RZ, -R3 ;  /* 0x000000ffff027224 */ /* 0x000fe200078e0a03 */
[----:B------:R-:W-:Y:S01]  /*a550*/  ISETP.GE.AND P5, PT, R140, c[0x0][0x1d4], PT ;  /* 0x000075008c007a0c */ /* 0x000fe20003fa6270 */
[----:B------:R-:W-:Y:S01]  /*a560*/  IMAD.WIDE.U32 R226, R59, c[0x0][0x1e8], RZ ;  /* 0x00007a003be27a25 */ /* 0x000fe200078e00ff */
[----:B------:R-:W-:Y:S01]  /*a570*/  ISETP.GE.AND P4, PT, R142, c[0x0][0x1d4], PT ;  /* 0x000075008e007a0c */ /* 0x000fe20003f86270 */
[----:B------:R-:W-:Y:S01]  /*a580*/  BSSY B0, `(.L_x_1771) ;  /* 0x0000037000007945 */ /* 0x000fe20003800000 */
[----:B------:R-:W-:Y:S01]  /*a590*/  ISETP.GE.AND P3, PT, R205, c[0x0][0x1d4], PT ;  /* 0x00007500cd007a0c */ /* 0x000fe20003f66270 */
[----:B------:R-:W-:Y:S01]  /*a5a0*/  IMAD R212, R2, c[0x0][0x2b8], R5 ;  /* 0x0000ae0002d47a24 */ /* 0x000fe200078e0205 */
[----:B------:R-:W-:Y:S01]  /*a5b0*/  ISETP.GE.AND P6, PT, R204, c[0x0][0x1d4], PT ;  /* 0x00007500cc007a0c */ /* 0x000fe20003fc6270 */
[----:B------:R-:W-:Y:S01]  /*a5c0*/  IMAD R225, R59, c[0x0][0x1ec], R227 ;  /* 0x00007b003be17a24 */ /* 0x000fe200078e02e3 */
[----:B------:R-:W-:Y:S01]  /*a5d0*/  LOP3.LUT R213, R213, 0xfffffffb, RZ, 0xc0, !PT ;  /* 0xfffffffbd5d57812 */ /* 0x000fe200078ec0ff */
[----:B------:R-:W-:Y:S01]  /*a5e0*/  IMAD.WIDE.U32 R2, R212, c[0x0][0x1e0], RZ ;  /* 0x00007800d4027a25 */ /* 0x000fe200078e00ff */
[----:B------:R-:W-:-:S03]  /*a5f0*/  SHF.R.S32.HI R60, RZ, 0x1f, R212 ;  /* 0x0000001fff3c7819 */ /* 0x000fc600000114d4 */
[----:B------:R-:W-:Y:S02]  /*a600*/  IMAD R131, R97, -0x30, R131 ;  /* 0xffffffd061837824 */ /* 0x000fe400078e0283 */
[----:B------:R-:W-:-:S03]  /*a610*/  IMAD R4, R60, c[0x0][0x1e0], RZ ;  /* 0x000078003c047a24 */ /* 0x000fc600078e02ff */
[----:B------:R-:W-:Y:S01]  /*a620*/  IMNMX R6, R131, 0x30, PT ;  /* 0x0000003083067817 */ /* 0x000fe20003800200 */
[----:B------:R-:W-:Y:S01]  /*a630*/  IMAD R4, R212, c[0x0][0x1e4], R4 ;  /* 0x00007900d4047a24 */ /* 0x000fe200078e0204 */
[----:B------:R-:W-:-:S03]  /*a640*/  @P6 LOP3.LUT R213, R213, 0x4, RZ, 0xfc, !PT ;  /* 0x00000004d5d56812 */ /* 0x000fc600078efcff */
[----:B------:R-:W-:Y:S02]  /*a650*/  IMAD.IADD R3, R3, 0x1, R4 ;  /* 0x0000000103037824 */ /* 0x000fe400078e0204 */
[----:B------:R-:W-:Y:S01]  /*a660*/  IMAD.IADD R6, R6, 0x1, -R143 ;  /* 0x0000000106067824 */ /* 0x000fe200078e0a8f */
[----:B---3--:R-:W-:Y:S01]  /*a670*/  SHF.R.S32.HI R61, RZ, 0x1f, R211 ;  /* 0x0000001fff3d7819 */ /* 0x008fe200000114d3 */
[----:B------:R-:W-:-:S04]  /*a680*/  IMAD.WIDE.U32 R2, R211, c[0x0][0x1f0], R2 ;  /* 0x00007c00d3027a25 */ /* 0x000fc800078e0002 */
[----:B------:R-:W-:Y:S01]  /*a690*/  IMAD R4, R61, c[0x0][0x1f0], RZ ;  /* 0x00007c003d047a24 */ /* 0x000fe200078e02ff */
[----:B------:R-:W-:-:S03]  /*a6a0*/  IADD3 R2, P1, R2, R226, RZ ;  /* 0x000000e202027210 */ /* 0x000fc60007f3e0ff */
[----:B------:R-:W-:Y:S01]  /*a6b0*/  IMAD R4, R211, c[0x0][0x1f4], R4 ;  /* 0x00007d00d3047a24 */ /* 0x000fe200078e0204 */
[----:B----4-:R-:W-:-:S04]  /*a6c0*/  LEA R13, P0, R2, c[0x0][0x1c8], 0x1 ;  /* 0x00007200020d7a11 */ /* 0x010fc800078008ff */
[----:B------:R-:W-:-:S04]  /*a6d0*/  IADD3.X R3, R225, R3, R4, P1, !PT ;  /* 0x00000003e1037210 */ /* 0x000fc80000ffe404 */
[----:B------:R-:W-:Y:S02]  /*a6e0*/  LEA.HI.X R16, R2, c[0x0][0x1cc], R3, 0x1, P0 ;  /* 0x0000730002107a11 */ /* 0x000fe400000f0c03 */
[----:B------:R-:W1:Y:S01]  /*a6f0*/  SHFL.IDX PT, R2, R13, RZ, 0x181f ;  /* 0x00181fff0d027589 */ /* 0x000e6200000e0000 */
[----:B------:R-:W-:-:S03]  /*a700*/  ISETP.GE.AND P0, PT, R6, 0x1, PT ;  /* 0x000000010600780c */ /* 0x000fc60003f06270 */
[----:B------:R-:W3:Y:S10]  /*a710*/  SHFL.IDX PT, R3, R16, RZ, 0x181f ;  /* 0x00181fff10037589 */ /* 0x000ef400000e0000 */
[----:B-1----:R-:W-:-:S02]  /*a720*/  @P0 LEA R10, P1, R140, R2, 0x1 ;  /* 0x000000028c0a0211 */ /* 0x002fc400078208ff */
[-C--:B------:R-:W-:Y:S02]  /*a730*/  @P0 LEA R8, P2, R206, R2.reuse, 0x1 ;  /* 0x00000002ce080211 */ /* 0x080fe400078408ff */
[-C--:B---3--:R-:W-:Y:S02]  /*a740*/  @P0 LEA.HI.X R11, R140, R3.reuse, R141, 0x1, P1 ;  /* 0x000000038c0b0211 */ /* 0x088fe400008f0c8d */
[CC--:B------:R-:W-:Y:S02]  /*a750*/  @P0 LEA R4, P1, R205.reuse, R2.reuse, 0x1 ;  /* 0x00000002cd040211 */ /* 0x0c0fe400078208ff */
[-C--:B------:R-:W-:Y:S01]  /*a760*/  @P0 LEA.HI.X R9, R206, R3.reuse, R214, 0x1, P2 ;  /* 0x00000003ce090211 */ /* 0x080fe200010f0cd6 */
[----:B------:R-:W-:Y:S01]  /*a770*/  @!PT LDS RZ, [RZ] ;  /* 0x00000000fffff984 */ /* 0x000fe20000000800 */
[----:B------:R1:W-:Y:S01]  /*a780*/  @P0 LDGSTS.E.BYPASS.LTC128B.128 [R203+0xa080], [R10.64], !P5 ;  /* 0x0a0800000acb0fae */ /* 0x0003e2000e901d46 */
[-C--:B------:R-:W-:Y:S02]  /*a790*/  @P0 LEA.HI.X R5, R205, R3.reuse, R216, 0x1, P1 ;  /* 0x00000003cd050211 */ /* 0x080fe400008f0cd8 */
[C---:B--2---:R-:W-:Y:S01]  /*a7a0*/  @P0 LEA R14, P1, R204.reuse, R2, 0x1 ;  /* 0x00000002cc0e0211 */ /* 0x044fe200078208ff */
[----:B------:R1:W-:Y:S03]  /*a7b0*/  @P0 LDGSTS.E.BYPASS.LTC128B.128 [R203+0xb880], [R8.64], !P4 ;  /* 0x0b88000008cb0fae */ /* 0x0003e6000e101d46 */
[----:B------:R-:W-:Y:S01]  /*a7c0*/  @P0 LEA.HI.X R15, R204, R3, R215, 0x1, P1 ;  /* 0x00000003cc0f0211 */ /* 0x000fe200008f0cd7 */
[----:B------:R1:W-:Y:S04]  /*a7d0*/  @P0 LDGSTS.E.BYPASS.LTC128B.128 [R203+0xd080], [R4.64], !P3 ;  /* 0x0d08000004cb0fae */ /* 0x0003e8000d901d46 */
[----:B------:R1:W-:Y:S01]  /*a7e0*/  @P0 LDGSTS.E.BYPASS.LTC128B.128 [R203+0xe880], [R14.64], !P6 ;  /* 0x0e8800000ecb0fae */ /* 0x0003e2000f101d46 */
[----:B------:R-:W-:-:S03]  /*a7f0*/  ISETP.GE.AND P0, PT, R6, 0x21, PT ;  /* 0x000000210600780c */ /* 0x000fc60003f06270 */
[----:B------:R1:W2:Y:S04]  /*a800*/  SHFL.IDX PT, R2, R13, 0x1, 0x181f ;  /* 0x00381f000d027f89 */ /* 0x0002a800000e0000 */
[----:B------:R1:W3:Y:S06]  /*a810*/  SHFL.IDX PT, R3, R16, 0x1, 0x181f ;  /* 0x00381f0010037f89 */ /* 0x0002ec00000e0000 */
[----:B------:R-:W-:Y:S05]  /*a820*/  @!P0 BRA `(.L_x_1772) ;  /* 0x000000c000008947 */ /* 0x000fea0003800000 */
[-C--:B-12---:R-:W-:Y:S02]  /*a830*/  LEA R10, P0, R140, R2.reuse, 0x1 ;  /* 0x000000028c0a7211 */ /* 0x086fe400078008ff */
[----:B------:R-:W-:-:S02]  /*a840*/  LEA R8, P2, R206, R2, 0x1 ;  /* 0x00000002ce087211 */ /* 0x000fc400078408ff */
[-C--:B---3--:R-:W-:Y:S02]  /*a850*/  LEA.HI.X R11, R140, R3.reuse, R141, 0x1, P0 ;  /* 0x000000038c0b7211 */ /* 0x088fe400000f0c8d */
[CC--:B------:R-:W-:Y:S02]  /*a860*/  LEA R4, P1, R205.reuse, R2.reuse, 0x1 ;  /* 0x00000002cd047211 */ /* 0x0c0fe400078208ff */
[----:B------:R-:W-:Y:S01]  /*a870*/  LEA R2, P0, R204, R2, 0x1 ;  /* 0x00000002cc027211 */ /* 0x000fe200078008ff */
[----:B------:R1:W-:Y:S01]  /*a880*/  LDGSTS.E.BYPASS.LTC128B.128 [R207+0xb080], [R10.64], !P5 ;  /* 0x0b0800000acf7fae */ /* 0x0003e2000e901d46 */
[-C--:B------:R-:W-:Y:S02]  /*a890*/  LEA.HI.X R9, R206, R3.reuse, R214, 0x1, P2 ;  /* 0x00000003ce097211 */ /* 0x080fe400010f0cd6 */
[-C--:B------:R-:W-:Y:S02]  /*a8a0*/  LEA.HI.X R5, R205, R3.reuse, R216, 0x1, P1 ;  /* 0x00000003cd057211 */ /* 0x080fe400008f0cd8 */
[----:B------:R-:W-:Y:S01]  /*a8b0*/  LEA.HI.X R3, R204, R3, R215, 0x1, P0 ;  /* 0x00000003cc037211 */ /* 0x000fe200000f0cd7 */
[----:B------:R1:W-:Y:S04]  /*a8c0*/  LDGSTS.E.BYPASS.LTC128B.128 [R207+0xc880], [R8.64], !P4 ;  /* 0x0c88000008cf7fae */ /* 0x0003e8000e101d46 */
[----:B------:R1:W-:Y:S04]  /*a8d0*/  LDGSTS.E.BYPASS.LTC128B.128 [R207+0xe080], [R4.64], !P3 ;  /* 0x0e08000004cf7fae */ /* 0x0003e8000d901d46 */
[----:B------:R1:W-:Y:S02]  /*a8e0*/  LDGSTS.E.BYPASS.LTC128B.128 [R207+0xf880], [R2.64], !P6 ;  /* 0x0f88000002cf7fae */ /* 0x0003e4000f101d46 */
.L_x_1772:
[----:B------:R-:W-:Y:S05]  /*a8f0*/  BSYNC B0 ;  /* 0x0000000000007941 */ /* 0x000fea0003800000 */
.L_x_1771:
[----:B------:R-:W-:Y:S01]  /*a900*/  ISETP.LT.AND P0, PT, RZ, c[0x0][0x27c], PT ;  /* 0x00009f00ff007a0c */ /* 0x000fe20003f01270 */
[----:B------:R-:W0:-:S12]  /*a910*/  LDGDEPBAR ;  /* 0x00000000000079af */ /* 0x000e180000000000 */
[----:B------:R-:W-:Y:S05]  /*a920*/  @P0 BRA `(.L_x_1773) ;  /* 0x0000002000000947 */ /* 0x000fea0003800000 */
[----:B------:R-:W-:-:S04]  /*a930*/  DEPBAR.LE SB0, 0x1 ;  /* 0x000080400000791a */ /* 0x000fc80000000000 */
[----:B------:R-:W-:Y:S05]  /*a940*/  BRA `(.L_x_1774) ;  /* 0x000068a000007947 */ /* 0x000fea0003800000 */
.L_x_1773:
[----:B-12---:R-:W-:Y:S01]  /*a950*/  SHF.R.S32.HI R2, RZ, 0x1f, R130 ;  /* 0x0000001fff027819 */ /* 0x006fe20000011482 */
[----:B------:R-:W-:Y:S01]  /*a960*/  ULDC.U8 UR4, c[0x0][0x298] ;  /* 0x0000a60000047ab9 */ /* 0x000fe20000000000 */
[----:B------:R-:W-:Y:S01]  /*a970*/  IMAD.WIDE.U32 R4, R130, c[0x0][0x280], RZ ;  /* 0x0000a00082047a25 */ /* 0x000fe200078e00ff */
[----:B------:R-:W-:Y:S01]  /*a980*/  ISETP.NE.AND P1, PT, RZ, UR4, PT ;  /* 0x00000004ff007c0c */ /* 0x000fe2000bf25270 */
[----:B------:R-:W-:Y:S02]  /*a990*/  BSSY B2, `(.L_x_1774) ;  /* 0x0000685000027945 */ /* 0x000fe40003800000 */
[----:B---3--:R-:W-:Y:S01]  /*a9a0*/  IMAD R3, R2, c[0x0][0x280], RZ ;  /* 0x0000a00002037a24 */ /* 0x008fe200078e02ff */
[----:B------:R-:W-:Y:S01]  /*a9b0*/  LEA R8, P0, R4, c[0x0][0x270], 0x1 ;  /* 0x00009c0004087a11 */ /* 0x000fe200078008ff */
[----:B------:R-:W-:Y:S02]  /*a9c0*/  IMAD R6, R2, c[0x0][0x290], RZ ;  /* 0x0000a40002067a24 */ /* 0x000fe400078e02ff */
[----:B------:R-:W-:-:S05]  /*a9d0*/  IMAD R3, R130, c[0x0][0x284], R3 ;  /* 0x0000a10082037a24 */ /* 0x000fca00078e0203 */
[----:B------:R-:W-:Y:S01]  /*a9e0*/  IADD3 R9, R3, R5, RZ ;  /* 0x0000000503097210 */ /* 0x000fe20007ffe0ff */
[----:B------:R-:W-:-:S03]  /*a9f0*/  IMAD.WIDE.U32 R2, R130, c[0x0][0x290], RZ ;  /* 0x0000a40082027a25 */ /* 0x000fc600078e00ff */
[----:B------:R-:W-:Y:S01]  /*aa00*/  LEA.HI.X R4, R4, c[0x0][0x274], R9, 0x1, P0 ;  /* 0x00009d0004047a11 */ /* 0x000fe200000f0c09 */
[----:B------:R-:W-:Y:S01]  /*aa10*/  IMAD R5, R130, c[0x0][0x294], R6 ;  /* 0x0000a50082057a24 */ /* 0x000fe200078e0206 */
[----:B------:R-:W-:-:S04]  /*aa20*/  LEA R6, P0, R2, c[0x0][0x288], 0x1 ;  /* 0x0000a20002067a11 */ /* 0x000fc800078008ff */
[----:B------:R-:W-:-:S04]  /*aa30*/  IADD3 R3, R5, R3, RZ ;  /* 0x0000000305037210 */ /* 0x000fc80007ffe0ff */
[----:B------:R-:W-:Y:S01]  /*aa40*/  LEA.HI.X R2, R2, c[0x0][0x28c], R3, 0x1, P0 ;  /* 0x0000a30002027a11 */ /* 0x000fe200000f0c03 */
        /* <DEDUP_REMOVED lines=10> */
[----:B------:R3:W4:Y:S01]  /*aaf0*/  SHFL.IDX PT, R4, R8, RZ, 0x181f ;  /* 0x00181fff08047589 */ /* 0x00072200000e0000 */
[----:B------:R-:W-:Y:S01]  /*ab00*/  CS2R R14, SRZ ;  /* 0x00000000000e7805 */ /* 0x000fe2000001ff00 */
[----:B------:R-:W-:-:S02]  /*ab10*/  CS2R R10, SRZ ;  /* 0x00000000000a7805 */ /* 0x000fc4000001ff00 */
[----:B------:R1:W1:Y:S01]  /*ab20*/  SHFL.IDX PT, R2, R6, RZ, 0x181f ;  /* 0x00181fff06027589 */ /* 0x00026200000e0000 */
[----:B---3--:R-:W-:Y:S01]  /*ab30*/  CS2R R8, SRZ ;  /* 0x0000000000087805 */ /* 0x008fe2000001ff00 */
[----:B------:R-:W-:Y:S05]  /*ab40*/  @P2 BRA `(.L_x_1777) ;  /* 0x0000028000002947 */ /* 0x000fea0003800000 */
[----:B--2-4-:R-:W2:Y:S04]  /*ab50*/  LDL R30, [R1+0x174] ;  /* 0x00017400011e7983 */ /* 0x014ea80000100800 */
        /* <DEDUP_REMOVED lines=10> */
[----:B-1----:R-:W-:-:S04]  /*ac00*/  @!P0 IMAD.WIDE R14, R144, 0x2, R4 ;  /* 0x00000002900e8825 */ /* 0x002fc800078e0204 */
[----:B------:R-:W-:Y:S01]  /*ac10*/  @!P0 IMAD.WIDE R10, R144, 0x2, R2 ;  /* 0x00000002900a8825 */ /* 0x000fe200078e0202 */
[----:B------:R1:W5:Y:S04]  /*ac20*/  @!P0 LD.E.64 R18, [R14.64] ;  /* 0x000000060e128980 */ /* 0x000368000c101b00 */
[----:B------:R1:W5:Y:S01]  /*ac30*/  @!P0 LD.E.64 R8, [R10.64] ;  /* 0x000000060a088980 */ /* 0x000362000c101b00 */
[----:B------:R-:W-:Y:S01]  /*ac40*/  CS2R R20, SRZ ;  /* 0x0000000000147805 */ /* 0x000fe2000001ff00 */
[----:B------:R-:W-:Y:S01]  /*ac50*/  CS2R R22, SRZ ;  /* 0x0000000000167805 */ /* 0x000fe2000001ff00 */
[----:B-1----:R-:W-:Y:S01]  /*ac60*/  CS2R R10, SRZ ;  /* 0x00000000000a7805 */ /* 0x002fe2000001ff00 */
[----:B------:R-:W-:Y:S01]  /*ac70*/  CS2R R24, SRZ ;  /* 0x0000000000187805 */ /* 0x000fe2000001ff00 */
[----:B--2---:R-:W-:-:S02]  /*ac80*/  @!P2 IADD3 R16, P6, R4, R30, RZ ;  /* 0x0000001e0410a210 */ /* 0x004fc40007fde0ff */
[----:B------:R-:W-:-:S03]  /*ac90*/  @!P2 IADD3 R14, P0, R2, R30, RZ ;  /* 0x0000001e020ea210 */ /* 0x000fc60007f1e0ff */
[--C-:B---3--:R-:W-:Y:S02]  /*aca0*/  @!P2 IMAD.X R17, R5, 0x1, R27.reuse, P6 ;  /* 0x000000010511a824 */ /* 0x108fe400030e061b */
[----:B------:R-:W-:Y:S01]  /*acb0*/  @!P2 IMAD.X R15, R3, 0x1, R27, P0 ;  /* 0x00000001030fa824 */ /* 0x000fe200000e061b */
[----:B------:R-:W-:Y:S02]  /*acc0*/  ISETP.GE.AND P0, PT, R147, c[0x0][0x27c], PT ;  /* 0x00009f0093007a0c */ /* 0x000fe40003f06270 */
[----:B------:R1:W5:Y:S04]  /*acd0*/  @!P2 LD.E.64 R20, [R16.64] ;  /* 0x000000061014a980 */ /* 0x000368000c101b00 */
[----:B------:R4:W5:Y:S02]  /*ace0*/  @!P2 LD.E.64 R10, [R14.64] ;  /* 0x000000060e0aa980 */ /* 0x000964000c101b00 */
[----:B----4-:R-:W-:-:S05]  /*acf0*/  @!P1 IADD3 R14, P2, R4, R26, RZ ;  /* 0x0000001a040e9210 */ /* 0x010fca0007f5e0ff */
[----:B------:R-:W-:Y:S01]  /*ad00*/  @!P1 IMAD.X R15, R5, 0x1, R29, P2 ;  /* 0x00000001050f9824 */ /* 0x000fe200010e061d */
[----:B------:R-:W-:Y:S01]  /*ad10*/  @!P1 IADD3 R26, P2, R2, R26, RZ ;  /* 0x0000001a021a9210 */ /* 0x000fe20007f5e0ff */
[----:B-1----:R-:W-:-:S03]  /*ad20*/  CS2R R16, SRZ ;  /* 0x0000000000107805 */ /* 0x002fc6000001ff00 */
[----:B------:R1:W5:Y:S01]  /*ad30*/  @!P1 LD.E.64 R22, [R14.64] ;  /* 0x000000060e169980 */ /* 0x000362000c101b00 */
[----:B------:R-:W-:Y:S01]  /*ad40*/  @!P1 IMAD.X R27, R3, 0x1, R29, P2 ;  /* 0x00000001031b9824 */ /* 0x000fe200010e061d */
[----:B------:R-:W-:-:S05]  /*ad50*/  @!P0 IADD3 R4, P2, R4, R28, RZ ;  /* 0x0000001c04048210 */ /* 0x000fca0007f5e0ff */
[----:B------:R-:W-:Y:S01]  /*ad60*/  @!P0 IMAD.X R5, R5, 0x1, R13, P2 ;  /* 0x0000000105058824 */ /* 0x000fe200010e060d */
[----:B------:R-:W-:-:S04]  /*ad70*/  @!P0 IADD3 R2, P2, R2, R28, RZ ;  /* 0x0000001c02028210 */ /* 0x000fc80007f5e0ff */
[----:B------:R2:W5:Y:S01]  /*ad80*/  @!P0 LD.E.64 R24, [R4.64] ;  /* 0x0000000604188980 */ /* 0x000562000c101b00 */
[----:B------:R-:W-:-:S05]  /*ad90*/  @!P0 IMAD.X R3, R3, 0x1, R13, P2 ;  /* 0x0000000103038824 */ /* 0x000fca00010e060d */
[----:B------:R2:W5:Y:S01]  /*ada0*/  @!P0 LD.E.64 R16, [R2.64] ;  /* 0x0000000602108980 */ /* 0x000562000c101b00 */
[----:B-1----:R-:W-:-:S06]  /*adb0*/  CS2R R14, SRZ ;  /* 0x00000000000e7805 */ /* 0x002fcc000001ff00 */
[----:B------:R2:W5:Y:S02]  /*adc0*/  @!P1 LD.E.64 R14, [R26.64] ;  /* 0x000000061a0e9980 */ /* 0x000564000c101b00 */
.L_x_1777:
[----:B--2-4-:R-:W-:Y:S05]  /*add0*/  BSYNC B0 ;  /* 0x0000000000007941 */ /* 0x014fea0003800000 */
.L_x_1776:
[----:B------:R-:W2:Y:S01]  /*ade0*/  LDL R42, [R1+0x4] ;  /* 0x00000400012a7983 */ /* 0x000ea20000100800 */
[--C-:B-----5:R-:W-:Y:S01]  /*adf0*/  IMAD.MOV.U32 R36, RZ, RZ, R21.reuse ;  /* 0x000000ffff247224 */ /* 0x120fe200078e0015 */
[--C-:B------:R-:W-:Y:S01]  /*ae00*/  SHF.R.U64 R34, R20, 0x10, R21.reuse ;  /* 0x0000001014227819 */ /* 0x100fe20000001215 */
[----:B------:R-:W-:Y:S01]  /*ae10*/  IMAD.MOV.U32 R33, RZ, RZ, R22 ;  /* 0x000000ffff217224 */ /* 0x000fe200078e0016 */
[----:B------:R-:W-:Y:S01]  /*ae20*/  SHF.R.U32.HI R31, RZ, 0x10, R21 ;  /* 0x00000010ff1f7819 */ /* 0x000fe20000011615 */
[----:B------:R-:W-:Y:S01]  /*ae30*/  IMAD.MOV.U32 R28, RZ, RZ, R25 ;  /* 0x000000ffff1c7224 */ /* 0x000fe200078e0019 */
[----:B------:R-:W-:Y:S01]  /*ae40*/  SHF.R.U64 R30, R22, 0x10, R23 ;  /* 0x00000010161e7819 */ /* 0x000fe20000001217 */
[----:B------:R-:W-:Y:S01]  /*ae50*/  IMAD.MOV.U32 R21, RZ, RZ, R10 ;  /* 0x000000ffff157224 */ /* 0x000fe200078e000a */
[----:B------:R-:W-:Y:S01]  /*ae60*/  SHF.R.U64 R38, R18, 0x10, R19 ;  /* 0x0000001012267819 */ /* 0x000fe20000001213 */
        /* <DEDUP_REMOVED lines=15> */
[----:B------:R-:W-:Y:S01]  /*af60*/  SHF.R.U32.HI R19, RZ, 0x10, R9 ;  /* 0x00000010ff137819 */ /* 0x000fe20000011609 */
[----:B------:R-:W-:Y:S01]  /*af70*/  IMAD.MOV.U32 R8, RZ, RZ, R16 ;  /* 0x000000ffff087224 */ /* 0x000fe200078e0010 */
[----:B------:R-:W-:Y:S01]  /*af80*/  PRMT R24, R24, 0x5410, R35 ;  /* 0x0000541018187816 */ /* 0x000fe20000000023 */
[----:B-1----:R-:W-:Y:S01]  /*af90*/  IMAD.MOV.U32 R6, RZ, RZ, R17 ;  /* 0x000000ffff067224 */ /* 0x002fe200078e0011 */
[----:B------:R-:W-:Y:S01]  /*afa0*/  PRMT R35, R22, 0x5410, R28 ;  /* 0x0000541016237816 */ /* 0x000fe2000000001c */
[----:B------:R-:W-:-:S04]  /*afb0*/  DEPBAR.LE SB0, 0x1 ;  /* 0x000080400000791a */ /* 0x000fc80000000000 */
[----:B------:R-:W-:Y:S01]  /*afc0*/  PRMT R22, R19, 0x7610, R22 ;  /* 0x0000761013167816 */ /* 0x000fe20000000016 */
[----:B------:R-:W-:Y:S01]  /*afd0*/  BSSY B1, `(.L_x_1778) ;  /* 0x00000c7000017945 */ /* 0x000fe20003800000 */
[----:B------:R-:W-:Y:S01]  /*afe0*/  SHF.R.U32.HI R27, RZ, 0x10, R23 ;  /* 0x00000010ff1b7819 */ /* 0x000fe20000011617 */
[----:B------:R-:W-:Y:S01]  /*aff0*/  IMAD.MOV.U32 R23, RZ, RZ, R9 ;  /* 0x000000ffff177224 */ /* 0x000fe200078e0009 */
[--C-:B------:R-:W-:Y:S02]  /*b000*/  SHF.R.U64 R18, R10, 0x10, R11.reuse ;  /* 0x000000100a127819 */ /* 0x100fe4000000120b */
[----:B------:R-:W-:Y:S01]  /*b010*/  SHF.R.U32.HI R10, RZ, 0x10, R11 ;  /* 0x00000010ff0a7819 */ /* 0x000fe2000001160b */
[----:B------:R-:W-:Y:S01]  /*b020*/  IMAD.MOV.U32 R11, RZ, RZ, R15 ;  /* 0x000000ffff0b7224 */ /* 0x000fe200078e000f */
[----:B------:R-:W-:Y:S02]  /*b030*/  PRMT R25, R39, 0x7610, R25 ;  /* 0x0000761027197816 */ /* 0x000fe40000000019 */
[----:B------:R-:W-:-:S02]  /*b040*/  PRMT R27, R27, 0x5410, R37 ;  /* 0x000054101b1b7816 */ /* 0x000fc40000000025 */
[----:B------:R-:W-:Y:S02]  /*b050*/  PRMT R26, R26, 0x5410, R34 ;  /* 0x000054101a1a7816 */ /* 0x000fe40000000022 */
[----:B------:R-:W-:Y:S02]  /*b060*/  PRMT R29, R29, 0x5410, R33 ;  /* 0x000054101d1d7816 */ /* 0x000fe40000000021 */
[----:B------:R-:W-:Y:S02]  /*b070*/  PRMT R20, R20, 0x5410, R24 ;  /* 0x0000541014147816 */ /* 0x000fe40000000018 */
[--C-:B------:R-:W-:Y:S02]  /*b080*/  SHF.R.U64 R9, R14, 0x10, R15.reuse ;  /* 0x000000100e097819 */ /* 0x100fe4000000120f */
[----:B------:R-:W-:Y:S02]  /*b090*/  SHF.R.U32.HI R5, RZ, 0x10, R15 ;  /* 0x00000010ff057819 */ /* 0x000fe4000001160f */
[----:B------:R-:W-:-:S02]  /*b0a0*/  SHF.R.U64 R4, R16, 0x10, R17 ;  /* 0x0000001010047819 */ /* 0x000fc40000001211 */
[----:B------:R-:W-:Y:S02]  /*b0b0*/  SHF.R.U32.HI R2, RZ, 0x10, R17 ;  /* 0x00000010ff027819 */ /* 0x000fe40000011611 */
[----:B------:R-:W-:Y:S02]  /*b0c0*/  PRMT R31, R31, 0x5410, R27 ;  /* 0x000054101f1f7816 */ /* 0x000fe4000000001b */
[----:B------:R-:W-:Y:S02]  /*b0d0*/  PRMT R34, R26, 0x5410, R29 ;  /* 0x000054101a227816 */ /* 0x000fe4000000001d */
[--C-:B------:R-:W-:Y:S02]  /*b0e0*/  PRMT R25, R25, 0x5410, R20.reuse ;  /* 0x0000541019197816 */ /* 0x100fe40000000014 */
        /* <DEDUP_REMOVED lines=9> */
[----:B------:R-:W-:Y:S01]  /*b180*/  PRMT R32, R32, 0x5410, R4 ;  /* 0x0000541020207816 */ /* 0x000fe20000000004 */
[----:B------:R-:W-:Y:S01]  /*b190*/  BAR.SYNC.DEFER_BLOCKING 0x0 ;  /* 0x0000000000007b1d */ /* 0x000fe20000010000 */
[----:B--2---:R-:W-:-:S05]  /*b1a0*/  IMAD R3, R42, -0x80, R40 ;  /* 0xffffff802a037824 */ /* 0x004fca00078e0228 */
[----:B------:R-:W-:-:S04]  /*b1b0*/  IMNMX R19, R3, 0x80, PT ;  /* 0x0000008003137817 */ /* 0x000fc80003800200 */
[----:B------:R-:W-:-:S13]  /*b1c0*/  ISETP.GE.AND P0, PT, R143, R19, PT ;  /* 0x000000138f00720c */ /* 0x000fda0003f06270 */
        /* <DEDUP_REMOVED lines=11> */
[--C-:B------:R-:W-:Y:S01]  /*b280*/  HADD2.F32 R6, -RZ, R9.reuse.H1_H1 ;  /* 0x30000009ff067230 */ /* 0x100fe20000004100 */
[-C--:B------:R-:W-:Y:S01]  /*b290*/  FMUL.FTZ R16, R14, R13.reuse ;  /* 0x0000000d0e107220 */ /* 0x080fe20000410000 */
[----:B------:R-:W-:Y:S01]  /*b2a0*/  HADD2.F32 R5, -RZ, R9.H0_H0 ;  /* 0x20000009ff057230 */ /* 0x000fe20000004100 */
[----:B------:R-:W-:Y:S01]  /*b2b0*/  FMUL.FTZ R17, R8, R13 ;  /* 0x0000000d08117220 */ /* 0x000fe20000410000 */
[--C-:B------:R-:W-:Y:S01]  /*b2c0*/  HADD2.F32 R15, -RZ, R10.reuse.H0_H0 ;  /* 0x2000000aff0f7230 */ /* 0x100fe20000004100 */
[-C--:B------:R-:W-:Y:S01]  /*b2d0*/  FMUL.FTZ R13, R6, R2.reuse ;  /* 0x00000002060d7220 */ /* 0x080fe20000410000 */
[--C-:B------:R-:W-:Y:S01]  /*b2e0*/  HADD2.F32 R9, -RZ, R11.reuse.H0_H0 ;  /* 0x2000000bff097230 */ /* 0x100fe20000004100 */
[C---:B------:R-:W-:Y:S01]  /*b2f0*/  FMUL.FTZ R2, R5.reuse, R2 ;  /* 0x0000000205027220 */ /* 0x040fe20000410000 */
[----:B------:R-:W-:Y:S01]  /*b300*/  HADD2.F32 R10, -RZ, R10.H1_H1 ;  /* 0x3000000aff0a7230 */ /* 0x000fe20000004100 */
[-C--:B------:R-:W-:Y:S01]  /*b310*/  FFMA.FTZ R18, R14, R4.reuse, -R17 ;  /* 0x000000040e127223 */ /* 0x080fe20000010811 */
[----:B------:R-:W-:Y:S01]  /*b320*/  HADD2.F32 R11, -RZ, R11.H1_H1 ;  /* 0x3000000bff0b7230 */ /* 0x000fe20000004100 */
[----:B------:R-:W-:Y:S01]  /*b330*/  FFMA.FTZ R17, R8, R4, R16 ;  /* 0x0000000408117223 */ /* 0x000fe20000010010 */
[----:B------:R-:W-:Y:S01]  /*b340*/  HADD2.F32 R4, -RZ, R25.H0_H0 ;  /* 0x20000019ff047230 */ /* 0x000fe20000004100 */
[-C--:B------:R-:W-:Y:S01]  /*b350*/  FFMA.FTZ R16, R5, R3.reuse, -R13 ;  /* 0x0000000305107223 */ /* 0x080fe2000001080d */
[----:B------:R-:W-:Y:S01]  /*b360*/  HADD2.F32 R5, -RZ, R23.H0_H0 ;  /* 0x20000017ff057230 */ /* 0x000fe20000004100 */
[----:B------:R-:W-:Y:S01]  /*b370*/  FFMA.FTZ R14, R6, R3, R2 ;  /* 0x00000003060e7223 */ /* 0x000fe20000010002 */
[----:B------:R-:W-:-:S02]  /*b380*/  HADD2.F32 R2, -RZ, R22.H0_H0 ;  /* 0x20000016ff027230 */ /* 0x000fc40000004100 */
[----:B------:R-:W-:Y:S01]  /*b390*/  HADD2.F32 R3, -RZ, R24.H1_H1 ;  /* 0x30000018ff037230 */ /* 0x000fe20000004100 */
[CC--:B------:R-:W-:Y:S02]  /*b3a0*/  FMUL.FTZ R13, R10.reuse, R5.reuse ;  /* 0x000000050a0d7220 */ /* 0x0c0fe40000410000 */
[-C--:B------:R-:W-:Y:S02]  /*b3b0*/  FMUL.FTZ R8, R11, R2.reuse ;  /* 0x000000020b087220 */ /* 0x080fe40000410000 */
[----:B------:R-:W-:Y:S02]  /*b3c0*/  FMUL.FTZ R5, R15, R5 ;  /* 0x000000050f057220 */ /* 0x000fe40000410000 */
[----:B------:R-:W-:Y:S02]  /*b3d0*/  FMUL.FTZ R6, R9, R2 ;  /* 0x0000000209067220 */ /* 0x000fe40000410000 */
[----:B------:R-:W-:Y:S02]  /*b3e0*/  FFMA.FTZ R13, R15, R4, -R13 ;  /* 0x000000040f0d7223 */ /* 0x000fe4000001080d */
[-C--:B------:R-:W-:Y:S01]  /*b3f0*/  FFMA.FTZ R2, R9, R3.reuse, -R8 ;  /* 0x0000000309027223 */ /* 0x080fe20000010808 */
[----:B------:R-:W-:Y:S01]  /*b400*/  F2FP.PACK_AB R8, R17, R18 ;  /* 0x000000121108723e */ /* 0x000fe200000000ff */
[----:B------:R-:W-:Y:S01]  /*b410*/  FFMA.FTZ R4, R10, R4, R5 ;  /* 0x000000040a047223 */ /* 0x000fe20000010005 */
[----:B------:R-:W-:Y:S01]  /*b420*/  F2FP.PACK_AB R9, R14, R16 ;  /* 0x000000100e09723e */ /* 0x000fe200000000ff */
[----:B------:R-:W-:-:S03]  /*b430*/  FFMA.FTZ R3, R11, R3, R6 ;  /* 0x000000030b037223 */ /* 0x000fc60000010006 */
[----:B------:R-:W-:Y:S02]  /*b440*/  F2FP.PACK_AB R10, R4, R13 ;  /* 0x0000000d040a723e */ /* 0x000fe400000000ff */
[----:B------:R-:W-:-:S05]  /*b450*/  F2FP.PACK_AB R11, R3, R2 ;  /* 0x00000002030b723e */ /* 0x000fca00000000ff */
[----:B------:R1:W-:Y:S02]  /*b460*/  STS.128 [R203+0x10080], R8 ;  /* 0x01008008cb007388 */ /* 0x0003e40000000c00 */
.L_x_1781:
[----:B------:R-:W-:Y:S05]  /*b470*/  BSYNC B0 ;  /* 0x0000000000007941 */ /* 0x000fea0003800000 */
.L_x_1780:
        /* <DEDUP_REMOVED lines=22> */
[----:B------:R-:W-:Y:S01]  /*b5e0*/  HADD2.F32 R4, -RZ, R28.H1_H1 ;  /* 0x3000001cff047230 */ /* 0x000fe20000004100 */
[-C--:B------:R-:W-:Y:S01]  /*b5f0*/  FFMA.FTZ R16, R5, R3.reuse, -R13 ;  /* 0x0000000305107223 */ /* 0x080fe2000001080d */
[----:B------:R-:W-:Y:S01]  /*b600*/  HADD2.F32 R5, -RZ, R25.H1_H1 ;  /* 0x30000019ff057230 */ /* 0x000fe20000004100 */
[----:B------:R-:W-:Y:S01]  /*b610*/  FFMA.FTZ R14, R6, R3, R2 ;  /* 0x00000003060e7223 */ /* 0x000fe20000010002 */
[----:B------:R-:W-:-:S02]  /*b620*/  HADD2.F32 R2, -RZ, R24.H0_H0 ;  /* 0x20000018ff027230 */ /* 0x000fc40000004100 */
[----:B------:R-:W-:Y:S01]  /*b630*/  HADD2.F32 R3, -RZ, R31.H0_H0 ;  /* 0x2000001fff037230 */ /* 0x000fe20000004100 */
        /* <DEDUP_REMOVED lines=13> */
.L_x_1783:
[----:B------:R-:W-:Y:S05]  /*b710*/  BSYNC B0 ;  /* 0x0000000000007941 */ /* 0x000fea0003800000 */
.L_x_1782:
        /* <DEDUP_REMOVED lines=41> */
.L_x_1785:
[----:B------:R-:W-:Y:S05]  /*b9b0*/  BSYNC B0 ;  /* 0x0000000000007941 */ /* 0x000fea0003800000 */
.L_x_1784:
[----:B------:R-:W-:-:S13]  /*b9c0*/  ISETP.GE.AND P0, PT, R147, c[0x0][0x27c], PT ;  /* 0x00009f0093007a0c */ /* 0x000fda0003f06270 */
[----:B------:R-:W-:Y:S05]  /*b9d0*/  @P0 BRA `(.L_x_1779) ;  /* 0x0000026000000947 */ /* 0x000fea0003800000 */
[----:B-1----:R-:W1:Y:S01]  /*b9e0*/  LDS.128 R8, [R203+0x1c080] ;  /* 0x01c08000cb087984 */ /* 0x002e620000000c00 */
[----:B------:R-:W-:Y:S02]  /*b9f0*/  HADD2.F32 R13, -RZ, R30.H1_H1 ;  /* 0x3000001eff0d7230 */ /* 0x000fe40000004100 */
[----:B------:R-:W-:Y:S02]  /*ba00*/  HADD2.F32 R2, -RZ, R32.H1_H1 ;  /* 0x30000020ff027230 */ /* 0x000fe40000004100 */
[--C-:B------:R-:W-:Y:S02]  /*ba10*/  HADD2.F32 R4, -RZ, R34.reuse.H1_H1 ;  /* 0x30000022ff047230 */ /* 0x100fe40000004100 */
        /* <DEDUP_REMOVED lines=17> */
[--C-:B------:R-:W-:Y:S01]  /*bb30*/  HADD2.F32 R5, -RZ, R33.reuse.H1_H1 ;  /* 0x30000021ff057230 */ /* 0x100fe20000004100 */
        /* <DEDUP_REMOVED lines=16> */
.L_x_1779:
[----:B------:R-:W-:Y:S05]  /*bc40*/  BSYNC B1 ;  /* 0x0000000000017941 */ /* 0x000fea0003800000 */
.L_x_1778:
        /* <DEDUP_REMOVED lines=14> */
[--C-:B------:R-:W-:Y:S01]  /*bd30*/  HADD2.F32 R6, -RZ, R9.reuse.H1_H1 ;  /* 0x30000009ff067230 */ /* 0x100fe20000004100 */
[C---:B------:R-:W-:Y:S01]  /*bd40*/  FMUL.FTZ R16, R13.reuse, R14 ;  /* 0x0000000e0d107220 */ /* 0x040fe20000410000 */
[----:B------:R-:W-:Y:S01]  /*bd50*/  HADD2.F32 R5, -RZ, R9.H0_H0 ;  /* 0x20000009ff057230 */ /* 0x000fe20000004100 */
[----:B------:R-:W-:Y:S01]  /*bd60*/  FMUL.FTZ R17, R13, R8 ;  /* 0x000000080d117220 */ /* 0x000fe20000410000 */
[--C-:B------:R-:W-:Y:S01]  /*bd70*/  HADD2.F32 R15, -RZ, R10.reuse.H0_H0 ;  /* 0x2000000aff0f7230 */ /* 0x100fe20000004100 */
[C---:B------:R-:W-:Y:S01]  /*bd80*/  FMUL.FTZ R13, R2.reuse, R6 ;  /* 0x00000006020d7220 */ /* 0x040fe20000410000 */
[--C-:B------:R-:W-:Y:S01]  /*bd90*/  HADD2.F32 R9, -RZ, R11.reuse.H0_H0 ;  /* 0x2000000bff097230 */ /* 0x100fe20000004100 */
[-C--:B------:R-:W-:Y:S01]  /*bda0*/  FMUL.FTZ R2, R2, R5.reuse ;  /* 0x0000000502027220 */ /* 0x080fe20000410000 */
[----:B------:R-:W-:Y:S01]  /*bdb0*/  HADD2.F32 R10, -RZ, R10.H1_H1 ;  /* 0x3000000aff0a7230 */ /* 0x000fe20000004100 */
[C---:B------:R-:W-:Y:S01]  /*bdc0*/  FFMA.FTZ R18, R4.reuse, R14, -R17 ;  /* 0x0000000e04127223 */ /* 0x040fe20000010811 */
[----:B------:R-:W-:Y:S01]  /*bdd0*/  HADD2.F32 R11, -RZ, R11.H1_H1 ;  /* 0x3000000bff0b7230 */ /* 0x000fe20000004100 */
[----:B------:R-:W-:Y:S01]  /*bde0*/  FFMA.FTZ R17, R4, R8, R16 ;  /* 0x0000000804117223 */ /* 0x000fe20000010010 */
[----:B------:R-:W-:Y:S01]  /*bdf0*/  HADD2.F32 R4, -RZ, R25.H0_H0 ;  /* 0x20000019ff047230 */ /* 0x000fe20000004100 */
[C---:B------:R-:W-:Y:S01]  /*be00*/  FFMA.FTZ R16, R3.reuse, R5, -R13 ;  /* 0x0000000503107223 */ /* 0x040fe2000001080d */
[----:B------:R-:W-:Y:S01]  /*be10*/  HADD2.F32 R5, -RZ, R23.H0_H0 ;  /* 0x20000017ff057230 */ /* 0x000fe20000004100 */
[----:B------:R-:W-:Y:S01]  /*be20*/  FFMA.FTZ R14, R3, R6, R2 ;  /* 0x00000006030e7223 */ /* 0x000fe20000010002 */
[----:B------:R-:W-:-:S02]  /*be30*/  HADD2.F32 R2, -RZ, R22.H0_H0 ;  /* 0x20000016ff027230 */ /* 0x000fc40000004100 */
[----:B------:R-:W-:Y:S01]  /*be40*/  HADD2.F32 R3, -RZ, R24.H1_H1 ;  /* 0x30000018ff037230 */ /* 0x000fe20000004100 */
[C---:B------:R-:W-:Y:S02]  /*be50*/  FMUL.FTZ R13, R5.reuse, R10 ;  /* 0x0000000a050d7220 */ /* 0x040fe40000410000 */
[C---:B------:R-:W-:Y:S02]  /*be60*/  FMUL.FTZ R8, R2.reuse, R11 ;  /* 0x0000000b02087220 */ /* 0x040fe40000410000 */
[----:B------:R-:W-:Y:S02]  /*be70*/  FMUL.FTZ R5, R5, R15 ;  /* 0x0000000f05057220 */ /* 0x000fe40000410000 */
[----:B------:R-:W-:Y:S02]  /*be80*/  FMUL.FTZ R6, R2, R9 ;  /* 0x0000000902067220 */ /* 0x000fe40000410000 */
[C---:B------:R-:W-:Y:S02]  /*be90*/  FFMA.FTZ R13, R4.reuse, R15, -R13 ;  /* 0x0000000f040d7223 */ /* 0x040fe4000001080d */
[----:B------:R-:W-:Y:S01]  /*bea0*/  FFMA.FTZ R2, R3, R9, -R8 ;  /* 0x0000000903027223 */ /* 0x000fe20000010808 */
[----:B------:R-:W-:Y:S01]  /*beb0*/  F2FP.PACK_AB R8, R17, R18 ;  /* 0x000000121108723e */ /* 0x000fe200000000ff */
[----:B------:R-:W-:Y:S01]  /*bec0*/  FFMA.FTZ R4, R4, R10, R5 ;  /* 0x0000000a04047223 */ /* 0x000fe20000010005 */
[----:B------:R-:W-:Y:S01]  /*bed0*/  F2FP.PACK_AB R9, R14, R16 ;  /* 0x000000100e09723e */ /* 0x000fe200000000ff */
[----:B------:R-:W-:-:S03]  /*bee0*/  FFMA.FTZ R3, R3, R11, R6 ;  /* 0x0000000b03037223 */ /* 0x000fc60000010006 */
[----:B------:R-:W-:Y:S02]  /*bef0*/  F2FP.PACK_AB R10, R4, R13 ;  /* 0x0000000d040a723e */ /* 0x000fe400000000ff */
[----:B------:R-:W-:-:S05]  /*bf00*/  F2FP.PACK_AB R11, R3, R2 ;  /* 0x00000002030b723e */ /* 0x000fca00000000ff */
[----:B------:R1:W-:Y:S02]  /*bf10*/  STS.128 [R203+0x11080], R8 ;  /* 0x01108008cb007388 */ /* 0x0003e40000000c00 */
.L_x_1789:
[----:B------:R-:W-:Y:S05]  /*bf20*/  BSYNC B0 ;  /* 0x0000000000007941 */ /* 0x000fea0003800000 */
.L_x_1788:
        /* <DEDUP_REMOVED lines=22> */
[----:B------:R-:W-:Y:S01]  /*c090*/  HADD2.F32 R4, -RZ, R28.H1_H1 ;  /* 0x3000001cff047230 */ /* 0x000fe20000004100 */
[C---:B------:R-:W-:Y:S01]  /*c0a0*/  FFMA.FTZ R16, R3.reuse, R5, -R13 ;  /* 0x0000000503107223 */ /* 0x040fe2000001080d */
[----:B------:R-:W-:Y:S01]  /*c0b0*/  HADD2.F32 R5, -RZ, R25.H1_H1 ;  /* 0x30000019ff057230 */ /* 0x000fe20000004100 */
[----:B------:R-:W-:Y:S01]  /*c0c0*/  FFMA.FTZ R14, R3, R6, R2 ;  /* 0x00000006030e7223 */ /* 0x000fe20000010002 */
[----:B------:R-:W-:-:S02]  /*c0d0*/  HADD2.F32 R2, -RZ, R24.H0_H0 ;  /* 0x20000018ff027230 */ /* 0x000fc40000004100 */
[----:B------:R-:W-:Y:S01]  /*c0e0*/  HADD2.F32 R3, -RZ, R31.H0_H0 ;  /* 0x2000001fff037230 */ /* 0x000fe20000004100 */
        /* <DEDUP_REMOVED lines=13> */
.L_x_1791:
[----:B------:R-:W-:Y:S05]  /*c1c0*/  BSYNC B0 ;  /* 0x0000000000007941 */ /* 0x000fea0003800000 */
.L_x_1790:
        /* <DEDUP_REMOVED lines=41> */
.L_x_1793:
[----:B------:R-:W-:Y:S05]  /*c460*/  BSYNC B0 ;  /* 0x0000000000007941 */ /* 0x000fea0003800000 */
.L_x_1792:
        /* <DEDUP_REMOVED lines=23> */
[--C-:B------:R-:W-:Y:S01]  /*c5e0*/  HADD2.F32 R5, -RZ, R33.reuse.H1_H1 ;  /* 0x30000021ff057230 */ /* 0x100fe20000004100 */
        /* <DEDUP_REMOVED lines=16> */
.L_x_1787:
[----:B------:R-:W-:Y:S05]  /*c6f0*/  BSYNC B1 ;  /* 0x0000000000017941 */ /* 0x000fea0003800000 */
.L_x_1786:
        /* <DEDUP_REMOVED lines=45> */
.L_x_1797:
[----:B------:R-:W-:Y:S05]  /*c9d0*/  BSYNC B0 ;  /* 0x0000000000007941 */ /* 0x000fea0003800000 */
.L_x_1796:
        /* <DEDUP_REMOVED lines=41> */
.L_x_1799:
[----:B------:R-:W-:Y:S05]  /*cc70*/  BSYNC B0 ;  /* 0x0000000000007941 */ /* 0x000fea0003800000 */
.L_x_1798:
        /* <DEDUP_REMOVED lines=41> */
.L_x_1801:
[----:B------:R-:W-:Y:S05]  /*cf10*/  BSYNC B0 ;  /* 0x0000000000007941 */ /* 0x000fea0003800000 */
.L_x_1800:
        /* <DEDUP_REMOVED lines=40> */
.L_x_1795:
[----:B------:R-:W-:Y:S05]  /*d1a0*/  BSYNC B1 ;  /* 0x0000000000017941 */ /* 0x000fea0003800000 */
.L_x_1794:
        /* <DEDUP_REMOVED lines=44> */
.L_x_1804:
[----:B------:R-:W-:Y:S05]  /*d470*/  BSYNC B0 ;  /* 0x0000000000007941 */ /* 0x000fea0003800000 */
.L_x_1803:
        /* <DEDUP_REMOVED lines=41> */
.L_x_1806:
[----:B------:R-:W-:Y:S05]  /*d710*/  BSYNC B0 ;  /* 0x0000000000007941 */ /* 0x000fea0003800000 */
.L_x_1805:
        /* <DEDUP_REMOVED lines=41> */
.L_x_1808:
[----:B------:R-:W-:Y:S05]  /*d9b0*/  BSYNC B0 ;  /* 0x0000000000007941 */ /* 0x000fea0003800000 */
.L_x_1807:
        /* <DEDUP_REMOVED lines=39> */
[----:B------:R1:W-:Y:S01]  /*dc30*/  STS.128 [R203+0x1f080], R8 ;  /* 0x01f08008cb007388 */ /* 0x0003e20000000c00 */
[----:B------:R-:W-:Y:S05]  /*dc40*/  BRA `(.L_x_1802) ;  /* 0x0000359000007947 */ /* 0x000fea0003800000 */
.L_x_1775:
[----:B------:R-:W-:Y:S01]  /*dc50*/  LOP3.LUT P0, RZ, R213, 0x2, RZ, 0xc0, !PT ;  /* 0x00000002d5ff7812 */ /* 0x000fe2000780c0ff */
[----:B------:R-:W1:Y:S01]  /*dc60*/  SHFL.IDX PT, R15, R4, RZ, 0x181f ;  /* 0x00181fff040f7589 */ /* 0x000e6200000e0000 */
[----:B------:R-:W-:Y:S01]  /*dc70*/  BSSY B0, `(.L_x_1809) ;  /* 0x0000023000007945 */ /* 0x000fe20003800000 */
[----:B------:R-:W-:Y:S01]  /*dc80*/  CS2R R18, SRZ ;  /* 0x0000000000127805 */ /* 0x000fe2000001ff00 */
[----:B------:R-:W-:Y:S01]  /*dc90*/  CS2R R16, SRZ ;  /* 0x0000000000107805 */ /* 0x000fe2000001ff00 */
[----:B------:R2:W3:Y:S01]  /*dca0*/  SHFL.IDX PT, R14, R8, RZ, 0x181f ;  /* 0x00181fff080e7589 */ /* 0x0004e200000e0000 */
[----:B------:R-:W-:Y:S01]  /*dcb0*/  CS2R R26, SRZ ;  /* 0x00000000001a7805 */ /* 0x000fe2000001ff00 */
[----:B------:R-:W-:Y:S01]  /*dcc0*/  CS2R R24, SRZ ;  /* 0x0000000000187805 */ /* 0x000fe2000001ff00 */
[----:B------:R-:W-:Y:S01]  /*dcd0*/  CS2R R10, SRZ ;  /* 0x00000000000a7805 */ /* 0x000fe2000001ff00 */
[----:B------:R4:W1:Y:S01]  /*dce0*/  SHFL.IDX PT, R30, R2, RZ, 0x181f ;  /* 0x00181fff021e7589 */ /* 0x00086200000e0000 */
[----:B------:R-:W-:Y:S01]  /*dcf0*/  CS2R R22, SRZ ;  /* 0x0000000000167805 */ /* 0x000fe2000001ff00 */
[----:B------:R-:W-:-:S02]  /*dd00*/  CS2R R20, SRZ ;  /* 0x0000000000147805 */ /* 0x000fc4000001ff00 */
[----:B------:R4:W1:Y:S01]  /*dd10*/  SHFL.IDX PT, R13, R6, RZ, 0x181f ;  /* 0x00181fff060d7589 */ /* 0x00086200000e0000 */
[----:B--2---:R-:W-:Y:S01]  /*dd20*/  CS2R R8, SRZ ;  /* 0x0000000000087805 */ /* 0x004fe2000001ff00 */
[----:B------:R-:W-:Y:S05]  /*dd30*/  @P0 BRA `(.L_x_1810) ;  /* 0x0000016000000947 */ /* 0x000fea0003800000 */
[----:B---3--:R-:W-:Y:S02]  /*dd40*/  ISETP.GE.AND P1, PT, R140, c[0x0][0x27c], PT ;  /* 0x00009f008c007a0c */ /* 0x008fe40003f26270 */
[----:B------:R-:W-:-:S11]  /*dd50*/  ISETP.GE.AND P0, PT, R142, c[0x0][0x27c], PT ;  /* 0x00009f008e007a0c */ /* 0x000fd60003f06270 */
[C---:B------:R-:W-:Y:S01]  /*dd60*/  @!P1 IMAD.SHL.U32 R4, R140.reuse, 0x2, RZ ;  /* 0x000000028c049824 */ /* 0x040fe200078e00ff */
[----:B------:R-:W-:Y:S02]  /*dd70*/  @!P1 SHF.L.U64.HI R5, R140, 0x1, R141 ;  /* 0x000000018c059819 */ /* 0x000fe4000001028d */
[----:B----4-:R-:W-:Y:S02]  /*dd80*/  @!P0 SHF.L.U64.HI R6, R206, 0x1, R214 ;  /* 0x00000001ce068819 */ /* 0x010fe400000102d6 */
[----:B------:R-:W-:-:S05]  /*dd90*/  @!P1 IADD3 R2, P2, R14, R4, RZ ;  /* 0x000000040e029210 */ /* 0x000fca0007f5e0ff */
[--C-:B-1----:R-:W-:Y:S01]  /*dda0*/  @!P1 IMAD.X R3, R15, 0x1, R5.reuse, P2 ;  /* 0x000000010f039824 */ /* 0x102fe200010e0605 */
[----:B------:R-:W-:Y:S01]  /*ddb0*/  @!P1 IADD3 R28, P2, R13, R4, RZ ;  /* 0x000000040d1c9210 */ /* 0x000fe20007f5e0ff */
[----:B------:R-:W-:Y:S01]  /*ddc0*/  @!P0 IMAD.SHL.U32 R4, R206, 0x2, RZ ;  /* 0x00000002ce048824 */ /* 0x000fe200078e00ff */
[----:B------:R-:W-:Y:S01]  /*ddd0*/  CS2R R18, SRZ ;  /* 0x0000000000127805 */ /* 0x000fe2000001ff00 */
[----:B------:R-:W-:Y:S01]  /*dde0*/  CS2R R16, SRZ ;  /* 0x0000000000107805 */ /* 0x000fe2000001ff00 */
[----:B------:R-:W-:Y:S01]  /*ddf0*/  CS2R R10, SRZ ;  /* 0x00000000000a7805 */ /* 0x000fe2000001ff00 */
[----:B------:R-:W-:Y:S01]  /*de00*/  @!P1 IMAD.X R29, R30, 0x1, R5, P2 ;  /* 0x000000011e1d9824 */ /* 0x000fe200010e0605 */
[-C--:B------:R-:W-:Y:S01]  /*de10*/  @!P0 IADD3 R14, P2, R14, R4.reuse, RZ ;  /* 0x000000040e0e8210 */ /* 0x080fe20007f5e0ff */
[----:B------:R-:W-:Y:S01]  /*de20*/  CS2R R8, SRZ ;  /* 0x0000000000087805 */ /* 0x000fe2000001ff00 */
[----:B------:R1:W5:Y:S03]  /*de30*/  @!P1 LD.E.128 R24, [R2.64] ;  /* 0x0000000602189980 */ /* 0x000366000c101d00 */
[--C-:B------:R-:W-:Y:S01]  /*de40*/  @!P0 IMAD.X R15, R15, 0x1, R6.reuse, P2 ;  /* 0x000000010f0f8824 */ /* 0x100fe200010e0606 */
[----:B------:R-:W-:Y:S01]  /*de50*/  @!P0 IADD3 R4, P2, R13, R4, RZ ;  /* 0x000000040d048210 */ /* 0x000fe20007f5e0ff */
[----:B------:R1:W5:Y:S04]  /*de60*/  @!P1 LD.E.128 R20, [R28.64] ;  /* 0x000000061c149980 */ /* 0x000368000c101d00 */
[----:B------:R-:W-:Y:S01]  /*de70*/  @!P0 IMAD.X R5, R30, 0x1, R6, P2 ;  /* 0x000000011e058824 */ /* 0x000fe200010e0606 */
[----:B------:R1:W5:Y:S04]  /*de80*/  @!P0 LD.E.128 R16, [R14.64] ;  /* 0x000000060e108980 */ /* 0x000368000c101d00 */
[----:B------:R1:W5:Y:S03]  /*de90*/  @!P0 LD.E.128 R8, [R4.64] ;  /* 0x0000000604088980 */ /* 0x000366000c101d00 */
.L_x_1810:
[----:B---3--:R-:W-:Y:S05]  /*dea0*/  BSYNC B0 ;  /* 0x0000000000007941 */ /* 0x008fea0003800000 */
.L_x_1809:
[----:B------:R-:W2:Y:S01]  /*deb0*/  LDL R62, [R1+0x4] ;  /* 0x00000400013e7983 */ /* 0x000ea20000100800 */
[----:B-----5:R-:W-:Y:S01]  /*dec0*/  IMAD.MOV.U32 R38, RZ, RZ, R26 ;  /* 0x000000ffff267224 */ /* 0x020fe200078e001a */
[----:B------:R-:W-:Y:S01]  /*ded0*/  SHF.R.U64 R35, R26, 0x10, R27 ;  /* 0x000000101a237819 */ /* 0x000fe2000000121b */
[----:B------:R-:W-:Y:S01]  /*dee0*/  IMAD.MOV.U32 R26, RZ, RZ, R20 ;  /* 0x000000ffff1a7224 */ /* 0x000fe200078e0014 */
[----:B-1----:R-:W-:Y:S01]  /*def0*/  SHF.R.U64 R3, R20, 0x10, R21 ;  /* 0x0000001014037819 */ /* 0x002fe20000001215 */
[----:B------:R-:W-:Y:S01]  /*df00*/  IMAD.MOV.U32 R42, RZ, RZ, R24 ;  /* 0x000000ffff2a7224 */ /* 0x000fe200078e0018 */
[----:B------:R-:W-:Y:S01]  /*df10*/  SHF.R.U32.HI R14, RZ, 0x10, R23 ;  /* 0x00000010ff0e7819 */ /* 0x000fe20000011617 */
[----:B------:R-:W-:Y:S01]  /*df20*/  IMAD.MOV.U32 R37, RZ, RZ, R27 ;  /* 0x000000ffff257224 */ /* 0x000fe200078e001b */
[----:B------:R-:W-:Y:S01]  /*df30*/  PRMT R43, R26, 0x5410, R3 ;  /* 0x000054101a2b7816 */ /* 0x000fe20000000003 */
[----:B------:R-:W-:Y:S01]  /*df40*/  IMAD.MOV.U32 R34, RZ, RZ, R16 ;  /* 0x000000ffff227224 */ /* 0x000fe200078e0010 */
[----:B------:R-:W-:Y:S01]  /*df50*/  PRMT R46, R42, 0x5410, R14 ;  /* 0x000054102a2e7816 */ /* 0x000fe2000000000e */
[--C-:B------:R-:W-:Y:S01]  /*df60*/  IMAD.MOV.U32 R41, RZ, RZ, R25.reuse ;  /* 0x000000ffff297224 */ /* 0x100fe200078e0019 */
[----:B------:R-:W-:Y:S01]  /*df70*/  SHF.R.U64 R39, R24, 0x10, R25 ;  /* 0x0000001018277819 */ /* 0x000fe20000001219 */
[----:B------:R-:W-:Y:S01]  /*df80*/  IMAD.MOV.U32 R29, RZ, RZ, R19 ;  /* 0x000000ffff1d7224 */ /* 0x000fe200078e0013 */
[----:B------:R-:W-:Y:S01]  /*df90*/  SHF.R.U32.HI R32, RZ, 0x10, R27 ;  /* 0x00000010ff207819 */ /* 0x000fe2000001161b */
[--C-:B------:R-:W-:Y:S01]  /*dfa0*/  IMAD.MOV.U32 R33, RZ, RZ, R17.reuse ;  /* 0x000000ffff217224 */ /* 0x100fe200078e0011 */
[----:B------:R-:W-:Y:S01]  /*dfb0*/  SHF.R.U64 R31, R16, 0x10, R17 ;  /* 0x00000010101f7819 */ /* 0x000fe20000001211 */
[----:B------:R-:W-:Y:S01]  /*dfc0*/  IMAD.MOV.U32 R16, RZ, RZ, R8 ;  /* 0x000000ffff107224 */ /* 0x000fe200078e0008 */
[----:B------:R-:W-:Y:S01]  /*dfd0*/  SHF.R.U32.HI R36, RZ, 0x10, R25 ;  /* 0x00000010ff247819 */ /* 0x000fe20000011619 */
[----:B------:R-:W-:Y:S01]  /*dfe0*/  IMAD.MOV.U32 R30, RZ, RZ, R18 ;  /* 0x000000ffff1e7224 */ /* 0x000fe200078e0012 */
        /* <DEDUP_REMOVED lines=8> */
[----:B------:R-:W-:Y:S01]  /*e070*/  SHF.R.U32.HI R18, RZ, 0x10, R21 ;  /* 0x00000010ff127819 */ /* 0x000fe20000011615 */
[----:B------:R-:W-:Y:S01]  /*e080*/  IMAD.MOV.U32 R8, RZ, RZ, R10 ;  /* 0x000000ffff087224 */ /* 0x000fe200078e000a */
[----:B------:R-:W-:Y:S01]  /*e090*/  SHF.R.U64 R17, R22, 0x10, R23 ;  /* 0x0000001016117819 */ /* 0x000fe20000001217 */
[----:B----4-:R-:W-:Y:S01]  /*e0a0*/  IMAD.MOV.U32 R6, RZ, RZ, R11 ;  /* 0x000000ffff067224 */ /* 0x010fe200078e000b */
        /* <DEDUP_REMOVED lines=31> */
[----:B------:R-:W-:Y:S01]  /*e2a0*/  LEA.HI R2, R2, R149, RZ, 0x1d ;  /* 0x0000009502027211 */ /* 0x000fe200078fe8ff */
[----:B------:R-:W-:Y:S02]  /*e2b0*/  HADD2.F32 R6, -RZ, R44.H0_H0 ;  /* 0x2000002cff067230 */ /* 0x000fe40000004100 */
[----:B------:R-:W-:Y:S01]  /*e2c0*/  HADD2.F32 R13, -RZ, R48.H0_H0 ;  /* 0x20000030ff0d7230 */ /* 0x000fe20000004100 */
[----:B------:R-:W-:Y:S02]  /*e2d0*/  SHF.R.S32.HI R4, RZ, 0x1f, R2 ;  /* 0x0000001fff047819 */ /* 0x000fe40000011402 */
[----:B------:R-:W-:-:S02]  /*e2e0*/  SHF.L.U32 R3, R2, 0x3, RZ ;  /* 0x0000000302037819 */ /* 0x000fc400000006ff */
[----:B------:R-:W-:Y:S02]  /*e2f0*/  LEA.HI R2, R4, R2, RZ, 0x3 ;  /* 0x0000000204027211 */ /* 0x000fe400078f18ff */
[----:B------:R-:W-:Y:S02]  /*e300*/  LOP3.LUT R3, R223, 0x38, R3, 0xf8, !PT ;  /* 0x00000038df037812 */ /* 0x000fe400078ef803 */
[----:B------:R-:W-:Y:S02]  /*e310*/  SHF.L.U32 R2, R2, 0xa, RZ ;  /* 0x0000000a02027819 */ /* 0x000fe400000006ff */
[----:B------:R-:W-:Y:S02]  /*e320*/  LOP3.LUT R3, R3, R63, RZ, 0x3c, !PT ;  /* 0x0000003f03037212 */ /* 0x000fe400078e3cff */
        /* <DEDUP_REMOVED lines=11> */
[----:B------:R-:W-:Y:S02]  /*e3e0*/  HADD2.F32 R25, -RZ, R10.H0_H0 ;  /* 0x2000000aff197230 */ /* 0x000fe40000004100 */
[----:B------:R-:W-:-:S02]  /*e3f0*/  HADD2.F32 R27, -RZ, R11.H0_H0 ;  /* 0x2000000bff1b7230 */ /* 0x000fc40000004100 */
[----:B------:R-:W-:Y:S02]  /*e400*/  HADD2.F32 R26, -RZ, R11.H1_H1 ;  /* 0x3000000bff1a7230 */ /* 0x000fe40000004100 */
[----:B------:R-:W-:Y:S02]  /*e410*/  HADD2.F32 R24, -RZ, R10.H1_H1 ;  /* 0x3000000aff187230 */ /* 0x000fe40000004100 */
[--C-:B--2---:R-:W-:Y:S02]  /*e420*/  HADD2.F32 R5, -RZ, R16.reuse.H0_H0 ;  /* 0x20000010ff057230 */ /* 0x104fe40000004100 */
[----:B------:R-:W-:Y:S02]  /*e430*/  HADD2.F32 R4, -RZ, R16.H1_H1 ;  /* 0x30000010ff047230 */ /* 0x000fe40000004100 */
[----:B------:R-:W-:Y:S01]  /*e440*/  HADD2.F32 R16, -RZ, R46.H0_H0 ;  /* 0x2000002eff107230 */ /* 0x000fe20000004100 */
[C---:B------:R-:W-:Y:S01]  /*e450*/  FMUL.FTZ R38, R5.reuse, R3 ;  /* 0x0000000305267220 */ /* 0x040fe20000410000 */
[--C-:B------:R-:W-:Y:S01]  /*e460*/  HADD2.F32 R8, -RZ, R17.reuse.H0_H0 ;  /* 0x20000011ff087230 */ /* 0x100fe20000004100 */
[----:B------:R-:W-:Y:S01]  /*e470*/  FMUL.FTZ R3, R20, R2 ;  /* 0x0000000214037220 */ /* 0x000fe20000410000 */
[----:B------:R-:W-:Y:S01]  /*e480*/  HADD2.F32 R11, -RZ, R17.H1_H1 ;  /* 0x30000011ff0b7230 */ /* 0x000fe20000004100 */
[----:B------:R-:W-:Y:S01]  /*e490*/  FFMA.FTZ R41, R5, R16, R9 ;  /* 0x0000001005297223 */ /* 0x000fe20000010009 */
[----:B------:R-:W-:Y:S01]  /*e4a0*/  HADD2.F32 R9, -RZ, R48.H1_H1 ;  /* 0x30000030ff097230 */ /* 0x000fe20000004100 */
[----:B------:R-:W-:Y:S01]  /*e4b0*/  FFMA.FTZ R40, R4, R14, R3 ;  /* 0x0000000e04287223 */ /* 0x000fe20000010003 */
[----:B------:R-:W-:Y:S01]  /*e4c0*/  HADD2.F32 R3, -RZ, R44.H1_H1 ;  /* 0x3000002cff037230 */ /* 0x000fe20000004100 */
[----:B------:R-:W-:Y:S01]  /*e4d0*/  FMUL.FTZ R5, R22, R6 ;  /* 0x0000000616057220 */ /* 0x000fe20000410000 */
[--C-:B------:R-:W-:Y:S01]  /*e4e0*/  HADD2.F32 R10, -RZ, R18.reuse.H0_H0 ;  /* 0x20000012ff0a7230 */ /* 0x100fe20000004100 */
[----:B------:R-:W-:Y:S01]  /*e4f0*/  FMUL.FTZ R37, R4, R2 ;  /* 0x0000000204257220 */ /* 0x000fe20000410000 */
[--C-:B------:R-:W-:Y:S01]  /*e500*/  HADD2.F32 R2, -RZ, R45.reuse.H0_H0 ;  /* 0x2000002dff027230 */ /* 0x100fe20000004100 */
[C---:B------:R-:W-:Y:S01]  /*e510*/  FMUL.FTZ R35, R8.reuse, R6 ;  /* 0x0000000608237220 */ /* 0x040fe20000410000 */
[----:B------:R-:W-:Y:S01]  /*e520*/  HADD2.F32 R4, -RZ, R45.H1_H1 ;  /* 0x3000002dff047230 */ /* 0x000fe20000004100 */
[----:B------:R-:W-:Y:S01]  /*e530*/  FFMA.FTZ R39, R8, R13, R5 ;  /* 0x0000000d08277223 */ /* 0x000fe20000010005 */
[----:B------:R-:W-:Y:S01]  /*e540*/  HADD2.F32 R8, -RZ, R49.H0_H0 ;  /* 0x20000031ff087230 */ /* 0x000fe20000004100 */
[----:B------:R-:W-:Y:S01]  /*e550*/  FMUL.FTZ R6, R21, R3 ;  /* 0x0000000315067220 */ /* 0x000fe20000410000 */
[----:B------:R-:W-:Y:S01]  /*e560*/  HADD2.F32 R15, -RZ, R18.H1_H1 ;  /* 0x30000012ff0f7230 */ /* 0x000fe20000004100 */
[----:B------:R-:W-:Y:S01]  /*e570*/  FMUL.FTZ R5, R25, R2 ;  /* 0x0000000219057220 */ /* 0x000fe20000410000 */
[----:B------:R-:W-:Y:S01]  /*e580*/  HADD2.F32 R17, -RZ, R19.H0_H0 ;  /* 0x20000013ff117230 */ /* 0x000fe20000004100 */
[C---:B------:R-:W-:Y:S01]  /*e590*/  FFMA.FTZ R36, R11.reuse, R9, R6 ;  /* 0x000000090b247223 */ /* 0x040fe20000010006 */
[----:B------:R-:W-:Y:S01]  /*e5a0*/  HADD2.F32 R6, -RZ, R49.H1_H1 ;  /* 0x30000031ff067230 */ /* 0x000fe20000004100 */
[C---:B------:R-:W-:Y:S01]  /*e5b0*/  FFMA.FTZ R34, R10.reuse, R8, R5 ;  /* 0x000000080a227223 */ /* 0x040fe20000010005 */
[----:B------:R-:W-:Y:S01]  /*e5c0*/  HADD2.F32 R19, -RZ, R19.H1_H1 ;  /* 0x30000013ff137230 */ /* 0x000fe20000004100 */
[----:B------:R-:W-:Y:S01]  /*e5d0*/  FMUL.FTZ R32, R11, R3 ;  /* 0x000000030b207220 */ /* 0x000fe20000410000 */
[----:B------:R-:W-:Y:S01]  /*e5e0*/  HADD2.F32 R3, -RZ, R47.H1_H1 ;  /* 0x3000002fff037230 */ /* 0x000fe20000004100 */
[----:B------:R-:W-:Y:S01]  /*e5f0*/  FMUL.FTZ R30, R10, R2 ;  /* 0x000000020a1e7220 */ /* 0x000fe20000410000 */
[----:B------:R-:W-:Y:S01]  /*e600*/  HADD2.F32 R2, -RZ, R46.H1_H1 ;  /* 0x3000002eff027230 */ /* 0x000fe20000004100 */
[----:B------:R-:W-:-:S02]  /*e610*/  FMUL.FTZ R5, R24, R4 ;  /* 0x0000000418057220 */ /* 0x000fc40000410000 */
[C---:B------:R-:W-:Y:S01]  /*e620*/  FMUL.FTZ R18, R15.reuse, R4 ;  /* 0x000000040f127220 */ /* 0x040fe20000410000 */
[--C-:B------:R-:W-:Y:S01]  /*e630*/  HADD2.F32 R4, -RZ, R50.reuse.H0_H0 ;  /* 0x20000032ff047230 */ /* 0x100fe20000004100 */
[----:B------:R-:W-:Y:S01]  /*e640*/  FFMA.FTZ R31, R15, R6, R5 ;  /* 0x000000060f1f7223 */ /* 0x000fe20000010005 */
[----:B------:R-:W-:Y:S01]  /*e650*/  HADD2.F32 R5, -RZ, R50.H1_H1 ;  /* 0x30000032ff057230 */ /* 0x000fe20000004100 */
[-C--:B------:R-:W-:Y:S02]  /*e660*/  FMUL.FTZ R11, R27, R3.reuse ;  /* 0x000000031b0b7220 */ /* 0x080fe40000410000 */
[-C--:B------:R-:W-:Y:S02]  /*e670*/  FMUL.FTZ R10, R26, R2.reuse ;  /* 0x000000021a0a7220 */ /* 0x080fe40000410000 */
[----:B------:R-:W-:Y:S02]  /*e680*/  FMUL.FTZ R3, R17, R3 ;  /* 0x0000000311037220 */ /* 0x000fe40000410000 */
[----:B------:R-:W-:-:S02]  /*e690*/  FMUL.FTZ R2, R19, R2 ;  /* 0x0000000213027220 */ /* 0x000fc40000410000 */
[----:B------:R-:W-:Y:S02]  /*e6a0*/  FFMA.FTZ R15, R20, R14, -R37 ;  /* 0x0000000e140f7223 */ /* 0x000fe40000010825 */
        /* <DEDUP_REMOVED lines=9> */
[----:B------:R-:W-:Y:S01]  /*e740*/  FFMA.FTZ R3, R27, R5, -R3 ;  /* 0x000000051b037223 */ /* 0x000fe20000010803 */
[----:B------:R-:W-:Y:S01]  /*e750*/  F2FP.PACK_AB R8, R40, R41 ;  /* 0x000000292808723e */ /* 0x000fe200000000ff */
[-C--:B------:R-:W-:Y:S01]  /*e760*/  FFMA.FTZ R2, R26, R4.reuse, -R2 ;  /* 0x000000041a027223 */ /* 0x080fe20000010802 */
[----:B------:R-:W-:Y:S01]  /*e770*/  F2FP.PACK_AB R18, R6, R11 ;  /* 0x0000000b0612723e */ /* 0x000fe200000000ff */
[----:B------:R-:W-:Y:S01]  /*e780*/  FFMA.FTZ R29, R19, R4, R10 ;  /* 0x00000004131d7223 */ /* 0x000fe2000001000a */
[----:B------:R-:W-:-:S02]  /*e790*/  F2FP.PACK_AB R10, R31, R34 ;  /* 0x000000221f0a723e */ /* 0x000fc400000000ff */
[----:B------:R-:W-:Y:S02]  /*e7a0*/  F2FP.PACK_AB R19, R2, R3 ;  /* 0x000000030213723e */ /* 0x000fe400000000ff */
[----:B------:R-:W-:-:S03]  /*e7b0*/  F2FP.PACK_AB R11, R29, R33 ;  /* 0x000000211d0b723e */ /* 0x000fc600000000ff */
[----:B------:R1:W-:Y:S04]  /*e7c0*/  STS.128 [R203+0x10080], R16 ;  /* 0x01008010cb007388 */ /* 0x0003e80000000c00 */
[----:B------:R1:W-:Y:S02]  /*e7d0*/  STS.128 [R28+0x10080], R8 ;  /* 0x010080081c007388 */ /* 0x0003e40000000c00 */
.L_x_1814:
[----:B------:R-:W-:Y:S05]  /*e7e0*/  BSYNC B0 ;  /* 0x0000000000007941 */ /* 0x000fea0003800000 */
.L_x_1813:
[----:B------:R-:W-:-:S13]  /*e7f0*/  ISETP.GE.AND P0, PT, R142, c[0x0][0x27c], PT ;  /* 0x00009f008e007a0c */ /* 0x000fda0003f06270 */
[----:B------:R-:W-:Y:S05]  /*e800*/  @P0 BRA `(.L_x_1812) ;  /* 0x0000059000000947 */ /* 0x000fea0003800000 */
[----:B------:R-:W2:Y:S04]  /*e810*/  LDL R3, [R1+0xc4] ;  /* 0x0000c40001037983 */ /* 0x000ea80000100800 */
[----:B------:R-:W3:Y:S01]  /*e820*/  LDL R62, [R1+0xdc] ;  /* 0x0000dc00013e7983 */ /* 0x000ee20000100800 */
[----:B------:R-:W-:Y:S01]  /*e830*/  MOV R2, c[0x0][0x27c] ;  /* 0x00009f0000027a02 */ /* 0x000fe20000000f00 */
[----:B------:R-:W-:Y:S02]  /*e840*/  HADD2.F32 R14, -RZ, R55.H0_H0 ;  /* 0x20000037ff0e7230 */ /* 0x000fe40000004100 */
[----:B------:R-:W-:Y:S02]  /*e850*/  HADD2.F32 R6, -RZ, R52.H0_H0 ;  /* 0x20000034ff067230 */ /* 0x000fe40000004100 */
[----:B------:R-:W-:Y:S01]  /*e860*/  HADD2.F32 R13, -RZ, R56.H0_H0 ;  /* 0x20000038ff0d7230 */ /* 0x000fe20000004100 */
        /* <DEDUP_REMOVED lines=83> */
.L_x_1812:
[----:B------:R-:W-:Y:S05]  /*eda0*/  BSYNC B1 ;  /* 0x0000000000017941 */ /* 0x000fea0003800000 */
.L_x_1811:
[----:B------:R-:W-:Y:S01]  /*edb0*/  IADD3 R2, R143, 0x20, RZ ;  /* 0x000000208f027810 */ /* 0x000fe20007ffe0ff */
[----:B------:R-:W-:Y:S03]  /*edc0*/  BSSY B1, `(.L_x_1815) ;  /* 0x00000bb000017945 */ /* 0x000fe60003800000 */
[----:B------:R-:W-:-:S13]  /*edd0*/  ISETP.GE.AND P0, PT, R2, R42, PT ;  /* 0x0000002a0200720c */ /* 0x000fda0003f06270 */
[----:B------:R-:W-:Y:S05]  /*ede0*/  @P0 BRA `(.L_x_1816) ;  /* 0x00000b8000000947 */ /* 0x000fea0003800000 */
[----:B------:R-:W-:Y:S01]  /*edf0*/  ISETP.GE.AND P0, PT, R140, c[0x0][0x27c], PT ;  /* 0x00009f008c007a0c */ /* 0x000fe20003f06270 */
[----:B------:R-:W-:Y:S01]  /*ee00*/  BSSY B0, `(.L_x_1817) ;  /* 0x000005b000007945 */ /* 0x000fe20003800000 */
[----:B------:R-:W-:-:S11]  /*ee10*/  SHF.R.U32.HI R63, RZ, 0x3, R222 ;  /* 0x00000003ff3f7819 */ /* 0x000fd600000116de */
[----:B------:R-:W-:Y:S05]  /*ee20*/  @P0 BRA `(.L_x_1818) ;  /* 0x0000058000000947 */ /* 0x000fea0003800000 */
[----:B-1----:R-:W2:Y:S01]  /*ee30*/  LDL R62, [R1+0x164] ;  /* 0x00016400013e7983 */ /* 0x002ea20000100800 */
[----:B------:R-:W-:Y:S01]  /*ee40*/  MOV R2, c[0x0][0x27c] ;  /* 0x00009f0000027a02 */ /* 0x000fe20000000f00 */
[----:B------:R-:W-:Y:S02]  /*ee50*/  HADD2.F32 R14, -RZ, R47.H0_H0 ;  /* 0x2000002fff0e7230 */ /* 0x000fe40000004100 */
[----:B------:R-:W-:Y:S01]  /*ee60*/  HADD2.F32 R6, -RZ, R44.H0_H0 ;  /* 0x2000002cff067230 */ /* 0x000fe20000004100 */
[----:B------:R-:W-:Y:S01]  /*ee70*/  LEA.HI R2, R2, R149, RZ, 0x1d ;  /* 0x0000009502027211 */ /* 0x000fe200078fe8ff */
[----:B------:R-:W-:-:S03]  /*ee80*/  HADD2.F32 R13, -RZ, R48.H0_H0 ;  /* 0x20000030ff0d7230 */ /* 0x000fc60000004100 */
        /* <DEDUP_REMOVED lines=11> */
[----:B------:R-:W1:Y:S02]  /*ef40*/  LDS.128 R16, [R28+0x10080] ;  /* 0x010080001c107984 */ /* 0x000e640000000c00 */
[--C-:B-1----:R-:W-:Y:S02]  /*ef50*/  HADD2.F32 R5, -RZ, R16.reuse.H0_H0 ;  /* 0x20000010ff057230 */ /* 0x102fe40000004100 */
[----:B------:R-:W-:Y:S02]  /*ef60*/  HADD2.F32 R4, -RZ, R16.H1_H1 ;  /* 0x30000010ff047230 */ /* 0x000fe40000004100 */
[----:B------:R-:W-:Y:S01]  /*ef70*/  HADD2.F32 R16, -RZ, R46.H0_H0 ;  /* 0x2000002eff107230 */ /* 0x000fe20000004100 */
[----:B------:R-:W-:Y:S01]  /*ef80*/  FMUL.FTZ R38, R3, R5 ;  /* 0x0000000503267220 */ /* 0x000fe20000410000 */
[----:B------:R-:W-:Y:S01]  /*ef90*/  HADD2.F32 R15, -RZ, R18.H1_H1 ;  /* 0x30000012ff0f7230 */ /* 0x000fe20000004100 */
[----:B------:R-:W-:Y:S01]  /*efa0*/  FMUL.FTZ R37, R2, R4 ;  /* 0x0000000402257220 */ /* 0x000fe20000410000 */
[----:B--2---:R-:W1:Y:S02]  /*efb0*/  LDS.128 R8, [R62] ;  /* 0x000000003e087984 */ /* 0x004e640000000c00 */
[----:B-1----:R-:W-:-:S02]  /*efc0*/  HADD2.F32 R23, -RZ, R8.H0_H0 ;  /* 0x20000008ff177230 */ /* 0x002fc40000004100 */
[----:B------:R-:W-:Y:S02]  /*efd0*/  HADD2.F32 R20, -RZ, R8.H1_H1 ;  /* 0x30000008ff147230 */ /* 0x000fe40000004100 */
[--C-:B------:R-:W-:Y:S02]  /*efe0*/  HADD2.F32 R22, -RZ, R9.reuse.H0_H0 ;  /* 0x20000009ff167230 */ /* 0x100fe40000004100 */
[----:B------:R-:W-:Y:S01]  /*eff0*/  HADD2.F32 R21, -RZ, R9.H1_H1 ;  /* 0x30000009ff157230 */ /* 0x000fe20000004100 */
[----:B------:R-:W-:Y:S01]  /*f000*/  FMUL.FTZ R9, R3, R23 ;  /* 0x0000001703097220 */ /* 0x000fe20000410000 */
[----:B------:R-:W-:Y:S01]  /*f010*/  HADD2.F32 R8, -RZ, R17.H0_H0 ;  /* 0x20000011ff087230 */ /* 0x000fe20000004100 */
[----:B------:R-:W-:Y:S01]  /*f020*/  FMUL.FTZ R3, R2, R20 ;  /* 0x0000001402037220 */ /* 0x000fe20000410000 */
[----:B------:R-:W-:Y:S01]  /*f030*/  HADD2.F32 R25, -RZ, R10.H0_H0 ;  /* 0x2000000aff197230 */ /* 0x000fe20000004100 */
[----:B------:R-:W-:Y:S01]  /*f040*/  FFMA.FTZ R41, R16, R5, R9 ;  /* 0x0000000510297223 */ /* 0x000fe20000010009 */
[----:B------:R-:W-:Y:S01]  /*f050*/  HADD2.F32 R2, -RZ, R45.H0_H0 ;  /* 0x2000002dff027230 */ /* 0x000fe20000004100 */
[----:B------:R-:W-:Y:S01]  /*f060*/  FFMA.FTZ R40, R14, R4, R3 ;  /* 0x000000040e287223 */ /* 0x000fe20000010003 */
[----:B------:R-:W-:Y:S01]  /*f070*/  HADD2.F32 R3, -RZ, R44.H1_H1 ;  /* 0x3000002cff037230 */ /* 0x000fe20000004100 */
[C---:B------:R-:W-:Y:S01]  /*f080*/  FMUL.FTZ R5, R6.reuse, R22 ;  /* 0x0000001606057220 */ /* 0x040fe20000410000 */
[--C-:B------:R-:W-:Y:S01]  /*f090*/  HADD2.F32 R27, -RZ, R11.reuse.H0_H0 ;  /* 0x2000000bff1b7230 */ /* 0x100fe20000004100 */
[-C--:B------:R-:W-:Y:S01]  /*f0a0*/  FMUL.FTZ R35, R6, R8.reuse ;  /* 0x0000000806237220 */ /* 0x080fe20000410000 */
[----:B------:R-:W-:Y:S01]  /*f0b0*/  HADD2.F32 R26, -RZ, R11.H1_H1 ;  /* 0x3000000bff1a7230 */ /* 0x000fe20000004100 */
[----:B------:R-:W-:Y:S01]  /*f0c0*/  FFMA.FTZ R39, R13, R8, R5 ;  /* 0x000000080d277223 */ /* 0x000fe20000010005 */
[----:B------:R-:W-:Y:S01]  /*f0d0*/  HADD2.F32 R24, -RZ, R10.H1_H1 ;  /* 0x3000000aff187230 */ /* 0x000fe20000004100 */
[C---:B------:R-:W-:Y:S01]  /*f0e0*/  FMUL.FTZ R6, R3.reuse, R21 ;  /* 0x0000001503067220 */ /* 0x040fe20000410000 */
[----:B------:R-:W-:Y:S01]  /*f0f0*/  HADD2.F32 R11, -RZ, R17.H1_H1 ;  /* 0x30000011ff0b7230 */ /* 0x000fe20000004100 */
[----:B------:R-:W-:Y:S01]  /*f100*/  FMUL.FTZ R5, R2, R25 ;  /* 0x0000001902057220 */ /* 0x000fe20000410000 */
[----:B------:R-:W-:Y:S01]  /*f110*/  HADD2.F32 R9, -RZ, R48.H1_H1 ;  /* 0x30000030ff097230 */ /* 0x000fe20000004100 */
[----:B------:R-:W-:Y:S01]  /*f120*/  FFMA.FTZ R16, R16, R23, -R38 ;  /* 0x0000001710107223 */ /* 0x000fe20000010826 */
[----:B------:R-:W-:Y:S01]  /*f130*/  HADD2.F32 R10, -RZ, R18.H0_H0 ;  /* 0x20000012ff0a7230 */ /* 0x000fe20000004100 */
[-C--:B------:R-:W-:Y:S01]  /*f140*/  FMUL.FTZ R32, R3, R11.reuse ;  /* 0x0000000b03207220 */ /* 0x080fe20000410000 */
[----:B------:R-:W-:Y:S01]  /*f150*/  HADD2.F32 R8, -RZ, R49.H0_H0 ;  /* 0x20000031ff087230 */ /* 0x000fe20000004100 */
[----:B------:R-:W-:Y:S01]  /*f160*/  FFMA.FTZ R36, R9, R11, R6 ;  /* 0x0000000b09247223 */ /* 0x000fe20000010006 */
[----:B------:R-:W-:Y:S01]  /*f170*/  HADD2.F32 R4, -RZ, R45.H1_H1 ;  /* 0x3000002dff047230 */ /* 0x000fe20000004100 */
[-C--:B------:R-:W-:Y:S01]  /*f180*/  FMUL.FTZ R30, R2, R10.reuse ;  /* 0x0000000a021e7220 */ /* 0x080fe20000410000 */
[----:B------:R-:W-:Y:S01]  /*f190*/  HADD2.F32 R6, -RZ, R49.H1_H1 ;  /* 0x30000031ff067230 */ /* 0x000fe20000004100 */
[----:B------:R-:W-:Y:S01]  /*f1a0*/  FFMA.FTZ R34, R8, R10, R5 ;  /* 0x0000000a08227223 */ /* 0x000fe20000010005 */
[----:B------:R-:W-:Y:S01]  /*f1b0*/  HADD2.F32 R17, -RZ, R19.H0_H0 ;  /* 0x20000013ff117230 */ /* 0x000fe20000004100 */
[C---:B------:R-:W-:Y:S01]  /*f1c0*/  FMUL.FTZ R5, R4.reuse, R24 ;  /* 0x0000001804057220 */ /* 0x040fe20000410000 */
[----:B------:R-:W-:Y:S01]  /*f1d0*/  HADD2.F32 R3, -RZ, R47.H1_H1 ;  /* 0x3000002fff037230 */ /* 0x000fe20000004100 */
[-C--:B------:R-:W-:Y:S01]  /*f1e0*/  FMUL.FTZ R18, R4, R15.reuse ;  /* 0x0000000f04127220 */ /* 0x080fe20000410000 */
[----:B------:R-:W-:Y:S01]  /*f1f0*/  HADD2.F32 R2, -RZ, R46.H1_H1 ;  /* 0x3000002eff027230 */ /* 0x000fe20000004100 */
[----:B------:R-:W-:Y:S01]  /*f200*/  FFMA.FTZ R31, R6, R15, R5 ;  /* 0x0000000f061f7223 */ /* 0x000fe20000010005 */
[----:B------:R-:W-:Y:S01]  /*f210*/  HADD2.F32 R19, -RZ, R19.H1_H1 ;  /* 0x30000013ff137230 */ /* 0x000fe20000004100 */
[C---:B------:R-:W-:Y:S01]  /*f220*/  FMUL.FTZ R11, R3.reuse, R27 ;  /* 0x0000001b030b7220 */ /* 0x040fe20000410000 */
[--C-:B------:R-:W-:Y:S01]  /*f230*/  HADD2.F32 R5, -RZ, R50.reuse.H1_H1 ;  /* 0x30000032ff057230 */ /* 0x100fe20000004100 */
[----:B------:R-:W-:Y:S01]  /*f240*/  FMUL.FTZ R10, R2, R26 ;  /* 0x0000001a020a7220 */ /* 0x000fe20000410000 */
[----:B------:R-:W-:Y:S01]  /*f250*/  HADD2.F32 R4, -RZ, R50.H0_H0 ;  /* 0x20000032ff047230 */ /* 0x000fe20000004100 */
[----:B------:R-:W-:-:S02]  /*f260*/  FMUL.FTZ R3, R3, R17 ;  /* 0x0000001103037220 */ /* 0x000fc40000410000 */
[----:B------:R-:W-:Y:S02]  /*f270*/  FMUL.FTZ R2, R2, R19 ;  /* 0x0000001302027220 */ /* 0x000fe40000410000 */
[----:B------:R-:W-:Y:S02]  /*f280*/  FFMA.FTZ R15, R14, R20, -R37 ;  /* 0x000000140e0f7223 */ /* 0x000fe40000010825 */
[----:B------:R-:W-:Y:S02]  /*f290*/  FFMA.FTZ R33, R5, R17, R11 ;  /* 0x0000001105217223 */ /* 0x000fe4000001000b */
        /* <DEDUP_REMOVED lines=8> */
[----:B------:R-:W-:-:S02]  /*f320*/  FFMA.FTZ R3, R5, R27, -R3 ;  /* 0x0000001b05037223 */ /* 0x000fc40000010803 */
[----:B------:R-:W-:Y:S01]  /*f330*/  FFMA.FTZ R2, R4, R26, -R2 ;  /* 0x0000001a04027223 */ /* 0x000fe20000010802 */
[----:B------:R-:W-:Y:S01]  /*f340*/  F2FP.PACK_AB R18, R6, R11 ;  /* 0x0000000b0612723e */ /* 0x000fe200000000ff */
[----:B------:R-:W-:Y:S01]  /*f350*/  FFMA.FTZ R29, R4, R19, R10 ;  /* 0x00000013041d7223 */ /* 0x000fe2000001000a */
[----:B------:R-:W-:Y:S02]  /*f360*/  F2FP.PACK_AB R10, R31, R34 ;  /* 0x000000221f0a723e */ /* 0x000fe400000000ff */
[----:B------:R-:W-:Y:S02]  /*f370*/  F2FP.PACK_AB R19, R2, R3 ;  /* 0x000000030213723e */ /* 0x000fe400000000ff */
[----:B------:R-:W-:-:S03]  /*f380*/  F2FP.PACK_AB R11, R29, R33 ;  /* 0x000000211d0b723e */ /* 0x000fc600000000ff */
[----:B------:R1:W-:Y:S04]  /*f390*/  STS.128 [R62], R16 ;  /* 0x000000103e007388 */ /* 0x0003e80000000c00 */
[----:B------:R1:W-:Y:S02]  /*f3a0*/  STS.128 [R28+0x10080], R8 ;  /* 0x010080081c007388 */ /* 0x0003e40000000c00 */
.L_x_1818:
[----:B------:R-:W-:Y:S05]  /*f3b0*/  BSYNC B0 ;  /* 0x0000000000007941 */ /* 0x000fea0003800000 */
.L_x_1817:
[----:B------:R-:W-:-:S13]  /*f3c0*/  ISETP.GE.AND P0, PT, R142, c[0x0][0x27c], PT ;  /* 0x00009f008e007a0c */ /* 0x000fda0003f06270 */
[----:B------:R-:W-:Y:S05]  /*f3d0*/  @P0 BRA `(.L_x_1816) ;  /* 0x0000059000000947 */ /* 0x000fea0003800000 */
[----:B------:R-:W2:Y:S04]  /*f3e0*/  LDL R3, [R1+0xc4] ;  /* 0x0000c40001037983 */ /* 0x000ea80000100800 */
[----:B-1----:R-:W3:Y:S01]  /*f3f0*/  LDL R62, [R1+0xd8] ;  /* 0x0000d800013e7983 */ /* 0x002ee20000100800 */
[----:B------:R-:W-:Y:S01]  /*f400*/  MOV R2, c[0x0][0x27c] ;  /* 0x00009f0000027a02 */ /* 0x000fe20000000f00 */
[----:B------:R-:W-:Y:S02]  /*f410*/  HADD2.F32 R14, -RZ, R55.H0_H0 ;  /* 0x20000037ff0e7230 */ /* 0x000fe40000004100 */
[----:B------:R-:W-:Y:S02]  /*f420*/  HADD2.F32 R6, -RZ, R52.H0_H0 ;  /* 0x20000034ff067230 */ /* 0x000fe40000004100 */
        /* <DEDUP_REMOVED lines=27> */
[-C--:B------:R-:W-:Y:S01]  /*f5e0*/  FMUL.FTZ R38, R3, R5.reuse ;  /* 0x0000000503267220 */ /* 0x080fe20000410000 */
        /* <DEDUP_REMOVED lines=11> */
[-C--:B------:R-:W-:Y:S01]  /*f6a0*/  FMUL.FTZ R35, R6, R8.reuse ;  /* 0x0000000806237220 */ /* 0x080fe20000410000 */
[----:B------:R-:W-:Y:S01]  /*f6b0*/  HADD2.F32 R4, -RZ, R53.H1_H1 ;  /* 0x30000035ff047230 */ /* 0x000fe20000004100 */
[----:B------:R-:W-:Y:S01]  /*f6c0*/  FFMA.FTZ R39, R13, R8, R5 ;  /* 0x000000080d277223 */ /* 0x000fe20000010005 */
[----:B------:R-:W-:Y:S01]  /*f6d0*/  HADD2.F32 R8, -RZ, R57.H0_H0 ;  /* 0x20000039ff087230 */ /* 0x000fe20000004100 */
[----:B------:R-:W-:Y:S01]  /*f6e0*/  FMUL.FTZ R6, R3, R21 ;  /* 0x0000001503067220 */ /* 0x000fe20000410000 */
[----:B------:R-:W-:Y:S01]  /*f6f0*/  HADD2.F32 R15, -RZ, R18.H1_H1 ;  /* 0x30000012ff0f7230 */ /* 0x000fe20000004100 */
[----:B------:R-:W-:Y:S01]  /*f700*/  FMUL.FTZ R5, R2, R25 ;  /* 0x0000001902057220 */ /* 0x000fe20000410000 */
[----:B------:R-:W-:Y:S01]  /*f710*/  HADD2.F32 R17, -RZ, R19.H0_H0 ;  /* 0x20000013ff117230 */ /* 0x000fe20000004100 */
[-C--:B------:R-:W-:Y:S01]  /*f720*/  FFMA.FTZ R36, R9, R11.reuse, R6 ;  /* 0x0000000b09247223 */ /* 0x080fe20000010006 */
[----:B------:R-:W-:Y:S01]  /*f730*/  HADD2.F32 R6, -RZ, R57.H1_H1 ;  /* 0x30000039ff067230 */ /* 0x000fe20000004100 */
[-C--:B------:R-:W-:Y:S01]  /*f740*/  FFMA.FTZ R34, R8, R10.reuse, R5 ;  /* 0x0000000a08227223 */ /* 0x080fe20000010005 */
[----:B------:R-:W-:Y:S01]  /*f750*/  HADD2.F32 R19, -RZ, R19.H1_H1 ;  /* 0x30000013ff137230 */ /* 0x000fe20000004100 */
[----:B------:R-:W-:Y:S01]  /*f760*/  FMUL.FTZ R32, R3, R11 ;  /* 0x0000000b03207220 */ /* 0x000fe20000410000 */
[----:B------:R-:W-:Y:S01]  /*f770*/  HADD2.F32 R3, -RZ, R55.H1_H1 ;  /* 0x30000037ff037230 */ /* 0x000fe20000004100 */
[----:B------:R-:W-:Y:S01]  /*f780*/  FMUL.FTZ R30, R2, R10 ;  /* 0x0000000a021e7220 */ /* 0x000fe20000410000 */
[----:B------:R-:W-:Y:S01]  /*f790*/  HADD2.F32 R2, -RZ, R54.H1_H1 ;  /* 0x30000036ff027230 */ /* 0x000fe20000004100 */
[----:B------:R-:W-:-:S02]  /*f7a0*/  FMUL.FTZ R5, R4, R24 ;  /* 0x0000001804057220 */ /* 0x000fc40000410000 */
[-C--:B------:R-:W-:Y:S01]  /*f7b0*/  FMUL.FTZ R18, R4, R15.reuse ;  /* 0x0000000f04127220 */ /* 0x080fe20000410000 */
[--C-:B------:R-:W-:Y:S01]  /*f7c0*/  HADD2.F32 R4, -RZ, R58.reuse.H0_H0 ;  /* 0x2000003aff047230 */ /* 0x100fe20000004100 */
[----:B------:R-:W-:Y:S01]  /*f7d0*/  FFMA.FTZ R31, R6, R15, R5 ;  /* 0x0000000f061f7223 */ /* 0x000fe20000010005 */
[----:B------:R-:W-:Y:S01]  /*f7e0*/  HADD2.F32 R5, -RZ, R58.H1_H1 ;  /* 0x3000003aff057230 */ /* 0x000fe20000004100 */
[C---:B------:R-:W-:Y:S02]  /*f7f0*/  FMUL.FTZ R11, R3.reuse, R27 ;  /* 0x0000001b030b7220 */ /* 0x040fe40000410000 */
[C---:B------:R-:W-:Y:S02]  /*f800*/  FMUL.FTZ R10, R2.reuse, R26 ;  /* 0x0000001a020a7220 */ /* 0x040fe40000410000 */
        /* <DEDUP_REMOVED lines=16> */
[----:B------:R-:W-:Y:S01]  /*f910*/  FFMA.FTZ R29, R4, R19, R10 ;  /* 0x00000013041d7223 */ /* 0x000fe2000001000a */
[----:B------:R-:W-:-:S02]  /*f920*/  F2FP.PACK_AB R10, R31, R34 ;  /* 0x000000221f0a723e */ /* 0x000fc400000000ff */
[----:B------:R-:W-:Y:S02]  /*f930*/  F2FP.PACK_AB R19, R2, R3 ;  /* 0x000000030213723e */ /* 0x000fe400000000ff */
[----:B------:R-:W-:-:S03]  /*f940*/  F2FP.PACK_AB R11, R29, R33 ;  /* 0x000000211d0b723e */ /* 0x000fc600000000ff */
[----:B------:R1:W-:Y:S04]  /*f950*/  STS.128 [R62], R16 ;  /* 0x000000103e007388 */ /* 0x0003e80000000c00 */
[----:B------:R1:W-:Y:S02]  /*f960*/  STS.128 [R28+0x10080], R8 ;  /* 0x010080081c007388 */ /* 0x0003e40000000c00 */
.L_x_1816:
[----:B------:R-:W-:Y:S05]  /*f970*/  BSYNC B1 ;  /* 0x0000000000017941 */ /* 0x000fea0003800000 */
.L_x_1815:
        /* <DEDUP_REMOVED lines=39> */
[----:B---3--:R-:W1:Y:S02]  /*fbf0*/  LDS.128 R8, [R62] ;  /* 0x000000003e087984 */ /* 0x008e640000000c00 */
        /* <DEDUP_REMOVED lines=63> */
.L_x_1822:
[----:B------:R-:W-:Y:S05]  /*fff0*/  BSYNC B0 ;  /* 0x0000000000007941 */ /* 0x000fea0003800000 */
.L_x_1821:
[----:B------:R-:W-:-:S13]  /*10000*/  ISETP.GE.AND P0, PT, R142, c[0x0][0x27c], PT ;  /* 0x00009f008e007a0c */ /* 0x000fda0003f06270 */
[----:B------:R-:W-:Y:S05]  /*10010*/  @P0 BRA `(.L_x_1820) ;  /* 0x0000059000000947 */ /* 0x000fea0003800000 */
[----:B------:R-:W3:Y:S04]  /*10020*/  LDL R3, [R1+0xc4] ;  /* 0x0000c40001037983 */ /* 0x000ee80000100800 */
[----:B-1----:R-:W4:Y:S01]  /*10030*/  LDL R62, [R1+0xd4] ;  /* 0x0000d400013e7983 */ /* 0x002f220000100800 */
[----:B------:R-:W-:Y:S01]  /*10040*/  MOV R2, c[0x0][0x27c] ;  /* 0x00009f0000027a02 */ /* 0x000fe20000000f00 */
[----:B------:R-:W-:Y:S02]  /*10050*/  HADD2.F32 R14, -RZ, R55.H0_H0 ;  /* 0x20000037ff0e7230 */ /* 0x000fe40000004100 */
[----:B------:R-:W-:Y:S02]  /*10060*/  HADD2.F32 R6, -RZ, R52.H0_H0 ;  /* 0x20000034ff067230 */ /* 0x000fe40000004100 */
        /* <DEDUP_REMOVED lines=24> */
[--C-:B---3--:R-:W-:Y:S02]  /*101f0*/  HADD2.F32 R5, -RZ, R16.reuse.H0_H0 ;  /* 0x20000010ff057230 */ /* 0x108fe40000004100 */
        /* <DEDUP_REMOVED lines=59> */
.L_x_1820:
[----:B------:R-:W-:Y:S05]  /*105b0*/  BSYNC B1 ;  /* 0x0000000000017941 */ /* 0x000fea0003800000 */
.L_x_1819:
        /* <DEDUP_REMOVED lines=31> */
[----:B------:R-:W4:Y:S02]  /*107b0*/  LDS.128 R16, [R28+0x10080] ;  /* 0x010080001c107984 */ /* 0x000f240000000c00 */
[--C-:B----4-:R-:W-:Y:S02]  /*107c0*/  HADD2.F32 R5, -RZ, R16.reuse.H0_H0 ;  /* 0x20000010ff057230 */ /* 0x110fe40000004100 */
[----:B------:R-:W-:Y:S02]  /*107d0*/  HADD2.F32 R4, -RZ, R16.H1_H1 ;  /* 0x30000010ff047230 */ /* 0x000fe40000004100 */
[----:B------:R-:W-:Y:S01]  /*107e0*/  HADD2.F32 R16, -RZ, R46.H0_H0 ;  /* 0x2000002eff107230 */ /* 0x000fe20000004100 */
[----:B------:R-:W-:Y:S01]  /*107f0*/  FMUL.FTZ R38, R3, R5 ;  /* 0x0000000503267220 */ /* 0x000fe20000410000 */
[----:B------:R-:W-:Y:S01]  /*10800*/  HADD2.F32 R15, -RZ, R18.H1_H1 ;  /* 0x30000012ff0f7230 */ /* 0x000fe20000004100 */
[----:B------:R-:W-:Y:S01]  /*10810*/  FMUL.FTZ R37, R2, R4 ;  /* 0x0000000402257220 */ /* 0x000fe20000410000 */
[----:B---3--:R-:W3:Y:S02]  /*10820*/  LDS.128 R8, [R65] ;  /* 0x0000000041087984 */ /* 0x008ee40000000c00 */
[----:B---3--:R-:W-:-:S02]  /*10830*/  HADD2.F32 R23, -RZ, R8.H0_H0 ;  /* 0x20000008ff177230 */ /* 0x008fc40000004100 */
        /* <DEDUP_REMOVED lines=62> */
.L_x_1824:
[----:B------:R-:W-:Y:S05]  /*10c20*/  BSYNC B0 ;  /* 0x0000000000007941 */ /* 0x000fea0003800000 */
.L_x_1823:
[----:B------:R-:W-:-:S13]  /*10c30*/  ISETP.GE.AND P0, PT, R142, c[0x0][0x27c], PT ;  /* 0x00009f008e007a0c */ /* 0x000fda0003f06270 */
[----:B------:R-:W-:Y:S05]  /*10c40*/  @P0 BRA `(.L_x_1802) ;  /* 0x0000059000000947 */ /* 0x000fea0003800000 */
[----:B------:R-:W4:Y:S04]  /*10c50*/  LDL R3, [R1+0xc4] ;  /* 0x0000c40001037983 */ /* 0x000f280000100800 */
[----:B------:R-:W5:Y:S01]  /*10c60*/  LDL R42, [R1+0xd0] ;  /* 0x0000d000012a7983 */ /* 0x000f620000100800 */
[----:B------:R-:W-:Y:S01]  /*10c70*/  MOV R2, c[0x0][0x27c] ;  /* 0x00009f0000027a02 */ /* 0x000fe20000000f00 */
[----:B------:R-:W-:Y:S02]  /*10c80*/  HADD2.F32 R14, -RZ, R55.H0_H0 ;  /* 0x20000037ff0e7230 */ /* 0x000fe40000004100 */
[----:B------:R-:W-:Y:S02]  /*10c90*/  HADD2.F32 R6, -RZ, R52.H0_H0 ;  /* 0x20000034ff067230 */ /* 0x000fe40000004100 */
[----:B------:R-:W-:Y:S01]  /*10ca0*/  HADD2.F32 R13, -RZ, R56.H0_H0 ;  /* 0x20000038ff0d7230 */ /* 0x000fe20000004100 */
[----:B----4-:R-:W-:-:S04]  /*10cb0*/  LEA.HI R2, R2, R3, RZ, 0x1d ;  /* 0x0000000302027211 */ /* 0x010fc800078fe8ff */
[----:B------:R-:W-:Y:S01]  /*10cc0*/  SHF.R.S32.HI R3, RZ, 0x1f, R2 ;  /* 0x0000001fff037819 */ /* 0x000fe20000011402 */
[----:B---3-5:R-:W3:Y:S01]  /*10cd0*/  LDS.128 R8, [R42] ;  /* 0x000000002a087984 */ /* 0x028ee20000000c00 */
        /* <DEDUP_REMOVED lines=11> */
[--C-:B---3--:R-:W-:Y:S02]  /*10d90*/  HADD2.F32 R23, -RZ, R8.reuse.H0_H0 ;  /* 0x20000008ff177230 */ /* 0x108fe40000004100 */
        /* <DEDUP_REMOVED lines=8> */
[--C-:B----4-:R-:W-:Y:S02]  /*10e20*/  HADD2.F32 R5, -RZ, R16.reuse.H0_H0 ;  /* 0x20000010ff057230 */ /* 0x110fe40000004100 */
        /* <DEDUP_REMOVED lines=59> */
.L_x_1802:
[----:B------:R-:W-:Y:S05]  /*111e0*/  BSYNC B2 ;  /* 0x0000000000027941 */ /* 0x000fea0003800000 */
.L_x_1774:
[----:B-1----:R-:W-:Y:S01]  /*111f0*/  IMAD R4, R60, c[0x0][0x208], RZ ;  /* 0x000082003c047a24 */ /* 0x002fe200078e02ff */
[----:B------:R-:W-:Y:S01]  /*11200*/  ISETP.GE.AND P1, PT, R140, c[0x0][0x1d4], PT ;  /* 0x000075008c007a0c */ /* 0x000fe20003f26270 */
[----:B--23--:R-:W-:Y:S01]  /*11210*/  IMAD.WIDE.U32 R2, R212, c[0x0][0x208], RZ ;  /* 0x00008200d4027a25 */ /* 0x00cfe200078e00ff */
[----:B------:R-:W-:-:S04]  /*11220*/  DEPBAR.LE SB0, 0x0 ;  /* 0x000080000000791a */ /* 0x000fc80000000000 */
[----:B------:R-:W-:Y:S01]  /*11230*/  IMAD R4, R212, c[0x0][0x20c], R4 ;  /* 0x00008300d4047a24 */ /* 0x000fe200078e0204 */
[----:B------:R-:W-:Y:S01]  /*11240*/  BAR.SYNC.DEFER_BLOCKING 0x0 ;  /* 0x0000000000007b1d */ /* 0x000fe20000010000 */
[----:B------:R-:W-:Y:S01]  /*11250*/  IMAD.WIDE.U32 R220, R59, c[0x0][0x210], RZ ;  /* 0x000084003bdc7a25 */ /* 0x000fe200078e00ff */
[----:B------:R-:W-:Y:S02]  /*11260*/  IADD3 R5, R150, 0x20, RZ ;  /* 0x0000002096057810 */ /* 0x000fe40007ffe0ff */
[----:B------:R-:W-:Y:S01]  /*11270*/  LOP3.LUT R213, R213, 0xfffffffe, RZ, 0xc0, !PT ;  /* 0xfffffffed5d57812 */ /* 0x000fe200078ec0ff */
[----:B------:R-:W-:Y:S01]  /*11280*/  IMAD.IADD R3, R3, 0x1, R4 ;  /* 0x0000000103037824 */ /* 0x000fe200078e0204 */
[----:B------:R-:W-:Y:S01]  /*11290*/  ISETP.GE.AND P6, PT, R142, c[0x0][0x1d4], PT ;  /* 0x000075008e007a0c */ /* 0x000fe20003fc6270 */
[----:B------:R-:W-:Y:S01]  /*112a0*/  IMAD R4, R61, c[0x0][0x218], RZ ;  /* 0x000086003d047a24 */ /* 0x000fe200078e02ff */
[----:B------:R-:W-:Y:S01]  /*112b0*/  @P1 LOP3.LUT R213, R213, 0x1, RZ, 0xfc, !PT ;  /* 0x00000001d5d51812 */ /* 0x000fe200078efcff */
[----:B------:R-:W-:Y:S01]  /*112c0*/  IMAD.WIDE.U32 R2, R211, c[0x0][0x218], R2 ;  /* 0x00008600d3027a25 */ /* 0x000fe200078e0002 */
[----:B------:R-:W-:Y:S01]  /*112d0*/  ISETP.GE.AND P2, PT, R205, c[0x0][0x1d4], PT ;  /* 0x00007500cd007a0c */ /* 0x000fe20003f46270 */
[----:B------:R-:W1:Y:S01]  /*112e0*/  S2R R14, SR_TID.X ;  /* 0x00000000000e7919 */ /* 0x000e620000002100 */
[----:B------:R-:W-:Y:S01]  /*112f0*/  BSSY B0, `(.L_x_1825) ;  /* 0x0000041000007945 */ /* 0x000fe20003800000 */
[----:B------:R-:W-:Y:S01]  /*11300*/  IMAD R4, R211, c[0x0][0x21c], R4 ;  /* 0x00008700d3047a24 */ /* 0x000fe200078e0204 */
[----:B------:R-:W-:Y:S01]  /*11310*/  IADD3 R2, P0, R2, R220, RZ ;  /* 0x000000dc02027210 */ /* 0x000fe20007f1e0ff */
[----:B------:R-:W-:-:S05]  /*11320*/  IMAD R224, R59, c[0x0][0x214], R221 ;  /* 0x000085003be07a24 */ /* 0x000fca00078e02dd */
[----:B------:R-:W-:Y:S01]  /*11330*/  IADD3.X R3, R224, R3, R4, P0, !PT ;  /* 0x00000003e0037210 */ /* 0x000fe200007fe404 */
[----:B------:R-:W-:Y:S01]  /*11340*/  IMAD.IADD R4, R131, 0x1, -R143 ;  /* 0x0000000183047824 */ /* 0x000fe200078e0a8f */
[C---:B------:R-:W-:Y:S01]  /*11350*/  LEA R13, P0, R2.reuse, c[0x0][0x1f8], 0x1 ;  /* 0x00007e00020d7a11 */ /* 0x040fe200078008ff */
[----:B------:R-:W-:Y:S03]  /*11360*/  LDSM.16.M88.4 R20, [R199] ;  /* 0x00000000c714783b */ /* 0x000fe60000000200 */
[----:B------:R-:W-:Y:S02]  /*11370*/  LEA.HI.X R6, R2, c[0x0][0x1fc], R3, 0x1, P0 ;  /* 0x00007f0002067a11 */ /* 0x000fe400000f0c03 */
[----:B------:R-:W2:Y:S01]  /*11380*/  SHFL.IDX PT, R2, R13, RZ, 0x181f ;  /* 0x00181fff0d027589 */ /* 0x000ea200000e0000 */
[----:B------:R-:W-:Y:S02]  /*11390*/  LOP3.LUT P0, RZ, R149, 0x2, RZ, 0xc0, !PT ;  /* 0x0000000295ff7812 */ /* 0x000fe4000780c0ff */
[----:B------:R-:W-:Y:S01]  /*113a0*/  ISETP.LT.OR P1, PT, R4, 0x1, P1 ;  /* 0x000000010400780c */ /* 0x000fe20000f21670 */
[----:B------:R-:W3:Y:S04]  /*113b0*/  SHFL.IDX PT, R3, R6, RZ, 0x181f ;  /* 0x00181fff06037589 */ /* 0x000ee800000e0000 */
[----:B------:R4:W1:Y:S04]  /*113c0*/  LDSM.16.M88.4 R24, [R150] ;  /* 0x000000009618783b */ /* 0x0008680000000200 */
[----:B------:R4:W1:Y:S02]  /*113d0*/  LDSM.16.M88.4 R44, [R150+0x800] ;  /* 0x00080000962c783b */ /* 0x0008640000000200 */
[----:B------:R-:W-:-:S02]  /*113e0*/  @P0 IADD3 R5, R150, -0x20, RZ ;  /* 0xffffffe096050810 */ /* 0x000fc40007ffe0ff */
[----:B------:R4:W1:Y:S04]  /*113f0*/  LDSM.16.M88.4 R48, [R150+0x1000] ;  /* 0x001000009630783b */ /* 0x0008680000000200 */
[----:B------:R4:W1:Y:S01]  /*11400*/  LDSM.16.M88.4 R56, [R5] ;  /* 0x000000000538783b */ /* 0x0008620000000200 */
[----:B--2---:R-:W-:-:S03]  /*11410*/  LEA R10, P0, R140, R2, 0x1 ;  /* 0x000000028c0a7211 */ /* 0x004fc600078008ff */
[----:B-----5:R4:W2:Y:S01]  /*11420*/  LDSM.16.M88.4 R60, [R5+0x800] ;  /* 0x00080000053c783b */ /* 0x0208a20000000200 */
[----:B---3--:R-:W-:-:S03]  /*11430*/  LEA.HI.X R11, R140, R3, R141, 0x1, P0 ;  /* 0x000000038c0b7211 */ /* 0x008fc600000f0c8d */
[----:B------:R4:W3:Y:S01]  /*11440*/  LDSM.16.M88.4 R72, [R5+0x1000] ;  /* 0x001000000548783b */ /* 0x0008e20000000200 */
[----:B------:R-:W-:-:S03]  /*11450*/  LEA R8, P0, R206, R2, 0x1 ;  /* 0x00000002ce087211 */ /* 0x000fc600078008ff */
[----:B------:R4:W1:Y:S01]  /*11460*/  LDSM.16.M88.4 R28, [R200] ;  /* 0x00000000c81c783b */ /* 0x0008620000000200 */
[----:B------:R-:W-:Y:S02]  /*11470*/  LEA.HI.X R9, R206, R3, R214, 0x1, P0 ;  /* 0x00000003ce097211 */ /* 0x000fe400000f0cd6 */
[----:B------:R-:W-:Y:S01]  /*11480*/  ISETP.LT.OR P0, PT, R4, 0x1, P6 ;  /* 0x000000010400780c */ /* 0x000fe20003701670 */
[----:B------:R-:W-:Y:S01]  /*11490*/  @!PT LDS RZ, [RZ] ;  /* 0x00000000fffff984 */ /* 0x000fe20000000800 */
[----:B------:R-:W-:Y:S01]  /*114a0*/  @!PT LDS RZ, [RZ] ;  /* 0x00000000fffff984 */ /* 0x000fe20000000800 */
[----:B------:R-:W-:Y:S01]  /*114b0*/  @!PT LDS RZ, [RZ] ;  /* 0x00000000fffff984 */ /* 0x000fe20000000800 */
[----:B------:R4:W-:Y:S01]  /*114c0*/  LDGSTS.E.BYPASS.LTC128B.128 [R203+0x4080], [R10.64], !P1 ;  /* 0x040800000acb7fae */ /* 0x0009e2000c901d46 */
[----:B------:R-:W-:-:S11]  /*114d0*/  ISETP.GE.AND P1, PT, R204, c[0x0][0x1d4], PT ;  /* 0x00007500cc007a0c */ /* 0x000fd60003f26270 */
[----:B------:R1:W-:Y:S02]  /*114e0*/  LDGSTS.E.BYPASS.LTC128B.128 [R203+0x5880], [R8.64], !P0 ;  /* 0x0588000008cb7fae */ /* 0x0003e4000c101d46 */
[----:B-1----:R-:W-:-:S04]  /*114f0*/  LEA R8, P0, R205, R2, 0x1 ;  /* 0x00000002cd087211 */ /* 0x002fc800078008ff */
[----:B------:R-:W-:Y:S02]  /*11500*/  LEA.HI.X R9, R205, R3, R216, 0x1, P0 ;  /* 0x00000003cd097211 */ /* 0x000fe400000f0cd8 */
[----:B------:R-:W-:-:S04]  /*11510*/  LEA R2, P0, R204, R2, 0x1 ;  /* 0x00000002cc027211 */ /* 0x000fc800078008ff */
[----:B------:R-:W-:Y:S02]  /*11520*/  LEA.HI.X R3, R204, R3, R215, 0x1, P0 ;  /* 0x00000003cc037211 */ /* 0x000fe400000f0cd7 */
[----:B------:R-:W-:-:S13]  /*11530*/  ISETP.LT.OR P0, PT, R4, 0x1, P2 ;  /* 0x000000010400780c */ /* 0x000fda0001701670 */
[----:B------:R4:W-:Y:S01]  /*11540*/  LDGSTS.E.BYPASS.LTC128B.128 [R203+0x7080], [R8.64], !P0 ;  /* 0x0708000008cb7fae */ /* 0x0009e2000c101d46 */
[----:B------:R-:W-:-:S13]  /*11550*/  ISETP.LT.OR P0, PT, R4, 0x1, P1 ;  /* 0x000000010400780c */ /* 0x000fda0000f01670 */
[----:B------:R4:W-:Y:S01]  /*11560*/  LDGSTS.E.BYPASS.LTC128B.128 [R203+0x8880], [R2.64], !P0 ;  /* 0x0888000002cb7fae */ /* 0x0009e2000c101d46 */
[----:B------:R-:W-:-:S13]  /*11570*/  ISETP.GT.AND P0, PT, R14, 0x7f, PT ;  /* 0x0000007f0e00780c */ /* 0x000fda0003f04270 */
[----:B------:R-:W-:Y:S05]  /*11580*/  @P0 BRA `(.L_x_1826) ;  /* 0x0000017000000947 */ /* 0x000fea0003800000 */
[----:B--23--:R-:W-:Y:S05]  /*11590*/  BRA.DIV ~URZ, `(.L_x_1827) ;  /* 0x0000b6c27f007947 */ /* 0x00cfea000b800000 */
[----:B----4-:R1:W2:Y:S04]  /*115a0*/  SHFL.IDX PT, R5, R6, 0x1, 0x181f ;  /* 0x00381f0006057f89 */ /* 0x0102a800000e0000 */
[----:B------:R1:W3:Y:S02]  /*115b0*/  SHFL.IDX PT, R2, R13, 0x1, 0x181f ;  /* 0x00381f000d027f89 */ /* 0x0002e400000e0000 */
.L_x_1919:
[-C--:B---3--:R-:W-:Y:S02]  /*115c0*/  LEA R8, P0, R206, R2.reuse, 0x1 ;  /* 0x00000002ce087211 */ /* 0x088fe400078008ff */
[----:B------:R-:W-:Y:S02]  /*115d0*/  ISETP.LT.OR P2, PT, R4, 0x21, P2 ;  /* 0x000000210400780c */ /* 0x000fe40001741670 */
[----:B--2---:R-:W-:Y:S02]  /*115e0*/  LEA.HI.X R9, R206, R5, R214, 0x1, P0 ;  /* 0x00000005ce097211 */ /* 0x004fe400000f0cd6 */
[----:B------:R-:W-:-:S02]  /*115f0*/  LEA R14, P0, R205, R2, 0x1 ;  /* 0x00000002cd0e7211 */ /* 0x000fc400078008ff */
[----:B------:R-:W-:Y:S02]  /*11600*/  ISETP.LT.OR P1, PT, R4, 0x21, P1 ;  /* 0x000000210400780c */ /* 0x000fe40000f21670 */
[----:B------:R-:W-:Y:S02]  /*11610*/  LEA.HI.X R15, R205, R5, R216, 0x1, P0 ;  /* 0x00000005cd0f7211 */ /* 0x000fe400000f0cd8 */
[----:B------:R-:W-:-:S04]  /*11620*/  LEA R10, P0, R140, R2, 0x1 ;  /* 0x000000028c0a7211 */ /* 0x000fc800078008ff */
[----:B------:R-:W-:Y:S02]  /*11630*/  LEA.HI.X R11, R140, R5, R141, 0x1, P0 ;  /* 0x000000058c0b7211 */ /* 0x000fe400000f0c8d */
[----:B------:R-:W-:-:S04]  /*11640*/  LOP3.LUT P0, RZ, R213, 0x1, RZ, 0xc0, !PT ;  /* 0x00000001d5ff7812 */ /* 0x000fc8000780c0ff */
[----:B------:R-:W-:-:S13]  /*11650*/  ISETP.LT.OR P0, PT, R4, 0x21, P0 ;  /* 0x000000210400780c */ /* 0x000fda0000701670 */
[----:B------:R-:W-:Y:S01]  /*11660*/  @!PT LDS RZ, [RZ] ;  /* 0x00000000fffff984 */ /* 0x000fe20000000800 */
[----:B------:R-:W-:Y:S01]  /*11670*/  @!PT LDS RZ, [RZ] ;  /* 0x00000000fffff984 */ /* 0x000fe20000000800 */
[----:B------:R-:W-:Y:S01]  /*11680*/  @!PT LDS RZ, [RZ] ;  /* 0x00000000fffff984 */ /* 0x000fe20000000800 */
[----:B------:R2:W-:Y:S01]  /*11690*/  LDGSTS.E.BYPASS.LTC128B.128 [R207+0x5080], [R10.64], !P0 ;  /* 0x050800000acf7fae */ /* 0x0005e2000c101d46 */
[----:B------:R-:W-:-:S13]  /*116a0*/  ISETP.LT.OR P0, PT, R4, 0x21, P6 ;  /* 0x000000210400780c */ /* 0x000fda0003701670 */
[----:B------:R2:W-:Y:S01]  /*116b0*/  LDGSTS.E.BYPASS.LTC128B.128 [R207+0x6880], [R8.64], !P0 ;  /* 0x0688000008cf7fae */ /* 0x0005e2000c101d46 */
[----:B------:R-:W-:-:S03]  /*116c0*/  LEA R2, P0, R204, R2, 0x1 ;  /* 0x00000002cc027211 */ /* 0x000fc600078008ff */
[----:B------:R2:W-:Y:S01]  /*116d0*/  LDGSTS.E.BYPASS.LTC128B.128 [R207+0x8080], [R14.64], !P2 ;  /* 0x080800000ecf7fae */ /* 0x0005e2000d101d46 */
[----:B------:R-:W-:-:S05]  /*116e0*/  LEA.HI.X R3, R204, R5, R215, 0x1, P0 ;  /* 0x00000005cc037211 */ /* 0x000fca00000f0cd7 */
[----:B------:R2:W-:Y:S04]  /*116f0*/  LDGSTS.E.BYPASS.LTC128B.128 [R207+0x9880], [R2.64], !P1 ;  /* 0x0988000002cf7fae */ /* 0x0005e8000c901d46 */
.L_x_1826:
[----:B--23--:R-:W-:Y:S05]  /*11700*/  BSYNC B0 ;  /* 0x0000000000007941 */ /* 0x00cfea0003800000 */
.L_x_1825:
[----:B------:R-:W-:Y:S01]  /*11710*/  R2P PR, R149, 0x6 ;  /* 0x0000000695007804 */ /* 0x000fe20000000000 */
[C---:B----4-:R-:W-:Y:S01]  /*11720*/  HMMA.16816.F32 R8, R20.reuse, R24, RZ ;  /* 0x000000181408723c */ /* 0x050fe200000018ff */
[----:B------:R-:W-:Y:S01]  /*11730*/  MOV R2, 0x40 ;  /* 0x0000004000027802 */ /* 0x000fe20000000f00 */
[----:B------:R-:W-:Y:S01]  /*11740*/  LDSM.16.M88.4 R16, [R202] ;  /* 0x00000000ca10783b */ /* 0x000fe20000000200 */
[----:B------:R-:W-:Y:S01]  /*11750*/  IADD3 R15, R150, 0x20, RZ ;  /* 0x00000020960f7810 */ /* 0x000fe20007ffe0ff */
[----:B------:R-:W-:Y:S01]  /*11760*/  BSSY B1, `(.L_x_1828) ;  /* 0x000011b000017945 */ /* 0x000fe20003800000 */
[----:B------:R-:W-:Y:S01]  /*11770*/  SEL R2, R2, 0xffffffc0, !P2 ;  /* 0xffffffc002027807 */ /* 0x000fe20005000000 */
[----:B------:R-:W-:Y:S01]  /*11780*/  LDSM.16.M88.4 R80, [R150+0x1800] ;  /* 0x001800009650783b */ /* 0x000fe20000000200 */
[----:B------:R-:W-:Y:S01]  /*11790*/  ISETP.GT.AND P0, PT, R97, R219, PT ;  /* 0x000000db6100720c */ /* 0x000fe20003f04270 */
[----:B------:R-:W-:Y:S01]  /*117a0*/  HMMA.16816.F32 R24, R20, R26, RZ ;  /* 0x0000001a1418723c */ /* 0x000fe200000018ff */
[C---:B------:R-:W-:Y:S01]  /*117b0*/  IADD3 R3, R150.reuse, R2, RZ ;  /* 0x0000000296037210 */ /* 0x040fe20007ffe0ff */
[----:B------:R-:W-:Y:S02]  /*117c0*/  LDSM.16.M88.4 R88, [R150+0x3000] ;  /* 0x003000009658783b */ /* 0x000fe40000000200 */
[----:B------:R-:W-:-:S02]  /*117d0*/  @P1 IADD3 R15, R150, -0x20, RZ ;  /* 0xffffffe0960f1810 */ /* 0x000fc40007ffe0ff */
[----:B------:R-:W2:Y:S02]  /*117e0*/  LDSM.16.M88.4 R52, [R3] ;  /* 0x000000000334783b */ /* 0x000ea40000000200 */
[----:B------:R-:W-:Y:S01]  /*117f0*/  HMMA.16816.F32 R32, R20, R44, RZ ;  /* 0x0000002c1420723c */ /* 0x000fe200000018ff */
[----:B------:R-:W-:Y:S01]  /*11800*/  IADD3 R14, R2, R15, RZ ;  /* 0x0000000f020e7210 */ /* 0x000fe20007ffe0ff */
[----:B------:R-:W3:Y:S04]  /*11810*/  LDSM.16.M88.4 R64, [R3+0x800] ;  /* 0x000800000340783b */ /* 0x000ee80000000200 */
[----:B------:R-:W-:Y:S02]  /*11820*/  LDSM.16.M88.4 R76, [R14] ;  /* 0x000000000e4c783b */ /* 0x000fe40000000200 */
[----:B------:R-:W-:Y:S02]  /*11830*/  HMMA.16816.F32 R40, R28, R56, R8 ;  /* 0x000000381c28723c */ /* 0x000fe40000001808 */
[----:B------:R-:W4:Y:S04]  /*11840*/  LDSM.16.M88.4 R8, [R201] ;  /* 0x00000000c908783b */ /* 0x000f280000000200 */
[----:B------:R-:W-:Y:S02]  /*11850*/  LDSM.16.M88.4 R68, [R14+0x800] ;  /* 0x000800000e44783b */ /* 0x000fe40000000200 */
[C---:B------:R-:W-:Y:S02]  /*11860*/  HMMA.16816.F32 R44, R20.reuse, R46, RZ ;  /* 0x0000002e142c723c */ /* 0x040fe400000018ff */
[----:B------:R-:W-:Y:S04]  /*11870*/  LDSM.16.M88.4 R84, [R15+0x1800] ;  /* 0x001800000f54783b */ /* 0x000fe80000000200 */
[----:B------:R-:W0:Y:S02]  /*11880*/  LDGDEPBAR ;  /* 0x00000000000079af */ /* 0x000e240000000000 */
[C---:B------:R-:W-:Y:S08]  /*11890*/  HMMA.16816.F32 R36, R20.reuse, R48, RZ ;  /* 0x000000301424723c */ /* 0x040ff000000018ff */
[----:B------:R-:W-:Y:S08]  /*118a0*/  HMMA.16816.F32 R48, R20, R50, RZ ;  /* 0x000000321430723c */ /* 0x000ff000000018ff */
[C---:B------:R-:W-:Y:S01]  /*118b0*/  HMMA.16816.F32 R20, R28.reuse, R58, R24 ;  /* 0x0000003a1c14723c */ /* 0x040fe20000001818 */
[----:B------:R-:W5:Y:S04]  /*118c0*/  LDSM.16.M88.4 R56, [R3+0x1000] ;  /* 0x001000000338783b */ /* 0x000f680000000200 */
[----:B------:R-:W1:Y:S03]  /*118d0*/  LDSM.16.M88.4 R24, [R199+0x4000] ;  /* 0x00400000c718783b */ /* 0x000e660000000200 */
[----:B------:R-:W-:Y:S08]  /*118e0*/  HMMA.16816.F32 R32, R28, R60, R32 ;  /* 0x0000003c1c20723c */ /* 0x000ff00000001820 */
[----:B--2---:R-:W-:Y:S08]  /*118f0*/  HMMA.16816.F32 R40, R16, R52, R40 ;  /* 0x000000341028723c */ /* 0x004ff00000001828 */
[C---:B------:R-:W-:Y:S01]  /*11900*/  HMMA.16816.F32 R44, R28.reuse, R62, R44 ;  /* 0x0000003e1c2c723c */ /* 0x040fe2000000182c */
[----:B------:R-:W2:Y:S07]  /*11910*/  LDSM.16.M88.4 R60, [R14+0x1000] ;  /* 0x001000000e3c783b */ /* 0x000eae0000000200 */
[C---:B------:R-:W-:Y:S08]  /*11920*/  HMMA.16816.F32 R36, R28.reuse, R72, R36 ;  /* 0x000000481c24723c */ /* 0x040ff00000001824 */
[----:B------:R-:W-:Y:S01]  /*11930*/  HMMA.16816.F32 R48, R28, R74, R48 ;  /* 0x0000004a1c30723c */ /* 0x000fe20000001830 */
[----:B------:R-:W1:Y:S07]  /*11940*/  LDSM.16.M88.4 R72, [R150+0x2000] ;  /* 0x002000009648783b */ /* 0x000e6e0000000200 */
[C---:B------:R-:W-:Y:S08]  /*11950*/  HMMA.16816.F32 R20, R16.reuse, R54, R20 ;  /* 0x000000361014723c */ /* 0x040ff00000001814 */
[----:B---3--:R-:W-:Y:S01]  /*11960*/  HMMA.16816.F32 R28, R16, R64, R32 ;  /* 0x00000040101c723c */ /* 0x008fe20000001820 */
[----:B------:R-:W3:Y:S07]  /*11970*/  LDSM.16.M88.4 R32, [R200+0x4000] ;  /* 0x00400000c820783b */ /* 0x000eee0000000200 */
[----:B----4-:R-:W-:Y:S08]  /*11980*/  HMMA.16816.F32 R40, R8, R76, R40 ;  /* 0x0000004c0828723c */ /* 0x010ff00000001828 */
[C---:B------:R-:W-:Y:S01]  /*11990*/  HMMA.16816.F32 R44, R16.reuse, R66, R44 ;  /* 0x00000042102c723c */ /* 0x040fe2000000182c */
[----:B------:R-:W-:Y:S07]  /*119a0*/  LDSM.16.M88.4 R64, [R15+0x2000] ;  /* 0x002000000f40783b */ /* 0x000fee0000000200 */
[C---:B-----5:R-:W-:Y:S01]  /*119b0*/  HMMA.16816.F32 R52, R16.reuse, R56, R36 ;  /* 0x000000381034723c */ /* 0x060fe20000001824 */
[----:B------:R-:W4:Y:S07]  /*119c0*/  LDSM.16.M88.4 R36, [R150+0x2800] ;  /* 0x002800009624783b */ /* 0x000f2e0000000200 */
[----:B------:R-:W-:Y:S01]  /*119d0*/  HMMA.16816.F32 R48, R16, R58, R48 ;  /* 0x0000003a1030723c */ /* 0x000fe20000001830 */
[----:B------:R-:W-:Y:S07]  /*119e0*/  LDSM.16.M88.4 R56, [R15+0x2800] ;  /* 0x002800000f38783b */ /* 0x000fee0000000200 */
[C---:B------:R-:W-:Y:S01]  /*119f0*/  HMMA.16816.F32 R16, R8.reuse, R78, R20 ;  /* 0x0000004e0810723c */ /* 0x040fe20000001814 */
[----:B------:R-:W-:Y:S07]  /*11a00*/  LDSM.16.M88.4 R76, [R3+0x1800] ;  /* 0x00180000034c783b */ /* 0x000fee0000000200 */
[----:B------:R-:W-:Y:S01]  /*11a10*/  HMMA.16816.F32 R20, R8, R68, R28 ;  /* 0x000000440814723c */ /* 0x000fe2000000181c */
[----:B------:R-:W5:Y:S07]  /*11a20*/  LDSM.16.M88.4 R28, [R202+0x4000] ;  /* 0x00400000ca1c783b */ /* 0x000f6e0000000200 */
[----:B-1----:R-:W-:Y:S08]  /*11a30*/  HMMA.16816.F32 R40, R24, R80, R40 ;  /* 0x000000501828723c */ /* 0x002ff00000001828 */
[C---:B------:R-:W-:Y:S01]  /*11a40*/  HMMA.16816.F32 R44, R8.reuse, R70, R44 ;  /* 0x00000046082c723c */ /* 0x040fe2000000182c */
[----:B------:R-:W-:Y:S07]  /*11a50*/  LDSM.16.M88.4 R68, [R14+0x1800] ;  /* 0x001800000e44783b */ /* 0x000fee0000000200 */
[C---:B--2---:R-:W-:Y:S08]  /*11a60*/  HMMA.16816.F32 R52, R8.reuse, R60, R52 ;  /* 0x0000003c0834723c */ /* 0x044ff00000001834 */
[----:B------:R-:W-:Y:S01]  /*11a70*/  HMMA.16816.F32 R48, R8, R62, R48 ;  /* 0x0000003e0830723c */ /* 0x000fe20000001830 */
[----:B------:R-:W1:Y:S07]  /*11a80*/  LDSM.16.M88.4 R60, [R3+0x2000] ;  /* 0x00200000033c783b */ /* 0x000e6e0000000200 */
[C---:B------:R-:W-:Y:S01]  /*11a90*/  HMMA.16816.F32 R8, R24.reuse, R82, R16 ;  /* 0x000000521808723c */ /* 0x040fe20000001810 */
[----:B------:R-:W-:Y:S07]  /*11aa0*/  LDSM.16.M88.4 R80, [R3+0x3000] ;  /* 0x003000000350783b */ /* 0x000fee0000000200 */
[----:B------:R-:W-:Y:S01]  /*11ab0*/  HMMA.16816.F32 R16, R24, R72, R20 ;  /* 0x000000481810723c */ /* 0x000fe20000001814 */
[----:B------:R-:W2:Y:S07]  /*11ac0*/  LDSM.16.M88.4 R20, [R201+0x4000] ;  /* 0x00400000c914783b */ /* 0x000eae0000000200 */
[----:B---3--:R-:W-:Y:S08]  /*11ad0*/  HMMA.16816.F32 R40, R32, R84, R40 ;  /* 0x000000542028723c */ /* 0x008ff00000001828 */
[C---:B------:R-:W-:Y:S01]  /*11ae0*/  HMMA.16816.F32 R44, R24.reuse, R74, R44 ;  /* 0x0000004a182c723c */ /* 0x040fe2000000182c */
[----:B------:R-:W-:Y:S07]  /*11af0*/  LDSM.16.M88.4 R72, [R150+0x3800] ;  /* 0x003800009648783b */ /* 0x000fee0000000200 */
[C---:B----4-:R-:W-:Y:S08]  /*11b00*/  HMMA.16816.F32 R52, R24.reuse, R36, R52 ;  /* 0x000000241834723c */ /* 0x050ff00000001834 */
[----:B------:R-:W-:Y:S01]  /*11b10*/  HMMA.16816.F32 R48, R24, R38, R48 ;  /* 0x000000261830723c */ /* 0x000fe20000001830 */
[----:B------:R-:W3:Y:S07]  /*11b20*/  LDSM.16.M88.4 R36, [R3+0x2800] ;  /* 0x002800000324783b */ /* 0x000eee0000000200 */
[C---:B------:R-:W-:Y:S01]  /*11b30*/  HMMA.16816.F32 R8, R32.reuse, R86, R8 ;  /* 0x000000562008723c */ /* 0x040fe20000001808 */
[----:B------:R-:W-:Y:S07]  /*11b40*/  LDSM.16.M88.4 R84, [R15+0x3000] ;  /* 0x003000000f54783b */ /* 0x000fee0000000200 */
[----:B------:R-:W-:Y:S01]  /*11b50*/  HMMA.16816.F32 R24, R32, R64, R16 ;  /* 0x000000402018723c */ /* 0x000fe20000001810 */
[----:B------:R-:W-:Y:S07]  /*11b60*/  LDSM.16.M88.4 R16, [R199+0x8000] ;  /* 0x00800000c710783b */ /* 0x000fee0000000200 */
[----:B-----5:R-:W-:Y:S08]  /*11b70*/  HMMA.16816.F32 R40, R28, R76, R40 ;  /* 0x0000004c1c28723c */ /* 0x020ff00000001828 */
[C---:B------:R-:W-:Y:S01]  /*11b80*/  HMMA.16816.F32 R44, R32.reuse, R66, R44 ;  /* 0x00000042202c723c */ /* 0x040fe2000000182c */
[----:B------:R-:W4:Y:S07]  /*11b90*/  LDSM.16.M88.4 R64, [R14+0x2000] ;  /* 0x002000000e40783b */ /* 0x000f2e0000000200 */
[C---:B------:R-:W-:Y:S08]  /*11ba0*/  HMMA.16816.F32 R52, R32.reuse, R56, R52 ;  /* 0x000000382034723c */ /* 0x040ff00000001834 */
[----:B------:R-:W-:Y:S01]  /*11bb0*/  HMMA.16816.F32 R48, R32, R58, R48 ;  /* 0x0000003a2030723c */ /* 0x000fe20000001830 */
[----:B------:R-:W5:Y:S07]  /*11bc0*/  LDSM.16.M88.4 R56, [R14+0x2800] ;  /* 0x002800000e38783b */ /* 0x000f6e0000000200 */
[C---:B------:R-:W-:Y:S01]  /*11bd0*/  HMMA.16816.F32 R32, R28.reuse, R78, R8 ;  /* 0x0000004e1c20723c */ /* 0x040fe20000001808 */
[----:B------:R-:W4:Y:S04]  /*11be0*/  LDSM.16.M88.4 R8, [R200+0x8000] ;  /* 0x00800000c808783b */ /* 0x000f280000000200 */
[----:B------:R-:W-:Y:S03]  /*11bf0*/  LDSM.16.M88.4 R76, [R14+0x3000] ;  /* 0x003000000e4c783b */ /* 0x000fe60000000200 */
[----:B-1----:R-:W-:Y:S08]  /*11c00*/  HMMA.16816.F32 R24, R28, R60, R24 ;  /* 0x0000003c1c18723c */ /* 0x002ff00000001818 */
[----:B--2---:R-:W-:Y:S08]  /*11c10*/  HMMA.16816.F32 R40, R20, R68, R40 ;  /* 0x000000441428723c */ /* 0x004ff00000001828 */
[C---:B------:R-:W-:Y:S01]  /*11c20*/  HMMA.16816.F32 R44, R28.reuse, R62, R44 ;  /* 0x0000003e1c2c723c */ /* 0x040fe2000000182c */
[----:B------:R-:W1:Y:S07]  /*11c30*/  LDSM.16.M88.4 R60, [R150+0x4000] ;  /* 0x00400000963c783b */ /* 0x000e6e0000000200 */
[C---:B---3--:R-:W-:Y:S08]  /*11c40*/  HMMA.16816.F32 R52, R28.reuse, R36, R52 ;  /* 0x000000241c34723c */ /* 0x048ff00000001834 */
[----:B------:R-:W-:Y:S08]  /*11c50*/  HMMA.16816.F32 R48, R28, R38, R48 ;  /* 0x000000261c30723c */ /* 0x000ff00000001830 */
[C---:B------:R-:W-:Y:S01]  /*11c60*/  HMMA.16816.F32 R36, R20.reuse, R70, R32 ;  /* 0x000000461424723c */ /* 0x040fe20000001820 */
[----:B------:R-:W2:Y:S04]  /*11c70*/  LDSM.16.M88.4 R32, [R202+0x8000] ;  /* 0x00800000ca20783b */ /* 0x000ea80000000200 */
[----:B------:R-:W-:Y:S03]  /*11c80*/  LDSM.16.M88.4 R68, [R15+0x4000] ;  /* 0x004000000f44783b */ /* 0x000fe60000000200 */
[----:B----4-:R-:W-:Y:S08]  /*11c90*/  HMMA.16816.F32 R28, R20, R64, R24 ;  /* 0x00000040141c723c */ /* 0x010ff00000001818 */
[----:B------:R-:W-:Y:S08]  /*11ca0*/  HMMA.16816.F32 R24, R16, R88, R40 ;  /* 0x000000581018723c */ /* 0x000ff00000001828 */
[----:B------:R-:W-:Y:S01]  /*11cb0*/  HMMA.16816.F32 R40, R20, R66, R44 ;  /* 0x000000421428723c */ /* 0x000fe2000000182c */
[----:B------:R-:W3:Y:S07]  /*11cc0*/  LDSM.16.M88.4 R64, [R15+0x3800] ;  /* 0x003800000f40783b */ /* 0x000eee0000000200 */
[----:B------:R-:W-:Y:S01]  /*11cd0*/  HMMA.16816.F32 R44, R16, R90, R36 ;  /* 0x0000005a102c723c */ /* 0x000fe20000001824 */
[----:B------:R-:W-:Y:S07]  /*11ce0*/  LDSM.16.M88.4 R88, [R3+0x4000] ;  /* 0x004000000358783b */ /* 0x000fee0000000200 */
[C---:B-----5:R-:W-:Y:S08]  /*11cf0*/  HMMA.16816.F32 R52, R20.reuse, R56, R52 ;  /* 0x000000381434723c */ /* 0x060ff00000001834 */
[----:B------:R-:W-:Y:S08]  /*11d00*/  HMMA.16816.F32 R48, R20, R58, R48 ;  /* 0x0000003a1430723c */ /* 0x000ff00000001830 */
[----:B------:R-:W-:Y:S08]  /*11d10*/  HMMA.16816.F32 R20, R8, R84, R24 ;  /* 0x000000540814723c */ /* 0x000ff00000001818 */
[C---:B------:R-:W-:Y:S01]  /*11d20*/  HMMA.16816.F32 R36, R16.reuse, R72, R28 ;  /* 0x000000481024723c */ /* 0x040fe2000000181c */
[----:B------:R-:W4:Y:S07]  /*11d30*/  LDSM.16.M88.4 R28, [R201+0x8000] ;  /* 0x00800000c91c783b */ /* 0x000f2e0000000200 */
[----:B------:R-:W-:Y:S01]  /*11d40*/  HMMA.16816.F32 R24, R16, R74, R40 ;  /* 0x0000004a1018723c */ /* 0x000fe20000001828 */
[----:B------:R-:W5:Y:S07]  /*11d50*/  LDSM.16.M88.4 R40, [R3+0x3800] ;  /* 0x003800000328783b */ /* 0x000f6e0000000200 */
[----:B------:R-:W-:Y:S01]  /*11d60*/  HMMA.16816.F32 R44, R8, R86, R44 ;  /* 0x00000056082c723c */ /* 0x000fe2000000182c */
[----:B------:R-:W-:Y:S07]  /*11d70*/  LDSM.16.M88.4 R84, [R3+0x4800] ;  /* 0x004800000354783b */ /* 0x000fee0000000200 */
[C---:B-1----:R-:W-:Y:S08]  /*11d80*/  HMMA.16816.F32 R52, R16.reuse, R60, R52 ;  /* 0x0000003c1034723c */ /* 0x042ff00000001834 */
[----:B------:R-:W-:Y:S08]  /*11d90*/  HMMA.16816.F32 R60, R16, R62, R48 ;  /* 0x0000003e103c723c */ /* 0x000ff00000001830 */
[----:B--2---:R-:W-:Y:S01]  /*11da0*/  HMMA.16816.F32 R16, R32, R80, R20 ;  /* 0x000000502010723c */ /* 0x004fe20000001814 */
[----:B------:R-:W-:Y:S07]  /*11db0*/  LDSM.16.M88.4 R20, [R200+0xc000] ;  /* 0x00c00000c814783b */ /* 0x000fee0000000200 */
[C---:B---3--:R-:W-:Y:S08]  /*11dc0*/  HMMA.16816.F32 R48, R8.reuse, R64, R36 ;  /* 0x000000400830723c */ /* 0x048ff00000001824 */
[----:B------:R-:W-:Y:S01]  /*11dd0*/  HMMA.16816.F32 R36, R8, R66, R24 ;  /* 0x000000420824723c */ /* 0x000fe20000001818 */
[----:B------:R-:W-:Y:S04]  /*11de0*/  LDSM.16.M88.4 R24, [R199+0xc000] ;  /* 0x00c00000c718783b */ /* 0x000fe80000000200 */
[----:B------:R-:W1:Y:S03]  /*11df0*/  LDSM.16.M88.4 R64, [R150+0x4800] ;  /* 0x004800009640783b */ /* 0x000e660000000200 */
[----:B------:R-:W-:Y:S01]  /*11e00*/  HMMA.16816.F32 R44, R32, R82, R44 ;  /* 0x00000052202c723c */ /* 0x000fe2000000182c */
[----:B------:R-:W-:Y:S07]  /*11e10*/  LDSM.16.M88.4 R80, [R15+0x4800] ;  /* 0x004800000f50783b */ /* 0x000fee0000000200 */
[----:B------:R-:W-:Y:S01]  /*11e20*/  HMMA.16816.F32 R56, R8, R68, R52 ;  /* 0x000000440838723c */ /* 0x000fe20000001834 */
[----:B------:R-:W2:Y:S07]  /*11e30*/  LDSM.16.M88.4 R52, [R14+0x3800] ;  /* 0x003800000e34783b */ /* 0x000eae0000000200 */
[----:B----4-:R-:W-:Y:S08]  /*11e40*/  HMMA.16816.F32 R16, R28, R76, R16 ;  /* 0x0000004c1c10723c */ /* 0x010ff00000001810 */
[C---:B-----5:R-:W-:Y:S08]  /*11e50*/  HMMA.16816.F32 R48, R32.reuse, R40, R48 ;  /* 0x000000282030723c */ /* 0x060ff00000001830 */
[----:B------:R-:W-:Y:S08]  /*11e60*/  HMMA.16816.F32 R40, R32, R42, R36 ;  /* 0x0000002a2028723c */ /* 0x000ff00000001824 */
[----:B------:R-:W-:Y:S01]  /*11e70*/  HMMA.16816.F32 R36, R28, R78, R44 ;  /* 0x0000004e1c24723c */ /* 0x000fe2000000182c */
[----:B------:R-:W-:Y:S07]  /*11e80*/  LDSM.16.M88.4 R76, [R14+0x4800] ;  /* 0x004800000e4c783b */ /* 0x000fee0000000200 */
[----:B------:R-:W-:Y:S01]  /*11e90*/  HMMA.16816.F32 R72, R8, R70, R60 ;  /* 0x000000460848723c */ /* 0x000fe2000000183c */
[----:B------:R-:W3:Y:S04]  /*11ea0*/  LDSM.16.M88.4 R60, [R150+0x5000] ;  /* 0x00500000963c783b */ /* 0x000ee80000000200 */
[----:B------:R-:W-:Y:S03]  /*11eb0*/  LDSM.16.M88.4 R68, [R15+0x5000] ;  /* 0x005000000f44783b */ /* 0x000fe60000000200 */
[----:B-1----:R-:W-:Y:S01]  /*11ec0*/  HMMA.16816.F32 R8, R24, R64, R16 ;  /* 0x000000401808723c */ /* 0x002fe20000001810 */
[----:B------:R-:W1:Y:S07]  /*11ed0*/  LDSM.16.M88.4 R16, [R202+0xc000] ;  /* 0x00c00000ca10783b */ /* 0x000e6e0000000200 */
[----:B--2---:R-:W-:Y:S08]  /*11ee0*/  HMMA.16816.F32 R44, R28, R52, R48 ;  /* 0x000000341c2c723c */ /* 0x004ff00000001830 */
[----:B------:R-:W-:Y:S01]  /*11ef0*/  HMMA.16816.F32 R36, R24, R66, R36 ;  /* 0x000000421824723c */ /* 0x000fe20000001824 */
[----:B------:R-:W2:Y:S07]  /*11f00*/  LDSM.16.M88.4 R64, [R14+0x4000] ;  /* 0x004000000e40783b */ /* 0x000eae0000000200 */
[----:B------:R-:W-:Y:S08]  /*11f10*/  HMMA.16816.F32 R52, R28, R54, R40 ;  /* 0x000000361c34723c */ /* 0x000ff00000001828 */
[----:B------:R-:W-:Y:S01]  /*11f20*/  HMMA.16816.F32 R40, R20, R80, R8 ;  /* 0x000000501428723c */ /* 0x000fe20000001808 */
[----:B------:R-:W4:Y:S07]  /*11f30*/  LDSM.16.M88.4 R8, [R201+0xc000] ;  /* 0x00c00000c908783b */ /* 0x000f2e0000000200 */
[----:B------:R-:W-:Y:S08]  /*11f40*/  HMMA.16816.F32 R92, R32, R88, R56 ;  /* 0x00000058205c723c */ /* 0x000ff00000001838 */
[----:B---3--:R-:W-:Y:S08]  /*11f50*/  HMMA.16816.F32 R44, R24, R60, R44 ;  /* 0x0000003c182c723c */ /* 0x008ff0000000182c */
[----:B------:R-:W-:Y:S01]  /*11f60*/  HMMA.16816.F32 R36, R20, R82, R36 ;  /* 0x000000521424723c */ /* 0x000fe20000001824 */
[----:B------:R-:W3:Y:S07]  /*11f70*/  LDSM.16.M88.4 R80, [R150+0x5800] ;  /* 0x005800009650783b */ /* 0x000eee0000000200 */
[----:B------:R-:W-:Y:S01]  /*11f80*/  HMMA.16816.F32 R56, R32, R90, R72 ;  /* 0x0000005a2038723c */ /* 0x000fe20000001848 */
[----:B------:R-:W5:Y:S07]  /*11f90*/  LDSM.16.M88.4 R72, [R3+0x5000] ;  /* 0x005000000348783b */ /* 0x000f6e0000000200 */
[----:B-1----:R-:W-:Y:S08]  /*11fa0*/  HMMA.16816.F32 R32, R16, R84, R40 ;  /* 0x000000541020723c */ /* 0x002ff00000001828 */
[----:B--2---:R-:W-:Y:S08]  /*11fb0*/  HMMA.16816.F32 R40, R28, R64, R92 ;  /* 0x000000401c28723c */ /* 0x004ff0000000185c */
[----:B------:R-:W-:Y:S08]  /*11fc0*/  HMMA.16816.F32 R52, R24, R62, R52 ;  /* 0x0000003e1834723c */ /* 0x000ff00000001834 */
[----:B------:R-:W-:Y:S08]  /*11fd0*/  HMMA.16816.F32 R48, R20, R68, R44 ;  /* 0x000000441430723c */ /* 0x000ff0000000182c */
[----:B------:R-:W-:Y:S01]  /*11fe0*/  HMMA.16816.F32 R44, R16, R86, R36 ;  /* 0x00000056102c723c */ /* 0x000fe20000001824 */
[----:B------:R-:W1:Y:S07]  /*11ff0*/  LDSM.16.M88.4 R84, [R15+0x5800] ;  /* 0x005800000f54783b */ /* 0x000e6e0000000200 */
[----:B------:R-:W-:Y:S01]  /*12000*/  HMMA.16816.F32 R28, R28, R66, R56 ;  /* 0x000000421c1c723c */ /* 0x000fe20000001838 */
[----:B------:R-:W2:Y:S07]  /*12010*/  LDSM.16.M88.4 R56, [R14+0x5000] ;  /* 0x005000000e38783b */ /* 0x000eae0000000200 */
[----:B----4-:R-:W-:Y:S08]  /*12020*/  HMMA.16816.F32 R60, R8, R76, R32 ;  /* 0x0000004c083c723c */ /* 0x010ff00000001820 */
[----:B---3--:R-:W-:Y:S08]  /*12030*/  HMMA.16816.F32 R32, R24, R80, R40 ;  /* 0x000000501820723c */ /* 0x008ff00000001828 */
[----:B------:R-:W-:Y:S08]  /*12040*/  HMMA.16816.F32 R36, R20, R70, R52 ;  /* 0x000000461424723c */ /* 0x000ff00000001834 */
[----:B-----5:R-:W-:Y:S01]  /*12050*/  HMMA.16816.F32 R40, R16, R72, R48 ;  /* 0x000000481028723c */ /* 0x020fe20000001830 */
[----:B------:R-:W3:Y:S01]  /*12060*/  LDSM.16.M88.4 R48, [R3+0x5800] ;  /* 0x005800000330783b */ /* 0x000ee20000000200 */
[----:B------:R-:W-:-:S04]  /*12070*/  FMUL.FTZ R2, R60, c[0x0][0x320] ;  /* 0x0000c8003c027a20 */ /* 0x000fc80000410000 */
[----:B------:R4:W1:Y:S02]  /*12080*/  MUFU.TANH R64, R2 ;  /* 0x0000000200407308 */ /* 0x0008640000002400 */
[----:B------:R-:W-:Y:S08]  /*12090*/  HMMA.16816.F32 R44, R8, R78, R44 ;  /* 0x0000004e082c723c */ /* 0x000ff0000000182c */
[----:B------:R-:W-:Y:S01]  /*120a0*/  HMMA.16816.F32 R24, R24, R82, R28 ;  /* 0x000000521818723c */ /* 0x000fe2000000181c */
[----:B----4-:R-:W-:-:S07]  /*120b0*/  FMUL.FTZ R2, R61, c[0x0][0x320] ;  /* 0x0000c8003d027a20 */ /* 0x010fce0000410000 */
[----:B-1----:R-:W-:Y:S01]  /*120c0*/  HMMA.16816.F32 R28, R20, R84, R32 ;  /* 0x00000054141c723c */ /* 0x002fe20000001820 */
[----:B------:R1:W4:Y:S07]  /*120d0*/  MUFU.TANH R61, R2 ;  /* 0x00000002003d7308 */ /* 0x00032e0000002400 */
[----:B------:R-:W-:Y:S08]  /*120e0*/  HMMA.16816.F32 R32, R16, R74, R36 ;  /* 0x0000004a1020723c */ /* 0x000ff00000001824 */
[----:B--2---:R-:W-:Y:S01]  /*120f0*/  HMMA.16816.F32 R36, R8, R56, R40 ;  /* 0x000000380824723c */ /* 0x004fe20000001828 */
[----:B------:R-:W2:Y:S01]  /*12100*/  LDSM.16.M88.4 R40, [R14+0x5800] ;  /* 0x005800000e28783b */ /* 0x000ea20000000200 */
[----:B-1----:R-:W-:Y:S01]  /*12110*/  FMUL.FTZ R2, R62, c[0x0][0x320] ;  /* 0x0000c8003e027a20 */ /* 0x002fe20000410000 */
[----:B------:R-:W-:-:S04]  /*12120*/  DEPBAR.LE SB0, 0x0 ;  /* 0x000080000000791a */ /* 0x000fc80000000000 */
[----:B------:R1:W1:Y:S01]  /*12130*/  MUFU.TANH R60, R2 ;  /* 0x00000002003c7308 */ /* 0x0002620000002400 */
[----:B------:R-:W-:Y:S08]  /*12140*/  HMMA.16816.F32 R20, R20, R86, R24 ;  /* 0x000000561414723c */ /* 0x000ff00000001818 */
[----:B---3--:R-:W-:Y:S01]  /*12150*/  HMMA.16816.F32 R24, R16, R48, R28 ;  /* 0x000000301018723c */ /* 0x008fe2000000181c */
[----:B-1----:R-:W-:-:S07]  /*12160*/  FMUL.FTZ R2, R63, c[0x0][0x320] ;  /* 0x0000c8003f027a20 */ /* 0x002fce0000410000 */
[----:B------:R-:W-:Y:S01]  /*12170*/  HMMA.16816.F32 R28, R8, R58, R32 ;  /* 0x0000003a081c723c */ /* 0x000fe20000001820 */
[----:B------:R1:W3:Y:S07]  /*12180*/  MUFU.TANH R55, R2 ;  /* 0x0000000200377308 */ /* 0x0002ee0000002400 */
[----:B------:R-:W-:Y:S08]  /*12190*/  HMMA.16816.F32 R16, R16, R50, R20 ;  /* 0x000000321010723c */ /* 0x000ff00000001814 */
[----:B--2---:R-:W-:Y:S01]  /*121a0*/  HMMA.16816.F32 R20, R8, R40, R24 ;  /* 0x000000280814723c */ /* 0x004fe20000001818 */
[----:B-1----:R-:W-:-:S04]  /*121b0*/  FMUL.FTZ R2, R44, c[0x0][0x320] ;  /* 0x0000c8002c027a20 */ /* 0x002fc80000410000 */
[----:B------:R1:W2:Y:S11]  /*121c0*/  MUFU.TANH R54, R2 ;  /* 0x0000000200367308 */ /* 0x0002b60000002400 */
        /* <DEDUP_REMOVED lines=41> */
[----:B-1234-:R-:W-:Y:S01]  /*12460*/  IMAD.MOV.U32 R2, RZ, RZ, 0x1 ;  /* 0x00000001ff027424 */ /* 0x01efe200078e00ff */
[C---:B------:R-:W-:Y:S01]  /*12470*/  IADD3 R3, R0.reuse, R96, R247 ;  /* 0x0000006000037210 */ /* 0x040fe20007ffe0f7 */
[----:B------:R-:W-:Y:S01]  /*12480*/  IMAD.MOV.U32 R211, RZ, RZ, RZ ;  /* 0x000000ffffd37224 */ /* 0x000fe200078e00ff */
[----:B------:R-:W-:-:S02]  /*12490*/  ISETP.GT.AND P0, PT, R0, 0x2f, PT ;  /* 0x0000002f0000780c */ /* 0x000fc40003f04270 */
[----:B------:R-:W-:Y:S02]  /*124a0*/  ISETP.NE.AND P1, PT, R2, c[0x0][0x2b8], PT ;  /* 0x0000ae0002007a0c */ /* 0x000fe40003f25270 */
[----:B------:R-:W-:-:S05]  /*124b0*/  IADD3 R3, R3, -0x30, RZ ;  /* 0xffffffd003037810 */ /* 0x000fca0007ffe0ff */
        /* <DEDUP_REMOVED lines=9> */
[----:B------:R-:W-:-:S03]  /*12550*/  IADD3 R13, -R143, 0x30, RZ ;  /* 0x000000308f0d7810 */ /* 0x000fc60007ffe1ff */
[----:B------:R-:W-:Y:S01]  /*12560*/  IMAD R212, R2, c[0x0][0x2b8], R3 ;  /* 0x0000ae0002d47a24 */ /* 0x000fe200078e0203 */
[----:B------:R-:W-:-:S04]  /*12570*/  ISETP.GE.AND P0, PT, R13, 0x1, PT ;  /* 0x000000010d00780c */ /* 0x000fc80003f06270 */
[----:B------:R-:W-:-:S05]  /*12580*/  SHF.R.S32.HI R2, RZ, 0x1f, R212 ;  /* 0x0000001fff027819 */ /* 0x000fca00000114d4 */
[----:B-1----:R-:W-:Y:S02]  /*12590*/  IMAD R4, R2, c[0x0][0x1e0], RZ ;  /* 0x0000780002047a24 */ /* 0x002fe400078e02ff */
[----:B------:R-:W-:-:S04]  /*125a0*/  IMAD.WIDE.U32 R2, R212, c[0x0][0x1e0], RZ ;  /* 0x00007800d4027a25 */ /* 0x000fc800078e00ff */
        /* <DEDUP_REMOVED lines=12> */
.L_x_1920:
[----:B------:R-:W-:Y:S05]  /*12670*/  BRA.DIV ~URZ, `(.L_x_1831) ;  /* 0x0000a7227f007947 */ /* 0x000fea000b800000 */
[----:B------:R3:W4:Y:S02]  /*12680*/  SHFL.IDX PT, R2, R6, RZ, 0x181f ;  /* 0x00181fff06027589 */ /* 0x00072400000e0000 */
.L_x_1921:
[----:B------:R-:W-:Y:S01]  /*12690*/  BSSY B0, `(.L_x_1832) ;  /* 0x0000012000007945 */ /* 0x000fe20003800000 */
[----:B------:R-:W-:Y:S05]  /*126a0*/  @!P0 BRA `(.L_x_1833) ;  /* 0x0000010000008947 */ /* 0x000fea0003800000 */
[-C--:B----4-:R-:W-:Y:S02]  /*126b0*/  LEA R16, P0, R140, R2.reuse, 0x1 ;  /* 0x000000028c107211 */ /* 0x090fe400078008ff */
[----:B------:R-:W-:Y:S02]  /*126c0*/  LOP3.LUT P6, RZ, R213, 0x4, RZ, 0xc0, !PT ;  /* 0x00000004d5ff7812 */ /* 0x000fe400078cc0ff */
[-C--:B------:R-:W-:Y:S02]  /*126d0*/  LEA R10, P2, R206, R2.reuse, 0x1 ;  /* 0x00000002ce0a7211 */ /* 0x080fe400078408ff */
[----:B------:R-:W-:Y:S02]  /*126e0*/  LEA R8, P1, R205, R2, 0x1 ;  /* 0x00000002cd087211 */ /* 0x000fe400078208ff */
[----:B--2---:R-:W-:-:S02]  /*126f0*/  LEA.HI.X R17, R140, R4, R141, 0x1, P0 ;  /* 0x000000048c117211 */ /* 0x004fc400000f0c8d */
[----:B------:R-:W-:Y:S02]  /*12700*/  LEA R2, P0, R204, R2, 0x1 ;  /* 0x00000002cc027211 */ /* 0x000fe400078008ff */
        /* <DEDUP_REMOVED lines=10> */
.L_x_1833:
[----:B------:R-:W-:Y:S05]  /*127b0*/  BSYNC B0 ;  /* 0x0000000000007941 */ /* 0x000fea0003800000 */
.L_x_1832:
[----:B------:R-:W-:Y:S01]  /*127c0*/  ISETP.GE.AND P0, PT, R13, 0x21, PT ;  /* 0x000000210d00780c */ /* 0x000fe20003f06270 */
[----:B------:R-:W-:Y:S06]  /*127d0*/  BRA.DIV ~URZ, `(.L_x_1834) ;  /* 0x0000a6327f007947 */ /* 0x000fec000b800000 */
[----:B--2---:R2:W1:Y:S04]  /*127e0*/  SHFL.IDX PT, R4, R5, 0x1, 0x181f ;  /* 0x00381f0005047f89 */ /* 0x00446800000e0000 */
[----:B----4-:R2:W4:Y:S02]  /*127f0*/  SHFL.IDX PT, R2, R6, 0x1, 0x181f ;  /* 0x00381f0006027f89 */ /* 0x01052400000e0000 */
.L_x_1922:
[----:B------:R-:W-:Y:S05]  /*12800*/  @!P0 BRA `(.L_x_1829) ;  /* 0x0000010000008947 */ /* 0x000fea0003800000 */
[----:B----4-:R-:W-:Y:S02]  /*12810*/  LEA R16, P0, R140, R2, 0x1 ;  /* 0x000000028c107211 */ /* 0x010fe400078008ff */
[----:B------:R-:W-:-:S02]  /*12820*/  LOP3.LUT P6, RZ, R213, 0x4, RZ, 0xc0, !PT ;  /* 0x00000004d5ff7812 */ /* 0x000fc400078cc0ff */
[-C--:B------:R-:W-:Y:S02]  /*12830*/  LEA R10, P2, R206, R2.reuse, 0x1 ;  /* 0x00000002ce0a7211 */ /* 0x080fe400078408ff */
[C---:B------:R-:W-:Y:S02]  /*12840*/  LEA R8, P1, R205.reuse, R2, 0x1 ;  /* 0x00000002cd087211 */ /* 0x040fe400078208ff */
[----:B-1----:R-:W-:Y:S02]  /*12850*/  LEA.HI.X R17, R140, R4, R141, 0x1, P0 ;  /* 0x000000048c117211 */ /* 0x002fe400000f0c8d */
[----:B------:R-:W-:Y:S02]  /*12860*/  LEA R2, P0, R204, R2, 0x1 ;  /* 0x00000002cc027211 */ /* 0x000fe400078008ff */
[-C--:B------:R-:W-:Y:S01]  /*12870*/  LEA.HI.X R11, R206, R4.reuse, R214, 0x1, P2 ;  /* 0x00000004ce0b7211 */ /* 0x080fe200010f0cd6 */
[----:B------:R-:W-:Y:S01]  /*12880*/  @!PT LDS RZ, [RZ] ;  /* 0x00000000fffff984 */ /* 0x000fe20000000800 */
[----:B------:R-:W-:Y:S01]  /*12890*/  @!PT LDS RZ, [RZ] ;  /* 0x00000000fffff984 */ /* 0x000fe20000000800 */
[----:B------:R-:W-:Y:S01]  /*128a0*/  @!PT LDS RZ, [RZ] ;  /* 0x00000000fffff984 */ /* 0x000fe20000000800 */
[----:B------:R1:W-:Y:S01]  /*128b0*/  LDGSTS.E.BYPASS.LTC128B.128 [R207+0xb080], [R16.64], !P5 ;  /* 0x0b08000010cf7fae */ /* 0x0003e2000e901d46 */
[----:B------:R-:W-:-:S02]  /*128c0*/  LEA.HI.X R9, R205, R4, R216, 0x1, P1 ;  /* 0x00000004cd097211 */ /* 0x000fc400008f0cd8 */
[----:B------:R-:W-:Y:S01]  /*128d0*/  LEA.HI.X R3, R204, R4, R215, 0x1, P0 ;  /* 0x00000004cc037211 */ /* 0x000fe200000f0cd7 */
[----:B------:R1:W-:Y:S04]  /*128e0*/  LDGSTS.E.BYPASS.LTC128B.128 [R207+0xc880], [R10.64], !P4 ;  /* 0x0c8800000acf7fae */ /* 0x0003e8000e101d46 */
[----:B------:R1:W-:Y:S04]  /*128f0*/  LDGSTS.E.BYPASS.LTC128B.128 [R207+0xe080], [R8.64], !P3 ;  /* 0x0e08000008cf7fae */ /* 0x0003e8000d901d46 */
[----:B------:R1:W-:Y:S02]  /*12900*/  LDGSTS.E.BYPASS.LTC128B.128 [R207+0xf880], [R2.64], !P6 ;  /* 0x0f88000002cf7fae */ /* 0x0003e4000f101d46 */
.L_x_1829:
[----:B--234-:R-:W-:Y:S05]  /*12910*/  BSYNC B1 ;  /* 0x0000000000017941 */ /* 0x01cfea0003800000 */
.L_x_1828:
        /* <DEDUP_REMOVED lines=10> */
[----:B------:R-:W-:Y:S02]  /*129c0*/  FSEL R18, R52, -INF , P6 ;  /* 0xff80000034127808 */ /* 0x000fe40003000000 */
[----:B------:R-:W-:Y:S02]  /*129d0*/  FSEL R11, R54, -INF , P6 ;  /* 0xff800000360b7808 */ /* 0x000fe40003000000 */
[----:B------:R-:W-:Y:S02]  /*129e0*/  ISETP.GT.AND P6, PT, R2, 0x9, PT ;  /* 0x000000090200780c */ /* 0x000fe40003fc4270 */
[----:B------:R-:W-:Y:S02]  /*129f0*/  FMNMX.FTZ R3, R8, R10, !PT ;  /* 0x0000000a08037209 */ /* 0x000fe40007810000 */
        /* <DEDUP_REMOVED lines=15> */
[----:B------:R-:W-:Y:S02]  /*12af0*/  FSEL R31, R25, -INF , P0 ;  /* 0xff800000191f7808 */ /* 0x000fe40000000000 */
[----:B------:R-:W-:Y:S02]  /*12b00*/  FSEL R27, R27, -INF , P0 ;  /* 0xff8000001b1b7808 */ /* 0x000fe40000000000 */
[----:B------:R-:W-:Y:S02]  /*12b10*/  FMNMX.FTZ R4, R28, R4, !PT ;  /* 0x000000041c047209 */ /* 0x000fe40007810000 */
[----:B------:R-:W-:-:S02]  /*12b20*/  ISETP.GT.AND P0, PT, R2, 0x19, PT ;  /* 0x000000190200780c */ /* 0x000fc40003f04270 */
[----:B------:R-:W-:Y:S02]  /*12b30*/  FMNMX.FTZ R3, R26, R3, !PT ;  /* 0x000000031a037209 */ /* 0x000fe40007810000 */
[----:B------:R-:W-:Y:S02]  /*12b40*/  FMNMX.FTZ R4, R29, R4, !PT ;  /* 0x000000041d047209 */ /* 0x000fe40007810000 */
[----:B------:R-:W-:Y:S02]  /*12b50*/  FSEL R30, R30, -INF , P0 ;  /* 0xff8000001e1e7808 */ /* 0x000fe40000000000 */
[----:B------:R-:W-:Y:S02]  /*12b60*/  FSEL R25, R37, -INF , P0 ;  /* 0xff80000025197808 */ /* 0x000fe40000000000 */
[C---:B------:R-:W-:Y:S02]  /*12b70*/  ISETP.GT.AND P6, PT, R2.reuse, 0x20, PT ;  /* 0x000000200200780c */ /* 0x040fe40003fc4270 */
[----:B------:R-:W-:-:S02]  /*12b80*/  ISETP.GT.AND P2, PT, R2, 0x21, PT ;  /* 0x000000210200780c */ /* 0x000fc40003f44270 */
[C---:B------:R-:W-:Y:S02]  /*12b90*/  ISETP.GT.AND P1, PT, R2.reuse, 0x28, PT ;  /* 0x000000280200780c */ /* 0x040fe40003f24270 */
[----:B------:R-:W-:Y:S02]  /*12ba0*/  ISETP.GT.AND P0, PT, R2, 0x29, PT ;  /* 0x000000290200780c */ /* 0x000fe40003f04270 */
        /* <DEDUP_REMOVED lines=22> */
.L_x_1923:
[----:B-12---:R-:W-:Y:S01]  /*12d10*/  FMNMX.FTZ R6, R6, R2, !PT ;  /* 0x0000000206067209 */ /* 0x006fe20007810000 */
[----:B------:R-:W-:Y:S05]  /*12d20*/  BRA.DIV ~URZ, `(.L_x_1836) ;  /* 0x0000a2127f007947 */ /* 0x000fea000b800000 */
[----:B------:R-:W1:Y:S04]  /*12d30*/  SHFL.BFLY PT, R2, R5, 0x2, 0x1f ;  /* 0x0c401f0005027f89 */ /* 0x000e6800000e0000 */
[----:B------:R-:W2:Y:S01]  /*12d40*/  SHFL.BFLY PT, R3, R6, 0x1, 0x1f ;  /* 0x0c201f0006037f89 */ /* 0x000ea200000e0000 */
[----:B-1----:R-:W-:-:S02]  /*12d50*/  FMNMX.FTZ R5, R5, R2, !PT ;  /* 0x0000000205057209 */ /* 0x002fc40007810000 */
[----:B--2---:R-:W-:-:S03]  /*12d60*/  FMNMX.FTZ R6, R6, R3, !PT ;  /* 0x0000000306067209 */ /* 0x004fc60007810000 */
[----:B------:R1:W2:Y:S04]  /*12d70*/  SHFL.BFLY PT, R4, R5, 0x1, 0x1f ;  /* 0x0c201f0005047f89 */ /* 0x0002a800000e0000 */
.L_x_1924:
[C---:B------:R-:W-:Y:S01]  /*12d80*/  FMUL.FTZ R3, R6.reuse, c[0x0][0x2d0] ;  /* 0x0000b40006037a20 */ /* 0x040fe20000410000 */
[----:B------:R-:W-:Y:S01]  /*12d90*/  FSETP.NEU.FTZ.AND P0, PT, R6, -INF , PT ;  /* 0xff8000000600780b */ /* 0x000fe20003f1d000 */
[----:B------:R-:W-:Y:S01]  /*12da0*/  WARPSYNC 0xffffffff ;  /* 0xffffffff00007948 */ /* 0x000fe20003800000 */
[----:B-12---:R-:W-:Y:S01]  /*12db0*/  FMNMX.FTZ R5, R4, R5, !PT ;  /* 0x0000000504057209 */ /* 0x006fe20007810000 */
[----:B------:R-:W1:Y:S01]  /*12dc0*/  LDSM.16.MT88.4 R20, [R151] ;  /* 0x000000009714783b */ /* 0x000e620000004200 */
[----:B------:R-:W-:Y:S02]  /*12dd0*/  FSEL R3, R3, RZ, P0 ;  /* 0x000000ff03037208 */ /* 0x000fe40000000000 */
[----:B------:R-:W-:Y:S01]  /*12de0*/  FSETP.NEU.FTZ.AND P0, PT, R5, -INF , PT ;  /* 0xff8000000500780b */ /* 0x000fe20003f1d000 */
[----:B------:R-:W-:Y:S01]  /*12df0*/  LDSM.16.MT88.4 R48, [R198] ;  /* 0x00000000c630783b */ /* 0x000fe20000004200 */
[----:B------:R-:W-:Y:S01]  /*12e00*/  IADD3 R210, R210, -0x2, RZ ;  /* 0xfffffffed2d27810 */ /* 0x000fe20007ffe0ff */
[----:B------:R-:W-:-:S02]  /*12e10*/  FFMA.FTZ R2, R8, c[0x0][0x2d0], -R3 ;  /* 0x0000b40008027a23 */ /* 0x000fc40000010803 */
[--C-:B------:R-:W-:Y:S01]  /*12e20*/  FFMA.FTZ R4, R11, c[0x0][0x2d0], -R3.reuse ;  /* 0x0000b4000b047a23 */ /* 0x100fe20000010803 */
[----:B------:R-:W-:Y:S01]  /*12e30*/  LDSM.16.MT88.4 R44, [R151+0x800] ;  /* 0x00080000972c783b */ /* 0x000fe20000004200 */
[----:B------:R2:W-:Y:S03]  /*12e40*/  MUFU.EX2 R109, R2 ;  /* 0x00000002006d7308 */ /* 0x0005e60000000800 */
[----:B------:R-:W-:Y:S04]  /*12e50*/  LDSM.16.MT88.4 R40, [R196+0x800] ;  /* 0x00080000c428783b */ /* 0x000fe80000004200 */
[----:B------:R-:W-:Y:S01]  /*12e60*/  LDSM.16.MT88.4 R36, [R198+0x800] ;  /* 0x00080000c624783b */ /* 0x000fe20000004200 */
[----:B------:R3:W-:Y:S03]  /*12e70*/  MUFU.EX2 R119, R4 ;  /* 0x0000000400777308 */ /* 0x0007e60000000800 */
[----:B------:R-:W-:Y:S04]  /*12e80*/  LDSM.16.MT88.4 R60, [R197] ;  /* 0x00000000c53c783b */ /* 0x000fe80000004200 */
[----:B------:R-:W-:Y:S01]  /*12e90*/  LDSM.16.MT88.4 R68, [R151+0x1800] ;  /* 0x001800009744783b */ /* 0x000fe20000004200 */
[----:B--2---:R-:W-:-:S03]  /*12ea0*/  FFMA.FTZ R2, R10, c[0x0][0x2d0], -R3 ;  /* 0x0000b4000a027a23 */ /* 0x004fc60000010803 */
[----:B------:R-:W2:Y:S01]  /*12eb0*/  LDSM.16.MT88.4 R8, [R196] ;  /* 0x00000000c408783b */ /* 0x000ea20000004200 */
[----:B------:R4:W5:Y:S03]  /*12ec0*/  MUFU.EX2 R108, R2 ;  /* 0x00000002006c7308 */ /* 0x0009660000000800 */
[----:B------:R-:W1:Y:S01]  /*12ed0*/  LDSM.16.MT88.4 R76, [R196+0x1800] ;  /* 0x00180000c44c783b */ /* 0x000e620000004200 */
[----:B---3--:R-:W-:-:S03]  /*12ee0*/  FFMA.FTZ R4, R13, c[0x0][0x2d0], -R3 ;  /* 0x0000b4000d047a23 */ /* 0x008fc60000010803 */
[----:B------:R-:W3:Y:S01]  /*12ef0*/  LDSM.16.MT88.4 R72, [R197+0x800] ;  /* 0x00080000c548783b */ /* 0x000ee20000004200 */
[----:B------:R5:W1:Y:S03]  /*12f00*/  MUFU.EX2 R118, R4 ;  /* 0x0000000400767308 */ /* 0x000a660000000800 */
[----:B------:R-:W-:Y:S01]  /*12f10*/  LDSM.16.MT88.4 R168, [R151+0x1000] ;  /* 0x0010000097a8783b */ /* 0x000fe20000004200 */
[----:B----4-:R-:W-:-:S05]  /*12f20*/  FMUL.FTZ R2, R5, c[0x0][0x2d0] ;  /* 0x0000b40005027a20 */ /* 0x010fca0000410000 */
[----:B------:R-:W-:Y:S02]  /*12f30*/  FSEL R2, R2, RZ, P0 ;  /* 0x000000ff02027208 */ /* 0x000fe40000000000 */
[----:B------:R-:W-:-:S03]  /*12f40*/  ISETP.GE.AND P0, PT, R210, R219, PT ;  /* 0x000000dbd200720c */ /* 0x000fc60003f06270 */
[----:B-----5:R-:W-:Y:S01]  /*12f50*/  FFMA.FTZ R4, R16, c[0x0][0x2d0], -R2 ;  /* 0x0000b40010047a23 */ /* 0x020fe20000010802 */
[----:B------:R-:W-:-:S03]  /*12f60*/  F2FP.PACK_AB R16, R108, R109 ;  /* 0x0000006d6c10723e */ /* 0x000fc600000000ff */
[----:B------:R4:W-:Y:S02]  /*12f70*/  MUFU.EX2 R117, R4 ;  /* 0x0000000400757308 */ /* 0x0009e40000000800 */
[----:B----4-:R-:W-:-:S06]  /*12f80*/  FFMA.FTZ R4, R17, c[0x0][0x2d0], -R2 ;  /* 0x0000b40011047a23 */ /* 0x010fcc0000010802 */
[----:B------:R4:W5:Y:S02]  /*12f90*/  MUFU.EX2 R13, R4 ;  /* 0x00000004000d7308 */ /* 0x0009640000000800 */
[----:B----4-:R-:W-:Y:S01]  /*12fa0*/  FFMA.FTZ R4, R18, c[0x0][0x2d0], -R2 ;  /* 0x0000b40012047a23 */ /* 0x010fe20000010802 */
[----:B-1----:R-:W-:Y:S02]  /*12fb0*/  F2FP.PACK_AB R18, R118, R119 ;  /* 0x000000777612723e */ /* 0x002fe400000000ff */
[----:B-----5:R-:W-:-:S03]  /*12fc0*/  F2FP.PACK_AB R17, R13, R117 ;  /* 0x000000750d11723e */ /* 0x020fc600000000ff */
[----:B------:R1:W4:Y:S01]  /*12fd0*/  MUFU.EX2 R116, R4 ;  /* 0x0000000400747308 */ /* 0x0003220000000800 */
[----:B------:R-:W-:Y:S02]  /*12fe0*/  FADD.FTZ R13, R117, R13 ;  /* 0x0000000d750d7221 */ /* 0x000fe40000010000 */
[----:B-1----:R-:W-:Y:S02]  /*12ff0*/  FFMA.FTZ R4, R19, c[0x0][0x2d0], -R2 ;  /* 0x0000b40013047a23 */ /* 0x002fe40000010802 */
[----:B----4-:R-:W-:-:S03]  /*13000*/  FADD.FTZ R13, R116, R13 ;  /* 0x0000000d740d7221 */ /* 0x010fc60000010000 */
[----:B------:R1:W4:Y:S02]  /*13010*/  MUFU.EX2 R125, R4 ;  /* 0x00000004007d7308 */ /* 0x0003240000000800 */
[----:B-1----:R-:W-:Y:S01]  /*13020*/  FFMA.FTZ R4, R24, c[0x0][0x2d0], -R3 ;  /* 0x0000b40018047a23 */ /* 0x002fe20000010803 */
[C---:B----4-:R-:W-:Y:S01]  /*13030*/  F2FP.PACK_AB R19, R125.reuse, R116 ;  /* 0x000000747d13723e */ /* 0x050fe200000000ff */
[----:B------:R-:W-:-:S04]  /*13040*/  FADD.FTZ R13, R125, R13 ;  /* 0x0000000d7d0d7221 */ /* 0x000fc80000010000 */
[----:B------:R1:W-:Y:S02]  /*13050*/  MUFU.EX2 R124, R4 ;  /* 0x00000004007c7308 */ /* 0x0003e40000000800 */
[C---:B------:R-:W-:Y:S08]  /*13060*/  HMMA.16816.F32 R64, R16.reuse, R20, RZ ;  /* 0x000000141040723c */ /* 0x040ff000000018ff */
[----:B------:R-:W-:Y:S01]  /*13070*/  HMMA.16816.F32 R56, R16, R22, RZ ;  /* 0x000000161038723c */ /* 0x000fe200000018ff */
[----:B-1----:R-:W-:-:S04]  /*13080*/  FFMA.FTZ R4, R26, c[0x0][0x2d0], -R3 ;  /* 0x0000b4001a047a23 */ /* 0x002fc80000010803 */
[----:B------:R1:W4:Y:S03]  /*13090*/  MUFU.EX2 R137, R4 ;  /* 0x0000000400897308 */ /* 0x0003260000000800 */
[C---:B--2---:R-:W-:Y:S08]  /*130a0*/  HMMA.16816.F32 R52, R16.reuse, R8, RZ ;  /* 0x000000081034723c */ /* 0x044ff000000018ff */
[----:B------:R-:W-:Y:S01]  /*130b0*/  HMMA.16816.F32 R32, R16, R10, RZ ;  /* 0x0000000a1020723c */ /* 0x000fe200000018ff */
[----:B-1----:R-:W-:Y:S01]  /*130c0*/  FFMA.FTZ R4, R27, c[0x0][0x2d0], -R3 ;  /* 0x0000b4001b047a23 */ /* 0x002fe20000010803 */
[----:B----4-:R-:W-:-:S06]  /*130d0*/  F2FP.PACK_AB R8, R137, R124 ;  /* 0x0000007c8908723e */ /* 0x010fcc00000000ff */
[----:B------:R-:W-:Y:S01]  /*130e0*/  HMMA.16816.F32 R20, R16, R60, RZ ;  /* 0x0000003c1014723c */ /* 0x000fe200000018ff */
[----:B------:R1:W-:Y:S02]  /*130f0*/  MUFU.EX2 R138, R4 ;  /* 0x00000004008a7308 */ /* 0x0003e40000000800 */
[----:B-1----:R-:W-:-:S05]  /*13100*/  FFMA.FTZ R4, R25, c[0x0][0x2d0], -R3 ;  /* 0x0000b40019047a23 */ /* 0x002fca0000010803 */
[----:B------:R-:W-:Y:S01]  /*13110*/  HMMA.16816.F32 R24, R16, R50, RZ ;  /* 0x000000321018723c */ /* 0x000fe200000018ff */
[----:B------:R1:W2:Y:S02]  /*13120*/  MUFU.EX2 R139, R4 ;  /* 0x00000004008b7308 */ /* 0x0002a40000000800 */
[----:B-1----:R-:W-:Y:S01]  /*13130*/  FFMA.FTZ R4, R28, c[0x0][0x2d0], -R2 ;  /* 0x0000b4001c047a23 */ /* 0x002fe20000010802 */
[----:B--2---:R-:W-:-:S05]  /*13140*/  F2FP.PACK_AB R10, R139, R138 ;  /* 0x0000008a8b0a723e */ /* 0x004fca00000000ff */
[----:B------:R1:W2:Y:S02]  /*13150*/  MUFU.EX2 R126, R4 ;  /* 0x00000004007e7308 */ /* 0x0002a40000000800 */
[----:B-1----:R-:W-:Y:S02]  /*13160*/  FFMA.FTZ R4, R29, c[0x0][0x2d0], -R2 ;  /* 0x0000b4001d047a23 */ /* 0x002fe40000010802 */
[----:B--2---:R-:W-:-:S04]  /*13170*/  FADD.FTZ R13, R126, R13 ;  /* 0x0000000d7e0d7221 */ /* 0x004fc80000010000 */
[----:B------:R1:W2:Y:S02]  /*13180*/  MUFU.EX2 R127, R4 ;  /* 0x00000004007f7308 */ /* 0x0002a40000000800 */
[----:B-1----:R-:W-:Y:S01]  /*13190*/  FFMA.FTZ R4, R31, c[0x0][0x2d0], -R2 ;  /* 0x0000b4001f047a23 */ /* 0x002fe20000010802 */
[----:B--2---:R-:W-:-:S05]  /*131a0*/  F2FP.PACK_AB R9, R127, R126 ;  /* 0x0000007e7f09723e */ /* 0x004fca00000000ff */
[----:B------:R1:W-:Y:S02]  /*131b0*/  MUFU.EX2 R136, R4 ;  /* 0x0000000400887308 */ /* 0x0003e40000000800 */
[----:B-1----:R-:W-:Y:S02]  /*131c0*/  FFMA.FTZ R4, R30, c[0x0][0x2d0], -R2 ;  /* 0x0000b4001e047a23 */ /* 0x002fe40000010802 */
[----:B------:R-:W-:Y:S01]  /*131d0*/  HMMA.16816.F32 R28, R16, R48, RZ ;  /* 0x00000030101c723c */ /* 0x000fe200000018ff */
[----:B------:R-:W1:Y:S03]  /*131e0*/  LDSM.16.MT88.4 R48, [R151+0x2000] ;  /* 0x002000009730783b */ /* 0x000e660000004200 */
[----:B------:R-:W2:Y:S02]  /*131f0*/  MUFU.EX2 R160, R4 ;  /* 0x0000000400a07308 */ /* 0x000ea40000000800 */
[----:B--2---:R-:W-:-:S07]  /*13200*/  F2FP.PACK_AB R11, R160, R136 ;  /* 0x00000088a00b723e */ /* 0x004fce00000000ff */
[C---:B------:R-:W-:Y:S01]  /*13210*/  HMMA.16816.F32 R172, R8.reuse, R44, R64 ;  /* 0x0000002c08ac723c */ /* 0x040fe20000001840 */
[----:B------:R-:W-:Y:S07]  /*13220*/  LDSM.16.MT88.4 R64, [R151+0x3000] ;  /* 0x003000009740783b */ /* 0x000fee0000004200 */
[C---:B------:R-:W-:Y:S01]  /*13230*/  HMMA.16816.F32 R156, R8.reuse, R46, R56 ;  /* 0x0000002e089c723c */ /* 0x040fe20000001838 */
[----:B------:R-:W2:Y:S04]  /*13240*/  LDSM.16.MT88.4 R44, [R198+0x1800] ;  /* 0x00180000c62c783b */ /* 0x000ea80000004200 */
[----:B------:R-:W-:Y:S03]  /*13250*/  LDSM.16.MT88.4 R56, [R197+0x2000] ;  /* 0x00200000c538783b */ /* 0x000fe60000004200 */
[C---:B------:R-:W-:Y:S01]  /*13260*/  HMMA.16816.F32 R164, R8.reuse, R40, R52 ;  /* 0x0000002808a4723c */ /* 0x040fe20000001834 */
[----:B------:R-:W-:Y:S07]  /*13270*/  LDSM.16.MT88.4 R52, [R197+0x1800] ;  /* 0x00180000c534783b */ /* 0x000fee0000004200 */
[C---:B------:R-:W-:Y:S01]  /*13280*/  HMMA.16816.F32 R152, R8.reuse, R42, R32 ;  /* 0x0000002a0898723c */ /* 0x040fe20000001820 */
[----:B------:R-:W4:Y:S07]  /*13290*/  LDSM.16.MT88.4 R40, [R196+0x2000] ;  /* 0x00200000c428783b */ /* 0x000f2e0000004200 */
[C---:B------:R-:W-:Y:S08]  /*132a0*/  HMMA.16816.F32 R92, R8.reuse, R36, R28 ;  /* 0x00000024085c723c */ /* 0x040ff0000000181c */
[----:B------:R-:W-:Y:S08]  /*132b0*/  HMMA.16816.F32 R240, R8, R38, R24 ;  /* 0x0000002608f0723c */ /* 0x000ff00000001818 */
[C---:B------:R-:W-:Y:S01]  /*132c0*/  HMMA.16816.F32 R36, R16.reuse, R62, RZ ;  /* 0x0000003e1024723c */ /* 0x040fe200000018ff */
[----:B------:R-:W5:Y:S07]  /*132d0*/  LDSM.16.MT88.4 R60, [R198+0x2000] ;  /* 0x00200000c63c783b */ /* 0x000f6e0000004200 */
[----:B------:R-:W-:Y:S01]  /*132e0*/  HMMA.16816.F32 R32, R16, R68, RZ ;  /* 0x000000441020723c */ /* 0x000fe200000018ff */
[----:B------:R-:W-:-:S02]  /*132f0*/  MOV R90, R92 ;  /* 0x0000005c005a7202 */ /* 0x000fc40000000f00 */
[----:B------:R-:W-:Y:S02]  /*13300*/  MOV R89, R93 ;  /* 0x0000005d00597202 */ /* 0x000fe40000000f00 */
[----:B------:R-:W-:Y:S02]  /*13310*/  MOV R88, R94 ;  /* 0x0000005e00587202 */ /* 0x000fe40000000f00 */
[----:B------:R-:W-:Y:S01]  /*13320*/  MOV R4, R95 ;  /* 0x0000005f00047202 */ /* 0x000fe20000000f00 */
[C---:B------:R-:W-:Y:S01]  /*13330*/  HMMA.16816.F32 R28, R16.reuse, R70, RZ ;  /* 0x00000046101c723c */ /* 0x040fe200000018ff */
[----:B------:R-:W-:Y:S07]  /*13340*/  LDSM.16.MT88.4 R68, [R151+0x3800] ;  /* 0x003800009744783b */ /* 0x000fee0000004200 */
[----:B------:R-:W-:Y:S08]  /*13350*/  HMMA.16816.F32 R24, R16, R76, RZ ;  /* 0x0000004c1018723c */ /* 0x000ff000000018ff */
[C---:B---3--:R-:W-:Y:S08]  /*13360*/  HMMA.16816.F32 R228, R8.reuse, R74, R36 ;  /* 0x0000004a08e4723c */ /* 0x048ff00000001824 */
[----:B-1----:R-:W-:Y:S08]  /*13370*/  HMMA.16816.F32 R236, R8, R48, R32 ;  /* 0x0000003008ec723c */ /* 0x002ff00000001820 */
[C---:B--2---:R-:W-:Y:S08]  /*13380*/  HMMA.16816.F32 R36, R16.reuse, R44, RZ ;  /* 0x0000002c1024723c */ /* 0x044ff000000018ff */
[----:B------:R-:W-:Y:S01]  /*13390*/  HMMA.16816.F32 R32, R16, R46, RZ ;  /* 0x0000002e1020723c */ /* 0x000fe200000018ff */
[----:B------:R-:W1:Y:S07]  /*133a0*/  LDSM.16.MT88.4 R44, [R196+0x3000] ;  /* 0x00300000c42c783b */ /* 0x000e6e0000004200 */
[C---:B------:R-:W-:Y:S08]  /*133b0*/  HMMA.16816.F32 R248, R8.reuse, R72, R20 ;  /* 0x0000004808f8723c */ /* 0x040ff00000001814 */
[C---:B------:R-:W-:Y:S01]  /*133c0*/  HMMA.16816.F32 R192, R8.reuse, R50, R28 ;  /* 0x0000003208c0723c */ /* 0x040fe2000000181c */
[----:B------:R-:W-:Y:S07]  /*133d0*/  LDSM.16.MT88.4 R48, [R196+0x3800] ;  /* 0x00380000c430783b */ /* 0x000fee0000004200 */
[----:B----4-:R-:W-:Y:S08]  /*133e0*/  HMMA.16816.F32 R232, R8, R40, R24 ;  /* 0x0000002808e8723c */ /* 0x010ff00000001818 */
[C---:B------:R-:W-:Y:S08]  /*133f0*/  HMMA.16816.F32 R20, R16.reuse, R78, RZ ;  /* 0x0000004e1014723c */ /* 0x040ff000000018ff */
[C---:B------:R-:W-:Y:S08]  /*13400*/  HMMA.16816.F32 R28, R16.reuse, R52, RZ ;  /* 0x00000034101c723c */ /* 0x040ff000000018ff */
[----:B------:R-:W-:Y:S01]  /*13410*/  HMMA.16816.F32 R24, R16, R54, RZ ;  /* 0x000000361018723c */ /* 0x000fe200000018ff */
[----:B------:R-:W2:Y:S07]  /*13420*/  LDSM.16.MT88.4 R52, [R198+0x3000] ;  /* 0x00300000c634783b */ /* 0x000eae0000004200 */
[C---:B------:R-:W-:Y:S01]  /*13430*/  HMMA.16816.F32 R188, R8.reuse, R42, R20 ;  /* 0x0000002a08bc723c */ /* 0x040fe20000001814 */
[----:B------:R-:W3:Y:S07]  /*13440*/  LDSM.16.MT88.4 R40, [R198+0x3800] ;  /* 0x00380000c628783b */ /* 0x000eee0000004200 */
[C---:B-----5:R-:W-:Y:S07]  /*13450*/  HMMA.16816.F32 R72, R8.reuse, R62, R32 ;  /* 0x0000003e0848723c */ /* 0x060fee0000001820 */
[----:B------:R-:W-:Y:S01]  /*13460*/  MOV R63, R4 ;  /* 0x00000004003f7202 */ /* 0x000fe20000000f00 */
[----:B------:R-:W-:Y:S01]  /*13470*/  HMMA.16816.F32 R180, R8, R56, R28 ;  /* 0x0000003808b4723c */ /* 0x000fe2000000181c */
[----:B------:R-:W-:Y:S01]  /*13480*/  FADD.FTZ R4, R109, R108 ;  /* 0x0000006c6d047221 */ /* 0x000fe20000010000 */
[----:B------:R-:W-:-:S03]  /*13490*/  MOV R62, R88 ;  /* 0x00000058003e7202 */ /* 0x000fc60000000f00 */
[----:B------:R-:W-:-:S03]  /*134a0*/  FADD.FTZ R4, R119, R4 ;  /* 0x0000000477047221 */ /* 0x000fc60000010000 */
[----:B-1----:R-:W-:Y:S01]  /*134b0*/  HMMA.16816.F32 R32, R16, R44, RZ ;  /* 0x0000002c1020723c */ /* 0x002fe200000018ff */
[----:B------:R-:W-:-:S04]  /*134c0*/  FADD.FTZ R4, R118, R4 ;  /* 0x0000000476047221 */ /* 0x000fc80000010000 */
[----:B------:R-:W-:-:S03]  /*134d0*/  FADD.FTZ R4, R124, R4 ;  /* 0x000000047c047221 */ /* 0x000fc60000010000 */
[----:B------:R-:W-:Y:S01]  /*134e0*/  HMMA.16816.F32 R28, R16, R46, RZ ;  /* 0x0000002e101c723c */ /* 0x000fe200000018ff */
[----:B------:R-:W1:Y:S01]  /*134f0*/  LDSM.16.MT88.4 R44, [R197+0x3000] ;  /* 0x00300000c52c783b */ /* 0x000e620000004200 */
[----:B------:R-:W-:-:S06]  /*13500*/  FADD.FTZ R4, R137, R4 ;  /* 0x0000000489047221 */ /* 0x000fcc0000010000 */
[----:B------:R-:W-:Y:S08]  /*13510*/  HMMA.16816.F32 R20, R16, R64, RZ ;  /* 0x000000401014723c */ /* 0x000ff000000018ff */
[----:B------:R-:W-:Y:S01]  /*13520*/  HMMA.16816.F32 R76, R8, R58, R24 ;  /* 0x0000003a084c723c */ /* 0x000fe20000001818 */
[----:B------:R-:W-:Y:S07]  /*13530*/  LDSM.16.MT88.4 R56, [R196+0x2800] ;  /* 0x00280000c438783b */ /* 0x000fee0000004200 */
[----:B--2---:R-:W-:Y:S08]  /*13540*/  HMMA.16816.F32 R24, R16, R52, RZ ;  /* 0x000000341018723c */ /* 0x004ff000000018ff */
[C---:B------:R-:W-:Y:S01]  /*13550*/  HMMA.16816.F32 R92, R8.reuse, R50, R28 ;  /* 0x00000032085c723c */ /* 0x040fe2000000181c */
[----:B------:R-:W2:Y:S07]  /*13560*/  LDSM.16.MT88.4 R28, [R197+0x3800] ;  /* 0x00380000c51c783b */ /* 0x000eae0000004200 */
[----:B------:R-:W-:Y:S08]  /*13570*/  HMMA.16816.F32 R176, R8, R68, R20 ;  /* 0x0000004408b0723c */ /* 0x000ff00000001814 */
[----:B------:R-:W-:Y:S08]  /*13580*/  HMMA.16816.F32 R20, R16, R54, RZ ;  /* 0x000000361014723c */ /* 0x000ff000000018ff */
[C---:B---3--:R-:W-:Y:S08]  /*13590*/  HMMA.16816.F32 R132, R8.reuse, R40, R24 ;  /* 0x000000280884723c */ /* 0x048ff00000001818 */
[----:B------:R-:W-:Y:S01]  /*135a0*/  HMMA.16816.F32 R96, R8, R48, R32 ;  /* 0x000000300860723c */ /* 0x000fe20000001820 */
[----:B------:R-:W3:Y:S04]  /*135b0*/  LDSM.16.MT88.4 R32, [R151+0x4800] ;  /* 0x004800009720783b */ /* 0x000ee80000004200 */
[----:B------:R-:W-:Y:S03]  /*135c0*/  LDSM.16.MT88.4 R48, [R151+0x2800] ;  /* 0x002800009730783b */ /* 0x000fe60000004200 */
[----:B-1----:R-:W-:Y:S08]  /*135d0*/  HMMA.16816.F32 R24, R16, R44, RZ ;  /* 0x0000002c1018723c */ /* 0x002ff000000018ff */
[----:B------:R-:W-:Y:S01]  /*135e0*/  HMMA.16816.F32 R104, R8, R42, R20 ;  /* 0x0000002a0868723c */ /* 0x000fe20000001814 */
[----:B------:R-:W-:Y:S07]  /*135f0*/  LDSM.16.MT88.4 R40, [R197+0x1000] ;  /* 0x00100000c528783b */ /* 0x000fee0000004200 */
[----:B------:R-:W-:Y:S08]  /*13600*/  HMMA.16816.F32 R20, R16, R46, RZ ;  /* 0x0000002e1014723c */ /* 0x000ff000000018ff */
[C---:B--2---:R-:W-:Y:S01]  /*13610*/  HMMA.16816.F32 R100, R8.reuse, R28, R24 ;  /* 0x0000001c0864723c */ /* 0x044fe20000001818 */
[----:B------:R-:W1:Y:S07]  /*13620*/  LDSM.16.MT88.4 R24, [R151+0x5000] ;  /* 0x005000009718783b */ /* 0x000e6e0000004200 */
[C---:B------:R-:W-:Y:S07]  /*13630*/  HMMA.16816.F32 R184, R8.reuse, R60, R36 ;  /* 0x0000003c08b8723c */ /* 0x040fee0000001824 */
[----:B------:R-:W-:Y:S01]  /*13640*/  MOV R60, R90 ;  /* 0x0000005a003c7202 */ /* 0x000fe20000000f00 */
[----:B------:R-:W-:Y:S01]  /*13650*/  HMMA.16816.F32 R112, R8, R30, R20 ;  /* 0x0000001e0870723c */ /* 0x000fe20000001814 */
[----:B------:R-:W2:Y:S01]  /*13660*/  LDSM.16.MT88.4 R28, [R196+0x4800] ;  /* 0x00480000c41c783b */ /* 0x000ea20000004200 */
[----:B------:R-:W-:-:S06]  /*13670*/  MOV R61, R89 ;  /* 0x00000059003d7202 */ /* 0x000fcc0000000f00 */
[C---:B---3--:R-:W-:Y:S07]  /*13680*/  HMMA.16816.F32 R20, R16.reuse, R32, RZ ;  /* 0x000000201014723c */ /* 0x048fee00000018ff */
[--C-:B------:R-:W-:Y:S01]  /*13690*/  FFMA.FTZ R33, R80, c[0x0][0x2d0], -R3.reuse ;  /* 0x0000b40050217a23 */ /* 0x100fe20000010803 */
[----:B------:R-:W-:Y:S01]  /*136a0*/  HMMA.16816.F32 R36, R16, R66, RZ ;  /* 0x000000421024723c */ /* 0x000fe200000018ff */
[----:B------:R-:W-:Y:S01]  /*136b0*/  FFMA.FTZ R32, R87, c[0x0][0x2d0], -R2 ;  /* 0x0000b40057207a23 */ /* 0x000fe20000010802 */
[----:B------:R-:W-:Y:S11]  /*136c0*/  LDSM.16.MT88.4 R64, [R198+0x2800] ;  /* 0x00280000c640783b */ /* 0x000ff60000004200 */
[----:B------:R-:W-:Y:S03]  /*136d0*/  @!UPT UIADD3 URZ, URZ, URZ, URZ ;  /* 0x0000003f3f3ff290 */ /* 0x000fe6000fffe03f */
[----:B-1----:R-:W-:Y:S08]  /*136e0*/  HMMA.16816.F32 R108, R8, R24, R20 ;  /* 0x00000018086c723c */ /* 0x002ff00000001814 */
[----:B------:R-:W-:Y:S07]  /*136f0*/  HMMA.16816.F32 R20, R16, R34, RZ ;  /* 0x000000221014723c */ /* 0x000fee00000018ff */
[--C-:B------:R-:W-:Y:S01]  /*13700*/  FFMA.FTZ R35, R82, c[0x0][0x2d0], -R3.reuse ;  /* 0x0000b40052237a23 */ /* 0x100fe20000010803 */
[----:B------:R-:W-:Y:S01]  /*13710*/  HMMA.16816.F32 R88, R8, R70, R36 ;  /* 0x000000460858723c */ /* 0x000fe20000001824 */
[----:B------:R-:W-:-:S06]  /*13720*/  FFMA.FTZ R34, R81, c[0x0][0x2d0], -R3 ;  /* 0x0000b40051227a23 */ /* 0x000fcc0000010803 */
[----:B------:R-:W-:Y:S02]  /*13730*/  FFMA.FTZ R36, R83, c[0x0][0x2d0], -R3 ;  /* 0x0000b40053247a23 */ /* 0x000fe40000010803 */
[----:B------:R-:W-:Y:S01]  /*13740*/  FADD.FTZ R3, R138, R4 ;  /* 0x000000048a037221 */ /* 0x000fe20000010000 */
[----:B------:R-:W-:Y:S01]  /*13750*/  LDSM.16.MT88.4 R80, [R151+0x4000] ;  /* 0x004000009750783b */ /* 0x000fe20000004200 */
[----:B------:R-:W-:Y:S02]  /*13760*/  FADD.FTZ R4, R127, R13 ;  /* 0x0000000d7f047221 */ /* 0x000fe40000010000 */
[--C-:B------:R-:W-:Y:S02]  /*13770*/  FFMA.FTZ R13, R86, c[0x0][0x2d0], -R2.reuse ;  /* 0x0000b400560d7a23 */ /* 0x100fe40000010802 */
[--C-:B------:R-:W-:Y:S01]  /*13780*/  FFMA.FTZ R38, R85, c[0x0][0x2d0], -R2.reuse ;  /* 0x0000b40055267a23 */ /* 0x100fe20000010802 */
[----:B------:R-:W-:Y:S01]  /*13790*/  HMMA.16816.F32 R120, R8, R26, R20 ;  /* 0x0000001a0878723c */ /* 0x000fe20000001814 */
[----:B------:R-:W1:Y:S01]  /*137a0*/  LDSM.16.MT88.4 R24, [R196+0x5000] ;  /* 0x00500000c418783b */ /* 0x000e620000004200 */
[----:B------:R-:W-:-:S02]  /*137b0*/  FFMA.FTZ R37, R84, c[0x0][0x2d0], -R2 ;  /* 0x0000b40054257a23 */ /* 0x000fc40000010802 */
[----:B------:R-:W-:Y:S02]  /*137c0*/  FADD.FTZ R2, R139, R3 ;  /* 0x000000038b027221 */ /* 0x000fe40000010000 */
[----:B------:R-:W-:Y:S02]  /*137d0*/  FADD.FTZ R3, R136, R4 ;  /* 0x0000000488037221 */ /* 0x000fe40000010000 */
[----:B--2---:R-:W-:Y:S01]  /*137e0*/  HMMA.16816.F32 R20, R16, R28, RZ ;  /* 0x0000001c1014723c */ /* 0x004fe200000018ff */
[----:B------:R-:W-:Y:S01]  /*137f0*/  MUFU.EX2 R4, R13 ;  /* 0x0000000d00047308 */ /* 0x000fe20000000800 */
[----:B------:R-:W-:Y:S02]  /*13800*/  FADD.FTZ R3, R160, R3 ;  /* 0x00000003a0037221 */ /* 0x000fe40000010000 */
[----:B------:R-:W-:Y:S11]  /*13810*/  LDSM.16.MT88.4 R160, [R196+0x1000] ;  /* 0x00100000c4a0783b */ /* 0x000ff60000004200 */
[----:B------:R-:W-:Y:S09]  /*13820*/  @!UPT UIADD3 URZ, URZ, URZ, URZ ;  /* 0x0000003f3f3ff290 */ /* 0x000ff2000fffe03f */
        /* <DEDUP_REMOVED lines=9> */
[----:B------:R-:W-:Y:S01]  /*138c0*/  MUFU.EX2 R28, R33 ;  /* 0x00000021001c7308 */ /* 0x000fe20000000800 */
[----:B-1----:R-:W-:Y:S01]  /*138d0*/  FADD.FTZ R3, R29, R3 ;  /* 0x000000031d037221 */ /* 0x002fe20000010000 */
[----:B------:R-:W-:Y:S11]  /*138e0*/  F2FP.PACK_AB R137, R4, R29 ;  /* 0x0000001d0489723e */ /* 0x000ff600000000ff */
[----:B------:R-:W-:Y:S02]  /*138f0*/  @!UPT UIADD3 URZ, URZ, URZ, URZ ;  /* 0x0000003f3f3ff290 */ /* 0x000fe4000fffe03f */
[----:B--2---:R-:W-:Y:S01]  /*13900*/  HMMA.16816.F32 R124, R8, R24, R20 ;  /* 0x00000018087c723c */ /* 0x004fe20000001814 */
[----:B------:R-:W1:Y:S07]  /*13910*/  MUFU.EX2 R25, R36 ;  /* 0x0000002400197308 */ /* 0x000e6e0000000800 */
[----:B------:R-:W-:Y:S01]  /*13920*/  HMMA.16816.F32 R20, R16, R30, RZ ;  /* 0x0000001e1014723c */ /* 0x000fe200000018ff */
[----:B------:R-:W2:Y:S08]  /*13930*/  MUFU.EX2 R24, R35 ;  /* 0x0000002300187308 */ /* 0x000eb00000000800 */
[----:B------:R-:W3:Y:S01]  /*13940*/  MUFU.EX2 R30, R34 ;  /* 0x00000022001e7308 */ /* 0x000ee20000000800 */
[----:B-1----:R-:W-:-:S04]  /*13950*/  FADD.FTZ R2, R25, R2 ;  /* 0x0000000219027221 */ /* 0x002fc80000010000 */
[C---:B--2---:R-:W-:Y:S01]  /*13960*/  FADD.FTZ R2, R24.reuse, R2 ;  /* 0x0000000218027221 */ /* 0x044fe20000010000 */
[----:B------:R-:W-:-:S03]  /*13970*/  F2FP.PACK_AB R136, R24, R25 ;  /* 0x000000191888723e */ /* 0x000fc600000000ff */
[----:B---3--:R-:W-:Y:S01]  /*13980*/  FADD.FTZ R2, R30, R2 ;  /* 0x000000021e027221 */ /* 0x008fe20000010000 */
[----:B------:R-:W-:-:S05]  /*13990*/  F2FP.PACK_AB R138, R28, R30 ;  /* 0x0000001e1c8a723e */ /* 0x000fca00000000ff */
[----:B------:R-:W-:Y:S01]  /*139a0*/  HMMA.16816.F32 R32, R8, R26, R20 ;  /* 0x0000001a0820723c */ /* 0x000fe20000001814 */
[----:B------:R-:W1:Y:S01]  /*139b0*/  LDSM.16.MT88.4 R20, [R197+0x4800] ;  /* 0x00480000c514783b */ /* 0x000e620000004200 */
[----:B------:R-:W-:Y:S02]  /*139c0*/  FADD.FTZ R218, R28, R2 ;  /* 0x000000021cda7221 */ /* 0x000fe40000010000 */
[----:B------:R-:W-:Y:S02]  /*139d0*/  FADD.FTZ R2, R4, R3 ;  /* 0x0000000304027221 */ /* 0x000fe40000010000 */
[----:B------:R-:W2:Y:S08]  /*139e0*/  MUFU.EX2 R4, R38 ;  /* 0x0000002600047308 */ /* 0x000eb00000000800 */
[----:B------:R-:W3:Y:S01]  /*139f0*/  MUFU.EX2 R3, R37 ;  /* 0x0000002500037308 */ /* 0x000ee20000000800 */
[----:B--2---:R-:W-:Y:S01]  /*13a00*/  FADD.FTZ R2, R4, R2 ;  /* 0x0000000204027221 */ /* 0x004fe20000010000 */
[----:B---3--:R-:W-:-:S03]  /*13a10*/  F2FP.PACK_AB R139, R3, R4 ;  /* 0x00000004038b723e */ /* 0x008fc600000000ff */
[----:B------:R-:W-:-:S04]  /*13a20*/  FADD.FTZ R217, R3, R2 ;  /* 0x0000000203d97221 */ /* 0x000fc80000010000 */
[C---:B------:R-:W-:Y:S08]  /*13a30*/  HMMA.16816.F32 R164, R136.reuse, R160, R164 ;  /* 0x000000a088a4723c */ /* 0x040ff000000018a4 */
[C---:B------:R-:W-:Y:S01]  /*13a40*/  HMMA.16816.F32 R160, R136.reuse, R162, R152 ;  /* 0x000000a288a0723c */ /* 0x040fe20000001898 */
[----:B------:R-:W2:Y:S07]  /*13a50*/  LDSM.16.MT88.4 R152, [R198+0x1000] ;  /* 0x00100000c698783b */ /* 0x000eae0000004200 */
[C---:B------:R-:W-:Y:S08]  /*13a60*/  HMMA.16816.F32 R172, R136.reuse, R168, R172 ;  /* 0x000000a888ac723c */ /* 0x040ff000000018ac */
[----:B------:R-:W-:Y:S08]  /*13a70*/  HMMA.16816.F32 R168, R136, R170, R156 ;  /* 0x000000aa88a8723c */ /* 0x000ff0000000189c */
[C---:B-1----:R-:W-:Y:S08]  /*13a80*/  HMMA.16816.F32 R24, R16.reuse, R20, RZ ;  /* 0x000000141018723c */ /* 0x042ff000000018ff */
[----:B------:R-:W-:Y:S01]  /*13a90*/  HMMA.16816.F32 R16, R16, R22, RZ ;  /* 0x000000161010723c */ /* 0x000fe200000018ff */
[----:B------:R-:W1:Y:S07]  /*13aa0*/  LDSM.16.MT88.4 R20, [R197+0x5000] ;  /* 0x00500000c514783b */ /* 0x000e6e0000004200 */
[C---:B------:R-:W-:Y:S08]  /*13ab0*/  HMMA.16816.F32 R36, R136.reuse, R40, R248 ;  /* 0x000000288824723c */ /* 0x040ff000000018f8 */
[C---:B--2---:R-:W-:Y:S08]  /*13ac0*/  HMMA.16816.F32 R156, R136.reuse, R152, R60 ;  /* 0x00000098889c723c */ /* 0x044ff0000000183c */
[C---:B------:R-:W-:Y:S08]  /*13ad0*/  HMMA.16816.F32 R60, R136.reuse, R64, R184 ;  /* 0x00000040883c723c */ /* 0x040ff000000018b8 */
[C---:B------:R-:W-:Y:S01]  /*13ae0*/  HMMA.16816.F32 R64, R136.reuse, R66, R72 ;  /* 0x000000428840723c */ /* 0x040fe20000001848 */
[----:B------:R-:W2:Y:S07]  /*13af0*/  LDSM.16.MT88.4 R72, [R197+0x2800] ;  /* 0x00280000c548783b */ /* 0x000eae0000004200 */
[----:B------:R-:W-:Y:S08]  /*13b00*/  HMMA.16816.F32 R44, R136, R48, R236 ;  /* 0x00000030882c723c */ /* 0x000ff000000018ec */
[C---:B-1----:R-:W-:Y:S08]  /*13b10*/  HMMA.16816.F32 R24, R8.reuse, R20, R24 ;  /* 0x000000140818723c */ /* 0x042ff00000001818 */
[----:B------:R-:W-:Y:S01]  /*13b20*/  HMMA.16816.F32 R16, R8, R22, R16 ;  /* 0x000000160810723c */ /* 0x000fe20000001810 */
[----:B------:R-:W-:Y:S07]  /*13b30*/  LDSM.16.MT88.4 R8, [R197+0x5800] ;  /* 0x00580000c508783b */ /* 0x000fee0000004200 */
[C---:B------:R-:W-:Y:S08]  /*13b40*/  HMMA.16816.F32 R52, R136.reuse, R56, R232 ;  /* 0x000000388834723c */ /* 0x040ff000000018e8 */
[C---:B------:R-:W-:Y:S08]  /*13b50*/  HMMA.16816.F32 R152, R136.reuse, R154, R240 ;  /* 0x0000009a8898723c */ /* 0x040ff000000018f0 */
[C---:B--2---:R-:W-:Y:S08]  /*13b60*/  HMMA.16816.F32 R68, R136.reuse, R72, R180 ;  /* 0x000000488844723c */ /* 0x044ff000000018b4 */
[C---:B------:R-:W-:Y:S08]  /*13b70*/  HMMA.16816.F32 R72, R136.reuse, R74, R76 ;  /* 0x0000004a8848723c */ /* 0x040ff0000000184c */
[C---:B------:R-:W-:Y:S08]  /*13b80*/  HMMA.16816.F32 R76, R136.reuse, R80, R176 ;  /* 0x00000050884c723c */ /* 0x040ff000000018b0 */
[C---:B------:R-:W-:Y:S01]  /*13b90*/  HMMA.16816.F32 R80, R136.reuse, R82, R88 ;  /* 0x000000528850723c */ /* 0x040fe20000001858 */
[----:B------:R-:W1:Y:S07]  /*13ba0*/  LDSM.16.MT88.4 R88, [R196+0x4000] ;  /* 0x00400000c458783b */ /* 0x000e6e0000004200 */
[C---:B------:R-:W-:Y:S08]  /*13bb0*/  HMMA.16816.F32 R40, R136.reuse, R42, R228 ;  /* 0x0000002a8828723c */ /* 0x040ff000000018e4 */
[C---:B------:R-:W-:Y:S08]  /*13bc0*/  HMMA.16816.F32 R48, R136.reuse, R50, R192 ;  /* 0x000000328830723c */ /* 0x040ff000000018c0 */
[C---:B------:R-:W-:Y:S08]  /*13bd0*/  HMMA.16816.F32 R56, R136.reuse, R58, R188 ;  /* 0x0000003a8838723c */ /* 0x040ff000000018bc */
[C---:B-1----:R-:W-:Y:S01]  /*13be0*/  HMMA.16816.F32 R84, R136.reuse, R88, R96 ;  /* 0x000000588854723c */ /* 0x042fe20000001860 */
[----:B------:R-:W1:Y:S07]  /*13bf0*/  LDSM.16.MT88.4 R96, [R198+0x4000] ;  /* 0x00400000c660783b */ /* 0x000e6e0000004200 */
[C---:B------:R-:W-:Y:S08]  /*13c00*/  HMMA.16816.F32 R88, R136.reuse, R90, R92 ;  /* 0x0000005a8858723c */ /* 0x040ff0000000185c */
[C---:B-1----:R-:W-:Y:S08]  /*13c10*/  HMMA.16816.F32 R92, R136.reuse, R96, R132 ;  /* 0x00000060885c723c */ /* 0x042ff00000001884 */
[C---:B------:R-:W-:Y:S01]  /*13c20*/  HMMA.16816.F32 R96, R136.reuse, R98, R104 ;  /* 0x000000628860723c */ /* 0x040fe20000001868 */
[----:B------:R-:W1:Y:S07]  /*13c30*/  LDSM.16.MT88.4 R104, [R197+0x4000] ;  /* 0x00400000c568783b */ /* 0x000e6e0000004200 */
[C---:B------:R-:W-:Y:S08]  /*13c40*/  HMMA.16816.F32 R132, R136.reuse, R8, R24 ;  /* 0x000000088884723c */ /* 0x040ff00000001818 */
        /* <DEDUP_REMOVED lines=10> */
[C---:B------:R-:W-:Y:S08]  /*13cf0*/  HMMA.16816.F32 R128, R136.reuse, R130, R32 ;  /* 0x000000828880723c */ /* 0x040ff00000001820 */
[----:B------:R-:W-:Y:S01]  /*13d00*/  HMMA.16816.F32 R136, R136, R10, R16 ;  /* 0x0000000a8888723c */ /* 0x000fe20000001810 */
[----:B------:R-:W-:Y:S07]  /*13d10*/  @!UPT UIADD3 URZ, URZ, URZ, URZ ;  /* 0x0000003f3f3ff290 */ /* 0x000fee000fffe03f */
[----:B------:R-:W-:Y:S11]  /*13d20*/  @!P0 BRA `(.L_x_1837) ;  /* 0x00002f4000008947 */ /* 0x000ff60003800000 */
.L_x_1849:
[----:B------:R-:W-:Y:S04]  /*13d30*/  DEPBAR.LE SB0, 0x0 ;  /* 0x000080000000791a */ /* 0x000fe80000000000 */
[----:B------:R-:W-:Y:S01]  /*13d40*/  WARPSYNC 0xffffffff ;  /* 0xffffffff00007948 */ /* 0x000fe20003800000 */
[----:B------:R-:W-:Y:S01]  /*13d50*/  BAR.SYNC.DEFER_BLOCKING 0x0 ;  /* 0x0000000000007b1d */ /* 0x000fe20000010000 */
[----:B------:R-:W-:Y:S01]  /*13d60*/  SHF.R.S32.HI R2, RZ, 0x1f, R212 ;  /* 0x0000001fff027819 */ /* 0x000fe200000114d4 */
[----:B------:R-:W-:Y:S01]  /*13d70*/  IMAD.MOV.U32 R13, RZ, RZ, R6 ;  /* 0x000000ffff0d7224 */ /* 0x000fe200078e0006 */
[----:B------:R-:W-:Y:S02]  /*13d80*/  LOP3.LUT P0, RZ, R149, 0x2, RZ, 0xc0, !PT ;  /* 0x0000000295ff7812 */ /* 0x000fe4000780c0ff */
[----:B------:R-:W-:Y:S01]  /*13d90*/  SHF.R.S32.HI R8, RZ, 0x1f, R211 ;  /* 0x0000001fff087819 */ /* 0x000fe200000114d3 */
[----:B------:R-:W-:Y:S01]  /*13da0*/  IMAD R4, R2, c[0x0][0x208], RZ ;  /* 0x0000820002047a24 */ /* 0x000fe200078e02ff */
[----:B------:R-:W-:Y:S01]  /*13db0*/  ISETP.GE.AND P2, PT, R204, c[0x0][0x1d4], PT ;  /* 0x00007500cc007a0c */ /* 0x000fe20003f46270 */
[C---:B------:R-:W-:Y:S04]  /*13dc0*/  IMAD.WIDE.U32 R2, R212.reuse, c[0x0][0x208], RZ ;  /* 0x00008200d4027a25 */ /* 0x040fe800078e00ff */
[----:B------:R-:W-:Y:S04]  /*13dd0*/  IMAD R4, R212, c[0x0][0x20c], R4 ;  /* 0x00008300d4047a24 */ /* 0x000fe800078e0204 */
[----:B------:R-:W-:Y:S02]  /*13de0*/  IMAD.IADD R3, R3, 0x1, R4 ;  /* 0x0000000103037824 */ /* 0x000fe400078e0204 */
[----:B------:R-:W-:Y:S02]  /*13df0*/  IMAD R4, R8, c[0x0][0x218], RZ ;  /* 0x0000860008047a24 */ /* 0x000fe400078e02ff */
[C---:B------:R-:W-:Y:S01]  /*13e00*/  IMAD.WIDE.U32 R8, R211.reuse, c[0x0][0x218], R2 ;  /* 0x00008600d3087a25 */ /* 0x040fe200078e0002 */
[C---:B------:R-:W-:Y:S02]  /*13e10*/  IADD3 R2, R150.reuse, 0x20, RZ ;  /* 0x0000002096027810 */ /* 0x040fe40007ffe0ff */
[----:B------:R-:W-:Y:S01]  /*13e20*/  @P0 IADD3 R2, R150, -0x20, RZ ;  /* 0xffffffe096020810 */ /* 0x000fe20007ffe0ff */
[----:B------:R1:W2:Y:S01]  /*13e30*/  LDSM.16.M88.4 R32, [R199] ;  /* 0x00000000c720783b */ /* 0x0002a20000000200 */
[----:B------:R-:W-:Y:S01]  /*13e40*/  IMAD R4, R211, c[0x0][0x21c], R4 ;  /* 0x00008700d3047a24 */ /* 0x000fe200078e0204 */
[----:B------:R-:W-:Y:S02]  /*13e50*/  IADD3 R3, P1, R220, R8, RZ ;  /* 0x00000008dc037210 */ /* 0x000fe40007f3e0ff */
[----:B------:R1:W3:Y:S02]  /*13e60*/  LDSM.16.M88.4 R184, [R2] ;  /* 0x0000000002b8783b */ /* 0x0002e40000000200 */
[----:B------:R-:W-:Y:S02]  /*13e70*/  IADD3.X R4, R224, R9, R4, P1, !PT ;  /* 0x00000009e0047210 */ /* 0x000fe40000ffe404 */
[----:B------:R1:W4:Y:S01]  /*13e80*/  LDSM.16.M88.4 R188, [R2+0x800] ;  /* 0x0008000002bc783b */ /* 0x0003220000000200 */
[C---:B------:R-:W-:Y:S03]  /*13e90*/  LEA R20, P0, R3.reuse, c[0x0][0x1f8], 0x1 ;  /* 0x00007e0003147a11 */ /* 0x040fe600078008ff */
[----:B------:R1:W1:Y:S01]  /*13ea0*/  LDSM.16.M88.4 R192, [R2+0x1000] ;  /* 0x0010000002c0783b */ /* 0x0002620000000200 */
[----:B------:R-:W-:Y:S03]  /*13eb0*/  LEA.HI.X R4, R3, c[0x0][0x1fc], R4, 0x1, P0 ;  /* 0x00007f0003047a11 */ /* 0x000fe600000f0c04 */
[----:B------:R1:W1:Y:S04]  /*13ec0*/  LDSM.16.M88.4 R16, [R150] ;  /* 0x000000009610783b */ /* 0x0002680000000200 */
[----:B------:R1:W1:Y:S04]  /*13ed0*/  LDSM.16.M88.4 R24, [R150+0x800] ;  /* 0x000800009618783b */ /* 0x0002680000000200 */
[----:B------:R1:W1:Y:S04]  /*13ee0*/  LDSM.16.M88.4 R176, [R150+0x1000] ;  /* 0x0010000096b0783b */ /* 0x0002680000000200 */
[----:B------:R1:W1:Y:S01]  /*13ef0*/  LDSM.16.M88.4 R180, [R200] ;  /* 0x00000000c8b4783b */ /* 0x0002620000000200 */
[----:B------:R-:W-:-:S05]  /*13f00*/  BRA.DIV ~URZ, `(.L_x_1838) ;  /* 0x000091327f007947 */ /* 0x000fca000b800000 */
[----:B-1----:R1:W4:Y:S02]  /*13f10*/  SHFL.IDX PT, R2, R4, RZ, 0x181f ;  /* 0x00181fff04027589 */ /* 0x00232400000e0000 */
.L_x_1925:
[----:B------:R-:W5:Y:S01]  /*13f20*/  SHFL.IDX PT, R3, R20, RZ, 0x181f ;  /* 0x00181fff14037589 */ /* 0x000f6200000e0000 */
[----:B------:R-:W-:Y:S03]  /*13f30*/  BSSY B0, `(.L_x_1839) ;  /* 0x0000024000007945 */ /* 0x000fe60003800000 */
[----:B------:R-:W1:Y:S01]  /*13f40*/  S2R R21, SR_TID.X ;  /* 0x0000000000157919 */ /* 0x000e620000002100 */
[CC--:B-----5:R-:W-:Y:S04]  /*13f50*/  LEA R8, P0, R140.reuse, R3.reuse, 0x1 ;  /* 0x000000038c087211 */ /* 0x0e0fe800078008ff */
[-C--:B----4-:R-:W-:Y:S05]  /*13f60*/  LEA.HI.X R9, R140, R2.reuse, R141, 0x1, P0 ;  /* 0x000000028c097211 */ /* 0x090fea00000f0c8d */
[----:B------:R-:W-:Y:S01]  /*13f70*/  @!PT LDS RZ, [RZ] ;  /* 0x00000000fffff984 */ /* 0x000fe20000000800 */
[----:B------:R-:W-:Y:S01]  /*13f80*/  @!PT LDS RZ, [RZ] ;  /* 0x00000000fffff984 */ /* 0x000fe20000000800 */
[----:B------:R4:W-:Y:S02]  /*13f90*/  LDGSTS.E.BYPASS.LTC128B.128 [R203+0x4080], [R8.64], !P5 ;  /* 0x0408000008cb7fae */ /* 0x0009e4000e901d46 */
[CC--:B----4-:R-:W-:Y:S04]  /*13fa0*/  LEA R8, P0, R206.reuse, R3.reuse, 0x1 ;  /* 0x00000003ce087211 */ /* 0x0d0fe800078008ff */
[-C--:B------:R-:W-:Y:S02]  /*13fb0*/  LEA.HI.X R9, R206, R2.reuse, R214, 0x1, P0 ;  /* 0x00000002ce097211 */ /* 0x080fe400000f0cd6 */
[CC--:B------:R-:W-:Y:S03]  /*13fc0*/  LEA R10, P0, R205.reuse, R3.reuse, 0x1 ;  /* 0x00000003cd0a7211 */ /* 0x0c0fe600078008ff */
[----:B------:R4:W-:Y:S01]  /*13fd0*/  LDGSTS.E.BYPASS.LTC128B.128 [R203+0x5880], [R8.64], !P4 ;  /* 0x0588000008cb7fae */ /* 0x0009e2000e101d46 */
[-C--:B------:R-:W-:Y:S05]  /*13fe0*/  LEA.HI.X R11, R205, R2.reuse, R216, 0x1, P0 ;  /* 0x00000002cd0b7211 */ /* 0x080fea00000f0cd8 */
[----:B------:R3:W-:Y:S01]  /*13ff0*/  LDGSTS.E.BYPASS.LTC128B.128 [R203+0x7080], [R10.64], !P3 ;  /* 0x070800000acb7fae */ /* 0x0007e2000d901d46 */
[C---:B----4-:R-:W-:Y:S04]  /*14000*/  LEA R8, P0, R204.reuse, R3, 0x1 ;  /* 0x00000003cc087211 */ /* 0x050fe800078008ff */
[----:B------:R-:W-:Y:S02]  /*14010*/  LEA.HI.X R9, R204, R2, R215, 0x1, P0 ;  /* 0x00000002cc097211 */ /* 0x000fe400000f0cd7 */
[----:B-1----:R-:W-:Y:S03]  /*14020*/  ISETP.GT.AND P0, PT, R21, 0x7f, PT ;  /* 0x0000007f1500780c */ /* 0x002fe60003f04270 */
[----:B------:R3:W-:Y:S10]  /*14030*/  LDGSTS.E.BYPASS.LTC128B.128 [R203+0x8880], [R8.64], !P2 ;  /* 0x0888000008cb7fae */ /* 0x0007f4000d101d46 */
[----:B------:R-:W-:-:S05]  /*14040*/  @P0 BRA `(.L_x_1840) ;  /* 0x0000012000000947 */ /* 0x000fca0003800000 */
[----:B------:R-:W-:-:S05]  /*14050*/  BRA.DIV ~URZ, `(.L_x_1841) ;  /* 0x000090527f007947 */ /* 0x000fca000b800000 */
[----:B------:R-:W1:Y:S04]  /*14060*/  SHFL.IDX PT, R4, R4, 0x1, 0x181f ;  /* 0x00381f0004047f89 */ /* 0x000e6800000e0000 */
[----:B------:R4:W3:Y:S02]  /*14070*/  SHFL.IDX PT, R2, R20, 0x1, 0x181f ;  /* 0x00381f0014027f89 */ /* 0x0008e400000e0000 */
.L_x_1926:
[C---:B---3--:R-:W-:Y:S04]  /*14080*/  LEA R8, P0, R140.reuse, R2, 0x1 ;  /* 0x000000028c087211 */ /* 0x048fe800078008ff */
[----:B-1----:R-:W-:Y:S05]  /*14090*/  LEA.HI.X R9, R140, R4, R141, 0x1, P0 ;  /* 0x000000048c097211 */ /* 0x002fea00000f0c8d */
[----:B------:R-:W-:Y:S01]  /*140a0*/  @!PT LDS RZ, [RZ] ;  /* 0x00000000fffff984 */ /* 0x000fe20000000800 */
[----:B------:R-:W-:Y:S01]  /*140b0*/  @!PT LDS RZ, [RZ] ;  /* 0x00000000fffff984 */ /* 0x000fe20000000800 */
[----:B------:R-:W-:Y:S01]  /*140c0*/  @!PT LDS RZ, [RZ] ;  /* 0x00000000fffff984 */ /* 0x000fe20000000800 */
[----:B------:R1:W-:Y:S02]  /*140d0*/  LDGSTS.E.BYPASS.LTC128B.128 [R207+0x5080], [R8.64], !P5 ;  /* 0x0508000008cf7fae */ /* 0x0003e4000e901d46 */
[C---:B-1----:R-:W-:Y:S04]  /*140e0*/  LEA R8, P0, R206.reuse, R2, 0x1 ;  /* 0x00000002ce087211 */ /* 0x042fe800078008ff */
[----:B------:R-:W-:Y:S05]  /*140f0*/  LEA.HI.X R9, R206, R4, R214, 0x1, P0 ;  /* 0x00000004ce097211 */ /* 0x000fea00000f0cd6 */
[----:B------:R1:W-:Y:S02]  /*14100*/  LDGSTS.E.BYPASS.LTC128B.128 [R207+0x6880], [R8.64], !P4 ;  /* 0x0688000008cf7fae */ /* 0x0003e4000e101d46 */
[C---:B-1----:R-:W-:Y:S04]  /*14110*/  LEA R8, P0, R205.reuse, R2, 0x1 ;  /* 0x00000002cd087211 */ /* 0x042fe800078008ff */
[----:B------:R-:W-:Y:S02]  /*14120*/  LEA.HI.X R9, R205, R4, R216, 0x1, P0 ;  /* 0x00000004cd097211 */ /* 0x000fe400000f0cd8 */
[C---:B------:R-:W-:Y:S03]  /*14130*/  LEA R2, P0, R204.reuse, R2, 0x1 ;  /* 0x00000002cc027211 */ /* 0x040fe600078008ff */
[----:B------:R1:W-:Y:S01]  /*14140*/  LDGSTS.E.BYPASS.LTC128B.128 [R207+0x8080], [R8.64], !P3 ;  /* 0x0808000008cf7fae */ /* 0x0003e2000d901d46 */
[----:B------:R-:W-:Y:S05]  /*14150*/  LEA.HI.X R3, R204, R4, R215, 0x1, P0 ;  /* 0x00000004cc037211 */ /* 0x000fea00000f0cd7 */
[----:B------:R1:W-:Y:S04]  /*14160*/  LDGSTS.E.BYPASS.LTC128B.128 [R207+0x9880], [R2.64], !P2 ;  /* 0x0988000002cf7fae */ /* 0x0003e8000d101d46 */
.L_x_1840:
[----:B------:R-:W-:Y:S05]  /*14170*/  BSYNC B0 ;  /* 0x0000000000007941 */ /* 0x000fea0003800000 */
.L_x_1839:
[----:B------:R-:W0:Y:S01]  /*14180*/  LDGDEPBAR ;  /* 0x00000000000079af */ /* 0x000e220000000000 */
[----:B------:R-:W-:Y:S01]  /*14190*/  WARPSYNC 0xffffffff ;  /* 0xffffffff00007948 */ /* 0x000fe20003800000 */
[C---:B-123--:R-:W-:Y:S01]  /*141a0*/  HMMA.16816.F32 R8, R32.reuse, R16, RZ ;  /* 0x000000102008723c */ /* 0x04efe200000018ff */
[----:B------:R-:W-:Y:S02]  /*141b0*/  BSSY B0, `(.L_x_1842) ;  /* 0x0000115000007945 */ /* 0x000fe40003800000 */
[----:B------:R-:W-:Y:S02]  /*141c0*/  LOP3.LUT P0, RZ, R149, 0x4, RZ, 0xc0, !PT ;  /* 0x0000000495ff7812 */ /* 0x000fe4000780c0ff */
[C---:B------:R-:W-:Y:S03]  /*141d0*/  IADD3 R2, R150.reuse, 0x40, RZ ;  /* 0x0000004096027810 */ /* 0x040fe60007ffe0ff */
[C---:B------:R-:W-:Y:S08]  /*141e0*/  HMMA.16816.F32 R16, R32.reuse, R18, RZ ;  /* 0x000000122010723c */ /* 0x040ff000000018ff */
[C---:B----4-:R-:W-:Y:S01]  /*141f0*/  HMMA.16816.F32 R20, R32.reuse, R24, RZ ;  /* 0x000000182014723c */ /* 0x050fe200000018ff */
[----:B------:R-:W-:Y:S02]  /*14200*/  @P0 IADD3 R2, R150, -0x40, RZ ;  /* 0xffffffc096020810 */ /* 0x000fe40007ffe0ff */
[----:B------:R-:W-:Y:S05]  /*14210*/  ISETP.GT.AND P0, PT, R210, R219, PT ;  /* 0x000000dbd200720c */ /* 0x000fea0003f04270 */
        /* <DEDUP_REMOVED lines=16> */
[C---:B--2---:R-:W-:Y:S08]  /*14320*/  HMMA.16816.F32 R20, R176.reuse, R180, R20 ;  /* 0x000000b4b014723c */ /* 0x044ff00000001814 */
[C---:B------:R-:W-:Y:S01]  /*14330*/  HMMA.16816.F32 R24, R176.reuse, R182, R24 ;  /* 0x000000b6b018723c */ /* 0x040fe20000001818 */
[----:B------:R-:W1:Y:S07]  /*14340*/  LDSM.16.M88.4 R180, [R201] ;  /* 0x00000000c9b4783b */ /* 0x000e6e0000000200 */
[C---:B------:R-:W-:Y:S08]  /*14350*/  HMMA.16816.F32 R28, R176.reuse, R188, R28 ;  /* 0x000000bcb01c723c */ /* 0x040ff0000000181c */
[----:B------:R-:W-:Y:S01]  /*14360*/  HMMA.16816.F32 R32, R176, R190, R32 ;  /* 0x000000beb020723c */ /* 0x000fe20000001820 */
[----:B------:R-:W2:Y:S07]  /*14370*/  LDSM.16.M88.4 R176, [R14+0x800] ;  /* 0x000800000eb0783b */ /* 0x000eae0000000200 */
[----:B------:R-:W3:Y:S01]  /*14380*/  LDSM.16.M88.4 R188, [R14+0x1000] ;  /* 0x001000000ebc783b */ /* 0x000ee20000000200 */
[C---:B-1----:R-:W-:Y:S08]  /*14390*/  HMMA.16816.F32 R8, R180.reuse, R184, R8 ;  /* 0x000000b8b408723c */ /* 0x042ff00000001808 */
[C---:B------:R-:W-:Y:S01]  /*143a0*/  HMMA.16816.F32 R16, R180.reuse, R186, R16 ;  /* 0x000000bab410723c */ /* 0x040fe20000001810 */
[----:B------:R-:W-:Y:S07]  /*143b0*/  LDSM.16.M88.4 R184, [R150+0x1800] ;  /* 0x0018000096b8783b */ /* 0x000fee0000000200 */
[C---:B--2---:R-:W-:Y:S08]  /*143c0*/  HMMA.16816.F32 R20, R180.reuse, R176, R20 ;  /* 0x000000b0b414723c */ /* 0x044ff00000001814 */
[C---:B------:R-:W-:Y:S01]  /*143d0*/  HMMA.16816.F32 R24, R180.reuse, R178, R24 ;  /* 0x000000b2b418723c */ /* 0x040fe20000001818 */
[----:B------:R-:W1:Y:S07]  /*143e0*/  LDSM.16.M88.4 R176, [R199+0x4000] ;  /* 0x00400000c7b0783b */ /* 0x000e6e0000000200 */
[C---:B---3--:R-:W-:Y:S08]  /*143f0*/  HMMA.16816.F32 R28, R180.reuse, R188, R28 ;  /* 0x000000bcb41c723c */ /* 0x048ff0000000181c */
        /* <DEDUP_REMOVED lines=102> */
[----:B------:R-:W-:Y:S01]  /*14a60*/  LDSM.16.M88.4 R188, [R201+0xc000] ;  /* 0x00c00000c9bc783b */ /* 0x000fe20000000200 */
        /* <DEDUP_REMOVED lines=33> */
[C---:B--2---:R-:W-:Y:S08]  /*14c80*/  HMMA.16816.F32 R28, R188.reuse, R8, R28 ;  /* 0x00000008bc1c723c */ /* 0x044ff0000000181c */
[----:B------:R-:W-:Y:S04]  /*14c90*/  HMMA.16816.F32 R32, R188, R10, R32 ;  /* 0x0000000abc20723c */ /* 0x000fe80000001820 */
[----:B-----5:R-:W-:Y:S04]  /*14ca0*/  FMUL.FTZ R2, R17, c[0x0][0x320] ;  /* 0x0000c80011027a20 */ /* 0x020fe80000410000 */
        /* <DEDUP_REMOVED lines=32> */
[----:B--234-:R-:W-:Y:S01]  /*14eb0*/  IMAD.MOV.U32 R2, RZ, RZ, 0x1 ;  /* 0x00000001ff027424 */ /* 0x01cfe200078e00ff */
[----:B------:R-:W-:Y:S01]  /*14ec0*/  ISETP.GT.AND P0, PT, R0, 0x2f, PT ;  /* 0x0000002f0000780c */ /* 0x000fe20003f04270 */
[----:B------:R-:W-:Y:S02]  /*14ed0*/  IMAD R3, R210, 0x30, R247 ;  /* 0x00000030d2037824 */ /* 0x000fe400078e02f7 */
[----:B------:R-:W-:Y:S01]  /*14ee0*/  IMAD.MOV.U32 R211, RZ, RZ, RZ ;  /* 0x000000ffffd37224 */ /* 0x000fe200078e00ff */
[----:B------:R-:W-:Y:S02]  /*14ef0*/  ISETP.NE.AND P1, PT, R2, c[0x0][0x2b8], PT ;  /* 0x0000ae0002007a0c */ /* 0x000fe40003f25270 */
[----:B------:R-:W-:Y:S05]  /*14f00*/  IADD3 R3, R3, -0x30, R0 ;  /* 0xffffffd003037810 */ /* 0x000fea0007ffe000 */
[--C-:B------:R-:W-:Y:S06]  /*14f10*/  IMAD.MOV.U32 R2, RZ, RZ, R3.reuse ;  /* 0x000000ffff027224 */ /* 0x100fec00078e0003 */
[----:B------:R-:W-:Y:S05]  /*14f20*/  @P1 IMAD.HI.U32 R4, R3, c[0x0][0x2bc], RZ ;  /* 0x0000af0003041a27 */ /* 0x000fea00078e00ff */
[----:B------:R-:W-:Y:S04]  /*14f30*/  @P1 SHF.R.U32.HI R2, RZ, c[0x0][0x2c0], R4 ;  /* 0x0000b000ff021a19 */ /* 0x000fe80000011604 */
[----:B------:R-:W-:Y:S01]  /*14f40*/  @!P0 IADD3 R4, P1, R2, R244, RZ ;  /* 0x000000f402048210 */ /* 0x000fe20007f3e0ff */
[----:B------:R-:W-:Y:S04]  /*14f50*/  IMAD.MOV R8, RZ, RZ, -R2 ;  /* 0x000000ffff087224 */ /* 0x000fe800078e0a02 */
[----:B------:R-:W-:Y:S01]  /*14f60*/  IMAD R212, R8, c[0x0][0x2b8], R3 ;  /* 0x0000ae0008d47a24 */ /* 0x000fe200078e0203 */
[----:B------:R-:W-:Y:S02]  /*14f70*/  @!P0 LEA.HI.X.SX32 R3, R2, R246, 0x1, P1 ;  /* 0x000000f602038211 */ /* 0x000fe400008f0eff */
[C---:B------:R-:W-:Y:S02]  /*14f80*/  @!P0 LEA R2, P1, R4.reuse, c[0x0][0x2a0], 0x2 ;  /* 0x0000a80004028a11 */ /* 0x040fe400078210ff */
[----:B------:R-:W-:Y:S02]  /*14f90*/  IADD3 R8, -R143, 0x30, RZ ;  /* 0x000000308f087810 */ /* 0x000fe40007ffe1ff */
[----:B------:R-:W-:Y:S05]  /*14fa0*/  @!P0 LEA.HI.X R3, R4, c[0x0][0x2a4], R3, 0x2, P1 ;  /* 0x0000a90004038a11 */ /* 0x000fea00008f1403 */
[----:B------:R2:W3:Y:S02]  /*14fb0*/  @!P0 LDG.E R211, [R2.64] ;  /* 0x0000000602d38981 */ /* 0x0004e4000c1e1900 */
[----:B--2---:R-:W-:Y:S05]  /*14fc0*/  SHF.R.S32.HI R2, RZ, 0x1f, R212 ;  /* 0x0000001fff027819 */ /* 0x004fea00000114d4 */
[----:B------:R-:W-:Y:S02]  /*14fd0*/  IMAD R4, R2, c[0x0][0x1e0], RZ ;  /* 0x0000780002047a24 */ /* 0x000fe400078e02ff */
[C---:B------:R-:W-:Y:S04]  /*14fe0*/  IMAD.WIDE.U32 R2, R212.reuse, c[0x0][0x1e0], RZ ;  /* 0x00007800d4027a25 */ /* 0x040fe800078e00ff */
[----:B------:R-:W-:Y:S04]  /*14ff0*/  IMAD R4, R212, c[0x0][0x1e4], R4 ;  /* 0x00007900d4047a24 */ /* 0x000fe800078e0204 */
[----:B------:R-:W-:Y:S01]  /*15000*/  IMAD.IADD R3, R3, 0x1, R4 ;  /* 0x0000000103037824 */ /* 0x000fe200078e0204 */
[----:B---3--:R-:W-:Y:S03]  /*15010*/  SHF.R.S32.HI R4, RZ, 0x1f, R211 ;  /* 0x0000001fff047819 */ /* 0x008fe600000114d3 */
[C---:B------:R-:W-:Y:S04]  /*15020*/  IMAD.WIDE.U32 R2, R211.reuse, c[0x0][0x1f0], R2 ;  /* 0x00007c00d3027a25 */ /* 0x040fe800078e0002 */
[----:B------:R-:W-:Y:S01]  /*15030*/  IMAD R4, R4, c[0x0][0x1f0], RZ ;  /* 0x00007c0004047a24 */ /* 0x000fe200078e02ff */
[----:B------:R-:W-:Y:S03]  /*15040*/  IADD3 R2, P0, R226, R2, RZ ;  /* 0x00000002e2027210 */ /* 0x000fe60007f1e0ff */
[----:B------:R-:W-:Y:S05]  /*15050*/  IMAD R4, R211, c[0x0][0x1f4], R4 ;  /* 0x00007d00d3047a24 */ /* 0x000fea00078e0204 */
[----:B------:R-:W-:Y:S02]  /*15060*/  IADD3.X R3, R225, R3, R4, P0, !PT ;  /* 0x00000003e1037210 */ /* 0x000fe400007fe404 */
[C---:B------:R-:W-:Y:S04]  /*15070*/  LEA R16, P0, R2.reuse, c[0x0][0x1c8], 0x1 ;  /* 0x0000720002107a11 */ /* 0x040fe800078008ff */
[----:B------:R-:W-:Y:S02]  /*15080*/  LEA.HI.X R9, R2, c[0x0][0x1cc], R3, 0x1, P0 ;  /* 0x0000730002097a11 */ /* 0x000fe400000f0c03 */
[----:B------:R-:W-:Y:S01]  /*15090*/  ISETP.GE.AND P0, PT, R8, 0x1, PT ;  /* 0x000000010800780c */ /* 0x000fe20003f06270 */
[----:B------:R-:W-:-:S10]  /*150a0*/  BRA.DIV ~URZ, `(.L_x_1844) ;  /* 0x000080d27f007947 */ /* 0x000fd4000b800000 */
[----:B------:R2:W3:Y:S02]  /*150b0*/  SHFL.IDX PT, R4, R9, RZ, 0x181f ;  /* 0x00181fff09047589 */ /* 0x0004e400000e0000 */
.L_x_1927:
[----:B------:R-:W-:-:S05]  /*150c0*/  BRA.DIV ~URZ, `(.L_x_1845) ;  /* 0x000081227f007947 */ /* 0x000fca000b800000 */
[----:B------:R4:W2:Y:S02]  /*150d0*/  SHFL.IDX PT, R2, R16, RZ, 0x181f ;  /* 0x00181fff10027589 */ /* 0x0008a400000e0000 */
.L_x_1928:
[C---:B--2---:R-:W-:Y:S04]  /*150e0*/  @P0 LEA R10, P1, R140.reuse, R2, 0x1 ;  /* 0x000000028c0a0211 */ /* 0x044fe800078208ff */
[----:B---3--:R-:W-:Y:S05]  /*150f0*/  @P0 LEA.HI.X R11, R140, R4, R141, 0x1, P1 ;  /* 0x000000048c0b0211 */ /* 0x008fea00008f0c8d */
[----:B------:R-:W-:Y:S01]  /*15100*/  @!PT LDS RZ, [RZ] ;  /* 0x00000000fffff984 */ /* 0x000fe20000000800 */
[----:B------:R-:W-:Y:S01]  /*15110*/  @!PT LDS RZ, [RZ] ;  /* 0x00000000fffff984 */ /* 0x000fe20000000800 */
[----:B------:R-:W-:Y:S01]  /*15120*/  @!PT LDS RZ, [RZ] ;  /* 0x00000000fffff984 */ /* 0x000fe20000000800 */
[----:B------:R2:W-:Y:S02]  /*15130*/  @P0 LDGSTS.E.BYPASS.LTC128B.128 [R203+0xa080], [R10.64], !P5 ;  /* 0x0a0800000acb0fae */ /* 0x0005e4000e901d46 */
[C---:B--2---:R-:W-:Y:S04]  /*15140*/  @P0 LEA R10, P1, R206.reuse, R2, 0x1 ;  /* 0x00000002ce0a0211 */ /* 0x044fe800078208ff */
[----:B------:R-:W-:Y:S05]  /*15150*/  @P0 LEA.HI.X R11, R206, R4, R214, 0x1, P1 ;  /* 0x00000004ce0b0211 */ /* 0x000fea00008f0cd6 */
[----:B------:R2:W-:Y:S02]  /*15160*/  @P0 LDGSTS.E.BYPASS.LTC128B.128 [R203+0xb880], [R10.64], !P4 ;  /* 0x0b8800000acb0fae */ /* 0x0005e4000e101d46 */
[C---:B--2---:R-:W-:Y:S04]  /*15170*/  @P0 LEA R10, P1, R205.reuse, R2, 0x1 ;  /* 0x00000002cd0a0211 */ /* 0x044fe800078208ff */
[----:B------:R-:W-:Y:S02]  /*15180*/  @P0 LEA.HI.X R11, R205, R4, R216, 0x1, P1 ;  /* 0x00000004cd0b0211 */ /* 0x000fe400008f0cd8 */
[C---:B------:R-:W-:Y:S03]  /*15190*/  @P0 LEA R2, P1, R204.reuse, R2, 0x1 ;  /* 0x00000002cc020211 */ /* 0x040fe600078208ff */
[----:B------:R2:W-:Y:S01]  /*151a0*/  @P0 LDGSTS.E.BYPASS.LTC128B.128 [R203+0xd080], [R10.64], !P3 ;  /* 0x0d0800000acb0fae */ /* 0x0005e2000d901d46 */
[----:B------:R-:W-:Y:S05]  /*151b0*/  @P0 LEA.HI.X R3, R204, R4, R215, 0x1, P1 ;  /* 0x00000004cc030211 */ /* 0x000fea00008f0cd7 */
[----:B------:R2:W-:Y:S01]  /*151c0*/  @P0 LDGSTS.E.BYPASS.LTC128B.128 [R203+0xe880], [R2.64], !P2 ;  /* 0x0e88000002cb0fae */ /* 0x0005e2000d101d46 */
[----:B------:R-:W-:Y:S01]  /*151d0*/  ISETP.GE.AND P0, PT, R8, 0x21, PT ;  /* 0x000000210800780c */ /* 0x000fe20003f06270 */
[----:B------:R-:W-:-:S06]  /*151e0*/  BRA.DIV ~URZ, `(.L_x_1846) ;  /* 0x000080727f007947 */ /* 0x000fcc000b800000 */
[----:B------:R3:W2:Y:S04]  /*151f0*/  SHFL.IDX PT, R4, R9, 0x1, 0x181f ;  /* 0x00381f0009047f89 */ /* 0x0006a800000e0000 */
[----:B--2---:R3:W2:Y:S02]  /*15200*/  SHFL.IDX PT, R2, R16, 0x1, 0x181f ;  /* 0x00381f0010027f89 */ /* 0x0046a400000e0000 */
.L_x_1929:
        /* <DEDUP_REMOVED lines=14> */
[----:B------:R2:W-:Y:S04]  /*152f0*/  @P0 LDGSTS.E.BYPASS.LTC128B.128 [R207+0xf880], [R2.64], !P2 ;  /* 0x0f88000002cf0fae */ /* 0x0005e8000d101d46 */
.L_x_1843:
[----:B---34-:R-:W-:Y:S05]  /*15300*/  BSYNC B0 ;  /* 0x0000000000007941 */ /* 0x018fea0003800000 */
.L_x_1842:
[----:B--2---:R-:W-:Y:S01]  /*15310*/  FMNMX.FTZ R3, R187, R6, !PT ;  /* 0x00000006bb037209 */ /* 0x004fe20007810000 */
[----:B------:R-:W0:Y:S01]  /*15320*/  LDGDEPBAR ;  /* 0x00000000000079af */ /* 0x000e220000000000 */
[----:B------:R-:W-:Y:S02]  /*15330*/  FMNMX.FTZ R2, R192, R5, !PT ;  /* 0x00000005c0027209 */ /* 0x000fe40007810000 */
        /* <DEDUP_REMOVED lines=24> */
.L_x_1930:
[----:B-12---:R-:W-:Y:S01]  /*154c0*/  FMNMX.FTZ R4, R4, R2, !PT ;  /* 0x0000000204047209 */ /* 0x006fe20007810000 */
[----:B------:R-:W-:-:S05]  /*154d0*/  BRA.DIV ~URZ, `(.L_x_1848) ;  /* 0x00007ea27f007947 */ /* 0x000fca000b800000 */
[----:B------:R-:W1:Y:S02]  /*154e0*/  SHFL.BFLY PT, R2, R4, 0x1, 0x1f ;  /* 0x0c201f0004027f89 */ /* 0x000e6400000e0000 */
[----:B-1----:R-:W-:Y:S02]  /*154f0*/  FMNMX.FTZ R6, R4, R2, !PT ;  /* 0x0000000204067209 */ /* 0x002fe40007810000 */
[----:B------:R-:W1:Y:S02]  /*15500*/  SHFL.BFLY PT, R2, R8, 0x2, 0x1f ;  /* 0x0c401f0008027f89 */ /* 0x000e6400000e0000 */
[----:B-1----:R-:W-:Y:S05]  /*15510*/  FMNMX.FTZ R4, R8, R2, !PT ;  /* 0x0000000208047209 */ /* 0x002fea0007810000 */
[----:B------:R1:W2:Y:S02]  /*15520*/  SHFL.BFLY PT, R2, R4, 0x1, 0x1f ;  /* 0x0c201f0004027f89 */ /* 0x0002a400000e0000 */
.L_x_1931:
[----:B------:R-:W-:Y:S01]  /*15530*/  FMUL.FTZ R8, R6, c[0x0][0x2d0] ;  /* 0x0000b40006087a20 */ /* 0x000fe20000410000 */
[----:B-12---:R-:W-:Y:S01]  /*15540*/  FMNMX.FTZ R4, R2, R4, !PT ;  /* 0x0000000402047209 */ /* 0x006fe20007810000 */
[----:B------:R-:W-:Y:S01]  /*15550*/  FADD.FTZ R2, -R6, R13 ;  /* 0x0000000d06027221 */ /* 0x000fe20000010100 */
[----:B------:R-:W-:Y:S01]  /*15560*/  WARPSYNC 0xffffffff ;  /* 0xffffffff00007948 */ /* 0x000fe20003800000 */
[--C-:B------:R-:W-:Y:S01]  /*15570*/  FFMA.FTZ R13, R187, c[0x0][0x2d0], -R8.reuse ;  /* 0x0000b400bb0d7a23 */ /* 0x100fe20000010808 */
[----:B------:R-:W-:Y:S01]  /*15580*/  ISETP.GT.AND P0, PT, R210, R219, PT ;  /* 0x000000dbd200720c */ /* 0x000fe20003f04270 */
        /* <DEDUP_REMOVED lines=13> */
[----:B------:R-:W-:Y:S05]  /*15660*/  FFMA.FTZ R9, R182, c[0x0][0x2d0], -R8 ;  /* 0x0000b400b6097a23 */ /* 0x000fea0000010808 */
[----:B------:R-:W-:Y:S10]  /*15670*/  MUFU.EX2 R8, R13 ;  /* 0x0000000d00087308 */ /* 0x000ff40000000800 */
[----:B------:R-:W-:Y:S10]  /*15680*/  MUFU.EX2 R13, R9 ;  /* 0x00000009000d7308 */ /* 0x000ff40000000800 */
[----:B------:R-:W1:Y:S02]  /*15690*/  MUFU.EX2 R16, R10 ;  /* 0x0000000a00107308 */ /* 0x000e640000000800 */
[----:B-1----:R-:W-:Y:S01]  /*156a0*/  F2FP.PACK_AB R178, R13, R16 ;  /* 0x000000100db2723e */ /* 0x002fe200000000ff */
[----:B------:R-:W-:Y:S01]  /*156b0*/  FFMA.FTZ R2, R3, R218, R8 ;  /* 0x000000da03027223 */ /* 0x000fe20000010008 */
[----:B------:R-:W-:Y:S01]  /*156c0*/  F2FP.PACK_AB R176, R11, R8 ;  /* 0x000000080bb0723e */ /* 0x000fe200000000ff */
[----:B------:R-:W-:Y:S02]  /*156d0*/  FMUL.FTZ R32, R3, R152 ;  /* 0x0000009803207220 */ /* 0x000fe40000410000 */
[----:B------:R-:W-:Y:S02]  /*156e0*/  FADD.FTZ R9, R11, R2 ;  /* 0x000000020b097221 */ /* 0x000fe40000010000 */
[C---:B------:R-:W-:Y:S02]  /*156f0*/  FADD.FTZ R2, -R4.reuse, R5 ;  /* 0x0000000504027221 */ /* 0x040fe40000010100 */
[----:B------:R-:W-:Y:S02]  /*15700*/  FMUL.FTZ R5, R4, c[0x0][0x2d0] ;  /* 0x0000b40004057a20 */ /* 0x000fe40000410000 */
[----:B------:R-:W-:Y:S02]  /*15710*/  FMUL.FTZ R2, R2, c[0x0][0x2d0] ;  /* 0x0000b40002027a20 */ /* 0x000fe40000410000 */
[----:B------:R-:W-:Y:S02]  /*15720*/  FADD.FTZ R9, R16, R9 ;  /* 0x0000000910097221 */ /* 0x000fe40000010000 */
[--C-:B------:R-:W-:Y:S02]  /*15730*/  FFMA.FTZ R8, R192, c[0x0][0x2d0], -R5.reuse ;  /* 0x0000b400c0087a23 */ /* 0x100fe40000010805 */
[----:B------:R-:W1:Y:S01]  /*15740*/  MUFU.EX2 R2, R2 ;  /* 0x0000000200027308 */ /* 0x000e620000000800 */
[----:B------:R-:W-:Y:S02]  /*15750*/  FFMA.FTZ R179, R185, c[0x0][0x2d0], -R5 ;  /* 0x0000b400b9b37a23 */ /* 0x000fe40000010805 */
[----:B------:R-:W-:Y:S02]  /*15760*/  FADD.FTZ R185, R13, R9 ;  /* 0x000000090db97221 */ /* 0x000fe40000010000 */
[----:B------:R-:W-:Y:S02]  /*15770*/  FMUL.FTZ R33, R3, R153 ;  /* 0x0000009903217220 */ /* 0x000fe40000410000 */
[--C-:B------:R-:W-:Y:S02]  /*15780*/  FFMA.FTZ R10, R193, c[0x0][0x2d0], -R5.reuse ;  /* 0x0000b400c10a7a23 */ /* 0x100fe40000010805 */
[--C-:B------:R-:W-:Y:S01]  /*15790*/  FFMA.FTZ R183, R183, c[0x0][0x2d0], -R5.reuse ;  /* 0x0000b400b7b77a23 */ /* 0x100fe20000010805 */
[----:B------:R2:W-:Y:S01]  /*157a0*/  MUFU.EX2 R13, R8 ;  /* 0x00000008000d7308 */ /* 0x0005e20000000800 */
[C---:B------:R-:W-:Y:S02]  /*157b0*/  FMUL.FTZ R21, R3.reuse, R165 ;  /* 0x000000a503157220 */ /* 0x040fe40000410000 */
[----:B------:R-:W-:Y:S02]  /*157c0*/  FMUL.FTZ R9, R3, R173 ;  /* 0x000000ad03097220 */ /* 0x000fe40000410000 */
[--C-:B------:R-:W-:Y:S02]  /*157d0*/  FFMA.FTZ R182, R177, c[0x0][0x2d0], -R5.reuse ;  /* 0x0000b400b1b67a23 */ /* 0x100fe40000010805 */
[C---:B------:R-:W-:Y:S02]  /*157e0*/  FMUL.FTZ R16, R3.reuse, R168 ;  /* 0x000000a803107220 */ /* 0x040fe40000410000 */
[----:B------:R-:W-:Y:S01]  /*157f0*/  FMUL.FTZ R17, R3, R169 ;  /* 0x000000a903117220 */ /* 0x000fe20000410000 */
[----:B------:R-:W-:Y:S01]  /*15800*/  MUFU.EX2 R165, R179 ;  /* 0x000000b300a57308 */ /* 0x000fe20000000800 */
[--C-:B------:R-:W-:Y:S02]  /*15810*/  FFMA.FTZ R184, R26, c[0x0][0x2d0], -R5.reuse ;  /* 0x0000b4001ab87a23 */ /* 0x100fe40000010805 */
[--C-:B------:R-:W-:Y:S02]  /*15820*/  FFMA.FTZ R181, R181, c[0x0][0x2d0], -R5.reuse ;  /* 0x0000b400b5b57a23 */ /* 0x100fe40000010805 */
[C---:B-1----:R-:W-:Y:S02]  /*15830*/  FMUL.FTZ R34, R2.reuse, R154 ;  /* 0x0000009a02227220 */ /* 0x042fe40000410000 */
[C---:B------:R-:W-:Y:S02]  /*15840*/  FMUL.FTZ R35, R2.reuse, R155 ;  /* 0x0000009b02237220 */ /* 0x040fe40000410000 */
[----:B------:R-:W1:Y:S01]  /*15850*/  LDSM.16.MT88.4 R152, [R151] ;  /* 0x000000009798783b */ /* 0x000e620000004200 */
[----:B------:R-:W3:Y:S01]  /*15860*/  MUFU.EX2 R193, R183 ;  /* 0x000000b700c17308 */ /* 0x000ee20000000800 */
[C---:B------:R-:W-:Y:S02]  /*15870*/  FMUL.FTZ R11, R2.reuse, R175 ;  /* 0x000000af020b7220 */ /* 0x040fe40000410000 */
[C---:B------:R-:W-:Y:S02]  /*15880*/  FMUL.FTZ R18, R2.reuse, R170 ;  /* 0x000000aa02127220 */ /* 0x040fe40000410000 */
[----:B--2---:R-:W-:Y:S02]  /*15890*/  FMUL.FTZ R8, R3, R172 ;  /* 0x000000ac03087220 */ /* 0x004fe40000410000 */
[----:B------:R-:W-:Y:S02]  /*158a0*/  FMUL.FTZ R19, R2, R171 ;  /* 0x000000ab02137220 */ /* 0x000fe40000410000 */
[--C-:B------:R-:W-:Y:S01]  /*158b0*/  FFMA.FTZ R180, R180, c[0x0][0x2d0], -R5.reuse ;  /* 0x0000b400b4b47a23 */ /* 0x100fe20000010805 */
[----:B------:R-:W2:Y:S01]  /*158c0*/  MUFU.EX2 R172, R10 ;  /* 0x0000000a00ac7308 */ /* 0x000ea20000000800 */
[--C-:B------:R-:W-:Y:S01]  /*158d0*/  FFMA.FTZ R191, R24, c[0x0][0x2d0], -R5.reuse ;  /* 0x0000b40018bf7a23 */ /* 0x100fe20000010805 */
[----:B------:R-:W-:Y:S01]  /*158e0*/  LDSM.16.MT88.4 R168, [R151+0x1000] ;  /* 0x0010000097a8783b */ /* 0x000fe20000004200 */
[--C-:B------:R-:W-:Y:S02]  /*158f0*/  FFMA.FTZ R190, R23, c[0x0][0x2d0], -R5.reuse ;  /* 0x0000b40017be7a23 */ /* 0x100fe40000010805 */
[----:B------:R-:W-:Y:S02]  /*15900*/  FMUL.FTZ R23, R2, R167 ;  /* 0x000000a702177220 */ /* 0x000fe40000410000 */
[--C-:B------:R-:W-:Y:S02]  /*15910*/  FFMA.FTZ R192, R22, c[0x0][0x2d0], -R5.reuse ;  /* 0x0000b40016c07a23 */ /* 0x100fe40000010805 */
[----:B------:R-:W-:Y:S01]  /*15920*/  FMUL.FTZ R22, R2, R166 ;  /* 0x000000a602167220 */ /* 0x000fe20000410000 */
[----:B------:R-:W-:Y:S01]  /*15930*/  MUFU.EX2 R183, R184 ;  /* 0x000000b800b77308 */ /* 0x000fe20000000800 */
[----:B------:R-:W-:Y:S02]  /*15940*/  FFMA.FTZ R5, R20, c[0x0][0x2d0], -R5 ;  /* 0x0000b40014057a23 */ /* 0x000fe40000010805 */
[----:B------:R-:W-:Y:S01]  /*15950*/  FMUL.FTZ R20, R3, R164 ;  /* 0x000000a403147220 */ /* 0x000fe20000410000 */
[----:B---3--:R-:W-:Y:S01]  /*15960*/  F2FP.PACK_AB R179, R193, R165 ;  /* 0x000000a5c1b3723e */ /* 0x008fe200000000ff */
[C---:B------:R-:W-:Y:S02]  /*15970*/  FMUL.FTZ R26, R2.reuse, R162 ;  /* 0x000000a2021a7220 */ /* 0x040fe40000410000 */
[----:B------:R-:W-:Y:S02]  /*15980*/  FMUL.FTZ R27, R2, R163 ;  /* 0x000000a3021b7220 */ /* 0x000fe40000410000 */
[C---:B------:R-:W-:Y:S01]  /*15990*/  FMUL.FTZ R24, R3.reuse, R160 ;  /* 0x000000a003187220 */ /* 0x040fe20000410000 */
[----:B------:R-:W-:Y:S01]  /*159a0*/  MUFU.EX2 R5, R5 ;  /* 0x0000000500057308 */ /* 0x000fe20000000800 */
[C---:B------:R-:W-:Y:S02]  /*159b0*/  FMUL.FTZ R25, R3.reuse, R161 ;  /* 0x000000a103197220 */ /* 0x040fe40000410000 */
[C---:B------:R-:W-:Y:S01]  /*159c0*/  FMUL.FTZ R28, R3.reuse, R156 ;  /* 0x0000009c031c7220 */ /* 0x040fe20000410000 */
[----:B--2---:R-:W-:Y:S01]  /*159d0*/  F2FP.PACK_AB R177, R172, R13 ;  /* 0x0000000dacb1723e */ /* 0x004fe200000000ff */
[C---:B------:R-:W-:Y:S02]  /*159e0*/  FMUL.FTZ R10, R2.reuse, R174 ;  /* 0x000000ae020a7220 */ /* 0x040fe40000410000 */
[C---:B------:R-:W-:Y:S02]  /*159f0*/  FMUL.FTZ R29, R3.reuse, R157 ;  /* 0x0000009d031d7220 */ /* 0x040fe40000410000 */
[C---:B------:R-:W-:Y:S01]  /*15a00*/  FMUL.FTZ R30, R2.reuse, R158 ;  /* 0x0000009e021e7220 */ /* 0x040fe20000410000 */
[----:B------:R-:W-:Y:S01]  /*15a10*/  MUFU.EX2 R161, R187 ;  /* 0x000000bb00a17308 */ /* 0x000fe20000000800 */
[C---:B------:R-:W-:Y:S01]  /*15a20*/  FMUL.FTZ R31, R2.reuse, R159 ;  /* 0x0000009f021f7220 */ /* 0x040fe20000410000 */
[C---:B-1----:R-:W-:Y:S01]  /*15a30*/  HMMA.16816.F32 R8, R176.reuse, R152, R8 ;  /* 0x00000098b008723c */ /* 0x042fe20000001808 */
[----:B------:R-:W-:Y:S04]  /*15a40*/  LDSM.16.MT88.4 R156, [R151+0x800] ;  /* 0x00080000979c783b */ /* 0x000fe80000004200 */
[C---:B------:R-:W-:Y:S02]  /*15a50*/  FMUL.FTZ R36, R3.reuse, R36 ;  /* 0x0000002403247220 */ /* 0x040fe40000410000 */
[C---:B------:R-:W-:Y:S01]  /*15a60*/  FMUL.FTZ R37, R3.reuse, R37 ;  /* 0x0000002503257220 */ /* 0x040fe20000410000 */
[C---:B------:R-:W-:Y:S01]  /*15a70*/  HMMA.16816.F32 R16, R176.reuse, R154, R16 ;  /* 0x0000009ab010723c */ /* 0x040fe20000001810 */
[----:B------:R-:W1:Y:S01]  /*15a80*/  LDSM.16.MT88.4 R152, [R196] ;  /* 0x00000000c498783b */ /* 0x000e620000004200 */
[----:B------:R-:W-:Y:S02]  /*15a90*/  MUFU.EX2 R160, R186 ;  /* 0x000000ba00a07308 */ /* 0x000fe40000000800 */
[C---:B------:R-:W-:Y:S02]  /*15aa0*/  FMUL.FTZ R38, R2.reuse, R38 ;  /* 0x0000002602267220 */ /* 0x040fe40000410000 */
[C---:B------:R-:W-:Y:S02]  /*15ab0*/  FMUL.FTZ R39, R2.reuse, R39 ;  /* 0x0000002702277220 */ /* 0x040fe40000410000 */
[C---:B------:R-:W-:Y:S04]  /*15ac0*/  FMUL.FTZ R40, R3.reuse, R40 ;  /* 0x0000002803287220 */ /* 0x040fe80000410000 */
        /* <DEDUP_REMOVED lines=24> */
[----:B------:R-:W1:Y:S03]  /*15c50*/  LDSM.16.MT88.4 R152, [R198] ;  /* 0x00000000c698783b */ /* 0x000e660000004200 */
[C---:B------:R-:W-:Y:S02]  /*15c60*/  FMUL.FTZ R59, R2.reuse, R59 ;  /* 0x0000003b023b7220 */ /* 0x040fe40000410000 */
[C---:B------:R-:W-:Y:S02]  /*15c70*/  FMUL.FTZ R60, R3.reuse, R60 ;  /* 0x0000003c033c7220 */ /* 0x040fe40000410000 */
[C---:B------:R-:W-:Y:S04]  /*15c80*/  FMUL.FTZ R61, R3.reuse, R61 ;  /* 0x0000003d033d7220 */ /* 0x040fe80000410000 */
        /* <DEDUP_REMOVED lines=79> */
[C---:B------:R-:W-:Y:S02]  /*16180*/  FFMA.FTZ R164, R2.reuse, R217, R13 ;  /* 0x000000d902a47223 */ /* 0x040fe4000001000d */
[----:B------:R-:W2:Y:S01]  /*16190*/  MUFU.EX2 R13, R189 ;  /* 0x000000bd000d7308 */ /* 0x000ea20000000800 */
[C---:B------:R-:W-:Y:S02]  /*161a0*/  FMUL.FTZ R132, R3.reuse, R132 ;  /* 0x0000008403847220 */ /* 0x040fe40000410000 */
[C---:B------:R-:W-:Y:S02]  /*161b0*/  FMUL.FTZ R133, R3.reuse, R133 ;  /* 0x0000008503857220 */ /* 0x040fe40000410000 */
[C---:B------:R-:W-:Y:S02]  /*161c0*/  FMUL.FTZ R136, R3.reuse, R136 ;  /* 0x0000008803887220 */ /* 0x040fe40000410000 */
[----:B------:R-:W-:Y:S02]  /*161d0*/  FMUL.FTZ R137, R3, R137 ;  /* 0x0000008903897220 */ /* 0x000fe40000410000 */
[C---:B------:R-:W-:Y:S01]  /*161e0*/  FMUL.FTZ R134, R2.reuse, R134 ;  /* 0x0000008602867220 */ /* 0x040fe20000410000 */
[----:B------:R-:W3:Y:S01]  /*161f0*/  MUFU.EX2 R3, R188 ;  /* 0x000000bc00037308 */ /* 0x000ee20000000800 */
[C---:B------:R-:W-:Y:S01]  /*16200*/  FMUL.FTZ R135, R2.reuse, R135 ;  /* 0x0000008702877220 */ /* 0x040fe20000410000 */
[C---:B-1----:R-:W-:Y:S03]  /*16210*/  HMMA.16816.F32 R52, R176.reuse, R152, R52 ;  /* 0x00000098b034723c */ /* 0x042fe60000001834 */
[C---:B------:R-:W-:Y:S02]  /*16220*/  FMUL.FTZ R138, R2.reuse, R138 ;  /* 0x0000008a028a7220 */ /* 0x040fe40000410000 */
[----:B------:R-:W-:Y:S03]  /*16230*/  FMUL.FTZ R139, R2, R139 ;  /* 0x0000008b028b7220 */ /* 0x000fe60000410000 */
[----:B------:R-:W1:Y:S01]  /*16240*/  MUFU.EX2 R188, R181 ;  /* 0x000000b500bc7308 */ /* 0x000e620000000800 */
[C---:B------:R-:W-:Y:S01]  /*16250*/  HMMA.16816.F32 R56, R176.reuse, R154, R56 ;  /* 0x0000009ab038723c */ /* 0x040fe20000001838 */
[----:B------:R-:W4:Y:S02]  /*16260*/  LDSM.16.MT88.4 R152, [R198+0x1800] ;  /* 0x00180000c698783b */ /* 0x000f240000004200 */
[----:B--2---:R-:W-:Y:S06]  /*16270*/  FADD.FTZ R2, R13, R185 ;  /* 0x000000b90d027221 */ /* 0x004fec0000010000 */
[----:B------:R-:W2:Y:S03]  /*16280*/  MUFU.EX2 R181, R191 ;  /* 0x000000bf00b57308 */ /* 0x000ea60000000800 */
[----:B---3--:R-:W-:Y:S04]  /*16290*/  FADD.FTZ R2, R3, R2 ;  /* 0x0000000203027221 */ /* 0x008fe80000010000 */
[----:B------:R-:W-:Y:S04]  /*162a0*/  FADD.FTZ R2, R161, R2 ;  /* 0x00000002a1027221 */ /* 0x000fe80000010000 */
[C---:B------:R-:W-:Y:S01]  /*162b0*/  FADD.FTZ R2, R160.reuse, R2 ;  /* 0x00000002a0027221 */ /* 0x040fe20000010000 */
        /* <DEDUP_REMOVED lines=31> */
[----:B-1----:R-:W-:Y:S03]  /*164b0*/  F2FP.PACK_AB R153, R187, R188 ;  /* 0x000000bcbb99723e */ /* 0x002fe600000000ff */
[----:B------:R-:W-:Y:S02]  /*164c0*/  F2FP.PACK_AB R154, R160, R161 ;  /* 0x000000a1a09a723e */ /* 0x000fe400000000ff */
[----:B------:R-:W1:Y:S02]  /*164d0*/  LDSM.16.MT88.4 R160, [R196+0x800] ;  /* 0x00080000c4a0783b */ /* 0x000e640000004200 */
[----:B------:R-:W4:Y:S01]  /*164e0*/  MUFU.EX2 R3, R208 ;  /* 0x000000d000037308 */ /* 0x000f220000000800 */
[----:B------:R-:W-:Y:S02]  /*164f0*/  F2FP.PACK_AB R155, R183, R186 ;  /* 0x000000bab79b723e */ /* 0x000fe400000000ff */
[----:B--2---:R-:W-:Y:S02]  /*16500*/  F2FP.PACK_AB R177, R182, R181 ;  /* 0x000000b5b6b1723e */ /* 0x004fe400000000ff */
[----:B------:R-:W-:Y:S03]  /*16510*/  F2FP.PACK_AB R179, R5, R180 ;  /* 0x000000b405b3723e */ /* 0x000fe600000000ff */
[C---:B------:R-:W-:Y:S05]  /*16520*/  HMMA.16816.F32 R8, R152.reuse, R156, R8 ;  /* 0x0000009c9808723c */ /* 0x040fea0000001808 */
[----:B---3--:R-:W-:Y:S03]  /*16530*/  FADD.FTZ R2, R13, R2 ;  /* 0x000000020d027221 */ /* 0x008fe60000010000 */
[C---:B------:R-:W-:Y:S01]  /*16540*/  HMMA.16816.F32 R16, R152.reuse, R158, R16 ;  /* 0x0000009e9810723c */ /* 0x040fe20000001810 */
[----:B------:R-:W2:Y:S03]  /*16550*/  LDSM.16.MT88.4 R156, [R198+0x800] ;  /* 0x00080000c69c783b */ /* 0x000ea60000004200 */
[C---:B----4-:R-:W-:Y:S01]  /*16560*/  F2FP.PACK_AB R176, R3.reuse, R13 ;  /* 0x0000000d03b0723e */ /* 0x050fe200000000ff */
[----:B------:R-:W-:Y:S02]  /*16570*/  FADD.FTZ R2, R3, R2 ;  /* 0x0000000203027221 */ /* 0x000fe40000010000 */
[----:B------:R-:W-:Y:S01]  /*16580*/  FADD.FTZ R3, R172, R164 ;  /* 0x000000a4ac037221 */ /* 0x000fe20000010000 */
        /* <DEDUP_REMOVED lines=40> */
[----:B------:R-:W2:Y:S07]  /*16810*/  MUFU.EX2 R157, R195 ;  /* 0x000000c3009d7308 */ /* 0x000eae0000000800 */
[C---:B------:R-:W-:Y:S03]  /*16820*/  HMMA.16816.F32 R128, R152.reuse, R158, R128 ;  /* 0x0000009e9880723c */ /* 0x040fe60000001880 */
[----:B------:R-:W3:Y:S01]  /*16830*/  MUFU.EX2 R156, R194 ;  /* 0x000000c2009c7308 */ /* 0x000ee20000000800 */
[----:B--2---:R-:W-:Y:S04]  /*16840*/  FADD.FTZ R2, R157, R2 ;  /* 0x000000029d027221 */ /* 0x004fe80000010000 */
[C---:B-1----:R-:W-:Y:S04]  /*16850*/  HMMA.16816.F32 R132, R152.reuse, R160, R132 ;  /* 0x000000a09884723c */ /* 0x042fe80000001884 */
[C---:B---3--:R-:W-:Y:S01]  /*16860*/  F2FP.PACK_AB R178, R156.reuse, R157 ;  /* 0x0000009d9cb2723e */ /* 0x048fe200000000ff */
[----:B------:R-:W-:Y:S03]  /*16870*/  FADD.FTZ R218, R156, R2 ;  /* 0x000000029cda7221 */ /* 0x000fe60000010000 */
[----:B------:R-:W-:Y:S01]  /*16880*/  HMMA.16816.F32 R136, R152, R162, R136 ;  /* 0x000000a29888723c */ /* 0x000fe20000001888 */
[----:B------:R-:W1:Y:S03]  /*16890*/  LDSM.16.MT88.4 R160, [R196+0x1000] ;  /* 0x00100000c4a0783b */ /* 0x000e660000004200 */
[----:B------:R-:W-:Y:S04]  /*168a0*/  FADD.FTZ R2, R165, R3 ;  /* 0x00000003a5027221 */ /* 0x000fe80000010000 */
[C---:B------:R-:W-:Y:S01]  /*168b0*/  HMMA.16816.F32 R172, R176.reuse, R168, R8 ;  /* 0x000000a8b0ac723c */ /* 0x040fe20000001808 */
[----:B------:R-:W2:Y:S04]  /*168c0*/  LDSM.16.MT88.4 R152, [R198+0x1000] ;  /* 0x00100000c698783b */ /* 0x000ea80000004200 */
[----:B------:R-:W-:Y:S03]  /*168d0*/  FADD.FTZ R2, R193, R2 ;  /* 0x00000002c1027221 */ /* 0x000fe60000010000 */
[C---:B------:R-:W-:Y:S01]  /*168e0*/  HMMA.16816.F32 R168, R176.reuse, R170, R16 ;  /* 0x000000aab0a8723c */ /* 0x040fe20000001810 */
[----:B------:R-:W3:Y:S03]  /*168f0*/  LDSM.16.MT88.4 R8, [R197+0x1000] ;  /* 0x00100000c508783b */ /* 0x000ee60000004200 */
[----:B------:R-:W-:Y:S04]  /*16900*/  FADD.FTZ R2, R188, R2 ;  /* 0x00000002bc027221 */ /* 0x000fe80000010000 */
[----:B------:R-:W-:Y:S01]  /*16910*/  FADD.FTZ R2, R187, R2 ;  /* 0x00000002bb027221 */ /* 0x000fe20000010000 */
[----:B------:R-:W4:Y:S03]  /*16920*/  LDSM.16.MT88.4 R16, [R151+0x2800] ;  /* 0x002800009710783b */ /* 0x000f260000004200 */
[----:B------:R-:W-:Y:S04]  /*16930*/  FADD.FTZ R2, R186, R2 ;  /* 0x00000002ba027221 */ /* 0x000fe80000010000 */
[----:B------:R-:W-:Y:S04]  /*16940*/  FADD.FTZ R2, R183, R2 ;  /* 0x00000002b7027221 */ /* 0x000fe80000010000 */
[----:B------:R-:W-:Y:S04]  /*16950*/  FADD.FTZ R2, R181, R2 ;  /* 0x00000002b5027221 */ /* 0x000fe80000010000 */
[----:B------:R-:W-:Y:S01]  /*16960*/  FADD.FTZ R2, R182, R2 ;  /* 0x00000002b6027221 */ /* 0x000fe20000010000 */
[C---:B-1----:R-:W-:Y:S01]  /*16970*/  HMMA.16816.F32 R164, R176.reuse, R160, R20 ;  /* 0x000000a0b0a4723c */ /* 0x042fe20000001814 */
[----:B------:R-:W1:Y:S02]  /*16980*/  LDSM.16.MT88.4 R20, [R196+0x2800] ;  /* 0x00280000c414783b */ /* 0x000e640000004200 */
[----:B------:R-:W-:Y:S01]  /*16990*/  FADD.FTZ R3, R180, R2 ;  /* 0x00000002b4037221 */ /* 0x000fe20000010000 */
[----:B------:R-:W-:Y:S03]  /*169a0*/  IADD3 R2, R210, -0x1, RZ ;  /* 0xffffffffd2027810 */ /* 0x000fe60007ffe0ff */
[----:B------:R-:W-:Y:S01]  /*169b0*/  FADD.FTZ R217, R5, R3 ;  /* 0x0000000305d97221 */ /* 0x000fe20000010000 */
[C---:B------:R-:W-:Y:S04]  /*169c0*/  HMMA.16816.F32 R160, R176.reuse, R162, R24 ;  /* 0x000000a2b0a0723c */ /* 0x040fe80000001818 */
[----:B------:R-:W-:Y:S02]  /*169d0*/  MOV R210, R2 ;  /* 0x0000000200d27202 */ /* 0x000fe40000000f00 */
[----:B------:R-:W-:Y:S02]  /*169e0*/  MOV R5, R4 ;  /* 0x0000000400057202 */ /* 0x000fe40000000f00 */
        /* <DEDUP_REMOVED lines=40> */
.L_x_1837:
[----:B------:R-:W-:Y:S05]  /*16c70*/  BRA.DIV ~URZ, `(.L_x_1850) ;  /* 0x000067e27f007947 */ /* 0x000fea000b800000 */
[----:B------:R-:W1:Y:S02]  /*16c80*/  SHFL.BFLY PT, R2, R218, 0x2, 0x1f ;  /* 0x0c401f00da027f89 */ /* 0x000e6400000e0000 */
[----:B-1----:R-:W-:-:S05]  /*16c90*/  FADD.FTZ R2, R2, R218 ;  /* 0x000000da02027221 */ /* 0x002fca0000010000 */
[----:B------:R-:W1:Y:S02]  /*16ca0*/  SHFL.BFLY PT, R3, R2, 0x1, 0x1f ;  /* 0x0c201f0002037f89 */ /* 0x000e6400000e0000 */
[----:B-1----:R-:W-:Y:S02]  /*16cb0*/  FADD.FTZ R8, R2, R3 ;  /* 0x0000000302087221 */ /* 0x002fe40000010000 */
[----:B------:R-:W1:Y:S02]  /*16cc0*/  SHFL.BFLY PT, R2, R217, 0x2, 0x1f ;  /* 0x0c401f00d9027f89 */ /* 0x000e6400000e0000 */
[----:B-1----:R-:W-:-:S05]  /*16cd0*/  FADD.FTZ R4, R2, R217 ;  /* 0x000000d902047221 */ /* 0x002fca0000010000 */
[----:B------:R1:W2:Y:S02]  /*16ce0*/  SHFL.BFLY PT, R2, R4, 0x1, 0x1f ;  /* 0x0c201f0004027f89 */ /* 0x0002a400000e0000 */
.L_x_1932:
[----:B------:R-:W-:Y:S01]  /*16cf0*/  FSETP.NE.FTZ.AND P0, PT, R8, RZ, PT ;  /* 0x000000ff0800720b */ /* 0x000fe20003f15000 */
[----:B-12---:R-:W-:Y:S01]  /*16d00*/  FADD.FTZ R4, R2, R4 ;  /* 0x0000000402047221 */ /* 0x006fe20000010000 */
[----:B------:R-:W-:Y:S02]  /*16d10*/  MOV R3, RZ ;  /* 0x000000ff00037202 */ /* 0x000fe40000000f00 */
[----:B------:R-:W-:Y:S02]  /*16d20*/  MOV R21, 0xff800000 ;  /* 0xff80000000157802 */ /* 0x000fe40000000f00 */
[----:B------:R-:W-:-:S07]  /*16d30*/  MOV R20, 0xff800000 ;  /* 0xff80000000147802 */ /* 0x000fce0000000f00 */
[----:B------:R-:W1:Y:S01]  /*16d40*/  @P0 MUFU.LG2 R2, R8 ;  /* 0x0000000800020308 */ /* 0x000e620000000c00 */
[----:B------:R-:W-:-:S07]  /*16d50*/  @P0 MOV R9, 0x3f317218 ;  /* 0x3f31721800090802 */ /* 0x000fce0000000f00 */
[----:B------:R1:W2:Y:S02]  /*16d60*/  @P0 MUFU.RCP R3, R8 ;  /* 0x0000000800030308 */ /* 0x0002a40000001000 */
[----:B-1----:R-:W-:Y:S02]  /*16d70*/  @P0 FMUL.FTZ R8, R2, 0.69314718246459960938 ;  /* 0x3f31721802080820 */ /* 0x002fe40000410000 */
[----:B------:R-:W-:Y:S02]  /*16d80*/  @P0 FMUL.FTZ R2, R9, c[0x0][0x2d0] ;  /* 0x0000b40009020a20 */ /* 0x000fe40000410000 */
[C---:B--2---:R-:W-:Y:S02]  /*16d90*/  FMUL.FTZ R34, R3.reuse, R152 ;  /* 0x0000009803227220 */ /* 0x044fe40000410000 */
        /* <DEDUP_REMOVED lines=9> */
[----:B------:R-:W1:Y:S01]  /*16e30*/  @P0 MUFU.RCP R2, R4 ;  /* 0x0000000400020308 */ /* 0x000e620000001000 */
[----:B------:R-:W-:Y:S01]  /*16e40*/  @P0 MOV R6, 0x3f317218 ;  /* 0x3f31721800060802 */ /* 0x000fe20000000f00 */
[----:B------:R-:W-:-:S02]  /*16e50*/  FMUL.FTZ R33, R3, R157 ;  /* 0x0000009d03217220 */ /* 0x000fc40000410000 */
[C---:B------:R-:W-:Y:S02]  /*16e60*/  FMUL.FTZ R112, R3.reuse, R116 ;  /* 0x0000007403707220 */ /* 0x040fe40000410000 */
[C---:B------:R-:W-:Y:S02]  /*16e70*/  FMUL.FTZ R113, R3.reuse, R117 ;  /* 0x0000007503717220 */ /* 0x040fe40000410000 */
[----:B------:R-:W2:Y:S01]  /*16e80*/  @P0 MUFU.LG2 R4, R4 ;  /* 0x0000000400040308 */ /* 0x000ea20000000c00 */
[C---:B------:R-:W-:Y:S02]  /*16e90*/  FMUL.FTZ R22, R3.reuse, R136 ;  /* 0x0000008803167220 */ /* 0x040fe40000410000 */
[C---:B------:R-:W-:Y:S02]  /*16ea0*/  FMUL.FTZ R23, R3.reuse, R137 ;  /* 0x0000008903177220 */ /* 0x040fe40000410000 */
[C---:B------:R-:W-:Y:S02]  /*16eb0*/  FMUL.FTZ R116, R3.reuse, R120 ;  /* 0x0000007803747220 */ /* 0x040fe40000410000 */
[----:B------:R-:W-:-:S02]  /*16ec0*/  FMUL.FTZ R117, R3, R121 ;  /* 0x0000007903757220 */ /* 0x000fc40000410000 */
[C---:B------:R-:W-:Y:S02]  /*16ed0*/  FMUL.FTZ R156, R3.reuse, R128 ;  /* 0x00000080039c7220 */ /* 0x040fe40000410000 */
[C---:B------:R-:W-:Y:S02]  /*16ee0*/  FMUL.FTZ R157, R3.reuse, R129 ;  /* 0x00000081039d7220 */ /* 0x040fe40000410000 */
[C---:B-1----:R-:W-:Y:S02]  /*16ef0*/  FMUL.FTZ R136, R2.reuse, R154 ;  /* 0x0000009a02887220 */ /* 0x042fe40000410000 */
        /* <DEDUP_REMOVED lines=15> */
[----:B--2---:R-:W-:Y:S02]  /*16ff0*/  @P0 FMUL.FTZ R4, R4, 0.69314718246459960938 ;  /* 0x3f31721804040820 */ /* 0x004fe40000410000 */
[----:B------:R-:W-:Y:S02]  /*17000*/  @P0 FMUL.FTZ R6, R6, c[0x0][0x2d0] ;  /* 0x0000b40006060a20 */ /* 0x000fe40000410000 */
        /* <DEDUP_REMOVED lines=98> */
.L_x_1758:
[----:B------:R1:W5:Y:S04]  /*17630*/  LDL R5, [R1] ;  /* 0x0000000001057983 */ /* 0x0003680000100800 */
[----:B------:R-:W2:Y:S01]  /*17640*/  S2R R3, SR_TID.X ;  /* 0x0000000000037919 */ /* 0x000ea20000002100 */
[----:B------:R-:W-:Y:S01]  /*17650*/  BSSY B0, `(.L_x_1851) ;  /* 0x0000011000007945 */ /* 0x000fe20003800000 */
[----:B--2---:R-:W-:-:S13]  /*17660*/  LOP3.LUT P0, RZ, R3, 0xff, RZ, 0xc0, !PT ;  /* 0x000000ff03ff7812 */ /* 0x004fda000780c0ff */
[----:B------:R-:W-:Y:S05]  /*17670*/  @P0 BRA `(.L_x_1852) ;  /* 0x000000e000000947 */ /* 0x000fea0003800000 */
[----:B-1----:R-:W1:Y:S01]  /*17680*/  S2R R3, SR_LANEID ;  /* 0x0000000000037919 */ /* 0x002e620000000000 */
[----:B------:R-:W-:Y:S01]  /*17690*/  VOTEU.ANY UR4, UPT, PT ;  /* 0x0000000000047886 */ /* 0x000fe200038e0100 */
[----:B------:R-:W-:Y:S01]  /*176a0*/  IMAD.MOV.U32 R8, RZ, RZ, c[0x0][0x560] ;  /* 0x00015800ff087624 */ /* 0x000fe200078e00ff */
[----:B----4-:R-:W1:Y:S01]  /*176b0*/  FLO.U32 R4, UR4 ;  /* 0x0000000400047d00 */ /* 0x010e6200080e0000 */
[----:B------:R-:W-:Y:S01]  /*176c0*/  IMAD.MOV.U32 R9, RZ, RZ, c[0x0][0x564] ;  /* 0x00015900ff097624 */ /* 0x000fe200078e00ff */
[----:B-1----:R-:W-:-:S06]  /*176d0*/  ISETP.EQ.U32.AND P0, PT, R4, R3, PT ;  /* 0x000000030400720c */ /* 0x002fcc0003f02070 */
[----:B------:R-:W1:Y:S07]  /*176e0*/  POPC R3, UR4 ;  /* 0x0000000400037d09 */ /* 0x000e6e0008000000 */
[----:B-1----:R-:W2:Y:S04]  /*176f0*/  @P0 ATOMG.E.ADD.STRONG.GPU PT, R3, [R8.64], R3 ;  /* 0x00000003080309a8 */ /* 0x002ea800081ee1c6 */
[----:B--2---:R1:W2:Y:S04]  /*17700*/  SHFL.IDX PT, R4, R3, R4, 0x1f ;  /* 0x00001f0403047589 */ /* 0x0042a800000e0000 */
[----:B-1----:R-:W1:Y:S02]  /*17710*/  S2R R3, SR_LTMASK ;  /* 0x0000000000037919 */ /* 0x002e640000003900 */
[----:B-1----:R-:W-:-:S06]  /*17720*/  LOP3.LUT R3, R3, UR4, RZ, 0xc0, !PT ;  /* 0x0000000403037c12 */ /* 0x002fcc000f8ec0ff */
[----:B------:R-:W2:Y:S02]  /*17730*/  POPC R3, R3 ;  /* 0x0000000300037309 */ /* 0x000ea40000000000 */
[----:B--2--5:R-:W-:-:S05]  /*17740*/  IADD3 R5, R4, c[0x0][0xc], R3 ;  /* 0x0000030004057a10 */ /* 0x024fca0007ffe003 */
[----:B------:R1:W-:Y:S02]  /*17750*/  STL [R1], R5 ;  /* 0x0000000501007387 */ /* 0x0003e40000100800 */
.L_x_1852:
[----:B-1----:R-:W-:Y:S05]  /*17760*/  BSYNC B0 ;  /* 0x0000000000007941 */ /* 0x002fea0003800000 */
.L_x_1851:
[----:B------:R-:W-:Y:S01]  /*17770*/  PRMT R2, R2, 0x9910, RZ ;  /* 0x0000991002027816 */ /* 0x000fe200000000ff */
[----:B------:R-:W-:Y:S01]  /*17780*/  BSSY B1, `(.L_x_1853) ;  /* 0x0000412000017945 */ /* 0x000fe20003800000 */
[----:B-----5:R-:W-:Y:S02]  /*17790*/  IMAD.MOV.U32 R114, RZ, RZ, R5 ;  /* 0x000000ffff727224 */ /* 0x020fe400078e0005 */
[----:B------:R-:W-:-:S13]  /*177a0*/  ISETP.NE.AND P0, PT, R2, RZ, PT ;  /* 0x000000ff0200720c */ /* 0x000fda0003f05270 */
[----:B------:R-:W-:Y:S05]  /*177b0*/  @!P0 BRA `(.L_x_1854) ;  /* 0x000033a000008947 */ /* 0x000fea0003800000 */
[----:B------:R-:W2:Y:S04]  /*177c0*/  LDL R8, [R1+0x1c] ;  /* 0x00001c0001087983 */ /* 0x000ea80000100800 */
[----:B---3--:R-:W3:Y:S04]  /*177d0*/  LDL R13, [R1+0x20] ;  /* 0x00002000010d7983 */ /* 0x008ee80000100800 */
[----:B----4-:R-:W4:Y:S04]  /*177e0*/  LDL R11, [R1+0x28] ;  /* 0x00002800010b7983 */ /* 0x010f280000100800 */
        /* <DEDUP_REMOVED lines=9> */
[----:B--2---:R1:W-:Y:S04]  /*17880*/  STS [R8+0x80], R3 ;  /* 0x0000800308007388 */ /* 0x0043e80000000800 */
[----:B------:R2:W-:Y:S01]  /*17890*/  STS [R8+0x480], R2 ;  /* 0x0004800208007388 */ /* 0x0005e20000000800 */
[----:B-1----:R-:W-:Y:S02]  /*178a0*/  F2FP.PACK_AB R3, R27, R26 ;  /* 0x0000001a1b03723e */ /* 0x002fe400000000ff */
[----:B--2---:R-:W-:-:S03]  /*178b0*/  F2FP.PACK_AB R2, R165, R164 ;  /* 0x000000a4a502723e */ /* 0x004fc600000000ff */
[----:B---3--:R1:W-:Y:S04]  /*178c0*/  STS [R13], R3 ;  /* 0x000000030d007388 */ /* 0x0083e80000000800 */
[----:B------:R2:W-:Y:S01]  /*178d0*/  STS [R13+0x400], R2 ;  /* 0x000400020d007388 */ /* 0x0005e20000000800 */
[----:B-1----:R-:W-:Y:S02]  /*178e0*/  F2FP.PACK_AB R3, R29, R28 ;  /* 0x0000001c1d03723e */ /* 0x002fe400000000ff */
[----:B--2---:R-:W-:-:S03]  /*178f0*/  F2FP.PACK_AB R2, R133, R132 ;  /* 0x000000848502723e */ /* 0x004fc600000000ff */
[----:B----4-:R1:W-:Y:S04]  /*17900*/  STS [R11+0x80], R3 ;  /* 0x000080030b007388 */ /* 0x0103e80000000800 */
        /* <DEDUP_REMOVED lines=121> */
[----:B------:R-:W-:Y:S04]  /*180a0*/  STS [R4+0xc000], R3 ;  /* 0x00c0000304007388 */ /* 0x000fe80000000800 */
[----:B------:R1:W-:Y:S04]  /*180b0*/  STS [R4+0xc400], R2 ;  /* 0x00c4000204007388 */ /* 0x0003e80000000800 */
[----:B------:R-:W-:Y:S01]  /*180c0*/  BAR.SYNC.DEFER_BLOCKING 0x1, 0x100 ;  /* 0x0044000000007b1d */ /* 0x000fe20000010000 */
[----:B------:R-:W-:Y:S02]  /*180d0*/  ISETP.NE.AND.EX P2, PT, RZ, c[0x0][0x504], PT, P2 ;  /* 0x00014100ff007a0c */ /* 0x000fe40003f45320 */
[----:B-1----:R-:W-:-:S04]  /*180e0*/  @P1 IADD3 R2, P0, R252, c[0x0][0x508], RZ ;  /* 0x00014200fc021a10 */ /* 0x002fc80007f1e0ff */
[----:B--2---:R-:W-:Y:S02]  /*180f0*/  @P1 IADD3.X R3, R8, c[0x0][0x50c], RZ, P0, !PT ;  /* 0x0001430008031a10 */ /* 0x004fe400007fe4ff */
[----:B------:R-:W-:-:S03]  /*18100*/  IADD3 R4, P0, R252, c[0x0][0x500], RZ ;  /* 0x00014000fc047a10 */ /* 0x000fc60007f1e0ff */
[----:B------:R1:W5:Y:S01]  /*18110*/  @P1 LDG.E R16, [R2.64] ;  /* 0x0000000602101981 */ /* 0x000362000c1e1900 */
[----:B------:R-:W-:Y:S01]  /*18120*/  IADD3.X R5, R8, c[0x0][0x504], RZ, P0, !PT ;  /* 0x0001410008057a10 */ /* 0x000fe200007fe4ff */
[----:B-1----:R-:W-:-:S06]  /*18130*/  IMAD.MOV.U32 R3, RZ, RZ, RZ ;  /* 0x000000ffff037224 */ /* 0x002fcc00078e00ff */
[----:B------:R1:W5:Y:S01]  /*18140*/  @P2 LDG.E R3, [R4.64] ;  /* 0x0000000604032981 */ /* 0x000362000c1e1900 */
[----:B----4-:R-:W-:-:S04]  /*18150*/  ISETP.NE.AND P0, PT, R6, RZ, PT ;  /* 0x000000ff0600720c */ /* 0x010fc80003f05270 */
[----:B------:R-:W-:Y:S01]  /*18160*/  SEL R2, R6, c[0x0][0x3d4], P0 ;  /* 0x0000f50006027a07 */ /* 0x000fe20000000000 */
[----:B------:R-:W-:Y:S05]  /*18170*/  @P1 BRA `(.L_x_1855) ;  /* 0x0000004000001947 */ /* 0x000fea0003800000 */
[----:B-1----:R-:W-:Y:S05]  /*18180*/  @!P2 BRA `(.L_x_1855) ;  /* 0x000000300000a947 */ /* 0x002fea0003800000 */
[----:B-----5:R1:W2:Y:S04]  /*18190*/  LDG.E R16, [R4.64] ;  /* 0x0000000604107981 */ /* 0x0202a8000c1e1900 */
[----:B-1----:R-:W2:Y:S02]  /*181a0*/  LDG.E R4, [R4.64+0x4] ;  /* 0x0000040604047981 */ /* 0x002ea4000c1e1900 */
[----:B--2---:R-:W-:Y:S02]  /*181b0*/  IADD3 R16, -R16, R4, RZ ;  /* 0x0000000410107210 */ /* 0x004fe40007ffe1ff */
.L_x_1855:
        /* <DEDUP_REMOVED lines=19> */
[----:B------:R-:W-:-:S04]  /*182f0*/  IMAD.WIDE.U32 R10, R14, R5, RZ ;  /* 0x000000050e0a7225 */ /* 0x000fc800078e00ff */
[C---:B------:R-:W-:Y:S02]  /*18300*/  IMAD R6, R8.reuse, R6, R4 ;  /* 0x0000000608067224 */ /* 0x040fe400078e0204 */
[----:B------:R-:W-:-:S04]  /*18310*/  IMAD.WIDE.U32 R8, R8, R2, RZ ;  /* 0x0000000208087225 */ /* 0x000fc800078e00ff */
[----:B------:R-:W-:Y:S01]  /*18320*/  IMAD R4, R15, R5, RZ ;  /* 0x000000050f047224 */ /* 0x000fe200078e02ff */
[----:B------:R-:W-:Y:S01]  /*18330*/  IADD3 R15, P1, P0, R8, R10, R3 ;  /* 0x0000000a080f7210 */ /* 0x000fe2000783e003 */
[----:B------:R-:W-:Y:S01]  /*18340*/  IMAD.IADD R6, R9, 0x1, R6 ;  /* 0x0000000109067824 */ /* 0x000fe200078e0206 */
[----:B------:R-:W-:Y:S01]  /*18350*/  SEL R8, R119, RZ, P2 ;  /* 0x000000ff77087207 */ /* 0x000fe20001000000 */
[----:B------:R-:W-:Y:S02]  /*18360*/  IMAD.IADD R10, R11, 0x1, R4 ;  /* 0x000000010b0a7824 */ /* 0x000fe400078e0204 */
[----:B------:R-:W-:Y:S02]  /*18370*/  IMAD.MOV.U32 R4, RZ, RZ, c[0x0][0x4e8] ;  /* 0x00013a00ff047624 */ /* 0x000fe400078e00ff */
[----:B------:R-:W-:Y:S01]  /*18380*/  IMAD R11, R19, R8, RZ ;  /* 0x00000008130b7224 */ /* 0x000fe200078e02ff */
[----:B------:R-:W-:Y:S01]  /*18390*/  IADD3.X R14, R6, R10, R13, P1, P0 ;  /* 0x0000000a060e7210 */ /* 0x000fe20000fe040d */
[----:B------:R-:W-:Y:S01]  /*183a0*/  IMAD.WIDE.U32 R8, R18, R8, RZ ;  /* 0x0000000812087225 */ /* 0x000fe200078e00ff */
[----:B------:R-:W-:Y:S01]  /*183b0*/  ISETP.NE.AND P3, PT, R4, 0x1, PT ;  /* 0x000000010400780c */ /* 0x000fe20003f65270 */
[----:B------:R-:W2:Y:S02]  /*183c0*/  LDL R18, [R1+0x188] ;  /* 0x0001880001127983 */ /* 0x000ea40000100800 */
[----:B------:R-:W-:-:S04]  /*183d0*/  IMAD R6, R115, 0x80, R118 ;  /* 0x0000008073067824 */ /* 0x000fc800078e0276 */
[----:B------:R-:W-:-:S06]  /*183e0*/  IMAD.MOV.U32 R4, RZ, RZ, R6 ;  /* 0x000000ffff047224 */ /* 0x000fcc00078e0006 */
[----:B------:R-:W-:-:S05]  /*183f0*/  @P3 IMAD.HI.U32 R10, R6, c[0x0][0x4ec], RZ ;  /* 0x00013b00060a3a27 */ /* 0x000fca00078e00ff */
[----:B------:R-:W-:Y:S01]  /*18400*/  @P3 SHF.R.U32.HI R4, RZ, c[0x0][0x4f0], R10 ;  /* 0x00013c00ff043a19 */ /* 0x000fe2000001160a */
[----:B------:R-:W-:-:S03]  /*18410*/  IMAD.IADD R11, R9, 0x1, R11 ;  /* 0x00000001090b7824 */ /* 0x000fc600078e020b */
[----:B------:R-:W-:Y:S02]  /*18420*/  IADD3 R8, P1, P0, R4, R15, R8 ;  /* 0x0000000f04087210 */ /* 0x000fe4000783e008 */
[----:B------:R-:W-:-:S04]  /*18430*/  SHF.R.S32.HI R9, RZ, 0x1f, R4 ;  /* 0x0000001fff097819 */ /* 0x000fc80000011404 */
[----:B------:R-:W-:Y:S02]  /*18440*/  IADD3.X R9, R9, R14, R11, P1, P0 ;  /* 0x0000000e09097210 */ /* 0x000fe40000fe040b */
[----:B------:R-:W1:Y:S01]  /*18450*/  LDC.64 R10, c[0x0][R17+0x160] ;  /* 0x00005800110a7b82 */ /* 0x000e620000000a00 */
[----:B------:R-:W3:Y:S01]  /*18460*/  S2R R119, SR_TID.X ;  /* 0x0000000000777919 */ /* 0x000ee20000002100 */
[----:B------:R-:W-:-:S04]  /*18470*/  IMAD.MOV R4, RZ, RZ, -R4 ;  /* 0x000000ffff047224 */ /* 0x000fc800078e0a04 */
[----:B------:R-:W-:-:S05]  /*18480*/  IMAD R4, R4, c[0x0][0x4e8], R6 ;  /* 0x00013a0004047a24 */ /* 0x000fca00078e0206 */
[----:B------:R-:W-:Y:S02]  /*18490*/  SHF.R.S32.HI R14, RZ, 0x1f, R4 ;  /* 0x0000001fff0e7819 */ /* 0x000fe40000011404 */
[----:B---3--:R-:W-:-:S04]  /*184a0*/  SHF.R.S32.HI R118, RZ, 0x1f, R119 ;  /* 0x0000001fff767819 */ /* 0x008fc80000011477 */
[----:B------:R-:W-:Y:S01]  /*184b0*/  LEA.HI R118, R118, R119, RZ, 0x5 ;  /* 0x0000007776767211 */ /* 0x000fe200078f28ff */
        /* <DEDUP_REMOVED lines=8> */
[----:B------:R-:W-:Y:S02]  /*18540*/  LEA R10, P0, R8, R10, 0x2 ;  /* 0x0000000a080a7211 */ /* 0x000fe400078010ff */
        /* <DEDUP_REMOVED lines=20> */
[----:B------:R-:W-:Y:S01]  /*18690*/  LEA R6, R115, R0, 0x7 ;  /* 0x0000000073067211 */ /* 0x000fe200078e38ff */
[C---:B------:R-:W-:Y:S01]  /*186a0*/  IMAD.WIDE.U32 R8, R3.reuse, c[0x0][0x3a0], RZ ;  /* 0x0000e80003087a25 */ /* 0x040fe200078e00ff */
[----:B-1----:R-:W-:Y:S01]  /*186b0*/  SHF.R.S32.HI R10, RZ, 0x1f, R2 ;  /* 0x0000001fff0a7819 */ /* 0x002fe20000011402 */
[----:B------:R1:W2:Y:S02]  /*186c0*/  LDS.128 R32, [R203+0x80] ;  /* 0x00008000cb207984 */ /* 0x0002a40000000c00 */
[----:B------:R-:W-:-:S02]  /*186d0*/  IMAD R3, R3, c[0x0][0x3a4], R13 ;  /* 0x0000e90003037a24 */ /* 0x000fc400078e020d */
[----:B------:R-:W-:Y:S01]  /*186e0*/  @P3 IMAD.HI.U32 R11, R6, c[0x0][0x4ec], RZ ;  /* 0x00013b00060b3a27 */ /* 0x000fe200078e00ff */
[----:B------:R1:W3:Y:S02]  /*186f0*/  LDS.128 R48, [R203+0x1080] ;  /* 0x00108000cb307984 */ /* 0x0002e40000000c00 */
[----:B------:R-:W-:Y:S01]  /*18700*/  IADD3 R9, R9, R3, RZ ;  /* 0x0000000309097210 */ /* 0x000fe20007ffe0ff */
[----:B------:R-:W-:Y:S01]  /*18710*/  IMAD R10, R10, c[0x0][0x3f0], RZ ;  /* 0x0000fc000a0a7a24 */ /* 0x000fe200078e02ff */
        /* <DEDUP_REMOVED lines=11> */
[----:B------:R-:W-:-:S03]  /*187d0*/  IADD3 R2, -R3, RZ, RZ ;  /* 0x000000ff03027210 */ /* 0x000fc60007ffe1ff */
        /* <DEDUP_REMOVED lines=9> */
[----:B------:R1:W1:Y:S02]  /*18870*/  LDS.128 R40, [R203+0x9080] ;  /* 0x00908000cb287984 */ /* 0x0002640000000c00 */
[----:B------:R-:W-:Y:S01]  /*18880*/  IADD3 R3, R3, R10, RZ ;  /* 0x0000000a03037210 */ /* 0x000fe20007ffe0ff */
[----:B------:R-:W-:Y:S01]  /*18890*/  IMAD R6, R6, c[0x0][0x3d8], RZ ;  /* 0x0000f60006067a24 */ /* 0x000fe200078e02ff */
[----:B------:R1:W1:Y:S03]  /*188a0*/  LDS.128 R56, [R203+0xa080] ;  /* 0x00a08000cb387984 */ /* 0x0002660000000c00 */
[C---:B------:R-:W-:Y:S01]  /*188b0*/  IMAD.WIDE.U32 R2, R5.reuse, c[0x0][0x3d8], R2 ;  /* 0x0000f60005027a25 */ /* 0x040fe200078e0002 */
[----:B------:R1:W1:Y:S03]  /*188c0*/  LDS.128 R72, [R203+0xb080] ;  /* 0x00b08000cb487984 */ /* 0x0002660000000c00 */
[----:B------:R-:W-:Y:S01]  /*188d0*/  IMAD R5, R5, c[0x0][0x3dc], R6 ;  /* 0x0000f70005057a24 */ /* 0x000fe200078e0206 */
[----:B------:R1:W1:Y:S01]  /*188e0*/  LDS.128 R20, [R203+0xc080] ;  /* 0x00c08000cb147984 */ /* 0x0002620000000c00 */
[----:B------:R-:W-:-:S02]  /*188f0*/  LEA R16, P0, R2, c[0x0][0x380], 0x1 ;  /* 0x0000e00002107a11 */ /* 0x000fc400078008ff */
[----:B------:R-:W-:Y:S01]  /*18900*/  LEA R6, R115, R143, 0x7 ;  /* 0x0000008f73067211 */ /* 0x000fe200078e38ff */
[----:B------:R1:W1:Y:S01]  /*18910*/  LDS.128 R36, [R203+0xd080] ;  /* 0x00d08000cb247984 */ /* 0x0002620000000c00 */
[----:B------:R-:W-:-:S03]  /*18920*/  IADD3 R3, R3, R5, RZ ;  /* 0x0000000503037210 */ /* 0x000fc60007ffe0ff */
[----:B------:R1:W1:Y:S01]  /*18930*/  LDS.128 R52, [R203+0xe080] ;  /* 0x00e08000cb347984 */ /* 0x0002620000000c00 */
[----:B------:R-:W-:-:S03]  /*18940*/  LEA.HI.X R13, R2, c[0x0][0x384], R3, 0x1, P0 ;  /* 0x0000e100020d7a11 */ /* 0x000fc600000f0c03 */
[----:B------:R1:W1:Y:S01]  /*18950*/  LDS.128 R68, [R203+0xf080] ;  /* 0x00f08000cb447984 */ /* 0x0002620000000c00 */
[----:B------:R-:W-:Y:S05]  /*18960*/  BRA.DIV ~URZ, `(.L_x_1857) ;  /* 0x00004c227f007947 */ /* 0x000fea000b800000 */
[----:B--234-:R2:W3:Y:S02]  /*18970*/  SHFL.IDX PT, R5, R13, RZ, 0x181f ;  /* 0x00181fff0d057589 */ /* 0x01c4e400000e0000 */
.L_x_1933:
[----:B------:R-:W-:Y:S05]  /*18980*/  BRA.DIV ~URZ, `(.L_x_1858) ;  /* 0x00004c727f007947 */ /* 0x000fea000b800000 */
[----:B------:R4:W2:Y:S02]  /*18990*/  SHFL.IDX PT, R2, R16, RZ, 0x181f ;  /* 0x00181fff10027589 */ /* 0x0008a400000e0000 */
.L_x_1934:
        /* <DEDUP_REMOVED lines=9> */
[CC--:B------:R-:W-:Y:S02]  /*18a30*/  @!P1 LEA R8, P5, R205.reuse, R2.reuse, 0x1 ;  /* 0x00000002cd089211 */ /* 0x0c0fe400078a08ff */
[-C--:B---3--:R-:W-:Y:S02]  /*18a40*/  @!P3 LEA.HI.X R15, R140, R5.reuse, R141, 0x1, P4 ;  /* 0x000000058c0fb211 */ /* 0x088fe400020f0c8d */
        /* <DEDUP_REMOVED lines=8> */
.L_x_1860:
[----:B------:R-:W-:Y:S05]  /*18ad0*/  BSYNC B0 ;  /* 0x0000000000007941 */ /* 0x000fea0003800000 */
.L_x_1859:
[----:B------:R-:W-:Y:S05]  /*18ae0*/  BRA.DIV ~URZ, `(.L_x_1861) ;  /* 0x00004b827f007947 */ /* 0x000fea000b800000 */
[----:B---3--:R3:W4:Y:S04]  /*18af0*/  SHFL.IDX PT, R5, R13, 0x1, 0x181f ;  /* 0x00381f000d057f89 */ /* 0x00872800000e0000 */
[----:B--2---:R3:W2:Y:S02]  /*18b00*/  SHFL.IDX PT, R2, R16, 0x1, 0x181f ;  /* 0x00381f0010027f89 */ /* 0x0046a400000e0000 */
.L_x_1935:
        /* <DEDUP_REMOVED lines=11> */
[-C--:B----4-:R-:W-:Y:S02]  /*18bc0*/  @!P3 LEA.HI.X R15, R140, R5.reuse, R141, 0x1, P4 ;  /* 0x000000058c0fb211 */ /* 0x090fe400020f0c8d */
        /* <DEDUP_REMOVED lines=8> */
.L_x_1863:
[----:B------:R-:W-:Y:S05]  /*18c50*/  BSYNC B0 ;  /* 0x0000000000007941 */ /* 0x000fea0003800000 */
.L_x_1862:
[----:B------:R-:W-:Y:S05]  /*18c60*/  BRA.DIV ~URZ, `(.L_x_1864) ;  /* 0x00004ad27f007947 */ /* 0x000fea000b800000 */
[----:B----4-:R4:W3:Y:S02]  /*18c70*/  SHFL.IDX PT, R5, R13, 0x2, 0x181f ;  /* 0x00581f000d057f89 */ /* 0x0108e400000e0000 */
.L_x_1936:
[----:B------:R-:W-:Y:S05]  /*18c80*/  BRA.DIV ~URZ, `(.L_x_1865) ;  /* 0x00004b227f007947 */ /* 0x000fea000b800000 */
[----:B--2---:R2:W4:Y:S02]  /*18c90*/  SHFL.IDX PT, R2, R16, 0x2, 0x181f ;  /* 0x00581f0010027f89 */ /* 0x00452400000e0000 */
.L_x_1937:
        /* <DEDUP_REMOVED lines=20> */
.L_x_1867:
[----:B------:R-:W-:Y:S05]  /*18de0*/  BSYNC B0 ;  /* 0x0000000000007941 */ /* 0x000fea0003800000 */
.L_x_1866:
[----:B------:R-:W-:Y:S05]  /*18df0*/  BRA.DIV ~URZ, `(.L_x_1868) ;  /* 0x00004a227f007947 */ /* 0x000fea000b800000 */
[----:B---3--:R3:W2:Y:S04]  /*18e00*/  SHFL.IDX PT, R5, R13, 0x3, 0x181f ;  /* 0x00781f000d057f89 */ /* 0x0086a800000e0000 */
[----:B----4-:R3:W4:Y:S02]  /*18e10*/  SHFL.IDX PT, R2, R16, 0x3, 0x181f ;  /* 0x00781f0010027f89 */ /* 0x01072400000e0000 */
.L_x_1938:
        /* <DEDUP_REMOVED lines=17> */
[----:B------:R-:W-:-:S04]  /*18f30*/  LEA R2, P0, R204, R2, 0x1 ;  /* 0x00000002cc027211 */ /* 0x000fc800078008ff */
[----:B------:R-:W-:-:S05]  /*18f40*/  LEA.HI.X R3, R204, R5, R215, 0x1, P0 ;  /* 0x00000005cc037211 */ /* 0x000fca00000f0cd7 */
[----:B------:R2:W-:Y:S01]  /*18f50*/  ST.E.128 [R2.64], R68 ;  /* 0x0000004402007985 */ /* 0x0005e2000c101d06 */
[----:B------:R-:W-:Y:S05]  /*18f60*/  BRA `(.L_x_1869) ;  /* 0x0000293000007947 */ /* 0x000fea0003800000 */
.L_x_1856:
[----:B-1----:R-:W2:Y:S01]  /*18f70*/  LDL.LU R10, [R1+0x40] ;  /* 0x00004000010a7983 */ /* 0x002ea20000300800 */
[----:B------:R-:W-:Y:S02]  /*18f80*/  IMAD R13, R13, c[0x0][0x408], RZ ;  /* 0x000102000d0d7a24 */ /* 0x000fe400078e02ff */
[----:B------:R-:W-:-:S04]  /*18f90*/  IMAD.WIDE.U32 R8, R3, c[0x0][0x408], RZ ;  /* 0x0001020003087a25 */ /* 0x000fc800078e00ff */
        /* <DEDUP_REMOVED lines=8> */
[----:B------:R-:W-:-:S05]  /*19020*/  IMAD R2, R2, c[0x0][0x444], R3 ;  /* 0x0001110002027a24 */ /* 0x000fca00078e0203 */
[----:B------:R-:W-:Y:S02]  /*19030*/  IADD3 R3, R5, R2, RZ ;  /* 0x0000000205037210 */ /* 0x000fe40007ffe0ff */
[----:B------:R-:W-:-:S05]  /*19040*/  MOV R2, R4 ;  /* 0x0000000400027202 */ /* 0x000fca0000000f00 */
[----:B--2---:R-:W-:-:S04]  /*19050*/  IMAD.WIDE.U32 R2, R10, c[0x0][0x448], R2 ;  /* 0x000112000a027a25 */ /* 0x004fc800078e0002 */
[----:B------:R-:W-:Y:S01]  /*19060*/  IMAD R5, R10, c[0x0][0x44c], R3 ;  /* 0x000113000a057a24 */ /* 0x000fe200078e0203 */
[----:B------:R-:W-:Y:S01]  /*19070*/  MOV R4, R2 ;  /* 0x0000000200047202 */ /* 0x000fe20000000f00 */
[----:B------:R-:W-:Y:S01]  /*19080*/  @P3 IMAD.HI.U32 R3, R6, c[0x0][0x4ec], RZ ;  /* 0x00013b0006033a27 */ /* 0x000fe200078e00ff */
[----:B------:R-:W-:-:S04]  /*19090*/  MOV R2, R6 ;  /* 0x0000000600027202 */ /* 0x000fc80000000f00 */
[----:B------:R-:W-:-:S04]  /*190a0*/  @P3 SHF.R.U32.HI R2, RZ, c[0x0][0x4f0], R3 ;  /* 0x00013c00ff023a19 */ /* 0x000fc80000011603 */
[C---:B------:R-:W-:Y:S01]  /*190b0*/  IADD3 R3, -R2.reuse, RZ, RZ ;  /* 0x000000ff02037210 */ /* 0x040fe20007ffe1ff */
[----:B------:R-:W-:-:S04]  /*190c0*/  IMAD.WIDE.U32 R4, R2, c[0x0][0x430], R4 ;  /* 0x00010c0002047a25 */ /* 0x000fc800078e0004 */
[----:B------:R-:W-:Y:S01]  /*190d0*/  IMAD R6, R3, c[0x0][0x4e8], R6 ;  /* 0x00013a0003067a24 */ /* 0x000fe200078e0206 */
[----:B------:R-:W-:-:S05]  /*190e0*/  SHF.R.S32.HI R3, RZ, 0x1f, R2 ;  /* 0x0000001fff037819 */ /* 0x000fca0000011402 */
[----:B------:R-:W-:-:S04]  /*190f0*/  IMAD R3, R3, c[0x0][0x430], RZ ;  /* 0x00010c0003037a24 */ /* 0x000fc800078e02ff */
[----:B------:R-:W-:-:S05]  /*19100*/  IMAD R2, R2, c[0x0][0x434], R3 ;  /* 0x00010d0002027a24 */ /* 0x000fca00078e0203 */
[----:B------:R-:W-:Y:S02]  /*19110*/  IADD3 R3, R5, R2, RZ ;  /* 0x0000000205037210 */ /* 0x000fe40007ffe0ff */
[----:B------:R-:W-:Y:S02]  /*19120*/  MOV R2, R4 ;  /* 0x0000000400027202 */ /* 0x000fe40000000f00 */
        /* <DEDUP_REMOVED lines=9> */
.L_x_1939:
[----:B------:R-:W-:Y:S05]  /*191c0*/  BRA.DIV ~URZ, `(.L_x_1871) ;  /* 0x000047927f007947 */ /* 0x000fea000b800000 */
[----:B------:R3:W4:Y:S02]  /*191d0*/  SHFL.IDX PT, R2, R5, RZ, 0x1c1f ;  /* 0x001c1fff05027589 */ /* 0x00072400000e0000 */
.L_x_1940:
[----:B------:R-:W-:Y:S01]  /*191e0*/  BSSY B0, `(.L_x_1872) ;  /* 0x00000c1000007945 */ /* 0x000fe20003800000 */
[----:B------:R-:W-:Y:S05]  /*191f0*/  @P0 BRA `(.L_x_1873) ;  /* 0x00000bf000000947 */ /* 0x000fea0003800000 */
[----:B------:R-:W5:Y:S04]  /*19200*/  LDL R8, [R1+0x4c] ;  /* 0x00004c0001087983 */ /* 0x000f680000100800 */
[----:B---3--:R-:W3:Y:S04]  /*19210*/  LDL R14, [R1+0xc0] ;  /* 0x0000c000010e7983 */ /* 0x008ee80000100800 */
[----:B----4-:R-:W4:Y:S04]  /*19220*/  LDL R20, [R1+0x158] ;  /* 0x0001580001147983 */ /* 0x010f280000100800 */
[----:B--2---:R-:W2:Y:S04]  /*19230*/  LDL R17, [R1+0xbc] ;  /* 0x0000bc0001117983 */ /* 0x004ea80000100800 */
[----:B------:R-:W2:Y:S04]  /*19240*/  LDL R21, [R1+0xb8] ;  /* 0x0000b80001157983 */ /* 0x000ea80000100800 */
        /* <DEDUP_REMOVED lines=8> */
[----:B-----5:R-:W-:-:S13]  /*192d0*/  ISETP.GE.AND P0, PT, R8, c[0x0][0x3c8], PT ;  /* 0x0000f20008007a0c */ /* 0x020fda0003f06270 */
[----:B------:R-:W-:-:S04]  /*192e0*/  @!P0 IMAD.MOV.U32 R3, RZ, RZ, R4 ;  /* 0x000000ffff038224 */ /* 0x000fc800078e0004 */
[----:B------:R-:W-:Y:S01]  /*192f0*/  @!P0 IMAD.WIDE R8, R8, 0x4, R2 ;  /* 0x0000000408088825 */ /* 0x000fe200078e0202 */
[----:B--2---:R-:W-:Y:S01]  /*19300*/  ISETP.GE.AND P2, PT, R21, c[0x0][0x3c8], PT ;  /* 0x0000f20015007a0c */ /* 0x004fe20003f46270 */
[----:B------:R-:W2:Y:S04]  /*19310*/  LDL R3, [R1+0xa4] ;  /* 0x0000a40001037983 */ /* 0x000ea80000100800 */
[----:B------:R5:W-:Y:S01]  /*19320*/  @!P0 ST.E.64 [R8.64], R24 ;  /* 0x0000001808008985 */ /* 0x000be2000c101b06 */
[----:B---3--:R-:W-:-:S13]  /*19330*/  ISETP.GE.AND P0, PT, R14, c[0x0][0x3c8], PT ;  /* 0x0000f2000e007a0c */ /* 0x008fda0003f06270 */
[C---:B-----5:R-:W-:Y:S01]  /*19340*/  @!P0 LEA R8, P1, R14.reuse, R2, 0x2 ;  /* 0x000000020e088211 */ /* 0x060fe200078210ff */
[----:B------:R-:W3:Y:S03]  /*19350*/  LDL R25, [R1+0x140] ;  /* 0x0001400001197983 */ /* 0x000ee60000100800 */
[----:B----4-:R-:W-:Y:S01]  /*19360*/  @!P0 LEA.HI.X R9, R14, R4, R20, 0x2, P1 ;  /* 0x000000040e098211 */ /* 0x010fe200008f1414 */
[----:B------:R-:W4:Y:S04]  /*19370*/  LDL R24, [R1+0x94] ;  /* 0x0000940001187983 */ /* 0x000f280000100800 */
[----:B------:R-:W5:Y:S04]  /*19380*/  LDL R14, [R1+0x144] ;  /* 0x00014400010e7983 */ /* 0x000f680000100800 */
[----:B------:R1:W-:Y:S01]  /*19390*/  @!P0 ST.E.64 [R8.64], R26 ;  /* 0x0000001a08008985 */ /* 0x0003e2000c101b06 */
[----:B------:R-:W-:-:S03]  /*193a0*/  ISETP.GE.AND P0, PT, R17, c[0x0][0x3c8], PT ;  /* 0x0000f20011007a0c */ /* 0x000fc60003f06270 */
[----:B------:R-:W2:Y:S10]  /*193b0*/  LDL R20, [R1+0xac] ;  /* 0x0000ac0001147983 */ /* 0x000eb40000100800 */
[C---:B-1----:R-:W-:Y:S01]  /*193c0*/  @!P0 LEA R8, P1, R17.reuse, R2, 0x2 ;  /* 0x0000000211088211 */ /* 0x042fe200078210ff */
[----:B------:R-:W3:Y:S03]  /*193d0*/  LDL R26, [R1+0x8c] ;  /* 0x00008c00011a7983 */ /* 0x000ee60000100800 */
[----:B------:R-:W-:Y:S01]  /*193e0*/  @!P0 LEA.HI.X R9, R17, R4, R118, 0x2, P1 ;  /* 0x0000000411098211 */ /* 0x000fe200008f1476 */
[----:B------:R-:W3:Y:S01]  /*193f0*/  LDL R27, [R1+0x11c] ;  /* 0x00011c00011b7983 */ /* 0x000ee20000100800 */
[----:B------:R-:W-:-:S03]  /*19400*/  ISETP.GE.AND P1, PT, R10, c[0x0][0x3c8], PT ;  /* 0x0000f2000a007a0c */ /* 0x000fc60003f26270 */
[----:B------:R-:W4:Y:S04]  /*19410*/  LDL R17, [R1+0xa8] ;  /* 0x0000a80001117983 */ /* 0x000f280000100800 */
[----:B------:R1:W-:Y:S02]  /*19420*/  @!P0 ST.E.64 [R8.64], R28 ;  /* 0x0000001c08008985 */ /* 0x0003e4000c101b06 */
[C---:B-1----:R-:W-:Y:S02]  /*19430*/  @!P2 LEA R8, P0, R21.reuse, R2, 0x2 ;  /* 0x000000021508a211 */ /* 0x042fe400078010ff */
[----:B------:R-:W4:Y:S02]  /*19440*/  LDL R29, [R1+0x9c] ;  /* 0x00009c00011d7983 */ /* 0x000f240000100800 */
[----:B------:R-:W-:-:S02]  /*19450*/  @!P2 LEA.HI.X R9, R21, R4, R115, 0x2, P0 ;  /* 0x000000041509a211 */ /* 0x000fc400000f1473 */
[----:B------:R-:W4:Y:S04]  /*19460*/  LDL R28, [R1+0x124] ;  /* 0x00012400011c7983 */ /* 0x000f280000100800 */
[----:B------:R-:W4:Y:S04]  /*19470*/  LDL R21, [R1+0x13c] ;  /* 0x00013c0001157983 */ /* 0x000f280000100800 */
[----:B------:R1:W-:Y:S02]  /*19480*/  @!P2 ST.E.64 [R8.64], R30 ;  /* 0x0000001e0800a985 */ /* 0x0003e4000c101b06 */
[----:B-1----:R-:W-:-:S02]  /*19490*/  @!P1 LEA R8, P0, R10, R2, 0x2 ;  /* 0x000000020a089211 */ /* 0x002fc400078010ff */
[----:B------:R-:W4:Y:S02]  /*194a0*/  LDL R30, [R1+0x12c] ;  /* 0x00012c00011e7983 */ /* 0x000f240000100800 */
[----:B------:R-:W-:Y:S02]  /*194b0*/  @!P1 LEA.HI.X R9, R10, R4, R19, 0x2, P0 ;  /* 0x000000040a099211 */ /* 0x000fe400000f1413 */
[----:B------:R-:W4:Y:S04]  /*194c0*/  LDL R31, [R1+0x6c] ;  /* 0x00006c00011f7983 */ /* 0x000f280000100800 */
[----:B------:R-:W4:Y:S01]  /*194d0*/  LDL R19, [R1+0x138] ;  /* 0x0001380001137983 */ /* 0x000f220000100800 */
[----:B------:R-:W-:-:S03]  /*194e0*/  ISETP.GE.AND P2, PT, R13, c[0x0][0x3c8], PT ;  /* 0x0000f2000d007a0c */ /* 0x000fc60003f46270 */
[----:B------:R1:W-:Y:S01]  /*194f0*/  @!P1 ST.E.64 [R8.64], R32 ;  /* 0x0000002008009985 */ /* 0x0003e2000c101b06 */
[----:B------:R-:W-:-:S03]  /*19500*/  ISETP.GE.AND P1, PT, R11, c[0x0][0x3c8], PT ;  /* 0x0000f2000b007a0c */ /* 0x000fc60003f26270 */
[----:B------:R-:W4:Y:S06]  /*19510*/  LDL R10, [R1+0xa0] ;  /* 0x0000a000010a7983 */ /* 0x000f2c0000100800 */
[C---:B-1----:R-:W-:Y:S01]  /*19520*/  @!P2 LEA R8, P0, R13.reuse, R2, 0x2 ;  /* 0x000000020d08a211 */ /* 0x042fe200078010ff */
[----:B------:R-:W4:Y:S03]  /*19530*/  LDL R33, [R1+0x74] ;  /* 0x0000740001217983 */ /* 0x000f260000100800 */
[----:B------:R-:W-:Y:S01]  /*19540*/  @!P2 LEA.HI.X R9, R13, R4, R15, 0x2, P0 ;  /* 0x000000040d09a211 */ /* 0x000fe200000f140f */
[----:B------:R-:W4:Y:S04]  /*19550*/  LDL R32, [R1+0xfc] ;  /* 0x0000fc0001207983 */ /* 0x000f280000100800 */
[----:B------:R-:W4:Y:S04]  /*19560*/  LDL R15, [R1+0x134] ;  /* 0x00013400010f7983 */ /* 0x000f280000100800 */
[----:B------:R1:W-:Y:S01]  /*19570*/  @!P2 ST.E.64 [R8.64], R34 ;  /* 0x000000220800a985 */ /* 0x0003e2000c101b06 */
[----:B------:R-:W-:-:S03]  /*19580*/  ISETP.GE.AND P2, PT, R18, c[0x0][0x3c8], PT ;  /* 0x0000f20012007a0c */ /* 0x000fc60003f46270 */
[----:B------:R-:W4:Y:S01]  /*19590*/  LDL R13, [R1+0x98] ;  /* 0x00009800010d7983 */ /* 0x000f220000100800 */
[----:B-1----:R-:W-:-:S03]  /*195a0*/  @!P1 LEA R8, P0, R11, R2, 0x2 ;  /* 0x000000020b089211 */ /* 0x002fc600078010ff */
[----:B------:R-:W4:Y:S01]  /*195b0*/  LDL R34, [R1+0x104] ;  /* 0x0001040001227983 */ /* 0x000f220000100800 */
[----:B-----5:R-:W-:-:S03]  /*195c0*/  @!P1 LEA.HI.X R9, R11, R4, R14, 0x2, P0 ;  /* 0x000000040b099211 */ /* 0x020fc600000f140e */
[----:B------:R-:W5:Y:S04]  /*195d0*/  LDL R11, [R1+0x130] ;  /* 0x00013000010b7983 */ /* 0x000f680000100800 */
[----:B------:R1:W-:Y:S01]  /*195e0*/  @!P1 ST.E.64 [R8.64], R36 ;  /* 0x0000002408009985 */ /* 0x0003e2000c101b06 */
[----:B--2---:R-:W-:-:S03]  /*195f0*/  ISETP.GE.AND P1, PT, R20, c[0x0][0x3c8], PT ;  /* 0x0000f20014007a0c */ /* 0x004fc60003f26270 */
[----:B------:R-:W2:Y:S01]  /*19600*/  LDL R14, [R1+0x90] ;  /* 0x00009000010e7983 */ /* 0x000ea20000100800 */
[----:B-1----:R-:W-:-:S04]  /*19610*/  @!P2 LEA R8, P0, R18, R2, 0x2 ;  /* 0x000000021208a211 */ /* 0x002fc800078010ff */
[----:B---3--:R-:W-:Y:S02]  /*19620*/  @!P2 LEA.HI.X R9, R18, R4, R25, 0x2, P0 ;  /* 0x000000041209a211 */ /* 0x008fe400000f1419 */
[----:B------:R-:W3:Y:S04]  /*19630*/  LDL R18, [R1+0x128] ;  /* 0x0001280001127983 */ /* 0x000ee80000100800 */
[----:B------:R1:W-:Y:S01]  /*19640*/  @!P2 ST.E.64 [R8.64], R40 ;  /* 0x000000280800a985 */ /* 0x0003e2000c101b06 */
[----:B----4-:R-:W-:-:S03]  /*19650*/  ISETP.GE.AND P2, PT, R17, c[0x0][0x3c8], PT ;  /* 0x0000f20011007a0c */ /* 0x010fc60003f46270 */
[----:B------:R-:W4:Y:S01]  /*19660*/  LDL R25, [R1+0x118] ;  /* 0x0001180001197983 */ /* 0x000f220000100800 */
[----:B-1----:R-:W-:-:S04]  /*19670*/  @!P1 LEA R8, P0, R20, R2, 0x2 ;  /* 0x0000000214089211 */ /* 0x002fc800078010ff */
[----:B------:R-:W-:Y:S02]  /*19680*/  @!P1 LEA.HI.X R9, R20, R4, R21, 0x2, P0 ;  /* 0x0000000414099211 */ /* 0x000fe400000f1415 */
[----:B------:R-:W4:Y:S04]  /*19690*/  LDL R21, [R1+0x88] ;  /* 0x0000880001157983 */ /* 0x000f280000100800 */
[----:B------:R1:W-:Y:S01]  /*196a0*/  @!P1 ST.E.64 [R8.64], R44 ;  /* 0x0000002c08009985 */ /* 0x0003e2000c101b06 */
[----:B------:R-:W-:Y:S02]  /*196b0*/  ISETP.GE.AND P3, PT, R29, c[0x0][0x3c8], PT ;  /* 0x0000f2001d007a0c */ /* 0x000fe40003f66270 */
[----:B------:R-:W-:Y:S01]  /*196c0*/  ISETP.GE.AND P4, PT, R24, c[0x0][0x3c8], PT ;  /* 0x0000f20018007a0c */ /* 0x000fe20003f86270 */
[----:B------:R-:W4:Y:S01]  /*196d0*/  LDL R20, [R1+0x7c] ;  /* 0x00007c0001147983 */ /* 0x000f220000100800 */
[----:B-1----:R-:W-:-:S04]  /*196e0*/  @!P2 LEA R8, P0, R17, R2, 0x2 ;  /* 0x000000021108a211 */ /* 0x002fc800078010ff */
[----:B------:R-:W-:Y:S02]  /*196f0*/  @!P2 LEA.HI.X R9, R17, R4, R19, 0x2, P0 ;  /* 0x000000041109a211 */ /* 0x000fe400000f1413 */
[----:B------:R-:W4:Y:S01]  /*19700*/  LDL R19, [R1+0x120] ;  /* 0x0001200001137983 */ /* 0x000f220000100800 */
[----:B------:R-:W-:-:S03]  /*19710*/  ISETP.GE.AND P1, PT, R3, c[0x0][0x3c8], PT ;  /* 0x0000f20003007a0c */ /* 0x000fc60003f26270 */
[----:B------:R1:W-:Y:S01]  /*19720*/  @!P2 ST.E.64 [R8.64], R48 ;  /* 0x000000300800a985 */ /* 0x0003e2000c101b06 */
[----:B------:R-:W-:-:S03]  /*19730*/  ISETP.GE.AND P2, PT, R10, c[0x0][0x3c8], PT ;  /* 0x0000f2000a007a0c */ /* 0x000fc60003f46270 */
[----:B------:R-:W4:Y:S06]  /*19740*/  LDL R17, [R1+0x78] ;  /* 0x0000780001117983 */ /* 0x000f2c0000100800 */
[----:B-1----:R-:W-:-:S04]  /*19750*/  @!P1 LEA R8, P0, R3, R2, 0x2 ;  /* 0x0000000203089211 */ /* 0x002fc800078010ff */
[----:B------:R-:W-:Y:S02]  /*19760*/  @!P1 LEA.HI.X R9, R3, R4, R15, 0x2, P0 ;  /* 0x0000000403099211 */ /* 0x000fe400000f140f */
[----:B------:R-:W4:Y:S04]  /*19770*/  LDL R15, [R1+0x84] ;  /* 0x00008400010f7983 */ /* 0x000f280000100800 */
[----:B------:R1:W-:Y:S01]  /*19780*/  @!P1 ST.E.64 [R8.64], R52 ;  /* 0x0000003408009985 */ /* 0x0003e2000c101b06 */
[----:B------:R-:W-:-:S03]  /*19790*/  ISETP.GE.AND P1, PT, R13, c[0x0][0x3c8], PT ;  /* 0x0000f2000d007a0c */ /* 0x000fc60003f26270 */
[----:B------:R-:W4:Y:S01]  /*197a0*/  LDL R3, [R1+0x80] ;  /* 0x0000800001037983 */ /* 0x000f220000100800 */
[----:B-1----:R-:W-:-:S04]  /*197b0*/  @!P2 LEA R8, P0, R10, R2, 0x2 ;  /* 0x000000020a08a211 */ /* 0x002fc800078010ff */
[----:B-----5:R-:W-:-:S05]  /*197c0*/  @!P2 LEA.HI.X R9, R10, R4, R11, 0x2, P0 ;  /* 0x000000040a09a211 */ /* 0x020fca00000f140b */
[----:B------:R1:W-:Y:S01]  /*197d0*/  @!P2 ST.E.64 [R8.64], R56 ;  /* 0x000000380800a985 */ /* 0x0003e2000c101b06 */
[C---:B------:R-:W-:Y:S02]  /*197e0*/  @!P3 LEA R10, P5, R29.reuse, R2, 0x2 ;  /* 0x000000021d0ab211 */ /* 0x040fe400078a10ff */
[----:B--2---:R-:W-:Y:S02]  /*197f0*/  ISETP.GE.AND P2, PT, R14, c[0x0][0x3c8], PT ;  /* 0x0000f2000e007a0c */ /* 0x004fe40003f46270 */
[----:B------:R-:W-:Y:S02]  /*19800*/  @!P3 LEA.HI.X R11, R29, R4, R30, 0x2, P5 ;  /* 0x000000041d0bb211 */ /* 0x000fe400028f141e */
[----:B------:R-:W2:Y:S01]  /*19810*/  LDL R29, [R1+0x68] ;  /* 0x00006800011d7983 */ /* 0x000ea20000100800 */
[----:B-1----:R-:W-:-:S03]  /*19820*/  @!P1 LEA R8, P0, R13, R2, 0x2 ;  /* 0x000000020d089211 */ /* 0x002fc600078010ff */
[----:B------:R-:W5:Y:S01]  /*19830*/  LDL R30, [R1+0xf8] ;  /* 0x0000f800011e7983 */ /* 0x000f620000100800 */
[----:B---3--:R-:W-:-:S03]  /*19840*/  @!P1 LEA.HI.X R9, R13, R4, R18, 0x2, P0 ;  /* 0x000000040d099211 */ /* 0x008fc600000f1412 */
[----:B------:R-:W3:Y:S04]  /*19850*/  LDL R18, [R1+0x114] ;  /* 0x0001140001127983 */ /* 0x000ee80000100800 */
[----:B------:R-:W2:Y:S04]  /*19860*/  LDL R13, [R1+0x110] ;  /* 0x00011000010d7983 */ /* 0x000ea80000100800 */
[----:B------:R1:W-:Y:S04]  /*19870*/  @!P3 ST.E.64 [R10.64], R60 ;  /* 0x0000003c0a00b985 */ /* 0x0003e8000c101b06 */
[----:B------:R1:W-:Y:S02]  /*19880*/  @!P1 ST.E.64 [R8.64], R64 ;  /* 0x0000004008009985 */ /* 0x0003e4000c101b06 */
[----:B-1----:R-:W-:-:S02]  /*19890*/  @!P4 LEA R10, P5, R24, R2, 0x2 ;  /* 0x00000002180ac211 */ /* 0x002fc400078a10ff */
[----:B------:R-:W-:Y:S02]  /*198a0*/  @!P2 LEA R8, P0, R14, R2, 0x2 ;  /* 0x000000020e08a211 */ /* 0x000fe400078010ff */
[-C--:B------:R-:W-:Y:S02]  /*198b0*/  @!P4 LEA.HI.X R11, R24, R4.reuse, R28, 0x2, P5 ;  /* 0x00000004180bc211 */ /* 0x080fe400028f141c */
[----:B------:R-:W5:Y:S01]  /*198c0*/  LDL R24, [R1+0x10c] ;  /* 0x00010c0001187983 */ /* 0x000f620000100800 */
[----:B----4-:R-:W-:-:S03]  /*198d0*/  @!P2 LEA.HI.X R9, R14, R4, R19, 0x2, P0 ;  /* 0x000000040e09a211 */ /* 0x010fc600000f1413 */
[----:B------:R-:W4:Y:S04]  /*198e0*/  LDL R28, [R1+0xf4] ;  /* 0x0000f400011c7983 */ /* 0x000f280000100800 */
[----:B------:R-:W4:Y:S01]  /*198f0*/  LDL R19, [R1+0x108] ;  /* 0x0001080001137983 */ /* 0x000f220000100800 */
[----:B------:R-:W-:-:S03]  /*19900*/  ISETP.GE.AND P3, PT, R26, c[0x0][0x3c8], PT ;  /* 0x0000f2001a007a0c */ /* 0x000fc60003f66270 */
[----:B------:R1:W-:Y:S01]  /*19910*/  @!P4 ST.E.64 [R10.64], R68 ;  /* 0x000000440a00c985 */ /* 0x0003e2000c101b06 */
[----:B------:R-:W-:-:S03]  /*19920*/  ISETP.GE.AND P1, PT, R21, c[0x0][0x3c8], PT ;  /* 0x0000f20015007a0c */ /* 0x000fc60003f26270 */
[----:B------:R-:W4:Y:S04]  /*19930*/  LDL R14, [R1+0x70] ;  /* 0x00007000010e7983 */ /* 0x000f280000100800 */
[----:B------:R1:W-:Y:S02]  /*19940*/  @!P2 ST.E.64 [R8.64], R72 ;  /* 0x000000480800a985 */ /* 0x0003e4000c101b06 */
[C---:B-1----:R-:W-:Y:S02]  /*19950*/  @!P3 LEA R10, P5, R26.reuse, R2, 0x2 ;  /* 0x000000021a0ab211 */ /* 0x042fe400078a10ff */
[----:B------:R-:W-:Y:S02]  /*19960*/  ISETP.GE.AND P4, PT, R15, c[0x0][0x3c8], PT ;  /* 0x0000f2000f007a0c */ /* 0x000fe40003f86270 */
[----:B------:R-:W-:-:S02]  /*19970*/  @!P3 LEA.HI.X R11, R26, R4, R27, 0x2, P5 ;  /* 0x000000041a0bb211 */ /* 0x000fc400028f141b */
[----:B------:R-:W-:Y:S01]  /*19980*/  @!P1 LEA R8, P0, R21, R2, 0x2 ;  /* 0x0000000215089211 */ /* 0x000fe200078010ff */
[----:B------:R-:W4:Y:S01]  /*19990*/  LDL R27, [R1+0x64] ;  /* 0x00006400011b7983 */ /* 0x000f220000100800 */
[----:B------:R-:W-:-:S03]  /*199a0*/  ISETP.GE.AND P2, PT, R3, c[0x0][0x3c8], PT ;  /* 0x0000f20003007a0c */ /* 0x000fc60003f46270 */
[----:B------:R1:W-:Y:S01]  /*199b0*/  @!P3 ST.E.64 [R10.64], R76 ;  /* 0x0000004c0a00b985 */ /* 0x0003e2000c101b06 */
[----:B------:R-:W-:-:S03]  /*199c0*/  @!P1 LEA.HI.X R9, R21, R4, R25, 0x2, P0 ;  /* 0x0000000415099211 */ /* 0x000fc600000f1419 */
[----:B------:R-:W4:Y:S04]  /*199d0*/  LDL R25, [R1+0x60] ;  /* 0x0000600001197983 */ /* 0x000f280000100800 */
[----:B------:R1:W-:Y:S01]  /*199e0*/  @!P1 ST.E.64 [R8.64], R80 ;  /* 0x0000005008009985 */ /* 0x0003e2000c101b06 */
[----:B------:R-:W-:-:S03]  /*199f0*/  ISETP.GE.AND P3, PT, R20, c[0x0][0x3c8], PT ;  /* 0x0000f20014007a0c */ /* 0x000fc60003f66270 */
[----:B------:R-:W4:Y:S01]  /*19a00*/  LDL R26, [R1+0xf0] ;  /* 0x0000f000011a7983 */ /* 0x000f220000100800 */
[----:B-1----:R-:W-:-:S03]  /*19a10*/  @!P4 LEA R10, P5, R15, R2, 0x2 ;  /* 0x000000020f0ac211 */ /* 0x002fc600078a10ff */
[----:B------:R-:W4:Y:S01]  /*19a20*/  LDL R21, [R1+0x5c] ;  /* 0x00005c0001157983 */ /* 0x000f220000100800 */
[----:B------:R-:W-:Y:S02]  /*19a30*/  @!P2 LEA R8, P0, R3, R2, 0x2 ;  /* 0x000000020308a211 */ /* 0x000fe400078010ff */
[----:B------:R-:W-:Y:S02]  /*19a40*/  ISETP.GE.AND P1, PT, R17, c[0x0][0x3c8], PT ;  /* 0x0000f20011007a0c */ /* 0x000fe40003f26270 */
[-C--:B---3--:R-:W-:Y:S02]  /*19a50*/  @!P4 LEA.HI.X R11, R15, R4.reuse, R18, 0x2, P5 ;  /* 0x000000040f0bc211 */ /* 0x088fe400028f1412 */
[----:B------:R-:W3:Y:S01]  /*19a60*/  LDL R15, [R1+0x100] ;  /* 0x00010000010f7983 */ /* 0x000ee20000100800 */
[----:B--2---:R-:W-:-:S03]  /*19a70*/  @!P2 LEA.HI.X R9, R3, R4, R13, 0x2, P0 ;  /* 0x000000040309a211 */ /* 0x004fc600000f140d */
[----:B------:R-:W2:Y:S04]  /*19a80*/  LDL R3, [R1+0x58] ;  /* 0x0000580001037983 */ /* 0x000ea80000100800 */
[----:B------:R-:W2:Y:S04]  /*19a90*/  LDL R18, [R1+0x54] ;  /* 0x0000540001127983 */ /* 0x000ea80000100800 */
[----:B------:R-:W2:Y:S04]  /*19aa0*/  LDL R13, [R1+0x50] ;  /* 0x00005000010d7983 */ /* 0x000ea80000100800 */
[----:B------:R1:W-:Y:S04]  /*19ab0*/  @!P4 ST.E.64 [R10.64], R84 ;  /* 0x000000540a00c985 */ /* 0x0003e8000c101b06 */
[----:B------:R5:W-:Y:S01]  /*19ac0*/  @!P2 ST.E.64 [R8.64], R88 ;  /* 0x000000580800a985 */ /* 0x000be2000c101b06 */
[----:B-1----:R-:W-:-:S02]  /*19ad0*/  @!P3 LEA R10, P5, R20, R2, 0x2 ;  /* 0x00000002140ab211 */ /* 0x002fc400078a10ff */
[C---:B-----5:R-:W-:Y:S02]  /*19ae0*/  @!P1 LEA R8, P0, R17.reuse, R2, 0x2 ;  /* 0x0000000211089211 */ /* 0x060fe400078010ff */
[-C--:B------:R-:W-:Y:S02]  /*19af0*/  @!P3 LEA.HI.X R11, R20, R4.reuse, R24, 0x2, P5 ;  /* 0x00000004140bb211 */ /* 0x080fe400028f1418 */
[----:B------:R-:W5:Y:S04]  /*19b00*/  LDL R20, [R1+0xe8] ;  /* 0x0000e80001147983 */ /* 0x000f680000100800 */
[----:B------:R-:W5:Y:S01]  /*19b10*/  LDL R24, [R1+0xec] ;  /* 0x0000ec0001187983 */ /* 0x000f620000100800 */
[----:B----4-:R-:W-:-:S03]  /*19b20*/  @!P1 LEA.HI.X R9, R17, R4, R19, 0x2, P0 ;  /* 0x0000000411099211 */ /* 0x010fc600000f1413 */
[----:B------:R-:W4:Y:S04]  /*19b30*/  LDL R19, [R1+0xe4] ;  /* 0x0000e40001137983 */ /* 0x000f280000100800 */
[----:B------:R-:W4:Y:S01]  /*19b40*/  LDL R17, [R1+0xe0] ;  /* 0x0000e00001117983 */ /* 0x000f220000100800 */
[----:B------:R-:W-:Y:S02]  /*19b50*/  ISETP.GE.AND P4, PT, R33, c[0x0][0x3c8], PT ;  /* 0x0000f20021007a0c */ /* 0x000fe40003f86270 */
[----:B------:R-:W-:Y:S01]  /*19b60*/  ISETP.GE.AND P2, PT, R14, c[0x0][0x3c8], PT ;  /* 0x0000f2000e007a0c */ /* 0x000fe20003f46270 */
[----:B------:R1:W-:Y:S01]  /*19b70*/  @!P3 ST.E.64 [R10.64], R92 ;  /* 0x0000005c0a00b985 */ /* 0x0003e2000c101b06 */
[----:B------:R-:W-:-:S03]  /*19b80*/  ISETP.GE.AND P3, PT, R31, c[0x0][0x3c8], PT ;  /* 0x0000f2001f007a0c */ /* 0x000fc60003f66270 */
[----:B------:R1:W-:Y:S01]  /*19b90*/  @!P1 ST.E.64 [R8.64], R96 ;  /* 0x0000006008009985 */ /* 0x0003e2000c101b06 */
[----:B------:R-:W-:-:S05]  /*19ba0*/  ISETP.GE.AND P1, PT, R29, c[0x0][0x3c8], PT ;  /* 0x0000f2001d007a0c */ /* 0x000fca0003f26270 */
[CC--:B-1----:R-:W-:Y:S02]  /*19bb0*/  @!P4 LEA R10, P5, R33.reuse, R2.reuse, 0x2 ;  /* 0x00000002210ac211 */ /* 0x0c2fe400078a10ff */
[----:B------:R-:W-:Y:S02]  /*19bc0*/  @!P2 LEA R8, P0, R14, R2, 0x2 ;  /* 0x000000020e08a211 */ /* 0x000fe400078010ff */
[----:B------:R-:W-:Y:S02]  /*19bd0*/  @!P4 LEA.HI.X R11, R33, R4, R34, 0x2, P5 ;  /* 0x00000004210bc211 */ /* 0x000fe400028f1422 */
[----:B------:R-:W-:-:S03]  /*19be0*/  ISETP.GE.AND P6, PT, R27, c[0x0][0x3c8], PT ;  /* 0x0000f2001b007a0c */ /* 0x000fc60003fc6270 */
[----:B------:R1:W-:Y:S01]  /*19bf0*/  @!P4 ST.E.64 [R10.64], R100 ;  /* 0x000000640a00c985 */ /* 0x0003e2000c101b06 */
[----:B------:R-:W-:Y:S02]  /*19c00*/  ISETP.GE.AND P5, PT, R25, c[0x0][0x3c8], PT ;  /* 0x0000f20019007a0c */ /* 0x000fe40003fa6270 */
[----:B------:R-:W-:Y:S02]  /*19c10*/  ISETP.GE.AND P4, PT, R21, c[0x0][0x3c8], PT ;  /* 0x0000f20015007a0c */ /* 0x000fe40003f86270 */
[----:B---3--:R-:W-:Y:S02]  /*19c20*/  @!P2 LEA.HI.X R9, R14, R4, R15, 0x2, P0 ;  /* 0x000000040e09a211 */ /* 0x008fe400000f140f */
[----:B------:R-:W-:-:S03]  /*19c30*/  @!P3 LEA R14, P0, R31, R2, 0x2 ;  /* 0x000000021f0eb211 */ /* 0x000fc600078010ff */
[----:B------:R3:W-:Y:S01]  /*19c40*/  @!P2 ST.E.64 [R8.64], R104 ;  /* 0x000000680800a985 */ /* 0x0007e2000c101b06 */
[----:B------:R-:W-:Y:S02]  /*19c50*/  @!P3 LEA.HI.X R15, R31, R4, R32, 0x2, P0 ;  /* 0x000000041f0fb211 */ /* 0x000fe400000f1420 */
[----:B-1----:R-:W-:-:S03]  /*19c60*/  @!P6 LEA R10, P0, R27, R2, 0x2 ;  /* 0x000000021b0ae211 */ /* 0x002fc600078010ff */
[----:B------:R1:W-:Y:S01]  /*19c70*/  @!P3 ST.E.64 [R14.64], R152 ;  /* 0x000000980e00b985 */ /* 0x0003e2000c101b06 */
[----:B------:R-:W-:Y:S02]  /*19c80*/  @!P6 LEA.HI.X R11, R27, R4, R28, 0x2, P0 ;  /* 0x000000041b0be211 */ /* 0x000fe400000f141c */
[----:B--2---:R-:W-:Y:S02]  /*19c90*/  ISETP.GE.AND P0, PT, R13, c[0x0][0x3c8], PT ;  /* 0x0000f2000d007a0c */ /* 0x004fe40003f06270 */
[----:B---3--:R-:W-:-:S04]  /*19ca0*/  @!P1 LEA R8, P2, R29, R2, 0x2 ;  /* 0x000000021d089211 */ /* 0x008fc800078410ff */
[----:B------:R-:W-:Y:S02]  /*19cb0*/  @!P1 LEA.HI.X R9, R29, R4, R30, 0x2, P2 ;  /* 0x000000041d099211 */ /* 0x000fe400010f141e */
[----:B------:R-:W-:-:S03]  /*19cc0*/  ISETP.GE.AND P2, PT, R3, c[0x0][0x3c8], PT ;  /* 0x0000f20003007a0c */ /* 0x000fc60003f46270 */
[----:B------:R2:W-:Y:S01]  /*19cd0*/  @!P1 ST.E.64 [R8.64], R108 ;  /* 0x0000006c08009985 */ /* 0x0005e2000c101b06 */
[----:B------:R-:W-:-:S03]  /*19ce0*/  ISETP.GE.AND P1, PT, R18, c[0x0][0x3c8], PT ;  /* 0x0000f20012007a0c */ /* 0x000fc60003f26270 */
[----:B------:R3:W-:Y:S01]  /*19cf0*/  @!P6 ST.E.64 [R10.64], R112 ;  /* 0x000000700a00e985 */ /* 0x0007e2000c101b06 */
[----:B-1----:R-:W-:-:S04]  /*19d00*/  @!P4 LEA R14, P6, R21, R2, 0x2 ;  /* 0x00000002150ec211 */ /* 0x002fc800078c10ff */
[----:B-----5:R-:W-:Y:S02]  /*19d10*/  @!P4 LEA.HI.X R15, R21, R4, R24, 0x2, P6 ;  /* 0x00000004150fc211 */ /* 0x020fe400030f1418 */
[----:B--2---:R-:W-:-:S04]  /*19d20*/  @!P5 LEA R8, P3, R25, R2, 0x2 ;  /* 0x000000021908d211 */ /* 0x004fc800078610ff */
[----:B------:R-:W-:Y:S02]  /*19d30*/  @!P5 LEA.HI.X R9, R25, R4, R26, 0x2, P3 ;  /* 0x000000041909d211 */ /* 0x000fe400018f141a */
[----:B---3--:R-:W-:-:S03]  /*19d40*/  @!P2 LEA R10, P3, R3, R2, 0x2 ;  /* 0x00000002030aa211 */ /* 0x008fc600078610ff */
[----:B------:R1:W-:Y:S01]  /*19d50*/  @!P5 ST.E.64 [R8.64], R116 ;  /* 0x000000740800d985 */ /* 0x0003e2000c101b06 */
[----:B------:R-:W-:-:S03]  /*19d60*/  @!P2 LEA.HI.X R11, R3, R4, R20, 0x2, P3 ;  /* 0x00000004030ba211 */ /* 0x000fc600018f1414 */
[----:B------:R2:W-:Y:S04]  /*19d70*/  @!P4 ST.E.64 [R14.64], R160 ;  /* 0x000000a00e00c985 */ /* 0x0005e8000c101b06 */
[----:B------:R2:W-:Y:S01]  /*19d80*/  @!P2 ST.E.64 [R10.64], R156 ;  /* 0x0000009c0a00a985 */ /* 0x0005e2000c101b06 */
[CC--:B-1----:R-:W-:Y:S02]  /*19d90*/  @!P1 LEA R8, P5, R18.reuse, R2.reuse, 0x2 ;  /* 0x0000000212089211 */ /* 0x0c2fe400078a10ff */
[C---:B------:R-:W-:Y:S02]  /*19da0*/  @!P0 LEA R2, P3, R13.reuse, R2, 0x2 ;  /* 0x000000020d028211 */ /* 0x040fe400078610ff */
[-C--:B----4-:R-:W-:Y:S02]  /*19db0*/  @!P1 LEA.HI.X R9, R18, R4.reuse, R19, 0x2, P5 ;  /* 0x0000000412099211 */ /* 0x090fe400028f1413 */
[----:B------:R-:W-:-:S03]  /*19dc0*/  @!P0 LEA.HI.X R3, R13, R4, R17, 0x2, P3 ;  /* 0x000000040d038211 */ /* 0x000fc600018f1411 */
[----:B------:R2:W-:Y:S04]  /*19dd0*/  @!P1 ST.E.64 [R8.64], R120 ;  /* 0x0000007808009985 */ /* 0x0005e8000c101b06 */
[----:B------:R2:W-:Y:S02]  /*19de0*/  @!P0 ST.E.64 [R2.64], R22 ;  /* 0x0000001602008985 */ /* 0x0005e4000c101b06 */
.L_x_1873:
[----:B------:R-:W-:Y:S05]  /*19df0*/  BSYNC B0 ;  /* 0x0000000000007941 */ /* 0x000fea0003800000 */
.L_x_1872:
[----:B------:R-:W-:Y:S05]  /*19e00*/  BRA.DIV ~URZ, `(.L_x_1874) ;  /* 0x00003bc27f007947 */ /* 0x000fea000b800000 */
[----:B--2---:R2:W1:Y:S04]  /*19e10*/  SHFL.IDX PT, R4, R6, 0x1, 0x1c1f ;  /* 0x003c1f0006047f89 */ /* 0x00446800000e0000 */
[----:B----4-:R2:W4:Y:S02]  /*19e20*/  SHFL.IDX PT, R2, R5, 0x1, 0x1c1f ;  /* 0x003c1f0005027f89 */ /* 0x01052400000e0000 */
.L_x_1941:
[----:B------:R-:W-:-:S13]  /*19e30*/  ISETP.NE.AND P0, PT, R16, RZ, PT ;  /* 0x000000ff1000720c */ /* 0x000fda0003f05270 */
[----:B------:R-:W-:Y:S05]  /*19e40*/  @P0 BRA `(.L_x_1869) ;  /* 0x00001a5000000947 */ /* 0x000fea0003800000 */
[----:B------:R-:W5:Y:S04]  /*19e50*/  LDL R8, [R1+0x4c] ;  /* 0x00004c0001087983 */ /* 0x000f680000100800 */
[----:B-12---:R-:W2:Y:S04]  /*19e60*/  LDL R6, [R1+0xc0] ;  /* 0x0000c00001067983 */ /* 0x006ea80000100800 */
        /* <DEDUP_REMOVED lines=20> */
[----:B------:R-:W-:Y:S01]  /*19fb0*/  @!P3 IMAD.MOV.U32 R3, RZ, RZ, R4 ;  /* 0x000000ffff03b224 */ /* 0x000fe200078e0004 */
[----:B----4-:R-:W-:-:S03]  /*19fc0*/  ISETP.GE.AND P1, PT, R26, c[0x0][0x3c8], PT ;  /* 0x0000f2001a007a0c */ /* 0x010fc60003f26270 */
[----:B------:R-:W-:Y:S02]  /*19fd0*/  @!P3 IMAD.WIDE R8, R8, 0x4, R2 ;  /* 0x000000040808b825 */ /* 0x000fe400078e0202 */
[----:B------:R-:W2:Y:S04]  /*19fe0*/  LDL R3, [R1+0x140] ;  /* 0x0001400001037983 */ /* 0x000ea80000100800 */
[----:B------:R1:W-:Y:S01]  /*19ff0*/  @!P3 ST.E.64 [R8.64], R124 ;  /* 0x0000007c0800b985 */ /* 0x0003e2000c101b06 */
[----:B------:R-:W-:-:S04]  /*1a000*/  @!P2 LEA R14, P3, R6, R2, 0x2 ;  /* 0x00000002060ea211 */ /* 0x000fc800078610ff */
[----:B------:R-:W-:Y:S02]  /*1a010*/  @!P2 LEA.HI.X R15, R6, R4, R22, 0x2, P3 ;  /* 0x00000004060fa211 */ /* 0x000fe400018f1416 */
[C---:B------:R-:W-:Y:S01]  /*1a020*/  @!P1 LEA R10, P4, R26.reuse, R2, 0x2 ;  /* 0x000000021a0a9211 */ /* 0x040fe200078810ff */
[----:B------:R-:W3:Y:S03]  /*1a030*/  LDL R22, [R1+0xa0] ;  /* 0x0000a00001167983 */ /* 0x000ee60000100800 */
[----:B------:R-:W-:Y:S01]  /*1a040*/  @!P1 LEA.HI.X R11, R26, R4, R28, 0x2, P4 ;  /* 0x000000041a0b9211 */ /* 0x000fe200020f141c */
[----:B------:R-:W4:Y:S01]  /*1a050*/  LDL R6, [R1+0xa4] ;  /* 0x0000a40001067983 */ /* 0x000f220000100800 */
[----:B------:R-:W-:Y:S02]  /*1a060*/  ISETP.GE.AND P4, PT, R21, c[0x0][0x3c8], PT ;  /* 0x0000f20015007a0c */ /* 0x000fe40003f86270 */
[C---:B-1----:R-:W-:Y:S01]  /*1a070*/  @!P0 LEA R8, P3, R13.reuse, R2, 0x2 ;  /* 0x000000020d088211 */ /* 0x042fe200078610ff */
[----:B------:R1:W-:Y:S03]  /*1a080*/  @!P2 ST.E.64 [R14.64], R164 ;  /* 0x000000a40e00a985 */ /* 0x0003e6000c101b06 */
[----:B------:R-:W-:Y:S01]  /*1a090*/  @!P0 LEA.HI.X R9, R13, R4, R25, 0x2, P3 ;  /* 0x000000040d098211 */ /* 0x000fe200018f1419 */
[----:B------:R-:W5:Y:S04]  /*1a0a0*/  LDL R26, [R1+0x98] ;  /* 0x00009800011a7983 */ /* 0x000f680000100800 */
[----:B------:R-:W5:Y:S01]  /*1a0b0*/  LDL R25, [R1+0x13c] ;  /* 0x00013c0001197983 */ /* 0x000f620000100800 */
[----:B------:R-:W-:-:S02]  /*1a0c0*/  ISETP.GE.AND P3, PT, R24, c[0x0][0x3c8], PT ;  /* 0x0000f20018007a0c */ /* 0x000fc40003f66270 */
[----:B------:R-:W-:Y:S01]  /*1a0d0*/  ISETP.GE.AND P6, PT, R17, c[0x0][0x3c8], PT ;  /* 0x0000f20011007a0c */ /* 0x000fe20003fc6270 */
[----:B------:R1:W-:Y:S04]  /*1a0e0*/  @!P1 ST.E.64 [R10.64], R132 ;  /* 0x000000840a009985 */ /* 0x0003e8000c101b06 */
[----:B------:R1:W-:Y:S04]  /*1a0f0*/  @!P0 ST.E.64 [R8.64], R128 ;  /* 0x0000008008008985 */ /* 0x0003e8000c101b06 */
[----:B------:R-:W5:Y:S01]  /*1a100*/  LDL R13, [R1+0x9c] ;  /* 0x00009c00010d7983 */ /* 0x000f620000100800 */
[----:B------:R-:W-:-:S03]  /*1a110*/  ISETP.GE.AND P5, PT, R19, c[0x0][0x3c8], PT ;  /* 0x0000f20013007a0c */ /* 0x000fc60003fa6270 */
[----:B------:R-:W5:Y:S01]  /*1a120*/  LDL R28, [R1+0x70] ;  /* 0x00007000011c7983 */ /* 0x000f620000100800 */
[----:B-1----:R-:W-:-:S04]  /*1a130*/  @!P4 LEA R14, P0, R21, R2, 0x2 ;  /* 0x00000002150ec211 */ /* 0x002fc800078010ff */
[----:B------:R-:W-:Y:S02]  /*1a140*/  @!P4 LEA.HI.X R15, R21, R4, R5, 0x2, P0 ;  /* 0x00000004150fc211 */ /* 0x000fe400000f1405 */
[C---:B------:R-:W-:Y:S01]  /*1a150*/  ISETP.GE.AND P0, PT, R24.reuse, c[0x0][0x3c8], PT ;  /* 0x0000f20018007a0c */ /* 0x040fe20003f06270 */
[----:B------:R-:W5:Y:S01]  /*1a160*/  LDL R5, [R1+0x94] ;  /* 0x0000940001057983 */ /* 0x000f620000100800 */
[-C--:B------:R-:W-:Y:S02]  /*1a170*/  @!P3 LEA R10, P1, R24, R2.reuse, 0x2 ;  /* 0x00000002180ab211 */ /* 0x080fe400078210ff */
        /* <DEDUP_REMOVED lines=9> */
[----:B------:R-:W-:-:S03]  /*1a210*/  ISETP.GE.AND P3, PT, R23, c[0x0][0x3c8], PT ;  /* 0x0000f20017007a0c */ /* 0x000fc60003f66270 */
[----:B------:R-:W5:Y:S06]  /*1a220*/  LDL R27, [R1+0x128] ;  /* 0x00012800011b7983 */ /* 0x000f6c0000100800 */
[----:B------:R-:W-:Y:S04]  /*1a230*/  @!P1 ST.E.64 [R14.64], R158 ;  /* 0x0000009e0e009985 */ /* 0x000fe8000c101b06 */
[----:B------:R1:W-:Y:S04]  /*1a240*/  @!P0 ST.E.64 [R10.64], R136 ;  /* 0x000000880a008985 */ /* 0x0003e8000c101b06 */
[----:B------:R2:W-:Y:S01]  /*1a250*/  @!P6 ST.E.64 [R8.64], R38 ;  /* 0x000000260800e985 */ /* 0x0005e2000c101b06 */
[----:B-1----:R-:W-:-:S02]  /*1a260*/  @!P4 LEA R10, P6, R20, R2, 0x2 ;  /* 0x00000002140ac211 */ /* 0x002fc400078c10ff */
[----:B------:R-:W-:-:S04]  /*1a270*/  @!P5 LEA R14, P0, R19, R2, 0x2 ;  /* 0x00000002130ed211 */ /* 0x000fc800078010ff */
[----:B--2---:R-:W-:-:S07]  /*1a280*/  @!P5 LEA.HI.X R15, R19, R4, R3, 0x2, P0 ;  /* 0x00000004130fd211 */ /* 0x004fce00000f1403 */
[----:B------:R-:W-:Y:S01]  /*1a290*/  P2R R3, PR, RZ, 0x40 ;  /* 0x00000040ff037803 */ /* 0x000fe20000000000 */
[----:B------:R-:W2:Y:S03]  /*1a2a0*/  LDL R19, [R1+0x8c] ;  /* 0x00008c0001137983 */ /* 0x000ea60000100800 */
[----:B------:R-:W-:Y:S02]  /*1a2b0*/  ISETP.NE.AND P0, PT, R3, RZ, PT ;  /* 0x000000ff0300720c */ /* 0x000fe40003f05270 */
[C---:B------:R-:W-:Y:S02]  /*1a2c0*/  @!P3 LEA R8, P6, R23.reuse, R2, 0x2 ;  /* 0x000000021708b211 */ /* 0x040fe400078c10ff */
[----:B---3--:R-:W-:Y:S02]  /*1a2d0*/  ISETP.GE.AND P1, PT, R22, c[0x0][0x3c8], PT ;  /* 0x0000f20016007a0c */ /* 0x008fe40003f26270 */
[----:B------:R-:W-:-:S02]  /*1a2e0*/  @!P3 LEA.HI.X R9, R23, R4, R16, 0x2, P6 ;  /* 0x000000041709b211 */ /* 0x000fc400030f1410 */
[----:B------:R-:W3:Y:S01]  /*1a2f0*/  LDL R23, [R1+0x120] ;  /* 0x0001200001177983 */ /* 0x000ee20000100800 */
[----:B----4-:R-:W-:-:S03]  /*1a300*/  ISETP.GE.AND P2, PT, R6, c[0x0][0x3c8], PT ;  /* 0x0000f20006007a0c */ /* 0x010fc60003f46270 */
[----:B------:R1:W-:Y:S04]  /*1a310*/  @!P5 ST.E.64 [R14.64], R162 ;  /* 0x000000a20e00d985 */ /* 0x0003e8000c101b06 */
[----:B------:R-:W4:Y:S01]  /*1a320*/  LDL R16, [R1+0x84] ;  /* 0x0000840001107983 */ /* 0x000f220000100800 */
[----:B-----5:R-:W-:-:S03]  /*1a330*/  @!P4 LEA.HI.X R11, R20, R4, R25, 0x2, P0 ;  /* 0x00000004140bc211 */ /* 0x020fc600000f1419 */
[----:B------:R-:W5:Y:S04]  /*1a340*/  LDL R25, [R1+0x124] ;  /* 0x0001240001197983 */ /* 0x000f680000100800 */
[----:B------:R1:W-:Y:S04]  /*1a350*/  @!P4 ST.E.64 [R10.64], R154 ;  /* 0x0000009a0a00c985 */ /* 0x0003e8000c101b06 */
[----:B------:R1:W-:Y:S02]  /*1a360*/  @!P3 ST.E.64 [R8.64], R42 ;  /* 0x0000002a0800b985 */ /* 0x0003e4000c101b06 */
[----:B-1----:R-:W-:-:S02]  /*1a370*/  @!P2 LEA R14, P3, R6, R2, 0x2 ;  /* 0x00000002060ea211 */ /* 0x002fc400078610ff */
[----:B------:R-:W4:Y:S01]  /*1a380*/  LDL R20, [R1+0x88] ;  /* 0x0000880001147983 */ /* 0x000f220000100800 */
[----:B------:R-:W-:Y:S02]  /*1a390*/  @!P1 LEA R10, P6, R22, R2, 0x2 ;  /* 0x00000002160a9211 */ /* 0x000fe400078c10ff */
[----:B------:R-:W-:Y:S02]  /*1a3a0*/  @!P2 LEA.HI.X R15, R6, R4, R17, 0x2, P3 ;  /* 0x00000004060fa211 */ /* 0x000fe400018f1411 */
[----:B------:R-:W-:Y:S01]  /*1a3b0*/  ISETP.GE.AND P0, PT, R13, c[0x0][0x3c8], PT ;  /* 0x0000f2000d007a0c */ /* 0x000fe20003f06270 */
[----:B------:R-:W4:Y:S08]  /*1a3c0*/  LDL R17, [R1+0x7c] ;  /* 0x00007c0001117983 */ /* 0x000f300000100800 */
[----:B------:R-:W-:-:S02]  /*1a3d0*/  P2R R3, PR, RZ, 0x40 ;  /* 0x00000040ff037803 */ /* 0x000fc40000000000 */
[----:B------:R-:W-:Y:S01]  /*1a3e0*/  ISETP.GE.AND P4, PT, R5, c[0x0][0x3c8], PT ;  /* 0x0000f20005007a0c */ /* 0x000fe20003f86270 */
[----:B------:R-:W4:Y:S01]  /*1a3f0*/  LDL R6, [R1+0x80] ;  /* 0x0000800001067983 */ /* 0x000f220000100800 */
[----:B------:R-:W-:-:S04]  /*1a400*/  ISETP.NE.AND P3, PT, R3, RZ, PT ;  /* 0x000000ff0300720c */ /* 0x000fc80003f65270 */
[----:B------:R-:W-:Y:S02]  /*1a410*/  @!P1 LEA.HI.X R11, R22, R4, R24, 0x2, P3 ;  /* 0x00000004160b9211 */ /* 0x000fe400018f1418 */
[----:B------:R-:W4:Y:S01]  /*1a420*/  LDL R24, [R1+0x11c] ;  /* 0x00011c0001187983 */ /* 0x000f220000100800 */
[----:B------:R-:W-:Y:S02]  /*1a430*/  ISETP.GE.AND P3, PT, R21, c[0x0][0x3c8], PT ;  /* 0x0000f20015007a0c */ /* 0x000fe40003f66270 */
[C---:B------:R-:W-:Y:S01]  /*1a440*/  @!P0 LEA R8, P6, R13.reuse, R2, 0x2 ;  /* 0x000000020d088211 */ /* 0x040fe200078c10ff */
[----:B------:R-:W-:Y:S03]  /*1a450*/  @!P2 ST.E.64 [R14.64], R166 ;  /* 0x000000a60e00a985 */ /* 0x000fe6000c101b06 */
[----:B------:R-:W-:Y:S01]  /*1a460*/  @!P0 LEA.HI.X R9, R13, R4, R18, 0x2, P6 ;  /* 0x000000040d098211 */ /* 0x000fe200030f1412 */
[----:B------:R-:W-:Y:S04]  /*1a470*/  @!P1 ST.E.64 [R10.64], R54 ;  /* 0x000000360a009985 */ /* 0x000fe8000c101b06 */
[----:B------:R1:W-:Y:S04]  /*1a480*/  @!P0 ST.E.64 [R8.64], R46 ;  /* 0x0000002e08008985 */ /* 0x0003e8000c101b06 */
[----:B------:R-:W4:Y:S04]  /*1a490*/  LDL R22, [R1+0x118] ;  /* 0x0001180001167983 */ /* 0x000f280000100800 */
[----:B------:R-:W4:Y:S01]  /*1a4a0*/  LDL R18, [R1+0x114] ;  /* 0x0001140001127983 */ /* 0x000f220000100800 */
[----:B------:R-:W-:-:S03]  /*1a4b0*/  ISETP.GE.AND P5, PT, R26, c[0x0][0x3c8], PT ;  /* 0x0000f2001a007a0c */ /* 0x000fc60003fa6270 */
[----:B------:R-:W4:Y:S01]  /*1a4c0*/  LDL R13, [R1+0x78] ;  /* 0x00007800010d7983 */ /* 0x000f220000100800 */
[-C--:B-1----:R-:W-:Y:S02]  /*1a4d0*/  @!P3 LEA R8, P1, R21, R2.reuse, 0x2 ;  /* 0x000000021508b211 */ /* 0x082fe400078210ff */
[----:B------:R-:W-:-:S11]  /*1a4e0*/  @!P4 LEA R10, P6, R5, R2, 0x2 ;  /* 0x00000002050ac211 */ /* 0x000fd600078c10ff */
[----:B------:R-:W-:Y:S02]  /*1a4f0*/  P2R R3, PR, RZ, 0x2 ;  /* 0x00000002ff037803 */ /* 0x000fe40000000000 */
[----:B------:R-:W-:-:S04]  /*1a500*/  @!P5 LEA R14, P0, R26, R2, 0x2 ;  /* 0x000000021a0ed211 */ /* 0x000fc800078010ff */
[----:B------:R-:W-:Y:S02]  /*1a510*/  @!P5 LEA.HI.X R15, R26, R4, R27, 0x2, P0 ;  /* 0x000000041a0fd211 */ /* 0x000fe400000f141b */
[----:B------:R-:W4:Y:S04]  /*1a520*/  LDL R26, [R1+0x6c] ;  /* 0x00006c00011a7983 */ /* 0x000f280000100800 */
[----:B------:R1:W-:Y:S04]  /*1a530*/  @!P5 ST.E.64 [R14.64], R168 ;  /* 0x000000a80e00d985 */ /* 0x0003e8000c101b06 */
[----:B------:R-:W4:Y:S01]  /*1a540*/  LDL R27, [R1+0xfc] ;  /* 0x0000fc00011b7983 */ /* 0x000f220000100800 */
[----:B--2---:R-:W-:-:S02]  /*1a550*/  ISETP.GE.AND P2, PT, R19, c[0x0][0x3c8], PT ;  /* 0x0000f20013007a0c */ /* 0x004fc40003f46270 */
[-C--:B-----5:R-:W-:Y:S02]  /*1a560*/  @!P4 LEA.HI.X R11, R5, R4.reuse, R25, 0x2, P6 ;  /* 0x00000004050bc211 */ /* 0x0a0fe400030f1419 */
[----:B------:R-:W-:Y:S01]  /*1a570*/  ISETP.NE.AND P6, PT, R3, RZ, PT ;  /* 0x000000ff0300720c */ /* 0x000fe20003fc5270 */
[----:B------:R-:W2:Y:S03]  /*1a580*/  LDL R5, [R1+0x74] ;  /* 0x0000740001057983 */ /* 0x000ea60000100800 */
[----:B---3--:R-:W-:Y:S01]  /*1a590*/  @!P3 LEA.HI.X R9, R21, R4, R23, 0x2, P6 ;  /* 0x000000041509b211 */ /* 0x008fe200030f1417 */
[----:B------:R-:W3:Y:S04]  /*1a5a0*/  LDL R25, [R1+0xf8] ;  /* 0x0000f80001197983 */ /* 0x000ee80000100800 */
[----:B------:R-:W5:Y:S04]  /*1a5b0*/  LDL R23, [R1+0x110] ;  /* 0x0001100001177983 */ /* 0x000f680000100800 */
[----:B------:R-:W2:Y:S04]  /*1a5c0*/  LDL R21, [R1+0x10c] ;  /* 0x00010c0001157983 */ /* 0x000ea80000100800 */
[----:B------:R4:W-:Y:S04]  /*1a5d0*/  @!P4 ST.E.64 [R10.64], R62 ;  /* 0x0000003e0a00c985 */ /* 0x0009e8000c101b06 */
[----:B------:R4:W-:Y:S01]  /*1a5e0*/  @!P3 ST.E.64 [R8.64], R50 ;  /* 0x000000320800b985 */ /* 0x0009e2000c101b06 */
[----:B-1----:R-:W-:-:S04]  /*1a5f0*/  @!P2 LEA R14, P3, R19, R2, 0x2 ;  /* 0x00000002130ea211 */ /* 0x002fc800078610ff */
[----:B----4-:R-:W-:Y:S02]  /*1a600*/  @!P2 LEA.HI.X R15, R19, R4, R24, 0x2, P3 ;  /* 0x00000004130fa211 */ /* 0x010fe400018f1418 */
[----:B------:R-:W4:Y:S01]  /*1a610*/  LDL R19, [R1+0x108] ;  /* 0x0001080001137983 */ /* 0x000f220000100800 */
[----:B------:R-:W-:Y:S02]  /*1a620*/  ISETP.GE.AND P1, PT, R20, c[0x0][0x3c8], PT ;  /* 0x0000f20014007a0c */ /* 0x000fe40003f26270 */
[----:B------:R-:W-:Y:S01]  /*1a630*/  ISETP.GE.AND P0, PT, R16, c[0x0][0x3c8], PT ;  /* 0x0000f20010007a0c */ /* 0x000fe20003f06270 */
[----:B------:R-:W3:Y:S10]  /*1a640*/  LDL R24, [R1+0x68] ;  /* 0x0000680001187983 */ /* 0x000ef40000100800 */
[----:B------:R-:W-:-:S02]  /*1a650*/  @!P1 LEA R10, P6, R20, R2, 0x2 ;  /* 0x00000002140a9211 */ /* 0x000fc400078c10ff */
[----:B------:R-:W-:-:S11]  /*1a660*/  ISETP.GE.AND P4, PT, R17, c[0x0][0x3c8], PT ;  /* 0x0000f20011007a0c */ /* 0x000fd60003f86270 */
        /* <DEDUP_REMOVED lines=8> */
[----:B------:R-:W3:Y:S04]  /*1a6f0*/  LDL R16, [R1+0x64] ;  /* 0x0000640001107983 */ /* 0x000ee80000100800 */
[----:B------:R-:W3:Y:S04]  /*1a700*/  LDL R22, [R1+0x60] ;  /* 0x0000600001167983 */ /* 0x000ee80000100800 */
[----:B------:R1:W-:Y:S01]  /*1a710*/  @!P0 ST.E.64 [R8.64], R58 ;  /* 0x0000003a08008985 */ /* 0x0003e2000c101b06 */
[----:B------:R-:W-:-:S03]  /*1a720*/  ISETP.GE.AND P3, PT, R13, c[0x0][0x3c8], PT ;  /* 0x0000f2000d007a0c */ /* 0x000fc60003f66270 */
[----:B------:R-:W3:Y:S04]  /*1a730*/  LDL R20, [R1+0x5c] ;  /* 0x00005c0001147983 */ /* 0x000ee80000100800 */
[----:B------:R-:W3:Y:S01]  /*1a740*/  LDL R18, [R1+0x58] ;  /* 0x0000580001127983 */ /* 0x000ee20000100800 */
[-C--:B-1----:R-:W-:Y:S02]  /*1a750*/  @!P4 LEA R10, P6, R17, R2.reuse, 0x2 ;  /* 0x00000002110ac211 */ /* 0x082fe400078c10ff */
[----:B------:R-:W-:-:S11]  /*1a760*/  @!P5 LEA R14, P0, R6, R2, 0x2 ;  /* 0x00000002060ed211 */ /* 0x000fd600078010ff */
[----:B------:R-:W-:Y:S02]  /*1a770*/  P2R R3, PR, RZ, 0x40 ;  /* 0x00000040ff037803 */ /* 0x000fe40000000000 */
[----:B------:R-:W-:Y:S02]  /*1a780*/  @!P3 LEA R8, P6, R13, R2, 0x2 ;  /* 0x000000020d08b211 */ /* 0x000fe400078c10ff */
[-C--:B-----5:R-:W-:Y:S02]  /*1a790*/  @!P5 LEA.HI.X R15, R6, R4.reuse, R23, 0x2, P0 ;  /* 0x00000004060fd211 */ /* 0x0a0fe400000f1417 */
[----:B------:R-:W-:Y:S01]  /*1a7a0*/  ISETP.NE.AND P0, PT, R3, RZ, PT ;  /* 0x000000ff0300720c */ /* 0x000fe20003f05270 */
[----:B------:R-:W5:Y:S03]  /*1a7b0*/  LDL R6, [R1+0x54] ;  /* 0x0000540001067983 */ /* 0x000f660000100800 */
[----:B--2---:R-:W-:Y:S01]  /*1a7c0*/  @!P4 LEA.HI.X R11, R17, R4, R21, 0x2, P0 ;  /* 0x00000004110bc211 */ /* 0x004fe200000f1415 */
[----:B------:R-:W2:Y:S04]  /*1a7d0*/  LDL R23, [R1+0xf0] ;  /* 0x0000f00001177983 */ /* 0x000ea80000100800 */
[----:B------:R-:W2:Y:S01]  /*1a7e0*/  LDL R17, [R1+0xf4] ;  /* 0x0000f40001117983 */ /* 0x000ea20000100800 */
[----:B------:R-:W-:-:S03]  /*1a7f0*/  ISETP.GE.AND P2, PT, R5, c[0x0][0x3c8], PT ;  /* 0x0000f20005007a0c */ /* 0x000fc60003f46270 */
[----:B------:R-:W5:Y:S04]  /*1a800*/  LDL R21, [R1+0xec] ;  /* 0x0000ec0001157983 */ /* 0x000f680000100800 */
[----:B------:R1:W-:Y:S04]  /*1a810*/  @!P5 ST.E.64 [R14.64], R172 ;  /* 0x000000ac0e00d985 */ /* 0x0003e8000c101b06 */
[----:B------:R1:W-:Y:S01]  /*1a820*/  @!P4 ST.E.64 [R10.64], R82 ;  /* 0x000000520a00c985 */ /* 0x0003e2000c101b06 */
[----:B----4-:R-:W-:-:S03]  /*1a830*/  @!P3 LEA.HI.X R9, R13, R4, R19, 0x2, P6 ;  /* 0x000000040d09b211 */ /* 0x010fc600030f1413 */
[----:B------:R-:W4:Y:S04]  /*1a840*/  LDL R19, [R1+0xe8] ;  /* 0x0000e80001137983 */ /* 0x000f280000100800 */
[----:B------:R-:W4:Y:S04]  /*1a850*/  LDL R13, [R1+0xe4] ;  /* 0x0000e400010d7983 */ /* 0x000f280000100800 */
[----:B------:R3:W-:Y:S01]  /*1a860*/  @!P3 ST.E.64 [R8.64], R66 ;  /* 0x000000420800b985 */ /* 0x0007e2000c101b06 */
[----:B-1----:R-:W-:-:S04]  /*1a870*/  @!P2 LEA R14, P3, R5, R2, 0x2 ;  /* 0x00000002050ea211 */ /* 0x002fc800078610ff */
[----:B------:R-:W-:Y:S02]  /*1a880*/  @!P2 LEA.HI.X R15, R5, R4, R30, 0x2, P3 ;  /* 0x00000004050fa211 */ /* 0x000fe400018f141e */
[----:B------:R-:W4:Y:S01]  /*1a890*/  LDL R5, [R1+0x50] ;  /* 0x0000500001057983 */ /* 0x000f220000100800 */
[----:B------:R-:W-:Y:S02]  /*1a8a0*/  ISETP.GE.AND P1, PT, R28, c[0x0][0x3c8], PT ;  /* 0x0000f2001c007a0c */ /* 0x000fe40003f26270 */
[----:B------:R-:W-:-:S11]  /*1a8b0*/  ISETP.GE.AND P0, PT, R26, c[0x0][0x3c8], PT ;  /* 0x0000f2001a007a0c */ /* 0x000fd60003f06270 */
[-C--:B------:R-:W-:Y:S02]  /*1a8c0*/  @!P1 LEA R10, P4, R28, R2.reuse, 0x2 ;  /* 0x000000021c0a9211 */ /* 0x080fe400078810ff */
[----:B---3--:R-:W-:Y:S02]  /*1a8d0*/  ISETP.GE.AND P5, PT, R24, c[0x0][0x3c8], PT ;  /* 0x0000f20018007a0c */ /* 0x008fe40003fa6270 */
        /* <DEDUP_REMOVED lines=14> */
[----:B---3--:R-:W-:-:S03]  /*1a9c0*/  @!P4 LEA R8, P6, R16, R2, 0x2 ;  /* 0x000000021008c211 */ /* 0x008fc600078c10ff */
[----:B------:R1:W-:Y:S01]  /*1a9d0*/  @!P5 ST.E.64 [R10.64], R94 ;  /* 0x0000005e0a00d985 */ /* 0x0003e2000c101b06 */
[----:B--2---:R-:W-:Y:S02]  /*1a9e0*/  @!P4 LEA.HI.X R9, R16, R4, R17, 0x2, P6 ;  /* 0x000000041009c211 */ /* 0x004fe400030f1411 */
[-C--:B------:R-:W-:Y:S02]  /*1a9f0*/  @!P3 LEA R16, P5, R22, R2.reuse, 0x2 ;  /* 0x000000021610b211 */ /* 0x080fe400078a10ff */
[----:B-----5:R-:W-:Y:S01]  /*1aa00*/  ISETP.GE.AND P0, PT, R6, c[0x0][0x3c8], PT ;  /* 0x0000f20006007a0c */ /* 0x020fe20003f06270 */
[----:B------:R2:W-:Y:S01]  /*1aa10*/  @!P4 ST.E.64 [R8.64], R98 ;  /* 0x000000620800c985 */ /* 0x0005e2000c101b06 */
[----:B------:R-:W-:-:S09]  /*1aa20*/  @!P2 LEA R14, P6, R20, R2, 0x2 ;  /* 0x00000002140ea211 */ /* 0x000fd200078c10ff */
[----:B------:R-:W-:-:S04]  /*1aa30*/  P2R R3, PR, RZ, 0x20 ;  /* 0x00000020ff037803 */ /* 0x000fc80000000000 */
[----:B------:R-:W-:Y:S02]  /*1aa40*/  ISETP.NE.AND P4, PT, R3, RZ, PT ;  /* 0x000000ff0300720c */ /* 0x000fe40003f85270 */
[----:B-1----:R-:W-:Y:S02]  /*1aa50*/  @!P1 LEA R10, P5, R18, R2, 0x2 ;  /* 0x00000002120a9211 */ /* 0x002fe400078a10ff */
[-C--:B------:R-:W-:Y:S02]  /*1aa60*/  @!P3 LEA.HI.X R17, R22, R4.reuse, R23, 0x2, P4 ;  /* 0x000000041611b211 */ /* 0x080fe400020f1417 */
[----:B------:R-:W-:-:S03]  /*1aa70*/  @!P2 LEA.HI.X R15, R20, R4, R21, 0x2, P6 ;  /* 0x00000004140fa211 */ /* 0x000fc600030f1415 */
[----:B------:R1:W-:Y:S01]  /*1aa80*/  @!P3 ST.E.64 [R16.64], R110 ;  /* 0x0000006e1000b985 */ /* 0x0003e2000c101b06 */
[----:B--2---:R-:W-:Y:S02]  /*1aa90*/  @!P0 LEA R8, P4, R6, R2, 0x2 ;  /* 0x0000000206088211 */ /* 0x004fe400078810ff */
[-C--:B----4-:R-:W-:Y:S01]  /*1aaa0*/  @!P1 LEA.HI.X R11, R18, R4.reuse, R19, 0x2, P5 ;  /* 0x00000004120b9211 */ /* 0x090fe200028f1413 */
[----:B------:R1:W-:Y:S01]  /*1aab0*/  @!P2 ST.E.64 [R14.64], R106 ;  /* 0x0000006a0e00a985 */ /* 0x0003e2000c101b06 */
[----:B------:R-:W-:-:S03]  /*1aac0*/  @!P0 LEA.HI.X R9, R6, R4, R13, 0x2, P4 ;  /* 0x0000000406098211 */ /* 0x000fc600020f140d */
[----:B------:R1:W-:Y:S04]  /*1aad0*/  @!P1 ST.E.64 [R10.64], R102 ;  /* 0x000000660a009985 */ /* 0x0003e8000c101b06 */
[----:B------:R1:W-:Y:S01]  /*1aae0*/  @!P0 ST.E.64 [R8.64], R86 ;  /* 0x0000005608008985 */ /* 0x0003e2000c101b06 */
[----:B------:R-:W-:-:S13]  /*1aaf0*/  ISETP.GE.AND P0, PT, R5, c[0x0][0x3c8], PT ;  /* 0x0000f20005007a0c */ /* 0x000fda0003f06270 */
[----:B------:R-:W-:Y:S05]  /*1ab00*/  @P0 BRA `(.L_x_1869) ;  /* 0x00000d9000000947 */ /* 0x000fea0003800000 */
[----:B------:R-:W2:Y:S01]  /*1ab10*/  LDL R6, [R1+0xe0] ;  /* 0x0000e00001067983 */ /* 0x000ea20000100800 */
[----:B------:R-:W-:-:S04]  /*1ab20*/  LEA R2, P0, R5, R2, 0x2 ;  /* 0x0000000205027211 */ /* 0x000fc800078010ff */
[----:B--2---:R-:W-:-:S05]  /*1ab30*/  LEA.HI.X R3, R5, R4, R6, 0x2, P0 ;  /* 0x0000000405037211 */ /* 0x004fca00000f1406 */
[----:B------:R2:W-:Y:S01]  /*1ab40*/  ST.E.64 [R2.64], R78 ;  /* 0x0000004e02007985 */ /* 0x0005e2000c101b06 */
[----:B------:R-:W-:Y:S05]  /*1ab50*/  BRA `(.L_x_1869) ;  /* 0x00000d4000007947 */ /* 0x000fea0003800000 */
.L_x_1854:
[----:B---3--:R-:W2:Y:S01]  /*1ab60*/  LDL.LU R6, [R1+0x10] ;  /* 0x0000100001067983 */ /* 0x008ea20000300800 */
[----:B------:R-:W-:Y:S02]  /*1ab70*/  ISETP.NE.U32.AND P0, PT, RZ, c[0x0][0x508], PT ;  /* 0x00014200ff007a0c */ /* 0x000fe40003f05070 */
[----:B------:R-:W-:Y:S01]  /*1ab80*/  ISETP.NE.U32.AND P3, PT, RZ, c[0x0][0x500], PT ;  /* 0x00014000ff007a0c */ /* 0x000fe20003f65070 */
[----:B------:R-:W3:Y:S01]  /*1ab90*/  LDL.LU R3, [R1+0x3c] ;  /* 0x00003c0001037983 */ /* 0x000ee20000300800 */
[----:B------:R-:W-:Y:S01]  /*1aba0*/  ISETP.NE.AND.EX P2, PT, RZ, c[0x0][0x50c], PT, P0 ;  /* 0x00014300ff007a0c */ /* 0x000fe20003f45300 */
[----:B------:R-:W-:Y:S01]  /*1abb0*/  IMAD.MOV.U32 R2, RZ, RZ, RZ ;  /* 0x000000ffff027224 */ /* 0x000fe200078e00ff */
[----:B------:R-:W-:Y:S01]  /*1abc0*/  ISETP.NE.AND.EX P3, PT, RZ, c[0x0][0x504], PT, P3 ;  /* 0x00014100ff007a0c */ /* 0x000fe20003f65330 */
[----:B------:R-:W-:Y:S01]  /*1abd0*/  IMAD.MOV.U32 R22, RZ, RZ, c[0x0][0x388] ;  /* 0x0000e200ff167624 */ /* 0x000fe200078e00ff */
[----:B----4-:R-:W-:-:S09]  /*1abe0*/  IADD3 R4, P1, R252, c[0x0][0x500], RZ ;  /* 0x00014000fc047a10 */ /* 0x010fd20007f3e0ff */
[----:B------:R-:W-:Y:S02]  /*1abf0*/  @P2 IADD3 R8, P0, R252, c[0x0][0x508], RZ ;  /* 0x00014200fc082a10 */ /* 0x000fe40007f1e0ff */
[C---:B--2---:R-:W-:Y:S02]  /*1ac00*/  IADD3.X R5, R6.reuse, c[0x0][0x504], RZ, P1, !PT ;  /* 0x0001410006057a10 */ /* 0x044fe40000ffe4ff */
[----:B------:R-:W-:-:S03]  /*1ac10*/  @P2 IADD3.X R9, R6, c[0x0][0x50c], RZ, P0, !PT ;  /* 0x0001430006092a10 */ /* 0x000fc600007fe4ff */
        /* <DEDUP_REMOVED lines=9> */
.L_x_1875:
[----:B------:R-:W2:Y:S04]  /*1acb0*/  LDL.LU R6, [R1+0x8] ;  /* 0x0000080001067983 */ /* 0x000ea80000300800 */
[----:B-1----:R-:W3:Y:S04]  /*1acc0*/  LDL.LU R4, [R1+0x14] ;  /* 0x0000140001047983 */ /* 0x002ee80000300800 */
        /* <DEDUP_REMOVED lines=24> */
[C---:B------:R-:W-:Y:S01]  /*1ae50*/  IMAD.WIDE.U32 R4, R14.reuse, R10, RZ ;  /* 0x0000000a0e047225 */ /* 0x040fe200078e00ff */
        /* <DEDUP_REMOVED lines=15> */
[-C--:B-----5:R-:W-:Y:S02]  /*1af50*/  IMAD R14, R19, R11.reuse, RZ ;  /* 0x0000000b130e7224 */ /* 0x0a0fe400078e02ff */
[----:B------:R-:W-:Y:S01]  /*1af60*/  IMAD.WIDE.U32 R8, R18, R11, RZ ;  /* 0x0000000b12087225 */ /* 0x000fe200078e00ff */
[----:B------:R-:W-:-:S04]  /*1af70*/  SHF.R.S32.HI R11, RZ, 0x1f, R4 ;  /* 0x0000001fff0b7819 */ /* 0x000fc80000011404 */
[----:B------:R-:W-:Y:S02]  /*1af80*/  IADD3 R9, R9, R14, RZ ;  /* 0x0000000e09097210 */ /* 0x000fe40007ffe0ff */
[----:B------:R-:W-:Y:S01]  /*1af90*/  IADD3 R8, P1, P0, R3, R23, R8 ;  /* 0x0000001703087210 */ /* 0x000fe2000783e008 */
[----:B------:R-:W-:-:S03]  /*1afa0*/  IMAD R3, R17, R4, RZ ;  /* 0x0000000411037224 */ /* 0x000fc600078e02ff */
        /* <DEDUP_REMOVED lines=12> */
.L_x_1877:
[----:B------:R-:W-:Y:S05]  /*1b070*/  BSYNC B0 ;  /* 0x0000000000007941 */ /* 0x000fea0003800000 */
.L_x_1876:
[----:B------:R-:W-:-:S13]  /*1b080*/  ISETP.GT.AND P0, PT, R21, 0x1, PT ;  /* 0x000000011500780c */ /* 0x000fda0003f04270 */
[----:B------:R-:W-:Y:S05]  /*1b090*/  @P0 BRA `(.L_x_1869) ;  /* 0x0000080000000947 */ /* 0x000fea0003800000 */
[----:B------:R-:W2:Y:S01]  /*1b0a0*/  LDL.LU R11, [R1+0x4] ;  /* 0x00000400010b7983 */ /* 0x000ea20000300800 */
[----:B------:R-:W-:Y:S01]  /*1b0b0*/  MOV R4, c[0x0][0x4e8] ;  /* 0x00013a0000047a02 */ /* 0x000fe20000000f00 */
[----:B-1----:R-:W-:Y:S02]  /*1b0c0*/  IMAD R3, R20, c[0x0][0x3a0], RZ ;  /* 0x0000e80014037a24 */ /* 0x002fe400078e02ff */
[----:B------:R-:W-:Y:S01]  /*1b0d0*/  IMAD R8, R24, c[0x0][0x3f0], RZ ;  /* 0x0000fc0018087a24 */ /* 0x000fe200078e02ff */
[----:B------:R-:W-:Y:S01]  /*1b0e0*/  ISETP.NE.AND P0, PT, R4, 0x1, PT ;  /* 0x000000010400780c */ /* 0x000fe20003f05270 */
[----:B------:R-:W-:-:S04]  /*1b0f0*/  IMAD.WIDE.U32 R4, R2, c[0x0][0x3a0], RZ ;  /* 0x0000e80002047a25 */ /* 0x000fc800078e00ff */
[----:B------:R-:W-:-:S05]  /*1b100*/  IMAD R2, R2, c[0x0][0x3a4], R3 ;  /* 0x0000e90002027a24 */ /* 0x000fca00078e0203 */
[----:B------:R-:W-:-:S05]  /*1b110*/  IADD3 R5, R5, R2, RZ ;  /* 0x0000000205057210 */ /* 0x000fca0007ffe0ff */
[----:B------:R-:W-:-:S04]  /*1b120*/  IMAD.WIDE.U32 R4, R6, c[0x0][0x3e8], R4 ;  /* 0x0000fa0006047a25 */ /* 0x000fc800078e0004 */
[----:B------:R-:W-:-:S04]  /*1b130*/  IMAD R5, R6, c[0x0][0x3ec], R5 ;  /* 0x0000fb0006057a24 */ /* 0x000fc800078e0205 */
[----:B------:R-:W-:Y:S01]  /*1b140*/  IMAD.WIDE.U32 R4, R10, c[0x0][0x3f0], R4 ;  /* 0x0000fc000a047a25 */ /* 0x000fe200078e0004 */
[C---:B--2---:R-:W-:Y:S02]  /*1b150*/  LEA R3, R11.reuse, R0, 0x7 ;  /* 0x000000000b037211 */ /* 0x044fe400078e38ff */
[----:B------:R-:W-:Y:S02]  /*1b160*/  LEA R13, R11, R143, 0x7 ;  /* 0x0000008f0b0d7211 */ /* 0x000fe400078e38ff */
[----:B------:R-:W-:Y:S01]  /*1b170*/  MOV R2, R3 ;  /* 0x0000000300027202 */ /* 0x000fe20000000f00 */
[----:B------:R-:W-:-:S05]  /*1b180*/  @P0 IMAD.HI.U32 R9, R3, c[0x0][0x4ec], RZ ;  /* 0x00013b0003090a27 */ /* 0x000fca00078e00ff */
[----:B------:R-:W-:Y:S01]  /*1b190*/  @P0 SHF.R.U32.HI R2, RZ, c[0x0][0x4f0], R9 ;  /* 0x00013c00ff020a19 */ /* 0x000fe20000011609 */
[----:B------:R-:W-:-:S03]  /*1b1a0*/  IMAD R9, R10, c[0x0][0x3f4], R8 ;  /* 0x0000fd000a097a24 */ /* 0x000fc600078e0208 */
        /* <DEDUP_REMOVED lines=17> */
.L_x_1942:
[----:B------:R-:W-:Y:S05]  /*1b2c0*/  BRA.DIV ~URZ, `(.L_x_1879) ;  /* 0x000028427f007947 */ /* 0x000fea000b800000 */
[----:B------:R3:W4:Y:S02]  /*1b2d0*/  SHFL.IDX PT, R2, R16, RZ, 0x181f ;  /* 0x00181fff10027589 */ /* 0x00072400000e0000 */
.L_x_1943:
        /* <DEDUP_REMOVED lines=20> */
.L_x_1881:
[----:B------:R-:W-:Y:S05]  /*1b420*/  BSYNC B0 ;  /* 0x0000000000007941 */ /* 0x000fea0003800000 */
.L_x_1880:
[----:B------:R-:W-:Y:S05]  /*1b430*/  BRA.DIV ~URZ, `(.L_x_1882) ;  /* 0x000027427f007947 */ /* 0x000fea000b800000 */
[----:B--2---:R2:W1:Y:S04]  /*1b440*/  SHFL.IDX PT, R4, R5, 0x1, 0x181f ;  /* 0x00381f0005047f89 */ /* 0x00446800000e0000 */
[----:B----4-:R2:W4:Y:S02]  /*1b450*/  SHFL.IDX PT, R2, R16, 0x1, 0x181f ;  /* 0x00381f0010027f89 */ /* 0x01052400000e0000 */
.L_x_1944:
        /* <DEDUP_REMOVED lines=20> */
.L_x_1884:
[----:B------:R-:W-:Y:S05]  /*1b5a0*/  BSYNC B0 ;  /* 0x0000000000007941 */ /* 0x000fea0003800000 */
.L_x_1883:
[----:B------:R-:W-:Y:S05]  /*1b5b0*/  BRA.DIV ~URZ, `(.L_x_1885) ;  /* 0x000026927f007947 */ /* 0x000fea000b800000 */
[----:B-1----:R1:W2:Y:S02]  /*1b5c0*/  SHFL.IDX PT, R4, R5, 0x2, 0x181f ;  /* 0x00581f0005047f89 */ /* 0x0022a400000e0000 */
.L_x_1945:
[----:B------:R-:W-:Y:S05]  /*1b5d0*/  BRA.DIV ~URZ, `(.L_x_1886) ;  /* 0x000026e27f007947 */ /* 0x000fea000b800000 */
[----:B----4-:R4:W1:Y:S02]  /*1b5e0*/  SHFL.IDX PT, R2, R16, 0x2, 0x181f ;  /* 0x00581f0010027f89 */ /* 0x01086400000e0000 */
.L_x_1946:
        /* <DEDUP_REMOVED lines=20> */
.L_x_1888:
[----:B------:R-:W-:Y:S05]  /*1b730*/  BSYNC B0 ;  /* 0x0000000000007941 */ /* 0x000fea0003800000 */
.L_x_1887:
[----:B------:R-:W-:Y:S05]  /*1b740*/  BRA.DIV ~URZ, `(.L_x_1889) ;  /* 0x000025e27f007947 */ /* 0x000fea000b800000 */
[----:B--2---:R2:W3:Y:S04]  /*1b750*/  SHFL.IDX PT, R4, R5, 0x3, 0x181f ;  /* 0x00781f0005047f89 */ /* 0x0044e800000e0000 */
[----:B-1----:R2:W1:Y:S02]  /*1b760*/  SHFL.IDX PT, R2, R16, 0x3, 0x181f ;  /* 0x00781f0010027f89 */ /* 0x00246400000e0000 */
.L_x_1947:
        /* <DEDUP_REMOVED lines=19> */
.L_x_1869:
[----:B------:R-:W-:Y:S05]  /*1b8a0*/  BSYNC B1 ;  /* 0x0000000000017941 */ /* 0x000fea0003800000 */
.L_x_1853:
[----:B-12-4-:R-:W2:Y:S02]  /*1b8b0*/  LDL R2, [R1+0x180] ;  /* 0x0001800001027983 */ /* 0x016ea40000100800 */
[----:B--2---:R-:W-:-:S13]  /*1b8c0*/  ISETP.NE.AND P0, PT, R2, RZ, PT ;  /* 0x000000ff0200720c */ /* 0x004fda0003f05270 */
[----:B------:R-:W-:Y:S01]  /*1b8d0*/  @P0 WARPSYNC 0xffffffff ;  /* 0xffffffff00000948 */ /* 0x000fe20003800000 */
[----:B------:R-:W-:Y:S06]  /*1b8e0*/  @P0 BAR.SYNC.DEFER_BLOCKING 0x5, 0x100 ;  /* 0x0144000000000b1d */ /* 0x000fec0000010000 */
[----:B------:R-:W1:Y:S04]  /*1b8f0*/  @P0 LDS.128 R8, [0x20080] ;  /* 0x02008000ff080984 */ /* 0x000e680000000c00 */
[----:B-1----:R1:W-:Y:S04]  /*1b900*/  @P0 STL.64 [R1], R8 ;  /* 0x0000000801000387 */ /* 0x0023e80000100a00 */
[----:B------:R1:W-:Y:S04]  /*1b910*/  @P0 STL.64 [R1+0x8], R10 ;  /* 0x0000080a01000387 */ /* 0x0003e80000100a00 */
[----:B------:R-:W-:Y:S06]  /*1b920*/  @P0 BAR.ARV 0x4, 0x100 ;  /* 0x0104000000000b1d */ /* 0x000fec0000002000 */
[----:B------:R-:W-:Y:S05]  /*1b930*/  @P0 BRA `(.L_x_1890) ;  /* 0x00000ba000000947 */ /* 0x000fea0003800000 */
[----:B------:R-:W2:Y:S01]  /*1b940*/  S2R R2, SR_TID.X ;  /* 0x0000000000027919 */ /* 0x000ea20000002100 */
[----:B-1----:R-:W-:Y:S01]  /*1b950*/  IMAD.MOV.U32 R9, RZ, RZ, RZ ;  /* 0x000000ffff097224 */ /* 0x002fe200078e00ff */
[----:B--23--:R-:W-:-:S04]  /*1b960*/  LOP3.LUT R16, R2, 0x1f, RZ, 0xc0, !PT ;  /* 0x0000001f02107812 */ /* 0x00cfc800078ec0ff */
[----:B------:R-:W-:Y:S01]  /*1b970*/  ISETP.NE.AND P6, PT, R16, 0x1f, PT ;  /* 0x0000001f1000780c */ /* 0x000fe20003fc5270 */
[----:B------:R-:W-:Y:S10]  /*1b980*/  BRA.DIV ~URZ, `(.L_x_1891) ;  /* 0x000024727f007947 */ /* 0x000ff4000b800000 */
[----:B------:R1:W2:Y:S02]  /*1b990*/  SHFL.IDX PT, R10, R114, RZ, 0x1f ;  /* 0x00001fff720a7589 */ /* 0x0002a400000e0000 */
.L_x_1948:
[----:B------:R-:W-:Y:S05]  /*1b9a0*/  BRA.DIV ~URZ, `(.L_x_1892) ;  /* 0x000024c27f007947 */ /* 0x000fea000b800000 */
[----:B------:R3:W4:Y:S02]  /*1b9b0*/  SHFL.IDX PT, R6, R114, 0x1, 0x1f ;  /* 0x00201f0072067f89 */ /* 0x00072400000e0000 */
.L_x_1949:
        /* <DEDUP_REMOVED lines=19> */
.L_x_1950:
        /* <DEDUP_REMOVED lines=16> */
.L_x_1951:
[----:B---3--:R-:W-:Y:S01]  /*1bbf0*/  IMAD R2, R2, c[0x0][0x538], RZ ;  /* 0x00014e0002027a24 */ /* 0x008fe200078e02ff */
[----:B------:R-:W-:Y:S04]  /*1bc00*/  BSSY B1, `(.L_x_1895) ;  /* 0x0000084000017945 */ /* 0x000fe80003800000 */
[----:B----4-:R-:W-:-:S04]  /*1bc10*/  IADD3 R6, R2, R6, RZ ;  /* 0x0000000602067210 */ /* 0x010fc80007ffe0ff */
[----:B--2---:R-:W-:-:S13]  /*1bc20*/  ISETP.GT.AND P0, PT, R6, R10, PT ;  /* 0x0000000a0600720c */ /* 0x004fda0003f04270 */
[----:B------:R-:W-:Y:S05]  /*1bc30*/  @P0 BRA `(.L_x_1896) ;  /* 0x0000025000000947 */ /* 0x000fea0003800000 */
.L_x_1900:
        /* <DEDUP_REMOVED lines=8> */
[----:B-1----:R-:W-:Y:S02]  /*1bcc0*/  @!P0 MOV R4, 0x4 ;  /* 0x0000000400048802 */ /* 0x002fe40000000f00 */
        /* <DEDUP_REMOVED lines=8> */
.L_x_1952:
        /* <DEDUP_REMOVED lines=16> */
.L_x_1953:
[----:B--2---:R-:W-:-:S05]  /*1be50*/  IMAD R2, R2, c[0x0][0x538], RZ ;  /* 0x00014e0002027a24 */ /* 0x004fca00078e02ff */
[----:B------:R-:W-:-:S04]  /*1be60*/  IADD3 R6, R2, R6, RZ ;  /* 0x0000000602067210 */ /* 0x000fc80007ffe0ff */
[----:B------:R-:W-:-:S13]  /*1be70*/  ISETP.GT.AND P0, PT, R6, R10, PT ;  /* 0x0000000a0600720c */ /* 0x000fda0003f04270 */
[----:B-1----:R-:W-:Y:S05]  /*1be80*/  @!P0 BRA `(.L_x_1900) ;  /* 0xfffffdb000008947 */ /* 0x002fea000383ffff */
.L_x_1896:
[----:B------:R-:W-:-:S05]  /*1be90*/  IADD3 R14, -R2, R6, RZ ;  /* 0x00000006020e7210 */ /* 0x000fca0007ffe1ff */
[----:B------:R-:W-:-:S05]  /*1bea0*/  IMAD R2, R4, c[0x0][0x538], R14 ;  /* 0x00014e0004027a24 */ /* 0x000fca00078e020e */
[----:B------:R-:W-:Y:S01]  /*1beb0*/  ISETP.GT.AND P0, PT, R2, R10, PT ;  /* 0x0000000a0200720c */ /* 0x000fe20003f04270 */
[----:B------:R-:W-:-:S12]  /*1bec0*/  BRA.DIV ~URZ, `(.L_x_1901) ;  /* 0x000024a27f007947 */ /* 0x000fd8000b800000 */
[----:B------:R-:W-:-:S04]  /*1bed0*/  VOTE.ANY R13, PT, !P0 ;  /* 0x00000000000d7806 */ /* 0x000fc800040e0100 */
.L_x_1954:
[----:B------:R2:W3:Y:S01]  /*1bee0*/  POPC R11, R13 ;  /* 0x0000000d000b7309 */ /* 0x0004e20000000000 */
[----:B------:R-:W-:Y:S05]  /*1bef0*/  BRA.DIV ~URZ, `(.L_x_1902) ;  /* 0x000024b27f007947 */ /* 0x000fea000b800000 */
[----:B---3--:R3:W4:Y:S04]  /*1bf00*/  SHFL.IDX PT, R6, R8, R11, 0x1f ;  /* 0x00001f0b08067589 */ /* 0x00872800000e0000 */
[----:B------:R3:W1:Y:S02]  /*1bf10*/  SHFL.IDX PT, R5, R9, R11, 0x1f ;  /* 0x00001f0b09057589 */ /* 0x00066400000e0000 */
.L_x_1955:
[----:B------:R-:W-:Y:S01]  /*1bf20*/  ISETP.NE.AND P0, PT, R13, RZ, PT ;  /* 0x000000ff0d00720c */ /* 0x000fe20003f05270 */
[----:B------:R-:W-:-:S12]  /*1bf30*/  BSSY B0, `(.L_x_1903) ;  /* 0x0000005000007945 */ /* 0x000fd80003800000 */
[----:B------:R-:W-:Y:S05]  /*1bf40*/  @!P0 BRA `(.L_x_1904) ;  /* 0x0000003000008947 */ /* 0x000fea0003800000 */
[----:B------:R-:W-:Y:S01]  /*1bf50*/  IADD3 R2, R11, -0x1, RZ ;  /* 0xffffffff0b027810 */ /* 0x000fe20007ffe0ff */
[----:B------:R-:W-:Y:S05]  /*1bf60*/  BRA.DIV ~URZ, `(.L_x_1905) ;  /* 0x000025127f007947 */ /* 0x000fea000b800000 */
[----:B------:R2:W3:Y:S02]  /*1bf70*/  SHFL.IDX PT, R15, R4, R2, 0x1f ;  /* 0x00001f02040f7589 */ /* 0x0004e400000e0000 */
.L_x_1904:
[----:B------:R-:W-:Y:S05]  /*1bf80*/  BSYNC B0 ;  /* 0x0000000000007941 */ /* 0x000fea0003800000 */
.L_x_1903:
[----:B--23--:R-:W-:Y:S01]  /*1bf90*/  IMAD R13, R15, c[0x0][0x538], R14 ;  /* 0x00014e000f0d7a24 */ /* 0x00cfe200078e020e */
[----:B----4-:R-:W-:Y:S02]  /*1bfa0*/  IABS R3, R6 ;  /* 0x0000000600037213 */ /* 0x010fe40000000000 */
[----:B-1----:R-:W-:Y:S02]  /*1bfb0*/  IABS R4, R5 ;  /* 0x0000000500047213 */ /* 0x002fe40000000000 */
[----:B------:R1:W-:Y:S01]  /*1bfc0*/  STL [R1], R13 ;  /* 0x0000000d01007387 */ /* 0x0003e20000100800 */
[----:B------:R-:W2:Y:S03]  /*1bfd0*/  I2F.RP R8, R3 ;  /* 0x0000000300087306 */ /* 0x000ea60000209400 */
[----:B------:R-:W3:Y:S05]  /*1bfe0*/  LDL.LU R17, [R1+0xc] ;  /* 0x00000c0001117983 */ /* 0x000eea0000300800 */
[----:B--2---:R-:W2:Y:S01]  /*1bff0*/  MUFU.RCP R8, R8 ;  /* 0x0000000800087308 */ /* 0x004ea20000001000 */
[----:B-1----:R-:W-:Y:S01]  /*1c000*/  IMAD.IADD R13, R10, 0x1, -R13 ;  /* 0x000000010a0d7824 */ /* 0x002fe200078e0a0d */
[----:B--2---:R-:W-:-:S06]  /*1c010*/  IADD3 R8, R8, 0xffffffe, RZ ;  /* 0x0ffffffe08087810 */ /* 0x004fcc0007ffe0ff */
[----:B------:R-:W1:Y:S01]  /*1c020*/  F2I.FTZ.U32.TRUNC.NTZ R9, R8 ;  /* 0x0000000800097305 */ /* 0x000e62000021f000 */
[----:B------:R-:W-:Y:S02]  /*1c030*/  MOV R10, R4 ;  /* 0x00000004000a7202 */ /* 0x000fe40000000f00 */
[----:B------:R-:W-:-:S05]  /*1c040*/  IABS R14, R13 ;  /* 0x0000000d000e7213 */ /* 0x000fca0000000000 */
[----:B------:R-:W2:Y:S01]  /*1c050*/  I2F.RP R15, R10 ;  /* 0x0000000a000f7306 */ /* 0x000ea20000209400 */
[----:B-1----:R-:W-:-:S04]  /*1c060*/  IMAD.MOV R2, RZ, RZ, -R9 ;  /* 0x000000ffff027224 */ /* 0x002fc800078e0a09 */
[----:B------:R-:W-:Y:S01]  /*1c070*/  IMAD.MOV.U32 R8, RZ, RZ, R2 ;  /* 0x000000ffff087224 */ /* 0x000fe200078e0002 */
[----:B------:R-:W-:-:S03]  /*1c080*/  IABS R2, R6 ;  /* 0x0000000600027213 */ /* 0x000fc60000000000 */
[----:B------:R-:W-:Y:S02]  /*1c090*/  IMAD R4, R8, R3, RZ ;  /* 0x0000000308047224 */ /* 0x000fe400078e02ff */
[----:B------:R-:W-:Y:S02]  /*1c0a0*/  IMAD.MOV.U32 R8, RZ, RZ, RZ ;  /* 0x000000ffff087224 */ /* 0x000fe400078e00ff */
[----:B------:R-:W-:Y:S02]  /*1c0b0*/  IMAD.MOV R2, RZ, RZ, -R2 ;  /* 0x000000ffff027224 */ /* 0x000fe400078e0a02 */
[----:B------:R-:W-:-:S04]  /*1c0c0*/  IMAD.HI.U32 R9, R9, R4, R8 ;  /* 0x0000000409097227 */ /* 0x000fc800078e0008 */
[----:B------:R-:W-:Y:S01]  /*1c0d0*/  IMAD.MOV.U32 R4, RZ, RZ, R14 ;  /* 0x000000ffff047224 */ /* 0x000fe200078e000e */
[----:B------:R-:W-:-:S03]  /*1c0e0*/  MOV R8, R2 ;  /* 0x0000000200087202 */ /* 0x000fc60000000f00 */
[----:B------:R-:W-:-:S04]  /*1c0f0*/  IMAD.HI.U32 R2, R9, R4, RZ ;  /* 0x0000000409027227 */ /* 0x000fc800078e00ff */
[----:B------:R-:W-:Y:S02]  /*1c100*/  IMAD R4, R2, R8, R4 ;  /* 0x0000000802047224 */ /* 0x000fe400078e0204 */
[----:B--2---:R-:W1:Y:S03]  /*1c110*/  MUFU.RCP R8, R15 ;  /* 0x0000000f00087308 */ /* 0x004e660000001000 */
[----:B------:R-:W-:Y:S02]  /*1c120*/  ISETP.GT.U32.AND P0, PT, R3, R4, PT ;  /* 0x000000040300720c */ /* 0x000fe40003f04070 */
[----:B-1----:R-:W-:-:S11]  /*1c130*/  IADD3 R8, R8, 0xffffffe, RZ ;  /* 0x0ffffffe08087810 */ /* 0x002fd60007ffe0ff */
[----:B------:R-:W-:Y:S01]  /*1c140*/  @!P0 IMAD.IADD R4, R4, 0x1, -R3 ;  /* 0x0000000104048824 */ /* 0x000fe200078e0a03 */
[----:B------:R-:W1:Y:S04]  /*1c150*/  F2I.FTZ.U32.TRUNC.NTZ R9, R8 ;  /* 0x0000000800097305 */ /* 0x000e68000021f000 */
[----:B------:R-:W-:Y:S02]  /*1c160*/  ISETP.GE.U32.AND P2, PT, R4, R3, PT ;  /* 0x000000030400720c */ /* 0x000fe40003f46070 */
[----:B------:R-:W-:Y:S02]  /*1c170*/  LOP3.LUT R3, R13, R6, RZ, 0x3c, !PT ;  /* 0x000000060d037212 */ /* 0x000fe400078e3cff */
[----:B------:R-:W-:Y:S02]  /*1c180*/  @!P0 IADD3 R2, R2, 0x1, RZ ;  /* 0x0000000102028810 */ /* 0x000fe40007ffe0ff */
[----:B------:R-:W-:-:S02]  /*1c190*/  ISETP.GE.AND P1, PT, R3, RZ, PT ;  /* 0x000000ff0300720c */ /* 0x000fc40003f26270 */
[----:B------:R-:W-:-:S05]  /*1c1a0*/  ISETP.NE.AND P0, PT, R6, RZ, PT ;  /* 0x000000ff0600720c */ /* 0x000fca0003f05270 */
[----:B------:R-:W-:Y:S01]  /*1c1b0*/  @P2 IADD3 R2, R2, 0x1, RZ ;  /* 0x0000000102022810 */ /* 0x000fe20007ffe0ff */
[----:B-1----:R-:W-:-:S05]  /*1c1c0*/  IMAD.MOV R3, RZ, RZ, -R9 ;  /* 0x000000ffff037224 */ /* 0x002fca00078e0a09 */
[----:B------:R-:W-:Y:S01]  /*1c1d0*/  MOV R4, R3 ;  /* 0x0000000300047202 */ /* 0x000fe20000000f00 */
[----:B------:R-:W-:Y:S01]  /*1c1e0*/  @!P1 IMAD.MOV R2, RZ, RZ, -R2 ;  /* 0x000000ffff029224 */ /* 0x000fe200078e0a02 */
[----:B------:R-:W-:Y:S02]  /*1c1f0*/  @!P0 LOP3.LUT R2, RZ, R6, RZ, 0x33, !PT ;  /* 0x00000006ff028212 */ /* 0x000fe400078e33ff */
[----:B------:R-:W-:Y:S01]  /*1c200*/  IABS R3, R5 ;  /* 0x0000000500037213 */ /* 0x000fe20000000000 */
[----:B------:R-:W-:Y:S01]  /*1c210*/  IMAD R4, R4, R10, RZ ;  /* 0x0000000a04047224 */ /* 0x000fe200078e02ff */
[----:B------:R-:W-:Y:S01]  /*1c220*/  IABS R15, R2 ;  /* 0x00000002000f7213 */ /* 0x000fe20000000000 */
[----:B------:R-:W-:Y:S02]  /*1c230*/  IMAD.MOV.U32 R8, RZ, RZ, RZ ;  /* 0x000000ffff087224 */ /* 0x000fe400078e00ff */
[----:B------:R-:W-:Y:S02]  /*1c240*/  IMAD.MOV R14, RZ, RZ, -R3 ;  /* 0x000000ffff0e7224 */ /* 0x000fe400078e0a03 */
[----:B------:R-:W-:-:S04]  /*1c250*/  IMAD.HI.U32 R3, R9, R4, R8 ;  /* 0x0000000409037227 */ /* 0x000fc800078e0008 */
[----:B------:R-:W-:Y:S01]  /*1c260*/  IMAD.MOV.U32 R4, RZ, RZ, R15 ;  /* 0x000000ffff047224 */ /* 0x000fe200078e000f */
[----:B------:R-:W-:-:S03]  /*1c270*/  MOV R8, R14 ;  /* 0x0000000e00087202 */ /* 0x000fc60000000f00 */
        /* <DEDUP_REMOVED lines=23> */
.L_x_1897:
[----:B------:R-:W-:Y:S01]  /*1c3f0*/  MOV R2, c[0x0][0x53c] ;  /* 0x00014f0000027a02 */ /* 0x000fe20000000f00 */
[----:B------:R2:W-:Y:S04]  /*1c400*/  STL [R1], R10 ;  /* 0x0000000a01007387 */ /* 0x0005e80000100800 */
[----:B------:R2:W-:Y:S04]  /*1c410*/  STL [R1+0x4], RZ ;  /* 0x000004ff01007387 */ /* 0x0005e80000100800 */
[----:B------:R2:W-:Y:S04]  /*1c420*/  STL [R1+0x8], RZ ;  /* 0x000008ff01007387 */ /* 0x0005e80000100800 */
[----:B------:R2:W-:Y:S02]  /*1c430*/  STL [R1+0xc], R2 ;  /* 0x00000c0201007387 */ /* 0x0005e40000100800 */
.L_x_1906:
[----:B------:R-:W-:Y:S05]  /*1c440*/  BSYNC B1 ;  /* 0x0000000000017941 */ /* 0x000fea0003800000 */
.L_x_1895:
[----:B------:R-:W3:Y:S04]  /*1c450*/  LDL R8, [R1] ;  /* 0x0000000001087983 */ /* 0x000ee80000100800 */
[----:B------:R-:W3:Y:S04]  /*1c460*/  LDL R9, [R1+0x4] ;  /* 0x0000040001097983 */ /* 0x000ee80000100800 */
[----:B--2---:R-:W3:Y:S04]  /*1c470*/  LDL R10, [R1+0x8] ;  /* 0x00000800010a7983 */ /* 0x004ee80000100800 */
[----:B------:R-:W3:Y:S01]  /*1c480*/  LDL R11, [R1+0xc] ;  /* 0x00000c00010b7983 */ /* 0x000ee20000100800 */
[----:B------:R-:W-:Y:S03]  /*1c490*/  WARPSYNC 0xffffffff ;  /* 0xffffffff00007948 */ /* 0x000fe60003800000 */
[----:B------:R-:W-:Y:S01]  /*1c4a0*/  BAR.SYNC.DEFER_BLOCKING 0x4, 0x100 ;  /* 0x0104000000007b1d */ /* 0x000fe20000010000 */
[----:B------:R-:W-:-:S13]  /*1c4b0*/  ISETP.NE.AND P0, PT, R16, RZ, PT ;  /* 0x000000ff1000720c */ /* 0x000fda0003f05270 */
[----:B---3--:R2:W-:Y:S04]  /*1c4c0*/  @!P0 STS.128 [0x20080], R8 ;  /* 0x02008008ff008388 */ /* 0x0085e80000000c00 */
[----:B------:R-:W-:Y:S06]  /*1c4d0*/  BAR.ARV 0x5, 0x100 ;  /* 0x0144000000007b1d */ /* 0x000fec0000002000 */
.L_x_1890:
[----:B-1----:R-:W4:Y:S02]  /*1c4e0*/  LDL R2, [R1+0xc] ;  /* 0x00000c0001027983 */ /* 0x002f240000100800 */
[----:B----4-:R-:W-:-:S13]  /*1c4f0*/  ISETP.GE.AND P0, PT, R2, c[0x0][0x53c], PT ;  /* 0x00014f0002007a0c */ /* 0x010fda0003f06270 */
[----:B--23--:R-:W-:Y:S01]  /*1c500*/  @P0 CALL.REL.NOINC `(.L_x_1907) ;  /* 0x0000001000000944 */ /* 0x00cfe20003c00000 */
[----:B------:R-:W-:Y:S05]  /*1c510*/  BRA `(.L_x_1908) ;  /* 0xfffe5c4000007947 */ /* 0x000fea000383ffff */
.L_x_1907:
[----:B------:R-:W-:Y:S05]  /*1c520*/  EXIT ;  /* 0x000000000000794d */ /* 0x000fea0003800000 */
.L_x_1700:
[----:B------:R-:W-:Y:S01]  /*1c530*/  IMAD.MOV.U32 R2, RZ, RZ, R4 ;  /* 0x000000ffff027224 */ /* 0x000fe200078e0004 */
[----:B------:R-:W-:Y:S02]  /*1c540*/  MOV R5, 0x1 ;  /* 0x0000000100057802 */ /* 0x000fe40000000f00 */
[----:B------:R-:W-:Y:S02]  /*1c550*/  MOV R3, 0x1c570 ;  /* 0x0001c57000037802 */ /* 0x000fe40000000f00 */
[----:B------:R-:W-:Y:S05]  /*1c560*/  CALL.REL.NOINC `($__internal_33_$__cuda_sm70_shflsync_up_p) ;  /* 0x0000203000007944 */ /* 0x000fea0003c00000 */
[----:B------:R-:W-:Y:S01]  /*1c570*/  MOV R0, R5 ;  /* 0x0000000500007202 */ /* 0x000fe20000000f00 */
[----:B------:R-:W-:Y:S05]  /*1c580*/  BRA `(.L_x_1909) ;  /* 0xfffe3ee000007947 */ /* 0x000fea000383ffff */
.L_x_1701:
[----:B------:R-:W-:Y:S01]  /*1c590*/  IMAD.MOV.U32 R2, RZ, RZ, R4 ;  /* 0x000000ffff027224 */ /* 0x000fe200078e0004 */
[----:B------:R-:W-:Y:S02]  /*1c5a0*/  MOV R5, 0x2 ;  /* 0x0000000200057802 */ /* 0x000fe40000000f00 */
[----:B------:R-:W-:Y:S02]  /*1c5b0*/  MOV R3, 0x1c5d0 ;  /* 0x0001c5d000037802 */ /* 0x000fe40000000f00 */
[----:B------:R-:W-:Y:S05]  /*1c5c0*/  CALL.REL.NOINC `($__internal_33_$__cuda_sm70_shflsync_up_p) ;  /* 0x00001fd000007944 */ /* 0x000fea0003c00000 */
[----:B------:R-:W-:Y:S02]  /*1c5d0*/  SEL R5, R5, RZ, P4 ;  /* 0x000000ff05057207 */ /* 0x000fe40002000000 */
[----:B------:R-:W-:-:S03]  /*1c5e0*/  MOV R3, 0x1c630 ;  /* 0x0001c63000037802 */ /* 0x000fc60000000f00 */
[----:B------:R-:W-:Y:S01]  /*1c5f0*/  IMAD.IADD R0, R4, 0x1, R5 ;  /* 0x0000000104007824 */ /* 0x000fe200078e0205 */
[----:B------:R-:W-:-:S03]  /*1c600*/  MOV R5, 0x4 ;  /* 0x0000000400057802 */ /* 0x000fc60000000f00 */
[----:B------:R-:W-:Y:S02]  /*1c610*/  IMAD.MOV.U32 R2, RZ, RZ, R0 ;  /* 0x000000ffff027224 */ /* 0x000fe400078e0000 */
        /* <DEDUP_REMOVED lines=13> */
[----:B------:R-:W-:Y:S01]  /*1c6f0*/  SEL R4, R5, RZ, P1 ;  /* 0x000000ff05047207 */ /* 0x000fe20000800000 */
[----:B------:R-:W-:Y:S01]  /*1c700*/  IMAD.MOV.U32 R208, RZ, RZ, 0x1f ;  /* 0x0000001fffd07424 */ /* 0x000fe200078e00ff */
[----:B------:R-:W-:Y:S02]  /*1c710*/  MOV R3, 0x1f ;  /* 0x0000001f00037802 */ /* 0x000fe40000000f00 */
[----:B------:R-:W-:Y:S01]  /*1c720*/  MOV R2, 0x1c760 ;  /* 0x0001c76000027802 */ /* 0x000fe20000000f00 */
[----:B------:R-:W-:-:S04]  /*1c730*/  IMAD.IADD R4, R0, 0x1, R4 ;  /* 0x0000000100047824 */ /* 0x000fc800078e0204 */
[----:B------:R-:W-:Y:S02]  /*1c740*/  IMAD.MOV.U32 R209, RZ, RZ, R4 ;  /* 0x000000ffffd17224 */ /* 0x000fe400078e0004 */
[----:B------:R-:W-:Y:S05]  /*1c750*/  CALL.REL.NOINC `($__internal_32_$__cuda_sm70_shflsync_idx_p) ;  /* 0x00001df000007944 */ /* 0x000fea0003c00000 */
[----:B------:R-:W-:Y:S01]  /*1c760*/  MOV R0, R208 ;  /* 0x000000d000007202 */ /* 0x000fe20000000f00 */
[----:B------:R-:W-:Y:S05]  /*1c770*/  BRA `(.L_x_1910) ;  /* 0xfffe3df000007947 */ /* 0x000fea000383ffff */
.L_x_1703:
[----:B------:R-:W-:Y:S02]  /*1c780*/  SEL R2, RZ, 0x1, P0 ;  /* 0x00000001ff027807 */ /* 0x000fe40000000000 */
[----:B------:R-:W-:Y:S02]  /*1c790*/  MOV R3, 0x1c7b0 ;  /* 0x0001c7b000037802 */ /* 0x000fe40000000f00 */
[----:B------:R-:W-:Y:S05]  /*1c7a0*/  CALL.REL.NOINC `($__internal_34_$__cuda_sm70_votesync_ballot) ;  /* 0x00001e6000007944 */ /* 0x000fea0003c00000 */
[----:B------:R-:W-:Y:S05]  /*1c7b0*/  BRA `(.L_x_1911) ;  /* 0xfffe3e4000007947 */ /* 0x000fea000383ffff */
.L_x_1704:
[----:B------:R-:W-:Y:S01]  /*1c7c0*/  IMAD.MOV.U32 R209, RZ, RZ, R8 ;  /* 0x000000ffffd17224 */ /* 0x000fe200078e0008 */
[----:B--2---:R-:W-:Y:S01]  /*1c7d0*/  MOV R208, R14 ;  /* 0x0000000e00d07202 */ /* 0x004fe20000000f00 */
[----:B------:R-:W-:Y:S01]  /*1c7e0*/  IMAD.MOV.U32 R3, RZ, RZ, 0x1f ;  /* 0x0000001fff037424 */ /* 0x000fe200078e00ff */
[----:B------:R-:W-:Y:S02]  /*1c7f0*/  MOV R2, 0x1c810 ;  /* 0x0001c81000027802 */ /* 0x000fe40000000f00 */
[----:B-1----:R-:W-:Y:S05]  /*1c800*/  CALL.REL.NOINC `($__internal_32_$__cuda_sm70_shflsync_idx_p) ;  /* 0x00001d4000007944 */ /* 0x002fea0003c00000 */
[----:B------:R-:W-:Y:S01]  /*1c810*/  IMAD.MOV.U32 R11, RZ, RZ, R208 ;  /* 0x000000ffff0b7224 */ /* 0x000fe200078e00d0 */
[----:B------:R-:W-:Y:S01]  /*1c820*/  MOV R209, R7 ;  /* 0x0000000700d17202 */ /* 0x000fe20000000f00 */
[----:B------:R-:W-:Y:S01]  /*1c830*/  IMAD.MOV.U32 R6, RZ, RZ, RZ ;  /* 0x000000ffff067224 */ /* 0x000fe200078e00ff */
[----:B------:R-:W-:Y:S01]  /*1c840*/  MOV R208, R14 ;  /* 0x0000000e00d07202 */ /* 0x000fe20000000f00 */
[----:B------:R-:W-:Y:S01]  /*1c850*/  IMAD.MOV.U32 R3, RZ, RZ, 0x1f ;  /* 0x0000001fff037424 */ /* 0x000fe200078e00ff */
[----:B------:R-:W-:-:S02]  /*1c860*/  MOV R2, 0x1c880 ;  /* 0x0001c88000027802 */ /* 0x000fc40000000f00 */
[----:B------:R-:W-:Y:S05]  /*1c870*/  CALL.REL.NOINC `($__internal_32_$__cuda_sm70_shflsync_idx_p) ;  /* 0x00001cd000007944 */ /* 0x000fea0003c00000 */
[----:B------:R-:W-:Y:S01]  /*1c880*/  MOV R10, R208 ;  /* 0x000000d0000a7202 */ /* 0x000fe20000000f00 */
[----:B------:R-:W-:Y:S05]  /*1c890*/  BRA `(.L_x_1912) ;  /* 0xfffe3db000007947 */ /* 0x000fea000383ffff */
.L_x_1707:
[----:B------:R-:W-:Y:S01]  /*1c8a0*/  IMAD.MOV.U32 R209, RZ, RZ, R4 ;  /* 0x000000ffffd17224 */ /* 0x000fe200078e0004 */
[----:B------:R-:W-:-:S02]  /*1c8b0*/  MOV R3, 0x1f ;  /* 0x0000001f00037802 */ /* 0x000fc40000000f00 */
[----:B------:R-:W-:Y:S02]  /*1c8c0*/  MOV R2, 0x1c8e0 ;  /* 0x0001c8e000027802 */ /* 0x000fe40000000f00 */
[----:B-1234-:R-:W-:Y:S05]  /*1c8d0*/  CALL.REL.NOINC `($__internal_32_$__cuda_sm70_shflsync_idx_p) ;  /* 0x00001c7000007944 */ /* 0x01efea0003c00000 */
[----:B------:R-:W-:Y:S01]  /*1c8e0*/  MOV R6, R208 ;  /* 0x000000d000067202 */ /* 0x000fe20000000f00 */
[----:B------:R-:W-:Y:S05]  /*1c8f0*/  BRA `(.L_x_1706) ;  /* 0xfffe3db000007947 */ /* 0x000fea000383ffff */
.L_x_1759:
[----:B------:R-:W-:Y:S01]  /*1c900*/  IMAD.MOV.U32 R209, RZ, RZ, R5 ;  /* 0x000000ffffd17224 */ /* 0x000fe200078e0005 */
[----:B------:R-:W-:Y:S01]  /*1c910*/  MOV R208, RZ ;  /* 0x000000ff00d07202 */ /* 0x000fe20000000f00 */
[----:B------:R-:W-:Y:S01]  /*1c920*/  IMAD.MOV.U32 R3, RZ, RZ, 0x181f ;  /* 0x0000181fff037424 */ /* 0x000fe200078e00ff */
[----:B------:R-:W-:Y:S02]  /*1c930*/  MOV R2, 0x1c950 ;  /* 0x0001c95000027802 */ /* 0x000fe40000000f00 */
[----:B-----5:R-:W-:Y:S05]  /*1c940*/  CALL.REL.NOINC `($__internal_32_$__cuda_sm70_shflsync_idx_p) ;  /* 0x00001c0000007944 */ /* 0x020fea0003c00000 */
[----:B------:R-:W-:Y:S01]  /*1c950*/  MOV R4, R208 ;  /* 0x000000d000047202 */ /* 0x000fe20000000f00 */
[----:B------:R-:W-:Y:S05]  /*1c960*/  BRA `(.L_x_1913) ;  /* 0xfffed45000007947 */ /* 0x000fea000383ffff */
.L_x_1760:
[----:B------:R-:W-:Y:S01]  /*1c970*/  IMAD.MOV.U32 R209, RZ, RZ, R13 ;  /* 0x000000ffffd17224 */ /* 0x000fe200078e000d */
[----:B------:R-:W-:Y:S01]  /*1c980*/  MOV R208, RZ ;  /* 0x000000ff00d07202 */ /* 0x000fe20000000f00 */
[----:B------:R-:W-:Y:S01]  /*1c990*/  IMAD.MOV.U32 R3, RZ, RZ, 0x181f ;  /* 0x0000181fff037424 */ /* 0x000fe200078e00ff */
[----:B------:R-:W-:Y:S02]  /*1c9a0*/  MOV R2, 0x1c9c0 ;  /* 0x0001c9c000027802 */ /* 0x000fe40000000f00 */
[----:B-12--5:R-:W-:Y:S05]  /*1c9b0*/  CALL.REL.NOINC `($__internal_32_$__cuda_sm70_shflsync_idx_p) ;  /* 0x00001b9000007944 */ /* 0x026fea0003c00000 */
[----:B------:R-:W-:Y:S01]  /*1c9c0*/  MOV R2, R208 ;  /* 0x000000d000027202 */ /* 0x000fe20000000f00 */
[----:B------:R-:W-:Y:S05]  /*1c9d0*/  BRA `(.L_x_1914) ;  /* 0xfffed40000007947 */ /* 0x000fea000383ffff */
.L_x_1763:
[----:B------:R-:W-:Y:S01]  /*1c9e0*/  IMAD.MOV.U32 R209, RZ, RZ, R5 ;  /* 0x000000ffffd17224 */ /* 0x000fe200078e0005 */
[----:B------:R-:W-:Y:S01]  /*1c9f0*/  MOV R208, 0x1 ;  /* 0x0000000100d07802 */ /* 0x000fe20000000f00 */
[----:B--2---:R-:W-:Y:S01]  /*1ca00*/  IMAD.MOV.U32 R3, RZ, RZ, 0x181f ;  /* 0x0000181fff037424 */ /* 0x004fe200078e00ff */
[----:B----4-:R-:W-:-:S02]  /*1ca10*/  MOV R2, 0x1ca30 ;  /* 0x0001ca3000027802 */ /* 0x010fc40000000f00 */
[----:B-1-3-5:R-:W-:Y:S05]  /*1ca20*/  CALL.REL.NOINC `($__internal_32_$__cuda_sm70_shflsync_idx_p) ;  /* 0x00001b2000007944 */ /* 0x02afea0003c00000 */
[----:B------:R-:W-:Y:S01]  /*1ca30*/  IMAD.MOV.U32 R4, RZ, RZ, R208 ;  /* 0x000000ffff047224 */ /* 0x000fe200078e00d0 */
[----:B------:R-:W-:Y:S01]  /*1ca40*/  MOV R208, 0x1 ;  /* 0x0000000100d07802 */ /* 0x000fe20000000f00 */
[----:B------:R-:W-:Y:S01]  /*1ca50*/  IMAD.MOV.U32 R209, RZ, RZ, R13 ;  /* 0x000000ffffd17224 */ /* 0x000fe200078e000d */
[----:B------:R-:W-:-:S02]  /*1ca60*/  MOV R3, 0x181f ;  /* 0x0000181f00037802 */ /* 0x000fc40000000f00 */
[----:B------:R-:W-:Y:S02]  /*1ca70*/  MOV R2, 0x1ca90 ;  /* 0x0001ca9000027802 */ /* 0x000fe40000000f00 */
[----:B------:R-:W-:Y:S05]  /*1ca80*/  CALL.REL.NOINC `($__internal_32_$__cuda_sm70_shflsync_idx_p) ;  /* 0x00001ac000007944 */ /* 0x000fea0003c00000 */
[----:B------:R-:W-:Y:S01]  /*1ca90*/  MOV R2, R208 ;  /* 0x000000d000027202 */ /* 0x000fe20000000f00 */
[----:B------:R-:W-:Y:S05]  /*1caa0*/  BRA `(.L_x_1915) ;  /* 0xfffed4d000007947 */ /* 0x000fea000383ffff */
.L_x_1766:
[----:B------:R-:W-:Y:S01]  /*1cab0*/  IMAD.MOV.U32 R209, RZ, RZ, R5 ;  /* 0x000000ffffd17224 */ /* 0x000fe200078e0005 */
[----:B------:R-:W-:Y:S01]  /*1cac0*/  MOV R208, 0x2 ;  /* 0x0000000200d07802 */ /* 0x000fe20000000f00 */
[----:B-1----:R-:W-:Y:S01]  /*1cad0*/  IMAD.MOV.U32 R3, RZ, RZ, 0x181f ;  /* 0x0000181fff037424 */ /* 0x002fe200078e00ff */
[----:B----4-:R-:W-:Y:S02]  /*1cae0*/  MOV R2, 0x1cb00 ;  /* 0x0001cb0000027802 */ /* 0x010fe40000000f00 */
[----:B--23-5:R-:W-:Y:S05]  /*1caf0*/  CALL.REL.NOINC `($__internal_32_$__cuda_sm70_shflsync_idx_p) ;  /* 0x00001a5000007944 */ /* 0x02cfea0003c00000 */
[----:B------:R-:W-:Y:S01]  /*1cb00*/  MOV R4, R208 ;  /* 0x000000d000047202 */ /* 0x000fe20000000f00 */
[----:B------:R-:W-:Y:S05]  /*1cb10*/  BRA `(.L_x_1916) ;  /* 0xfffed5d000007947 */ /* 0x000fea000383ffff */
.L_x_1767:
[----:B------:R-:W-:Y:S01]  /*1cb20*/  IMAD.MOV.U32 R209, RZ, RZ, R13 ;  /* 0x000000ffffd17224 */ /* 0x000fe200078e000d */
[----:B------:R-:W-:Y:S01]  /*1cb30*/  MOV R208, 0x2 ;  /* 0x0000000200d07802 */ /* 0x000fe20000000f00 */
[----:B------:R-:W-:Y:S01]  /*1cb40*/  IMAD.MOV.U32 R3, RZ, RZ, 0x181f ;  /* 0x0000181fff037424 */ /* 0x000fe200078e00ff */
[----:B----4-:R-:W-:Y:S02]  /*1cb50*/  MOV R2, 0x1cb70 ;  /* 0x0001cb7000027802 */ /* 0x010fe40000000f00 */
[----:B-123-5:R-:W-:Y:S05]  /*1cb60*/  CALL.REL.NOINC `($__internal_32_$__cuda_sm70_shflsync_idx_p) ;  /* 0x000019e000007944 */ /* 0x02efea0003c00000 */
[----:B------:R-:W-:Y:S01]  /*1cb70*/  MOV R2, R208 ;  /* 0x000000d000027202 */ /* 0x000fe20000000f00 */
[----:B------:R-:W-:Y:S05]  /*1cb80*/  BRA `(.L_x_1917) ;  /* 0xfffed58000007947 */ /* 0x000fea000383ffff */
.L_x_1770:
[----:B------:R-:W-:Y:S01]  /*1cb90*/  IMAD.MOV.U32 R209, RZ, RZ, R5 ;  /* 0x000000ffffd17224 */ /* 0x000fe200078e0005 */
[----:B------:R-:W-:Y:S01]  /*1cba0*/  MOV R208, 0x3 ;  /* 0x0000000300d07802 */ /* 0x000fe20000000f00 */
[----:B-1----:R-:W-:Y:S01]  /*1cbb0*/  IMAD.MOV.U32 R3, RZ, RZ, 0x181f ;  /* 0x0000181fff037424 */ /* 0x002fe200078e00ff */
[----:B------:R-:W-:-:S02]  /*1cbc0*/  MOV R2, 0x1cbe0 ;  /* 0x0001cbe000027802 */ /* 0x000fc40000000f00 */
[----:B--2345:R-:W-:Y:S05]  /*1cbd0*/  CALL.REL.NOINC `($__internal_32_$__cuda_sm70_shflsync_idx_p) ;  /* 0x0000197000007944 */ /* 0x03cfea0003c00000 */
        /* <DEDUP_REMOVED lines=8> */
.L_x_1827:
[----:B------:R-:W-:Y:S01]  /*1cc60*/  IMAD.MOV.U32 R209, RZ, RZ, R6 ;  /* 0x000000ffffd17224 */ /* 0x000fe200078e0006 */
[----:B------:R-:W-:Y:S01]  /*1cc70*/  MOV R208, 0x1 ;  /* 0x0000000100d07802 */ /* 0x000fe20000000f00 */
[----:B----4-:R-:W-:Y:S01]  /*1cc80*/  IMAD.MOV.U32 R3, RZ, RZ, 0x181f ;  /* 0x0000181fff037424 */ /* 0x010fe200078e00ff */
[----:B------:R-:W-:Y:S02]  /*1cc90*/  MOV R2, 0x1ccb0 ;  /* 0x0001ccb000027802 */ /* 0x000fe40000000f00 */
[----:B------:R-:W-:Y:S05]  /*1cca0*/  CALL.REL.NOINC `($__internal_32_$__cuda_sm70_shflsync_idx_p) ;  /* 0x000018a000007944 */ /* 0x000fea0003c00000 */
[----:B------:R-:W-:Y:S01]  /*1ccb0*/  IMAD.MOV.U32 R5, RZ, RZ, R208 ;  /* 0x000000ffff057224 */ /* 0x000fe200078e00d0 */
[----:B------:R-:W-:Y:S01]  /*1ccc0*/  MOV R208, 0x1 ;  /* 0x0000000100d07802 */ /* 0x000fe20000000f00 */
[----:B------:R-:W-:Y:S01]  /*1ccd0*/  IMAD.MOV.U32 R209, RZ, RZ, R13 ;  /* 0x000000ffffd17224 */ /* 0x000fe200078e000d */
[----:B------:R-:W-:Y:S02]  /*1cce0*/  MOV R3, 0x181f ;  /* 0x0000181f00037802 */ /* 0x000fe40000000f00 */
[----:B------:R-:W-:Y:S02]  /*1ccf0*/  MOV R2, 0x1cd10 ;  /* 0x0001cd1000027802 */ /* 0x000fe40000000f00 */
[----:B------:R-:W-:Y:S05]  /*1cd00*/  CALL.REL.NOINC `($__internal_32_$__cuda_sm70_shflsync_idx_p) ;  /* 0x0000184000007944 */ /* 0x000fea0003c00000 */
[----:B------:R-:W-:Y:S01]  /*1cd10*/  MOV R2, R208 ;  /* 0x000000d000027202 */ /* 0x000fe20000000f00 */
[----:B------:R-:W-:Y:S05]  /*1cd20*/  BRA `(.L_x_1919) ;  /* 0xffff489000007947 */ /* 0x000fea000383ffff */
.L_x_1830:
[----:B------:R-:W-:Y:S01]  /*1cd30*/  IMAD.MOV.U32 R209, RZ, RZ, R5 ;  /* 0x000000ffffd17224 */ /* 0x000fe200078e0005 */
[----:B------:R-:W-:Y:S01]  /*1cd40*/  MOV R208, RZ ;  /* 0x000000ff00d07202 */ /* 0x000fe20000000f00 */
[----:B------:R-:W-:Y:S01]  /*1cd50*/  IMAD.MOV.U32 R3, RZ, RZ, 0x181f ;  /* 0x0000181fff037424 */ /* 0x000fe200078e00ff */
[----:B------:R-:W-:-:S02]  /*1cd60*/  MOV R2, 0x1cd80 ;  /* 0x0001cd8000027802 */ /* 0x000fc40000000f00 */
[----:B------:R-:W-:Y:S05]  /*1cd70*/  CALL.REL.NOINC `($__internal_32_$__cuda_sm70_shflsync_idx_p) ;  /* 0x000017d000007944 */ /* 0x000fea0003c00000 */
[----:B------:R-:W-:Y:S01]  /*1cd80*/  MOV R4, R208 ;  /* 0x000000d000047202 */ /* 0x000fe20000000f00 */
[----:B------:R-:W-:Y:S05]  /*1cd90*/  BRA `(.L_x_1920) ;  /* 0xffff58d000007947 */ /* 0x000fea000383ffff */
.L_x_1831:
[----:B------:R-:W-:Y:S01]  /*1cda0*/  IMAD.MOV.U32 R209, RZ, RZ, R6 ;  /* 0x000000ffffd17224 */ /* 0x000fe200078e0006 */
[----:B------:R-:W-:Y:S01]  /*1cdb0*/  MOV R208, RZ ;  /* 0x000000ff00d07202 */ /* 0x000fe20000000f00 */
[----:B------:R-:W-:Y:S01]  /*1cdc0*/  IMAD.MOV.U32 R3, RZ, RZ, 0x181f ;  /* 0x0000181fff037424 */ /* 0x000fe200078e00ff */
[----:B------:R-:W-:-:S02]  /*1cdd0*/  MOV R2, 0x1cdf0 ;  /* 0x0001cdf000027802 */ /* 0x000fc40000000f00 */
[----:B-12---:R-:W-:Y:S05]  /*1cde0*/  CALL.REL.NOINC `($__internal_32_$__cuda_sm70_shflsync_idx_p) ;  /* 0x0000176000007944 */ /* 0x006fea0003c00000 */
[----:B------:R-:W-:Y:S01]  /*1cdf0*/  MOV R2, R208 ;  /* 0x000000d000027202 */ /* 0x000fe20000000f00 */
[----:B------:R-:W-:Y:S05]  /*1ce00*/  BRA `(.L_x_1921) ;  /* 0xffff588000007947 */ /* 0x000fea000383ffff */
.L_x_1834:
[----:B------:R-:W-:Y:S01]  /*1ce10*/  IMAD.MOV.U32 R209, RZ, RZ, R5 ;  /* 0x000000ffffd17224 */ /* 0x000fe200078e0005 */
[----:B------:R-:W-:Y:S01]  /*1ce20*/  MOV R208, 0x1 ;  /* 0x0000000100d07802 */ /* 0x000fe20000000f00 */
[----:B--2---:R-:W-:Y:S01]  /*1ce30*/  IMAD.MOV.U32 R3, RZ, RZ, 0x181f ;  /* 0x0000181fff037424 */ /* 0x004fe200078e00ff */
[----:B----4-:R-:W-:-:S03]  /*1ce40*/  MOV R2, 0x1ce60 ;  /* 0x0001ce6000027802 */ /* 0x010fc60000000f00 */
[----:B-1-3--:R-:W-:Y:S05]  /*1ce50*/  CALL.REL.NOINC `($__internal_32_$__cuda_sm70_shflsync_idx_p) ;  /* 0x000016f000007944 */ /* 0x00afea0003c00000 */
        /* <DEDUP_REMOVED lines=8> */
.L_x_1835:
[----:B------:R-:W-:Y:S01]  /*1cee0*/  IMAD.MOV.U32 R4, RZ, RZ, R6 ;  /* 0x000000ffff047224 */ /* 0x000fe200078e0006 */
[----:B------:R-:W-:Y:S02]  /*1cef0*/  MOV R3, 0x2 ;  /* 0x0000000200037802 */ /* 0x000fe40000000f00 */
[----:B------:R-:W-:Y:S02]  /*1cf00*/  MOV R2, 0x1cf20 ;  /* 0x0001cf2000027802 */ /* 0x000fe40000000f00 */
[----:B------:R-:W-:Y:S05]  /*1cf10*/  CALL.REL.NOINC `($__internal_31_$__cuda_sm70_shflsync_bfly_p) ;  /* 0x000015d000007944 */ /* 0x000fea0003c00000 */
[----:B------:R-:W-:Y:S01]  /*1cf20*/  MOV R2, R9 ;  /* 0x0000000900027202 */ /* 0x000fe20000000f00 */
[----:B------:R-:W-:Y:S05]  /*1cf30*/  BRA `(.L_x_1923) ;  /* 0xffff5dd000007947 */ /* 0x000fea000383ffff */
.L_x_1836:
[----:B------:R-:W-:Y:S01]  /*1cf40*/  IMAD.MOV.U32 R4, RZ, RZ, R6 ;  /* 0x000000ffff047224 */ /* 0x000fe200078e0006 */
[----:B------:R-:W-:Y:S02]  /*1cf50*/  MOV R3, 0x1 ;  /* 0x0000000100037802 */ /* 0x000fe40000000f00 */
[----:B------:R-:W-:Y:S02]  /*1cf60*/  MOV R2, 0x1cf80 ;  /* 0x0001cf8000027802 */ /* 0x000fe40000000f00 */
[----:B------:R-:W-:Y:S05]  /*1cf70*/  CALL.REL.NOINC `($__internal_31_$__cuda_sm70_shflsync_bfly_p) ;  /* 0x0000157000007944 */ /* 0x000fea0003c00000 */
[----:B------:R-:W-:Y:S01]  /*1cf80*/  FMNMX.FTZ R6, R6, R9, !PT ;  /* 0x0000000906067209 */ /* 0x000fe20007810000 */
[----:B------:R-:W-:Y:S01]  /*1cf90*/  IMAD.MOV.U32 R4, RZ, RZ, R5 ;  /* 0x000000ffff047224 */ /* 0x000fe200078e0005 */
[----:B------:R-:W-:Y:S01]  /*1cfa0*/  MOV R2, 0x1cfd0 ;  /* 0x0001cfd000027802 */ /* 0x000fe20000000f00 */
[----:B------:R-:W-:-:S02]  /*1cfb0*/  IMAD.MOV.U32 R3, RZ, RZ, 0x2 ;  /* 0x00000002ff037424 */ /* 0x000fc400078e00ff */
[----:B------:R-:W-:Y:S05]  /*1cfc0*/  CALL.REL.NOINC `($__internal_31_$__cuda_sm70_shflsync_bfly_p) ;  /* 0x0000152000007944 */ /* 0x000fea0003c00000 */
[----:B------:R-:W-:Y:S01]  /*1cfd0*/  FMNMX.FTZ R5, R5, R9, !PT ;  /* 0x0000000905057209 */ /* 0x000fe20007810000 */
[----:B------:R-:W-:Y:S01]  /*1cfe0*/  IMAD.MOV.U32 R3, RZ, RZ, 0x1 ;  /* 0x00000001ff037424 */ /* 0x000fe200078e00ff */
[----:B------:R-:W-:-:S03]  /*1cff0*/  MOV R2, 0x1d020 ;  /* 0x0001d02000027802 */ /* 0x000fc60000000f00 */
[----:B------:R-:W-:Y:S02]  /*1d000*/  IMAD.MOV.U32 R4, RZ, RZ, R5 ;  /* 0x000000ffff047224 */ /* 0x000fe400078e0005 */
[----:B------:R-:W-:Y:S05]  /*1d010*/  CALL.REL.NOINC `($__internal_31_$__cuda_sm70_shflsync_bfly_p) ;  /* 0x000014d000007944 */ /* 0x000fea0003c00000 */
[----:B------:R-:W-:Y:S01]  /*1d020*/  MOV R4, R9 ;  /* 0x0000000900047202 */ /* 0x000fe20000000f00 */
[----:B------:R-:W-:Y:S05]  /*1d030*/  BRA `(.L_x_1924) ;  /* 0xffff5d4000007947 */ /* 0x000fea000383ffff */
.L_x_1838:
[----:B------:R-:W-:Y:S01]  /*1d040*/  MOV R208, RZ ;  /* 0x000000ff00d07202 */ /* 0x000fe20000000f00 */
[----:B------:R-:W-:Y:S01]  /*1d050*/  IMAD.MOV.U32 R209, RZ, RZ, R4 ;  /* 0x000000ffffd17224 */ /* 0x000fe200078e0004 */
[----:B-1----:R-:W-:Y:S01]  /*1d060*/  MOV R2, 0x1d090 ;  /* 0x0001d09000027802 */ /* 0x002fe20000000f00 */
[----:B------:R-:W-:Y:S02]  /*1d070*/  IMAD.MOV.U32 R3, RZ, RZ, 0x181f ;  /* 0x0000181fff037424 */ /* 0x000fe400078e00ff */
[----:B--234-:R-:W-:Y:S05]  /*1d080*/  CALL.REL.NOINC `($__internal_32_$__cuda_sm70_shflsync_idx_p) ;  /* 0x000014c000007944 */ /* 0x01cfea0003c00000 */
[----:B------:R-:W-:Y:S01]  /*1d090*/  MOV R2, R208 ;  /* 0x000000d000027202 */ /* 0x000fe20000000f00 */
[----:B------:R-:W-:-:S05]  /*1d0a0*/  BRA `(.L_x_1925) ;  /* 0xffff6e7000007947 */ /* 0x000fca000383ffff */
.L_x_1841:
[----:B------:R-:W-:Y:S01]  /*1d0b0*/  MOV R208, 0x1 ;  /* 0x0000000100d07802 */ /* 0x000fe20000000f00 */
[----:B------:R-:W-:Y:S01]  /*1d0c0*/  IMAD.MOV.U32 R209, RZ, RZ, R4 ;  /* 0x000000ffffd17224 */ /* 0x000fe200078e0004 */
[----:B------:R-:W-:Y:S01]  /*1d0d0*/  MOV R2, 0x1d100 ;  /* 0x0001d10000027802 */ /* 0x000fe20000000f00 */
[----:B------:R-:W-:Y:S02]  /*1d0e0*/  IMAD.MOV.U32 R3, RZ, RZ, 0x181f ;  /* 0x0000181fff037424 */ /* 0x000fe400078e00ff */
[----:B--23--:R-:W-:Y:S05]  /*1d0f0*/  CALL.REL.NOINC `($__internal_32_$__cuda_sm70_shflsync_idx_p) ;  /* 0x0000145000007944 */ /* 0x00cfea0003c00000 */
[----:B------:R-:W-:Y:S01]  /*1d100*/  MOV R3, 0x181f ;  /* 0x0000181f00037802 */ /* 0x000fe20000000f00 */
[----:B------:R-:W-:Y:S01]  /*1d110*/  IMAD.MOV.U32 R4, RZ, RZ, R208 ;  /* 0x000000ffff047224 */ /* 0x000fe200078e00d0 */
[----:B------:R-:W-:Y:S01]  /*1d120*/  MOV R208, 0x1 ;  /* 0x0000000100d07802 */ /* 0x000fe20000000f00 */
[----:B------:R-:W-:Y:S01]  /*1d130*/  IMAD.MOV.U32 R209, RZ, RZ, R20 ;  /* 0x000000ffffd17224 */ /* 0x000fe200078e0014 */
[----:B------:R-:W-:Y:S02]  /*1d140*/  MOV R2, 0x1d160 ;  /* 0x0001d16000027802 */ /* 0x000fe40000000f00 */
[----:B------:R-:W-:Y:S05]  /*1d150*/  CALL.REL.NOINC `($__internal_32_$__cuda_sm70_shflsync_idx_p) ;  /* 0x000013f000007944 */ /* 0x000fea0003c00000 */
[----:B------:R-:W-:Y:S01]  /*1d160*/  MOV R2, R208 ;  /* 0x000000d000027202 */ /* 0x000fe20000000f00 */
[----:B------:R-:W-:-:S05]  /*1d170*/  BRA `(.L_x_1926) ;  /* 0xffff6f0000007947 */ /* 0x000fca000383ffff */
.L_x_1844:
[----:B------:R-:W-:Y:S01]  /*1d180*/  MOV R208, RZ ;  /* 0x000000ff00d07202 */ /* 0x000fe20000000f00 */
[----:B------:R-:W-:Y:S01]  /*1d190*/  IMAD.MOV.U32 R209, RZ, RZ, R9 ;  /* 0x000000ffffd17224 */ /* 0x000fe200078e0009 */
[----:B------:R-:W-:Y:S01]  /*1d1a0*/  MOV R2, 0x1d1d0 ;  /* 0x0001d1d000027802 */ /* 0x000fe20000000f00 */
[----:B------:R-:W-:Y:S02]  /*1d1b0*/  IMAD.MOV.U32 R3, RZ, RZ, 0x181f ;  /* 0x0000181fff037424 */ /* 0x000fe400078e00ff */
[----:B-1----:R-:W-:Y:S05]  /*1d1c0*/  CALL.REL.NOINC `($__internal_32_$__cuda_sm70_shflsync_idx_p) ;  /* 0x0000138000007944 */ /* 0x002fea0003c00000 */
[----:B------:R-:W-:Y:S01]  /*1d1d0*/  MOV R4, R208 ;  /* 0x000000d000047202 */ /* 0x000fe20000000f00 */
[----:B------:R-:W-:-:S05]  /*1d1e0*/  BRA `(.L_x_1927) ;  /* 0xffff7ed000007947 */ /* 0x000fca000383ffff */
.L_x_1845:
[----:B------:R-:W-:Y:S01]  /*1d1f0*/  MOV R208, RZ ;  /* 0x000000ff00d07202 */ /* 0x000fe20000000f00 */
[----:B------:R-:W-:Y:S01]  /*1d200*/  IMAD.MOV.U32 R209, RZ, RZ, R16 ;  /* 0x000000ffffd17224 */ /* 0x000fe200078e0010 */
[----:B------:R-:W-:Y:S01]  /*1d210*/  MOV R2, 0x1d240 ;  /* 0x0001d24000027802 */ /* 0x000fe20000000f00 */
[----:B------:R-:W-:Y:S02]  /*1d220*/  IMAD.MOV.U32 R3, RZ, RZ, 0x181f ;  /* 0x0000181fff037424 */ /* 0x000fe400078e00ff */
[----:B-123--:R-:W-:Y:S05]  /*1d230*/  CALL.REL.NOINC `($__internal_32_$__cuda_sm70_shflsync_idx_p) ;  /* 0x0000131000007944 */ /* 0x00efea0003c00000 */
[----:B------:R-:W-:Y:S01]  /*1d240*/  MOV R2, R208 ;  /* 0x000000d000027202 */ /* 0x000fe20000000f00 */
[----:B------:R-:W-:-:S05]  /*1d250*/  BRA `(.L_x_1928) ;  /* 0xffff7e8000007947 */ /* 0x000fca000383ffff */
.L_x_1846:
[----:B------:R-:W-:Y:S01]  /*1d260*/  MOV R208, 0x1 ;  /* 0x0000000100d07802 */ /* 0x000fe20000000f00 */
[----:B------:R-:W-:Y:S01]  /*1d270*/  IMAD.MOV.U32 R209, RZ, RZ, R9 ;  /* 0x000000ffffd17224 */ /* 0x000fe200078e0009 */
[----:B--2---:R-:W-:Y:S01]  /*1d280*/  MOV R2, 0x1d2b0 ;  /* 0x0001d2b000027802 */ /* 0x004fe20000000f00 */
[----:B------:R-:W-:Y:S03]  /*1d290*/  IMAD.MOV.U32 R3, RZ, RZ, 0x181f ;  /* 0x0000181fff037424 */ /* 0x000fe600078e00ff */
[----:B-1--4-:R-:W-:Y:S05]  /*1d2a0*/  CALL.REL.NOINC `($__internal_32_$__cuda_sm70_shflsync_idx_p) ;  /* 0x000012a000007944 */ /* 0x012fea0003c00000 */
        /* <DEDUP_REMOVED lines=8> */
.L_x_1847:
[----:B------:R-:W-:Y:S02]  /*1d330*/  MOV R3, 0x2 ;  /* 0x0000000200037802 */ /* 0x000fe40000000f00 */
[----:B------:R-:W-:Y:S02]  /*1d340*/  MOV R2, 0x1d360 ;  /* 0x0001d36000027802 */ /* 0x000fe40000000f00 */
[----:B------:R-:W-:Y:S05]  /*1d350*/  CALL.REL.NOINC `($__internal_31_$__cuda_sm70_shflsync_bfly_p) ;  /* 0x0000119000007944 */ /* 0x000fea0003c00000 */
[----:B------:R-:W-:Y:S01]  /*1d360*/  MOV R2, R9 ;  /* 0x0000000900027202 */ /* 0x000fe20000000f00 */
[----:B------:R-:W-:-:S05]  /*1d370*/  BRA `(.L_x_1930) ;  /* 0xffff814000007947 */ /* 0x000fca000383ffff */
.L_x_1848:
[----:B------:R-:W-:Y:S02]  /*1d380*/  MOV R3, 0x1 ;  /* 0x0000000100037802 */ /* 0x000fe40000000f00 */
[----:B------:R-:W-:Y:S02]  /*1d390*/  MOV R2, 0x1d3b0 ;  /* 0x0001d3b000027802 */ /* 0x000fe40000000f00 */
[----:B------:R-:W-:Y:S05]  /*1d3a0*/  CALL.REL.NOINC `($__internal_31_$__cuda_sm70_shflsync_bfly_p) ;  /* 0x0000114000007944 */ /* 0x000fea0003c00000 */
[----:B------:R-:W-:Y:S01]  /*1d3b0*/  IMAD.MOV.U32 R3, RZ, RZ, 0x2 ;  /* 0x00000002ff037424 */ /* 0x000fe200078e00ff */
[----:B------:R-:W-:Y:S01]  /*1d3c0*/  FMNMX.FTZ R6, R4, R9, !PT ;  /* 0x0000000904067209 */ /* 0x000fe20007810000 */
[----:B------:R-:W-:Y:S01]  /*1d3d0*/  IMAD.MOV.U32 R4, RZ, RZ, R8 ;  /* 0x000000ffff047224 */ /* 0x000fe200078e0008 */
[----:B------:R-:W-:Y:S02]  /*1d3e0*/  MOV R2, 0x1d400 ;  /* 0x0001d40000027802 */ /* 0x000fe40000000f00 */
[----:B------:R-:W-:Y:S05]  /*1d3f0*/  CALL.REL.NOINC `($__internal_31_$__cuda_sm70_shflsync_bfly_p) ;  /* 0x000010f000007944 */ /* 0x000fea0003c00000 */
[----:B------:R-:W-:Y:S01]  /*1d400*/  FMNMX.FTZ R4, R8, R9, !PT ;  /* 0x0000000908047209 */ /* 0x000fe20007810000 */
[----:B------:R-:W-:Y:S01]  /*1d410*/  IMAD.MOV.U32 R3, RZ, RZ, 0x1 ;  /* 0x00000001ff037424 */ /* 0x000fe200078e00ff */
[----:B------:R-:W-:Y:S02]  /*1d420*/  MOV R2, 0x1d440 ;  /* 0x0001d44000027802 */ /* 0x000fe40000000f00 */
[----:B------:R-:W-:Y:S05]  /*1d430*/  CALL.REL.NOINC `($__internal_31_$__cuda_sm70_shflsync_bfly_p) ;  /* 0x000010b000007944 */ /* 0x000fea0003c00000 */
[----:B------:R-:W-:Y:S01]  /*1d440*/  MOV R2, R9 ;  /* 0x0000000900027202 */ /* 0x000fe20000000f00 */
[----:B------:R-:W-:-:S05]  /*1d450*/  BRA `(.L_x_1931) ;  /* 0xffff80d000007947 */ /* 0x000fca000383ffff */
.L_x_1850:
[----:B------:R-:W-:Y:S01]  /*1d460*/  IMAD.MOV.U32 R4, RZ, RZ, R218 ;  /* 0x000000ffff047224 */ /* 0x000fe200078e00da */
[----:B------:R-:W-:-:S02]  /*1d470*/  MOV R3, 0x2 ;  /* 0x0000000200037802 */ /* 0x000fc40000000f00 */
[----:B------:R-:W-:Y:S02]  /*1d480*/  MOV R2, 0x1d4a0 ;  /* 0x0001d4a000027802 */ /* 0x000fe40000000f00 */
[----:B------:R-:W-:Y:S05]  /*1d490*/  CALL.REL.NOINC `($__internal_31_$__cuda_sm70_shflsync_bfly_p) ;  /* 0x0000105000007944 */ /* 0x000fea0003c00000 */
[----:B------:R-:W-:Y:S01]  /*1d4a0*/  FADD.FTZ R4, R218, R9 ;  /* 0x00000009da047221 */ /* 0x000fe20000010000 */
[----:B------:R-:W-:Y:S02]  /*1d4b0*/  MOV R3, 0x1 ;  /* 0x0000000100037802 */ /* 0x000fe40000000f00 */
[----:B------:R-:W-:Y:S02]  /*1d4c0*/  MOV R2, 0x1d4e0 ;  /* 0x0001d4e000027802 */ /* 0x000fe40000000f00 */
[----:B------:R-:W-:Y:S05]  /*1d4d0*/  CALL.REL.NOINC `($__internal_31_$__cuda_sm70_shflsync_bfly_p) ;  /* 0x0000101000007944 */ /* 0x000fea0003c00000 */
[----:B------:R-:W-:Y:S01]  /*1d4e0*/  FADD.FTZ R8, R4, R9 ;  /* 0x0000000904087221 */ /* 0x000fe20000010000 */
[----:B------:R-:W-:Y:S02]  /*1d4f0*/  MOV R4, R217 ;  /* 0x000000d900047202 */ /* 0x000fe40000000f00 */
[----:B------:R-:W-:Y:S02]  /*1d500*/  MOV R3, 0x2 ;  /* 0x0000000200037802 */ /* 0x000fe40000000f00 */
[----:B------:R-:W-:Y:S02]  /*1d510*/  MOV R2, 0x1d530 ;  /* 0x0001d53000027802 */ /* 0x000fe40000000f00 */
[----:B------:R-:W-:Y:S05]  /*1d520*/  CALL.REL.NOINC `($__internal_31_$__cuda_sm70_shflsync_bfly_p) ;  /* 0x00000fc000007944 */ /* 0x000fea0003c00000 */
[----:B------:R-:W-:Y:S01]  /*1d530*/  FADD.FTZ R4, R217, R9 ;  /* 0x00000009d9047221 */ /* 0x000fe20000010000 */
[----:B------:R-:W-:Y:S02]  /*1d540*/  MOV R3, 0x1 ;  /* 0x0000000100037802 */ /* 0x000fe40000000f00 */
[----:B------:R-:W-:-:S02]  /*1d550*/  MOV R2, 0x1d570 ;  /* 0x0001d57000027802 */ /* 0x000fc40000000f00 */
[----:B------:R-:W-:Y:S05]  /*1d560*/  CALL.REL.NOINC `($__internal_31_$__cuda_sm70_shflsync_bfly_p) ;  /* 0x00000f8000007944 */ /* 0x000fea0003c00000 */
[----:B------:R-:W-:Y:S01]  /*1d570*/  MOV R2, R9 ;  /* 0x0000000900027202 */ /* 0x000fe20000000f00 */
[----:B------:R-:W-:Y:S05]  /*1d580*/  BRA `(.L_x_1932) ;  /* 0xffff976000007947 */ /* 0x000fea000383ffff */
.L_x_1857:
[----:B--234-:R-:W-:Y:S01]  /*1d590*/  IMAD.MOV.U32 R209, RZ, RZ, R13 ;  /* 0x000000ffffd17224 */ /* 0x01cfe200078e000d */
[----:B------:R-:W-:Y:S01]  /*1d5a0*/  MOV R208, RZ ;  /* 0x000000ff00d07202 */ /* 0x000fe20000000f00 */
[----:B------:R-:W-:Y:S01]  /*1d5b0*/  IMAD.MOV.U32 R3, RZ, RZ, 0x181f ;  /* 0x0000181fff037424 */ /* 0x000fe200078e00ff */
[----:B------:R-:W-:-:S02]  /*1d5c0*/  MOV R2, 0x1d5e0 ;  /* 0x0001d5e000027802 */ /* 0x000fc40000000f00 */
[----:B-1----:R-:W-:Y:S05]  /*1d5d0*/  CALL.REL.NOINC `($__internal_32_$__cuda_sm70_shflsync_idx_p) ;  /* 0x00000f7000007944 */ /* 0x002fea0003c00000 */
[----:B------:R-:W-:Y:S01]  /*1d5e0*/  MOV R5, R208 ;  /* 0x000000d000057202 */ /* 0x000fe20000000f00 */
[----:B------:R-:W-:Y:S05]  /*1d5f0*/  BRA `(.L_x_1933) ;  /* 0xffffb38000007947 */ /* 0x000fea000383ffff */
.L_x_1858:
[----:B------:R-:W-:Y:S01]  /*1d600*/  IMAD.MOV.U32 R209, RZ, RZ, R16 ;  /* 0x000000ffffd17224 */ /* 0x000fe200078e0010 */
[----:B------:R-:W-:Y:S01]  /*1d610*/  MOV R208, RZ ;  /* 0x000000ff00d07202 */ /* 0x000fe20000000f00 */
[----:B------:R-:W-:Y:S01]  /*1d620*/  IMAD.MOV.U32 R3, RZ, RZ, 0x181f ;  /* 0x0000181fff037424 */ /* 0x000fe200078e00ff */
[----:B------:R-:W-:-:S02]  /*1d630*/  MOV R2, 0x1d650 ;  /* 0x0001d65000027802 */ /* 0x000fc40000000f00 */
[----:B-123--:R-:W-:Y:S05]  /*1d640*/  CALL.REL.NOINC `($__internal_32_$__cuda_sm70_shflsync_idx_p) ;  /* 0x00000f0000007944 */ /* 0x00efea0003c00000 */
[----:B------:R-:W-:Y:S01]  /*1d650*/  MOV R2, R208 ;  /* 0x000000d000027202 */ /* 0x000fe20000000f00 */
[----:B------:R-:W-:Y:S05]  /*1d660*/  BRA `(.L_x_1934) ;  /* 0xffffb33000007947 */ /* 0x000fea000383ffff */
.L_x_1861:
[----:B------:R-:W-:Y:S01]  /*1d670*/  IMAD.MOV.U32 R209, RZ, RZ, R13 ;  /* 0x000000ffffd17224 */ /* 0x000fe200078e000d */
[----:B------:R-:W-:Y:S01]  /*1d680*/  MOV R208, 0x1 ;  /* 0x0000000100d07802 */ /* 0x000fe20000000f00 */
[----:B--2---:R-:W-:Y:S01]  /*1d690*/  IMAD.MOV.U32 R3, RZ, RZ, 0x181f ;  /* 0x0000181fff037424 */ /* 0x004fe200078e00ff */
[----:B------:R-:W-:-:S02]  /*1d6a0*/  MOV R2, 0x1d6c0 ;  /* 0x0001d6c000027802 */ /* 0x000fc40000000f00 */
[----:B-1-34-:R-:W-:Y:S05]  /*1d6b0*/  CALL.REL.NOINC `($__internal_32_$__cuda_sm70_shflsync_idx_p) ;  /* 0x00000e9000007944 */ /* 0x01afea0003c00000 */
        /* <DEDUP_REMOVED lines=8> */
.L_x_1864:
[----:B------:R-:W-:Y:S01]  /*1d740*/  IMAD.MOV.U32 R209, RZ, RZ, R13 ;  /* 0x000000ffffd17224 */ /* 0x000fe200078e000d */
[----:B------:R-:W-:Y:S01]  /*1d750*/  MOV R208, 0x2 ;  /* 0x0000000200d07802 */ /* 0x000fe20000000f00 */
[----:B--2---:R-:W-:Y:S01]  /*1d760*/  IMAD.MOV.U32 R3, RZ, RZ, 0x181f ;  /* 0x0000181fff037424 */ /* 0x004fe200078e00ff */
[----:B------:R-:W-:Y:S02]  /*1d770*/  MOV R2, 0x1d790 ;  /* 0x0001d79000027802 */ /* 0x000fe40000000f00 */
[----:B-1-34-:R-:W-:Y:S05]  /*1d780*/  CALL.REL.NOINC `($__internal_32_$__cuda_sm70_shflsync_idx_p) ;  /* 0x00000dc000007944 */ /* 0x01afea0003c00000 */
[----:B------:R-:W-:Y:S01]  /*1d790*/  MOV R5, R208 ;  /* 0x000000d000057202 */ /* 0x000fe20000000f00 */
[----:B------:R-:W-:Y:S05]  /*1d7a0*/  BRA `(.L_x_1936) ;  /* 0xffffb4d000007947 */ /* 0x000fea000383ffff */
.L_x_1865:
[----:B------:R-:W-:Y:S01]  /*1d7b0*/  IMAD.MOV.U32 R209, RZ, RZ, R16 ;  /* 0x000000ffffd17224 */ /* 0x000fe200078e0010 */
[----:B------:R-:W-:Y:S01]  /*1d7c0*/  MOV R208, 0x2 ;  /* 0x0000000200d07802 */ /* 0x000fe20000000f00 */
[----:B--2---:R-:W-:Y:S01]  /*1d7d0*/  IMAD.MOV.U32 R3, RZ, RZ, 0x181f ;  /* 0x0000181fff037424 */ /* 0x004fe200078e00ff */
[----:B------:R-:W-:Y:S02]  /*1d7e0*/  MOV R2, 0x1d800 ;  /* 0x0001d80000027802 */ /* 0x000fe40000000f00 */
[----:B-1-34-:R-:W-:Y:S05]  /*1d7f0*/  CALL.REL.NOINC `($__internal_32_$__cuda_sm70_shflsync_idx_p) ;  /* 0x00000d5000007944 */ /* 0x01afea0003c00000 */
[----:B------:R-:W-:Y:S01]  /*1d800*/  MOV R2, R208 ;  /* 0x000000d000027202 */ /* 0x000fe20000000f00 */
[----:B------:R-:W-:Y:S05]  /*1d810*/  BRA `(.L_x_1937) ;  /* 0xffffb48000007947 */ /* 0x000fea000383ffff */
.L_x_1868:
[----:B------:R-:W-:Y:S01]  /*1d820*/  IMAD.MOV.U32 R209, RZ, RZ, R13 ;  /* 0x000000ffffd17224 */ /* 0x000fe200078e000d */
[----:B------:R-:W-:Y:S01]  /*1d830*/  MOV R208, 0x3 ;  /* 0x0000000300d07802 */ /* 0x000fe20000000f00 */
[----:B---3--:R-:W-:Y:S01]  /*1d840*/  IMAD.MOV.U32 R3, RZ, RZ, 0x181f ;  /* 0x0000181fff037424 */ /* 0x008fe200078e00ff */
[----:B----4-:R-:W-:-:S02]  /*1d850*/  MOV R2, 0x1d870 ;  /* 0x0001d87000027802 */ /* 0x010fc40000000f00 */
[----:B-12---:R-:W-:Y:S05]  /*1d860*/  CALL.REL.NOINC `($__internal_32_$__cuda_sm70_shflsync_idx_p) ;  /* 0x00000ce000007944 */ /* 0x006fea0003c00000 */
        /* <DEDUP_REMOVED lines=8> */
.L_x_1870:
[----:B------:R-:W-:Y:S01]  /*1d8f0*/  IMAD.MOV.U32 R209, RZ, RZ, R6 ;  /* 0x000000ffffd17224 */ /* 0x000fe200078e0006 */
[----:B------:R-:W-:Y:S01]  /*1d900*/  MOV R208, RZ ;  /* 0x000000ff00d07202 */ /* 0x000fe20000000f00 */
[----:B------:R-:W-:Y:S01]  /*1d910*/  IMAD.MOV.U32 R3, RZ, RZ, 0x1c1f ;  /* 0x00001c1fff037424 */ /* 0x000fe200078e00ff */
[----:B------:R-:W-:Y:S02]  /*1d920*/  MOV R2, 0x1d940 ;  /* 0x0001d94000027802 */ /* 0x000fe40000000f00 */
[----:B------:R-:W-:Y:S05]  /*1d930*/  CALL.REL.NOINC `($__internal_32_$__cuda_sm70_shflsync_idx_p) ;  /* 0x00000c1000007944 */ /* 0x000fea0003c00000 */
[----:B------:R-:W-:Y:S01]  /*1d940*/  MOV R4, R208 ;  /* 0x000000d000047202 */ /* 0x000fe20000000f00 */
[----:B------:R-:W-:Y:S05]  /*1d950*/  BRA `(.L_x_1939) ;  /* 0xffffb86000007947 */ /* 0x000fea000383ffff */
.L_x_1871:
[----:B------:R-:W-:Y:S01]  /*1d960*/  IMAD.MOV.U32 R209, RZ, RZ, R5 ;  /* 0x000000ffffd17224 */ /* 0x000fe200078e0005 */
[----:B------:R-:W-:Y:S01]  /*1d970*/  MOV R208, RZ ;  /* 0x000000ff00d07202 */ /* 0x000fe20000000f00 */
[----:B------:R-:W-:Y:S01]  /*1d980*/  IMAD.MOV.U32 R3, RZ, RZ, 0x1c1f ;  /* 0x00001c1fff037424 */ /* 0x000fe200078e00ff */
[----:B------:R-:W-:Y:S02]  /*1d990*/  MOV R2, 0x1d9b0 ;  /* 0x0001d9b000027802 */ /* 0x000fe40000000f00 */
[----:B-12---:R-:W-:Y:S05]  /*1d9a0*/  CALL.REL.NOINC `($__internal_32_$__cuda_sm70_shflsync_idx_p) ;  /* 0x00000ba000007944 */ /* 0x006fea0003c00000 */
[----:B------:R-:W-:Y:S01]  /*1d9b0*/  MOV R2, R208 ;  /* 0x000000d000027202 */ /* 0x000fe20000000f00 */
[----:B------:R-:W-:Y:S05]  /*1d9c0*/  BRA `(.L_x_1940) ;  /* 0xffffb81000007947 */ /* 0x000fea000383ffff */
.L_x_1874:
[----:B------:R-:W-:Y:S01]  /*1d9d0*/  IMAD.MOV.U32 R209, RZ, RZ, R6 ;  /* 0x000000ffffd17224 */ /* 0x000fe200078e0006 */
[----:B------:R-:W-:Y:S01]  /*1d9e0*/  MOV R208, 0x1 ;  /* 0x0000000100d07802 */ /* 0x000fe20000000f00 */
[----:B--2---:R-:W-:Y:S01]  /*1d9f0*/  IMAD.MOV.U32 R3, RZ, RZ, 0x1c1f ;  /* 0x00001c1fff037424 */ /* 0x004fe200078e00ff */
[----:B----4-:R-:W-:-:S02]  /*1da00*/  MOV R2, 0x1da20 ;  /* 0x0001da2000027802 */ /* 0x010fc40000000f00 */
        /* <DEDUP_REMOVED lines=9> */
.L_x_1878:
[----:B------:R-:W-:Y:S01]  /*1daa0*/  IMAD.MOV.U32 R209, RZ, RZ, R5 ;  /* 0x000000ffffd17224 */ /* 0x000fe200078e0005 */
[----:B------:R-:W-:Y:S01]  /*1dab0*/  MOV R208, RZ ;  /* 0x000000ff00d07202 */ /* 0x000fe20000000f00 */
[----:B------:R-:W-:Y:S01]  /*1dac0*/  IMAD.MOV.U32 R3, RZ, RZ, 0x181f ;  /* 0x0000181fff037424 */ /* 0x000fe200078e00ff */
[----:B------:R-:W-:Y:S02]  /*1dad0*/  MOV R2, 0x1daf0 ;  /* 0x0001daf000027802 */ /* 0x000fe40000000f00 */
[----:B------:R-:W-:Y:S05]  /*1dae0*/  CALL.REL.NOINC `($__internal_32_$__cuda_sm70_shflsync_idx_p) ;  /* 0x00000a6000007944 */ /* 0x000fea0003c00000 */
[----:B------:R-:W-:Y:S01]  /*1daf0*/  MOV R4, R208 ;  /* 0x000000d000047202 */ /* 0x000fe20000000f00 */
[----:B------:R-:W-:Y:S05]  /*1db00*/  BRA `(.L_x_1942) ;  /* 0xffffd7b000007947 */ /* 0x000fea000383ffff */
.L_x_1879:
[----:B------:R-:W-:Y:S01]  /*1db10*/  IMAD.MOV.U32 R209, RZ, RZ, R16 ;  /* 0x000000ffffd17224 */ /* 0x000fe200078e0010 */
[----:B------:R-:W-:Y:S01]  /*1db20*/  MOV R208, RZ ;  /* 0x000000ff00d07202 */ /* 0x000fe20000000f00 */
[----:B------:R-:W-:Y:S01]  /*1db30*/  IMAD.MOV.U32 R3, RZ, RZ, 0x181f ;  /* 0x0000181fff037424 */ /* 0x000fe200078e00ff */
[----:B------:R-:W-:Y:S02]  /*1db40*/  MOV R2, 0x1db60 ;  /* 0x0001db6000027802 */ /* 0x000fe40000000f00 */
[----:B-12---:R-:W-:Y:S05]  /*1db50*/  CALL.REL.NOINC `($__internal_32_$__cuda_sm70_shflsync_idx_p) ;  /* 0x000009f000007944 */ /* 0x006fea0003c00000 */
[----:B------:R-:W-:Y:S01]  /*1db60*/  MOV R2, R208 ;  /* 0x000000d000027202 */ /* 0x000fe20000000f00 */
[----:B------:R-:W-:Y:S05]  /*1db70*/  BRA `(.L_x_1943) ;  /* 0xffffd76000007947 */ /* 0x000fea000383ffff */
.L_x_1882:
        /* <DEDUP_REMOVED lines=13> */
.L_x_1885:
[----:B------:R-:W-:Y:S01]  /*1dc50*/  IMAD.MOV.U32 R209, RZ, RZ, R5 ;  /* 0x000000ffffd17224 */ /* 0x000fe200078e0005 */
[----:B------:R-:W-:Y:S01]  /*1dc60*/  MOV R208, 0x2 ;  /* 0x0000000200d07802 */ /* 0x000fe20000000f00 */
[----:B-1----:R-:W-:Y:S01]  /*1dc70*/  IMAD.MOV.U32 R3, RZ, RZ, 0x181f ;  /* 0x0000181fff037424 */ /* 0x002fe200078e00ff */
[----:B----4-:R-:W-:Y:S02]  /*1dc80*/  MOV R2, 0x1dca0 ;  /* 0x0001dca000027802 */ /* 0x010fe40000000f00 */
[----:B--23--:R-:W-:Y:S05]  /*1dc90*/  CALL.REL.NOINC `($__internal_32_$__cuda_sm70_shflsync_idx_p) ;  /* 0x000008b000007944 */ /* 0x00cfea0003c00000 */
[----:B------:R-:W-:Y:S01]  /*1dca0*/  MOV R4, R208 ;  /* 0x000000d000047202 */ /* 0x000fe20000000f00 */
[----:B------:R-:W-:Y:S05]  /*1dcb0*/  BRA `(.L_x_1945) ;  /* 0xffffd91000007947 */ /* 0x000fea000383ffff */
.L_x_1886:
[----:B------:R-:W-:Y:S01]  /*1dcc0*/  IMAD.MOV.U32 R209, RZ, RZ, R16 ;  /* 0x000000ffffd17224 */ /* 0x000fe200078e0010 */
[----:B------:R-:W-:Y:S01]  /*1dcd0*/  MOV R208, 0x2 ;  /* 0x0000000200d07802 */ /* 0x000fe20000000f00 */
[----:B------:R-:W-:Y:S01]  /*1dce0*/  IMAD.MOV.U32 R3, RZ, RZ, 0x181f ;  /* 0x0000181fff037424 */ /* 0x000fe200078e00ff */
[----:B----4-:R-:W-:Y:S02]  /*1dcf0*/  MOV R2, 0x1dd10 ;  /* 0x0001dd1000027802 */ /* 0x010fe40000000f00 */
[----:B-123--:R-:W-:Y:S05]  /*1dd00*/  CALL.REL.NOINC `($__internal_32_$__cuda_sm70_shflsync_idx_p) ;  /* 0x0000084000007944 */ /* 0x00efea0003c00000 */
[----:B------:R-:W-:Y:S01]  /*1dd10*/  MOV R2, R208 ;  /* 0x000000d000027202 */ /* 0x000fe20000000f00 */
[----:B------:R-:W-:Y:S05]  /*1dd20*/  BRA `(.L_x_1946) ;  /* 0xffffd8c000007947 */ /* 0x000fea000383ffff */
.L_x_1889:
[----:B------:R-:W-:Y:S01]  /*1dd30*/  IMAD.MOV.U32 R209, RZ, RZ, R5 ;  /* 0x000000ffffd17224 */ /* 0x000fe200078e0005 */
[----:B------:R-:W-:Y:S01]  /*1dd40*/  MOV R208, 0x3 ;  /* 0x0000000300d07802 */ /* 0x000fe20000000f00 */
[----:B-1----:R-:W-:Y:S01]  /*1dd50*/  IMAD.MOV.U32 R3, RZ, RZ, 0x181f ;  /* 0x0000181fff037424 */ /* 0x002fe200078e00ff */
[----:B------:R-:W-:-:S02]  /*1dd60*/  MOV R2, 0x1dd80 ;  /* 0x0001dd8000027802 */ /* 0x000fc40000000f00 */
[----:B--234-:R-:W-:Y:S05]  /*1dd70*/  CALL.REL.NOINC `($__internal_32_$__cuda_sm70_shflsync_idx_p) ;  /* 0x000007d000007944 */ /* 0x01cfea0003c00000 */
        /* <DEDUP_REMOVED lines=8> */
.L_x_1891:
[----:B------:R-:W-:Y:S01]  /*1de00*/  IMAD.MOV.U32 R209, RZ, RZ, R114 ;  /* 0x000000ffffd17224 */ /* 0x000fe200078e0072 */
[----:B------:R-:W-:Y:S01]  /*1de10*/  MOV R208, RZ ;  /* 0x000000ff00d07202 */ /* 0x000fe20000000f00 */
[----:B------:R-:W-:Y:S01]  /*1de20*/  IMAD.MOV.U32 R3, RZ, RZ, 0x1f ;  /* 0x0000001fff037424 */ /* 0x000fe200078e00ff */
[----:B------:R-:W-:Y:S02]  /*1de30*/  MOV R2, 0x1de50 ;  /* 0x0001de5000027802 */ /* 0x000fe40000000f00 */
[----:B------:R-:W-:Y:S05]  /*1de40*/  CALL.REL.NOINC `($__internal_32_$__cuda_sm70_shflsync_idx_p) ;  /* 0x0000070000007944 */ /* 0x000fea0003c00000 */
[----:B------:R-:W-:Y:S01]  /*1de50*/  MOV R10, R208 ;  /* 0x000000d0000a7202 */ /* 0x000fe20000000f00 */
[----:B------:R-:W-:Y:S05]  /*1de60*/  BRA `(.L_x_1948) ;  /* 0xffffdb3000007947 */ /* 0x000fea000383ffff */
.L_x_1892:
[----:B------:R-:W-:Y:S01]  /*1de70*/  IMAD.MOV.U32 R209, RZ, RZ, R114 ;  /* 0x000000ffffd17224 */ /* 0x000fe200078e0072 */
[----:B------:R-:W-:Y:S01]  /*1de80*/  MOV R208, 0x1 ;  /* 0x0000000100d07802 */ /* 0x000fe20000000f00 */
[----:B------:R-:W-:Y:S01]  /*1de90*/  IMAD.MOV.U32 R3, RZ, RZ, 0x1f ;  /* 0x0000001fff037424 */ /* 0x000fe200078e00ff */
[----:B------:R-:W-:Y:S02]  /*1dea0*/  MOV R2, 0x1dec0 ;  /* 0x0001dec000027802 */ /* 0x000fe40000000f00 */
[----:B-12---:R-:W-:Y:S05]  /*1deb0*/  CALL.REL.NOINC `($__internal_32_$__cuda_sm70_shflsync_idx_p) ;  /* 0x0000069000007944 */ /* 0x006fea0003c00000 */
[----:B------:R-:W-:Y:S01]  /*1dec0*/  MOV R6, R208 ;  /* 0x000000d000067202 */ /* 0x000fe20000000f00 */
[----:B------:R-:W-:Y:S05]  /*1ded0*/  BRA `(.L_x_1949) ;  /* 0xffffdae000007947 */ /* 0x000fea000383ffff */
.L_x_1893:
[----:B------:R-:W-:Y:S01]  /*1dee0*/  IMAD.MOV.U32 R2, RZ, RZ, R4 ;  /* 0x000000ffff027224 */ /* 0x000fe200078e0004 */
[----:B------:R-:W-:-:S02]  /*1def0*/  MOV R5, 0x1 ;  /* 0x0000000100057802 */ /* 0x000fc40000000f00 */
[----:B------:R-:W-:Y:S02]  /*1df00*/  MOV R3, 0x1df20 ;  /* 0x0001df2000037802 */ /* 0x000fe40000000f00 */
[----:B-1234-:R-:W-:Y:S05]  /*1df10*/  CALL.REL.NOINC `($__internal_33_$__cuda_sm70_shflsync_up_p) ;  /* 0x0000068000007944 */ /* 0x01efea0003c00000 */
[----:B------:R-:W-:Y:S05]  /*1df20*/  BRA `(.L_x_1950) ;  /* 0xffffdbc000007947 */ /* 0x000fea000383ffff */
.L_x_1894:
[----:B------:R-:W-:Y:S01]  /*1df30*/  IMAD.MOV.U32 R2, RZ, RZ, R4 ;  /* 0x000000ffff027224 */ /* 0x000fe200078e0004 */
[----:B------:R-:W-:Y:S02]  /*1df40*/  MOV R5, 0x2 ;  /* 0x0000000200057802 */ /* 0x000fe40000000f00 */
[----:B------:R-:W-:Y:S02]  /*1df50*/  MOV R3, 0x1df70 ;  /* 0x0001df7000037802 */ /* 0x000fe40000000f00 */
[----:B--2-4-:R-:W-:Y:S05]  /*1df60*/  CALL.REL.NOINC `($__internal_33_$__cuda_sm70_shflsync_up_p) ;  /* 0x0000063000007944 */ /* 0x014fea0003c00000 */
        /* <DEDUP_REMOVED lines=27> */
.L_x_1898:
[----:B------:R-:W-:Y:S01]  /*1e120*/  IMAD.MOV.U32 R2, RZ, RZ, R4 ;  /* 0x000000ffff027224 */ /* 0x000fe200078e0004 */
[----:B------:R-:W-:Y:S02]  /*1e130*/  MOV R5, 0x1 ;  /* 0x0000000100057802 */ /* 0x000fe40000000f00 */
[----:B------:R-:W-:Y:S02]  /*1e140*/  MOV R3, 0x1e160 ;  /* 0x0001e16000037802 */ /* 0x000fe40000000f00 */
[----:B------:R-:W-:Y:S05]  /*1e150*/  CALL.REL.NOINC `($__internal_33_$__cuda_sm70_shflsync_up_p) ;  /* 0x0000044000007944 */ /* 0x000fea0003c00000 */
[----:B------:R-:W-:Y:S01]  /*1e160*/  MOV R2, R5 ;  /* 0x0000000500027202 */ /* 0x000fe20000000f00 */
[----:B------:R-:W-:Y:S05]  /*1e170*/  BRA `(.L_x_1952) ;  /* 0xffffdbd000007947 */ /* 0x000fea000383ffff */
.L_x_1899:
        /* <DEDUP_REMOVED lines=31> */
.L_x_1901:
[----:B------:R-:W-:Y:S02]  /*1e370*/  SEL R2, RZ, 0x1, P0 ;  /* 0x00000001ff027807 */ /* 0x000fe40000000000 */
[----:B------:R-:W-:Y:S02]  /*1e380*/  MOV R3, 0x1e3a0 ;  /* 0x0001e3a000037802 */ /* 0x000fe40000000f00 */
[----:B-1----:R-:W-:Y:S05]  /*1e390*/  CALL.REL.NOINC `($__internal_34_$__cuda_sm70_votesync_ballot) ;  /* 0x0000027000007944 */ /* 0x002fea0003c00000 */
[----:B------:R-:W-:Y:S05]  /*1e3a0*/  BRA `(.L_x_1954) ;  /* 0xffffdb3000007947 */ /* 0x000fea000383ffff */
.L_x_1902:
[----:B------:R-:W-:Y:S01]  /*1e3b0*/  IMAD.MOV.U32 R209, RZ, RZ, R8 ;  /* 0x000000ffffd17224 */ /* 0x000fe200078e0008 */
[----:B---3--:R-:W-:Y:S01]  /*1e3c0*/  MOV R208, R11 ;  /* 0x0000000b00d07202 */ /* 0x008fe20000000f00 */
[----:B------:R-:W-:Y:S01]  /*1e3d0*/  IMAD.MOV.U32 R3, RZ, RZ, 0x1f ;  /* 0x0000001fff037424 */ /* 0x000fe200078e00ff */
[----:B------:R-:W-:Y:S02]  /*1e3e0*/  MOV R2, 0x1e400 ;  /* 0x0001e40000027802 */ /* 0x000fe40000000f00 */
[----:B-12---:R-:W-:Y:S05]  /*1e3f0*/  CALL.REL.NOINC `($__internal_32_$__cuda_sm70_shflsync_idx_p) ;  /* 0x0000015000007944 */ /* 0x006fea0003c00000 */
[----:B------:R-:W-:Y:S01]  /*1e400*/  IMAD.MOV.U32 R6, RZ, RZ, R208 ;  /* 0x000000ffff067224 */ /* 0x000fe200078e00d0 */
[----:B------:R-:W-:Y:S01]  /*1e410*/  MOV R208, R11 ;  /* 0x0000000b00d07202 */ /* 0x000fe20000000f00 */
[----:B------:R-:W-:Y:S01]  /*1e420*/  IMAD.MOV.U32 R209, RZ, RZ, R9 ;  /* 0x000000ffffd17224 */ /* 0x000fe200078e0009 */
[----:B------:R-:W-:Y:S02]  /*1e430*/  MOV R3, 0x1f ;  /* 0x0000001f00037802 */ /* 0x000fe40000000f00 */
[----:B------:R-:W-:-:S02]  /*1e440*/  MOV R2, 0x1e460 ;  /* 0x0001e46000027802 */ /* 0x000fc40000000f00 */
[----:B------:R-:W-:Y:S05]  /*1e450*/  CALL.REL.NOINC `($__internal_32_$__cuda_sm70_shflsync_idx_p) ;  /* 0x000000f000007944 */ /* 0x000fea0003c00000 */
[----:B------:R-:W-:Y:S01]  /*1e460*/  MOV R5, R208 ;  /* 0x000000d000057202 */ /* 0x000fe20000000f00 */
[----:B------:R-:W-:Y:S05]  /*1e470*/  BRA `(.L_x_1955) ;  /* 0xffffdaa000007947 */ /* 0x000fea000383ffff */
.L_x_1905:
[----:B------:R-:W-:Y:S01]  /*1e480*/  MOV R208, R2 ;  /* 0x0000000200d07202 */ /* 0x000fe20000000f00 */
[----:B------:R-:W-:Y:S01]  /*1e490*/  IMAD.MOV.U32 R209, RZ, RZ, R4 ;  /* 0x000000ffffd17224 */ /* 0x000fe200078e0004 */
[----:B------:R-:W-:Y:S01]  /*1e4a0*/  MOV R2, 0x1e4d0 ;  /* 0x0001e4d000027802 */ /* 0x000fe20000000f00 */
[----:B------:R-:W-:-:S02]  /*1e4b0*/  IMAD.MOV.U32 R3, RZ, RZ, 0x1f ;  /* 0x0000001fff037424 */ /* 0x000fc400078e00ff */
[----:B-1234-:R-:W-:Y:S05]  /*1e4c0*/  CALL.REL.NOINC `($__internal_32_$__cuda_sm70_shflsync_idx_p) ;  /* 0x0000008000007944 */ /* 0x01efea0003c00000 */
[----:B------:R-:W-:Y:S01]  /*1e4d0*/  MOV R15, R208 ;  /* 0x000000d0000f7202 */ /* 0x000fe20000000f00 */
[----:B------:R-:W-:Y:S05]  /*1e4e0*/  BRA `(.L_x_1904) ;  /* 0xffffda9000007947 */ /* 0x000fea000383ffff */
        .weak           $__internal_31_$__cuda_sm70_shflsync_bfly_p
        .type           $__internal_31_$__cuda_sm70_shflsync_bfly_p,@function
        .size           $__internal_31_$__cuda_sm70_shflsync_bfly_p,($__internal_32_$__cuda_sm70_shflsync_idx_p - $__internal_31_$__cuda_sm70_shflsync_bfly_p)
$__internal_31_$__cuda_sm70_shflsync_bfly_p:
[----:B------:R-:W-:Y:S02]  /*1e4f0*/  MOV R9, 0x1f ;  /* 0x0000001f00097802 */ /* 0x000fe40000000f00 */
[----:B------:R-:W-:-:S04]  /*1e500*/  MOV R32, 0xffffffff ;  /* 0xffffffff00207802 */ /* 0x000fc80000000f00 */
[----:B------:R-:W-:Y:S04]  /*1e510*/  WARPSYNC R32 ;  /* 0x0000002000007348 */ /* 0x000fe80003800000 */
[----:B------:R1:W2:Y:S02]  /*1e520*/  SHFL.BFLY PT, R9, R4, R3, R9 ;  /* 0x0c00000304097389 */ /* 0x0002a400000e0009 */
[----:B-1----:R-:W-:-:S04]  /*1e530*/  MOV R3, 0x0 ;  /* 0x0000000000037802 */ /* 0x002fc80000000f00 */
[----:B--2---:R-:W-:Y:S05]  /*1e540*/  RET.REL.NODEC R2 `(_ZN7cutlass13device_kernelIN5flash19enable_sm80_to_sm89INS1_16FlashAttnFwdSm80INS1_25CollectiveMainloopFwdSm80ILi8ELi1ELb0EN4cute5tupleIJNS5_1CILi128EEENS7_ILi48EEENS7_ILi256EEEEEELi256ENS_6half_tEfNS_4arch4Sm80ELb0ELb0ELb1ELb1ELb1ELb1ELb1ELb1EEENS1_21CollectiveEpilogueFwdINS6_IJS8_SA_S9_EEENS6_IJNS7_ILi1EEESI_SI_EEESC_SE_Li256ELb1ELb1ELb1ELb0EEENS1_36VarlenDynamicPersistentTileSchedulerILi128ELi48ELi256ELi256ELb1ELb1ELb0ELb0ELb1ELb1EEEEEEEEEvNT_6ParamsE) ;  /* 0xfffe1ab002007950 */ /* 0x004fea0003c3ffff */
        .weak           $__internal_32_$__cuda_sm70_shflsync_idx_p
        .type           $__internal_32_$__cuda_sm70_shflsync_idx_p,@function
        .size           $__internal_32_$__cuda_sm70_shflsync_idx_p,($__internal_33_$__cuda_sm70_shflsync_up_p - $__internal_32_$__cuda_sm70_shflsync_idx_p)
$__internal_32_$__cuda_sm70_shflsync_idx_p:
[----:B------:R-:W-:-:S04]  /*1e550*/  MOV R228, 0xffffffff ;  /* 0xffffffff00e47802 */ /* 0x000fc80000000f00 */
[----:B------:R-:W-:Y:S04]  /*1e560*/  WARPSYNC R228 ;  /* 0x000000e400007348 */ /* 0x000fe80003800000 */
[----:B------:R1:W2:Y:S02]  /*1e570*/  SHFL.IDX PT, R208, R209, R208, R3 ;  /* 0x000000d0d1d07389 */ /* 0x0002a400000e0003 */
[----:B-1----:R-:W-:-:S04]  /*1e580*/  MOV R3, 0x0 ;  /* 0x0000000000037802 */ /* 0x002fc80000000f00 */
[----:B--2---:R-:W-:Y:S05]  /*1e590*/  RET.REL.NODEC R2 `(_ZN7cutlass13device_kernelIN5flash19enable_sm80_to_sm89INS1_16FlashAttnFwdSm80INS1_25CollectiveMainloopFwdSm80ILi8ELi1ELb0EN4cute5tupleIJNS5_1CILi128EEENS7_ILi48EEENS7_ILi256EEEEEELi256ENS_6half_tEfNS_4arch4Sm80ELb0ELb0ELb1ELb1ELb1ELb1ELb1ELb1EEENS1_21CollectiveEpilogueFwdINS6_IJS8_SA_S9_EEENS6_IJNS7_ILi1EEESI_SI_EEESC_SE_Li256ELb1ELb1ELb1ELb0EEENS1_36VarlenDynamicPersistentTileSchedulerILi128ELi48ELi256ELi256ELb1ELb1ELb0ELb0ELb1ELb1EEEEEEEEEvNT_6ParamsE) ;  /* 0xfffe1a6002007950 */ /* 0x004fea0003c3ffff */
        .weak           $__internal_33_$__cuda_sm70_shflsync_up_p
        .type           $__internal_33_$__cuda_sm70_shflsync_up_p,@function
        .size           $__internal_33_$__cuda_sm70_shflsync_up_p,($__internal_34_$__cuda_sm70_votesync_ballot - $__internal_33_$__cuda_sm70_shflsync_up_p)
$__internal_33_$__cuda_sm70_shflsync_up_p:
[----:B------:R-:W-:Y:S02]  /*1e5a0*/  IMAD.MOV.U32 R13, RZ, RZ, -0x1 ;  /* 0xffffffffff0d7424 */ /* 0x000fe400078e00ff */
[----:B------:R-:W-:Y:S02]  /*1e5b0*/  IMAD.MOV.U32 R11, RZ, RZ, RZ ;  /* 0x000000ffff0b7224 */ /* 0x000fe400078e00ff */
[----:B------:R-:W-:Y:S04]  /*1e5c0*/  WARPSYNC R13 ;  /* 0x0000000d00007348 */ /* 0x000fe80003800000 */
[----:B------:R1:W2:Y:S02]  /*1e5d0*/  SHFL.UP PT, R5, R2, R5, R11 ;  /* 0x0400000502057389 */ /* 0x0002a400000e000b */
[----:B-1----:R-:W-:-:S02]  /*1e5e0*/  MOV R2, R3 ;  /* 0x0000000300027202 */ /* 0x002fc40000000f00 */
[----:B------:R-:W-:-:S04]  /*1e5f0*/  MOV R3, 0x0 ;  /* 0x0000000000037802 */ /* 0x000fc80000000f00 */
[----:B--2---:R-:W-:Y:S05]  /*1e600*/  RET.REL.NODEC R2 `(_ZN7cutlass13device_kernelIN5flash19enable_sm80_to_sm89INS1_16FlashAttnFwdSm80INS1_25CollectiveMainloopFwdSm80ILi8ELi1ELb0EN4cute5tupleIJNS5_1CILi128EEENS7_ILi48EEENS7_ILi256EEEEEELi256ENS_6half_tEfNS_4arch4Sm80ELb0ELb0ELb1ELb1ELb1ELb1ELb1ELb1EEENS1_21CollectiveEpilogueFwdINS6_IJS8_SA_S9_EEENS6_IJNS7_ILi1EEESI_SI_EEESC_SE_Li256ELb1ELb1ELb1ELb0EEENS1_36VarlenDynamicPersistentTileSchedulerILi128ELi48ELi256ELi256ELb1ELb1ELb0ELb0ELb1ELb1EEEEEEEEEvNT_6ParamsE) ;  /* 0xfffe19f002007950 */ /* 0x004fea0003c3ffff */
        .weak           $__internal_34_$__cuda_sm70_votesync_ballot
        .type           $__internal_34_$__cuda_sm70_votesync_ballot,@function
        .size           $__internal_34_$__cuda_sm70_votesync_ballot,(.L_x_6498 - $__internal_34_$__cuda_sm70_votesync_ballot)
$__internal_34_$__cuda_sm70_votesync_ballot:
[----:B------:R-:W-:Y:S01]  /*1e610*/  ISETP.NE.U32.AND P0, PT, R2, 0x1, PT ;  /* 0x000000010200780c */ /* 0x000fe20003f05070 */
[----:B------:R-:W-:-:S04]  /*1e620*/  IMAD.MOV.U32 R5, RZ, RZ, -0x1 ;  /* 0xffffffffff057424 */ /* 0x000fc800078e00ff */
[----:B------:R-:W-:Y:S08]  /*1e630*/  WARPSYNC R5 ;  /* 0x0000000500007348 */ /* 0x000ff00003800000 */
[----:B------:R-:W-:-:S04]  /*1e640*/  VOTE.ANY R2, PT, !P0 ;  /* 0x0000000000027806 */ /* 0x000fc800040e0100 */
[----:B------:R-:W-:Y:S01]  /*1e650*/  LOP3.LUT R13, R2, R5, RZ, 0xc0, !PT ;  /* 0x00000005020d7212 */ /* 0x000fe200078ec0ff */
[----:B------:R-:W-:Y:S02]  /*1e660*/  IMAD.MOV.U32 R2, RZ, RZ, R3 ;  /* 0x000000ffff027224 */ /* 0x000fe400078e0003 */
[----:B------:R-:W-:-:S04]  /*1e670*/  IMAD.MOV.U32 R3, RZ, RZ, 0x0 ;  /* 0x00000000ff037424 */ /* 0x000fc800078e00ff */
[----:B------:R-:W-:Y:S05]  /*1e680*/  RET.REL.NODEC R2 `(_ZN7cutlass13device_kernelIN5flash19enable_sm80_to_sm89INS1_16FlashAttnFwdSm80INS1_25CollectiveMainloopFwdSm80ILi8ELi1ELb0EN4cute5tupleIJNS5_1CILi128EEENS7_ILi48EEENS7_ILi256EEEEEELi256ENS_6half_tEfNS_4arch4Sm80ELb0ELb0ELb1ELb1ELb1ELb1ELb1ELb1EEENS1_21CollectiveEpilogueFwdINS6_IJS8_SA_S9_EEENS6_IJNS7_ILi1EEESI_SI_EEESC_SE_Li256ELb1ELb1ELb1ELb0EEENS1_36VarlenDynamicPersistentTileSchedulerILi128ELi48ELi256ELi256ELb1ELb1ELb0ELb0ELb1ELb1EEEEEEEEEvNT_6ParamsE) ;  /* 0xfffe197002007950 */ /* 0x000fea0003c3ffff */
.L_x_1956:
        /* <DEDUP_REMOVED lines=15> */
.L_x_6498:


//--------------------- .text._ZN7cutlass13device_kernelIN5flash19enable_sm80_to_sm89INS1_16FlashAttnFwdSm80INS1_25CollectiveMainloopFwdSm80ILi8ELi1ELb0EN4cute5tupleIJNS5_1CILi128EEENS7_ILi64EEENS7_ILi256EEEEEELi256ENS_6half_tEfNS_4arch4Sm80ELb0ELb1ELb1ELb0ELb1ELb0ELb1ELb1EEENS1_21CollectiveEpilogueFwdINS6_IJS8_SA_S9_EEENS6_IJNS7_ILi1EEESI_SI_EEESC_SE_Li256ELb0ELb1ELb1ELb0EEENS1_19SingleTileSchedulerILb0ELb1ELb1ELi128EEEEEEEEEvNT_6ParamsE --------------------------
	.section	.text._ZN7cutlass13device_kernelIN5flash19enable_sm80_to_sm89INS1_16FlashAttnFwdSm80INS1_25CollectiveMainloopFwdSm80ILi8ELi1ELb0EN4cute5tupleIJNS5_1CILi128EEENS7_ILi64EEENS7_ILi256EEEEEELi256ENS_6half_tEfNS_4arch4Sm80ELb0ELb1ELb1ELb0ELb1ELb0ELb1ELb1EEENS1_21CollectiveEpilogueFwdINS6_IJS8_SA_S9_EEENS6_IJNS7_ILi1EEESI_SI_EEESC_SE_Li256ELb0ELb1ELb1ELb0EEENS1_19SingleTileSchedulerILb0ELb1ELb1ELi128EEEEEEEEEvNT_6ParamsE,"ax",@progbits
	.sectioninfo	@"SHI_REGISTERS=255"
	.align	128
.text._ZN7cutlass13device_kernelIN5flash19enable_sm80_to_sm89INS1_16FlashAttnFwdSm80INS1_25CollectiveMainloopFwdSm80ILi8ELi1ELb0EN4cute5tupleIJNS5_1CILi128EEENS7_ILi64EEENS7_ILi256EEEEEELi256ENS_6half_tEfNS_4arch4Sm80ELb0ELb1ELb1ELb0ELb1ELb0ELb1ELb1EEENS1_21CollectiveEpilogueFwdINS6_IJS8_SA_S9_EEENS6_IJNS7_ILi1EEESI_SI_EEESC_SE_Li256ELb0ELb1ELb1ELb0EEENS1_19SingleTileSchedulerILb0ELb1ELb1ELi128EEEEEEEEEvNT_6ParamsE:
        .type           _ZN7cutlass13device_kernelIN5flash19enable_sm80_to_sm89INS1_16FlashAttnFwdSm80INS1_25CollectiveMainloopFwdSm80ILi8ELi1ELb0EN4cute5tupleIJNS5_1CILi128EEENS7_ILi64EEENS7_ILi256EEEEEELi256ENS_6half_tEfNS_4arch4Sm80ELb0ELb1ELb1ELb0ELb1ELb0ELb1ELb1EEENS1_21CollectiveEpilogueFwdINS6_IJS8_SA_S9_EEENS6_IJNS7_ILi1EEESI_SI_EEESC_SE_Li256ELb0ELb1ELb1ELb0EEENS1_19SingleTileSchedulerILb0ELb1ELb1ELi128EEEEEEEEEvNT_6ParamsE,@function
        .size           _ZN7cutlass13device_kernelIN5flash19enable_sm80_to_sm89INS1_16FlashAttnFwdSm80INS1_25CollectiveMainloopFwdSm80ILi8ELi1ELb0EN4cute5tupleIJNS5_1CILi128EEENS7_ILi64EEENS7_ILi256EEEEEELi256ENS_6half_tEfNS_4arch4Sm80ELb0ELb1ELb1ELb0ELb1ELb0ELb1ELb1EEENS1_21CollectiveEpilogueFwdINS6_IJS8_SA_S9_EEENS6_IJNS7_ILi1EEESI_SI_EEESC_SE_Li256ELb0ELb1ELb1ELb0EEENS1_19SingleTileSchedulerILb0ELb1ELb1ELi128EEEEEEEEEvNT_6ParamsE,(.L_x_6503 - _ZN7cutlass13device_kernelIN5flash19enable_sm80_to_sm89INS1_16FlashAttnFwdSm80INS1_25CollectiveMainloopFwdSm80ILi8ELi1ELb0EN4cute5tupleIJNS5_1CILi128EEENS7_ILi64EEENS7_ILi256EEEEEELi256ENS_6half_tEfNS_4arch4Sm80ELb0ELb1ELb1ELb0ELb1ELb0ELb1ELb1EEENS1_21CollectiveEpilogueFwdINS6_IJS8_SA_S9_EEENS6_IJNS7_ILi1EEESI_SI_EEESC_SE_Li256ELb0ELb1ELb1ELb0EEENS1_19SingleTileSchedulerILb0ELb1ELb1ELi128EEEEEEEEEvNT_6ParamsE)
        .other          _ZN7cutlass13device_kernelIN5flash19enable_sm80_to_sm89INS1_16FlashAttnFwdSm80INS1_25CollectiveMainloopFwdSm80ILi8ELi1ELb0EN4cute5tupleIJNS5_1CILi128EEENS7_ILi64EEENS7_ILi256EEEEEELi256ENS_6half_tEfNS_4arch4Sm80ELb0ELb1ELb1ELb0ELb1ELb0ELb1ELb1EEENS1_21CollectiveEpilogueFwdINS6_IJS8_SA_S9_EEENS6_IJNS7_ILi1EEESI_SI_EEESC_SE_Li256ELb0ELb1ELb1ELb0EEENS1_19SingleTileSchedulerILb0ELb1ELb1ELi128EEEEEEEEEvNT_6ParamsE,@"STO_CUDA_ENTRY STV_DEFAULT"
_ZN7cutlass13device_kernelIN5flash19enable_sm80_to_sm89INS1_16FlashAttnFwdSm80INS1_25CollectiveMainloopFwdSm80ILi8ELi1ELb0EN4cute5tupleIJNS5_1CILi128EEENS7_ILi64EEENS7_ILi256EEEEEELi256ENS_6half_tEfNS_4arch4Sm80ELb0ELb1ELb1ELb0ELb1ELb0ELb1ELb1EEENS1_21CollectiveEpilogueFwdINS6_IJS8_SA_S9_EEENS6_IJNS7_ILi1EEESI_SI_EEESC_SE_Li256ELb0ELb1ELb1ELb0EEENS1_19SingleTileSchedulerILb0ELb1ELb1ELi128EEEEEEEEEvNT_6ParamsE:
        /* <DEDUP_REMOVED lines=18> */
.L_x_1957:
[----:B------:R-:W-:Y:S02]  /*0120*/  ULDC.64 UR4, c[0x0][0x550] ;  /* 0x0001540000047ab9 */ /* 0x000fe40000000a00 */
[----:B------:R-:W-:Y:S02]  /*0130*/  UISETP.NE.AND UP0, UPT, UR4, 0x1, UPT ;  /* 0x000000010400788c */ /* 0x000fe4000bf05270 */
[----:B------:R-:W-:-:S02]  /*0140*/  UIMAD.WIDE.U32 UR8, UR7, UR5, URZ ;  /* 0x00000005070872a5 */ /* 0x000fc4000f8e003f */
[----:B------:R-:W-:Y:S02]  /*0150*/  ULDC UR4, c[0x0][0x558] ;  /* 0x0001560000047ab9 */ /* 0x000fe40000000800 */
[----:B------:R-:W-:-:S05]  /*0160*/  UMOV UR13, UR7 ;  /* 0x00000007000d7c82 */ /* 0x000fca0008000000 */
[----:B------:R-:W-:-:S03]  /*0170*/  @UP0 USHF.R.U32.HI UR13, URZ, UR4, UR9 ;  /* 0x000000043f0d0299 */ /* 0x000fc60008011609 */
.L_x_1958:
        /* <DEDUP_REMOVED lines=16> */
[----:B------:R-:W1:Y:S01]  /*0280*/  S2UR UR25, SR_CTAID.X ;  /* 0x00000000001979c3 */ /* 0x000e620000002500 */
[----:B------:R-:W-:Y:S02]  /*0290*/  ULDC UR4, c[0x0][0x2c4] ;  /* 0x0000b10000047ab9 */ /* 0x000fe40000000800 */
[----:B------:R-:W-:Y:S02]  /*02a0*/  UISETP.NE.AND UP1, UPT, UR4, 0x1, UPT ;  /* 0x000000010400788c */ /* 0x000fe4000bf25270 */
[----:B------:R-:W-:Y:S02]  /*02b0*/  UMOV UR12, URZ ;  /* 0x0000003f000c7c82 */ /* 0x000fe40008000000 */
[----:B------:R-:W-:Y:S02]  /*02c0*/  ULDC.64 UR4, c[0x0][0x2c8] ;  /* 0x0000b20000047ab9 */ /* 0x000fe40000000a00 */
[----:B-1----:R-:W-:-:S05]  /*02d0*/  USHF.L.U32 UR24, UR25, 0x7, URZ ;  /* 0x0000000719187899 */ /* 0x002fca000800063f */
[----:B------:R-:W-:Y:S02]  /*02e0*/  @UP1 UIADD3 UR10, UR24, 0x7f, URZ ;  /* 0x0000007f180a1890 */ /* 0x000fe4000fffe03f */
[----:B------:R-:W-:Y:S02]  /*02f0*/  UIADD3 UR8, UR24, 0x7f, URZ ;  /* 0x0000007f18087890 */ /* 0x000fe4000fffe03f */
[----:B------:R-:W-:-:S03]  /*0300*/  UIMAD.WIDE.U32 UR10, UR10, UR4, URZ ;  /* 0x000000040a0a72a5 */ /* 0x000fc6000f8e003f */
[----:B------:R-:W-:-:S04]  /*0310*/  ULDC UR4, c[0x0][0x2ac] ;  /* 0x0000ab0000047ab9 */ /* 0x000fc80000000800 */
[----:B------:R-:W-:Y:S02]  /*0320*/  @UP1 UMOV UR9, UR11 ;  /* 0x0000000b00091c82 */ /* 0x000fe40008000000 */
[----:B------:R-:W-:Y:S02]  /*0330*/  ULDC UR10, c[0x0][0x1d0] ;  /* 0x00007400000a7ab9 */ /* 0x000fe40000000800 */
[----:B------:R-:W-:Y:S02]  /*0340*/  @UP1 USHF.R.U32.HI UR8, URZ, UR5, UR9 ;  /* 0x000000053f081299 */ /* 0x000fe40008011609 */
[----:B------:R-:W-:Y:S02]  /*0350*/  UIMAD UR10, UR4, UR10, URZ ;  /* 0x0000000a040a72a4 */ /* 0x000fe4000f8e023f */
[----:B------:R-:W-:Y:S02]  /*0360*/  UMOV UR9, 0x1 ;  /* 0x0000000100097882 */ /* 0x000fe40000000000 */
[----:B------:R-:W-:-:S02]  /*0370*/  ULDC.64 UR4, c[0x0][0x328] ;  /* 0x0000ca0000047ab9 */ /* 0x000fc40000000a00 */
[----:B------:R-:W-:Y:S02]  /*0380*/  UISETP.LE.AND UP0, UPT, UR9, UR5, UPT ;  /* 0x000000050900728c */ /* 0x000fe4000bf03270 */
[----:B------:R-:W-:Y:S02]  /*0390*/  ULDC UR11, c[0x0][0x168] ;  /* 0x00005a00000b7ab9 */ /* 0x000fe40000000800 */
[----:B------:R-:W-:-:S04]  /*03a0*/  UIADD3 UR11, UR10, -UR11, UR9 ;  /* 0x8000000b0a0b7290 */ /* 0x000fc8000fffe009 */
[----:B------:R-:W-:-:S04]  /*03b0*/  UIADD3 UR5, UR11, UR8, URZ ;  /* 0x000000080b057290 */ /* 0x000fc8000fffe03f */
        /* <DEDUP_REMOVED lines=16> */
.L_x_1960:
[----:B------:R-:W-:Y:S02]  /*04c0*/  ULDC UR4, c[0x0][0x32c] ;  /* 0x0000cb0000047ab9 */ /* 0x000fe40000000800 */
[----:B------:R-:W-:-:S03]  /*04d0*/  UISETP.NE.AND UP2, UPT, UR9, UR4, UPT ;  /* 0x000000040900728c */ /* 0x000fc6000bf45270 */
[----:B------:R-:W-:Y:S02]  /*04e0*/  ULDC.64 UR4, c[0x0][0x330] ;  /* 0x0000cc0000047ab9 */ /* 0x000fe40000000a00 */
[----:B------:R-:W-:-:S07]  /*04f0*/  UIMAD.WIDE.U32 UR14, UR11, UR4, URZ ;  /* 0x000000040b0e72a5 */ /* 0x000fce000f8e003f */
[----:B------:R-:W-:Y:S02]  /*0500*/  @UP2 UMOV UR9, UR15 ;  /* 0x0000000f00092c82 */ /* 0x000fe40008000000 */
[----:B------:R-:W-:Y:S02]  /*0510*/  @UP2 USHF.R.U32.HI UR11, URZ, UR5, UR9 ;  /* 0x000000053f0b2299 */ /* 0x000fe40008011609 */
.L_x_1961:
[----:B------:R-:W-:Y:S02]  /*0520*/  ULDC UR4, c[0x0][0x32c] ;  /* 0x0000cb0000047ab9 */ /* 0x000fe40000000800 */
[----:B------:R-:W-:-:S04]  /*0530*/  UIMAD UR4, UR11, UR4, UR4 ;  /* 0x000000040b0472a4 */ /* 0x000fc8000f8e0204 */
[----:B------:R-:W-:-:S04]  /*0540*/  UISETP.LT.AND UP2, UPT, UR8, UR4, UPT ;  /* 0x000000040800728c */ /* 0x000fc8000bf41270 */
[----:B------:R-:W-:Y:S02]  /*0550*/  USEL UR8, UR8, UR4, UP2 ;  /* 0x0000000408087287 */ /* 0x000fe40009000000 */
.L_x_1959:
[----:B------:R-:W-:Y:S01]  /*0560*/  UIADD3 UR9, UR10, 0x3f, URZ ;  /* 0x0000003f0a097890 */ /* 0x000fe2000fffe03f */
[----:B------:R-:W-:Y:S01]  /*0570*/  PLOP3.LUT P0, PT, PT, PT, UP0, 0x40, 0x0 ;  /* 0x000000000000781c */ /* 0x000fe20003f0e808 */
[----:B------:R-:W-:Y:S02]  /*0580*/  UIADD3 UR11, UR8, 0x3f, URZ ;  /* 0x0000003f080b7890 */ /* 0x000fe4000fffe03f */
[----:B------:R-:W-:Y:S02]  /*0590*/  ULDC.64 UR4, c[0x0][0x2c8] ;  /* 0x0000b20000047ab9 */ /* 0x000fe40000000a00 */
[----:B------:R-:W-:Y:S02]  /*05a0*/  UIMAD.WIDE.U32 UR16, UR24, UR4, URZ ;  /* 0x00000004181072a5 */ /* 0x000fe4000f8e003f */
[----:B------:R-:W-:Y:S02]  /*05b0*/  USHF.R.S32.HI UR14, URZ, 0x1f, UR9 ;  /* 0x0000001f3f0e7899 */ /* 0x000fe40008011409 */
[----:B------:R-:W-:-:S02]  /*05c0*/  USHF.R.S32.HI UR8, URZ, 0x1f, UR11 ;  /* 0x0000001f3f087899 */ /* 0x000fc4000801140b */
[----:B------:R-:W-:Y:S02]  /*05d0*/  UMOV UR4, UR24 ;  /* 0x0000001800047c82 */ /* 0x000fe40008000000 */
[----:B------:R-:W-:Y:S02]  /*05e0*/  @UP1 USHF.R.U32.HI UR4, URZ, UR5, UR17 ;  /* 0x000000053f041299 */ /* 0x000fe40008011611 */
[----:B------:R-:W-:Y:S02]  /*05f0*/  ULEA.HI UR5, UR14, UR9, URZ, 0x6 ;  /* 0x000000090e057291 */ /* 0x000fe4000f8f303f */
[----:B------:R-:W-:Y:S02]  /*0600*/  ULEA.HI UR20, UR8, UR11, URZ, 0x6 ;  /* 0x0000000b08147291 */ /* 0x000fe4000f8f303f */
[----:B------:R-:W-:Y:S02]  /*0610*/  ULDC UR21, c[0x0][0x168] ;  /* 0x00005a0000157ab9 */ /* 0x000fe40000000800 */
[----:B------:R-:W-:-:S02]  /*0620*/  USHF.R.S32.HI UR5, URZ, 0x6, UR5 ;  /* 0x000000063f057899 */ /* 0x000fc40008011405 */
[----:B------:R-:W-:Y:S02]  /*0630*/  USHF.R.S32.HI UR20, URZ, 0x6, UR20 ;  /* 0x000000063f147899 */ /* 0x000fe40008011414 */
[----:B------:R-:W-:Y:S02]  /*0640*/  UIADD3 UR21, UR10, -UR21, URZ ;  /* 0x800000150a157290 */ /* 0x000fe4000fffe03f */
[----:B------:R-:W-:Y:S02]  /*0650*/  UISETP.LT.AND UP2, UPT, UR5, UR20, UPT ;  /* 0x000000140500728c */ /* 0x000fe4000bf41270 */
[----:B------:R-:W-:Y:S02]  /*0660*/  UIADD3 UR4, UR21, UR4, URZ ;  /* 0x0000000415047290 */ /* 0x000fe4000fffe03f */
[----:B------:R-:W-:Y:S02]  /*0670*/  ULDC UR8, c[0x0][0x324] ;  /* 0x0000c90000087ab9 */ /* 0x000fe40000000800 */
[----:B------:R-:W-:-:S02]  /*0680*/  USEL UR20, UR5, UR20, UP2 ;  /* 0x0000001405147287 */ /* 0x000fc40009000000 */
[----:B------:R-:W-:Y:S01]  /*0690*/  UIADD3 UR8, UR4, -UR8, URZ ;  /* 0x8000000804087290 */ /* 0x000fe2000fffe03f */
        /* <DEDUP_REMOVED lines=9> */
[----:B------:R-:W-:-:S07]  /*0730*/  UIMAD.WIDE.U32 UR14, UR9, UR4, URZ ;  /* 0x00000004090e72a5 */ /* 0x000fce000f8e003f */
[----:B------:R-:W-:Y:S02]  /*0740*/  @UP2 UMOV UR11, UR15 ;  /* 0x0000000f000b2c82 */ /* 0x000fe40008000000 */
[----:B------:R-:W-:-:S04]  /*0750*/  @UP2 USHF.R.U32.HI UR9, URZ, UR5, UR11 ;  /* 0x000000053f092299 */ /* 0x000fc8000801160b */
[----:B------:R-:W-:Y:S01]  /*0760*/  ULOP3.LUT UR9, URZ, UR9, URZ, 0x33, !UPT ;  /* 0x000000093f097292 */ /* 0x000fe2000f8e333f */
[----:B------:R-:W-:Y:S05]  /*0770*/  BRA `(.L_x_1964) ;  /* 0x0000006000007947 */ /* 0x000fea0003800000 */
.L_x_1963:
[----:B------:R-:W-:Y:S02]  /*0780*/  ULDC UR4, c[0x0][0x32c] ;  /* 0x0000cb0000047ab9 */ /* 0x000fe40000000800 */
[----:B------:R-:W-:-:S03]  /*0790*/  UISETP.NE.AND UP2, UPT, UR4, 0x1, UPT ;  /* 0x000000010400788c */ /* 0x000fc6000bf45270 */
[----:B------:R-:W-:Y:S02]  /*07a0*/  ULDC.64 UR4, c[0x0][0x330] ;  /* 0x0000cc0000047ab9 */ /* 0x000fe40000000a00 */
[----:B------:R-:W-:-:S07]  /*07b0*/  UIMAD.WIDE.U32 UR14, UR9, UR4, URZ ;  /* 0x00000004090e72a5 */ /* 0x000fce000f8e003f */
[----:B------:R-:W-:Y:S02]  /*07c0*/  @UP2 UMOV UR11, UR15 ;  /* 0x0000000f000b2c82 */ /* 0x000fe40008000000 */
[----:B------:R-:W-:Y:S02]  /*07d0*/  @UP2 USHF.R.U32.HI UR9, URZ, UR5, UR11 ;  /* 0x000000053f092299 */ /* 0x000fe4000801160b */
.L_x_1964:
[----:B------:R-:W-:Y:S02]  /*07e0*/  ULDC UR4, c[0x0][0x32c] ;  /* 0x0000cb0000047ab9 */ /* 0x000fe40000000800 */
[----:B------:R-:W-:-:S04]  /*07f0*/  UIMAD UR4, UR9, UR4, URZ ;  /* 0x00000004090472a4 */ /* 0x000fc8000f8e023f */
[----:B------:R-:W-:-:S04]  /*0800*/  UISETP.LT.AND UP2, UPT, UR8, UR4, UPT ;  /* 0x000000040800728c */ /* 0x000fc8000bf41270 */
[----:B------:R-:W-:-:S04]  /*0810*/  USEL UR8, UR8, UR4, !UP2 ;  /* 0x0000000408087287 */ /* 0x000fc8000d000000 */
.L_x_1962:
[----:B------:R-:W-:Y:S02]  /*0820*/  USHF.R.S32.HI UR4, URZ, 0x1f, UR8 ;  /* 0x0000001f3f047899 */ /* 0x000fe40008011408 */
[----:B------:R-:W-:Y:S02]  /*0830*/  ULDC UR5, c[0x0][0x338] ;  /* 0x0000ce0000057ab9 */ /* 0x000fe40000000800 */
[----:B------:R-:W-:-:S04]  /*0840*/  ULEA.HI UR4, UR4, UR8, URZ, 0x6 ;  /* 0x0000000804047291 */ /* 0x000fc8000f8f303f */
[----:B------:R-:W-:Y:S02]  /*0850*/  USHF.R.S32.HI UR9, URZ, 0x6, UR4 ;  /* 0x000000063f097899 */ /* 0x000fe40008011404 */
[----:B------:R-:W-:Y:S02]  /*0860*/  USHF.R.U32.HI UR4, URZ, 0x10, UR7 ;  /* 0x000000103f047899 */ /* 0x000fe40008011607 */
[----:B------:R-:W-:Y:S02]  /*0870*/  UISETP.LT.AND UP2, UPT, URZ, UR9, UPT ;  /* 0x000000093f00728c */ /* 0x000fe4000bf41270 */
[----:B------:R-:W-:Y:S02]  /*0880*/  UISETP.NE.AND UP3, UPT, UR4, URZ, UPT ;  /* 0x0000003f0400728c */ /* 0x000fe4000bf65270 */
[----:B------:R-:W-:Y:S02]  /*0890*/  USEL UR9, URZ, UR9, !UP2 ;  /* 0x000000093f097287 */ /* 0x000fe4000d000000 */
[----:B------:R-:W-:-:S02]  /*08a0*/  USEL UR5, UR4, UR5, UP3 ;  /* 0x0000000504057287 */ /* 0x000fc40009800000 */
[----:B------:R-:W-:Y:S02]  /*08b0*/  UISETP.GT.AND UP2, UPT, UR20, UR9, UPT ;  /* 0x000000091400728c */ /* 0x000fe4000bf44270 */
[----:B------:R-:W-:-:S04]  /*08c0*/  UMOV UR4, URZ ;  /* 0x0000003f00047c82 */ /* 0x000fc80008000000 */
[----:B------:R-:W-:-:S13]  /*08d0*/  PLOP3.LUT P0, PT, PT, PT, UP2, 0x80, 0x0 ;  /* 0x000000000000781c */ /* 0x000fda0003f0f028 */
[----:B------:R-:W-:Y:S05]  /*08e0*/  @!P0 BRA `(.L_x_1965) ;  /* 0x0000021000008947 */ /* 0x000fea0003800000 */
[----:B------:R-:W-:Y:S01]  /*08f0*/  IMAD.U32 R0, RZ, RZ, UR5 ;  /* 0x00000005ff007e24 */ /* 0x000fe2000f8e00ff */
[----:B------:R-:W-:Y:S02]  /*0900*/  UIADD3 UR15, UR5, -0x1, UR20 ;  /* 0xffffffff050f7890 */ /* 0x000fe4000fffe014 */
[----:B------:R-:W-:Y:S02]  /*0910*/  UMOV UR16, URZ ;  /* 0x0000003f00107c82 */ /* 0x000fe40008000000 */
[-C--:B-1----:R-:W-:Y:S01]  /*0920*/  IABS R2, R0.reuse ;  /* 0x0000000000027213 */ /* 0x082fe20000000000 */
[----:B------:R-:W-:Y:S01]  /*0930*/  UIADD3 UR15, -UR9, UR15, URZ ;  /* 0x0000000f090f7290 */ /* 0x000fe2000fffe13f */
[----:B------:R-:W-:Y:S02]  /*0940*/  IABS R0, R0 ;  /* 0x0000000000007213 */ /* 0x000fe40000000000 */
[----:B------:R1:W3:Y:S03]  /*0950*/  R2UR UR14, R2 ;  /* 0x00000000020e73c2 */ /* 0x0002e600000e0000 */
[----:B------:R-:W-:Y:S01]  /*0960*/  IMAD.U32 R4, RZ, RZ, UR15 ;  /* 0x0000000fff047e24 */ /* 0x000fe2000f8e00ff */
[----:B------:R-:W-:Y:S01]  /*0970*/  ULOP3.LUT UR15, UR15, UR5, URZ, 0x3c, !UPT ;  /* 0x000000050f0f7292 */ /* 0x000fe2000f8e3c3f */
[----:B------:R-:W-:-:S04]  /*0980*/  IMAD.MOV R0, RZ, RZ, -R0 ;  /* 0x000000ffff007224 */ /* 0x000fc800078e0a00 */
[----:B------:R-:W4:Y:S01]  /*0990*/  R2UR UR8, R0 ;  /* 0x00000000000873c2 */ /* 0x000f2200000e0000 */
[----:B-1----:R-:W-:Y:S01]  /*09a0*/  IABS R2, R4 ;  /* 0x0000000400027213 */ /* 0x002fe20000000000 */
[----:B---3--:R-:W1:Y:S06]  /*09b0*/  I2F.RP R5, UR14 ;  /* 0x0000000e00057d06 */ /* 0x008e6c0008209400 */
[----:B------:R-:W3:Y:S02]  /*09c0*/  R2UR UR11, R2 ;  /* 0x00000000020b73c2 */ /* 0x000ee400000e0000 */
[----:B-1----:R-:W1:Y:S02]  /*09d0*/  MUFU.RCP R3, R5 ;  /* 0x0000000500037308 */ /* 0x002e640000001000 */
[----:B-1----:R-:W-:-:S06]  /*09e0*/  IADD3 R3, R3, 0xffffffe, RZ ;  /* 0x0ffffffe03037810 */ /* 0x002fcc0007ffe0ff */
[----:B------:R-:W1:Y:S02]  /*09f0*/  F2I.FTZ.U32.TRUNC.NTZ R3, R3 ;  /* 0x0000000300037305 */ /* 0x000e64000021f000 */
[----:B-1----:R-:W1:Y:S02]  /*0a00*/  R2UR UR17, R3 ;  /* 0x00000000031173c2 */ /* 0x002e6400000e0000 */
[----:B-1----:R-:W-:-:S04]  /*0a10*/  UIADD3 UR4, URZ, -UR17, URZ ;  /* 0x800000113f047290 */ /* 0x002fc8000fffe03f */
[----:B------:R-:W-:-:S04]  /*0a20*/  UIMAD UR4, UR4, UR14, URZ ;  /* 0x0000000e040472a4 */ /* 0x000fc8000f8e023f */
        /* <DEDUP_REMOVED lines=13> */
.L_x_1965:
        /* <DEDUP_REMOVED lines=33> */
[----:B-1----:R-:W-:Y:S01]  /*0d10*/  CS2R R2, SRZ ;  /* 0x0000000000027805 */ /* 0x002fe2000001ff00 */
        /* <DEDUP_REMOVED lines=51> */
[----:B------:R-:W-:Y:S01]  /*1050*/  USHF.R.S32.HI UR7, URZ, 0x1f, UR13 ;  /* 0x0000001f3f077899 */ /* 0x000fe2000801140d */
[----:B------:R-:W-:Y:S01]  /*1060*/  PLOP3.LUT P1, PT, PT, PT, UP1, 0x80, 0x0 ;  /* 0x000000000000781c */ /* 0x000fe20003f2f018 */
[----:B------:R-:W-:Y:S01]  /*1070*/  ULDC.64 UR4, c[0x0][0x1b8] ;  /* 0x00006e0000047ab9 */ /* 0x000fe20000000a00 */
[----:B------:R1:W3:Y:S01]  /*1080*/  @P2 LDG.E R4, [R4.64] ;  /* 0x0000001204042981 */ /* 0x0002e2000c1e1900 */
[-C--:B------:R-:W-:Y:S01]  /*1090*/  LEA.HI R12, R84, R83.reuse, RZ, 0x3 ;  /* 0x00000053540c7211 */ /* 0x080fe200078f18ff */
[----:B------:R-:W-:Y:S01]  /*10a0*/  UIMAD UR7, UR7, UR4, URZ ;  /* 0x00000004070772a4 */ /* 0x000fe2000f8e023f */
[----:B------:R-:W-:Y:S01]  /*10b0*/  PLOP3.LUT P0, PT, PT, PT, UP1, 0x80, 0x0 ;  /* 0x000000000000781c */ /* 0x000fe20003f0f018 */
[----:B------:R-:W-:Y:S01]  /*10c0*/  UIMAD.WIDE.U32 UR14, UR13, UR4, URZ ;  /* 0x000000040d0e72a5 */ /* 0x000fe2000f8e003f */
[----:B------:R-:W-:Y:S01]  /*10d0*/  LOP3.LUT R0, R12, 0xfffffff8, RZ, 0xc0, !PT ;  /* 0xfffffff80c007812 */ /* 0x000fe200078ec0ff */
[----:B------:R-:W-:Y:S01]  /*10e0*/  UIMAD UR7, UR13, UR5, UR7 ;  /* 0x000000050d0772a4 */ /* 0x000fe2000f8e0207 */
[----:B------:R-:W-:Y:S01]  /*10f0*/  SHF.R.S32.HI R12, RZ, 0x3, R12 ;  /* 0x00000003ff0c7819 */ /* 0x000fe2000001140c */
[----:B------:R-:W-:Y:S01]  /*1100*/  USHF.R.S32.HI UR8, URZ, 0x1f, UR6 ;  /* 0x0000001f3f087899 */ /* 0x000fe20008011406 */
[----:B------:R-:W-:Y:S01]  /*1110*/  LEA.HI R16, R84, R83, RZ, 0x6 ;  /* 0x0000005354107211 */ /* 0x000fe200078f30ff */
[----:B------:R-:W-:Y:S01]  /*1120*/  IMAD.IADD R15, R83, 0x1, -R0 ;  /* 0x00000001530f7824 */ /* 0x000fe200078e0a00 */
[----:B------:R-:W-:Y:S01]  /*1130*/  ULDC.64 UR4, c[0x0][0x1c0] ;  /* 0x0000700000047ab9 */ /* 0x000fe20000000a00 */
[----:B------:R-:W-:Y:S01]  /*1140*/  BSSY B0, `(.L_x_1967) ;  /* 0x0000054000007945 */ /* 0x000fe20003800000 */
[----:B------:R-:W-:Y:S01]  /*1150*/  UIADD3 UR15, UR15, UR7, URZ ;  /* 0x000000070f0f7290 */ /* 0x000fe2000fffe03f */
[C---:B------:R-:W-:Y:S01]  /*1160*/  IMAD R239, R15.reuse, 0x20, R12 ;  /* 0x000000200fef7824 */ /* 0x040fe200078e020c */
[----:B------:R-:W-:Y:S01]  /*1170*/  UIMAD UR8, UR8, UR4, URZ ;  /* 0x00000004080872a4 */ /* 0x000fe2000f8e023f */
[----:B------:R-:W-:Y:S01]  /*1180*/  IMAD.SHL.U32 R207, R15, 0x8, RZ ;  /* 0x000000080fcf7824 */ /* 0x000fe200078e00ff */
[----:B------:R-:W-:Y:S01]  /*1190*/  UIMAD.WIDE.U32 UR14, UR6, UR4, UR14 ;  /* 0x00000004060e72a5 */ /* 0x000fe2000f8e000e */
[----:B------:R-:W-:Y:S01]  /*11a0*/  IMAD.SHL.U32 R16, R16, 0x8, RZ ;  /* 0x0000000810107824 */ /* 0x000fe200078e00ff */
[----:B------:R-:W-:Y:S01]  /*11b0*/  IADD3 R0, R239, UR24, RZ ;  /* 0x00000018ef007c10 */ /* 0x000fe2000fffe0ff */
[----:B------:R-:W-:Y:S01]  /*11c0*/  UIMAD UR5, UR6, UR5, UR8 ;  /* 0x00000005060572a4 */ /* 0x000fe2000f8e0208 */
[C---:B------:R-:W-:Y:S01]  /*11d0*/  IADD3 R14, R207.reuse, 0x40, RZ ;  /* 0x00000040cf0e7810 */ /* 0x040fe20007ffe0ff */
[----:B------:R-:W-:Y:S01]  /*11e0*/  ULDC UR4, c[0x0][0x168] ;  /* 0x00005a0000047ab9 */ /* 0x000fe20000000800 */
[----:B------:R-:W-:Y:S01]  /*11f0*/  IMAD.U32 R7, RZ, RZ, UR15 ;  /* 0x0000000fff077e24 */ /* 0x000fe2000f8e00ff */
[----:B------:R-:W-:Y:S01]  /*1200*/  UIADD3 UR5, UR15, UR5, URZ ;  /* 0x000000050f057290 */ /* 0x000fe2000fffe03f */
[----:B------:R-:W-:Y:S01]  /*1210*/  @P1 IMAD.HI.U32 R2, R0, c[0x0][0x2c8], RZ ;  /* 0x0000b20000021a27 */ /* 0x000fe200078e00ff */
[----:B------:R-:W-:-:S02]  /*1220*/  IADD3 R13, R207, 0x80, RZ ;  /* 0x00000080cf0d7810 */ /* 0x000fc40007ffe0ff */
[----:B------:R-:W-:Y:S01]  /*1230*/  ISETP.GE.AND P3, PT, R207, c[0x0][0x198], PT ;  /* 0x00006600cf007a0c */ /* 0x000fe20003f66270 */
[----:B-1----:R-:W-:Y:S01]  /*1240*/  IMAD.MOV.U32 R5, RZ, RZ, R0 ;  /* 0x000000ffff057224 */ /* 0x002fe200078e0000 */
[----:B------:R-:W-:Y:S01]  /*1250*/  @P0 SHF.R.U32.HI R5, RZ, c[0x0][0x2cc], R2 ;  /* 0x0000b300ff050a19 */ /* 0x000fe20000011602 */
[----:B------:R-:W-:Y:S01]  /*1260*/  IMAD.U32 R6, RZ, RZ, UR14 ;  /* 0x0000000eff067e24 */ /* 0x000fe2000f8e00ff */
[----:B------:R-:W-:Y:S01]  /*1270*/  ISETP.GE.AND P4, PT, R14, c[0x0][0x198], PT ;  /* 0x000066000e007a0c */ /* 0x000fe20003f86270 */
[----:B------:R-:W-:Y:S01]  /*1280*/  IMAD.U32 R7, RZ, RZ, UR5 ;  /* 0x00000005ff077e24 */ /* 0x000fe2000f8e00ff */
[--C-:B------:R-:W-:Y:S01]  /*1290*/  SHF.R.S32.HI R2, RZ, 0x1f, R5.reuse ;  /* 0x0000001fff027819 */ /* 0x100fe20000011405 */
[----:B------:R-:W-:Y:S01]  /*12a0*/  IMAD.MOV R3, RZ, RZ, -R5 ;  /* 0x000000ffff037224 */ /* 0x000fe200078e0a05 */
[----:B------:R-:W-:Y:S01]  /*12b0*/  ULDC UR5, c[0x0][0x2c4] ;  /* 0x0000b10000057ab9 */ /* 0x000fe20000000800 */
[----:B------:R-:W-:Y:S01]  /*12c0*/  IMAD.WIDE.U32 R6, R5, c[0x0][0x1b0], R6 ;  /* 0x00006c0005067a25 */ /* 0x000fe200078e0006 */
[----:B------:R-:W-:Y:S01]  /*12d0*/  UIMAD UR4, UR5, UR4, URZ ;  /* 0x00000004050472a4 */ /* 0x000fe2000f8e023f */
[----:B------:R-:W-:-:S02]  /*12e0*/  ISETP.GE.AND P6, PT, R13, c[0x0][0x198], PT ;  /* 0x000066000d007a0c */ /* 0x000fc40003fc6270 */
[----:B------:R-:W-:Y:S02]  /*12f0*/  IMAD R3, R3, c[0x0][0x2c4], R0 ;  /* 0x0000b10003037a24 */ /* 0x000fe400078e0200 */
[----:B------:R-:W-:-:S03]  /*1300*/  IMAD R2, R2, c[0x0][0x1b0], RZ ;  /* 0x00006c0002027a24 */ /* 0x000fc600078e02ff */
[----:B------:R-:W-:Y:S01]  /*1310*/  SHF.R.S32.HI R0, RZ, 0x1f, R3 ;  /* 0x0000001fff007819 */ /* 0x000fe20000011403 */
[----:B------:R-:W-:-:S04]  /*1320*/  IMAD R5, R5, c[0x0][0x1b4], R2 ;  /* 0x00006d0005057a24 */ /* 0x000fc800078e0202 */
[----:B------:R-:W-:Y:S02]  /*1330*/  IMAD R0, R0, c[0x0][0x1a8], RZ ;  /* 0x00006a0000007a24 */ /* 0x000fe400078e02ff */
[----:B------:R-:W-:Y:S02]  /*1340*/  IMAD.IADD R7, R7, 0x1, R5 ;  /* 0x0000000107077824 */ /* 0x000fe400078e0205 */
[C---:B------:R-:W-:Y:S02]  /*1350*/  IMAD R5, R3.reuse, c[0x0][0x1ac], R0 ;  /* 0x00006b0003057a24 */ /* 0x040fe400078e0200 */
[----:B------:R-:W-:Y:S01]  /*1360*/  IMAD.WIDE.U32 R2, R3, c[0x0][0x1a8], R6 ;  /* 0x00006a0003027a25 */ /* 0x000fe200078e0006 */
[----:B------:R-:W-:-:S03]  /*1370*/  LEA.HI R7, R84, R83, RZ, 0x4 ;  /* 0x0000005354077211 */ /* 0x000fc600078f20ff */
[----:B------:R-:W-:Y:S01]  /*1380*/  IMAD.IADD R5, R3, 0x1, R5 ;  /* 0x0000000103057824 */ /* 0x000fe200078e0205 */
[----:B------:R-:W-:Y:S02]  /*1390*/  LOP3.LUT R0, R7, 0xfffffff0, RZ, 0xc0, !PT ;  /* 0xfffffff007007812 */ /* 0x000fe400078ec0ff */
[----:B------:R-:W-:-:S03]  /*13a0*/  LEA R8, P0, R2, c[0x0][0x160], 0x1 ;  /* 0x0000580002087a11 */ /* 0x000fc600078008ff */
[----:B------:R-:W-:Y:S01]  /*13b0*/  IMAD.IADD R3, R83, 0x1, -R0 ;  /* 0x0000000153037824 */ /* 0x000fe200078e0a00 */
[----:B------:R-:W-:Y:S01]  /*13c0*/  LEA.HI.X R5, R2, c[0x0][0x164], R5, 0x1, P0 ;  /* 0x0000590002057a11 */ /* 0x000fe200000f0c05 */
[----:B------:R-:W-:Y:S01]  /*13d0*/  IMAD.SHL.U32 R2, R12, 0x40, RZ ;  /* 0x000000400c027824 */ /* 0x000fe200078e00ff */
[----:B------:R1:W4:Y:S02]  /*13e0*/  SHFL.IDX PT, R18, R8, RZ, 0x181f ;  /* 0x00181fff08127589 */ /* 0x00032400000e0000 */
[----:B------:R-:W-:Y:S02]  /*13f0*/  SHF.R.S32.HI R6, RZ, 0x1f, R3 ;  /* 0x0000001fff067819 */ /* 0x000fe40000011403 */
[----:B------:R-:W-:Y:S01]  /*1400*/  LOP3.LUT R2, R2, 0x1c0, RZ, 0xc0, !PT ;  /* 0x000001c002027812 */ /* 0x000fe200078ec0ff */
[----:B------:R1:W2:Y:S01]  /*1410*/  SHFL.IDX PT, R19, R5, RZ, 0x181f ;  /* 0x00181fff05137589 */ /* 0x0002a200000e0000 */
[----:B------:R-:W-:Y:S02]  /*1420*/  LEA.HI R6, R6, R3, RZ, 0x3 ;  /* 0x0000000306067211 */ /* 0x000fe400078f18ff */
[----:B------:R-:W-:-:S02]  /*1430*/  SHF.R.U32.HI R0, RZ, 0x3, R2 ;  /* 0x00000003ff007819 */ /* 0x000fc40000011602 */
[----:B------:R-:W-:Y:S01]  /*1440*/  LOP3.LUT R235, R2, 0x38, R207, 0xf8, !PT ;  /* 0x0000003802eb7812 */ /* 0x000fe200078ef8cf */
[----:B------:R-:W-:Y:S01]  /*1450*/  IMAD.MOV.U32 R2, RZ, RZ, 0x10 ;  /* 0x00000010ff027424 */ /* 0x000fe200078e00ff */
[----:B------:R-:W-:Y:S02]  /*1460*/  LOP3.LUT R10, R6, 0xfffffff8, RZ, 0xc0, !PT ;  /* 0xfffffff8060a7812 */ /* 0x000fe400078ec0ff */
[----:B------:R-:W-:Y:S02]  /*1470*/  LOP3.LUT R235, R235, R0, RZ, 0x3c, !PT ;  /* 0x00000000ebeb7212 */ /* 0x000fe400078e3cff */
[----:B------:R-:W-:Y:S01]  /*1480*/  IADD3 R0, R207, 0xc0, RZ ;  /* 0x000000c0cf007810 */ /* 0x000fe20007ffe0ff */
[----:B------:R-:W-:Y:S01]  /*1490*/  IMAD.IADD R10, R3, 0x1, -R10 ;  /* 0x00000001030a7824 */ /* 0x000fe200078e0a0a */
[----:B------:R-:W-:Y:S01]  /*14a0*/  LOP3.LUT R235, R235, 0xfffffe00, R16, 0xf8, !PT ;  /* 0xfffffe00ebeb7812 */ /* 0x000fe200078ef810 */
[----:B------:R-:W-:Y:S01]  /*14b0*/  IMAD.MOV.U32 R3, RZ, RZ, 0x20 ;  /* 0x00000020ff037424 */ /* 0x000fe200078e00ff */
[----:B------:R-:W-:Y:S01]  /*14c0*/  ISETP.GE.AND P5, PT, R0, c[0x0][0x198], PT ;  /* 0x0000660000007a0c */ /* 0x000fe20003fa6270 */
[----:B---3--:R3:W5:Y:S02]  /*14d0*/  @P2 R2UR UR7, R4 ;  /* 0x00000000040723c2 */ /* 0x00876400000e0000 */
[----:B-----5:R-:W-:Y:S01]  /*14e0*/  @!UP2 UMOV UR7, UR6 ;  /* 0x000000060007ac82 */ /* 0x020fe20008000000 */
[----:B---3--:R-:W-:-:S04]  /*14f0*/  IADD3 R4, R12, UR24, RZ ;  /* 0x000000180c047c10 */ /* 0x008fc8000fffe0ff */
[----:B------:R-:W-:-:S04]  /*1500*/  ISETP.GE.AND P0, PT, R4, UR4, PT ;  /* 0x0000000404007c0c */ /* 0x000fc8000bf06270 */
[----:B------:R-:W-:-:S05]  /*1510*/  R2P PR, R10, 0x6 ;  /* 0x000000060a007804 */ /* 0x000fca0000000000 */
[----:B------:R-:W-:Y:S02]  /*1520*/  SEL R2, R2, 0xfffffff0, !P1 ;  /* 0xfffffff002027807 */ /* 0x000fe40004800000 */
[----:B------:R-:W-:Y:S02]  /*1530*/  SEL R3, R3, 0xffffffe0, !P2 ;  /* 0xffffffe003037807 */ /* 0x000fe40005000000 */
[----:B------:R-:W-:Y:S05]  /*1540*/  @P0 BRA `(.L_x_1968) ;  /* 0x0000013000000947 */ /* 0x000fea0003800000 */
[----:B-12-4-:R-:W-:Y:S01]  /*1550*/  SHF.R.S32.HI R11, RZ, 0x1f, R14 ;  /* 0x0000001fff0b7819 */ /* 0x016fe2000001140e */
[----:B------:R-:W-:Y:S01]  /*1560*/  IMAD.SHL.U32 R17, R235, 0x2, RZ ;  /* 0x00000002eb117824 */ /* 0x000fe200078e00ff */
[----:B------:R-:W-:Y:S02]  /*1570*/  SHF.R.S32.HI R20, RZ, 0x1f, R13 ;  /* 0x0000001fff147819 */ /* 0x000fe4000001140d */
[----:B------:R-:W-:Y:S02]  /*1580*/  SHF.R.S32.HI R9, RZ, 0x1f, R0 ;  /* 0x0000001fff097819 */ /* 0x000fe40000011400 */
[----:B------:R-:W-:-:S02]  /*1590*/  LEA.HI R16, R11, R14, RZ, 0x3 ;  /* 0x0000000e0b107211 */ /* 0x000fc400078f18ff */
[----:B------:R-:W-:Y:S01]  /*15a0*/  LEA.HI R11, R20, R13, RZ, 0x3 ;  /* 0x0000000d140b7211 */ /* 0x000fe200078f18ff */
[--C-:B------:R-:W-:Y:S01]  /*15b0*/  IMAD.WIDE R20, R207, 0x2, R18.reuse ;  /* 0x00000002cf147825 */ /* 0x100fe200078e0212 */
[----:B------:R-:W-:Y:S02]  /*15c0*/  LEA.HI R9, R9, R0, RZ, 0x3 ;  /* 0x0000000009097211 */ /* 0x000fe400078f18ff */
[----:B------:R-:W-:Y:S02]  /*15d0*/  LOP3.LUT R16, R16, 0xfffffff8, RZ, 0xc0, !PT ;  /* 0xfffffff810107812 */ /* 0x000fe400078ec0ff */
[----:B------:R-:W-:Y:S01]  /*15e0*/  LOP3.LUT R11, R11, 0xfffffff8, RZ, 0xc0, !PT ;  /* 0xfffffff80b0b7812 */ /* 0x000fe200078ec0ff */
[----:B------:R-:W-:Y:S01]  /*15f0*/  @!PT LDS RZ, [RZ] ;  /* 0x00000000fffff984 */ /* 0x000fe20000000800 */
[----:B------:R1:W-:Y:S01]  /*1600*/  LDGSTS.E.BYPASS.LTC128B.128 [R17+0x10100], [R20.64], !P3 ;  /* 0x1010000014117fae */ /* 0x0003e2000d901d52 */
[----:B------:R-:W-:Y:S01]  /*1610*/  LOP3.LUT R9, R9, 0xfffffff8, RZ, 0xc0, !PT ;  /* 0xfffffff809097812 */ /* 0x000fe200078ec0ff */
[----:B------:R-:W-:-:S04]  /*1620*/  IMAD.WIDE R22, R16, 0x2, R18 ;  /* 0x0000000210167825 */ /* 0x000fc800078e0212 */
[--C-:B------:R-:W-:Y:S01]  /*1630*/  IMAD.WIDE R24, R11, 0x2, R18.reuse ;  /* 0x000000020b187825 */ /* 0x100fe200078e0212 */
[----:B------:R1:W-:Y:S03]  /*1640*/  LDGSTS.E.BYPASS.LTC128B.128 [R17+0x14100], [R22.64], !P4 ;  /* 0x1410000016117fae */ /* 0x0003e6000e101d52 */
[----:B------:R-:W-:Y:S01]  /*1650*/  IMAD.WIDE R18, R9, 0x2, R18 ;  /* 0x0000000209127825 */ /* 0x000fe200078e0212 */
[----:B------:R1:W-:Y:S04]  /*1660*/  LDGSTS.E.BYPASS.LTC128B.128 [R17+0x18100], [R24.64], !P6 ;  /* 0x1810000018117fae */ /* 0x0003e8000f101d52 */
[----:B------:R1:W-:Y:S02]  /*1670*/  LDGSTS.E.BYPASS.LTC128B.128 [R17+0x1c100], [R18.64], !P5 ;  /* 0x1c10000012117fae */ /* 0x0003e4000e901d52 */
.L_x_1968:
[----:B-12-4-:R-:W-:Y:S05]  /*1680*/  BSYNC B0 ;  /* 0x0000000000007941 */ /* 0x016fea0003800000 */
.L_x_1967:
        /* <DEDUP_REMOVED lines=8> */
[----:B------:R-:W-:Y:S02]  /*1710*/  SHF.R.S32.HI R20, RZ, 0x1f, R13 ;  /* 0x0000001fff147819 */ /* 0x000fe4000001140d */
[----:B------:R-:W-:Y:S02]  /*1720*/  SHF.R.S32.HI R9, RZ, 0x1f, R0 ;  /* 0x0000001fff097819 */ /* 0x000fe40000011400 */
[----:B------:R-:W-:Y:S02]  /*1730*/  LEA.HI R16, R11, R14, RZ, 0x3 ;  /* 0x0000000e0b107211 */ /* 0x000fe400078f18ff */
[----:B------:R-:W-:Y:S01]  /*1740*/  LEA.HI R11, R20, R13, RZ, 0x3 ;  /* 0x0000000d140b7211 */ /* 0x000fe200078f18ff */
[----:B--23--:R-:W-:Y:S01]  /*1750*/  IMAD.WIDE R20, R207, 0x2, R18 ;  /* 0x00000002cf147825 */ /* 0x00cfe200078e0212 */
[----:B------:R-:W-:-:S02]  /*1760*/  LEA.HI R9, R9, R0, RZ, 0x3 ;  /* 0x0000000009097211 */ /* 0x000fc400078f18ff */
        /* <DEDUP_REMOVED lines=11> */
.L_x_1970:
[----:B------:R-:W-:Y:S05]  /*1820*/  BSYNC B0 ;  /* 0x0000000000007941 */ /* 0x000fea0003800000 */
.L_x_1969:
        /* <DEDUP_REMOVED lines=8> */
[----:B------:R-:W-:Y:S02]  /*18b0*/  SHF.R.S32.HI R20, RZ, 0x1f, R13 ;  /* 0x0000001fff147819 */ /* 0x000fe4000001140d */
[----:B------:R-:W-:Y:S02]  /*18c0*/  SHF.R.S32.HI R9, RZ, 0x1f, R0 ;  /* 0x0000001fff097819 */ /* 0x000fe40000011400 */
[----:B------:R-:W-:Y:S02]  /*18d0*/  LEA.HI R16, R11, R14, RZ, 0x3 ;  /* 0x0000000e0b107211 */ /* 0x000fe400078f18ff */
[----:B------:R-:W-:Y:S01]  /*18e0*/  LEA.HI R11, R20, R13, RZ, 0x3 ;  /* 0x0000000d140b7211 */ /* 0x000fe200078f18ff */
[----:B---34-:R-:W-:Y:S01]  /*18f0*/  IMAD.WIDE R20, R207, 0x2, R18 ;  /* 0x00000002cf147825 */ /* 0x018fe200078e0212 */
        /* <DEDUP_REMOVED lines=12> */
.L_x_1972:
[----:B------:R-:W-:Y:S05]  /*19c0*/  BSYNC B0 ;  /* 0x0000000000007941 */ /* 0x000fea0003800000 */
.L_x_1971:
[----:B---3--:R3:W-:Y:S01]  /*19d0*/  SHFL.IDX PT, R18, R8, 0x3, 0x181f ;  /* 0x00781f0008127f89 */ /* 0x0087e200000e0000 */
[----:B------:R-:W-:Y:S01]  /*19e0*/  IADD3 R4, R4, 0x60, RZ ;  /* 0x0000006004047810 */ /* 0x000fe20007ffe0ff */
[----:B------:R-:W-:Y:S01]  /*19f0*/  UIADD3 UR26, UR20, -0x1, URZ ;  /* 0xffffffff141a7890 */ /* 0x000fe2000fffe03f */
[----:B------:R-:W-:Y:S01]  /*1a00*/  IMAD.MOV.U32 R236, RZ, RZ, c[0x0][0x2b8] ;  /* 0x0000ae00ffec7624 */ /* 0x000fe200078e00ff */
[----:B----4-:R4:W5:Y:S01]  /*1a10*/  SHFL.IDX PT, R19, R5, 0x3, 0x181f ;  /* 0x00781f0005137f89 */ /* 0x01096200000e0000 */
[----:B------:R-:W-:Y:S01]  /*1a20*/  ISETP.GE.AND P0, PT, R4, UR4, PT ;  /* 0x0000000404007c0c */ /* 0x000fe2000bf06270 */
[----:B------:R-:W-:Y:S01]  /*1a30*/  USHF.L.U32 UR11, UR26, 0x6, URZ ;  /* 0x000000061a0b7899 */ /* 0x000fe2000800063f */
[----:B------:R-:W-:Y:S01]  /*1a40*/  IMAD.SHL.U32 R235, R235, 0x2, RZ ;  /* 0x00000002ebeb7824 */ /* 0x000fe200078e00ff */
[----:B------:R-:W-:Y:S01]  /*1a50*/  ISETP.NE.AND P2, PT, R236, 0x1, PT ;  /* 0x00000001ec00780c */ /* 0x000fe20003f45270 */
[----:B------:R-:W-:Y:S01]  /*1a60*/  USHF.R.S32.HI UR6, URZ, 0x1f, UR7 ;  /* 0x0000001f3f067899 */ /* 0x000fe20008011407 */
[----:B------:R-:W-:Y:S01]  /*1a70*/  IMAD.MOV.U32 R237, RZ, RZ, RZ ;  /* 0x000000ffffed7224 */ /* 0x000fe200078e00ff */
[----:B------:R-:W-:Y:S01]  /*1a80*/  ULDC.64 UR4, c[0x0][0x2b0] ;  /* 0x0000ac0000047ab9 */ /* 0x000fe20000000a00 */
[----:B------:R-:W-:Y:S01]  /*1a90*/  IADD3 R9, R239, UR11, RZ ;  /* 0x0000000bef097c10 */ /* 0x000fe2000fffe0ff */
[----:B------:R-:W-:-:S02]  /*1aa0*/  UIMAD UR6, UR6, UR4, URZ ;  /* 0x00000004060672a4 */ /* 0x000fc4000f8e023f */
[----:B------:R-:W-:Y:S01]  /*1ab0*/  UIMAD.WIDE.U32 UR16, UR7, UR4, URZ ;  /* 0x00000004071072a5 */ /* 0x000fe2000f8e003f */
[C---:B------:R-:W-:Y:S01]  /*1ac0*/  ISETP.GE.AND P1, PT, R9.reuse, UR10, PT ;  /* 0x0000000a09007c0c */ /* 0x040fe2000bf26270 */
[----:B------:R-:W-:Y:S01]  /*1ad0*/  UIMAD UR5, UR7, UR5, UR6 ;  /* 0x00000005070572a4 */ /* 0x000fe2000f8e0206 */
[----:B------:R-:W-:Y:S02]  /*1ae0*/  IADD3 R238, R9, UR12, RZ ;  /* 0x0000000c09ee7c10 */ /* 0x000fe4000fffe0ff */
[----:B------:R-:W-:Y:S01]  /*1af0*/  ISETP.GT.OR P1, PT, R239, 0x3f, P1 ;  /* 0x0000003fef00780c */ /* 0x000fe20000f24670 */
[----:B------:R-:W-:Y:S01]  /*1b00*/  UIADD3 UR8, UR17, UR5, URZ ;  /* 0x0000000511087290 */ /* 0x000fe2000fffe03f */
[----:B-123--:R-:W-:Y:S01]  /*1b10*/  SHF.R.S32.HI R8, RZ, 0x1f, R13 ;  /* 0x0000001fff087819 */ /* 0x00efe2000001140d */
[----:B------:R-:W-:Y:S01]  /*1b20*/  @P2 IMAD.HI.U32 R11, R238, c[0x0][0x2bc], RZ ;  /* 0x0000af00ee0b2a27 */ /* 0x000fe200078e00ff */
[----:B----4-:R-:W-:-:S03]  /*1b30*/  SHF.R.S32.HI R5, RZ, 0x1f, R14 ;  /* 0x0000001fff057819 */ /* 0x010fc6000001140e */
[----:B-----5:R-:W-:Y:S01]  /*1b40*/  @!P0 IMAD.WIDE R24, R207, 0x2, R18 ;  /* 0x00000002cf188825 */ /* 0x020fe200078e0212 */
[----:B------:R-:W-:Y:S01]  /*1b50*/  LEA.HI R205, R8, R13, RZ, 0x3 ;  /* 0x0000000d08cd7211 */ /* 0x000fe200078f18ff */
[----:B------:R-:W-:Y:S01]  /*1b60*/  USHF.R.S32.HI UR6, URZ, 0x1f, UR13 ;  /* 0x0000001f3f067899 */ /* 0x000fe2000801140d */
[----:B------:R-:W-:Y:S01]  /*1b70*/  LEA.HI R206, R5, R14, RZ, 0x3 ;  /* 0x0000000e05ce7211 */ /* 0x000fe200078f18ff */
[----:B------:R-:W-:Y:S01]  /*1b80*/  IMAD.MOV.U32 R4, RZ, RZ, R238 ;  /* 0x000000ffff047224 */ /* 0x000fe200078e00ee */
[----:B------:R-:W-:Y:S01]  /*1b90*/  SHF.R.S32.HI R5, RZ, 0x1f, R0 ;  /* 0x0000001fff057819 */ /* 0x000fe20000011400 */
[----:B------:R-:W-:Y:S01]  /*1ba0*/  @!PT LDS RZ, [RZ] ;  /* 0x00000000fffff984 */ /* 0x000fe20000000800 */
[----:B------:R1:W-:Y:S01]  /*1bb0*/  @!P0 LDGSTS.E.BYPASS.LTC128B.128 [R235+0x13100], [R24.64], !P3 ;  /* 0x1310000018eb8fae */ /* 0x0003e2000d901d52 */
[----:B------:R-:W-:Y:S01]  /*1bc0*/  LOP3.LUT R206, R206, 0xfffffff8, RZ, 0xc0, !PT ;  /* 0xfffffff8cece7812 */ /* 0x000fe200078ec0ff */
[----:B------:R-:W-:Y:S01]  /*1bd0*/  ULDC.64 UR4, c[0x0][0x1e8] ;  /* 0x00007a0000047ab9 */ /* 0x000fe20000000a00 */
[----:B------:R-:W-:Y:S02]  /*1be0*/  LEA.HI R204, R5, R0, RZ, 0x3 ;  /* 0x0000000005cc7211 */ /* 0x000fe400078f18ff */
[----:B------:R-:W-:Y:S01]  /*1bf0*/  LOP3.LUT R205, R205, 0xfffffff8, RZ, 0xc0, !PT ;  /* 0xfffffff8cdcd7812 */ /* 0x000fe200078ec0ff */
[----:B------:R-:W-:Y:S01]  /*1c00*/  @!P0 IMAD.WIDE R22, R206, 0x2, R18 ;  /* 0x00000002ce168825 */ /* 0x000fe200078e0212 */
[----:B------:R-:W-:-:S02]  /*1c10*/  LOP3.LUT R204, R204, 0xfffffff8, RZ, 0xc0, !PT ;  /* 0xfffffff8cccc7812 */ /* 0x000fc400078ec0ff */
[----:B------:R-:W-:Y:S01]  /*1c20*/  @P2 SHF.R.U32.HI R4, RZ, c[0x0][0x2c0], R11 ;  /* 0x0000b000ff042a19 */ /* 0x000fe2000001160b */
[--C-:B------:R-:W-:Y:S01]  /*1c30*/  @!P0 IMAD.WIDE R20, R205, 0x2, R18.reuse ;  /* 0x00000002cd148825 */ /* 0x100fe200078e0212 */
[----:B------:R2:W-:Y:S02]  /*1c40*/  @!P0 LDGSTS.E.BYPASS.LTC128B.128 [R235+0x17100], [R22.64], !P4 ;  /* 0x1710000016eb8fae */ /* 0x0005e4000e101d52 */
[----:B------:R-:W-:Y:S01]  /*1c50*/  @!P1 IADD3 R16, P2, R4, UR16, RZ ;  /* 0x0000001004109c10 */ /* 0x000fe2000ff5e0ff */
[----:B------:R-:W-:Y:S01]  /*1c60*/  @!P0 IMAD.WIDE R18, R204, 0x2, R18 ;  /* 0x00000002cc128825 */ /* 0x000fe200078e0212 */
[----:B------:R3:W-:Y:S02]  /*1c70*/  @!P0 LDGSTS.E.BYPASS.LTC128B.128 [R235+0x1b100], [R20.64], !P6 ;  /* 0x1b10000014eb8fae */ /* 0x0007e4000f101d52 */
[----:B------:R-:W-:Y:S02]  /*1c80*/  @!P1 LEA.HI.X.SX32 R5, R4, UR8, 0x1, P2 ;  /* 0x0000000804059c11 */ /* 0x000fe400090f0eff */
[----:B------:R4:W-:Y:S01]  /*1c90*/  @!P0 LDGSTS.E.BYPASS.LTC128B.128 [R235+0x1f100], [R18.64], !P5 ;  /* 0x1f10000012eb8fae */ /* 0x0009e2000e901d52 */
[----:B------:R-:W-:-:S03]  /*1ca0*/  @!P1 LEA R8, P2, R16, c[0x0][0x2a0], 0x2 ;  /* 0x0000a80010089a11 */ /* 0x000fc600078410ff */
[----:B------:R-:W0:Y:S01]  /*1cb0*/  LDGDEPBAR ;  /* 0x00000000000079af */ /* 0x000e220000000000 */
[----:B------:R-:W-:-:S03]  /*1cc0*/  @!P1 LEA.HI.X R9, R16, c[0x0][0x2a4], R5, 0x2, P2 ;  /* 0x0000a90010099a11 */ /* 0x000fc600010f1405 */
[----:B------:R-:W-:Y:S06]  /*1cd0*/  BAR.SYNC.DEFER_BLOCKING 0x0 ;  /* 0x0000000000007b1d */ /* 0x000fec0000010000 */
[----:B------:R-:W5:Y:S01]  /*1ce0*/  @!P1 LDG.E R237, [R8.64] ;  /* 0x0000001208ed9981 */ /* 0x000f62000c1e1900 */
[----:B------:R-:W-:Y:S01]  /*1cf0*/  IMAD.MOV R5, RZ, RZ, -R4 ;  /* 0x000000ffff057224 */ /* 0x000fe200078e0a04 */
[----:B------:R-:W-:Y:S01]  /*1d00*/  UIMAD.WIDE.U32 UR14, UR13, UR4, URZ ;  /* 0x000000040d0e72a5 */ /* 0x000fe2000f8e003f */
[----:B--2---:R-:W-:Y:S01]  /*1d10*/  SHF.R.S32.HI R22, RZ, 0x4, R7 ;  /* 0x00000004ff167819 */ /* 0x004fe20000011407 */
[----:B------:R-:W-:Y:S01]  /*1d20*/  UIMAD UR4, UR6, UR4, URZ ;  /* 0x00000004060472a4 */ /* 0x000fe2000f8e023f */
[----:B------:R-:W-:Y:S01]  /*1d30*/  IMAD R238, R5, c[0x0][0x2b8], R238 ;  /* 0x0000ae0005ee7a24 */ /* 0x000fe200078e02ee */
[----:B------:R-:W-:Y:S01]  /*1d40*/  ISETP.GE.AND P3, PT, R207, c[0x0][0x1d4], PT ;  /* 0x00007500cf007a0c */ /* 0x000fe20003f66270 */
[----:B------:R-:W-:Y:S01]  /*1d50*/  IMAD.U32 R80, RZ, RZ, UR11 ;  /* 0x0000000bff507e24 */ /* 0x000fe2000f8e00ff */
[----:B------:R-:W-:Y:S01]  /*1d60*/  UIMAD UR4, UR13, UR5, UR4 ;  /* 0x000000050d0472a4 */ /* 0x000fe2000f8e0204 */
[C---:B---3--:R-:W-:Y:S01]  /*1d70*/  IMAD.WIDE.U32 R20, R238.reuse, c[0x0][0x1e0], RZ ;  /* 0x00007800ee147a25 */ /* 0x048fe200078e00ff */
[----:B------:R-:W-:Y:S01]  /*1d80*/  SHF.R.S32.HI R5, RZ, 0x1f, R238 ;  /* 0x0000001fff057819 */ /* 0x000fe200000114ee */
[----:B------:R-:W-:Y:S01]  /*1d90*/  UISETP.GT.AND UP2, UPT, UR26, UR9, UPT ;  /* 0x000000091a00728c */ /* 0x000fe2000bf44270 */
[----:B------:R-:W-:Y:S01]  /*1da0*/  LEA.HI R7, R7, R22, RZ, 0x1 ;  /* 0x0000001607077211 */ /* 0x000fe200078f08ff */
[----:B------:R-:W-:Y:S01]  /*1db0*/  UIADD3 UR7, UR15, UR4, URZ ;  /* 0x000000040f077290 */ /* 0x000fe2000fffe03f */
[----:B----4-:R-:W-:Y:S01]  /*1dc0*/  IMAD.WIDE.U32 R18, R238, c[0x0][0x208], RZ ;  /* 0x00008200ee127a25 */ /* 0x010fe200078e00ff */
[----:B------:R-:W-:Y:S01]  /*1dd0*/  ISETP.GE.AND P5, PT, R14, c[0x0][0x1d4], PT ;  /* 0x000075000e007a0c */ /* 0x000fe20003fa6270 */
[----:B------:R-:W-:Y:S01]  /*1de0*/  ULDC.64 UR4, c[0x0][0x210] ;  /* 0x0000840000047ab9 */ /* 0x000fe20000000a00 */
[----:B------:R-:W-:Y:S01]  /*1df0*/  LOP3.LUT R7, R7, 0xfffffffe, RZ, 0xc0, !PT ;  /* 0xfffffffe07077812 */ /* 0x000fe200078ec0ff */
[C---:B------:R-:W-:Y:S01]  /*1e00*/  IMAD R11, R5.reuse, c[0x0][0x1e0], RZ ;  /* 0x00007800050b7a24 */ /* 0x040fe200078e02ff */
[----:B------:R-:W-:Y:S01]  /*1e10*/  UIMAD UR6, UR6, UR4, URZ ;  /* 0x00000004060672a4 */ /* 0x000fe2000f8e023f */
[----:B------:R-:W-:Y:S01]  /*1e20*/  IMAD R5, R5, c[0x0][0x208], RZ ;  /* 0x0000820005057a24 */ /* 0x000fe200078e02ff */
[----:B------:R-:W-:Y:S01]  /*1e30*/  UIMAD.WIDE.U32 UR22, UR13, UR4, URZ ;  /* 0x000000040d1672a5 */ /* 0x000fe2000f8e003f */
[C---:B------:R-:W-:Y:S01]  /*1e40*/  IMAD R11, R238.reuse, c[0x0][0x1e4], R11 ;  /* 0x00007900ee0b7a24 */ /* 0x040fe200078e020b */
[----:B------:R-:W-:Y:S01]  /*1e50*/  UIMAD UR6, UR13, UR5, UR6 ;  /* 0x000000050d0672a4 */ /* 0x000fe2000f8e0206 */
[----:B------:R-:W-:Y:S01]  /*1e60*/  IMAD R16, R238, c[0x0][0x20c], R5 ;  /* 0x00008300ee107a24 */ /* 0x000fe200078e0205 */
[----:B------:R-:W-:Y:S01]  /*1e70*/  ISETP.GE.AND P4, PT, R13, c[0x0][0x1d4], PT ;  /* 0x000075000d007a0c */ /* 0x000fe20003f86270 */
[----:B------:R-:W-:Y:S01]  /*1e80*/  IMAD.IADD R21, R21, 0x1, R11 ;  /* 0x0000000115157824 */ /* 0x000fe200078e020b */
[----:B------:R-:W-:Y:S01]  /*1e90*/  UIADD3 UR6, UR23, UR6, URZ ;  /* 0x0000000617067290 */ /* 0x000fe2000fffe03f */
[----:B------:R-:W-:Y:S01]  /*1ea0*/  IMAD.IADD R17, R19, 0x1, R16 ;  /* 0x0000000113117824 */ /* 0x000fe200078e0210 */
[----:B------:R-:W-:Y:S01]  /*1eb0*/  ISETP.GE.AND P6, PT, R0, c[0x0][0x1d4], PT ;  /* 0x0000750000007a0c */ /* 0x000fe20003fc6270 */
[----:B------:R-:W-:Y:S01]  /*1ec0*/  IMAD.IADD R7, R22, 0x1, -R7 ;  /* 0x0000000116077824 */ /* 0x000fe200078e0a07 */
[----:B------:R-:W-:Y:S01]  /*1ed0*/  LEA.HI R86, R84, R83, RZ, 0x5 ;  /* 0x0000005354567211 */ /* 0x000fe200078f28ff */
[----:B------:R-:W-:Y:S01]  /*1ee0*/  IMAD.MOV.U32 R16, RZ, RZ, R18 ;  /* 0x000000ffff107224 */ /* 0x000fe200078e0012 */
[----:B------:R-:W-:Y:S01]  /*1ef0*/  ISETP.GE.AND P2, PT, R207, c[0x0][0x1d4], PT ;  /* 0x00007500cf007a0c */ /* 0x000fe20003f46270 */
[----:B------:R-:W-:Y:S01]  /*1f00*/  IMAD.SHL.U32 R5, R15, 0x40, RZ ;  /* 0x000000400f057824 */ /* 0x000fe200078e00ff */
[----:B------:R-:W-:Y:S01]  /*1f10*/  SHF.R.S32.HI R85, RZ, 0x5, R86 ;  /* 0x00000005ff557819 */ /* 0x000fe20000011456 */
[----:B------:R-:W-:Y:S01]  /*1f20*/  IMAD.SHL.U32 R10, R10, 0x40, RZ ;  /* 0x000000400a0a7824 */ /* 0x000fe200078e00ff */
[----:B------:R-:W-:Y:S01]  /*1f30*/  SHF.R.S32.HI R166, RZ, 0x1f, R207 ;  /* 0x0000001fffa67819 */ /* 0x000fe200000114cf */
[----:B------:R-:W-:Y:S01]  /*1f40*/  IMAD.SHL.U32 R81, R7, 0x8, RZ ;  /* 0x0000000807517824 */ /* 0x000fe200078e00ff */
[----:B------:R-:W-:Y:S01]  /*1f50*/  LOP3.LUT R5, R5, 0x1c0, RZ, 0xc0, !PT ;  /* 0x000001c005057812 */ /* 0x000fe200078ec0ff */
[----:B------:R-:W-:Y:S01]  /*1f60*/  IMAD.SHL.U32 R82, R6, 0x40, RZ ;  /* 0x0000004006527824 */ /* 0x000fe200078e00ff */
[----:B------:R-:W-:-:S02]  /*1f70*/  LOP3.LUT R10, R10, 0x1c0, RZ, 0xc0, !PT ;  /* 0x000001c00a0a7812 */ /* 0x000fc400078ec0ff */
[----:B------:R-:W-:Y:S02]  /*1f80*/  SEL R248, RZ, 0x10, P6 ;  /* 0x00000010fff87807 */ /* 0x000fe40003000000 */
[----:B------:R-:W-:Y:S02]  /*1f90*/  LOP3.LUT R81, R10, 0x8, R81, 0xf8, !PT ;  /* 0x000000080a517812 */ /* 0x000fe400078ef851 */
[----:B------:R-:W-:Y:S02]  /*1fa0*/  SHF.R.U32.HI R10, RZ, 0x3, R10 ;  /* 0x00000003ff0a7819 */ /* 0x000fe4000001160a */
[----:B------:R-:W-:Y:S02]  /*1fb0*/  LOP3.LUT R82, R82, 0xfffffe00, RZ, 0xc0, !PT ;  /* 0xfffffe0052527812 */ /* 0x000fe400078ec0ff */
[----:B------:R-:W-:Y:S02]  /*1fc0*/  LOP3.LUT R81, R81, R10, RZ, 0x3c, !PT ;  /* 0x0000000a51517212 */ /* 0x000fe400078e3cff */
[----:B------:R-:W-:Y:S01]  /*1fd0*/  IADD3 R242, R235, 0x100, RZ ;  /* 0x00000100ebf27810 */ /* 0x000fe20007ffe0ff */
[----:B------:R-:W-:Y:S01]  /*1fe0*/  IMAD R234, R85, 0x400, R82 ;  /* 0x0000040055ea7824 */ /* 0x000fe200078e0252 */
[----:B------:R-:W-:-:S02]  /*1ff0*/  SHF.R.S32.HI R247, RZ, 0x1f, R206 ;  /* 0x0000001ffff77819 */ /* 0x000fc400000114ce */
[----:B------:R-:W-:Y:S01]  /*2000*/  SHF.R.S32.HI R246, RZ, 0x1f, R205 ;  /* 0x0000001ffff67819 */ /* 0x000fe200000114cd */
[----:B------:R-:W-:Y:S01]  /*2010*/  IMAD.IADD R234, R81, 0x1, R234 ;  /* 0x0000000151ea7824 */ /* 0x000fe200078e02ea */
[----:B------:R-:W-:-:S03]  /*2020*/  SHF.R.S32.HI R245, RZ, 0x1f, R204 ;  /* 0x0000001ffff57819 */ /* 0x000fc600000114cc */
[----:B------:R-:W-:-:S04]  /*2030*/  IMAD.SHL.U32 R234, R234, 0x2, RZ ;  /* 0x00000002eaea7824 */ /* 0x000fc800078e00ff */
[--C-:B------:R-:W-:Y:S02]  /*2040*/  IMAD R230, R2, 0x2, R234.reuse ;  /* 0x0000000202e67824 */ /* 0x100fe400078e02ea */
[C---:B------:R-:W-:Y:S02]  /*2050*/  IMAD R229, R3.reuse, 0x2, R234 ;  /* 0x0000000203e57824 */ /* 0x040fe400078e02ea */
[----:B------:R-:W-:Y:S01]  /*2060*/  IMAD R227, R3, 0x2, R230 ;  /* 0x0000000203e37824 */ /* 0x000fe200078e02e6 */
[----:B-----5:R-:W-:Y:S01]  /*2070*/  SHF.R.S32.HI R8, RZ, 0x1f, R237 ;  /* 0x0000001fff087819 */ /* 0x020fe200000114ed */
[----:B------:R-:W-:-:S04]  /*2080*/  IMAD.WIDE.U32 R20, R237, c[0x0][0x1f0], R20 ;  /* 0x00007c00ed147a25 */ /* 0x000fc800078e0014 */
[----:B------:R-:W-:Y:S01]  /*2090*/  IMAD R4, R8, c[0x0][0x1f0], RZ ;  /* 0x00007c0008047a24 */ /* 0x000fe200078e02ff */
[----:B------:R-:W-:Y:S01]  /*20a0*/  IADD3 R9, P0, R20, UR14, RZ ;  /* 0x0000000e14097c10 */ /* 0x000fe2000ff1e0ff */
[----:B------:R-:W-:Y:S02]  /*20b0*/  IMAD R8, R8, c[0x0][0x218], RZ ;  /* 0x0000860008087a24 */ /* 0x000fe400078e02ff */
[C---:B------:R-:W-:Y:S02]  /*20c0*/  IMAD R4, R237.reuse, c[0x0][0x1f4], R4 ;  /* 0x00007d00ed047a24 */ /* 0x040fe400078e0204 */
[----:B------:R-:W-:-:S03]  /*20d0*/  IMAD.WIDE.U32 R16, R237, c[0x0][0x218], R16 ;  /* 0x00008600ed107a25 */ /* 0x000fc600078e0010 */
[----:B------:R-:W-:Y:S01]  /*20e0*/  IADD3.X R4, R21, UR7, R4, P0, !PT ;  /* 0x0000000715047c10 */ /* 0x000fe200087fe404 */
[----:B------:R-:W-:Y:S01]  /*20f0*/  IMAD R11, R237, c[0x0][0x21c], R8 ;  /* 0x00008700ed0b7a24 */ /* 0x000fe200078e0208 */
[----:B------:R-:W-:-:S04]  /*2100*/  LEA R22, P0, R9, c[0x0][0x1c8], 0x1 ;  /* 0x0000720009167a11 */ /* 0x000fc800078008ff */
[----:B------:R-:W-:Y:S01]  /*2110*/  LEA.HI.X R9, R9, c[0x0][0x1cc], R4, 0x1, P0 ;  /* 0x0000730009097a11 */ /* 0x000fe200000f0c04 */
[----:B------:R-:W-:Y:S01]  /*2120*/  IMAD.SHL.U32 R4, R12, 0x8, RZ ;  /* 0x000000080c047824 */ /* 0x000fe200078e00ff */
[----:B------:R-:W-:Y:S01]  /*2130*/  IADD3 R8, P0, R16, UR22, RZ ;  /* 0x0000001610087c10 */ /* 0x000fe2000ff1e0ff */
[----:B------:R-:W-:Y:S01]  /*2140*/  SHFL.IDX PT, R18, R22, RZ, 0x181f ;  /* 0x00181fff16127589 */ /* 0x000fe200000e0000 */
[----:B------:R-:W-:Y:S02]  /*2150*/  IADD3 R12, -R12, UR10, -R80 ;  /* 0x0000000a0c0c7c10 */ /* 0x000fe4000fffe950 */
[----:B------:R-:W-:Y:S01]  /*2160*/  IADD3.X R11, R17, UR6, R11, P0, !PT ;  /* 0x00000006110b7c10 */ /* 0x000fe200087fe40b */
[----:B------:R-:W2:Y:S01]  /*2170*/  SHFL.IDX PT, R19, R9, RZ, 0x181f ;  /* 0x00181fff09137589 */ /* 0x000ea200000e0000 */
[----:B------:R-:W-:Y:S02]  /*2180*/  LOP3.LUT R4, R5, 0x8, R4, 0xf8, !PT ;  /* 0x0000000805047812 */ /* 0x000fe400078ef804 */
[----:B------:R-:W-:Y:S01]  /*2190*/  LEA R17, P0, R8, c[0x0][0x1f8], 0x1 ;  /* 0x00007e0008117a11 */ /* 0x000fe200078008ff */
[----:B------:R-:W-:Y:S01]  /*21a0*/  SHFL.IDX PT, R9, R9, 0x1, 0x181f ;  /* 0x00381f0009097f89 */ /* 0x000fe200000e0000 */
[----:B------:R-:W-:-:S02]  /*21b0*/  SHF.R.U32.HI R5, RZ, 0x3, R5 ;  /* 0x00000003ff057819 */ /* 0x000fc40000011605 */
[----:B------:R-:W-:Y:S01]  /*21c0*/  LEA.HI.X R11, R8, c[0x0][0x1fc], R11, 0x1, P0 ;  /* 0x00007f00080b7a11 */ /* 0x000fe200000f0c0b */
[----:B------:R-:W-:Y:S01]  /*21d0*/  SHFL.IDX PT, R56, R17, RZ, 0x181f ;  /* 0x00181fff11387589 */ /* 0x000fe200000e0000 */
[----:B------:R-:W-:Y:S02]  /*21e0*/  LOP3.LUT R4, R4, R5, RZ, 0x3c, !PT ;  /* 0x0000000504047212 */ /* 0x000fe400078e3cff */
[----:B------:R-:W-:Y:S01]  /*21f0*/  ISETP.GE.AND P1, PT, R12, 0x1, PT ;  /* 0x000000010c00780c */ /* 0x000fe20003f26270 */
[----:B------:R-:W-:Y:S01]  /*2200*/  SHFL.IDX PT, R5, R11, RZ, 0x181f ;  /* 0x00181fff0b057589 */ /* 0x000fe200000e0000 */
[----:B------:R-:W-:Y:S01]  /*2210*/  LOP3.LUT P0, RZ, R15, 0x2, RZ, 0xc0, !PT ;  /* 0x000000020fff7812 */ /* 0x000fe2000780c0ff */
[----:B------:R-:W-:Y:S02]  /*2220*/  IMAD R233, R7, 0x200, R4 ;  /* 0x0000020007e97824 */ /* 0x000fe400078e0204 */
[----:B------:R3:W-:Y:S01]  /*2230*/  SHFL.IDX PT, R68, R17, 0x1, 0x181f ;  /* 0x00381f0011447f89 */ /* 0x0007e200000e0000 */
[----:B------:R-:W-:-:S03]  /*2240*/  IMAD.WIDE R6, R204, 0x2, RZ ;  /* 0x00000002cc067825 */ /* 0x000fc600078e02ff */
[----:B------:R4:W5:Y:S01]  /*2250*/  SHFL.IDX PT, R8, R22, 0x1, 0x181f ;  /* 0x00381f0016087f89 */ /* 0x00096200000e0000 */
[----:B------:R-:W-:-:S03]  /*2260*/  IMAD.SHL.U32 R233, R233, 0x2, RZ ;  /* 0x00000002e9e97824 */ /* 0x000fc600078e00ff */
[----:B------:R5:W5:Y:S01]  /*2270*/  SHFL.IDX PT, R4, R11, 0x1, 0x181f ;  /* 0x00381f000b047f89 */ /* 0x000b6200000e0000 */
[--C-:B--2---:R-:W-:Y:S01]  /*2280*/  @P1 IMAD.WIDE R26, R207, 0x2, R18.reuse ;  /* 0x00000002cf1a1825 */ /* 0x104fe200078e0212 */
[C---:B------:R-:W-:Y:S02]  /*2290*/  IADD3 R16, R233.reuse, 0x8100, RZ ;  /* 0x00008100e9107810 */ /* 0x040fe40007ffe0ff */
[----:B------:R-:W-:Y:S01]  /*22a0*/  IADD3 R232, R233, 0x8120, RZ ;  /* 0x00008120e9e87810 */ /* 0x000fe20007ffe0ff */
[--C-:B------:R-:W-:Y:S01]  /*22b0*/  @P1 IMAD.WIDE R20, R206, 0x2, R18.reuse ;  /* 0x00000002ce141825 */ /* 0x100fe200078e0212 */
[----:B------:R-:W-:Y:S01]  /*22c0*/  @P0 IADD3 R232, R16, -0x20, RZ ;  /* 0xffffffe010e80810 */ /* 0x000fe20007ffe0ff */
[----:B------:R2:W-:Y:S01]  /*22d0*/  @P1 LDGSTS.E.BYPASS.LTC128B.128 [R235+0x8100], [R26.64], !P3 ;  /* 0x081000001aeb1fae */ /* 0x0005e2000d901d52 */
[----:B------:R-:W-:Y:S01]  /*22e0*/  ISETP.GT.AND P0, PT, R12, 0x20, PT ;  /* 0x000000200c00780c */ /* 0x000fe20003f04270 */
[----:B-1----:R-:W-:Y:S01]  /*22f0*/  @P1 IMAD.WIDE R24, R205, 0x2, R18 ;  /* 0x00000002cd181825 */ /* 0x002fe200078e0212 */
[C---:B------:R-:W-:Y:S01]  /*2300*/  IADD3 R223, R232.reuse, 0x800, RZ ;  /* 0x00000800e8df7810 */ /* 0x040fe20007ffe0ff */
[----:B------:R1:W-:Y:S01]  /*2310*/  @P1 LDGSTS.E.BYPASS.LTC128B.128 [R235+0xa100], [R20.64], !P5 ;  /* 0x0a10000014eb1fae */ /* 0x0003e2000e901d52 */
[----:B------:R-:W-:-:S02]  /*2320*/  IADD3 R222, R232, 0x1000, RZ ;  /* 0x00001000e8de7810 */ /* 0x000fc40007ffe0ff */
[C---:B------:R-:W-:Y:S01]  /*2330*/  IADD3 R221, R232.reuse, 0x1800, RZ ;  /* 0x00001800e8dd7810 */ /* 0x040fe20007ffe0ff */
[----:B---3--:R-:W-:Y:S01]  /*2340*/  IMAD.WIDE R16, R207, 0x2, RZ ;  /* 0x00000002cf107825 */ /* 0x008fe200078e02ff */
[----:B------:R3:W-:Y:S01]  /*2350*/  @P1 LDGSTS.E.BYPASS.LTC128B.128 [R235+0xc100], [R24.64], !P4 ;  /* 0x0c10000018eb1fae */ /* 0x0007e2000e101d52 */
[----:B------:R-:W-:Y:S02]  /*2360*/  IADD3 R219, R232, 0x2000, RZ ;  /* 0x00002000e8db7810 */ /* 0x000fe40007ffe0ff */
[----:B----4-:R-:W-:Y:S01]  /*2370*/  @P1 IMAD.WIDE R22, R204, 0x2, R18 ;  /* 0x00000002cc161825 */ /* 0x010fe200078e0212 */
[C---:B------:R-:W-:Y:S02]  /*2380*/  IADD3 R218, R232.reuse, 0x2800, RZ ;  /* 0x00002800e8da7810 */ /* 0x040fe40007ffe0ff */
[----:B------:R-:W-:Y:S01]  /*2390*/  IADD3 R217, R232, 0x3000, RZ ;  /* 0x00003000e8d97810 */ /* 0x000fe20007ffe0ff */
[----:B-----5:R-:W-:Y:S01]  /*23a0*/  @P0 IMAD.WIDE R18, R206, 0x2, R8 ;  /* 0x00000002ce120825 */ /* 0x020fe200078e0208 */
[----:B------:R4:W-:Y:S01]  /*23b0*/  @P1 LDGSTS.E.BYPASS.LTC128B.128 [R235+0xe100], [R22.64], !P6 ;  /* 0x0e10000016eb1fae */ /* 0x0009e2000f101d52 */
[----:B------:R-:W-:-:S02]  /*23c0*/  IADD3 R28, P1, R56, R16, RZ ;  /* 0x00000010381c7210 */ /* 0x000fc40007f3e0ff */
[----:B------:R-:W-:Y:S01]  /*23d0*/  IMAD.WIDE R10, R206, 0x2, RZ ;  /* 0x00000002ce0a7825 */ /* 0x000fe200078e02ff */
[C---:B------:R-:W-:Y:S02]  /*23e0*/  IADD3 R216, R232.reuse, 0x3800, RZ ;  /* 0x00003800e8d87810 */ /* 0x040fe40007ffe0ff */
[----:B------:R-:W-:Y:S01]  /*23f0*/  IADD3 R215, R232, 0x4000, RZ ;  /* 0x00004000e8d77810 */ /* 0x000fe20007ffe0ff */
[----:B------:R-:W-:Y:S01]  /*2400*/  IMAD.X R29, R5, 0x1, R17, P1 ;  /* 0x00000001051d7824 */ /* 0x000fe200008e0611 */
[----:B------:R-:W-:Y:S02]  /*2410*/  IADD3 R34, P1, R16, R68, RZ ;  /* 0x0000004410227210 */ /* 0x000fe40007f3e0ff */
[C---:B------:R-:W-:Y:S02]  /*2420*/  IADD3 R214, R232.reuse, 0x4800, RZ ;  /* 0x00004800e8d67810 */ /* 0x040fe40007ffe0ff */
[C---:B------:R-:W-:Y:S01]  /*2430*/  IADD3 R213, R232.reuse, 0x5000, RZ ;  /* 0x00005000e8d57810 */ /* 0x040fe20007ffe0ff */
[----:B------:R-:W-:Y:S01]  /*2440*/  IMAD.X R35, R17, 0x1, R4, P1 ;  /* 0x0000000111237824 */ /* 0x000fe200008e0604 */
[C---:B------:R-:W-:Y:S01]  /*2450*/  IADD3 R212, R232.reuse, 0x5800, RZ ;  /* 0x00005800e8d47810 */ /* 0x040fe20007ffe0ff */
[----:B-1----:R-:W-:Y:S01]  /*2460*/  @P0 IMAD.WIDE R20, R207, 0x2, R8 ;  /* 0x00000002cf140825 */ /* 0x002fe200078e0208 */
[----:B------:R-:W-:-:S02]  /*2470*/  IADD3 R211, R232, 0x6000, RZ ;  /* 0x00006000e8d37810 */ /* 0x000fc40007ffe0ff */
[C---:B------:R-:W-:Y:S01]  /*2480*/  IADD3 R210, R232.reuse, 0x6800, RZ ;  /* 0x00006800e8d27810 */ /* 0x040fe20007ffe0ff */
[C-C-:B---3--:R-:W-:Y:S01]  /*2490*/  @P0 IMAD.WIDE R24, R205.reuse, 0x2, R8.reuse ;  /* 0x00000002cd180825 */ /* 0x148fe200078e0208 */
[----:B------:R1:W-:Y:S01]  /*24a0*/  @P0 LDGSTS.E.BYPASS.LTC128B.128 [R235+0x9100], [R20.64], !P3 ;  /* 0x0910000014eb0fae */ /* 0x0003e2000d901d52 */
[----:B------:R-:W-:Y:S02]  /*24b0*/  IADD3 R209, R232, 0x7000, RZ ;  /* 0x00007000e8d17810 */ /* 0x000fe40007ffe0ff */
[----:B------:R-:W-:Y:S01]  /*24c0*/  @P0 IMAD.WIDE R16, R204, 0x2, R8 ;  /* 0x00000002cc100825 */ /* 0x000fe200078e0208 */
[----:B------:R3:W-:Y:S01]  /*24d0*/  @P0 LDGSTS.E.BYPASS.LTC128B.128 [R235+0xb100], [R18.64], !P5 ;  /* 0x0b10000012eb0fae */ /* 0x0007e2000e901d52 */
[----:B------:R-:W-:Y:S02]  /*24e0*/  IADD3 R208, R232, 0x7800, RZ ;  /* 0x00007800e8d07810 */ /* 0x000fe40007ffe0ff */
[----:B------:R-:W-:Y:S01]  /*24f0*/  IMAD.WIDE R8, R205, 0x2, RZ ;  /* 0x00000002cd087825 */ /* 0x000fe200078e02ff */
[----:B------:R2:W-:Y:S01]  /*2500*/  @P0 LDGSTS.E.BYPASS.LTC128B.128 [R235+0xd100], [R24.64], !P4 ;  /* 0x0d10000018eb0fae */ /* 0x0005e2000e101d52 */
[----:B----4-:R-:W-:-:S03]  /*2510*/  IADD3 R22, P1, R56, R10, RZ ;  /* 0x0000000a38167210 */ /* 0x010fc60007f3e0ff */
[----:B------:R3:W-:Y:S01]  /*2520*/  @P0 LDGSTS.E.BYPASS.LTC128B.128 [R235+0xf100], [R16.64], !P6 ;  /* 0x0f10000010eb0fae */ /* 0x0007e2000f101d52 */
[-C--:B------:R-:W-:Y:S01]  /*2530*/  IADD3 R32, P0, R10, R68.reuse, RZ ;  /* 0x000000440a207210 */ /* 0x080fe20007f1e0ff */
[----:B------:R-:W-:Y:S02]  /*2540*/  IMAD.X R23, R5, 0x1, R11, P1 ;  /* 0x0000000105177824 */ /* 0x000fe400008e060b */
[----:B------:R-:W0:Y:S02]  /*2550*/  LDGDEPBAR ;  /* 0x00000000000079af */ /* 0x000e240000000000 */
[----:B------:R-:W-:Y:S01]  /*2560*/  IMAD.X R33, R11, 0x1, R4, P0 ;  /* 0x000000010b217824 */ /* 0x000fe200000e0604 */
[----:B------:R-:W-:-:S05]  /*2570*/  IADD3 R70, P0, R8, R68, RZ ;  /* 0x0000004408467210 */ /* 0x000fca0007f1e0ff */
[----:B------:R-:W-:Y:S01]  /*2580*/  IMAD.X R71, R9, 0x1, R4, P0 ;  /* 0x0000000109477824 */ /* 0x000fe200000e0604 */
[----:B------:R-:W-:Y:S02]  /*2590*/  IADD3 R68, P0, R6, R68, RZ ;  /* 0x0000004406447210 */ /* 0x000fe40007f1e0ff */
[----:B-1----:R-:W-:-:S03]  /*25a0*/  IADD3 R20, P1, R56, R8, RZ ;  /* 0x0000000838147210 */ /* 0x002fc60007f3e0ff */
[----:B------:R-:W-:Y:S01]  /*25b0*/  IMAD.X R69, R7, 0x1, R4, P0 ;  /* 0x0000000107457824 */ /* 0x000fe200000e0604 */
[----:B------:R-:W-:Y:S01]  /*25c0*/  ISETP.LT.OR P0, PT, R12, 0x1, P2 ;  /* 0x000000010c00780c */ /* 0x000fe20001701670 */
[----:B------:R-:W-:Y:S01]  /*25d0*/  IMAD.X R21, R5, 0x1, R9, P1 ;  /* 0x0000000105157824 */ /* 0x000fe200008e0609 */
[----:B------:R-:W-:Y:S02]  /*25e0*/  IADD3 R56, P1, R56, R6, RZ ;  /* 0x0000000638387210 */ /* 0x000fe40007f3e0ff */
[----:B------:R-:W-:-:S03]  /*25f0*/  ISETP.GE.AND P2, PT, R13, c[0x0][0x1d4], PT ;  /* 0x000075000d007a0c */ /* 0x000fc60003f46270 */
[----:B------:R-:W-:Y:S01]  /*2600*/  IMAD.X R57, R5, 0x1, R7, P1 ;  /* 0x0000000105397824 */ /* 0x000fe200008e0607 */
[----:B------:R-:W-:Y:S01]  /*2610*/  ISETP.GE.AND P1, PT, R14, c[0x0][0x1d4], PT ;  /* 0x000075000e007a0c */ /* 0x000fe20003f26270 */
[----:B------:R-:W-:-:S04]  /*2620*/  DEPBAR.LE SB0, 0x1 ;  /* 0x000080400000791a */ /* 0x000fc80000000000 */
[----:B------:R-:W-:-:S04]  /*2630*/  DEPBAR.LE SB0, 0x0 ;  /* 0x000080000000791a */ /* 0x000fc80000000000 */
[----:B------:R-:W-:Y:S06]  /*2640*/  BAR.SYNC.DEFER_BLOCKING 0x0 ;  /* 0x0000000000007b1d */ /* 0x000fec0000010000 */
[----:B------:R-:W-:Y:S04]  /*2650*/  LDSM.16.M88.4 R52, [R234+0x10100] ;  /* 0x01010000ea34783b */ /* 0x000fe80000000200 */
[----:B------:R-:W-:Y:S04]  /*2660*/  LDSM.16.M88.4 R36, [R230+0x10100] ;  /* 0x01010000e624783b */ /* 0x000fe80000000200 */
[----:B--2---:R-:W-:Y:S04]  /*2670*/  LDSM.16.M88.4 R24, [R233+0x8100] ;  /* 0x00810000e918783b */ /* 0x004fe80000000200 */
[----:B---3--:R-:W-:Y:S04]  /*2680*/  LDSM.16.M88.4 R16, [R233+0x8900] ;  /* 0x00890000e910783b */ /* 0x008fe80000000200 */
[----:B------:R-:W1:Y:S04]  /*2690*/  LDSM.16.M88.4 R60, [R233+0x9100] ;  /* 0x00910000e93c783b */ /* 0x000e680000000200 */
[----:B------:R-:W-:Y:S04]  /*26a0*/  LDSM.16.M88.4 R4, [R233+0x9900] ;  /* 0x00990000e904783b */ /* 0x000fe80000000200 */
[----:B------:R-:W-:Y:S04]  /*26b0*/  LDSM.16.M88.4 R44, [R232] ;  /* 0x00000000e82c783b */ /* 0x000fe80000000200 */
[----:B------:R-:W-:Y:S04]  /*26c0*/  LDSM.16.M88.4 R8, [R232+0x800] ;  /* 0x00080000e808783b */ /* 0x000fe80000000200 */
[----:B------:R-:W2:Y:S04]  /*26d0*/  LDSM.16.M88.4 R48, [R232+0x1000] ;  /* 0x00100000e830783b */ /* 0x000ea80000000200 */
[----:B------:R-:W3:Y:S04]  /*26e0*/  LDSM.16.M88.4 R40, [R232+0x1800] ;  /* 0x00180000e828783b */ /* 0x000ee80000000200 */
[----:B------:R-:W-:Y:S01]  /*26f0*/  @!PT LDS RZ, [RZ] ;  /* 0x00000000fffff984 */ /* 0x000fe20000000800 */
[----:B------:R-:W-:Y:S01]  /*2700*/  @!PT LDS RZ, [RZ] ;  /* 0x00000000fffff984 */ /* 0x000fe20000000800 */
[----:B------:R-:W-:Y:S01]  /*2710*/  @!PT LDS RZ, [RZ] ;  /* 0x00000000fffff984 */ /* 0x000fe20000000800 */
[----:B------:R4:W-:Y:S01]  /*2720*/  LDGSTS.E.BYPASS.LTC128B.128 [R235+0x100], [R28.64], !P0 ;  /* 0x001000001ceb7fae */ /* 0x0009e2000c101d52 */
[----:B------:R-:W-:-:S13]  /*2730*/  ISETP.LT.OR P0, PT, R12, 0x1, P1 ;  /* 0x000000010c00780c */ /* 0x000fda0000f01670 */
[----:B------:R5:W-:Y:S01]  /*2740*/  LDGSTS.E.BYPASS.LTC128B.128 [R235+0x2100], [R22.64], !P0 ;  /* 0x0210000016eb7fae */ /* 0x000be2000c101d52 */
[----:B------:R-:W-:Y:S01]  /*2750*/  ISETP.LT.OR P0, PT, R12, 0x1, P2 ;  /* 0x000000010c00780c */ /* 0x000fe20001701670 */
[----:B-1----:R-:W-:Y:S01]  /*2760*/  HMMA.16816.F32 R64, R52, R60, RZ ;  /* 0x0000003c3440723c */ /* 0x002fe200000018ff */
[----:B------:R-:W-:Y:S01]  /*2770*/  ISETP.GE.AND P2, PT, R0, c[0x0][0x1d4], PT ;  /* 0x0000750000007a0c */ /* 0x000fe20003f46270 */
[----:B------:R-:W-:-:S06]  /*2780*/  IMAD.MOV.U32 R0, RZ, RZ, 0x40 ;  /* 0x00000040ff007424 */ /* 0x000fcc00078e00ff */
[----:B------:R-:W-:Y:S04]  /*2790*/  HMMA.16816.F32 R60, R52, R62, RZ ;  /* 0x0000003e343c723c */ /* 0x000fe800000018ff */
[----:B------:R5:W-:Y:S01]  /*27a0*/  LDGSTS.E.BYPASS.LTC128B.128 [R235+0x4100], [R20.64], !P0 ;  /* 0x0410000014eb7fae */ /* 0x000be2000c101d52 */
[----:B------:R-:W-:-:S03]  /*27b0*/  ISETP.LT.OR P0, PT, R12, 0x1, P2 ;  /* 0x000000010c00780c */ /* 0x000fc60001701670 */
[C---:B----4-:R-:W-:Y:S08]  /*27c0*/  HMMA.16816.F32 R28, R52.reuse, R24, RZ ;  /* 0x00000018341c723c */ /* 0x050ff000000018ff */
[----:B------:R-:W-:Y:S02]  /*27d0*/  HMMA.16816.F32 R24, R52, R26, RZ ;  /* 0x0000001a3418723c */ /* 0x000fe400000018ff */
[----:B------:R1:W-:Y:S01]  /*27e0*/  LDGSTS.E.BYPASS.LTC128B.128 [R235+0x6100], [R56.64], !P0 ;  /* 0x0610000038eb7fae */ /* 0x0003e2000c101d52 */
[----:B------:R-:W-:-:S04]  /*27f0*/  ISETP.GE.AND P0, PT, R207, c[0x0][0x1d4], PT ;  /* 0x00007500cf007a0c */ /* 0x000fc80003f06270 */
[C---:B------:R-:W-:Y:S01]  /*2800*/  ISETP.LT.OR P0, PT, R12.reuse, 0x21, P0 ;  /* 0x000000210c00780c */ /* 0x040fe20000701670 */
[----:B--2---:R-:W-:Y:S08]  /*2810*/  HMMA.16816.F32 R64, R36, R48, R64 ;  /* 0x000000302440723c */ /* 0x004ff00000001840 */
[----:B-----5:R-:W-:Y:S04]  /*2820*/  HMMA.16816.F32 R20, R52, R16, RZ ;  /* 0x000000103414723c */ /* 0x020fe800000018ff */
[----:B------:R2:W-:Y:S01]  /*2830*/  LDGSTS.E.BYPASS.LTC128B.128 [R235+0x1100], [R34.64], !P0 ;  /* 0x0110000022eb7fae */ /* 0x0005e2000c101d52 */
[----:B------:R-:W-:-:S02]  /*2840*/  ISETP.LT.OR P0, PT, R12, 0x21, P1 ;  /* 0x000000210c00780c */ /* 0x000fc40000f01670 */
[----:B------:R-:W-:Y:S01]  /*2850*/  ISETP.GE.AND P1, PT, R13, c[0x0][0x1d4], PT ;  /* 0x000075000d007a0c */ /* 0x000fe20003f26270 */
[----:B------:R-:W-:Y:S03]  /*2860*/  HMMA.16816.F32 R16, R52, R18, RZ ;  /* 0x000000123410723c */ /* 0x000fe600000018ff */
[----:B------:R-:W-:-:S05]  /*2870*/  ISETP.LT.OR P1, PT, R12, 0x21, P1 ;  /* 0x000000210c00780c */ /* 0x000fca0000f21670 */
[----:B-1----:R-:W-:Y:S02]  /*2880*/  HMMA.16816.F32 R56, R52, R4, RZ ;  /* 0x000000043438723c */ /* 0x002fe400000018ff */
[----:B------:R2:W-:Y:S01]  /*2890*/  LDGSTS.E.BYPASS.LTC128B.128 [R235+0x3100], [R32.64], !P0 ;  /* 0x0310000020eb7fae */ /* 0x0005e2000c101d52 */
[----:B------:R-:W-:-:S04]  /*28a0*/  LOP3.LUT P0, RZ, R15, 0x4, RZ, 0xc0, !PT ;  /* 0x000000040fff7812 */ /* 0x000fc8000780c0ff */
[----:B------:R-:W-:Y:S01]  /*28b0*/  SEL R0, R0, 0xffffffc0, !P0 ;  /* 0xffffffc000007807 */ /* 0x000fe20004000000 */
[----:B------:R1:W-:Y:S01]  /*28c0*/  LDGSTS.E.BYPASS.LTC128B.128 [R235+0x5100], [R70.64], !P1 ;  /* 0x0510000046eb7fae */ /* 0x0003e2000c901d52 */
[----:B------:R-:W-:Y:S01]  /*28d0*/  ISETP.LT.OR P0, PT, R12, 0x21, P2 ;  /* 0x000000210c00780c */ /* 0x000fe20001701670 */
[----:B------:R-:W-:Y:S01]  /*28e0*/  HMMA.16816.F32 R52, R52, R6, RZ ;  /* 0x000000063434723c */ /* 0x000fe200000018ff */
[----:B------:R-:W-:Y:S01]  /*28f0*/  ISETP.GT.AND P2, PT, R239, 0x3f, PT ;  /* 0x0000003fef00780c */ /* 0x000fe20003f44270 */
[----:B------:R-:W-:Y:S02]  /*2900*/  IMAD.IADD R228, R233, 0x1, R0 ;  /* 0x00000001e9e47824 */ /* 0x000fe400078e0200 */
[----:B------:R-:W-:-:S04]  /*2910*/  IMAD.IADD R220, R0, 0x1, R232 ;  /* 0x0000000100dc7824 */ /* 0x000fc800078e02e8 */
[----:B------:R-:W-:Y:S04]  /*2920*/  HMMA.16816.F32 R28, R36, R44, R28 ;  /* 0x0000002c241c723c */ /* 0x000fe8000000181c */
[----:B------:R1:W-:Y:S01]  /*2930*/  LDGSTS.E.BYPASS.LTC128B.128 [R235+0x7100], [R68.64], !P0 ;  /* 0x0710000044eb7fae */ /* 0x0003e2000c101d52 */
[----:B------:R-:W-:-:S03]  /*2940*/  PLOP3.LUT P0, PT, PT, PT, UP2, 0x40, 0x0 ;  /* 0x000000000000781c */ /* 0x000fc60003f0e828 */
[----:B------:R-:W-:Y:S01]  /*2950*/  LDSM.16.M88.4 R4, [R229+0x10100] ;  /* 0x01010000e504783b */ /* 0x000fe20000000200 */
[C---:B------:R-:W-:Y:S03]  /*2960*/  HMMA.16816.F32 R24, R36.reuse, R46, R24 ;  /* 0x0000002e2418723c */ /* 0x040fe60000001818 */
[----:B------:R-:W4:Y:S04]  /*2970*/  LDSM.16.M88.4 R12, [R228+0x8100] ;  /* 0x00810000e40c783b */ /* 0x000f280000000200 */
[----:B--2---:R-:W2:Y:S01]  /*2980*/  LDSM.16.M88.4 R32, [R228+0x8900] ;  /* 0x00890000e420783b */ /* 0x004ea20000000200 */
[C---:B------:R-:W-:Y:S03]  /*2990*/  HMMA.16816.F32 R20, R36.reuse, R8, R20 ;  /* 0x000000082414723c */ /* 0x040fe60000001814 */
[----:B------:R-:W5:Y:S04]  /*29a0*/  LDSM.16.M88.4 R44, [R228+0x9100] ;  /* 0x00910000e42c783b */ /* 0x000f680000000200 */
[----:B------:R-:W-:Y:S01]  /*29b0*/  LDSM.16.M88.4 R72, [R220+0x3000] ;  /* 0x00300000dc48783b */ /* 0x000fe20000000200 */
[C---:B------:R-:W-:Y:S03]  /*29c0*/  HMMA.16816.F32 R16, R36.reuse, R10, R16 ;  /* 0x0000000a2410723c */ /* 0x040fe60000001810 */
[----:B------:R-:W2:Y:S04]  /*29d0*/  LDSM.16.M88.4 R8, [R228+0x9900] ;  /* 0x00990000e408783b */ /* 0x000ea80000000200 */
[----:B-1----:R-:W-:Y:S01]  /*29e0*/  LDSM.16.M88.4 R68, [R220+0x3800] ;  /* 0x00380000dc44783b */ /* 0x002fe20000000200 */
[C---:B---3--:R-:W-:Y:S03]  /*29f0*/  HMMA.16816.F32 R56, R36.reuse, R40, R56 ;  /* 0x000000282438723c */ /* 0x048fe60000001838 */
[----:B------:R-:W-:Y:S04]  /*2a00*/  LDSM.16.M88.4 R76, [R230+0x18100] ;  /* 0x01810000e64c783b */ /* 0x000fe80000000200 */
[----:B------:R-:W0:Y:S01]  /*2a10*/  LDGDEPBAR ;  /* 0x00000000000079af */ /* 0x000e220000000000 */
[C---:B------:R-:W-:Y:S03]  /*2a20*/  HMMA.16816.F32 R52, R36.reuse, R42, R52 ;  /* 0x0000002a2434723c */ /* 0x040fe60000001834 */
[----:B------:R-:W-:Y:S05]  /*2a30*/  LDSM.16.M88.4 R40, [R227+0x10100] ;  /* 0x01010000e328783b */ /* 0x000fea0000000200 */
[----:B------:R-:W-:Y:S01]  /*2a40*/  HMMA.16816.F32 R60, R36, R50, R60 ;  /* 0x00000032243c723c */ /* 0x000fe2000000183c */
[----:B------:R-:W-:Y:S04]  /*2a50*/  LDSM.16.M88.4 R36, [R220+0x800] ;  /* 0x00080000dc24783b */ /* 0x000fe80000000200 */
[----:B------:R-:W-:Y:S03]  /*2a60*/  LDSM.16.M88.4 R48, [R227+0x14100] ;  /* 0x01410000e330783b */ /* 0x000fe60000000200 */
[C---:B----4-:R-:W-:Y:S08]  /*2a70*/  HMMA.16816.F32 R28, R4.reuse, R12, R28 ;  /* 0x0000000c041c723c */ /* 0x050ff0000000181c */
[C---:B------:R-:W-:Y:S01]  /*2a80*/  HMMA.16816.F32 R24, R4.reuse, R14, R24 ;  /* 0x0000000e0418723c */ /* 0x040fe20000001818 */
[----:B------:R-:W1:Y:S07]  /*2a90*/  LDSM.16.M88.4 R12, [R220] ;  /* 0x00000000dc0c783b */ /* 0x000e6e0000000200 */
[C---:B--2---:R-:W-:Y:S08]  /*2aa0*/  HMMA.16816.F32 R20, R4.reuse, R32, R20 ;  /* 0x000000200414723c */ /* 0x044ff00000001814 */
[C---:B------:R-:W-:Y:S01]  /*2ab0*/  HMMA.16816.F32 R16, R4.reuse, R34, R16 ;  /* 0x000000220410723c */ /* 0x040fe20000001810 */
[----:B------:R-:W2:Y:S07]  /*2ac0*/  LDSM.16.M88.4 R32, [R220+0x1000] ;  /* 0x00100000dc20783b */ /* 0x000eae0000000200 */
[C---:B-----5:R-:W-:Y:S08]  /*2ad0*/  HMMA.16816.F32 R64, R4.reuse, R44, R64 ;  /* 0x0000002c0440723c */ /* 0x060ff00000001840 */
[C---:B------:R-:W-:Y:S01]  /*2ae0*/  HMMA.16816.F32 R60, R4.reuse, R46, R60 ;  /* 0x0000002e043c723c */ /* 0x040fe2000000183c */
[----:B------:R-:W3:Y:S07]  /*2af0*/  LDSM.16.M88.4 R44, [R220+0x1800] ;  /* 0x00180000dc2c783b */ /* 0x000eee0000000200 */
[C---:B------:R-:W-:Y:S08]  /*2b00*/  HMMA.16816.F32 R56, R4.reuse, R8, R56 ;  /* 0x000000080438723c */ /* 0x040ff00000001838 */
[----:B------:R-:W-:Y:S01]  /*2b10*/  HMMA.16816.F32 R52, R4, R10, R52 ;  /* 0x0000000a0434723c */ /* 0x000fe20000001834 */
[----:B------:R-:W-:Y:S04]  /*2b20*/  LDSM.16.M88.4 R4, [R234+0x14100] ;  /* 0x01410000ea04783b */ /* 0x000fe80000000200 */
[----:B------:R-:W4:Y:S03]  /*2b30*/  LDSM.16.M88.4 R8, [R233+0xa100] ;  /* 0x00a10000e908783b */ /* 0x000f260000000200 */
        /* <DEDUP_REMOVED lines=9> */
[C---:B---3--:R-:W-:Y:S08]  /*2bd0*/  HMMA.16816.F32 R56, R40.reuse, R44, R56 ;  /* 0x0000002c2838723c */ /* 0x048ff00000001838 */
[----:B------:R-:W-:Y:S01]  /*2be0*/  HMMA.16816.F32 R52, R40, R46, R52 ;  /* 0x0000002e2834723c */ /* 0x000fe20000001834 */
[----:B------:R-:W-:Y:S04]  /*2bf0*/  LDSM.16.M88.4 R40, [R232+0x2000] ;  /* 0x00200000e828783b */ /* 0x000fe80000000200 */
[----:B------:R-:W-:Y:S03]  /*2c00*/  LDSM.16.M88.4 R44, [R232+0x3800] ;  /* 0x00380000e82c783b */ /* 0x000fe60000000200 */
[C---:B----4-:R-:W-:Y:S08]  /*2c10*/  HMMA.16816.F32 R28, R4.reuse, R8, R28 ;  /* 0x00000008041c723c */ /* 0x050ff0000000181c */
[C---:B------:R-:W-:Y:S01]  /*2c20*/  HMMA.16816.F32 R24, R4.reuse, R10, R24 ;  /* 0x0000000a0418723c */ /* 0x040fe20000001818 */
[----:B------:R-:W3:Y:S07]  /*2c30*/  LDSM.16.M88.4 R8, [R230+0x14100] ;  /* 0x01410000e608783b */ /* 0x000eee0000000200 */
[C---:B-1----:R-:W-:Y:S08]  /*2c40*/  HMMA.16816.F32 R20, R4.reuse, R12, R20 ;  /* 0x0000000c0414723c */ /* 0x042ff00000001814 */
[C---:B------:R-:W-:Y:S01]  /*2c50*/  HMMA.16816.F32 R16, R4.reuse, R14, R16 ;  /* 0x0000000e0410723c */ /* 0x040fe20000001810 */
[----:B------:R-:W1:Y:S07]  /*2c60*/  LDSM.16.M88.4 R12, [R232+0x2800] ;  /* 0x00280000e80c783b */ /* 0x000e6e0000000200 */
[C---:B-----5:R-:W-:Y:S08]  /*2c70*/  HMMA.16816.F32 R64, R4.reuse, R36, R64 ;  /* 0x000000240440723c */ /* 0x060ff00000001840 */
[C---:B------:R-:W-:Y:S01]  /*2c80*/  HMMA.16816.F32 R60, R4.reuse, R38, R60 ;  /* 0x00000026043c723c */ /* 0x040fe2000000183c */
[----:B------:R-:W4:Y:S07]  /*2c90*/  LDSM.16.M88.4 R36, [R232+0x3000] ;  /* 0x00300000e824783b */ /* 0x000f2e0000000200 */
[C---:B--2---:R-:W-:Y:S08]  /*2ca0*/  HMMA.16816.F32 R56, R4.reuse, R32, R56 ;  /* 0x000000200438723c */ /* 0x044ff00000001838 */
[----:B------:R-:W-:Y:S01]  /*2cb0*/  HMMA.16816.F32 R52, R4, R34, R52 ;  /* 0x000000220434723c */ /* 0x000fe20000001834 */
[----:B------:R-:W-:Y:S04]  /*2cc0*/  LDSM.16.M88.4 R32, [R229+0x14100] ;  /* 0x01410000e520783b */ /* 0x000fe80000000200 */
[----:B------:R-:W2:Y:S03]  /*2cd0*/  LDSM.16.M88.4 R4, [R228+0xa100] ;  /* 0x00a10000e404783b */ /* 0x000ea60000000200 */
[C---:B---3--:R-:W-:Y:S08]  /*2ce0*/  HMMA.16816.F32 R28, R8.reuse, R40, R28 ;  /* 0x00000028081c723c */ /* 0x048ff0000000181c */
[C---:B------:R-:W-:Y:S01]  /*2cf0*/  HMMA.16816.F32 R24, R8.reuse, R42, R24 ;  /* 0x0000002a0818723c */ /* 0x040fe20000001818 */
[----:B------:R-:W3:Y:S07]  /*2d00*/  LDSM.16.M88.4 R40, [R228+0xa900] ;  /* 0x00a90000e428783b */ /* 0x000eee0000000200 */
[C---:B-1----:R-:W-:Y:S08]  /*2d10*/  HMMA.16816.F32 R20, R8.reuse, R12, R20 ;  /* 0x0000000c0814723c */ /* 0x042ff00000001814 */
[C---:B------:R-:W-:Y:S01]  /*2d20*/  HMMA.16816.F32 R16, R8.reuse, R14, R16 ;  /* 0x0000000e0810723c */ /* 0x040fe20000001810 */
[----:B------:R-:W1:Y:S07]  /*2d30*/  LDSM.16.M88.4 R12, [R228+0xb100] ;  /* 0x00b10000e40c783b */ /* 0x000e6e0000000200 */
[C---:B----4-:R-:W-:Y:S08]  /*2d40*/  HMMA.16816.F32 R64, R8.reuse, R36, R64 ;  /* 0x000000240840723c */ /* 0x050ff00000001840 */
[C---:B------:R-:W-:Y:S01]  /*2d50*/  HMMA.16816.F32 R60, R8.reuse, R38, R60 ;  /* 0x00000026083c723c */ /* 0x040fe2000000183c */
[----:B------:R-:W4:Y:S07]  /*2d60*/  LDSM.16.M88.4 R36, [R228+0xb900] ;  /* 0x00b90000e424783b */ /* 0x000f2e0000000200 */
[C---:B------:R-:W-:Y:S08]  /*2d70*/  HMMA.16816.F32 R56, R8.reuse, R44, R56 ;  /* 0x0000002c0838723c */ /* 0x040ff00000001838 */
[----:B------:R-:W-:Y:S01]  /*2d80*/  HMMA.16816.F32 R52, R8, R46, R52 ;  /* 0x0000002e0834723c */ /* 0x000fe20000001834 */
[----:B------:R-:W5:Y:S04]  /*2d90*/  LDSM.16.M88.4 R8, [R220+0x2000] ;  /* 0x00200000dc08783b */ /* 0x000f680000000200 */
[----:B------:R-:W-:Y:S03]  /*2da0*/  LDSM.16.M88.4 R44, [R233+0xc100] ;  /* 0x00c10000e92c783b */ /* 0x000fe60000000200 */
[C---:B--2---:R-:W-:Y:S08]  /*2db0*/  HMMA.16816.F32 R28, R32.reuse, R4, R28 ;  /* 0x00000004201c723c */ /* 0x044ff0000000181c */
        /* <DEDUP_REMOVED lines=8> */
[C---:B----4-:R-:W-:Y:S08]  /*2e40*/  HMMA.16816.F32 R56, R32.reuse, R36, R56 ;  /* 0x000000242038723c */ /* 0x050ff00000001838 */
[----:B------:R-:W-:Y:S01]  /*2e50*/  HMMA.16816.F32 R52, R32, R38, R52 ;  /* 0x000000262034723c */ /* 0x000fe20000001834 */
[----:B------:R-:W3:Y:S04]  /*2e60*/  LDSM.16.M88.4 R36, [R233+0xd100] ;  /* 0x00d10000e924783b */ /* 0x000ee80000000200 */
[----:B------:R-:W4:Y:S03]  /*2e70*/  LDSM.16.M88.4 R32, [R233+0xd900] ;  /* 0x00d90000e920783b */ /* 0x000f260000000200 */
[C---:B-----5:R-:W-:Y:S08]  /*2e80*/  HMMA.16816.F32 R28, R48.reuse, R8, R28 ;  /* 0x00000008301c723c */ /* 0x060ff0000000181c */
[C---:B------:R-:W-:Y:S01]  /*2e90*/  HMMA.16816.F32 R24, R48.reuse, R10, R24 ;  /* 0x0000000a3018723c */ /* 0x040fe20000001818 */
[----:B------:R-:W5:Y:S07]  /*2ea0*/  LDSM.16.M88.4 R8, [R232+0x4000] ;  /* 0x00400000e808783b */ /* 0x000f6e0000000200 */
[C---:B--2---:R-:W-:Y:S08]  /*2eb0*/  HMMA.16816.F32 R20, R48.reuse, R4, R20 ;  /* 0x000000043014723c */ /* 0x044ff00000001814 */
[C---:B------:R-:W-:Y:S01]  /*2ec0*/  HMMA.16816.F32 R16, R48.reuse, R6, R16 ;  /* 0x000000063010723c */ /* 0x040fe20000001810 */
[----:B------:R-:W2:Y:S07]  /*2ed0*/  LDSM.16.M88.4 R4, [R232+0x4800] ;  /* 0x00480000e804783b */ /* 0x000eae0000000200 */
[C---:B------:R-:W-:Y:S08]  /*2ee0*/  HMMA.16816.F32 R64, R48.reuse, R72, R64 ;  /* 0x000000483040723c */ /* 0x040ff00000001840 */
[C---:B------:R-:W-:Y:S01]  /*2ef0*/  HMMA.16816.F32 R60, R48.reuse, R74, R60 ;  /* 0x0000004a303c723c */ /* 0x040fe2000000183c */
[----:B------:R-:W2:Y:S07]  /*2f00*/  LDSM.16.M88.4 R72, [R232+0x5000] ;  /* 0x00500000e848783b */ /* 0x000eae0000000200 */
[C---:B------:R-:W-:Y:S08]  /*2f10*/  HMMA.16816.F32 R56, R48.reuse, R68, R56 ;  /* 0x000000443038723c */ /* 0x040ff00000001838 */
[----:B------:R-:W-:Y:S01]  /*2f20*/  HMMA.16816.F32 R52, R48, R70, R52 ;  /* 0x000000463034723c */ /* 0x000fe20000001834 */
[----:B------:R-:W2:Y:S04]  /*2f30*/  LDSM.16.M88.4 R68, [R232+0x5800] ;  /* 0x00580000e844783b */ /* 0x000ea80000000200 */
[----:B------:R-:W-:Y:S03]  /*2f40*/  LDSM.16.M88.4 R48, [R229+0x18100] ;  /* 0x01810000e530783b */ /* 0x000fe60000000200 */
[C---:B-1----:R-:W-:Y:S08]  /*2f50*/  HMMA.16816.F32 R28, R12.reuse, R44, R28 ;  /* 0x0000002c0c1c723c */ /* 0x042ff0000000181c */
[C---:B------:R-:W-:Y:S01]  /*2f60*/  HMMA.16816.F32 R24, R12.reuse, R46, R24 ;  /* 0x0000002e0c18723c */ /* 0x040fe20000001818 */
[----:B------:R-:W1:Y:S07]  /*2f70*/  LDSM.16.M88.4 R44, [R228+0xc100] ;  /* 0x00c10000e42c783b */ /* 0x000e6e0000000200 */
[C---:B------:R-:W-:Y:S08]  /*2f80*/  HMMA.16816.F32 R20, R12.reuse, R40, R20 ;  /* 0x000000280c14723c */ /* 0x040ff00000001814 */
[C---:B------:R-:W-:Y:S01]  /*2f90*/  HMMA.16816.F32 R16, R12.reuse, R42, R16 ;  /* 0x0000002a0c10723c */ /* 0x040fe20000001810 */
[----:B------:R-:W1:Y:S07]  /*2fa0*/  LDSM.16.M88.4 R40, [R228+0xc900] ;  /* 0x00c90000e428783b */ /* 0x000e6e0000000200 */
[C---:B---3--:R-:W-:Y:S08]  /*2fb0*/  HMMA.16816.F32 R64, R12.reuse, R36, R64 ;  /* 0x000000240c40723c */ /* 0x048ff00000001840 */
[C---:B------:R-:W-:Y:S01]  /*2fc0*/  HMMA.16816.F32 R60, R12.reuse, R38, R60 ;  /* 0x000000260c3c723c */ /* 0x040fe2000000183c */
[----:B------:R-:W3:Y:S07]  /*2fd0*/  LDSM.16.M88.4 R36, [R228+0xd100] ;  /* 0x00d10000e424783b */ /* 0x000eee0000000200 */
[C---:B----4-:R-:W-:Y:S08]  /*2fe0*/  HMMA.16816.F32 R56, R12.reuse, R32, R56 ;  /* 0x000000200c38723c */ /* 0x050ff00000001838 */
[----:B------:R-:W-:Y:S01]  /*2ff0*/  HMMA.16816.F32 R52, R12, R34, R52 ;  /* 0x000000220c34723c */ /* 0x000fe20000001834 */
[----:B------:R-:W4:Y:S04]  /*3000*/  LDSM.16.M88.4 R32, [R228+0xd900] ;  /* 0x00d90000e420783b */ /* 0x000f280000000200 */
[----:B------:R-:W-:Y:S03]  /*3010*/  LDSM.16.M88.4 R12, [R227+0x18100] ;  /* 0x01810000e30c783b */ /* 0x000fe60000000200 */
[C---:B-----5:R-:W-:Y:S08]  /*3020*/  HMMA.16816.F32 R28, R76.reuse, R8, R28 ;  /* 0x000000084c1c723c */ /* 0x060ff0000000181c */
[C---:B------:R-:W-:Y:S01]  /*3030*/  HMMA.16816.F32 R24, R76.reuse, R10, R24 ;  /* 0x0000000a4c18723c */ /* 0x040fe20000001818 */
[----:B------:R-:W5:Y:S07]  /*3040*/  LDSM.16.M88.4 R8, [R220+0x4000] ;  /* 0x00400000dc08783b */ /* 0x000f6e0000000200 */
[C---:B--2---:R-:W-:Y:S08]  /*3050*/  HMMA.16816.F32 R20, R76.reuse, R4, R20 ;  /* 0x000000044c14723c */ /* 0x044ff00000001814 */
[C---:B------:R-:W-:Y:S01]  /*3060*/  HMMA.16816.F32 R16, R76.reuse, R6, R16 ;  /* 0x000000064c10723c */ /* 0x040fe20000001810 */
[----:B------:R-:W2:Y:S07]  /*3070*/  LDSM.16.M88.4 R4, [R220+0x4800] ;  /* 0x00480000dc04783b */ /* 0x000eae0000000200 */
[C---:B------:R-:W-:Y:S08]  /*3080*/  HMMA.16816.F32 R64, R76.reuse, R72, R64 ;  /* 0x000000484c40723c */ /* 0x040ff00000001840 */
[C---:B------:R-:W-:Y:S08]  /*3090*/  HMMA.16816.F32 R60, R76.reuse, R74, R60 ;  /* 0x0000004a4c3c723c */ /* 0x040ff0000000183c */
[C---:B------:R-:W-:Y:S08]  /*30a0*/  HMMA.16816.F32 R56, R76.reuse, R68, R56 ;  /* 0x000000444c38723c */ /* 0x040ff00000001838 */
[----:B------:R-:W-:Y:S08]  /*30b0*/  HMMA.16816.F32 R52, R76, R70, R52 ;  /* 0x000000464c34723c */ /* 0x000ff00000001834 */
        /* <DEDUP_REMOVED lines=8> */
[----:B------:R-:W-:Y:S07]  /*3140*/  LDSM.16.M88.4 R36, [R233+0xe900] ;  /* 0x00e90000e924783b */ /* 0x000fee0000000200 */
[C---:B----4-:R-:W-:Y:S08]  /*3150*/  HMMA.16816.F32 R56, R48.reuse, R32, R56 ;  /* 0x000000203038723c */ /* 0x050ff00000001838 */
[----:B------:R-:W-:Y:S01]  /*3160*/  HMMA.16816.F32 R52, R48, R34, R52 ;  /* 0x000000223034723c */ /* 0x000fe20000001834 */
[----:B------:R-:W-:Y:S04]  /*3170*/  LDSM.16.M88.4 R32, [R234+0x1c100] ;  /* 0x01c10000ea20783b */ /* 0x000fe80000000200 */
[----:B------:R-:W-:Y:S03]  /*3180*/  LDSM.16.M88.4 R48, [R233+0xf900] ;  /* 0x00f90000e930783b */ /* 0x000fe60000000200 */
[C---:B-----5:R-:W-:Y:S08]  /*3190*/  HMMA.16816.F32 R28, R12.reuse, R8, R28 ;  /* 0x000000080c1c723c */ /* 0x060ff0000000181c */
[C---:B------:R-:W-:Y:S01]  /*31a0*/  HMMA.16816.F32 R24, R12.reuse, R10, R24 ;  /* 0x0000000a0c18723c */ /* 0x040fe20000001818 */
[----:B------:R-:W3:Y:S07]  /*31b0*/  LDSM.16.M88.4 R8, [R233+0xe100] ;  /* 0x00e10000e908783b */ /* 0x000eee0000000200 */
[C---:B--2---:R-:W-:Y:S08]  /*31c0*/  HMMA.16816.F32 R20, R12.reuse, R4, R20 ;  /* 0x000000040c14723c */ /* 0x044ff00000001814 */
[C---:B------:R-:W-:Y:S01]  /*31d0*/  HMMA.16816.F32 R16, R12.reuse, R6, R16 ;  /* 0x000000060c10723c */ /* 0x040fe20000001810 */
[----:B------:R-:W2:Y:S07]  /*31e0*/  LDSM.16.M88.4 R4, [R233+0xf100] ;  /* 0x00f10000e904783b */ /* 0x000eae0000000200 */
[C---:B-1----:R-:W-:Y:S08]  /*31f0*/  HMMA.16816.F32 R64, R12.reuse, R44, R64 ;  /* 0x0000002c0c40723c */ /* 0x042ff00000001840 */
[C---:B------:R-:W-:Y:S01]  /*3200*/  HMMA.16816.F32 R60, R12.reuse, R46, R60 ;  /* 0x0000002e0c3c723c */ /* 0x040fe2000000183c */
[----:B------:R-:W-:Y:S07]  /*3210*/  LDSM.16.M88.4 R44, [R232+0x6000] ;  /* 0x00600000e82c783b */ /* 0x000fee0000000200 */
[C---:B------:R-:W-:Y:S01]  /*3220*/  HMMA.16816.F32 R68, R12.reuse, R40, R56 ;  /* 0x000000280c44723c */ /* 0x040fe20000001838 */
[----:B------:R-:W1:Y:S07]  /*3230*/  LDSM.16.M88.4 R56, [R230+0x1c100] ;  /* 0x01c10000e638783b */ /* 0x000e6e0000000200 */
[----:B------:R-:W-:Y:S01]  /*3240*/  HMMA.16816.F32 R72, R12, R42, R52 ;  /* 0x0000002a0c48723c */ /* 0x000fe20000001834 */
[----:B------:R-:W4:Y:S04]  /*3250*/  LDSM.16.M88.4 R52, [R232+0x6800] ;  /* 0x00680000e834783b */ /* 0x000f280000000200 */
[----:B------:R-:W5:Y:S03]  /*3260*/  LDSM.16.M88.4 R12, [R232+0x7800] ;  /* 0x00780000e80c783b */ /* 0x000f660000000200 */
[C---:B---3--:R-:W-:Y:S01]  /*3270*/  HMMA.16816.F32 R28, R32.reuse, R8, R28 ;  /* 0x00000008201c723c */ /* 0x048fe2000000181c */
[----:B------:R-:W-:Y:S07]  /*3280*/  LDSM.16.M88.4 R40, [R232+0x7000] ;  /* 0x00700000e828783b */ /* 0x000fee0000000200 */
[C---:B------:R-:W-:Y:S01]  /*3290*/  HMMA.16816.F32 R24, R32.reuse, R10, R24 ;  /* 0x0000000a2018723c */ /* 0x040fe20000001818 */
[----:B------:R-:W-:Y:S07]  /*32a0*/  LDSM.16.M88.4 R8, [R228+0xe900] ;  /* 0x00e90000e408783b */ /* 0x000fee0000000200 */
[C---:B------:R-:W-:Y:S08]  /*32b0*/  HMMA.16816.F32 R20, R32.reuse, R36, R20 ;  /* 0x000000242014723c */ /* 0x040ff00000001814 */
[C---:B------:R-:W-:Y:S01]  /*32c0*/  HMMA.16816.F32 R16, R32.reuse, R38, R16 ;  /* 0x000000262010723c */ /* 0x040fe20000001810 */
[----:B------:R-:W-:Y:S07]  /*32d0*/  LDSM.16.M88.4 R36, [R229+0x1c100] ;  /* 0x01c10000e524783b */ /* 0x000fee0000000200 */
[C---:B--2---:R-:W-:Y:S08]  /*32e0*/  HMMA.16816.F32 R64, R32.reuse, R4, R64 ;  /* 0x000000042040723c */ /* 0x044ff00000001840 */
[C---:B------:R-:W-:Y:S01]  /*32f0*/  HMMA.16816.F32 R60, R32.reuse, R6, R60 ;  /* 0x00000006203c723c */ /* 0x040fe2000000183c */
[----:B------:R-:W-:Y:S07]  /*3300*/  LDSM.16.M88.4 R4, [R228+0xf100] ;  /* 0x00f10000e404783b */ /* 0x000fee0000000200 */
[C---:B------:R-:W-:Y:S08]  /*3310*/  HMMA.16816.F32 R68, R32.reuse, R48, R68 ;  /* 0x000000302044723c */ /* 0x040ff00000001844 */
[----:B------:R-:W-:Y:S01]  /*3320*/  HMMA.16816.F32 R72, R32, R50, R72 ;  /* 0x000000322048723c */ /* 0x000fe20000001848 */
[----:B------:R-:W2:Y:S04]  /*3330*/  LDSM.16.M88.4 R32, [R228+0xe100] ;  /* 0x00e10000e420783b */ /* 0x000ea80000000200 */
[----:B------:R-:W-:Y:S03]  /*3340*/  LDSM.16.M88.4 R48, [R228+0xf900] ;  /* 0x00f90000e430783b */ /* 0x000fe60000000200 */
[C---:B-1----:R-:W-:Y:S08]  /*3350*/  HMMA.16816.F32 R28, R56.reuse, R44, R28 ;  /* 0x0000002c381c723c */ /* 0x042ff0000000181c */
[C---:B----4-:R-:W-:Y:S08]  /*3360*/  HMMA.16816.F32 R20, R56.reuse, R52, R20 ;  /* 0x000000343814723c */ /* 0x050ff00000001814 */
[C---:B------:R-:W-:Y:S01]  /*3370*/  HMMA.16816.F32 R16, R56.reuse, R54, R16 ;  /* 0x000000363810723c */ /* 0x040fe20000001810 */
[----:B------:R-:W-:Y:S07]  /*3380*/  LDSM.16.M88.4 R52, [R220+0x6000] ;  /* 0x00600000dc34783b */ /* 0x000fee0000000200 */
[C---:B-----5:R-:W-:Y:S01]  /*3390*/  HMMA.16816.F32 R76, R56.reuse, R12, R68 ;  /* 0x0000000c384c723c */ /* 0x060fe20000001844 */
[----:B------:R-:W1:Y:S07]  /*33a0*/  LDSM.16.M88.4 R68, [R227+0x1c100] ;  /* 0x01c10000e344783b */ /* 0x000e6e0000000200 */
[----:B------:R-:W-:Y:S01]  /*33b0*/  HMMA.16816.F32 R24, R56, R46, R24 ;  /* 0x0000002e3818723c */ /* 0x000fe20000001818 */
[----:B------:R-:W3:Y:S07]  /*33c0*/  LDSM.16.M88.4 R44, [R220+0x6800] ;  /* 0x00680000dc2c783b */ /* 0x000eee0000000200 */
[----:B--2---:R-:W-:Y:S08]  /*33d0*/  HMMA.16816.F32 R28, R36, R32, R28 ;  /* 0x00000020241c723c */ /* 0x004ff0000000181c */
[C---:B------:R-:W-:Y:S08]  /*33e0*/  HMMA.16816.F32 R64, R56.reuse, R40, R64 ;  /* 0x000000283840723c */ /* 0x040ff00000001840 */
[C---:B------:R-:W-:Y:S01]  /*33f0*/  HMMA.16816.F32 R60, R56.reuse, R42, R60 ;  /* 0x0000002a383c723c */ /* 0x040fe2000000183c */
[----:B------:R-:W2:Y:S07]  /*3400*/  LDSM.16.M88.4 R40, [R220+0x7000] ;  /* 0x00700000dc28783b */ /* 0x000eae0000000200 */
[----:B------:R-:W-:Y:S01]  /*3410*/  HMMA.16816.F32 R72, R56, R14, R72 ;  /* 0x0000000e3848723c */ /* 0x000fe20000001848 */
[----:B------:R-:W4:Y:S01]  /*3420*/  LDSM.16.M88.4 R12, [R220+0x7800] ;  /* 0x00780000dc0c783b */ /* 0x000f220000000200 */
[----:B------:R-:W-:-:S06]  /*3430*/  DEPBAR.LE SB0, 0x0 ;  /* 0x000080000000791a */ /* 0x000fcc0000000000 */
[----:B-1----:R-:W-:Y:S08]  /*3440*/  HMMA.16816.F32 R28, R68, R52, R28 ;  /* 0x00000034441c723c */ /* 0x002ff0000000181c */
[C---:B------:R-:W-:Y:S08]  /*3450*/  HMMA.16816.F32 R24, R36.reuse, R34, R24 ;  /* 0x000000222418723c */ /* 0x040ff00000001818 */
[C---:B------:R-:W-:Y:S08]  /*3460*/  HMMA.16816.F32 R20, R36.reuse, R8, R20 ;  /* 0x000000082414723c */ /* 0x040ff00000001814 */
[----:B------:R-:W-:Y:S01]  /*3470*/  HMMA.16816.F32 R16, R36, R10, R16 ;  /* 0x0000000a2410723c */ /* 0x000fe20000001810 */
[----:B------:R-:W-:-:S06]  /*3480*/  FMUL.FTZ R0, R30, c[0x0][0x320] ;  /* 0x0000c8001e007a20 */ /* 0x000fcc0000410000 */
[----:B------:R-:W1:Y:S01]  /*3490*/  MUFU.TANH R0, R0 ;  /* 0x0000000000007308 */ /* 0x000e620000002400 */
[C---:B------:R-:W-:Y:S07]  /*34a0*/  HMMA.16816.F32 R64, R36.reuse, R4, R64 ;  /* 0x000000042440723c */ /* 0x040fee0000001840 */
[----:B------:R-:W-:Y:S01]  /*34b0*/  FMUL.FTZ R4, R28, c[0x0][0x320] ;  /* 0x0000c8001c047a20 */ /* 0x000fe20000410000 */
[----:B------:R-:W-:Y:S01]  /*34c0*/  HMMA.16816.F32 R60, R36, R6, R60 ;  /* 0x00000006243c723c */ /* 0x000fe2000000183c */
[----:B------:R-:W-:-:S04]  /*34d0*/  FMUL.FTZ R5, R29, c[0x0][0x320] ;  /* 0x0000c8001d057a20 */ /* 0x000fc80000410000 */
[----:B------:R-:W1:Y:S03]  /*34e0*/  MUFU.TANH R4, R4 ;  /* 0x0000000400047308 */ /* 0x000e660000002400 */
[C---:B------:R-:W-:Y:S05]  /*34f0*/  HMMA.16816.F32 R76, R36.reuse, R48, R76 ;  /* 0x00000030244c723c */ /* 0x040fea000000184c */
[----:B------:R-:W1:Y:S03]  /*3500*/  MUFU.TANH R5, R5 ;  /* 0x0000000500057308 */ /* 0x000e660000002400 */
[----:B------:R-:W-:Y:S08]  /*3510*/  HMMA.16816.F32 R72, R36, R50, R72 ;  /* 0x000000322448723c */ /* 0x000ff00000001848 */
[C---:B------:R-:W-:Y:S08]  /*3520*/  HMMA.16816.F32 R24, R68.reuse, R54, R24 ;  /* 0x000000364418723c */ /* 0x040ff00000001818 */
[C---:B---3--:R-:W-:Y:S08]  /*3530*/  HMMA.16816.F32 R20, R68.reuse, R44, R20 ;  /* 0x0000002c4414723c */ /* 0x048ff00000001814 */
[C---:B------:R-:W-:Y:S08]  /*3540*/  HMMA.16816.F32 R16, R68.reuse, R46, R16 ;  /* 0x0000002e4410723c */ /* 0x040ff00000001810 */
[C---:B--2---:R-:W-:Y:S08]  /*3550*/  HMMA.16816.F32 R64, R68.reuse, R40, R64 ;  /* 0x000000284440723c */ /* 0x044ff00000001840 */
[C---:B------:R-:W-:Y:S08]  /*3560*/  HMMA.16816.F32 R60, R68.reuse, R42, R60 ;  /* 0x0000002a443c723c */ /* 0x040ff0000000183c */
[C---:B----4-:R-:W-:Y:S08]  /*3570*/  HMMA.16816.F32 R76, R68.reuse, R12, R76 ;  /* 0x0000000c444c723c */ /* 0x050ff0000000184c */
[----:B------:R-:W-:Y:S01]  /*3580*/  HMMA.16816.F32 R72, R68, R14, R72 ;  /* 0x0000000e4448723c */ /* 0x000fe20000001848 */
[----:B------:R-:W-:Y:S06]  /*3590*/  BAR.SYNC.DEFER_BLOCKING 0x0 ;  /* 0x0000000000007b1d */ /* 0x000fec0000010000 */
[----:B------:R-:W-:Y:S05]  /*35a0*/  @P0 BRA `(.L_x_1973) ;  /* 0x000004e000000947 */ /* 0x000fea0003800000 */
[----:B-1----:R-:W-:Y:S01]  /*35b0*/  ISETP.NE.AND P1, PT, R236, 0x1, PT ;  /* 0x00000001ec00780c */ /* 0x002fe20003f25270 */
[----:B------:R-:W-:Y:S01]  /*35c0*/  IMAD.MOV.U32 R237, RZ, RZ, RZ ;  /* 0x000000ffffed7224 */ /* 0x000fe200078e00ff */
[----:B------:R-:W-:-:S04]  /*35d0*/  IADD3 R238, R239, UR12, R80 ;  /* 0x0000000cefee7c10 */ /* 0x000fc8000fffe050 */
[----:B------:R-:W-:-:S05]  /*35e0*/  IADD3 R238, R238, -0x40, RZ ;  /* 0xffffffc0eeee7810 */ /* 0x000fca0007ffe0ff */
[----:B------:R-:W-:Y:S02]  /*35f0*/  IMAD.MOV.U32 R6, RZ, RZ, R238 ;  /* 0x000000ffff067224 */ /* 0x000fe400078e00ee */
[----:B------:R-:W-:-:S05]  /*3600*/  @P1 IMAD.HI.U32 R7, R238, c[0x0][0x2bc], RZ ;  /* 0x0000af00ee071a27 */ /* 0x000fca00078e00ff */
[----:B------:R-:W-:-:S04]  /*3610*/  @P1 SHF.R.U32.HI R6, RZ, c[0x0][0x2c0], R7 ;  /* 0x0000b000ff061a19 */ /* 0x000fc80000011607 */
[----:B------:R-:W-:-:S04]  /*3620*/  @!P2 IADD3 R10, P0, R6, UR16, RZ ;  /* 0x00000010060aac10 */ /* 0x000fc8000ff1e0ff */
[----:B------:R-:W-:Y:S02]  /*3630*/  @!P2 LEA.HI.X.SX32 R7, R6, UR8, 0x1, P0 ;  /* 0x000000080607ac11 */ /* 0x000fe400080f0eff */
[----:B------:R-:W-:-:S04]  /*3640*/  @!P2 LEA R8, P0, R10, c[0x0][0x2a0], 0x2 ;  /* 0x0000a8000a08aa11 */ /* 0x000fc800078010ff */
[----:B------:R-:W-:-:S05]  /*3650*/  @!P2 LEA.HI.X R9, R10, c[0x0][0x2a4], R7, 0x2, P0 ;  /* 0x0000a9000a09aa11 */ /* 0x000fca00000f1407 */
[----:B------:R-:W2:Y:S01]  /*3660*/  @!P2 LDG.E R237, [R8.64] ;  /* 0x0000001208eda981 */ /* 0x000ea2000c1e1900 */
[----:B------:R-:W-:Y:S01]  /*3670*/  IMAD.MOV R7, RZ, RZ, -R6 ;  /* 0x000000ffff077224 */ /* 0x000fe200078e0a06 */
[----:B------:R-:W-:Y:S01]  /*3680*/  SEL R14, RZ, 0x10, P3 ;  /* 0x00000010ff0e7807 */ /* 0x000fe20001800000 */
[C---:B------:R-:W-:Y:S01]  /*3690*/  IMAD.SHL.U32 R15, R207.reuse, 0x2, RZ ;  /* 0x00000002cf0f7824 */ /* 0x040fe200078e00ff */
[----:B------:R-:W-:Y:S01]  /*36a0*/  SHF.L.U64.HI R28, R207, 0x1, R166 ;  /* 0x00000001cf1c7819 */ /* 0x000fe200000102a6 */
[----:B------:R-:W-:Y:S01]  /*36b0*/  IMAD R238, R7, c[0x0][0x2b8], R238 ;  /* 0x0000ae0007ee7a24 */ /* 0x000fe200078e02ee */
[----:B------:R-:W-:Y:S01]  /*36c0*/  IADD3 R40, -R14, 0x10, RZ ;  /* 0x000000100e287810 */ /* 0x000fe20007ffe1ff */
[C---:B------:R-:W-:Y:S01]  /*36d0*/  IMAD.SHL.U32 R12, R206.reuse, 0x2, RZ ;  /* 0x00000002ce0c7824 */ /* 0x040fe200078e00ff */
[----:B------:R-:W-:Y:S01]  /*36e0*/  SHF.L.U64.HI R13, R206, 0x1, R247 ;  /* 0x00000001ce0d7819 */ /* 0x000fe200000102f7 */
[----:B------:R-:W-:Y:S01]  /*36f0*/  IMAD.WIDE.U32 R10, R238, c[0x0][0x1e0], RZ ;  /* 0x00007800ee0a7a25 */ /* 0x000fe200078e00ff */
[----:B------:R-:W-:-:S02]  /*3700*/  SHF.R.S32.HI R7, RZ, 0x1f, R238 ;  /* 0x0000001fff077819 */ /* 0x000fc400000114ee */
[----:B------:R-:W-:Y:S02]  /*3710*/  LOP3.LUT R40, R40, 0xf, RZ, 0xc0, !PT ;  /* 0x0000000f28287812 */ /* 0x000fe400078ec0ff */
[----:B------:R-:W-:Y:S01]  /*3720*/  IADD3 R33, -R248, 0x10, RZ ;  /* 0x00000010f8217810 */ /* 0x000fe20007ffe1ff */
[----:B------:R-:W-:-:S03]  /*3730*/  IMAD R7, R7, c[0x0][0x1e0], RZ ;  /* 0x0000780007077a24 */ /* 0x000fc600078e02ff */
[----:B------:R-:W-:Y:S01]  /*3740*/  LOP3.LUT R33, R33, 0xf, RZ, 0xc0, !PT ;  /* 0x0000000f21217812 */ /* 0x000fe200078ec0ff */
[----:B------:R-:W-:-:S04]  /*3750*/  IMAD R7, R238, c[0x0][0x1e4], R7 ;  /* 0x00007900ee077a24 */ /* 0x000fc800078e0207 */
[----:B------:R-:W-:Y:S01]  /*3760*/  IMAD.IADD R11, R11, 0x1, R7 ;  /* 0x000000010b0b7824 */ /* 0x000fe200078e0207 */
[----:B------:R-:W-:Y:S02]  /*3770*/  SHF.L.U64.HI R7, R204, 0x1, R245 ;  /* 0x00000001cc077819 */ /* 0x000fe400000102f5 */
[----:B--2---:R-:W-:Y:S01]  /*3780*/  SHF.R.S32.HI R6, RZ, 0x1f, R237 ;  /* 0x0000001fff067819 */ /* 0x004fe200000114ed */
[----:B------:R-:W-:Y:S01]  /*3790*/  IMAD.WIDE.U32 R8, R237, c[0x0][0x1f0], R10 ;  /* 0x00007c00ed087a25 */ /* 0x000fe200078e000a */
[----:B------:R-:W-:Y:S02]  /*37a0*/  SEL R11, RZ, 0x10, P5 ;  /* 0x00000010ff0b7807 */ /* 0x000fe40002800000 */
[----:B------:R-:W-:Y:S01]  /*37b0*/  SHF.L.U64.HI R10, R205, 0x1, R246 ;  /* 0x00000001cd0a7819 */ /* 0x000fe200000102f6 */
[----:B------:R-:W-:Y:S01]  /*37c0*/  IMAD R6, R6, c[0x0][0x1f0], RZ ;  /* 0x00007c0006067a24 */ /* 0x000fe200078e02ff */
[----:B------:R-:W-:Y:S02]  /*37d0*/  IADD3 R29, P0, R8, UR14, RZ ;  /* 0x0000000e081d7c10 */ /* 0x000fe4000ff1e0ff */
[----:B------:R-:W-:Y:S01]  /*37e0*/  IADD3 R39, -R11, 0x10, RZ ;  /* 0x000000100b277810 */ /* 0x000fe20007ffe1ff */
[----:B------:R-:W-:Y:S01]  /*37f0*/  IMAD R6, R237, c[0x0][0x1f4], R6 ;  /* 0x00007d00ed067a24 */ /* 0x000fe200078e0206 */
[----:B------:R-:W-:-:S02]  /*3800*/  SEL R8, RZ, 0x10, P4 ;  /* 0x00000010ff087807 */ /* 0x000fc40002000000 */
[----:B------:R-:W-:Y:S02]  /*3810*/  LOP3.LUT R39, R39, 0xf, RZ, 0xc0, !PT ;  /* 0x0000000f27277812 */ /* 0x000fe400078ec0ff */
[----:B------:R-:W-:Y:S01]  /*3820*/  IADD3.X R6, R9, UR7, R6, P0, !PT ;  /* 0x0000000709067c10 */ /* 0x000fe200087fe406 */
[----:B------:R-:W-:Y:S01]  /*3830*/  IMAD.SHL.U32 R9, R205, 0x2, RZ ;  /* 0x00000002cd097824 */ /* 0x000fe200078e00ff */
[C---:B------:R-:W-:Y:S02]  /*3840*/  LEA R30, P0, R29.reuse, c[0x0][0x1c8], 0x1 ;  /* 0x000072001d1e7a11 */ /* 0x040fe400078008ff */
[----:B------:R-:W-:Y:S02]  /*3850*/  IADD3 R36, -R8, 0x10, RZ ;  /* 0x0000001008247810 */ /* 0x000fe40007ffe1ff */
[----:B------:R-:W-:Y:S01]  /*3860*/  LEA.HI.X R29, R29, c[0x0][0x1cc], R6, 0x1, P0 ;  /* 0x000073001d1d7a11 */ /* 0x000fe200000f0c06 */
[----:B------:R-:W1:Y:S01]  /*3870*/  SHFL.IDX PT, R32, R30, 0x1, 0x181f ;  /* 0x00381f001e207f89 */ /* 0x000e6200000e0000 */
[----:B------:R-:W-:Y:S01]  /*3880*/  LOP3.LUT R36, R36, 0xf, RZ, 0xc0, !PT ;  /* 0x0000000f24247812 */ /* 0x000fe200078ec0ff */
[----:B------:R-:W-:-:S02]  /*3890*/  IMAD.SHL.U32 R6, R204, 0x2, RZ ;  /* 0x00000002cc067824 */ /* 0x000fc400078e00ff */
[----:B------:R-:W2:Y:S04]  /*38a0*/  SHFL.IDX PT, R34, R29, 0x1, 0x181f ;  /* 0x00381f001d227f89 */ /* 0x000ea800000e0000 */
[----:B------:R-:W3:Y:S04]  /*38b0*/  SHFL.IDX PT, R30, R30, RZ, 0x181f ;  /* 0x00181fff1e1e7589 */ /* 0x000ee800000e0000 */
[----:B------:R-:W4:Y:S01]  /*38c0*/  SHFL.IDX PT, R29, R29, RZ, 0x181f ;  /* 0x00181fff1d1d7589 */ /* 0x000f2200000e0000 */
[----:B-1----:R-:W-:-:S04]  /*38d0*/  IADD3 R40, P1, P0, R40, R32, R15 ;  /* 0x0000002028287210 */ /* 0x002fc8000783e00f */
[----:B--2---:R-:W-:Y:S02]  /*38e0*/  IADD3.X R41, RZ, R34, R28, P1, P0 ;  /* 0x00000022ff297210 */ /* 0x004fe40000fe041c */
[----:B------:R-:W-:-:S04]  /*38f0*/  IADD3 R38, P1, P0, R39, R32, R12 ;  /* 0x0000002027267210 */ /* 0x000fc8000783e00c */
[----:B------:R-:W-:Y:S02]  /*3900*/  IADD3.X R39, RZ, R34, R13, P1, P0 ;  /* 0x00000022ff277210 */ /* 0x000fe40000fe040d */
[----:B------:R-:W-:-:S04]  /*3910*/  IADD3 R36, P1, P0, R36, R32, R9 ;  /* 0x0000002024247210 */ /* 0x000fc8000783e009 */
[----:B------:R-:W-:Y:S02]  /*3920*/  IADD3.X R37, RZ, R34, R10, P1, P0 ;  /* 0x00000022ff257210 */ /* 0x000fe40000fe040a */
[----:B------:R-:W-:-:S04]  /*3930*/  IADD3 R32, P1, P0, R33, R32, R6 ;  /* 0x0000002021207210 */ /* 0x000fc8000783e006 */
[----:B------:R-:W-:Y:S02]  /*3940*/  IADD3.X R33, RZ, R34, R7, P1, P0 ;  /* 0x00000022ff217210 */ /* 0x000fe40000fe0407 */
[----:B---3--:R-:W-:-:S05]  /*3950*/  IADD3 R34, P0, R30, R15, RZ ;  /* 0x0000000f1e227210 */ /* 0x008fca0007f1e0ff */
[----:B----4-:R-:W-:Y:S01]  /*3960*/  IMAD.X R35, R29, 0x1, R28, P0 ;  /* 0x000000011d237824 */ /* 0x010fe200000e061c */
        /* <DEDUP_REMOVED lines=18> */
.L_x_1973:
[----:B-1----:R-:W-:Y:S01]  /*3a90*/  FMUL.FTZ R9, R16, c[0x0][0x320] ;  /* 0x0000c80010097a20 */ /* 0x002fe20000410000 */
[----:B------:R-:W-:Y:S01]  /*3aa0*/  LOP3.LUT R86, R86, 0xffffffe0, RZ, 0xc0, !PT ;  /* 0xffffffe056567812 */ /* 0x000fe200078ec0ff */
[----:B------:R-:W-:Y:S01]  /*3ab0*/  UIADD3 UR4, UR10, 0x1, -UR11 ;  /* 0x000000010a047890 */ /* 0x000fe2000fffe80b */
[----:B------:R-:W-:Y:S01]  /*3ac0*/  SHF.R.S32.HI R12, RZ, 0x1f, R85 ;  /* 0x0000001fff0c7819 */ /* 0x000fe20000011455 */
[----:B------:R-:W-:Y:S01]  /*3ad0*/  FMUL.FTZ R10, R20, c[0x0][0x320] ;  /* 0x0000c800140a7a20 */ /* 0x000fe20000410000 */
[----:B------:R-:W-:Y:S01]  /*3ae0*/  LEA.HI R16, R84, R83, RZ, 0x2 ;  /* 0x0000005354107211 */ /* 0x000fe200078f10ff */
[----:B------:R-:W-:Y:S01]  /*3af0*/  IMAD.IADD R7, R83, 0x1, -R86 ;  /* 0x0000000153077824 */ /* 0x000fe200078e0a56 */
[-C--:B------:R-:W-:Y:S01]  /*3b00*/  LEA.HI R12, R12, R85.reuse, RZ, 0x3 ;  /* 0x000000550c0c7211 */ /* 0x080fe200078f18ff */
[----:B------:R-:W-:Y:S01]  /*3b10*/  FMUL.FTZ R6, R21, c[0x0][0x320] ;  /* 0x0000c80015067a20 */ /* 0x000fe20000410000 */
[----:B------:R-:W-:Y:S01]  /*3b20*/  LOP3.LUT R16, R16, 0xfffffffc, RZ, 0xc0, !PT ;  /* 0xfffffffc10107812 */ /* 0x000fe200078ec0ff */
[----:B------:R-:W-:Y:S01]  /*3b30*/  FMUL.FTZ R8, R17, c[0x0][0x320] ;  /* 0x0000c80011087a20 */ /* 0x000fe20000410000 */
[----:B------:R-:W-:Y:S01]  /*3b40*/  LOP3.LUT R12, R12, 0xffffff8, RZ, 0xc0, !PT ;  /* 0x0ffffff80c0c7812 */ /* 0x000fe200078ec0ff */
[----:B------:R-:W-:Y:S01]  /*3b50*/  FMUL.FTZ R34, R72, c[0x0][0x320] ;  /* 0x0000c80048227a20 */ /* 0x000fe20000410000 */
[----:B------:R-:W-:Y:S01]  /*3b60*/  SHF.R.S32.HI R14, RZ, 0x1f, R7 ;  /* 0x0000001fff0e7819 */ /* 0x000fe20000011407 */
[----:B------:R-:W-:Y:S01]  /*3b70*/  IMAD.IADD R83, R83, 0x1, -R16 ;  /* 0x0000000153537824 */ /* 0x000fe200078e0a10 */
[----:B------:R-:W-:Y:S01]  /*3b80*/  IADD3 R85, -R12, R85, RZ ;  /* 0x000000550c557210 */ /* 0x000fe20007ffe1ff */
[----:B------:R-:W-:Y:S01]  /*3b90*/  FMUL.FTZ R32, R73, c[0x0][0x320] ;  /* 0x0000c80049207a20 */ /* 0x000fe20000410000 */
[----:B------:R-:W-:Y:S01]  /*3ba0*/  LEA.HI R12, R14, R7, RZ, 0x2 ;  /* 0x000000070e0c7211 */ /* 0x000fe200078f10ff */
[----:B------:R-:W-:Y:S01]  /*3bb0*/  FMUL.FTZ R64, R64, c[0x0][0x320] ;  /* 0x0000c80040407a20 */ /* 0x000fe20000410000 */
[----:B------:R-:W-:Y:S01]  /*3bc0*/  LEA.HI R14, R83, R83, RZ, 0x1 ;  /* 0x00000053530e7211 */ /* 0x000fe200078f08ff */
[----:B------:R-:W-:Y:S01]  /*3bd0*/  FMUL.FTZ R65, R65, c[0x0][0x320] ;  /* 0x0000c80041417a20 */ /* 0x000fe20000410000 */
[----:B------:R-:W-:Y:S01]  /*3be0*/  LEA.HI.SX32 R16, R12, UR24, 0x1e ;  /* 0x000000180c107c11 */ /* 0x000fe2000f8ff2ff */
[----:B------:R-:W-:Y:S01]  /*3bf0*/  FMUL.FTZ R60, R60, c[0x0][0x320] ;  /* 0x0000c8003c3c7a20 */ /* 0x000fe20000410000 */
[----:B------:R-:W-:Y:S01]  /*3c00*/  LOP3.LUT R14, R14, 0x1ffffffe, RZ, 0xc0, !PT ;  /* 0x1ffffffe0e0e7812 */ /* 0x000fe200078ec0ff */
[----:B------:R-:W-:Y:S01]  /*3c10*/  FMUL.FTZ R61, R61, c[0x0][0x320] ;  /* 0x0000c8003d3d7a20 */ /* 0x000fe20000410000 */
[----:B------:R-:W-:Y:S01]  /*3c20*/  PLOP3.LUT P0, PT, PT, PT, UP1, 0x80, 0x0 ;  /* 0x000000000000781c */ /* 0x000fe20003f0f018 */
[----:B------:R-:W-:Y:S01]  /*3c30*/  IMAD R16, R85, 0x10, R16 ;  /* 0x0000001055107824 */ /* 0x000fe200078e0210 */
[----:B------:R-:W-:Y:S01]  /*3c40*/  LOP3.LUT R12, R12, 0x7ffffffc, RZ, 0xc0, !PT ;  /* 0x7ffffffc0c0c7812 */ /* 0x000fe200078ec0ff */
[----:B------:R-:W-:Y:S01]  /*3c50*/  IMAD.IADD R83, R83, 0x1, -R14 ;  /* 0x0000000153537824 */ /* 0x000fe200078e0a0e */
[----:B------:R-:W-:Y:S01]  /*3c60*/  ULDC UR26, c[0x0][0x2ac] ;  /* 0x0000ab00001a7ab9 */ /* 0x000fe20000000800 */
[----:B------:R-:W-:Y:S01]  /*3c70*/  FMUL.FTZ R14, R24, c[0x0][0x320] ;  /* 0x0000c800180e7a20 */ /* 0x000fe20000410000 */
[----:B------:R-:W1:Y:S01]  /*3c80*/  MUFU.TANH R10, R10 ;  /* 0x0000000a000a7308 */ /* 0x000e620000002400 */
[----:B------:R-:W-:Y:S01]  /*3c90*/  IMAD.IADD R241, R7, 0x1, -R12 ;  /* 0x0000000107f17824 */ /* 0x000fe200078e0a0c */
[----:B------:R-:W-:Y:S01]  /*3ca0*/  LEA R240, R83, R16, 0x3 ;  /* 0x0000001053f07211 */ /* 0x000fe200078e18ff */
[----:B------:R-:W-:Y:S01]  /*3cb0*/  FMUL.FTZ R76, R76, c[0x0][0x320] ;  /* 0x0000c8004c4c7a20 */ /* 0x000fe20000410000 */
[----:B------:R-:W-:Y:S01]  /*3cc0*/  MOV R12, UR4 ;  /* 0x00000004000c7c02 */ /* 0x000fe20008000f00 */
[----:B------:R-:W-:Y:S01]  /*3cd0*/  IMAD.SHL.U32 R241, R241, 0x2, RZ ;  /* 0x00000002f1f17824 */ /* 0x000fe200078e00ff */
[----:B------:R-:W-:Y:S01]  /*3ce0*/  ULDC UR4, c[0x0][0x1d0] ;  /* 0x0000740000047ab9 */ /* 0x000fe20000000800 */
[----:B------:R-:W-:Y:S01]  /*3cf0*/  @P0 IMAD.HI.U32 R13, R240, c[0x0][0x2c8], RZ ;  /* 0x0000b200f00d0a27 */ /* 0x000fe200078e00ff */
[----:B------:R-:W-:Y:S01]  /*3d00*/  PLOP3.LUT P0, PT, PT, PT, UP1, 0x80, 0x0 ;  /* 0x000000000000781c */ /* 0x000fe20003f0f018 */
[----:B------:R-:W2:Y:S01]  /*3d10*/  MUFU.TANH R6, R6 ;  /* 0x0000000600067308 */ /* 0x000ea20000002400 */
[----:B------:R-:W-:Y:S01]  /*3d20*/  IADD3 R15, R12, -c[0x0][0x168], -R241 ;  /* 0x80005a000c0f7a10 */ /* 0x000fe20007ffe8f1 */
[----:B------:R-:W-:Y:S01]  /*3d30*/  IMAD.MOV.U32 R11, RZ, RZ, R240 ;  /* 0x000000ffff0b7224 */ /* 0x000fe200078e00f0 */
[----:B------:R-:W-:Y:S01]  /*3d40*/  ULDC UR5, c[0x0][0x324] ;  /* 0x0000c90000057ab9 */ /* 0x000fe20000000800 */
[----:B------:R-:W-:Y:S01]  /*3d50*/  FMUL.FTZ R77, R77, c[0x0][0x320] ;  /* 0x0000c8004d4d7a20 */ /* 0x000fe20000410000 */
[----:B------:R-:W-:Y:S01]  /*3d60*/  UIMAD UR4, UR26, UR4, -UR11 ;  /* 0x000000041a0472a4 */ /* 0x000fe2000f8e0a0b */
[----:B------:R-:W-:Y:S01]  /*3d70*/  FMUL.FTZ R25, R25, c[0x0][0x320] ;  /* 0x0000c80019197a20 */ /* 0x000fe20000410000 */
[----:B------:R-:W-:Y:S01]  /*3d80*/  ULOP3.LUT UR11, URZ, UR5, URZ, 0x33, !UPT ;  /* 0x000000053f0b7292 */ /* 0x000fe2000f8e333f */
[----:B------:R-:W3:Y:S01]  /*3d90*/  MUFU.TANH R9, R9 ;  /* 0x0000000900097308 */ /* 0x000ee20000002400 */
[----:B------:R-:W-:Y:S01]  /*3da0*/  IADD3 R17, R15, c[0x0][0x328], RZ ;  /* 0x0000ca000f117a10 */ /* 0x000fe20007ffe0ff */
[----:B------:R-:W0:Y:S01]  /*3db0*/  LDGDEPBAR ;  /* 0x00000000000079af */ /* 0x000e220000000000 */
[----:B------:R-:W-:Y:S01]  /*3dc0*/  IMAD.IADD R231, R82, 0x1, R81 ;  /* 0x0000000152e77824 */ /* 0x000fe200078e0251 */
[----:B------:R-:W-:-:S02]  /*3dd0*/  @P0 SHF.R.U32.HI R11, RZ, c[0x0][0x2cc], R13 ;  /* 0x0000b300ff0b0a19 */ /* 0x000fc4000001160d */
[----:B------:R-:W-:Y:S02]  /*3de0*/  PLOP3.LUT P0, PT, PT, PT, UP0, 0x40, 0x0 ;  /* 0x000000000000781c */ /* 0x000fe40003f0e808 */
[----:B------:R-:W4:Y:S01]  /*3df0*/  MUFU.TANH R8, R8 ;  /* 0x0000000800087308 */ /* 0x000f220000002400 */
[----:B------:R-:W5:Y:S01]  /*3e00*/  SHFL.IDX PT, R16, R11, RZ, 0x1c1f ;  /* 0x001c1fff0b107589 */ /* 0x000f6200000e0000 */
[----:B------:R-:W-:Y:S02]  /*3e10*/  IADD3 R13, -R241, UR4, RZ ;  /* 0x00000004f10d7c10 */ /* 0x000fe4000fffe1ff */
[----:B------:R-:W-:-:S04]  /*3e20*/  IADD3 R15, R15, UR11, RZ ;  /* 0x0000000b0f0f7c10 */ /* 0x000fc8000fffe0ff */
[----:B------:R1:W1:Y:S08]  /*3e30*/  MUFU.TANH R190, R64 ;  /* 0x0000004000be7308 */ /* 0x0002700000002400 */
[----:B------:R1:W1:Y:S08]  /*3e40*/  MUFU.TANH R182, R65 ;  /* 0x0000004100b67308 */ /* 0x0002700000002400 */
[----:B------:R1:W1:Y:S01]  /*3e50*/  MUFU.TANH R188, R60 ;  /* 0x0000003c00bc7308 */ /* 0x0002620000002400 */
[----:B-----5:R-:W-:-:S02]  /*3e60*/  IADD3 R24, R17, R16, RZ ;  /* 0x0000001011187210 */ /* 0x020fc40007ffe0ff */
[----:B------:R-:W-:Y:S02]  /*3e70*/  IADD3 R20, R15, R16, RZ ;  /* 0x000000100f147210 */ /* 0x000fe40007ffe0ff */
[----:B------:R-:W-:-:S03]  /*3e80*/  IMNMX R21, R24, R13, PT ;  /* 0x0000000d18157217 */ /* 0x000fc60003800200 */
[----:B------:R1:W1:Y:S08]  /*3e90*/  MUFU.TANH R184, R61 ;  /* 0x0000003d00b87308 */ /* 0x0002700000002400 */
[----:B------:R1:W1:Y:S08]  /*3ea0*/  MUFU.TANH R194, R76 ;  /* 0x0000004c00c27308 */ /* 0x0002700000002400 */
[----:B------:R1:W1:Y:S08]  /*3eb0*/  MUFU.TANH R192, R77 ;  /* 0x0000004d00c07308 */ /* 0x0002700000002400 */
[----:B------:R-:W1:Y:S08]  /*3ec0*/  MUFU.TANH R34, R34 ;  /* 0x0000002200227308 */ /* 0x000e700000002400 */
[----:B------:R-:W1:Y:S08]  /*3ed0*/  MUFU.TANH R32, R32 ;  /* 0x0000002000207308 */ /* 0x000e700000002400 */
[----:B------:R-:W1:Y:S08]  /*3ee0*/  MUFU.TANH R14, R14 ;  /* 0x0000000e000e7308 */ /* 0x000e700000002400 */
[----:B------:R1:W1:Y:S01]  /*3ef0*/  MUFU.TANH R12, R25 ;  /* 0x00000019000c7308 */ /* 0x0002620000002400 */
[----:B------:R-:W-:Y:S05]  /*3f00*/  @P0 BRA `(.L_x_1974) ;  /* 0x0000016000000947 */ /* 0x000fea0003800000 */
[----:B--234-:R-:W-:Y:S01]  /*3f10*/  IMAD.U32 R7, RZ, RZ, UR10 ;  /* 0x0000000aff077e24 */ /* 0x01cfe2000f8e00ff */
[----:B------:R-:W-:Y:S04]  /*3f20*/  BSSY B0, `(.L_x_1975) ;  /* 0x000000f000007945 */ /* 0x000fe80003800000 */
[----:B-1----:R-:W-:-:S04]  /*3f30*/  IADD3 R25, R7, -c[0x0][0x168], R16 ;  /* 0x80005a0007197a10 */ /* 0x002fc80007ffe010 */
        /* <DEDUP_REMOVED lines=9> */
.L_x_1976:
[----:B------:R-:W-:-:S04]  /*3fd0*/  MOV R7, c[0x0][0x32c] ;  /* 0x0000cb0000077a02 */ /* 0x000fc80000000f00 */
[----:B------:R-:W-:-:S13]  /*3fe0*/  ISETP.NE.AND P0, PT, R7, 0x1, PT ;  /* 0x000000010700780c */ /* 0x000fda0003f05270 */
[----:B------:R-:W-:-:S05]  /*3ff0*/  @P0 IMAD.HI.U32 R7, R25, c[0x0][0x330], RZ ;  /* 0x0000cc0019070a27 */ /* 0x000fca00078e00ff */
[----:B------:R-:W-:Y:S02]  /*4000*/  @P0 SHF.R.U32.HI R25, RZ, c[0x0][0x334], R7 ;  /* 0x0000cd00ff190a19 */ /* 0x000fe40000011607 */
.L_x_1977:
[----:B------:R-:W-:Y:S05]  /*4010*/  BSYNC B0 ;  /* 0x0000000000007941 */ /* 0x000fea0003800000 */
.L_x_1975:
[----:B------:R-:W-:-:S04]  /*4020*/  IMAD R16, R25, c[0x0][0x32c], -R80 ;  /* 0x0000cb0019107a24 */ /* 0x000fc800078e0a50 */
[----:B------:R-:W-:-:S05]  /*4030*/  IMAD.IADD R7, R16, 0x1, -R241 ;  /* 0x0000000110077824 */ /* 0x000fca00078e0af1 */
[----:B------:R-:W-:Y:S02]  /*4040*/  IADD3 R16, R7, c[0x0][0x32c], RZ ;  /* 0x0000cb0007107a10 */ /* 0x000fe40007ffe0ff */
[----:B------:R-:W-:Y:S02]  /*4050*/  IMNMX R20, R20, R7, !PT ;  /* 0x0000000714147217 */ /* 0x000fe40007800200 */
[----:B------:R-:W-:Y:S02]  /*4060*/  IMNMX R21, R21, R16, PT ;  /* 0x0000001015157217 */ /* 0x000fe40003800200 */
.L_x_1974:
[----:B--234-:R-:W-:Y:S01]  /*4070*/  ISETP.LT.AND P1, PT, RZ, UR20, PT ;  /* 0x00000014ff007c0c */ /* 0x01cfe2000bf21270 */
[----:B------:R-:W2:Y:S01]  /*4080*/  SHFL.IDX PT, R24, R11, 0x1, 0x1c1f ;  /* 0x003c1f000b187f89 */ /* 0x000ea200000e0000 */
[----:B------:R-:W-:Y:S02]  /*4090*/  FMUL.FTZ R33, R78, c[0x0][0x320] ;  /* 0x0000c8004e217a20 */ /* 0x000fe40000410000 */
[----:B------:R-:W-:Y:S01]  /*40a0*/  ISETP.GT.AND P0, PT, R20, RZ, P1 ;  /* 0x000000ff1400720c */ /* 0x000fe20000f04270 */
[----:B------:R-:W-:Y:S02]  /*40b0*/  FMUL.FTZ R18, R18, c[0x0][0x320] ;  /* 0x0000c80012127a20 */ /* 0x000fe40000410000 */
[----:B-1----:R-:W-:Y:S01]  /*40c0*/  FMUL.FTZ R25, R27, c[0x0][0x320] ;  /* 0x0000c8001b197a20 */ /* 0x002fe20000410000 */
[----:B------:R-:W-:Y:S01]  /*40d0*/  ISETP.LT.OR P0, PT, R21, 0x1, P0 ;  /* 0x000000011500780c */ /* 0x000fe20000701670 */
[----:B------:R-:W-:Y:S01]  /*40e0*/  FMUL.FTZ R26, R26, c[0x0][0x320] ;  /* 0x0000c8001a1a7a20 */ /* 0x000fe20000410000 */
[----:B------:R-:W1:Y:S01]  /*40f0*/  MUFU.TANH R33, R33 ;  /* 0x0000002100217308 */ /* 0x000e620000002400 */
[----:B------:R-:W-:Y:S01]  /*4100*/  FMUL.FTZ R63, R63, c[0x0][0x320] ;  /* 0x0000c8003f3f7a20 */ /* 0x000fe20000410000 */
[----:B------:R-:W-:Y:S01]  /*4110*/  FSEL R7, R4, -INF , !P0 ;  /* 0xff80000004077808 */ /* 0x000fe20004000000 */
[----:B------:R-:W-:Y:S01]  /*4120*/  FMUL.FTZ R79, R79, c[0x0][0x320] ;  /* 0x0000c8004f4f7a20 */ /* 0x000fe20000410000 */
[----:B------:R-:W-:Y:S01]  /*4130*/  ISETP.GT.AND P0, PT, R20, 0x1, P1 ;  /* 0x000000011400780c */ /* 0x000fe20000f04270 */
[----:B------:R-:W-:-:S02]  /*4140*/  FMUL.FTZ R67, R67, c[0x0][0x320] ;  /* 0x0000c80043437a20 */ /* 0x000fc40000410000 */
[----:B------:R-:W-:Y:S01]  /*4150*/  FMUL.FTZ R74, R74, c[0x0][0x320] ;  /* 0x0000c8004a4a7a20 */ /* 0x000fe20000410000 */
[----:B------:R-:W-:Y:S01]  /*4160*/  ISETP.LT.OR P0, PT, R21, 0x2, P0 ;  /* 0x000000021500780c */ /* 0x000fe20000701670 */
[----:B------:R-:W-:Y:S01]  /*4170*/  FMUL.FTZ R75, R75, c[0x0][0x320] ;  /* 0x0000c8004b4b7a20 */ /* 0x000fe20000410000 */
[----:B------:R3:W4:Y:S01]  /*4180*/  MUFU.TANH R191, R63 ;  /* 0x0000003f00bf7308 */ /* 0x0007220000002400 */
[----:B------:R-:W-:Y:S01]  /*4190*/  FMUL.FTZ R19, R19, c[0x0][0x320] ;  /* 0x0000c80013137a20 */ /* 0x000fe20000410000 */
[----:B------:R-:W-:Y:S01]  /*41a0*/  FSEL R16, R5, -INF , !P0 ;  /* 0xff80000005107808 */ /* 0x000fe20004000000 */
[----:B------:R-:W-:Y:S01]  /*41b0*/  FMUL.FTZ R5, R31, c[0x0][0x320] ;  /* 0x0000c8001f057a20 */ /* 0x000fe20000410000 */
[----:B------:R-:W-:Y:S01]  /*41c0*/  ISETP.GT.AND P0, PT, R20, 0x8, P1 ;  /* 0x000000081400780c */ /* 0x000fe20000f04270 */
[----:B------:R-:W-:Y:S02]  /*41d0*/  FMUL.FTZ R62, R62, c[0x0][0x320] ;  /* 0x0000c8003e3e7a20 */ /* 0x000fe40000410000 */
[----:B------:R-:W-:Y:S01]  /*41e0*/  FMUL.FTZ R66, R66, c[0x0][0x320] ;  /* 0x0000c80042427a20 */ /* 0x000fe20000410000 */
[----:B------:R-:W-:Y:S01]  /*41f0*/  ISETP.LT.OR P0, PT, R21, 0x9, P0 ;  /* 0x000000091500780c */ /* 0x000fe20000701670 */
[----:B------:R3:W1:Y:S03]  /*4200*/  MUFU.TANH R189, R79 ;  /* 0x0000004f00bd7308 */ /* 0x0006660000002400 */
[----:B------:R-:W-:-:S02]  /*4210*/  FSEL R14, R14, -INF , !P0 ;  /* 0xff8000000e0e7808 */ /* 0x000fc40004000000 */
[----:B------:R-:W-:-:S03]  /*4220*/  ISETP.GT.AND P0, PT, R20, 0x9, P1 ;  /* 0x000000091400780c */ /* 0x000fc60000f04270 */
[----:B------:R3:W1:Y:S01]  /*4230*/  MUFU.TANH R195, R67 ;  /* 0x0000004300c37308 */ /* 0x0006620000002400 */
[----:B------:R-:W-:-:S04]  /*4240*/  ISETP.LT.OR P0, PT, R21, 0xa, P0 ;  /* 0x0000000a1500780c */ /* 0x000fc80000701670 */
[----:B------:R-:W-:Y:S02]  /*4250*/  FSEL R12, R12, -INF , !P0 ;  /* 0xff8000000c0c7808 */ /* 0x000fe40004000000 */
[----:B------:R-:W-:Y:S01]  /*4260*/  ISETP.GT.AND P0, PT, R20, 0x10, P1 ;  /* 0x000000101400780c */ /* 0x000fe20000f04270 */
[----:B------:R-:W1:Y:S03]  /*4270*/  MUFU.TANH R18, R18 ;  /* 0x0000001200127308 */ /* 0x000e660000002400 */
[----:B------:R-:W-:-:S04]  /*4280*/  ISETP.LT.OR P0, PT, R21, 0x11, P0 ;  /* 0x000000111500780c */ /* 0x000fc80000701670 */
[----:B------:R-:W-:Y:S01]  /*4290*/  FSEL R10, R10, -INF , !P0 ;  /* 0xff8000000a0a7808 */ /* 0x000fe20004000000 */
[----:B------:R3:W1:Y:S01]  /*42a0*/  MUFU.TANH R185, R74 ;  /* 0x0000004a00b97308 */ /* 0x0006620000002400 */
[----:B------:R-:W-:-:S04]  /*42b0*/  ISETP.GT.AND P0, PT, R20, 0x11, P1 ;  /* 0x000000111400780c */ /* 0x000fc80000f04270 */
[----:B------:R-:W-:-:S03]  /*42c0*/  ISETP.LT.OR P0, PT, R21, 0x12, P0 ;  /* 0x000000121500780c */ /* 0x000fc60000701670 */
[----:B------:R3:W1:Y:S01]  /*42d0*/  MUFU.TANH R183, R75 ;  /* 0x0000004b00b77308 */ /* 0x0006620000002400 */
[----:B------:R-:W-:Y:S02]  /*42e0*/  FSEL R6, R6, -INF , !P0 ;  /* 0xff80000006067808 */ /* 0x000fe40004000000 */
[----:B------:R-:W-:-:S04]  /*42f0*/  ISETP.GT.AND P0, PT, R20, 0x18, P1 ;  /* 0x000000181400780c */ /* 0x000fc80000f04270 */
[----:B------:R-:W-:Y:S01]  /*4300*/  ISETP.LT.OR P0, PT, R21, 0x19, P0 ;  /* 0x000000191500780c */ /* 0x000fe20000701670 */
[----:B------:R-:W1:Y:S03]  /*4310*/  MUFU.TANH R5, R5 ;  /* 0x0000000500057308 */ /* 0x000e660000002400 */
[----:B------:R-:W-:Y:S01]  /*4320*/  FSEL R4, R9, -INF , !P0 ;  /* 0xff80000009047808 */ /* 0x000fe20004000000 */
[----:B------:R-:W-:Y:S01]  /*4330*/  FMUL.FTZ R9, R23, c[0x0][0x320] ;  /* 0x0000c80017097a20 */ /* 0x000fe20000410000 */
        /* <DEDUP_REMOVED lines=11> */
[----:B------:R-:W1:Y:S01]  /*43f0*/  MUFU.TANH R25, R25 ;  /* 0x0000001900197308 */ /* 0x000e620000002400 */
[----:B------:R-:W-:Y:S02]  /*4400*/  FSEL R182, R182, -INF , !P0 ;  /* 0xff800000b6b67808 */ /* 0x000fe40004000000 */
[----:B------:R-:W-:-:S04]  /*4410*/  ISETP.GT.AND P0, PT, R20, 0x28, P1 ;  /* 0x000000281400780c */ /* 0x000fc80000f04270 */
[----:B------:R-:W-:Y:S01]  /*4420*/  ISETP.LT.OR P0, PT, R21, 0x29, P0 ;  /* 0x000000291500780c */ /* 0x000fe20000701670 */
[----:B------:R-:W1:Y:S03]  /*4430*/  MUFU.TANH R26, R26 ;  /* 0x0000001a001a7308 */ /* 0x000e660000002400 */
[----:B------:R-:W-:Y:S02]  /*4440*/  FSEL R188, R188, -INF , !P0 ;  /* 0xff800000bcbc7808 */ /* 0x000fe40004000000 */
[----:B------:R-:W-:-:S03]  /*4450*/  ISETP.GT.AND P0, PT, R20, 0x29, P1 ;  /* 0x000000291400780c */ /* 0x000fc60000f04270 */
[----:B------:R3:W1:Y:S01]  /*4460*/  MUFU.TANH R187, R66 ;  /* 0x0000004200bb7308 */ /* 0x0006620000002400 */
[----:B------:R-:W-:-:S04]  /*4470*/  ISETP.LT.OR P0, PT, R21, 0x2a, P0 ;  /* 0x0000002a1500780c */ /* 0x000fc80000701670 */
[----:B------:R-:W-:Y:S02]  /*4480*/  FSEL R184, R184, -INF , !P0 ;  /* 0xff800000b8b87808 */ /* 0x000fe40004000000 */
[----:B------:R-:W-:-:S04]  /*4490*/  ISETP.GT.AND P0, PT, R20, 0x30, P1 ;  /* 0x000000301400780c */ /* 0x000fc80000f04270 */
        /* <DEDUP_REMOVED lines=8> */
[----:B------:R-:W-:Y:S01]  /*4520*/  ISETP.GT.AND P0, PT, R20, 0x39, P1 ;  /* 0x000000391400780c */ /* 0x000fe20000f04270 */
[----:B------:R-:W-:Y:S02]  /*4530*/  FMUL.FTZ R20, R22, c[0x0][0x320] ;  /* 0x0000c80016147a20 */ /* 0x000fe40000410000 */
[----:B--2---:R-:W-:Y:S01]  /*4540*/  IMAD.IADD R22, R17, 0x1, R24 ;  /* 0x0000000111167824 */ /* 0x004fe200078e0218 */
[----:B------:R-:W-:-:S03]  /*4550*/  ISETP.LT.OR P0, PT, R21, 0x3a, P0 ;  /* 0x0000003a1500780c */ /* 0x000fc60000701670 */
[----:B------:R-:W2:Y:S01]  /*4560*/  MUFU.TANH R20, R20 ;  /* 0x0000001400147308 */ /* 0x000ea20000002400 */
[----:B------:R-:W-:Y:S02]  /*4570*/  FSEL R32, R32, -INF , !P0 ;  /* 0xff80000020207808 */ /* 0x000fe40004000000 */
[----:B------:R-:W-:Y:S02]  /*4580*/  PLOP3.LUT P0, PT, PT, PT, UP0, 0x40, 0x0 ;  /* 0x000000000000781c */ /* 0x000fe40003f0e808 */
[----:B------:R-:W-:Y:S01]  /*4590*/  IMNMX R21, R22, R13, PT ;  /* 0x0000000d16157217 */ /* 0x000fe20003800200 */
[----:B------:R-:W-:-:S10]  /*45a0*/  IMAD.IADD R22, R15, 0x1, R24 ;  /* 0x000000010f167824 */ /* 0x000fd400078e0218 */
[----:B------:R-:W-:Y:S05]  /*45b0*/  @P0 BRA `(.L_x_1978) ;  /* 0x0000016000000947 */ /* 0x000fea0003800000 */
[----:B-1234-:R-:W-:Y:S01]  /*45c0*/  IMAD.U32 R11, RZ, RZ, UR10 ;  /* 0x0000000aff0b7e24 */ /* 0x01efe2000f8e00ff */
        /* <DEDUP_REMOVED lines=11> */
.L_x_1980:
[----:B------:R-:W-:-:S04]  /*4680*/  MOV R11, c[0x0][0x32c] ;  /* 0x0000cb00000b7a02 */ /* 0x000fc80000000f00 */
[----:B------:R-:W-:-:S13]  /*4690*/  ISETP.NE.AND P0, PT, R11, 0x1, PT ;  /* 0x000000010b00780c */ /* 0x000fda0003f05270 */
[----:B------:R-:W-:-:S05]  /*46a0*/  @P0 IMAD.HI.U32 R11, R13, c[0x0][0x330], RZ ;  /* 0x0000cc000d0b0a27 */ /* 0x000fca00078e00ff */
[----:B------:R-:W-:Y:S02]  /*46b0*/  @P0 SHF.R.U32.HI R13, RZ, c[0x0][0x334], R11 ;  /* 0x0000cd00ff0d0a19 */ /* 0x000fe4000001160b */
.L_x_1981:
[----:B------:R-:W-:Y:S05]  /*46c0*/  BSYNC B0 ;  /* 0x0000000000007941 */ /* 0x000fea0003800000 */
.L_x_1979:
[----:B------:R-:W-:-:S04]  /*46d0*/  IMAD R80, R13, c[0x0][0x32c], -R80 ;  /* 0x0000cb000d507a24 */ /* 0x000fc800078e0a50 */
[----:B------:R-:W-:-:S05]  /*46e0*/  IMAD.IADD R11, R80, 0x1, -R241 ;  /* 0x00000001500b7824 */ /* 0x000fca00078e0af1 */
[----:B------:R-:W-:Y:S02]  /*46f0*/  IADD3 R24, R11, c[0x0][0x32c], RZ ;  /* 0x0000cb000b187a10 */ /* 0x000fe40007ffe0ff */
[----:B------:R-:W-:Y:S02]  /*4700*/  IMNMX R22, R22, R11, !PT ;  /* 0x0000000b16167217 */ /* 0x000fe40007800200 */
[----:B------:R-:W-:Y:S02]  /*4710*/  IMNMX R21, R21, R24, PT ;  /* 0x0000001815157217 */ /* 0x000fe40003800200 */
.L_x_1978:
[----:B-1234-:R-:W-:Y:S01]  /*4720*/  ISETP.GT.AND P0, PT, R22, 0x1, P1 ;  /* 0x000000011600780c */ /* 0x01efe20000f04270 */
[----:B------:R-:W-:Y:S01]  /*4730*/  IMAD.SHL.U32 R231, R231, 0x2, RZ ;  /* 0x00000002e7e77824 */ /* 0x000fe200078e00ff */
[----:B------:R-:W-:Y:S02]  /*4740*/  @UP1 USHF.L.U32 UR25, UR25, 0x7, URZ ;  /* 0x0000000719191899 */ /* 0x000fe4000800063f */
[----:B------:R-:W-:Y:S01]  /*4750*/  ISETP.LT.OR P0, PT, R21, 0x2, P0 ;  /* 0x000000021500780c */ /* 0x000fe20000701670 */
[--C-:B------:R-:W-:Y:S01]  /*4760*/  IMAD R226, R2, 0x2, R231.reuse ;  /* 0x0000000202e27824 */ /* 0x100fe200078e02e7 */
[----:B------:R-:W-:Y:S01]  /*4770*/  LDSM.16.MT88.4 R156, [R231+0x100] ;  /* 0x00010000e79c783b */ /* 0x000fe20000004200 */
[----:B------:R-:W-:Y:S01]  /*4780*/  IMAD R225, R3, 0x2, R231 ;  /* 0x0000000203e17824 */ /* 0x000fe200078e02e7 */
[----:B------:R-:W-:Y:S01]  /*4790*/  FSEL R19, R5, -INF , !P0 ;  /* 0xff80000005137808 */ /* 0x000fe20004000000 */
[----:B------:R-:W-:Y:S01]  /*47a0*/  IMAD R224, R3, 0x2, R226 ;  /* 0x0000000203e07824 */ /* 0x000fe200078e02e2 */
[----:B------:R-:W-:Y:S01]  /*47b0*/  ISETP.GT.AND P0, PT, R22, 0x8, P1 ;  /* 0x000000081600780c */ /* 0x000fe20000f04270 */
[----:B------:R-:W-:Y:S01]  /*47c0*/  LDSM.16.MT88.4 R148, [R226+0x100] ;  /* 0x00010000e294783b */ /* 0x000fe20000004200 */
[----:B------:R-:W-:-:S02]  /*47d0*/  ULDC.64 UR4, c[0x0][0x2c8] ;  /* 0x0000b20000047ab9 */ /* 0x000fc40000000a00 */
[C---:B------:R-:W-:Y:S01]  /*47e0*/  ISETP.LT.OR P0, PT, R21.reuse, 0x9, P0 ;  /* 0x000000091500780c */ /* 0x040fe20000701670 */
[----:B------:R-:W-:Y:S01]  /*47f0*/  LDSM.16.MT88.4 R140, [R225+0x100] ;  /* 0x00010000e18c783b */ /* 0x000fe20000004200 */
[----:B------:R-:W-:Y:S02]  /*4800*/  UIMAD.WIDE.U32 UR26, UR25, UR4, URZ ;  /* 0x00000004191a72a5 */ /* 0x000fe4000f8e003f */
[----:B------:R-:W-:Y:S01]  /*4810*/  FSEL R17, R26, -INF , !P0 ;  /* 0xff8000001a117808 */ /* 0x000fe20004000000 */
[----:B------:R-:W-:Y:S01]  /*4820*/  LDSM.16.MT88.4 R132, [R224+0x100] ;  /* 0x00010000e084783b */ /* 0x000fe20000004200 */
[----:B------:R-:W-:Y:S01]  /*4830*/  ISETP.GT.AND P0, PT, R22, 0x9, P1 ;  /* 0x000000091600780c */ /* 0x000fe20000f04270 */
[----:B------:R-:W-:Y:S02]  /*4840*/  UIADD3 UR20, UR20, -0x2, URZ ;  /* 0xfffffffe14147890 */ /* 0x000fe4000fffe03f */
[----:B------:R-:W-:Y:S01]  /*4850*/  LDSM.16.MT88.4 R40, [R231+0x2100] ;  /* 0x00210000e728783b */ /* 0x000fe20000004200 */
[----:B------:R-:W-:Y:S01]  /*4860*/  ISETP.LT.OR P0, PT, R21, 0xa, P0 ;  /* 0x0000000a1500780c */ /* 0x000fe20000701670 */
[----:B------:R-:W-:-:S02]  /*4870*/  @UP1 UMOV UR25, UR27 ;  /* 0x0000001b00191c82 */ /* 0x000fc40008000000 */
[----:B------:R-:W-:Y:S01]  /*4880*/  LDSM.16.MT88.4 R48, [R226+0x2100] ;  /* 0x00210000e230783b */ /* 0x000fe20000004200 */
[----:B------:R-:W-:Y:S01]  /*4890*/  FSEL R5, R25, -INF , !P0 ;  /* 0xff80000019057808 */ /* 0x000fe20004000000 */
[----:B------:R-:W-:Y:S01]  /*48a0*/  @UP1 USHF.R.U32.HI UR24, URZ, UR5, UR25 ;  /* 0x000000053f181299 */ /* 0x000fe20008011619 */
[----:B------:R-:W-:Y:S01]  /*48b0*/  ISETP.GT.AND P0, PT, R22, 0x10, P1 ;  /* 0x000000101600780c */ /* 0x000fe20000f04270 */
[----:B------:R-:W-:Y:S02]  /*48c0*/  LDSM.16.MT88.4 R56, [R225+0x2100] ;  /* 0x00210000e138783b */ /* 0x000fe40000004200 */
[----:B------:R-:W-:Y:S01]  /*48d0*/  UIADD3 UR4, UR21, UR24, URZ ;  /* 0x0000001815047290 */ /* 0x000fe2000fffe03f */
[----:B------:R-:W-:Y:S01]  /*48e0*/  ISETP.LT.OR P0, PT, R21, 0x11, P0 ;  /* 0x000000111500780c */ /* 0x000fe20000701670 */
[----:B------:R-:W-:Y:S01]  /*48f0*/  LDSM.16.MT88.4 R64, [R224+0x2100] ;  /* 0x00210000e040783b */ /* 0x000fe20000004200 */
[----:B------:R-:W-:Y:S02]  /*4900*/  ULDC UR21, c[0x0][0x328] ;  /* 0x0000ca0000157ab9 */ /* 0x000fe40000000800 */
[----:B------:R-:W-:Y:S01]  /*4910*/  FSEL R15, R20, -INF , !P0 ;  /* 0xff800000140f7808 */ /* 0x000fe20004000000 */
[----:B------:R-:W-:Y:S01]  /*4920*/  LDSM.16.MT88.4 R72, [R231+0x4100] ;  /* 0x00410000e748783b */ /* 0x000fe20000004200 */
[----:B------:R-:W-:Y:S01]  /*4930*/  ISETP.GT.AND P0, PT, R22, 0x11, P1 ;  /* 0x000000111600780c */ /* 0x000fe20000f04270 */
[----:B------:R-:W-:-:S02]  /*4940*/  UIADD3 UR21, UR4, UR21, URZ ;  /* 0x0000001504157290 */ /* 0x000fc4000fffe03f */
[----:B------:R-:W-:Y:S01]  /*4950*/  LDSM.16.MT88.4 R80, [R226+0x4100] ;  /* 0x00410000e250783b */ /* 0x000fe20000004200 */
[----:B------:R-:W-:-:S03]  /*4960*/  ISETP.LT.OR P0, PT, R21, 0x12, P0 ;  /* 0x000000121500780c */ /* 0x000fc60000701670 */
[----:B------:R-:W-:Y:S01]  /*4970*/  LDSM.16.MT88.4 R88, [R225+0x4100] ;  /* 0x00410000e158783b */ /* 0x000fe20000004200 */
[----:B------:R-:W-:Y:S02]  /*4980*/  FSEL R11, R9, -INF , !P0 ;  /* 0xff800000090b7808 */ /* 0x000fe40004000000 */
[----:B------:R-:W-:Y:S01]  /*4990*/  ISETP.GT.AND P0, PT, R22, 0x18, P1 ;  /* 0x000000181600780c */ /* 0x000fe20000f04270 */
[----:B------:R-:W-:Y:S03]  /*49a0*/  LDSM.16.MT88.4 R96, [R224+0x4100] ;  /* 0x00410000e060783b */ /* 0x000fe60000004200 */
[----:B------:R-:W-:Y:S01]  /*49b0*/  ISETP.LT.OR P0, PT, R21, 0x19, P0 ;  /* 0x000000191500780c */ /* 0x000fe20000701670 */
[----:B------:R-:W-:Y:S03]  /*49c0*/  LDSM.16.MT88.4 R104, [R231+0x6100] ;  /* 0x00610000e768783b */ /* 0x000fe60000004200 */
[----:B------:R-:W-:Y:S01]  /*49d0*/  FSEL R9, R18, -INF , !P0 ;  /* 0xff80000012097808 */ /* 0x000fe20004000000 */
[----:B------:R-:W-:Y:S01]  /*49e0*/  LDSM.16.MT88.4 R112, [R226+0x6100] ;  /* 0x00610000e270783b */ /* 0x000fe20000004200 */
[----:B------:R-:W-:-:S03]  /*49f0*/  ISETP.GT.AND P0, PT, R22, 0x19, P1 ;  /* 0x000000191600780c */ /* 0x000fc60000f04270 */
[----:B------:R-:W-:Y:S01]  /*4a00*/  LDSM.16.MT88.4 R120, [R225+0x6100] ;  /* 0x00610000e178783b */ /* 0x000fe20000004200 */
[----:B------:R-:W-:-:S03]  /*4a10*/  ISETP.LT.OR P0, PT, R21, 0x1a, P0 ;  /* 0x0000001a1500780c */ /* 0x000fc60000701670 */
[----:B------:R-:W-:Y:S01]  /*4a20*/  LDSM.16.MT88.4 R28, [R231+0x900] ;  /* 0x00090000e71c783b */ /* 0x000fe20000004200 */
[----:B------:R-:W-:Y:S02]  /*4a30*/  FSEL R13, R23, -INF , !P0 ;  /* 0xff800000170d7808 */ /* 0x000fe40004000000 */
[----:B------:R-:W-:Y:S01]  /*4a40*/  ISETP.GT.AND P0, PT, R22, 0x20, P1 ;  /* 0x000000201600780c */ /* 0x000fe20000f04270 */
[----:B------:R-:W-:Y:S01]  /*4a50*/  LDSM.16.MT88.4 R24, [R225+0x900] ;  /* 0x00090000e118783b */ /* 0x000fe20000004200 */
[----:B------:R-:W-:Y:S02]  /*4a60*/  FMNMX.FTZ R23, R7, R16, !PT ;  /* 0x0000001007177209 */ /* 0x000fe40007810000 */
[----:B------:R-:W-:Y:S02]  /*4a70*/  ISETP.LT.OR P0, PT, R21, 0x21, P0 ;  /* 0x000000211500780c */ /* 0x000fe40000701670 */
[----:B------:R-:W-:Y:S02]  /*4a80*/  FMNMX.FTZ R23, R14, R23, !PT ;  /* 0x000000170e177209 */ /* 0x000fe40007810000 */
[----:B------:R-:W-:-:S02]  /*4a90*/  FSEL R187, R187, -INF , !P0 ;  /* 0xff800000bbbb7808 */ /* 0x000fc40004000000 */
[----:B------:R-:W-:Y:S02]  /*4aa0*/  ISETP.GT.AND P0, PT, R22, 0x21, P1 ;  /* 0x000000211600780c */ /* 0x000fe40000f04270 */
[----:B------:R-:W-:Y:S02]  /*4ab0*/  FMNMX.FTZ R23, R12, R23, !PT ;  /* 0x000000170c177209 */ /* 0x000fe40007810000 */
[----:B------:R-:W-:Y:S02]  /*4ac0*/  ISETP.LT.OR P0, PT, R21, 0x22, P0 ;  /* 0x000000221500780c */ /* 0x000fe40000701670 */
[----:B------:R-:W-:Y:S02]  /*4ad0*/  FMNMX.FTZ R23, R10, R23, !PT ;  /* 0x000000170a177209 */ /* 0x000fe40007810000 */
[----:B------:R-:W-:Y:S02]  /*4ae0*/  FSEL R195, R195, -INF , !P0 ;  /* 0xff800000c3c37808 */ /* 0x000fe40004000000 */
[----:B------:R-:W-:-:S02]  /*4af0*/  ISETP.GT.AND P0, PT, R22, 0x28, P1 ;  /* 0x000000281600780c */ /* 0x000fc40000f04270 */
[----:B------:R-:W-:Y:S02]  /*4b00*/  FMNMX.FTZ R23, R6, R23, !PT ;  /* 0x0000001706177209 */ /* 0x000fe40007810000 */
[----:B------:R-:W-:Y:S02]  /*4b10*/  ISETP.LT.OR P0, PT, R21, 0x29, P0 ;  /* 0x000000291500780c */ /* 0x000fe40000701670 */
[----:B------:R-:W-:Y:S02]  /*4b20*/  FMNMX.FTZ R23, R4, R23, !PT ;  /* 0x0000001704177209 */ /* 0x000fe40007810000 */
[----:B------:R-:W-:Y:S02]  /*4b30*/  FSEL R193, R193, -INF , !P0 ;  /* 0xff800000c1c17808 */ /* 0x000fe40004000000 */
[----:B------:R-:W-:Y:S02]  /*4b40*/  ISETP.GT.AND P0, PT, R22, 0x29, P1 ;  /* 0x000000291600780c */ /* 0x000fe40000f04270 */
[----:B------:R-:W-:-:S02]  /*4b50*/  FMNMX.FTZ R23, R8, R23, !PT ;  /* 0x0000001708177209 */ /* 0x000fc40007810000 */
[----:B------:R-:W-:Y:S02]  /*4b60*/  ISETP.LT.OR P0, PT, R21, 0x2a, P0 ;  /* 0x0000002a1500780c */ /* 0x000fe40000701670 */
[----:B------:R-:W-:Y:S02]  /*4b70*/  FMNMX.FTZ R23, R190, R23, !PT ;  /* 0x00000017be177209 */ /* 0x000fe40007810000 */
[----:B------:R-:W-:Y:S02]  /*4b80*/  FSEL R191, R191, -INF , !P0 ;  /* 0xff800000bfbf7808 */ /* 0x000fe40004000000 */
[----:B------:R-:W-:Y:S02]  /*4b90*/  ISETP.GT.AND P0, PT, R22, 0x30, P1 ;  /* 0x000000301600780c */ /* 0x000fe40000f04270 */
[----:B------:R-:W-:Y:S02]  /*4ba0*/  FMNMX.FTZ R23, R182, R23, !PT ;  /* 0x00000017b6177209 */ /* 0x000fe40007810000 */
[----:B------:R-:W-:-:S02]  /*4bb0*/  ISETP.LT.OR P0, PT, R21, 0x31, P0 ;  /* 0x000000311500780c */ /* 0x000fc40000701670 */
[----:B------:R-:W-:Y:S02]  /*4bc0*/  FMNMX.FTZ R23, R188, R23, !PT ;  /* 0x00000017bc177209 */ /* 0x000fe40007810000 */
[----:B------:R-:W-:Y:S02]  /*4bd0*/  FSEL R33, R33, -INF , !P0 ;  /* 0xff80000021217808 */ /* 0x000fe40004000000 */
[----:B------:R-:W-:Y:S02]  /*4be0*/  ISETP.GT.AND P0, PT, R22, 0x31, P1 ;  /* 0x000000311600780c */ /* 0x000fe40000f04270 */
[----:B------:R-:W-:Y:S02]  /*4bf0*/  FMNMX.FTZ R23, R184, R23, !PT ;  /* 0x00000017b8177209 */ /* 0x000fe40007810000 */
[----:B------:R-:W-:Y:S02]  /*4c00*/  ISETP.LT.OR P0, PT, R21, 0x32, P0 ;  /* 0x000000321500780c */ /* 0x000fe40000701670 */
[----:B------:R-:W-:-:S02]  /*4c10*/  FMNMX.FTZ R23, R194, R23, !PT ;  /* 0x00000017c2177209 */ /* 0x000fc40007810000 */
[----:B------:R-:W-:Y:S02]  /*4c20*/  FSEL R189, R189, -INF , !P0 ;  /* 0xff800000bdbd7808 */ /* 0x000fe40004000000 */
[----:B------:R-:W-:Y:S02]  /*4c30*/  ISETP.GT.AND P0, PT, R22, 0x38, P1 ;  /* 0x000000381600780c */ /* 0x000fe40000f04270 */
[----:B------:R-:W-:Y:S02]  /*4c40*/  FMNMX.FTZ R23, R192, R23, !PT ;  /* 0x00000017c0177209 */ /* 0x000fe40007810000 */
[----:B------:R-:W-:Y:S02]  /*4c50*/  ISETP.LT.OR P0, PT, R21, 0x39, P0 ;  /* 0x000000391500780c */ /* 0x000fe40000701670 */
[----:B------:R-:W-:Y:S02]  /*4c60*/  FMNMX.FTZ R23, R34, R23, !PT ;  /* 0x0000001722177209 */ /* 0x000fe40007810000 */
[----:B------:R-:W-:-:S02]  /*4c70*/  FSEL R185, R185, -INF , !P0 ;  /* 0xff800000b9b97808 */ /* 0x000fc40004000000 */
[----:B------:R-:W-:-:S04]  /*4c80*/  ISETP.GT.AND P0, PT, R22, RZ, P1 ;  /* 0x000000ff1600720c */ /* 0x000fc80000f04270 */
[----:B------:R-:W-:-:S04]  /*4c90*/  ISETP.LT.OR P0, PT, R21, 0x1, P0 ;  /* 0x000000011500780c */ /* 0x000fc80000701670 */
[----:B------:R-:W-:Y:S02]  /*4ca0*/  FSEL R18, R0, -INF , !P0 ;  /* 0xff80000000127808 */ /* 0x000fe40004000000 */
[----:B------:R-:W-:Y:S02]  /*4cb0*/  ISETP.GT.AND P0, PT, R22, 0x39, P1 ;  /* 0x000000391600780c */ /* 0x000fe40000f04270 */
[----:B------:R-:W-:Y:S02]  /*4cc0*/  FMNMX.FTZ R20, R18, R19, !PT ;  /* 0x0000001312147209 */ /* 0x000fe40007810000 */
[----:B------:R-:W-:Y:S02]  /*4cd0*/  ISETP.LT.OR P0, PT, R21, 0x3a, P0 ;  /* 0x0000003a1500780c */ /* 0x000fe40000701670 */
[----:B------:R-:W-:Y:S02]  /*4ce0*/  FMNMX.FTZ R20, R17, R20, !PT ;  /* 0x0000001411147209 */ /* 0x000fe40007810000 */
[----:B------:R-:W-:-:S02]  /*4cf0*/  FMNMX.FTZ R0, R32, R23, !PT ;  /* 0x0000001720007209 */ /* 0x000fc40007810000 */
[----:B------:R-:W-:Y:S02]  /*4d00*/  FMNMX.FTZ R20, R5, R20, !PT ;  /* 0x0000001405147209 */ /* 0x000fe40007810000 */
[----:B------:R-:W-:Y:S01]  /*4d10*/  FSEL R183, R183, -INF , !P0 ;  /* 0xff800000b7b77808 */ /* 0x000fe20004000000 */
        /* <DEDUP_REMOVED lines=11> */
[----:B------:R-:W-:-:S04]  /*4dd0*/  FMNMX.FTZ R20, R33, R20, !PT ;  /* 0x0000001421147209 */ /* 0x000fc80007810000 */
[----:B------:R-:W-:-:S04]  /*4de0*/  FMNMX.FTZ R20, R189, R20, !PT ;  /* 0x00000014bd147209 */ /* 0x000fc80007810000 */
[----:B------:R-:W-:-:S04]  /*4df0*/  FMNMX.FTZ R20, R185, R20, !PT ;  /* 0x00000014b9147209 */ /* 0x000fc80007810000 */
[----:B------:R-:W-:-:S05]  /*4e00*/  FMNMX.FTZ R20, R183, R20, !PT ;  /* 0x00000014b7147209 */ /* 0x000fca0007810000 */
[----:B------:R-:W2:Y:S01]  /*4e10*/  SHFL.BFLY PT, R21, R20, 0x2, 0x1f ;  /* 0x0c401f0014157f89 */ /* 0x000ea200000e0000 */
[----:B-1----:R-:W-:-:S04]  /*4e20*/  FMNMX.FTZ R0, R23, R0, !PT ;  /* 0x0000000017007209 */ /* 0x002fc80007810000 */
[C---:B------:R-:W-:Y:S01]  /*4e30*/  FSETP.NEU.FTZ.AND P0, PT, R0.reuse, -INF , PT ;  /* 0xff8000000000780b */ /* 0x040fe20003f1d000 */
[----:B------:R-:W-:-:S05]  /*4e40*/  FMUL.FTZ R35, R0, c[0x0][0x2d0] ;  /* 0x0000b40000237a20 */ /* 0x000fca0000410000 */
[----:B------:R-:W-:-:S05]  /*4e50*/  FSEL R35, R35, RZ, P0 ;  /* 0x000000ff23237208 */ /* 0x000fca0000000000 */
[--C-:B------:R-:W-:Y:S02]  /*4e60*/  FFMA.FTZ R180, R7, c[0x0][0x2d0], -R35.reuse ;  /* 0x0000b40007b47a23 */ /* 0x100fe40000010823 */
[--C-:B------:R-:W-:Y:S02]  /*4e70*/  FFMA.FTZ R177, R16, c[0x0][0x2d0], -R35.reuse ;  /* 0x0000b40010b17a23 */ /* 0x100fe40000010823 */
[--C-:B------:R-:W-:Y:S02]  /*4e80*/  FFMA.FTZ R178, R14, c[0x0][0x2d0], -R35.reuse ;  /* 0x0000b4000eb27a23 */ /* 0x100fe40000010823 */
[--C-:B------:R-:W-:Y:S01]  /*4e90*/  FFMA.FTZ R173, R12, c[0x0][0x2d0], -R35.reuse ;  /* 0x0000b4000cad7a23 */ /* 0x100fe20000010823 */
[----:B--2---:R-:W-:Y:S01]  /*4ea0*/  FMNMX.FTZ R21, R20, R21, !PT ;  /* 0x0000001514157209 */ /* 0x004fe20007810000 */
[--C-:B------:R-:W-:Y:S01]  /*4eb0*/  FFMA.FTZ R171, R6, c[0x0][0x2d0], -R35.reuse ;  /* 0x0000b40006ab7a23 */ /* 0x100fe20000010823 */
[----:B------:R-:W-:Y:S01]  /*4ec0*/  MUFU.EX2 R180, R180 ;  /* 0x000000b400b47308 */ /* 0x000fe20000000800 */
[----:B------:R-:W-:-:S02]  /*4ed0*/  FFMA.FTZ R170, R4, c[0x0][0x2d0], -R35 ;  /* 0x0000b40004aa7a23 */ /* 0x000fc40000010823 */
[----:B------:R-:W1:Y:S01]  /*4ee0*/  SHFL.BFLY PT, R164, R21, 0x1, 0x1f ;  /* 0x0c201f0015a47f89 */ /* 0x000e6200000e0000 */
[--C-:B------:R-:W-:Y:S02]  /*4ef0*/  FFMA.FTZ R176, R10, c[0x0][0x2d0], -R35.reuse ;  /* 0x0000b4000ab07a23 */ /* 0x100fe40000010823 */
[--C-:B------:R-:W-:Y:S02]  /*4f00*/  FFMA.FTZ R167, R8, c[0x0][0x2d0], -R35.reuse ;  /* 0x0000b40008a77a23 */ /* 0x100fe40000010823 */
[----:B------:R-:W2:Y:S01]  /*4f10*/  MUFU.EX2 R177, R177 ;  /* 0x000000b100b17308 */ /* 0x000ea20000000800 */
[--C-:B------:R-:W-:Y:S02]  /*4f20*/  FFMA.FTZ R179, R190, c[0x0][0x2d0], -R35.reuse ;  /* 0x0000b400beb37a23 */ /* 0x100fe40000010823 */
[--C-:B------:R-:W-:Y:S02]  /*4f30*/  FFMA.FTZ R181, R188, c[0x0][0x2d0], -R35.reuse ;  /* 0x0000b400bcb57a23 */ /* 0x100fe40000010823 */
[----:B------:R-:W-:-:S02]  /*4f40*/  FFMA.FTZ R182, R182, c[0x0][0x2d0], -R35 ;  /* 0x0000b400b6b67a23 */ /* 0x000fc40000010823 */
[--C-:B------:R-:W-:Y:S01]  /*4f50*/  FFMA.FTZ R184, R184, c[0x0][0x2d0], -R35.reuse ;  /* 0x0000b400b8b87a23 */ /* 0x100fe20000010823 */
[----:B------:R-:W-:Y:S01]  /*4f60*/  MUFU.EX2 R178, R178 ;  /* 0x000000b200b27308 */ /* 0x000fe20000000800 */
[----:B------:R-:W-:-:S07]  /*4f70*/  FFMA.FTZ R192, R192, c[0x0][0x2d0], -R35 ;  /* 0x0000b400c0c07a23 */ /* 0x000fce0000010823 */
[----:B------:R-:W3:Y:S01]  /*4f80*/  MUFU.EX2 R173, R173 ;  /* 0x000000ad00ad7308 */ /* 0x000ee20000000800 */
[----:B--2---:R-:W-:Y:S01]  /*4f90*/  F2FP.PACK_AB R128, R177, R180 ;  /* 0x000000b4b180723e */ /* 0x004fe200000000ff */
[----:B------:R-:W-:Y:S01]  /*4fa0*/  FADD.FTZ R177, R180, R177 ;  /* 0x000000b1b4b17221 */ /* 0x000fe20000010000 */
[----:B-1----:R-:W-:Y:S02]  /*4fb0*/  FMNMX.FTZ R164, R164, R21, !PT ;  /* 0x00000015a4a47209 */ /* 0x002fe40007810000 */
[----:B------:R-:W-:Y:S02]  /*4fc0*/  LDSM.16.MT88.4 R20, [R231+0x2900] ;  /* 0x00290000e714783b */ /* 0x000fe40000004200 */
[C---:B------:R-:W-:Y:S01]  /*4fd0*/  FSETP.NEU.FTZ.AND P0, PT, R164.reuse, -INF , PT ;  /* 0xff800000a400780b */ /* 0x040fe20003f1d000 */
[----:B------:R-:W-:Y:S01]  /*4fe0*/  FMUL.FTZ R186, R164, c[0x0][0x2d0] ;  /* 0x0000b400a4ba7a20 */ /* 0x000fe20000410000 */
[----:B------:R-:W-:Y:S04]  /*4ff0*/  MUFU.EX2 R176, R176 ;  /* 0x000000b000b07308 */ /* 0x000fe80000000800 */
[----:B------:R-:W-:-:S02]  /*5000*/  FSEL R186, R186, RZ, P0 ;  /* 0x000000ffbaba7208 */ /* 0x000fc40000000000 */
[----:B------:R-:W-:Y:S02]  /*5010*/  PLOP3.LUT P0, PT, PT, PT, UP0, 0x40, 0x0 ;  /* 0x000000000000781c */ /* 0x000fe40003f0e808 */
[----:B---3--:R-:W-:Y:S01]  /*5020*/  F2FP.PACK_AB R130, R173, R178 ;  /* 0x000000b2ad82723e */ /* 0x008fe200000000ff */
[--C-:B------:R-:W-:Y:S01]  /*5030*/  FFMA.FTZ R172, R18, c[0x0][0x2d0], -R186.reuse ;  /* 0x0000b40012ac7a23 */ /* 0x100fe200000108ba */
[----:B------:R-:W-:Y:S01]  /*5040*/  MUFU.EX2 R171, R171 ;  /* 0x000000ab00ab7308 */ /* 0x000fe20000000800 */
[--C-:B------:R-:W-:Y:S02]  /*5050*/  FFMA.FTZ R175, R19, c[0x0][0x2d0], -R186.reuse ;  /* 0x0000b40013af7a23 */ /* 0x100fe400000108ba */
[--C-:B------:R-:W-:Y:S02]  /*5060*/  FFMA.FTZ R174, R17, c[0x0][0x2d0], -R186.reuse ;  /* 0x0000b40011ae7a23 */ /* 0x100fe400000108ba */
[--C-:B------:R-:W-:Y:S01]  /*5070*/  FFMA.FTZ R169, R5, c[0x0][0x2d0], -R186.reuse ;  /* 0x0000b40005a97a23 */ /* 0x100fe200000108ba */
[----:B------:R-:W-:Y:S01]  /*5080*/  LDSM.16.MT88.4 R16, [R224+0x900] ;  /* 0x00090000e010783b */ /* 0x000fe20000004200 */
[--C-:B------:R-:W-:Y:S01]  /*5090*/  FFMA.FTZ R165, R11, c[0x0][0x2d0], -R186.reuse ;  /* 0x0000b4000ba57a23 */ /* 0x100fe200000108ba */
[----:B------:R-:W-:Y:S01]  /*50a0*/  MUFU.EX2 R172, R172 ;  /* 0x000000ac00ac7308 */ /* 0x000fe20000000800 */
[--C-:B------:R-:W-:Y:S01]  /*50b0*/  FFMA.FTZ R3, R9, c[0x0][0x2d0], -R186.reuse ;  /* 0x0000b40009037a23 */ /* 0x100fe200000108ba */
[----:B------:R-:W1:Y:S01]  /*50c0*/  LDSM.16.MT88.4 R4, [R224+0x6100] ;  /* 0x00610000e004783b */ /* 0x000e620000004200 */
[----:B------:R-:W-:-:S02]  /*50d0*/  FFMA.FTZ R168, R15, c[0x0][0x2d0], -R186 ;  /* 0x0000b4000fa87a23 */ /* 0x000fc400000108ba */
[--C-:B------:R-:W-:Y:S01]  /*50e0*/  FFMA.FTZ R2, R13, c[0x0][0x2d0], -R186.reuse ;  /* 0x0000b4000d027a23 */ /* 0x100fe200000108ba */
[----:B------:R-:W2:Y:S01]  /*50f0*/  LDSM.16.MT88.4 R8, [R226+0x900] ;  /* 0x00090000e208783b */ /* 0x000ea20000004200 */
[--C-:B------:R-:W-:Y:S01]  /*5100*/  FFMA.FTZ R187, R187, c[0x0][0x2d0], -R186.reuse ;  /* 0x0000b400bbbb7a23 */ /* 0x100fe200000108ba */
[----:B------:R-:W3:Y:S01]  /*5110*/  MUFU.EX2 R175, R175 ;  /* 0x000000af00af7308 */ /* 0x000ee20000000800 */
[--C-:B------:R-:W-:Y:S01]  /*5120*/  FFMA.FTZ R188, R195, c[0x0][0x2d0], -R186.reuse ;  /* 0x0000b400c3bc7a23 */ /* 0x100fe200000108ba */
[----:B------:R-:W4:Y:S01]  /*5130*/  LDSM.16.MT88.4 R12, [R226+0x2900] ;  /* 0x00290000e20c783b */ /* 0x000f220000004200 */
[--C-:B------:R-:W-:Y:S02]  /*5140*/  FFMA.FTZ R190, R193, c[0x0][0x2d0], -R186.reuse ;  /* 0x0000b400c1be7a23 */ /* 0x100fe400000108ba */
[--C-:B------:R-:W-:Y:S02]  /*5150*/  FFMA.FTZ R191, R191, c[0x0][0x2d0], -R186.reuse ;  /* 0x0000b400bfbf7a23 */ /* 0x100fe400000108ba */
[----:B------:R-:W-:Y:S01]  /*5160*/  FFMA.FTZ R193, R194, c[0x0][0x2d0], -R35 ;  /* 0x0000b400c2c17a23 */ /* 0x000fe20000010823 */
[----:B------:R-:W-:Y:S01]  /*5170*/  MUFU.EX2 R174, R174 ;  /* 0x000000ae00ae7308 */ /* 0x000fe20000000800 */
[----:B------:R-:W-:-:S02]  /*5180*/  FFMA.FTZ R196, R33, c[0x0][0x2d0], -R186 ;  /* 0x0000b40021c47a23 */ /* 0x000fc400000108ba */
[--C-:B------:R-:W-:Y:S02]  /*5190*/  FFMA.FTZ R189, R189, c[0x0][0x2d0], -R186.reuse ;  /* 0x0000b400bdbd7a23 */ /* 0x100fe400000108ba */
[--C-:B------:R-:W-:Y:S02]  /*51a0*/  FFMA.FTZ R185, R185, c[0x0][0x2d0], -R186.reuse ;  /* 0x0000b400b9b97a23 */ /* 0x100fe400000108ba */
[--C-:B------:R-:W-:Y:S01]  /*51b0*/  FFMA.FTZ R194, R34, c[0x0][0x2d0], -R35.reuse ;  /* 0x0000b40022c27a23 */ /* 0x100fe20000010823 */
[----:B------:R-:W5:Y:S01]  /*51c0*/  MUFU.EX2 R169, R169 ;  /* 0x000000a900a97308 */ /* 0x000f620000000800 */
[----:B---3--:R-:W-:Y:S01]  /*51d0*/  F2FP.PACK_AB R129, R175, R172 ;  /* 0x000000acaf81723e */ /* 0x008fe200000000ff */
[----:B------:R-:W-:Y:S02]  /*51e0*/  FFMA.FTZ R195, R32, c[0x0][0x2d0], -R35 ;  /* 0x0000b40020c37a23 */ /* 0x000fe40000010823 */
[----:B------:R-:W-:Y:S01]  /*51f0*/  FFMA.FTZ R186, R183, c[0x0][0x2d0], -R186 ;  /* 0x0000b400b7ba7a23 */ /* 0x000fe200000108ba */
[----:B------:R-:W-:Y:S01]  /*5200*/  LDSM.16.MT88.4 R32, [R231+0x1900] ;  /* 0x00190000e720783b */ /* 0x000fe20000004200 */
[----:B------:R-:W-:-:S02]  /*5210*/  FADD.FTZ R175, R172, R175 ;  /* 0x000000afacaf7221 */ /* 0x000fc40000010000 */
[----:B------:R-:W-:Y:S01]  /*5220*/  MUFU.EX2 R170, R170 ;  /* 0x000000aa00aa7308 */ /* 0x000fe20000000800 */
[----:B------:R-:W-:-:S04]  /*5230*/  FADD.FTZ R178, R178, R177 ;  /* 0x000000b1b2b27221 */ /* 0x000fc80000010000 */
[----:B------:R-:W-:Y:S01]  /*5240*/  FADD.FTZ R173, R173, R178 ;  /* 0x000000b2adad7221 */ /* 0x000fe20000010000 */
[----:B-----5:R-:W-:Y:S02]  /*5250*/  F2FP.PACK_AB R131, R169, R174 ;  /* 0x000000aea983723e */ /* 0x020fe400000000ff */
[----:B------:R-:W-:Y:S01]  /*5260*/  MUFU.EX2 R167, R167 ;  /* 0x000000a700a77308 */ /* 0x000fe20000000800 */
[----:B------:R-:W-:-:S04]  /*5270*/  FADD.FTZ R174, R174, R175 ;  /* 0x000000afaeae7221 */ /* 0x000fc80000010000 */
[----:B------:R-:W-:Y:S01]  /*5280*/  FADD.FTZ R169, R169, R174 ;  /* 0x000000aea9a97221 */ /* 0x000fe20000010000 */
[C---:B------:R-:W-:Y:S02]  /*5290*/  HMMA.16816.F32 R152, R128.reuse, R148, RZ ;  /* 0x000000948098723c */ /* 0x040fe400000018ff */
[----:B------:R-:W-:Y:S06]  /*52a0*/  MUFU.EX2 R168, R168 ;  /* 0x000000a800a87308 */ /* 0x000fec0000000800 */
[C---:B------:R-:W-:Y:S02]  /*52b0*/  HMMA.16816.F32 R148, R128.reuse, R150, RZ ;  /* 0x000000968094723c */ /* 0x040fe400000018ff */
[----:B------:R-:W3:Y:S06]  /*52c0*/  MUFU.EX2 R165, R165 ;  /* 0x000000a500a57308 */ /* 0x000eec0000000800 */
[C---:B------:R-:W-:Y:S02]  /*52d0*/  HMMA.16816.F32 R160, R128.reuse, R156, RZ ;  /* 0x0000009c80a0723c */ /* 0x040fe400000018ff */
[----:B------:R-:W-:Y:S06]  /*52e0*/  MUFU.EX2 R3, R3 ;  /* 0x0000000300037308 */ /* 0x000fec0000000800 */
[C---:B------:R-:W-:Y:S02]  /*52f0*/  HMMA.16816.F32 R144, R128.reuse, R140, RZ ;  /* 0x0000008c8090723c */ /* 0x040fe400000018ff */
[----:B------:R-:W5:Y:S06]  /*5300*/  MUFU.EX2 R2, R2 ;  /* 0x0000000200027308 */ /* 0x000f6c0000000800 */
[C---:B------:R-:W-:Y:S02]  /*5310*/  HMMA.16816.F32 R136, R128.reuse, R132, RZ ;  /* 0x000000848088723c */ /* 0x040fe400000018ff */
[----:B------:R-:W-:Y:S06]  /*5320*/  MUFU.EX2 R179, R179 ;  /* 0x000000b300b37308 */ /* 0x000fec0000000800 */
[C---:B------:R-:W-:Y:S02]  /*5330*/  HMMA.16816.F32 R36, R128.reuse, R40, RZ ;  /* 0x000000288024723c */ /* 0x040fe400000018ff */
[----:B------:R-:W1:Y:S06]  /*5340*/  MUFU.EX2 R182, R182 ;  /* 0x000000b600b67308 */ /* 0x000e6c0000000800 */
        /* <DEDUP_REMOVED lines=28> */
[C---:B------:R-:W-:Y:S08]  /*5510*/  HMMA.16816.F32 R48, R128.reuse, R50, RZ ;  /* 0x000000328030723c */ /* 0x040ff000000018ff */
        /* <DEDUP_REMOVED lines=9> */
[C---:B-1----:R-:W-:Y:S07]  /*55b0*/  HMMA.16816.F32 R124, R128.reuse, R4, RZ ;  /* 0x00000004807c723c */ /* 0x042fee00000018ff */
[----:B------:R-:W-:Y:S01]  /*55c0*/  F2FP.PACK_AB R4, R171, R176 ;  /* 0x000000b0ab04723e */ /* 0x000fe200000000ff */
[----:B------:R-:W-:Y:S01]  /*55d0*/  HMMA.16816.F32 R128, R128, R6, RZ ;  /* 0x000000068080723c */ /* 0x000fe200000018ff */
[----:B---3--:R-:W-:Y:S01]  /*55e0*/  F2FP.PACK_AB R5, R165, R168 ;  /* 0x000000a8a505723e */ /* 0x008fe200000000ff */
[----:B------:R-:W-:-:S02]  /*55f0*/  FADD.FTZ R176, R176, R173 ;  /* 0x000000adb0b07221 */ /* 0x000fc40000010000 */
[----:B------:R-:W-:Y:S02]  /*5600*/  FADD.FTZ R168, R168, R169 ;  /* 0x000000a9a8a87221 */ /* 0x000fe40000010000 */
[----:B------:R-:W-:Y:S01]  /*5610*/  FADD.FTZ R171, R171, R176 ;  /* 0x000000b0abab7221 */ /* 0x000fe20000010000 */
[----:B------:R-:W-:Y:S01]  /*5620*/  F2FP.PACK_AB R6, R167, R170 ;  /* 0x000000aaa706723e */ /* 0x000fe200000000ff */
[----:B------:R-:W-:Y:S01]  /*5630*/  FADD.FTZ R168, R165, R168 ;  /* 0x000000a8a5a87221 */ /* 0x000fe20000010000 */
[----:B-----5:R-:W-:Y:S01]  /*5640*/  F2FP.PACK_AB R7, R2, R3 ;  /* 0x000000030207723e */ /* 0x020fe200000000ff */
[----:B------:R-:W-:Y:S02]  /*5650*/  FADD.FTZ R170, R170, R171 ;  /* 0x000000abaaaa7221 */ /* 0x000fe40000010000 */
[----:B------:R-:W-:Y:S02]  /*5660*/  FADD.FTZ R3, R3, R168 ;  /* 0x000000a803037221 */ /* 0x000fe40000010000 */
[----:B------:R-:W-:-:S02]  /*5670*/  FADD.FTZ R170, R167, R170 ;  /* 0x000000aaa7aa7221 */ /* 0x000fc40000010000 */
[----:B--2---:R-:W-:Y:S01]  /*5680*/  HMMA.16816.F32 R152, R4, R8, R152 ;  /* 0x000000080498723c */ /* 0x004fe20000001898 */
[----:B------:R-:W-:-:S07]  /*5690*/  FADD.FTZ R2, R2, R3 ;  /* 0x0000000302027221 */ /* 0x000fce0000010000 */
[C---:B------:R-:W-:Y:S01]  /*56a0*/  HMMA.16816.F32 R148, R4.reuse, R10, R148 ;  /* 0x0000000a0494723c */ /* 0x040fe20000001894 */
[----:B------:R-:W1:Y:S07]  /*56b0*/  LDSM.16.MT88.4 R8, [R225+0x2900] ;  /* 0x00290000e108783b */ /* 0x000e6e0000004200 */
[C---:B----4-:R-:W-:Y:S08]  /*56c0*/  HMMA.16816.F32 R44, R4.reuse, R12, R44 ;  /* 0x0000000c042c723c */ /* 0x050ff0000000182c */
[C---:B------:R-:W-:Y:S01]  /*56d0*/  HMMA.16816.F32 R48, R4.reuse, R14, R48 ;  /* 0x0000000e0430723c */ /* 0x040fe20000001830 */
[----:B------:R-:W2:Y:S07]  /*56e0*/  LDSM.16.MT88.4 R12, [R225+0x4900] ;  /* 0x00490000e10c783b */ /* 0x000eae0000004200 */
[C---:B------:R-:W-:Y:S08]  /*56f0*/  HMMA.16816.F32 R136, R4.reuse, R16, R136 ;  /* 0x000000100488723c */ /* 0x040ff00000001888 */
[C---:B------:R-:W-:Y:S01]  /*5700*/  HMMA.16816.F32 R132, R4.reuse, R18, R132 ;  /* 0x000000120484723c */ /* 0x040fe20000001884 */
[----:B------:R-:W-:Y:S07]  /*5710*/  LDSM.16.MT88.4 R16, [R231+0x4900] ;  /* 0x00490000e710783b */ /* 0x000fee0000004200 */
[C---:B------:R-:W-:Y:S08]  /*5720*/  HMMA.16816.F32 R160, R4.reuse, R28, R160 ;  /* 0x0000001c04a0723c */ /* 0x040ff000000018a0 */
[C---:B-1----:R-:W-:Y:S08]  /*5730*/  HMMA.16816.F32 R52, R4.reuse, R8, R52 ;  /* 0x000000080434723c */ /* 0x042ff00000001834 */
[C---:B------:R-:W-:Y:S01]  /*5740*/  HMMA.16816.F32 R56, R4.reuse, R10, R56 ;  /* 0x0000000a0438723c */ /* 0x040fe20000001838 */
[----:B------:R-:W1:Y:S07]  /*5750*/  LDSM.16.MT88.4 R8, [R224+0x4900] ;  /* 0x00490000e008783b */ /* 0x000e6e0000004200 */
[C---:B--2---:R-:W-:Y:S08]  /*5760*/  HMMA.16816.F32 R84, R4.reuse, R12, R84 ;  /* 0x0000000c0454723c */ /* 0x044ff00000001854 */
[C---:B------:R-:W-:Y:S01]  /*5770*/  HMMA.16816.F32 R88, R4.reuse, R14, R88 ;  /* 0x0000000e0458723c */ /* 0x040fe20000001858 */
[----:B------:R-:W2:Y:S07]  /*5780*/  LDSM.16.MT88.4 R12, [R225+0x6900] ;  /* 0x00690000e10c783b */ /* 0x000eae0000004200 */
[C---:B------:R-:W-:Y:S01]  /*5790*/  HMMA.16816.F32 R156, R4.reuse, R30, R156 ;  /* 0x0000001e049c723c */ /* 0x040fe2000000189c */
[----:B------:R-:W-:Y:S07]  /*57a0*/  LDSM.16.MT88.4 R28, [R224+0x2900] ;  /* 0x00290000e01c783b */ /* 0x000fee0000004200 */
[C---:B------:R-:W-:Y:S08]  /*57b0*/  HMMA.16816.F32 R144, R4.reuse, R24, R144 ;  /* 0x000000180490723c */ /* 0x040ff00000001890 */
[C---:B------:R-:W-:Y:S01]  /*57c0*/  HMMA.16816.F32 R140, R4.reuse, R26, R140 ;  /* 0x0000001a048c723c */ /* 0x040fe2000000188c */
[----:B------:R-:W-:Y:S07]  /*57d0*/  LDSM.16.MT88.4 R24, [R226+0x4900] ;  /* 0x00490000e218783b */ /* 0x000fee0000004200 */
[C---:B-1----:R-:W-:Y:S08]  /*57e0*/  HMMA.16816.F32 R92, R4.reuse, R8, R92 ;  /* 0x00000008045c723c */ /* 0x042ff0000000185c */
[C---:B------:R-:W-:Y:S01]  /*57f0*/  HMMA.16816.F32 R96, R4.reuse, R10, R96 ;  /* 0x0000000a0460723c */ /* 0x040fe20000001860 */
[----:B------:R-:W1:Y:S07]  /*5800*/  LDSM.16.MT88.4 R8, [R224+0x6900] ;  /* 0x00690000e008783b */ /* 0x000e6e0000004200 */
[C---:B------:R-:W-:Y:S08]  /*5810*/  HMMA.16816.F32 R36, R4.reuse, R20, R36 ;  /* 0x000000140424723c */ /* 0x040ff00000001824 */
[C---:B------:R-:W-:Y:S01]  /*5820*/  HMMA.16816.F32 R40, R4.reuse, R22, R40 ;  /* 0x000000160428723c */ /* 0x040fe20000001828 */
[----:B------:R-:W3:Y:S07]  /*5830*/  LDSM.16.MT88.4 R20, [R231+0x6900] ;  /* 0x00690000e714783b */ /* 0x000eee0000004200 */
        /* <DEDUP_REMOVED lines=11> */
[----:B------:R-:W-:Y:S07]  /*58f0*/  LDSM.16.MT88.4 R28, [R225+0x1100] ;  /* 0x00110000e11c783b */ /* 0x000fee0000004200 */
[C---:B------:R-:W-:Y:S08]  /*5900*/  HMMA.16816.F32 R76, R4.reuse, R24, R76 ;  /* 0x00000018044c723c */ /* 0x040ff0000000184c */
[C---:B------:R-:W-:Y:S01]  /*5910*/  HMMA.16816.F32 R80, R4.reuse, R26, R80 ;  /* 0x0000001a0450723c */ /* 0x040fe20000001850 */
[----:B------:R-:W-:Y:S07]  /*5920*/  LDSM.16.MT88.4 R24, [R224+0x1100] ;  /* 0x00110000e018783b */ /* 0x000fee0000004200 */
        /* <DEDUP_REMOVED lines=15> */
[----:B--2---:R-:W-:Y:S01]  /*5a20*/  HMMA.16816.F32 R36, R4, R12, R36 ;  /* 0x0000000c0424723c */ /* 0x004fe20000001824 */
[----:B------:R-:W-:-:S02]  /*5a30*/  FADD.FTZ R190, R190, R187 ;  /* 0x000000bbbebe7221 */ /* 0x000fc40000010000 */
[----:B------:R-:W-:Y:S02]  /*5a40*/  FADD.FTZ R184, R184, R181 ;  /* 0x000000b5b8b87221 */ /* 0x000fe40000010000 */
[----:B------:R-:W-:-:S03]  /*5a50*/  FADD.FTZ R191, R191, R190 ;  /* 0x000000bebfbf7221 */ /* 0x000fc60000010000 */
        /* <DEDUP_REMOVED lines=19> */
[----:B------:R-:W5:Y:S07]  /*5b90*/  LDSM.16.MT88.4 R28, [R231+0x5100] ;  /* 0x00510000e71c783b */ /* 0x000f6e0000004200 */
[C---:B------:R-:W-:Y:S08]  /*5ba0*/  HMMA.16816.F32 R136, R4.reuse, R24, R136 ;  /* 0x000000180488723c */ /* 0x040ff00000001888 */
        /* <DEDUP_REMOVED lines=14> */
[C---:B-----5:R-:W-:Y:S08]  /*5c90*/  HMMA.16816.F32 R68, R4.reuse, R28, R68 ;  /* 0x0000001c0444723c */ /* 0x060ff00000001844 */
        /* <DEDUP_REMOVED lines=14> */
[C---:B------:R-:W-:Y:S01]  /*5d80*/  F2FP.PACK_AB R5, R189.reuse, R196 ;  /* 0x000000c4bd05723e */ /* 0x040fe200000000ff */
        /* <DEDUP_REMOVED lines=14> */
[C---:B------:R-:W-:Y:S08]  /*5e70*/  HMMA.16816.F32 R160, R4.reuse, R32, R160 ;  /* 0x0000002004a0723c */ /* 0x040ff000000018a0 */
        /* <DEDUP_REMOVED lines=21> */
[C---:B------:R-:W-:Y:S08]  /*5fd0*/  HMMA.16816.F32 R64, R4.reuse, R34, R64 ;  /* 0x000000220440723c */ /* 0x040ff00000001840 */
[C---:B-----5:R-:W-:Y:S08]  /*5fe0*/  HMMA.16816.F32 R76, R4.reuse, R28, R76 ;  /* 0x0000001c044c723c */ /* 0x060ff0000000184c */
[C---:B------:R-:W-:Y:S08]  /*5ff0*/  HMMA.16816.F32 R80, R4.reuse, R30, R80 ;  /* 0x0000001e0450723c */ /* 0x040ff00000001850 */
[C---:B------:R-:W-:Y:S08]  /*6000*/  HMMA.16816.F32 R84, R4.reuse, R24, R84 ;  /* 0x000000180454723c */ /* 0x040ff00000001854 */
[C---:B------:R-:W-:Y:S08]  /*6010*/  HMMA.16816.F32 R88, R4.reuse, R26, R88 ;  /* 0x0000001a0458723c */ /* 0x040ff00000001858 */
[C---:B---3--:R-:W-:Y:S08]  /*6020*/  HMMA.16816.F32 R92, R4.reuse, R20, R92 ;  /* 0x00000014045c723c */ /* 0x048ff0000000185c */
[C---:B------:R-:W-:Y:S08]  /*6030*/  HMMA.16816.F32 R96, R4.reuse, R22, R96 ;  /* 0x000000160460723c */ /* 0x040ff00000001860 */
[C---:B----4-:R-:W-:Y:S08]  /*6040*/  HMMA.16816.F32 R108, R4.reuse, R16, R108 ;  /* 0x00000010046c723c */ /* 0x050ff0000000186c */
[C---:B------:R-:W-:Y:S08]  /*6050*/  HMMA.16816.F32 R112, R4.reuse, R18, R112 ;  /* 0x000000120470723c */ /* 0x040ff00000001870 */
[C---:B--2---:R-:W-:Y:S08]  /*6060*/  HMMA.16816.F32 R116, R4.reuse, R12, R116 ;  /* 0x0000000c0474723c */ /* 0x044ff00000001874 */
[C---:B------:R-:W-:Y:S08]  /*6070*/  HMMA.16816.F32 R120, R4.reuse, R14, R120 ;  /* 0x0000000e0478723c */ /* 0x040ff00000001878 */
[C---:B-1----:R-:W-:Y:S08]  /*6080*/  HMMA.16816.F32 R124, R4.reuse, R8, R124 ;  /* 0x00000008047c723c */ /* 0x042ff0000000187c */
[----:B------:R-:W-:Y:S01]  /*6090*/  HMMA.16816.F32 R128, R4, R10, R128 ;  /* 0x0000000a0480723c */ /* 0x000fe20000001880 */
[----:B------:R-:W-:Y:S07]  /*60a0*/  @P0 BRA `(.L_x_1982) ;  /* 0x0000018000000947 */ /* 0x000fee0003800000 */
        /* <DEDUP_REMOVED lines=13> */
.L_x_1983:
[----:B------:R-:W-:Y:S02]  /*6180*/  UMOV UR5, 0x1 ;  /* 0x0000000100057882 */ /* 0x000fe40000000000 */
[----:B------:R-:W-:Y:S02]  /*6190*/  ULDC UR4, c[0x0][0x32c] ;  /* 0x0000cb0000047ab9 */ /* 0x000fe40000000800 */
[----:B------:R-:W-:-:S03]  /*61a0*/  UISETP.NE.AND UP2, UPT, UR5, UR4, UPT ;  /* 0x000000040500728c */ /* 0x000fc6000bf45270 */
[----:B------:R-:W-:Y:S02]  /*61b0*/  ULDC.64 UR4, c[0x0][0x330] ;  /* 0x0000cc0000047ab9 */ /* 0x000fe40000000a00 */
[----:B------:R-:W-:-:S07]  /*61c0*/  UIMAD.WIDE.U32 UR26, UR24, UR4, URZ ;  /* 0x00000004181a72a5 */ /* 0x000fce000f8e003f */
[----:B------:R-:W-:Y:S02]  /*61d0*/  @UP2 UMOV UR25, UR27 ;  /* 0x0000001b00192c82 */ /* 0x000fe40008000000 */
[----:B------:R-:W-:Y:S02]  /*61e0*/  @UP2 USHF.R.U32.HI UR24, URZ, UR5, UR25 ;  /* 0x000000053f182299 */ /* 0x000fe40008011619 */
.L_x_1984:
[----:B------:R-:W-:Y:S02]  /*61f0*/  ULDC UR4, c[0x0][0x32c] ;  /* 0x0000cb0000047ab9 */ /* 0x000fe40000000800 */
[----:B------:R-:W-:-:S04]  /*6200*/  UIMAD UR4, UR24, UR4, UR4 ;  /* 0x00000004180472a4 */ /* 0x000fc8000f8e0204 */
[----:B------:R-:W-:-:S04]  /*6210*/  UISETP.LT.AND UP2, UPT, UR21, UR4, UPT ;  /* 0x000000041500728c */ /* 0x000fc8000bf41270 */
[----:B------:R-:W-:-:S04]  /*6220*/  USEL UR21, UR21, UR4, UP2 ;  /* 0x0000000415157287 */ /* 0x000fc80009000000 */
.L_x_1982:
[----:B------:R-:W-:-:S04]  /*6230*/  USHF.R.S32.HI UR4, URZ, 0x1f, UR21 ;  /* 0x0000001f3f047899 */ /* 0x000fc80008011415 */
[----:B------:R-:W-:-:S04]  /*6240*/  ULEA.HI UR4, UR4, UR21, URZ, 0x6 ;  /* 0x0000001504047291 */ /* 0x000fc8000f8f303f */
[----:B------:R-:W-:-:S04]  /*6250*/  USHF.R.S32.HI UR4, URZ, 0x6, UR4 ;  /* 0x000000063f047899 */ /* 0x000fc80008011404 */
[----:B------:R-:W-:-:S04]  /*6260*/  UISETP.LT.AND UP2, UPT, UR9, UR4, UPT ;  /* 0x000000040900728c */ /* 0x000fc8000bf41270 */
[----:B------:R-:W-:-:S04]  /*6270*/  USEL UR4, UR9, UR4, !UP2 ;  /* 0x0000000409047287 */ /* 0x000fc8000d000000 */
[----:B------:R-:W-:-:S06]  /*6280*/  UISETP.GE.AND UP2, UPT, UR20, UR4, UPT ;  /* 0x000000041400728c */ /* 0x000fcc000bf46270 */
[----:B------:R-:W-:-:S13]  /*6290*/  PLOP3.LUT P0, PT, PT, PT, UP2, 0x40, 0x0 ;  /* 0x000000000000781c */ /* 0x000fda0003f0e828 */
[----:B------:R-:W-:Y:S05]  /*62a0*/  @P0 BRA `(.L_x_1985) ;  /* 0x0000487000000947 */ /* 0x000fea0003800000 */
[----:B------:R-:W-:Y:S01]  /*62b0*/  IMAD.MOV.U32 R3, RZ, RZ, R0 ;  /* 0x000000ffff037224 */ /* 0x000fe200078e0000 */
[C---:B------:R-:W-:Y:S01]  /*62c0*/  SHF.L.U64.HI R4, R207.reuse, 0x1, R166 ;  /* 0x00000001cf047819 */ /* 0x040fe200000102a6 */
[----:B------:R-:W-:Y:S01]  /*62d0*/  IMAD.MOV.U32 R2, RZ, RZ, R164 ;  /* 0x000000ffff027224 */ /* 0x000fe200078e00a4 */
[C---:B------:R-:W-:Y:S01]  /*62e0*/  SHF.L.U64.HI R252, R206.reuse, 0x1, R247 ;  /* 0x00000001cefc7819 */ /* 0x040fe200000102f7 */
[----:B------:R-:W-:Y:S01]  /*62f0*/  IMAD.SHL.U32 R0, R207, 0x2, RZ ;  /* 0x00000002cf007824 */ /* 0x000fe200078e00ff */
[----:B------:R-:W-:Y:S01]  /*6300*/  SEL R250, RZ, 0x10, P5 ;  /* 0x00000010fffa7807 */ /* 0x000fe20002800000 */
[----:B------:R-:W-:Y:S01]  /*6310*/  IMAD.SHL.U32 R251, R206, 0x2, RZ ;  /* 0x00000002cefb7824 */ /* 0x000fe200078e00ff */
[----:B------:R-:W-:Y:S02]  /*6320*/  SEL R249, RZ, 0x10, P4 ;  /* 0x00000010fff97807 */ /* 0x000fe40002000000 */
.L_x_1996:
[----:B------:R-:W-:Y:S04]  /*6330*/  DEPBAR.LE SB0, 0x0 ;  /* 0x000080000000791a */ /* 0x000fe80000000000 */
[----:B------:R-:W-:Y:S01]  /*6340*/  BAR.SYNC.DEFER_BLOCKING 0x0 ;  /* 0x0000000000007b1d */ /* 0x000fe20000010000 */
[----:B------:R-:W-:Y:S06]  /*6350*/  UISETP.GT.AND UP2, UPT, UR9, UR20, UPT ;  /* 0x000000140900728c */ /* 0x000fec000bf44270 */
[----:B------:R-:W-:Y:S01]  /*6360*/  PLOP3.LUT P0, PT, PT, PT, UP2, 0x80, 0x0 ;  /* 0x000000000000781c */ /* 0x000fe20003f0f028 */
[----:B------:R1:W2:Y:S04]  /*6370*/  LDSM.16.M88.4 R164, [R234+0x10100] ;  /* 0x01010000eaa4783b */ /* 0x0002a80000000200 */
[----:B------:R1:W3:Y:S04]  /*6380*/  LDSM.16.M88.4 R168, [R233+0x8100] ;  /* 0x00810000e9a8783b */ /* 0x0002e80000000200 */
[----:B------:R1:W4:Y:S04]  /*6390*/  LDSM.16.M88.4 R172, [R233+0x8900] ;  /* 0x00890000e9ac783b */ /* 0x0003280000000200 */
[----:B------:R1:W1:Y:S04]  /*63a0*/  LDSM.16.M88.4 R176, [R233+0x9100] ;  /* 0x00910000e9b0783b */ /* 0x0002680000000200 */
[----:B------:R1:W1:Y:S04]  /*63b0*/  LDSM.16.M88.4 R180, [R233+0x9900] ;  /* 0x00990000e9b4783b */ /* 0x0002680000000200 */
[----:B------:R1:W1:Y:S04]  /*63c0*/  LDSM.16.M88.4 R184, [R230+0x10100] ;  /* 0x01010000e6b8783b */ /* 0x0002680000000200 */
[----:B------:R1:W1:Y:S04]  /*63d0*/  LDSM.16.M88.4 R188, [R232] ;  /* 0x00000000e8bc783b */ /* 0x0002680000000200 */
[----:B------:R1:W1:Y:S04]  /*63e0*/  LDSM.16.M88.4 R192, [R223] ;  /* 0x00000000dfc0783b */ /* 0x0002680000000200 */
[----:B------:R1:W1:Y:S04]  /*63f0*/  LDSM.16.M88.4 R196, [R222] ;  /* 0x00000000dec4783b */ /* 0x0002680000000200 */
[----:B------:R1:W1:Y:S01]  /*6400*/  LDSM.16.M88.4 R200, [R221] ;  /* 0x00000000ddc8783b */ /* 0x0002620000000200 */
[----:B------:R-:W-:-:S05]  /*6410*/  @P0 BRA `(.L_x_1986) ;  /* 0x000003b000000947 */ /* 0x000fca0003800000 */
[----:B------:R-:W-:Y:S01]  /*6420*/  SHF.R.S32.HI R5, RZ, 0x1f, R238 ;  /* 0x0000001fff057819 */ /* 0x000fe200000114ee */
[----:B------:R-:W-:Y:S01]  /*6430*/  IMAD.WIDE.U32 R10, R238, c[0x0][0x208], RZ ;  /* 0x00008200ee0a7a25 */ /* 0x000fe200078e00ff */
[----:B------:R-:W-:Y:S02]  /*6440*/  SHF.R.S32.HI R4, RZ, 0x1f, R237 ;  /* 0x0000001fff047819 */ /* 0x000fe400000114ed */
[----:B------:R-:W-:Y:S01]  /*6450*/  IADD3 R16, -R250, 0x10, RZ ;  /* 0x00000010fa107810 */ /* 0x000fe20007ffe1ff */
[----:B------:R-:W-:Y:S01]  /*6460*/  IMAD R5, R5, c[0x0][0x208], RZ ;  /* 0x0000820005057a24 */ /* 0x000fe200078e02ff */
[----:B------:R-:W-:Y:S01]  /*6470*/  IADD3 R14, -R249, 0x10, RZ ;  /* 0x00000010f90e7810 */ /* 0x000fe20007ffe1ff */
[----:B------:R-:W-:Y:S01]  /*6480*/  IMAD R4, R4, c[0x0][0x218], RZ ;  /* 0x0000860004047a24 */ /* 0x000fe200078e02ff */
[----:B------:R-:W-:Y:S01]  /*6490*/  LOP3.LUT R16, R16, 0xf, RZ, 0xc0, !PT ;  /* 0x0000000f10107812 */ /* 0x000fe200078ec0ff */
[----:B------:R-:W-:Y:S01]  /*64a0*/  IMAD R5, R238, c[0x0][0x20c], R5 ;  /* 0x00008300ee057a24 */ /* 0x000fe200078e0205 */
[----:B------:R-:W-:Y:S01]  /*64b0*/  LOP3.LUT R14, R14, 0xf, RZ, 0xc0, !PT ;  /* 0x0000000f0e0e7812 */ /* 0x000fe200078ec0ff */
[----:B------:R-:W-:Y:S01]  /*64c0*/  IMAD R4, R237, c[0x0][0x21c], R4 ;  /* 0x00008700ed047a24 */ /* 0x000fe200078e0204 */
[----:B------:R-:W-:Y:S01]  /*64d0*/  IADD3 R13, -R248, 0x10, RZ ;  /* 0x00000010f80d7810 */ /* 0x000fe20007ffe1ff */
[----:B------:R-:W-:Y:S01]  /*64e0*/  IMAD.IADD R11, R11, 0x1, R5 ;  /* 0x000000010b0b7824 */ /* 0x000fe200078e0205 */
[C---:B------:R-:W-:Y:S01]  /*64f0*/  SHF.L.U64.HI R6, R205.reuse, 0x1, R246 ;  /* 0x00000001cd067819 */ /* 0x040fe200000102f6 */
[----:B------:R-:W-:Y:S01]  /*6500*/  IMAD.SHL.U32 R5, R205, 0x2, RZ ;  /* 0x00000002cd057824 */ /* 0x000fe200078e00ff */
[----:B------:R-:W-:Y:S01]  /*6510*/  LOP3.LUT R13, R13, 0xf, RZ, 0xc0, !PT ;  /* 0x0000000f0d0d7812 */ /* 0x000fe200078ec0ff */
[----:B------:R-:W-:Y:S01]  /*6520*/  IMAD.WIDE.U32 R10, R237, c[0x0][0x218], R10 ;  /* 0x00008600ed0a7a25 */ /* 0x000fe200078e000a */
[----:B------:R-:W-:Y:S03]  /*6530*/  SHF.R.S32.HI R24, RZ, 0x1f, R207 ;  /* 0x0000001fff187819 */ /* 0x000fe600000114cf */
[C---:B------:R-:W-:Y:S01]  /*6540*/  IMAD.SHL.U32 R25, R207.reuse, 0x2, RZ ;  /* 0x00000002cf197824 */ /* 0x040fe200078e00ff */
[----:B------:R-:W-:Y:S02]  /*6550*/  IADD3 R0, P0, R10, UR22, RZ ;  /* 0x000000160a007c10 */ /* 0x000fe4000ff1e0ff */
[----:B------:R-:W-:Y:S02]  /*6560*/  SHF.L.U64.HI R24, R207, 0x1, R24 ;  /* 0x00000001cf187819 */ /* 0x000fe40000010218 */
[----:B------:R-:W-:Y:S02]  /*6570*/  IADD3.X R11, R11, UR6, R4, P0, !PT ;  /* 0x000000060b0b7c10 */ /* 0x000fe400087fe404 */
[----:B------:R-:W-:Y:S02]  /*6580*/  LEA R8, P0, R0, c[0x0][0x1f8], 0x1 ;  /* 0x00007e0000087a11 */ /* 0x000fe400078008ff */
[----:B------:R-:W-:Y:S02]  /*6590*/  SHF.L.U64.HI R4, R204, 0x1, R245 ;  /* 0x00000001cc047819 */ /* 0x000fe400000102f5 */
[----:B------:R-:W-:Y:S01]  /*65a0*/  LEA.HI.X R7, R0, c[0x0][0x1fc], R11, 0x1, P0 ;  /* 0x00007f0000077a11 */ /* 0x000fe200000f0c0b */
[----:B------:R-:W5:Y:S01]  /*65b0*/  SHFL.IDX PT, R10, R8, 0x1, 0x181f ;  /* 0x00381f00080a7f89 */ /* 0x000f6200000e0000 */
[----:B------:R-:W-:Y:S03]  /*65c0*/  IMAD.SHL.U32 R0, R204, 0x2, RZ ;  /* 0x00000002cc007824 */ /* 0x000fe600078e00ff */
[----:B------:R-:W4:Y:S04]  /*65d0*/  SHFL.IDX PT, R9, R7, 0x1, 0x181f ;  /* 0x00381f0007097f89 */ /* 0x000f2800000e0000 */
[----:B------:R-:W3:Y:S04]  /*65e0*/  SHFL.IDX PT, R8, R8, RZ, 0x181f ;  /* 0x00181fff08087589 */ /* 0x000ee800000e0000 */
[----:B------:R-:W2:Y:S01]  /*65f0*/  SHFL.IDX PT, R7, R7, RZ, 0x181f ;  /* 0x00181fff07077589 */ /* 0x000ea200000e0000 */
[-C--:B-----5:R-:W-:Y:S04]  /*6600*/  IADD3 R16, P1, P0, R16, R10.reuse, R251 ;  /* 0x0000000a10107210 */ /* 0x0a0fe8000783e0fb */
[-C--:B----4-:R-:W-:Y:S02]  /*6610*/  IADD3.X R17, RZ, R9.reuse, R252, P1, P0 ;  /* 0x00000009ff117210 */ /* 0x090fe40000fe04fc */
[-C--:B------:R-:W-:Y:S04]  /*6620*/  IADD3 R14, P1, P0, R14, R10.reuse, R5 ;  /* 0x0000000a0e0e7210 */ /* 0x080fe8000783e005 */
[-C--:B------:R-:W-:Y:S02]  /*6630*/  IADD3.X R15, RZ, R9.reuse, R6, P1, P0 ;  /* 0x00000009ff0f7210 */ /* 0x080fe40000fe0406 */
[----:B------:R-:W-:Y:S04]  /*6640*/  IADD3 R12, P1, P0, R13, R10, R0 ;  /* 0x0000000a0d0c7210 */ /* 0x000fe8000783e000 */
[----:B------:R-:W-:Y:S02]  /*6650*/  IADD3.X R13, RZ, R9, R4, P1, P0 ;  /* 0x00000009ff0d7210 */ /* 0x000fe40000fe0404 */
[C---:B---3--:R-:W-:Y:S05]  /*6660*/  IADD3 R18, P0, R8.reuse, R5, RZ ;  /* 0x0000000508127210 */ /* 0x048fea0007f1e0ff */
[C---:B--2---:R-:W-:Y:S01]  /*6670*/  IMAD.X R19, R7.reuse, 0x1, R6, P0 ;  /* 0x0000000107137824 */ /* 0x044fe200000e0606 */
[C---:B------:R-:W-:Y:S05]  /*6680*/  IADD3 R20, P0, R8.reuse, R0, RZ ;  /* 0x0000000008147210 */ /* 0x040fea0007f1e0ff */
[C---:B------:R-:W-:Y:S01]  /*6690*/  IMAD.X R21, R7.reuse, 0x1, R4, P0 ;  /* 0x0000000107157824 */ /* 0x040fe200000e0604 */
[C---:B------:R-:W-:Y:S05]  /*66a0*/  IADD3 R4, P0, R8.reuse, R25, RZ ;  /* 0x0000001908047210 */ /* 0x040fea0007f1e0ff */
[C---:B------:R-:W-:Y:S01]  /*66b0*/  IMAD.X R5, R7.reuse, 0x1, R24, P0 ;  /* 0x0000000107057824 */ /* 0x040fe200000e0618 */
[----:B------:R-:W-:Y:S04]  /*66c0*/  IADD3 R22, P0, R8, R251, RZ ;  /* 0x000000fb08167210 */ /* 0x000fe80007f1e0ff */
[----:B------:R2:W-:Y:S01]  /*66d0*/  LDGSTS.E.BYPASS.LTC128B.128 [R242], [R4.64], !P3 ;  /* 0x0000000004f27fae */ /* 0x0005e2000d901d52 */
[----:B------:R-:W-:Y:S01]  /*66e0*/  IMAD.X R23, R7, 0x1, R252, P0 ;  /* 0x0000000107177824 */ /* 0x000fe200000e06fc */
[----:B------:R-:W-:Y:S04]  /*66f0*/  IADD3 R10, P0, R10, R25, RZ ;  /* 0x000000190a0a7210 */ /* 0x000fe80007f1e0ff */
[----:B------:R2:W-:Y:S01]  /*6700*/  LDGSTS.E.BYPASS.LTC128B.128 [R242+0x2000], [R22.64], !P5 ;  /* 0x0200000016f27fae */ /* 0x0005e2000e901d52 */
[----:B------:R-:W-:Y:S01]  /*6710*/  IMAD.X R11, R9, 0x1, R24, P0 ;  /* 0x00000001090b7824 */ /* 0x000fe200000e0618 */
[----:B------:R-:W-:Y:S02]  /*6720*/  ISETP.NE.U32.AND P0, PT, R250, RZ, PT ;  /* 0x000000fffa00720c */ /* 0x000fe40003f05070 */
[----:B------:R2:W-:Y:S04]  /*6730*/  LDGSTS.E.BYPASS.LTC128B.128 [R242+0x4000], [R18.64], !P4 ;  /* 0x0400000012f27fae */ /* 0x0005e8000e101d52 */
[----:B------:R2:W-:Y:S04]  /*6740*/  LDGSTS.E.BYPASS.LTC128B.128 [R242+0x6000], [R20.64], !P6 ;  /* 0x0600000014f27fae */ /* 0x0005e8000f101d52 */
[----:B------:R2:W-:Y:S04]  /*6750*/  LDGSTS.E.BYPASS.LTC128B.128 [R242+0x1000], [R10.64], !P3 ;  /* 0x010000000af27fae */ /* 0x0005e8000d901d52 */
[----:B------:R2:W-:Y:S01]  /*6760*/  LDGSTS.E.BYPASS.LTC128B.128.ZFILL [R242+0x3000], [R16.64], P0 ;  /* 0x0300000010f27fae */ /* 0x0005e20008141d52 */
[----:B------:R-:W-:Y:S11]  /*6770*/  ISETP.NE.U32.AND P0, PT, R249, RZ, PT ;  /* 0x000000fff900720c */ /* 0x000ff60003f05070 */
[----:B------:R-:W-:Y:S02]  /*6780*/  @!UPT UIADD3 URZ, URZ, URZ, URZ ;  /* 0x0000003f3f3ff290 */ /* 0x000fe4000fffe03f */
[----:B------:R2:W-:Y:S01]  /*6790*/  LDGSTS.E.BYPASS.LTC128B.128.ZFILL [R242+0x5000], [R14.64], P0 ;  /* 0x050000000ef27fae */ /* 0x0005e20008141d52 */
[----:B------:R-:W-:Y:S11]  /*67a0*/  ISETP.NE.U32.AND P0, PT, R248, RZ, PT ;  /* 0x000000fff800720c */ /* 0x000ff60003f05070 */
[----:B------:R-:W-:Y:S02]  /*67b0*/  @!UPT UIADD3 URZ, URZ, URZ, URZ ;  /* 0x0000003f3f3ff290 */ /* 0x000fe4000fffe03f */
[----:B------:R2:W-:Y:S02]  /*67c0*/  LDGSTS.E.BYPASS.LTC128B.128.ZFILL [R242+0x7000], [R12.64], P0 ;  /* 0x070000000cf27fae */ /* 0x0005e40008141d52 */
.L_x_1986:
[C---:B--23--:R-:W-:Y:S01]  /*67d0*/  HMMA.16816.F32 R4, R164.reuse, R168, RZ ;  /* 0x000000a8a404723c */ /* 0x04cfe200000018ff */
[----:B------:R-:W0:Y:S01]  /*67e0*/  LDGDEPBAR ;  /* 0x00000000000079af */ /* 0x000e220000000000 */
[----:B------:R-:W-:Y:S06]  /*67f0*/  UISETP.GT.AND UP2, UPT, UR20, UR9, UPT ;  /* 0x000000091400728c */ /* 0x000fec000bf44270 */
[C---:B------:R-:W-:Y:S01]  /*6800*/  HMMA.16816.F32 R8, R164.reuse, R170, RZ ;  /* 0x000000aaa408723c */ /* 0x040fe200000018ff */
[----:B------:R-:W-:Y:S01]  /*6810*/  LDSM.16.M88.4 R168, [R229+0x10100] ;  /* 0x01010000e5a8783b */ /* 0x000fe20000000200 */
[----:B------:R-:W-:Y:S06]  /*6820*/  PLOP3.LUT P0, PT, PT, PT, UP2, 0x40, 0x0 ;  /* 0x000000000000781c */ /* 0x000fec0003f0e828 */
[C---:B----4-:R-:W-:Y:S08]  /*6830*/  HMMA.16816.F32 R12, R164.reuse, R172, RZ ;  /* 0x000000aca40c723c */ /* 0x050ff000000018ff */
[C---:B------:R-:W-:Y:S01]  /*6840*/  HMMA.16816.F32 R16, R164.reuse, R174, RZ ;  /* 0x000000aea410723c */ /* 0x040fe200000018ff */
[----:B------:R-:W2:Y:S07]  /*6850*/  LDSM.16.M88.4 R172, [R228+0x8100] ;  /* 0x00810000e4ac783b */ /* 0x000eae0000000200 */
[C---:B-1----:R-:W-:Y:S08]  /*6860*/  HMMA.16816.F32 R20, R164.reuse, R176, RZ ;  /* 0x000000b0a414723c */ /* 0x042ff000000018ff */
[C---:B------:R-:W-:Y:S01]  /*6870*/  HMMA.16816.F32 R24, R164.reuse, R178, RZ ;  /* 0x000000b2a418723c */ /* 0x040fe200000018ff */
[----:B------:R-:W-:Y:S07]  /*6880*/  LDSM.16.M88.4 R176, [R228+0x9100] ;  /* 0x00910000e4b0783b */ /* 0x000fee0000000200 */
[C---:B------:R-:W-:Y:S08]  /*6890*/  HMMA.16816.F32 R28, R164.reuse, R180, RZ ;  /* 0x000000b4a41c723c */ /* 0x040ff000000018ff */
[----:B------:R-:W-:Y:S01]  /*68a0*/  HMMA.16816.F32 R32, R164, R182, RZ ;  /* 0x000000b6a420723c */ /* 0x000fe200000018ff */
[----:B------:R-:W1:Y:S07]  /*68b0*/  LDSM.16.M88.4 R164, [R228+0x8900] ;  /* 0x00890000e4a4783b */ /* 0x000e6e0000000200 */
[C---:B------:R-:W-:Y:S01]  /*68c0*/  HMMA.16816.F32 R4, R184.reuse, R188, R4 ;  /* 0x000000bcb804723c */ /* 0x040fe20000001804 */
[----:B------:R-:W3:Y:S07]  /*68d0*/  LDSM.16.M88.4 R180, [R228+0x9900] ;  /* 0x00990000e4b4783b */ /* 0x000eee0000000200 */
[C---:B------:R-:W-:Y:S01]  /*68e0*/  HMMA.16816.F32 R8, R184.reuse, R190, R8 ;  /* 0x000000beb808723c */ /* 0x040fe20000001808 */
[----:B------:R-:W-:Y:S07]  /*68f0*/  LDSM.16.M88.4 R188, [R227+0x10100] ;  /* 0x01010000e3bc783b */ /* 0x000fee0000000200 */
[C---:B------:R-:W-:Y:S08]  /*6900*/  HMMA.16816.F32 R12, R184.reuse, R192, R12 ;  /* 0x000000c0b80c723c */ /* 0x040ff0000000180c */
[C---:B------:R-:W-:Y:S01]  /*6910*/  HMMA.16816.F32 R16, R184.reuse, R194, R16 ;  /* 0x000000c2b810723c */ /* 0x040fe20000001810 */
[----:B------:R-:W4:Y:S07]  /*6920*/  LDSM.16.M88.4 R192, [R220] ;  /* 0x00000000dcc0783b */ /* 0x000f2e0000000200 */
[C---:B------:R-:W-:Y:S08]  /*6930*/  HMMA.16816.F32 R20, R184.reuse, R196, R20 ;  /* 0x000000c4b814723c */ /* 0x040ff00000001814 */
[C---:B------:R-:W-:Y:S01]  /*6940*/  HMMA.16816.F32 R24, R184.reuse, R198, R24 ;  /* 0x000000c6b818723c */ /* 0x040fe20000001818 */
[----:B------:R-:W-:Y:S07]  /*6950*/  LDSM.16.M88.4 R196, [R220+0x1000] ;  /* 0x00100000dcc4783b */ /* 0x000fee0000000200 */
[C---:B------:R-:W-:Y:S08]  /*6960*/  HMMA.16816.F32 R28, R184.reuse, R200, R28 ;  /* 0x000000c8b81c723c */ /* 0x040ff0000000181c */
[----:B------:R-:W-:Y:S01]  /*6970*/  HMMA.16816.F32 R32, R184, R202, R32 ;  /* 0x000000cab820723c */ /* 0x000fe20000001820 */
[----:B------:R-:W5:Y:S07]  /*6980*/  LDSM.16.M88.4 R184, [R220+0x800] ;  /* 0x00080000dcb8783b */ /* 0x000f6e0000000200 */
[C---:B--2---:R-:W-:Y:S08]  /*6990*/  HMMA.16816.F32 R4, R168.reuse, R172, R4 ;  /* 0x000000aca804723c */ /* 0x044ff00000001804 */
[C---:B------:R-:W-:Y:S01]  /*69a0*/  HMMA.16816.F32 R8, R168.reuse, R174, R8 ;  /* 0x000000aea808723c */ /* 0x040fe20000001808 */
[----:B------:R-:W-:Y:S07]  /*69b0*/  LDSM.16.M88.4 R172, [R234+0x14100] ;  /* 0x01410000eaac783b */ /* 0x000fee0000000200 */
[C---:B-1----:R-:W-:Y:S08]  /*69c0*/  HMMA.16816.F32 R12, R168.reuse, R164, R12 ;  /* 0x000000a4a80c723c */ /* 0x042ff0000000180c */
[C---:B------:R-:W-:Y:S01]  /*69d0*/  HMMA.16816.F32 R16, R168.reuse, R166, R16 ;  /* 0x000000a6a810723c */ /* 0x040fe20000001810 */
[----:B------:R-:W1:Y:S07]  /*69e0*/  LDSM.16.M88.4 R164, [R220+0x1800] ;  /* 0x00180000dca4783b */ /* 0x000e6e0000000200 */
[C---:B------:R-:W-:Y:S08]  /*69f0*/  HMMA.16816.F32 R20, R168.reuse, R176, R20 ;  /* 0x000000b0a814723c */ /* 0x040ff00000001814 */
[C---:B------:R-:W-:Y:S01]  /*6a00*/  HMMA.16816.F32 R24, R168.reuse, R178, R24 ;  /* 0x000000b2a818723c */ /* 0x040fe20000001818 */
[----:B------:R-:W2:Y:S07]  /*6a10*/  LDSM.16.M88.4 R176, [R233+0xa100] ;  /* 0x00a10000e9b0783b */ /* 0x000eae0000000200 */
[C---:B---3--:R-:W-:Y:S08]  /*6a20*/  HMMA.16816.F32 R28, R168.reuse, R180, R28 ;  /* 0x000000b4a81c723c */ /* 0x048ff0000000181c */
[----:B------:R-:W-:Y:S01]  /*6a30*/  HMMA.16816.F32 R32, R168, R182, R32 ;  /* 0x000000b6a820723c */ /* 0x000fe20000001820 */
[----:B------:R-:W3:Y:S07]  /*6a40*/  LDSM.16.M88.4 R168, [R233+0xa900] ;  /* 0x00a90000e9a8783b */ /* 0x000eee0000000200 */
[C---:B----4-:R-:W-:Y:S01]  /*6a50*/  HMMA.16816.F32 R4, R188.reuse, R192, R4 ;  /* 0x000000c0bc04723c */ /* 0x050fe20000001804 */
[----:B------:R-:W4:Y:S07]  /*6a60*/  LDSM.16.M88.4 R180, [R233+0xb100] ;  /* 0x00b10000e9b4783b */ /* 0x000f2e0000000200 */
[C---:B------:R-:W-:Y:S01]  /*6a70*/  HMMA.16816.F32 R8, R188.reuse, R194, R8 ;  /* 0x000000c2bc08723c */ /* 0x040fe20000001808 */
[----:B------:R-:W-:Y:S07]  /*6a80*/  LDSM.16.M88.4 R192, [R230+0x14100] ;  /* 0x01410000e6c0783b */ /* 0x000fee0000000200 */
[C---:B-----5:R-:W-:Y:S08]  /*6a90*/  HMMA.16816.F32 R12, R188.reuse, R184, R12 ;  /* 0x000000b8bc0c723c */ /* 0x060ff0000000180c */
[C---:B------:R-:W-:Y:S01]  /*6aa0*/  HMMA.16816.F32 R16, R188.reuse, R186, R16 ;  /* 0x000000babc10723c */ /* 0x040fe20000001810 */
[----:B------:R-:W5:Y:S07]  /*6ab0*/  LDSM.16.M88.4 R184, [R233+0xb900] ;  /* 0x00b90000e9b8783b */ /* 0x000f6e0000000200 */
[C---:B------:R-:W-:Y:S08]  /*6ac0*/  HMMA.16816.F32 R20, R188.reuse, R196, R20 ;  /* 0x000000c4bc14723c */ /* 0x040ff00000001814 */
[C---:B------:R-:W-:Y:S01]  /*6ad0*/  HMMA.16816.F32 R24, R188.reuse, R198, R24 ;  /* 0x000000c6bc18723c */ /* 0x040fe20000001818 */
[----:B------:R-:W4:Y:S07]  /*6ae0*/  LDSM.16.M88.4 R196, [R219] ;  /* 0x00000000dbc4783b */ /* 0x000f2e0000000200 */
[C---:B-1----:R-:W-:Y:S08]  /*6af0*/  HMMA.16816.F32 R28, R188.reuse, R164, R28 ;  /* 0x000000a4bc1c723c */ /* 0x042ff0000000181c */
[----:B------:R-:W-:Y:S01]  /*6b00*/  HMMA.16816.F32 R32, R188, R166, R32 ;  /* 0x000000a6bc20723c */ /* 0x000fe20000001820 */
[----:B------:R-:W1:Y:S07]  /*6b10*/  LDSM.16.M88.4 R164, [R218] ;  /* 0x00000000daa4783b */ /* 0x000e6e0000000200 */
[C---:B--2---:R-:W-:Y:S01]  /*6b20*/  HMMA.16816.F32 R4, R172.reuse, R176, R4 ;  /* 0x000000b0ac04723c */ /* 0x044fe20000001804 */
[----:B------:R-:W2:Y:S07]  /*6b30*/  LDSM.16.M88.4 R188, [R217] ;  /* 0x00000000d9bc783b */ /* 0x000eae0000000200 */
[C---:B------:R-:W-:Y:S01]  /*6b40*/  HMMA.16816.F32 R8, R172.reuse, R178, R8 ;  /* 0x000000b2ac08723c */ /* 0x040fe20000001808 */
[----:B------:R-:W1:Y:S07]  /*6b50*/  LDSM.16.M88.4 R176, [R216] ;  /* 0x00000000d8b0783b */ /* 0x000e6e0000000200 */
[C---:B---3--:R-:W-:Y:S08]  /*6b60*/  HMMA.16816.F32 R12, R172.reuse, R168, R12 ;  /* 0x000000a8ac0c723c */ /* 0x048ff0000000180c */
[C---:B------:R-:W-:Y:S01]  /*6b70*/  HMMA.16816.F32 R16, R172.reuse, R170, R16 ;  /* 0x000000aaac10723c */ /* 0x040fe20000001810 */
[----:B------:R-:W-:Y:S07]  /*6b80*/  LDSM.16.M88.4 R168, [R229+0x14100] ;  /* 0x01410000e5a8783b */ /* 0x000fee0000000200 */
[C---:B----4-:R-:W-:Y:S08]  /*6b90*/  HMMA.16816.F32 R20, R172.reuse, R180, R20 ;  /* 0x000000b4ac14723c */ /* 0x050ff00000001814 */
[C---:B------:R-:W-:Y:S01]  /*6ba0*/  HMMA.16816.F32 R24, R172.reuse, R182, R24 ;  /* 0x000000b6ac18723c */ /* 0x040fe20000001818 */
[----:B------:R-:W-:Y:S07]  /*6bb0*/  LDSM.16.M88.4 R180, [R228+0xa900] ;  /* 0x00a90000e4b4783b */ /* 0x000fee0000000200 */
[C---:B-----5:R-:W-:Y:S08]  /*6bc0*/  HMMA.16816.F32 R28, R172.reuse, R184, R28 ;  /* 0x000000b8ac1c723c */ /* 0x060ff0000000181c */
[----:B------:R-:W-:Y:S01]  /*6bd0*/  HMMA.16816.F32 R32, R172, R186, R32 ;  /* 0x000000baac20723c */ /* 0x000fe20000001820 */
[----:B------:R-:W3:Y:S07]  /*6be0*/  LDSM.16.M88.4 R172, [R228+0xa100] ;  /* 0x00a10000e4ac783b */ /* 0x000eee0000000200 */
[C---:B------:R-:W-:Y:S01]  /*6bf0*/  HMMA.16816.F32 R4, R192.reuse, R196, R4 ;  /* 0x000000c4c004723c */ /* 0x040fe20000001804 */
[----:B------:R-:W4:Y:S07]  /*6c00*/  LDSM.16.M88.4 R184, [R228+0xb100] ;  /* 0x00b10000e4b8783b */ /* 0x000f2e0000000200 */
[C---:B------:R-:W-:Y:S01]  /*6c10*/  HMMA.16816.F32 R8, R192.reuse, R198, R8 ;  /* 0x000000c6c008723c */ /* 0x040fe20000001808 */
[----:B------:R-:W5:Y:S07]  /*6c20*/  LDSM.16.M88.4 R196, [R228+0xb900] ;  /* 0x00b90000e4c4783b */ /* 0x000f6e0000000200 */
[C---:B-1----:R-:W-:Y:S08]  /*6c30*/  HMMA.16816.F32 R12, R192.reuse, R164, R12 ;  /* 0x000000a4c00c723c */ /* 0x042ff0000000180c */
[C---:B------:R-:W-:Y:S01]  /*6c40*/  HMMA.16816.F32 R16, R192.reuse, R166, R16 ;  /* 0x000000a6c010723c */ /* 0x040fe20000001810 */
[----:B------:R-:W-:Y:S07]  /*6c50*/  LDSM.16.M88.4 R164, [R227+0x14100] ;  /* 0x01410000e3a4783b */ /* 0x000fee0000000200 */
[C---:B--2---:R-:W-:Y:S08]  /*6c60*/  HMMA.16816.F32 R20, R192.reuse, R188, R20 ;  /* 0x000000bcc014723c */ /* 0x044ff00000001814 */
[C---:B------:R-:W-:Y:S01]  /*6c70*/  HMMA.16816.F32 R24, R192.reuse, R190, R24 ;  /* 0x000000bec018723c */ /* 0x040fe20000001818 */
[----:B------:R-:W1:Y:S07]  /*6c80*/  LDSM.16.M88.4 R188, [R220+0x2000] ;  /* 0x00200000dcbc783b */ /* 0x000e6e0000000200 */
[C---:B------:R-:W-:Y:S08]  /*6c90*/  HMMA.16816.F32 R28, R192.reuse, R176, R28 ;  /* 0x000000b0c01c723c */ /* 0x040ff0000000181c */
[----:B------:R-:W-:Y:S01]  /*6ca0*/  HMMA.16816.F32 R32, R192, R178, R32 ;  /* 0x000000b2c020723c */ /* 0x000fe20000001820 */
[----:B------:R-:W2:Y:S07]  /*6cb0*/  LDSM.16.M88.4 R176, [R220+0x2800] ;  /* 0x00280000dcb0783b */ /* 0x000eae0000000200 */
[C---:B---3--:R-:W-:Y:S01]  /*6cc0*/  HMMA.16816.F32 R4, R168.reuse, R172, R4 ;  /* 0x000000aca804723c */ /* 0x048fe20000001804 */
[----:B------:R-:W3:Y:S07]  /*6cd0*/  LDSM.16.M88.4 R192, [R220+0x3000] ;  /* 0x00300000dcc0783b */ /* 0x000eee0000000200 */
[C---:B------:R-:W-:Y:S01]  /*6ce0*/  HMMA.16816.F32 R8, R168.reuse, R174, R8 ;  /* 0x000000aea808723c */ /* 0x040fe20000001808 */
[----:B------:R-:W1:Y:S07]  /*6cf0*/  LDSM.16.M88.4 R172, [R220+0x3800] ;  /* 0x00380000dcac783b */ /* 0x000e6e0000000200 */
[C---:B------:R-:W-:Y:S08]  /*6d00*/  HMMA.16816.F32 R12, R168.reuse, R180, R12 ;  /* 0x000000b4a80c723c */ /* 0x040ff0000000180c */
[C---:B------:R-:W-:Y:S01]  /*6d10*/  HMMA.16816.F32 R16, R168.reuse, R182, R16 ;  /* 0x000000b6a810723c */ /* 0x040fe20000001810 */
[----:B------:R-:W-:Y:S07]  /*6d20*/  LDSM.16.M88.4 R180, [R234+0x18100] ;  /* 0x01810000eab4783b */ /* 0x000fee0000000200 */
[C---:B----4-:R-:W-:Y:S08]  /*6d30*/  HMMA.16816.F32 R20, R168.reuse, R184, R20 ;  /* 0x000000b8a814723c */ /* 0x050ff00000001814 */
[C---:B------:R-:W-:Y:S01]  /*6d40*/  HMMA.16816.F32 R24, R168.reuse, R186, R24 ;  /* 0x000000baa818723c */ /* 0x040fe20000001818 */
[----:B------:R-:W4:Y:S07]  /*6d50*/  LDSM.16.M88.4 R184, [R233+0xc100] ;  /* 0x00c10000e9b8783b */ /* 0x000f2e0000000200 */
[C---:B-----5:R-:W-:Y:S08]  /*6d60*/  HMMA.16816.F32 R28, R168.reuse, R196, R28 ;  /* 0x000000c4a81c723c */ /* 0x060ff0000000181c */
[----:B------:R-:W-:Y:S01]  /*6d70*/  HMMA.16816.F32 R32, R168, R198, R32 ;  /* 0x000000c6a820723c */ /* 0x000fe20000001820 */
[----:B------:R-:W5:Y:S07]  /*6d80*/  LDSM.16.M88.4 R168, [R233+0xc900] ;  /* 0x00c90000e9a8783b */ /* 0x000f6e0000000200 */
[C---:B-1----:R-:W-:Y:S01]  /*6d90*/  HMMA.16816.F32 R4, R164.reuse, R188, R4 ;  /* 0x000000bca404723c */ /* 0x042fe20000001804 */
[----:B------:R-:W1:Y:S07]  /*6da0*/  LDSM.16.M88.4 R196, [R233+0xd100] ;  /* 0x00d10000e9c4783b */ /* 0x000e6e0000000200 */
[C---:B------:R-:W-:Y:S01]  /*6db0*/  HMMA.16816.F32 R8, R164.reuse, R190, R8 ;  /* 0x000000bea408723c */ /* 0x040fe20000001808 */
[----:B------:R-:W-:Y:S07]  /*6dc0*/  LDSM.16.M88.4 R188, [R230+0x18100] ;  /* 0x01810000e6bc783b */ /* 0x000fee0000000200 */
[C---:B--2---:R-:W-:Y:S08]  /*6dd0*/  HMMA.16816.F32 R12, R164.reuse, R176, R12 ;  /* 0x000000b0a40c723c */ /* 0x044ff0000000180c */
[C---:B------:R-:W-:Y:S01]  /*6de0*/  HMMA.16816.F32 R16, R164.reuse, R178, R16 ;  /* 0x000000b2a410723c */ /* 0x040fe20000001810 */
[----:B------:R-:W2:Y:S07]  /*6df0*/  LDSM.16.M88.4 R176, [R233+0xd900] ;  /* 0x00d90000e9b0783b */ /* 0x000eae0000000200 */
[C---:B---3--:R-:W-:Y:S08]  /*6e00*/  HMMA.16816.F32 R20, R164.reuse, R192, R20 ;  /* 0x000000c0a414723c */ /* 0x048ff00000001814 */
[C---:B------:R-:W-:Y:S01]  /*6e10*/  HMMA.16816.F32 R24, R164.reuse, R194, R24 ;  /* 0x000000c2a418723c */ /* 0x040fe20000001818 */
[----:B------:R-:W3:Y:S07]  /*6e20*/  LDSM.16.M88.4 R192, [R215] ;  /* 0x00000000d7c0783b */ /* 0x000eee0000000200 */
[C---:B------:R-:W-:Y:S08]  /*6e30*/  HMMA.16816.F32 R28, R164.reuse, R172, R28 ;  /* 0x000000aca41c723c */ /* 0x040ff0000000181c */
[----:B------:R-:W-:Y:S01]  /*6e40*/  HMMA.16816.F32 R32, R164, R174, R32 ;  /* 0x000000aea420723c */ /* 0x000fe20000001820 */
[----:B------:R-:W2:Y:S07]  /*6e50*/  LDSM.16.M88.4 R164, [R214] ;  /* 0x00000000d6a4783b */ /* 0x000eae0000000200 */
[C---:B----4-:R-:W-:Y:S01]  /*6e60*/  HMMA.16816.F32 R4, R180.reuse, R184, R4 ;  /* 0x000000b8b404723c */ /* 0x050fe20000001804 */
[----:B------:R-:W-:Y:S07]  /*6e70*/  LDSM.16.M88.4 R172, [R212] ;  /* 0x00000000d4ac783b */ /* 0x000fee0000000200 */
[C---:B------:R-:W-:Y:S01]  /*6e80*/  HMMA.16816.F32 R8, R180.reuse, R186, R8 ;  /* 0x000000bab408723c */ /* 0x040fe20000001808 */
[----:B------:R-:W-:Y:S07]  /*6e90*/  LDSM.16.M88.4 R184, [R229+0x18100] ;  /* 0x01810000e5b8783b */ /* 0x000fee0000000200 */
[C---:B-----5:R-:W-:Y:S08]  /*6ea0*/  HMMA.16816.F32 R12, R180.reuse, R168, R12 ;  /* 0x000000a8b40c723c */ /* 0x060ff0000000180c */
[C---:B------:R-:W-:Y:S01]  /*6eb0*/  HMMA.16816.F32 R16, R180.reuse, R170, R16 ;  /* 0x000000aab410723c */ /* 0x040fe20000001810 */
[----:B------:R-:W4:Y:S07]  /*6ec0*/  LDSM.16.M88.4 R168, [R213] ;  /* 0x00000000d5a8783b */ /* 0x000f2e0000000200 */
[C---:B-1----:R-:W-:Y:S08]  /*6ed0*/  HMMA.16816.F32 R20, R180.reuse, R196, R20 ;  /* 0x000000c4b414723c */ /* 0x042ff00000001814 */
[C---:B------:R-:W-:Y:S01]  /*6ee0*/  HMMA.16816.F32 R24, R180.reuse, R198, R24 ;  /* 0x000000c6b418723c */ /* 0x040fe20000001818 */
[----:B------:R-:W1:Y:S07]  /*6ef0*/  LDSM.16.M88.4 R196, [R228+0xc100] ;  /* 0x00c10000e4c4783b */ /* 0x000e6e0000000200 */
[C---:B--2---:R-:W-:Y:S08]  /*6f00*/  HMMA.16816.F32 R28, R180.reuse, R176, R28 ;  /* 0x000000b0b41c723c */ /* 0x044ff0000000181c */
[----:B------:R-:W-:Y:S01]  /*6f10*/  HMMA.16816.F32 R32, R180, R178, R32 ;  /* 0x000000b2b420723c */ /* 0x000fe20000001820 */
[----:B------:R-:W2:Y:S07]  /*6f20*/  LDSM.16.M88.4 R176, [R228+0xc900] ;  /* 0x00c90000e4b0783b */ /* 0x000eae0000000200 */
[C---:B---3--:R-:W-:Y:S01]  /*6f30*/  HMMA.16816.F32 R4, R188.reuse, R192, R4 ;  /* 0x000000c0bc04723c */ /* 0x048fe20000001804 */
[----:B------:R-:W3:Y:S07]  /*6f40*/  LDSM.16.M88.4 R180, [R228+0xd100] ;  /* 0x00d10000e4b4783b */ /* 0x000eee0000000200 */
[C---:B------:R-:W-:Y:S01]  /*6f50*/  HMMA.16816.F32 R8, R188.reuse, R194, R8 ;  /* 0x000000c2bc08723c */ /* 0x040fe20000001808 */
[----:B------:R-:W5:Y:S07]  /*6f60*/  LDSM.16.M88.4 R192, [R228+0xd900] ;  /* 0x00d90000e4c0783b */ /* 0x000f6e0000000200 */
[C---:B------:R-:W-:Y:S08]  /*6f70*/  HMMA.16816.F32 R12, R188.reuse, R164, R12 ;  /* 0x000000a4bc0c723c */ /* 0x040ff0000000180c */
[C---:B------:R-:W-:Y:S01]  /*6f80*/  HMMA.16816.F32 R16, R188.reuse, R166, R16 ;  /* 0x000000a6bc10723c */ /* 0x040fe20000001810 */
[----:B------:R-:W-:Y:S07]  /*6f90*/  LDSM.16.M88.4 R164, [R227+0x18100] ;  /* 0x01810000e3a4783b */ /* 0x000fee0000000200 */
[C---:B----4-:R-:W-:Y:S08]  /*6fa0*/  HMMA.16816.F32 R20, R188.reuse, R168, R20 ;  /* 0x000000a8bc14723c */ /* 0x050ff00000001814 */
[C---:B------:R-:W-:Y:S01]  /*6fb0*/  HMMA.16816.F32 R24, R188.reuse, R170, R24 ;  /* 0x000000aabc18723c */ /* 0x040fe20000001818 */
[----:B------:R-:W4:Y:S07]  /*6fc0*/  LDSM.16.M88.4 R168, [R220+0x4000] ;  /* 0x00400000dca8783b */ /* 0x000f2e0000000200 */
[C---:B------:R-:W-:Y:S08]  /*6fd0*/  HMMA.16816.F32 R28, R188.reuse, R172, R28 ;  /* 0x000000acbc1c723c */ /* 0x040ff0000000181c */
[----:B------:R-:W-:Y:S01]  /*6fe0*/  HMMA.16816.F32 R32, R188, R174, R32 ;  /* 0x000000aebc20723c */ /* 0x000fe20000001820 */
[----:B------:R-:W4:Y:S07]  /*6ff0*/  LDSM.16.M88.4 R172, [R220+0x4800] ;  /* 0x00480000dcac783b */ /* 0x000f2e0000000200 */
[C---:B-1----:R-:W-:Y:S01]  /*7000*/  HMMA.16816.F32 R4, R184.reuse, R196, R4 ;  /* 0x000000c4b804723c */ /* 0x042fe20000001804 */
[----:B------:R-:W1:Y:S07]  /*7010*/  LDSM.16.M88.4 R188, [R220+0x5000] ;  /* 0x00500000dcbc783b */ /* 0x000e6e0000000200 */
        /* <DEDUP_REMOVED lines=8> */
[C---:B-----5:R-:W-:Y:S08]  /*70a0*/  HMMA.16816.F32 R28, R184.reuse, R192, R28 ;  /* 0x000000c0b81c723c */ /* 0x060ff0000000181c */
[----:B------:R-:W-:Y:S01]  /*70b0*/  HMMA.16816.F32 R32, R184, R194, R32 ;  /* 0x000000c2b820723c */ /* 0x000fe20000001820 */
[----:B------:R-:W3:Y:S07]  /*70c0*/  LDSM.16.M88.4 R184, [R233+0xe900] ;  /* 0x00e90000e9b8783b */ /* 0x000eee0000000200 */
[C---:B----4-:R-:W-:Y:S01]  /*70d0*/  HMMA.16816.F32 R4, R164.reuse, R168, R4 ;  /* 0x000000a8a404723c */ /* 0x050fe20000001804 */
[----:B------:R-:W4:Y:S07]  /*70e0*/  LDSM.16.M88.4 R192, [R233+0xf100] ;  /* 0x00f10000e9c0783b */ /* 0x000f2e0000000200 */
[C---:B------:R-:W-:Y:S01]  /*70f0*/  HMMA.16816.F32 R8, R164.reuse, R170, R8 ;  /* 0x000000aaa408723c */ /* 0x040fe20000001808 */
[----:B------:R-:W5:Y:S07]  /*7100*/  LDSM.16.M88.4 R168, [R233+0xf900] ;  /* 0x00f90000e9a8783b */ /* 0x000f6e0000000200 */
[C---:B------:R-:W-:Y:S08]  /*7110*/  HMMA.16816.F32 R12, R164.reuse, R172, R12 ;  /* 0x000000aca40c723c */ /* 0x040ff0000000180c */
[C---:B------:R-:W-:Y:S01]  /*7120*/  HMMA.16816.F32 R16, R164.reuse, R174, R16 ;  /* 0x000000aea410723c */ /* 0x040fe20000001810 */
[----:B------:R-:W-:Y:S07]  /*7130*/  LDSM.16.M88.4 R172, [R230+0x1c100] ;  /* 0x01c10000e6ac783b */ /* 0x000fee0000000200 */
[C---:B-1----:R-:W-:Y:S08]  /*7140*/  HMMA.16816.F32 R20, R164.reuse, R188, R20 ;  /* 0x000000bca414723c */ /* 0x042ff00000001814 */
[C---:B------:R-:W-:Y:S01]  /*7150*/  HMMA.16816.F32 R24, R164.reuse, R190, R24 ;  /* 0x000000bea418723c */ /* 0x040fe20000001818 */
[----:B------:R-:W1:Y:S07]  /*7160*/  LDSM.16.M88.4 R188, [R211] ;  /* 0x00000000d3bc783b */ /* 0x000e6e0000000200 */
[C---:B------:R-:W-:Y:S08]  /*7170*/  HMMA.16816.F32 R28, R164.reuse, R196, R28 ;  /* 0x000000c4a41c723c */ /* 0x040ff0000000181c */
        /* <DEDUP_REMOVED lines=11> */
[----:B------:R-:W3:Y:S07]  /*7230*/  LDSM.16.M88.4 R192, [R228+0xe100] ;  /* 0x00e10000e4c0783b */ /* 0x000eee0000000200 */
[C---:B-----5:R-:W-:Y:S08]  /*7240*/  HMMA.16816.F32 R28, R176.reuse, R168, R28 ;  /* 0x000000a8b01c723c */ /* 0x060ff0000000181c */
[----:B------:R-:W-:Y:S01]  /*7250*/  HMMA.16816.F32 R32, R176, R170, R32 ;  /* 0x000000aab020723c */ /* 0x000fe20000001820 */
[----:B------:R-:W-:Y:S07]  /*7260*/  LDSM.16.M88.4 R168, [R228+0xf100] ;  /* 0x00f10000e4a8783b */ /* 0x000fee0000000200 */
[C---:B-1----:R-:W-:Y:S01]  /*7270*/  HMMA.16816.F32 R4, R172.reuse, R188, R4 ;  /* 0x000000bcac04723c */ /* 0x042fe20000001804 */
[----:B------:R-:W-:Y:S07]  /*7280*/  LDSM.16.M88.4 R176, [R228+0xf900] ;  /* 0x00f90000e4b0783b */ /* 0x000fee0000000200 */
[C---:B------:R-:W-:Y:S01]  /*7290*/  HMMA.16816.F32 R8, R172.reuse, R190, R8 ;  /* 0x000000beac08723c */ /* 0x040fe20000001808 */
[----:B------:R-:W-:Y:S07]  /*72a0*/  LDSM.16.M88.4 R188, [R227+0x1c100] ;  /* 0x01c10000e3bc783b */ /* 0x000fee0000000200 */
[C---:B------:R-:W-:Y:S08]  /*72b0*/  HMMA.16816.F32 R12, R172.reuse, R164, R12 ;  /* 0x000000a4ac0c723c */ /* 0x040ff0000000180c */
[C---:B------:R-:W-:Y:S01]  /*72c0*/  HMMA.16816.F32 R16, R172.reuse, R166, R16 ;  /* 0x000000a6ac10723c */ /* 0x040fe20000001810 */
[----:B------:R-:W1:Y:S07]  /*72d0*/  LDSM.16.M88.4 R164, [R228+0xe900] ;  /* 0x00e90000e4a4783b */ /* 0x000e6e0000000200 */
[C---:B--2---:R-:W-:Y:S08]  /*72e0*/  HMMA.16816.F32 R20, R172.reuse, R196, R20 ;  /* 0x000000c4ac14723c */ /* 0x044ff00000001814 */
[C---:B------:R-:W-:Y:S01]  /*72f0*/  HMMA.16816.F32 R24, R172.reuse, R198, R24 ;  /* 0x000000c6ac18723c */ /* 0x040fe20000001818 */
[----:B------:R-:W2:Y:S07]  /*7300*/  LDSM.16.M88.4 R196, [R220+0x6000] ;  /* 0x00600000dcc4783b */ /* 0x000eae0000000200 */
[C---:B------:R-:W-:Y:S08]  /*7310*/  HMMA.16816.F32 R28, R172.reuse, R180, R28 ;  /* 0x000000b4ac1c723c */ /* 0x040ff0000000181c */
[----:B------:R-:W-:Y:S08]  /*7320*/  HMMA.16816.F32 R32, R172, R182, R32 ;  /* 0x000000b6ac20723c */ /* 0x000ff00000001820 */
[C---:B---3--:R-:W-:Y:S08]  /*7330*/  HMMA.16816.F32 R4, R184.reuse, R192, R4 ;  /* 0x000000c0b804723c */ /* 0x048ff00000001804 */
[C---:B------:R-:W-:Y:S08]  /*7340*/  HMMA.16816.F32 R8, R184.reuse, R194, R8 ;  /* 0x000000c2b808723c */ /* 0x040ff00000001808 */
[C---:B-1----:R-:W-:Y:S08]  /*7350*/  HMMA.16816.F32 R12, R184.reuse, R164, R12 ;  /* 0x000000a4b80c723c */ /* 0x042ff0000000180c */
[C---:B------:R-:W-:Y:S01]  /*7360*/  HMMA.16816.F32 R16, R184.reuse, R166, R16 ;  /* 0x000000a6b810723c */ /* 0x040fe20000001810 */
[----:B------:R-:W1:Y:S07]  /*7370*/  LDSM.16.M88.4 R164, [R220+0x6800] ;  /* 0x00680000dca4783b */ /* 0x000e6e0000000200 */
[C---:B------:R-:W-:Y:S08]  /*7380*/  HMMA.16816.F32 R20, R184.reuse, R168, R20 ;  /* 0x000000a8b814723c */ /* 0x040ff00000001814 */
[C---:B------:R-:W-:Y:S01]  /*7390*/  HMMA.16816.F32 R24, R184.reuse, R170, R24 ;  /* 0x000000aab818723c */ /* 0x040fe20000001818 */
[----:B------:R-:W3:Y:S07]  /*73a0*/  LDSM.16.M88.4 R168, [R220+0x7000] ;  /* 0x00700000dca8783b */ /* 0x000eee0000000200 */
[C---:B------:R-:W-:Y:S08]  /*73b0*/  HMMA.16816.F32 R28, R184.reuse, R176, R28 ;  /* 0x000000b0b81c723c */ /* 0x040ff0000000181c */
[----:B------:R-:W-:Y:S08]  /*73c0*/  HMMA.16816.F32 R32, R184, R178, R32 ;  /* 0x000000b2b820723c */ /* 0x000ff00000001820 */
[C---:B--2---:R-:W-:Y:S08]  /*73d0*/  HMMA.16816.F32 R4, R188.reuse, R196, R4 ;  /* 0x000000c4bc04723c */ /* 0x044ff00000001804 */
[C---:B------:R-:W-:Y:S08]  /*73e0*/  HMMA.16816.F32 R8, R188.reuse, R198, R8 ;  /* 0x000000c6bc08723c */ /* 0x040ff00000001808 */
[C---:B-1----:R-:W-:Y:S08]  /*73f0*/  HMMA.16816.F32 R12, R188.reuse, R164, R12 ;  /* 0x000000a4bc0c723c */ /* 0x042ff0000000180c */
[C---:B------:R-:W-:Y:S01]  /*7400*/  HMMA.16816.F32 R16, R188.reuse, R166, R16 ;  /* 0x000000a6bc10723c */ /* 0x040fe20000001810 */
[----:B------:R-:W1:Y:S01]  /*7410*/  LDSM.16.M88.4 R164, [R220+0x7800] ;  /* 0x00780000dca4783b */ /* 0x000e620000000200 */
[----:B------:R-:W-:Y:S04]  /*7420*/  DEPBAR.LE SB0, 0x0 ;  /* 0x000080000000791a */ /* 0x000fe80000000000 */
[----:B------:R-:W-:Y:S02]  /*7430*/  FMUL.FTZ R200, R4, c[0x0][0x320] ;  /* 0x0000c80004c87a20 */ /* 0x000fe40000410000 */
[C---:B---3--:R-:W-:Y:S04]  /*7440*/  HMMA.16816.F32 R20, R188.reuse, R168, R20 ;  /* 0x000000a8bc14723c */ /* 0x048fe80000001814 */
[----:B------:R-:W2:Y:S01]  /*7450*/  MUFU.TANH R200, R200 ;  /* 0x000000c800c87308 */ /* 0x000ea20000002400 */
[----:B------:R-:W-:Y:S01]  /*7460*/  BAR.SYNC.DEFER_BLOCKING 0x0 ;  /* 0x0000000000007b1d */ /* 0x000fe20000010000 */
[----:B------:R-:W-:Y:S02]  /*7470*/  FMUL.FTZ R202, R5, c[0x0][0x320] ;  /* 0x0000c80005ca7a20 */ /* 0x000fe40000410000 */
[C---:B------:R-:W-:Y:S04]  /*7480*/  HMMA.16816.F32 R24, R188.reuse, R170, R24 ;  /* 0x000000aabc18723c */ /* 0x040fe80000001818 */
[----:B------:R-:W-:Y:S02]  /*7490*/  FMUL.FTZ R0, R6, c[0x0][0x320] ;  /* 0x0000c80006007a20 */ /* 0x000fe40000410000 */
[----:B------:R-:W3:Y:S01]  /*74a0*/  MUFU.TANH R202, R202 ;  /* 0x000000ca00ca7308 */ /* 0x000ee20000002400 */
[----:B------:R-:W-:Y:S02]  /*74b0*/  FMUL.FTZ R201, R7, c[0x0][0x320] ;  /* 0x0000c80007c97a20 */ /* 0x000fe40000410000 */
[----:B------:R-:W-:Y:S03]  /*74c0*/  FMUL.FTZ R182, R8, c[0x0][0x320] ;  /* 0x0000c80008b67a20 */ /* 0x000fe60000410000 */
[----:B------:R-:W-:Y:S02]  /*74d0*/  FMUL.FTZ R183, R9, c[0x0][0x320] ;  /* 0x0000c80009b77a20 */ /* 0x000fe40000410000 */
[----:B------:R-:W-:Y:S02]  /*74e0*/  FMUL.FTZ R203, R10, c[0x0][0x320] ;  /* 0x0000c8000acb7a20 */ /* 0x000fe40000410000 */
[----:B------:R-:W4:Y:S01]  /*74f0*/  MUFU.TANH R0, R0 ;  /* 0x0000000000007308 */ /* 0x000f220000002400 */
[----:B------:R-:W-:Y:S02]  /*7500*/  FMUL.FTZ R181, R11, c[0x0][0x320] ;  /* 0x0000c8000bb57a20 */ /* 0x000fe40000410000 */
[----:B------:R-:W-:Y:S02]  /*7510*/  FMUL.FTZ R194, R12, c[0x0][0x320] ;  /* 0x0000c8000cc27a20 */ /* 0x000fe40000410000 */
[----:B------:R-:W-:Y:S02]  /*7520*/  FMUL.FTZ R195, R13, c[0x0][0x320] ;  /* 0x0000c8000dc37a20 */ /* 0x000fe40000410000 */
[----:B------:R-:W-:Y:S01]  /*7530*/  FMUL.FTZ R198, R14, c[0x0][0x320] ;  /* 0x0000c8000ec67a20 */ /* 0x000fe20000410000 */
[C---:B-1----:R-:W-:Y:S02]  /*7540*/  HMMA.16816.F32 R28, R188.reuse, R164, R28 ;  /* 0x000000a4bc1c723c */ /* 0x042fe4000000181c */
[----:B------:R-:W1:Y:S01]  /*7550*/  MUFU.TANH R201, R201 ;  /* 0x000000c900c97308 */ /* 0x000e620000002400 */
[----:B------:R-:W-:Y:S02]  /*7560*/  FMUL.FTZ R199, R15, c[0x0][0x320] ;  /* 0x0000c8000fc77a20 */ /* 0x000fe40000410000 */
[----:B------:R-:W-:Y:S02]  /*7570*/  FMUL.FTZ R173, R16, c[0x0][0x320] ;  /* 0x0000c80010ad7a20 */ /* 0x000fe40000410000 */
[----:B------:R-:W-:Y:S01]  /*7580*/  FMUL.FTZ R174, R17, c[0x0][0x320] ;  /* 0x0000c80011ae7a20 */ /* 0x000fe20000410000 */
[----:B------:R-:W-:Y:S04]  /*7590*/  HMMA.16816.F32 R32, R188, R166, R32 ;  /* 0x000000a6bc20723c */ /* 0x000fe80000001820 */
[----:B------:R-:W1:Y:S01]  /*75a0*/  MUFU.TANH R182, R182 ;  /* 0x000000b600b67308 */ /* 0x000e620000002400 */
[----:B------:R-:W-:Y:S02]  /*75b0*/  FMUL.FTZ R197, R18, c[0x0][0x320] ;  /* 0x0000c80012c57a20 */ /* 0x000fe40000410000 */
[----:B------:R-:W-:Y:S02]  /*75c0*/  FMUL.FTZ R193, R19, c[0x0][0x320] ;  /* 0x0000c80013c17a20 */ /* 0x000fe40000410000 */
[----:B------:R-:W-:Y:S03]  /*75d0*/  FMUL.FTZ R175, R20, c[0x0][0x320] ;  /* 0x0000c80014af7a20 */ /* 0x000fe60000410000 */
[----:B------:R-:W-:Y:S02]  /*75e0*/  FMUL.FTZ R178, R21, c[0x0][0x320] ;  /* 0x0000c80015b27a20 */ /* 0x000fe40000410000 */
        /* <DEDUP_REMOVED lines=16> */
[----:B------:R-:W-:Y:S03]  /*76f0*/  FMUL.FTZ R31, R35, c[0x0][0x320] ;  /* 0x0000c800231f7a20 */ /* 0x000fe60000410000 */
        /* <DEDUP_REMOVED lines=25> */
[----:B--234-:R-:W-:Y:S01]  /*7890*/  ISETP.NE.AND P1, PT, R236, 0x1, PT ;  /* 0x00000001ec00780c */ /* 0x01cfe20003f25270 */
[----:B------:R-:W-:Y:S01]  /*78a0*/  ULEA UR5, UR20, UR12, 0x6 ;  /* 0x0000000c14057291 */ /* 0x000fe2000f8e303f */
[----:B------:R-:W-:Y:S01]  /*78b0*/  IADD3 R22, -R250, 0x10, RZ ;  /* 0x00000010fa167810 */ /* 0x000fe20007ffe1ff */
[----:B------:R-:W-:Y:S01]  /*78c0*/  IMAD.MOV.U32 R237, RZ, RZ, RZ ;  /* 0x000000ffffed7224 */ /* 0x000fe200078e00ff */
[----:B------:R-:W-:Y:S01]  /*78d0*/  IADD3 R18, -R249, 0x10, RZ ;  /* 0x00000010f9127810 */ /* 0x000fe20007ffe1ff */
[C---:B------:R-:W-:Y:S01]  /*78e0*/  IMAD.SHL.U32 R172, R207.reuse, 0x2, RZ ;  /* 0x00000002cfac7824 */ /* 0x040fe200078e00ff */
[----:B------:R-:W-:Y:S01]  /*78f0*/  LOP3.LUT R22, R22, 0xf, RZ, 0xc0, !PT ;  /* 0x0000000f16167812 */ /* 0x000fe200078ec0ff */
[----:B------:R-:W-:Y:S01]  /*7900*/  IMAD.U32 R238, RZ, RZ, UR5 ;  /* 0x00000005ffee7e24 */ /* 0x000fe2000f8e00ff */
[----:B------:R-:W-:Y:S02]  /*7910*/  LOP3.LUT R18, R18, 0xf, RZ, 0xc0, !PT ;  /* 0x0000000f12127812 */ /* 0x000fe400078ec0ff */
[----:B------:R-:W-:Y:S02]  /*7920*/  IADD3 R16, -R248, 0x10, RZ ;  /* 0x00000010f8107810 */ /* 0x000fe40007ffe1ff */
[----:B------:R-:W-:Y:S02]  /*7930*/  IADD3 R238, R238, -0x40, R239 ;  /* 0xffffffc0eeee7810 */ /* 0x000fe40007ffe0ef */
[----:B------:R-:W-:Y:S02]  /*7940*/  LOP3.LUT R16, R16, 0xf, RZ, 0xc0, !PT ;  /* 0x0000000f10107812 */ /* 0x000fe400078ec0ff */
[----:B------:R-:W-:Y:S01]  /*7950*/  SHF.R.S32.HI R180, RZ, 0x1f, R207 ;  /* 0x0000001fffb47819 */ /* 0x000fe200000114cf */
[----:B------:R-:W-:Y:S03]  /*7960*/  @P1 IMAD.HI.U32 R6, R238, c[0x0][0x2bc], RZ ;  /* 0x0000af00ee061a27 */ /* 0x000fe600078e00ff */
[----:B------:R-:W-:Y:S01]  /*7970*/  SHF.L.U64.HI R180, R207, 0x1, R180 ;  /* 0x00000001cfb47819 */ /* 0x000fe200000102b4 */
[----:B------:R-:W-:Y:S01]  /*7980*/  IMAD.MOV.U32 R4, RZ, RZ, R238 ;  /* 0x000000ffff047224 */ /* 0x000fe200078e00ee */
[----:B------:R-:W-:Y:S04]  /*7990*/  @P1 SHF.R.U32.HI R4, RZ, c[0x0][0x2c0], R6 ;  /* 0x0000b000ff041a19 */ /* 0x000fe80000011606 */
[C---:B------:R-:W-:Y:S04]  /*79a0*/  @!P2 IADD3 R11, P0, R4.reuse, UR16, RZ ;  /* 0x00000010040bac10 */ /* 0x040fe8000ff1e0ff */
[----:B------:R-:W-:Y:S02]  /*79b0*/  @!P2 LEA.HI.X.SX32 R6, R4, UR8, 0x1, P0 ;  /* 0x000000080406ac11 */ /* 0x000fe400080f0eff */
[C---:B------:R-:W-:Y:S04]  /*79c0*/  @!P2 LEA R8, P0, R11.reuse, c[0x0][0x2a0], 0x2 ;  /* 0x0000a8000b08aa11 */ /* 0x040fe800078010ff */
[----:B------:R-:W-:Y:S01]  /*79d0*/  @!P2 LEA.HI.X R9, R11, c[0x0][0x2a4], R6, 0x2, P0 ;  /* 0x0000a9000b09aa11 */ /* 0x000fe200000f1406 */
[----:B------:R-:W-:Y:S01]  /*79e0*/  IMAD.MOV R11, RZ, RZ, -R4 ;  /* 0x000000ffff0b7224 */ /* 0x000fe200078e0a04 */
[----:B------:R-:W-:Y:S03]  /*79f0*/  SHF.L.U64.HI R6, R204, 0x1, R245 ;  /* 0x00000001cc067819 */ /* 0x000fe600000102f5 */
[----:B------:R2:W3:Y:S01]  /*7a00*/  @!P2 LDG.E R237, [R8.64] ;  /* 0x0000001208eda981 */ /* 0x0004e2000c1e1900 */
[----:B------:R-:W-:Y:S04]  /*7a10*/  IMAD R238, R11, c[0x0][0x2b8], R238 ;  /* 0x0000ae000bee7a24 */ /* 0x000fe800078e02ee */
[C---:B------:R-:W-:Y:S01]  /*7a20*/  IMAD.WIDE.U32 R12, R238.reuse, c[0x0][0x1e0], RZ ;  /* 0x00007800ee0c7a25 */ /* 0x040fe200078e00ff */
[----:B------:R-:W-:Y:S05]  /*7a30*/  SHF.R.S32.HI R11, RZ, 0x1f, R238 ;  /* 0x0000001fff0b7819 */ /* 0x000fea00000114ee */
[----:B------:R-:W-:Y:S04]  /*7a40*/  IMAD R11, R11, c[0x0][0x1e0], RZ ;  /* 0x000078000b0b7a24 */ /* 0x000fe800078e02ff */
[----:B------:R-:W-:Y:S04]  /*7a50*/  IMAD R11, R238, c[0x0][0x1e4], R11 ;  /* 0x00007900ee0b7a24 */ /* 0x000fe800078e020b */
[----:B------:R-:W-:Y:S02]  /*7a60*/  IMAD.IADD R13, R13, 0x1, R11 ;  /* 0x000000010d0d7824 */ /* 0x000fe400078e020b */
[----:B--2---:R-:W-:Y:S01]  /*7a70*/  IMAD.SHL.U32 R8, R205, 0x2, RZ ;  /* 0x00000002cd087824 */ /* 0x004fe200078e00ff */
[----:B---3--:R-:W-:Y:S01]  /*7a80*/  SHF.R.S32.HI R4, RZ, 0x1f, R237 ;  /* 0x0000001fff047819 */ /* 0x008fe200000114ed */
[C---:B------:R-:W-:Y:S04]  /*7a90*/  IMAD.WIDE.U32 R12, R237.reuse, c[0x0][0x1f0], R12 ;  /* 0x00007c00ed0c7a25 */ /* 0x040fe800078e000c */
[----:B------:R-:W-:Y:S01]  /*7aa0*/  IMAD R4, R4, c[0x0][0x1f0], RZ ;  /* 0x00007c0004047a24 */ /* 0x000fe200078e02ff */
[----:B------:R-:W-:Y:S03]  /*7ab0*/  IADD3 R9, P0, R12, UR14, RZ ;  /* 0x0000000e0c097c10 */ /* 0x000fe6000ff1e0ff */
[----:B------:R-:W-:Y:S05]  /*7ac0*/  IMAD R4, R237, c[0x0][0x1f4], R4 ;  /* 0x00007d00ed047a24 */ /* 0x000fea00078e0204 */
[----:B------:R-:W-:Y:S02]  /*7ad0*/  IADD3.X R4, R13, UR7, R4, P0, !PT ;  /* 0x000000070d047c10 */ /* 0x000fe400087fe404 */
[C---:B------:R-:W-:Y:S04]  /*7ae0*/  LEA R11, P0, R9.reuse, c[0x0][0x1c8], 0x1 ;  /* 0x00007200090b7a11 */ /* 0x040fe800078008ff */
[----:B------:R-:W-:Y:S01]  /*7af0*/  LEA.HI.X R10, R9, c[0x0][0x1cc], R4, 0x1, P0 ;  /* 0x00007300090a7a11 */ /* 0x000fe200000f0c04 */
[----:B------:R-:W2:Y:S01]  /*7b00*/  SHFL.IDX PT, R13, R11, 0x1, 0x181f ;  /* 0x00381f000b0d7f89 */ /* 0x000ea200000e0000 */
[----:B------:R-:W-:Y:S01]  /*7b10*/  IMAD.SHL.U32 R4, R204, 0x2, RZ ;  /* 0x00000002cc047824 */ /* 0x000fe200078e00ff */
[----:B------:R-:W-:Y:S02]  /*7b20*/  SHF.L.U64.HI R9, R205, 0x1, R246 ;  /* 0x00000001cd097819 */ /* 0x000fe400000102f6 */
[----:B------:R-:W3:Y:S04]  /*7b30*/  SHFL.IDX PT, R15, R10, 0x1, 0x181f ;  /* 0x00381f000a0f7f89 */ /* 0x000ee800000e0000 */
[----:B------:R-:W4:Y:S04]  /*7b40*/  SHFL.IDX PT, R11, R11, RZ, 0x181f ;  /* 0x00181fff0b0b7589 */ /* 0x000f2800000e0000 */
[----:B------:R-:W5:Y:S01]  /*7b50*/  SHFL.IDX PT, R21, R10, RZ, 0x181f ;  /* 0x00181fff0a157589 */ /* 0x000f6200000e0000 */
[----:B--2---:R-:W-:Y:S04]  /*7b60*/  IADD3 R22, P1, P0, R22, R13, R251 ;  /* 0x0000000d16167210 */ /* 0x004fe8000783e0fb */
[----:B---3--:R-:W-:Y:S02]  /*7b70*/  IADD3.X R23, RZ, R15, R252, P1, P0 ;  /* 0x0000000fff177210 */ /* 0x008fe40000fe04fc */
[----:B------:R-:W-:Y:S04]  /*7b80*/  IADD3 R18, P1, P0, R18, R13, R8 ;  /* 0x0000000d12127210 */ /* 0x000fe8000783e008 */
[--C-:B------:R-:W-:Y:S02]  /*7b90*/  IADD3.X R19, RZ, R15, R9.reuse, P1, P0 ;  /* 0x0000000fff137210 */ /* 0x100fe40000fe0409 */
[----:B------:R-:W-:Y:S04]  /*7ba0*/  IADD3 R16, P1, P0, R16, R13, R4 ;  /* 0x0000000d10107210 */ /* 0x000fe8000783e004 */
[--C-:B------:R-:W-:Y:S02]  /*7bb0*/  IADD3.X R17, RZ, R15, R6.reuse, P1, P0 ;  /* 0x0000000fff117210 */ /* 0x100fe40000fe0406 */
[----:B----4-:R-:W-:Y:S05]  /*7bc0*/  IADD3 R8, P0, R11, R8, RZ ;  /* 0x000000080b087210 */ /* 0x010fea0007f1e0ff */
[----:B-----5:R-:W-:Y:S01]  /*7bd0*/  IMAD.X R9, R21, 0x1, R9, P0 ;  /* 0x0000000115097824 */ /* 0x020fe200000e0609 */
[----:B------:R-:W-:Y:S05]  /*7be0*/  IADD3 R24, P0, R11, R4, RZ ;  /* 0x000000040b187210 */ /* 0x000fea0007f1e0ff */
[----:B------:R-:W-:Y:S01]  /*7bf0*/  IMAD.X R25, R21, 0x1, R6, P0 ;  /* 0x0000000115197824 */ /* 0x000fe200000e0606 */
[-C--:B------:R-:W-:Y:S05]  /*7c00*/  IADD3 R26, P0, R11, R172.reuse, RZ ;  /* 0x000000ac0b1a7210 */ /* 0x080fea0007f1e0ff */
[----:B------:R-:W-:Y:S01]  /*7c10*/  IMAD.X R27, R21, 0x1, R180, P0 ;  /* 0x00000001151b7824 */ /* 0x000fe200000e06b4 */
[----:B------:R-:W-:Y:S04]  /*7c20*/  IADD3 R20, P0, R11, R251, RZ ;  /* 0x000000fb0b147210 */ /* 0x000fe80007f1e0ff */
[----:B------:R2:W-:Y:S01]  /*7c30*/  LDGSTS.E.BYPASS.LTC128B.128 [R235+0x8100], [R26.64], !P3 ;  /* 0x081000001aeb7fae */ /* 0x0005e2000d901d52 */
        /* <DEDUP_REMOVED lines=15> */
.L_x_1987:
[----:B--234-:R-:W-:Y:S01]  /*7d30*/  IMAD.MOV.U32 R15, RZ, RZ, R240 ;  /* 0x000000ffff0f7224 */ /* 0x01cfe200078e00f0 */
[----:B------:R-:W-:Y:S01]  /*7d40*/  PLOP3.LUT P0, PT, PT, PT, UP1, 0x80, 0x0 ;  /* 0x000000000000781c */ /* 0x000fe20003f0f018 */
[----:B------:R-:W0:Y:S01]  /*7d50*/  LDGDEPBAR ;  /* 0x00000000000079af */ /* 0x000e220000000000 */
[----:B------:R-:W-:Y:S01]  /*7d60*/  USHF.L.U32 UR5, UR20, 0x6, URZ ;  /* 0x0000000614057899 */ /* 0x000fe2000800063f */
[----:B------:R-:W-:Y:S10]  /*7d70*/  IMAD.MOV.U32 R6, RZ, RZ, c[0x0][0x2ac] ;  /* 0x0000ab00ff067624 */ /* 0x000ff400078e00ff */
[----:B------:R-:W-:Y:S01]  /*7d80*/  @P0 IMAD.HI.U32 R4, R240, c[0x0][0x2c8], RZ ;  /* 0x0000b200f0040a27 */ /* 0x000fe200078e00ff */
[----:B------:R-:W-:Y:S11]  /*7d90*/  PLOP3.LUT P0, PT, PT, PT, UP1, 0x80, 0x0 ;  /* 0x000000000000781c */ /* 0x000ff60003f0f018 */
[----:B------:R-:W-:Y:S02]  /*7da0*/  @!UPT UIADD3 URZ, URZ, URZ, URZ ;  /* 0x0000003f3f3ff290 */ /* 0x000fe4000fffe03f */
[----:B------:R-:W-:Y:S01]  /*7db0*/  @P0 SHF.R.U32.HI R15, RZ, c[0x0][0x2cc], R4 ;  /* 0x0000b300ff0f0a19 */ /* 0x000fe20000011604 */
[----:B------:R-:W-:Y:S01]  /*7dc0*/  IMAD.U32 R4, RZ, RZ, UR5 ;  /* 0x00000005ff047e24 */ /* 0x000fe2000f8e00ff */
[----:B------:R-:W-:Y:S03]  /*7dd0*/  PLOP3.LUT P0, PT, PT, PT, UP0, 0x40, 0x0 ;  /* 0x000000000000781c */ /* 0x000fe60003f0e808 */
[----:B------:R-:W2:Y:S01]  /*7de0*/  SHFL.IDX PT, R8, R15, RZ, 0x1c1f ;  /* 0x001c1fff0f087589 */ /* 0x000ea200000e0000 */
[----:B------:R-:W-:Y:S05]  /*7df0*/  IADD3 R9, -R241, 0x1, -R4 ;  /* 0x00000001f1097810 */ /* 0x000fea0007ffe904 */
[----:B------:R-:W-:Y:S05]  /*7e00*/  IMAD R9, R6, c[0x0][0x1d0], R9 ;  /* 0x0000740006097a24 */ /* 0x000fea00078e0209 */
[----:B------:R-:W-:Y:S04]  /*7e10*/  IADD3 R9, R9, -c[0x0][0x168], RZ ;  /* 0x80005a0009097a10 */ /* 0x000fe80007ffe0ff */
[C---:B------:R-:W-:Y:S02]  /*7e20*/  IADD3 R11, R9.reuse, c[0x0][0x328], RZ ;  /* 0x0000ca00090b7a10 */ /* 0x040fe40007ffe0ff */
[----:B------:R-:W-:Y:S03]  /*7e30*/  IADD3 R9, R9, UR11, RZ ;  /* 0x0000000b09097c10 */ /* 0x000fe6000fffe0ff */
[--C-:B--2---:R-:W-:Y:S02]  /*7e40*/  IMAD.IADD R14, R11, 0x1, R8.reuse ;  /* 0x000000010b0e7824 */ /* 0x104fe400078e0208 */
        /* <DEDUP_REMOVED lines=17> */
.L_x_1990:
[----:B------:R-:W-:Y:S04]  /*7f60*/  MOV R6, c[0x0][0x32c] ;  /* 0x0000cb0000067a02 */ /* 0x000fe80000000f00 */
[----:B------:R-:W-:Y:S11]  /*7f70*/  ISETP.NE.AND P0, PT, R6, 0x1, PT ;  /* 0x000000010600780c */ /* 0x000ff60003f05270 */
[----:B------:R-:W-:Y:S02]  /*7f80*/  @!UPT UIADD3 URZ, URZ, URZ, URZ ;  /* 0x0000003f3f3ff290 */ /* 0x000fe4000fffe03f */
[----:B------:R-:W-:Y:S05]  /*7f90*/  @P0 IMAD.HI.U32 R6, R17, c[0x0][0x330], RZ ;  /* 0x0000cc0011060a27 */ /* 0x000fea00078e00ff */
[----:B------:R-:W-:Y:S02]  /*7fa0*/  @P0 SHF.R.U32.HI R17, RZ, c[0x0][0x334], R6 ;  /* 0x0000cd00ff110a19 */ /* 0x000fe40000011606 */
.L_x_1991:
[----:B------:R-:W-:Y:S05]  /*7fb0*/  BSYNC B0 ;  /* 0x0000000000007941 */ /* 0x000fea0003800000 */
.L_x_1989:
[----:B------:R-:W-:Y:S04]  /*7fc0*/  IMAD R6, R17, c[0x0][0x32c], -R4 ;  /* 0x0000cb0011067a24 */ /* 0x000fe800078e0a04 */
[----:B------:R-:W-:Y:S05]  /*7fd0*/  IMAD.IADD R6, R6, 0x1, -R241 ;  /* 0x0000000106067824 */ /* 0x000fea00078e0af1 */
[----:B------:R-:W-:Y:S02]  /*7fe0*/  IADD3 R17, R6, c[0x0][0x32c], RZ ;  /* 0x0000cb0006117a10 */ /* 0x000fe40007ffe0ff */
[----:B------:R-:W-:Y:S02]  /*7ff0*/  IMNMX R13, R13, R6, !PT ;  /* 0x000000060d0d7217 */ /* 0x000fe40007800200 */
[----:B------:R-:W-:Y:S02]  /*8000*/  IMNMX R14, R14, R17, PT ;  /* 0x000000110e0e7217 */ /* 0x000fe40003800200 */
.L_x_1988:
[----:B------:R-:W-:Y:S01]  /*8010*/  UISETP.GT.AND UP2, UPT, UR20, -0x1, UPT ;  /* 0xffffffff1400788c */ /* 0x000fe2000bf44270 */
[----:B------:R-:W2:Y:S05]  /*8020*/  SHFL.IDX PT, R16, R15, 0x1, 0x1c1f ;  /* 0x003c1f000f107f89 */ /* 0x000eaa00000e0000 */
[----:B------:R-:W-:Y:S04]  /*8030*/  PLOP3.LUT P0, PT, PT, PT, UP2, 0x80, 0x0 ;  /* 0x000000000000781c */ /* 0x000fe80003f0f028 */
[C---:B------:R-:W-:Y:S04]  /*8040*/  ISETP.GT.AND P0, PT, R13.reuse, RZ, P0 ;  /* 0x000000ff0d00720c */ /* 0x040fe80000704270 */
[----:B------:R-:W-:Y:S04]  /*8050*/  ISETP.LT.OR P0, PT, R14, 0x1, P0 ;  /* 0x000000010e00780c */ /* 0x000fe80000701670 */
[----:B------:R-:W-:Y:S02]  /*8060*/  FSEL R12, R200, -INF , !P0 ;  /* 0xff800000c80c7808 */ /* 0x000fe40004000000 */
[----:B------:R-:W-:Y:S04]  /*8070*/  PLOP3.LUT P0, PT, PT, PT, UP2, 0x80, 0x0 ;  /* 0x000000000000781c */ /* 0x000fe80003f0f028 */
[C---:B------:R-:W-:Y:S04]  /*8080*/  ISETP.GT.AND P0, PT, R13.reuse, 0x1, P0 ;  /* 0x000000010d00780c */ /* 0x040fe80000704270 */
[----:B------:R-:W-:Y:S04]  /*8090*/  ISETP.LT.OR P0, PT, R14, 0x2, P0 ;  /* 0x000000020e00780c */ /* 0x000fe80000701670 */
[----:B------:R-:W-:Y:S02]  /*80a0*/  FSEL R10, R202, -INF , !P0 ;  /* 0xff800000ca0a7808 */ /* 0x000fe40004000000 */
[----:B------:R-:W-:Y:S04]  /*80b0*/  PLOP3.LUT P0, PT, PT, PT, UP2, 0x80, 0x0 ;  /* 0x000000000000781c */ /* 0x000fe80003f0f028 */
[C---:B------:R-:W-:Y:S04]  /*80c0*/  ISETP.GT.AND P0, PT, R13.reuse, 0x8, P0 ;  /* 0x000000080d00780c */ /* 0x040fe80000704270 */
[----:B------:R-:W-:Y:S04]  /*80d0*/  ISETP.LT.OR P0, PT, R14, 0x9, P0 ;  /* 0x000000090e00780c */ /* 0x000fe80000701670 */
[----:B-1----:R-:W-:Y:S02]  /*80e0*/  FSEL R8, R182, -INF , !P0 ;  /* 0xff800000b6087808 */ /* 0x002fe40004000000 */
        /* <DEDUP_REMOVED lines=31> */
[----:B------:R-:W-:Y:S01]  /*82e0*/  FSEL R184, R5, -INF , !P0 ;  /* 0xff80000005b87808 */ /* 0x000fe20004000000 */
[--C-:B--2---:R-:W-:Y:S01]  /*82f0*/  IMAD.IADD R5, R11, 0x1, R16.reuse ;  /* 0x000000010b057824 */ /* 0x104fe200078e0210 */
        /* <DEDUP_REMOVED lines=21> */
[----:B------:R-:W-:Y:S11]  /*8450*/  PLOP3.LUT P0, PT, PT, PT, UP0, 0x40, 0x0 ;  /* 0x000000000000781c */ /* 0x000ff60003f0e808 */
[----:B------:R-:W-:Y:S02]  /*8460*/  @!UPT UIADD3 URZ, URZ, URZ, URZ ;  /* 0x0000003f3f3ff290 */ /* 0x000fe4000fffe03f */
        /* <DEDUP_REMOVED lines=16> */
.L_x_1994:
[----:B------:R-:W-:Y:S04]  /*8570*/  MOV R9, 0x1 ;  /* 0x0000000100097802 */ /* 0x000fe80000000f00 */
[----:B------:R-:W-:Y:S11]  /*8580*/  ISETP.NE.AND P0, PT, R9, c[0x0][0x32c], PT ;  /* 0x0000cb0009007a0c */ /* 0x000ff60003f05270 */
[----:B------:R-:W-:Y:S02]  /*8590*/  @!UPT UIADD3 URZ, URZ, URZ, URZ ;  /* 0x0000003f3f3ff290 */ /* 0x000fe4000fffe03f */
[----:B------:R-:W-:Y:S05]  /*85a0*/  @P0 IMAD.HI.U32 R9, R11, c[0x0][0x330], RZ ;  /* 0x0000cc000b090a27 */ /* 0x000fea00078e00ff */
[----:B------:R-:W-:Y:S02]  /*85b0*/  @P0 SHF.R.U32.HI R11, RZ, c[0x0][0x334], R9 ;  /* 0x0000cd00ff0b0a19 */ /* 0x000fe40000011609 */
.L_x_1995:
[----:B------:R-:W-:Y:S05]  /*85c0*/  BSYNC B0 ;  /* 0x0000000000007941 */ /* 0x000fea0003800000 */
.L_x_1993:
[----:B------:R-:W-:Y:S04]  /*85d0*/  IMAD R4, R11, c[0x0][0x32c], -R4 ;  /* 0x0000cb000b047a24 */ /* 0x000fe800078e0a04 */
[----:B------:R-:W-:Y:S05]  /*85e0*/  IMAD.IADD R14, R4, 0x1, -R241 ;  /* 0x00000001040e7824 */ /* 0x000fea00078e0af1 */
[----:B------:R-:W-:Y:S02]  /*85f0*/  IADD3 R4, R14, c[0x0][0x32c], RZ ;  /* 0x0000cb000e047a10 */ /* 0x000fe40007ffe0ff */
[----:B------:R-:W-:Y:S02]  /*8600*/  IMNMX R7, R7, R14, !PT ;  /* 0x0000000e07077217 */ /* 0x000fe40007800200 */
[----:B------:R-:W-:Y:S02]  /*8610*/  IMNMX R5, R5, R4, PT ;  /* 0x0000000405057217 */ /* 0x000fe40003800200 */
.L_x_1992:
[----:B------:R-:W-:Y:S01]  /*8620*/  PLOP3.LUT P0, PT, PT, PT, UP2, 0x80, 0x0 ;  /* 0x000000000000781c */ /* 0x000fe20003f0f028 */
[----:B------:R-:W-:Y:S01]  /*8630*/  LDSM.16.MT88.4 R20, [R226+0x100] ;  /* 0x00010000e214783b */ /* 0x000fe20000004200 */
[----:B------:R-:W-:Y:S02]  /*8640*/  FMNMX.FTZ R17, R12, R3, !PT ;  /* 0x000000030c117209 */ /* 0x000fe40007810000 */
[----:B------:R-:W-:Y:S02]  /*8650*/  ISETP.GT.AND P0, PT, R7, RZ, P0 ;  /* 0x000000ff0700720c */ /* 0x000fe40000704270 */
[----:B------:R-:W-:Y:S02]  /*8660*/  FMNMX.FTZ R17, R10, R17, !PT ;  /* 0x000000110a117209 */ /* 0x000fe40007810000 */
[----:B------:R-:W-:Y:S02]  /*8670*/  ISETP.LT.OR P0, PT, R5, 0x1, P0 ;  /* 0x000000010500780c */ /* 0x000fe40000701670 */
[----:B------:R-:W-:Y:S02]  /*8680*/  FMNMX.FTZ R17, R8, R17, !PT ;  /* 0x0000001108117209 */ /* 0x000fe40007810000 */
[----:B------:R-:W-:Y:S02]  /*8690*/  FSEL R15, R0, -INF , !P0 ;  /* 0xff800000000f7808 */ /* 0x000fe40004000000 */
[----:B------:R-:W-:Y:S02]  /*86a0*/  PLOP3.LUT P0, PT, PT, PT, UP2, 0x80, 0x0 ;  /* 0x000000000000781c */ /* 0x000fe40003f0f028 */
[----:B------:R-:W-:Y:S02]  /*86b0*/  FMNMX.FTZ R17, R6, R17, !PT ;  /* 0x0000001106117209 */ /* 0x000fe40007810000 */
[----:B------:R-:W-:Y:S02]  /*86c0*/  ISETP.GT.AND P0, PT, R7, 0x1, P0 ;  /* 0x000000010700780c */ /* 0x000fe40000704270 */
        /* <DEDUP_REMOVED lines=42> */
[----:B------:R-:W-:Y:S01]  /*8970*/  FMNMX.FTZ R4, R203, R4, !PT ;  /* 0x00000004cb047209 */ /* 0x000fe20007810000 */
[----:B------:R-:W1:Y:S01]  /*8980*/  SHFL.BFLY PT, R17, R0, 0x2, 0x1f ;  /* 0x0c401f0000117f89 */ /* 0x000e6200000e0000 */
[----:B------:R-:W-:Y:S04]  /*8990*/  ISETP.LT.OR P0, PT, R5, 0x1a, P0 ;  /* 0x0000001a0500780c */ /* 0x000fe80000701670 */
[----:B------:R-:W-:Y:S02]  /*89a0*/  FSEL R201, R193, -INF , !P0 ;  /* 0xff800000c1c97808 */ /* 0x000fe40004000000 */
[----:B------:R-:W-:Y:S02]  /*89b0*/  PLOP3.LUT P0, PT, PT, PT, UP2, 0x80, 0x0 ;  /* 0x000000000000781c */ /* 0x000fe40003f0f028 */
[----:B------:R-:W-:Y:S02]  /*89c0*/  FMNMX.FTZ R4, R201, R4, !PT ;  /* 0x00000004c9047209 */ /* 0x000fe40007810000 */
[----:B------:R-:W-:Y:S04]  /*89d0*/  ISETP.GT.AND P0, PT, R7, 0x20, P0 ;  /* 0x000000200700780c */ /* 0x000fe80000704270 */
[----:B------:R-:W-:Y:S04]  /*89e0*/  ISETP.LT.OR P0, PT, R5, 0x21, P0 ;  /* 0x000000210500780c */ /* 0x000fe80000701670 */
[----:B------:R-:W-:Y:S02]  /*89f0*/  FSEL R187, R170, -INF , !P0 ;  /* 0xff800000aabb7808 */ /* 0x000fe40004000000 */
[----:B------:R-:W-:Y:S02]  /*8a00*/  PLOP3.LUT P0, PT, PT, PT, UP2, 0x80, 0x0 ;  /* 0x000000000000781c */ /* 0x000fe40003f0f028 */
[----:B------:R-:W-:Y:S02]  /*8a10*/  FMNMX.FTZ R4, R187, R4, !PT ;  /* 0x00000004bb047209 */ /* 0x000fe40007810000 */
[----:B------:R-:W-:Y:S02]  /*8a20*/  ISETP.GT.AND P0, PT, R7, 0x21, P0 ;  /* 0x000000210700780c */ /* 0x000fe40000704270 */
[----:B-1----:R-:W-:Y:S02]  /*8a30*/  FMNMX.FTZ R17, R0, R17, !PT ;  /* 0x0000001100117209 */ /* 0x002fe40007810000 */
        /* <DEDUP_REMOVED lines=24> */
[----:B------:R-:W-:Y:S01]  /*8bc0*/  ISETP.GT.AND P0, PT, R7, 0x38, P0 ;  /* 0x000000380700780c */ /* 0x000fe20000704270 */
[----:B------:R-:W1:Y:S03]  /*8bd0*/  SHFL.BFLY PT, R14, R17, 0x1, 0x1f ;  /* 0x0c201f00110e7f89 */ /* 0x000e6600000e0000 */
[----:B------:R-:W-:Y:S04]  /*8be0*/  ISETP.LT.OR P0, PT, R5, 0x39, P0 ;  /* 0x000000390500780c */ /* 0x000fe80000701670 */
[----:B------:R-:W-:Y:S02]  /*8bf0*/  FSEL R173, R33, -INF , !P0 ;  /* 0xff80000021ad7808 */ /* 0x000fe40004000000 */
[----:B------:R-:W-:Y:S01]  /*8c00*/  PLOP3.LUT P0, PT, PT, PT, UP2, 0x80, 0x0 ;  /* 0x000000000000781c */ /* 0x000fe20003f0f028 */
[----:B------:R-:W-:Y:S01]  /*8c10*/  UISETP.GT.AND UP2, UPT, UR20, UR4, UPT ;  /* 0x000000041400728c */ /* 0x000fe2000bf44270 */
[----:B------:R-:W-:Y:S01]  /*8c20*/  FMNMX.FTZ R0, R173, R0, !PT ;  /* 0x00000000ad007209 */ /* 0x000fe20007810000 */
[----:B------:R-:W-:Y:S01]  /*8c30*/  UIADD3 UR20, UR20, -0x1, URZ ;  /* 0xffffffff14147890 */ /* 0x000fe2000fffe03f */
[----:B------:R-:W-:Y:S04]  /*8c40*/  ISETP.GT.AND P0, PT, R7, 0x39, P0 ;  /* 0x000000390700780c */ /* 0x000fe80000704270 */
[----:B------:R-:W-:Y:S04]  /*8c50*/  ISETP.LT.OR P0, PT, R5, 0x3a, P0 ;  /* 0x0000003a0500780c */ /* 0x000fe80000701670 */
[----:B------:R-:W-:Y:S02]  /*8c60*/  FSEL R165, R31, -INF , !P0 ;  /* 0xff8000001fa57808 */ /* 0x000fe40004000000 */
[----:B------:R-:W-:Y:S02]  /*8c70*/  LDSM.16.MT88.4 R28, [R225+0x100] ;  /* 0x00010000e11c783b */ /* 0x000fe40000004200 */
[----:B------:R-:W-:Y:S02]  /*8c80*/  FMNMX.FTZ R4, R165, R0, !PT ;  /* 0x00000000a5047209 */ /* 0x000fe40007810000 */
[----:B-1----:R-:W-:Y:S04]  /*8c90*/  FMNMX.FTZ R0, R17, R14, !PT ;  /* 0x0000000e11007209 */ /* 0x002fe80007810000 */
[----:B------:R-:W1:Y:S01]  /*8ca0*/  SHFL.BFLY PT, R7, R4, 0x2, 0x1f ;  /* 0x0c401f0004077f89 */ /* 0x000e6200000e0000 */
[C---:B------:R-:W-:Y:S01]  /*8cb0*/  FMUL.FTZ R179, R0.reuse, c[0x0][0x2d0] ;  /* 0x0000b40000b37a20 */ /* 0x040fe20000410000 */
[----:B------:R-:W-:Y:S04]  /*8cc0*/  FSETP.NEU.FTZ.AND P0, PT, R0, -INF , PT ;  /* 0xff8000000000780b */ /* 0x000fe80003f1d000 */
[----:B------:R-:W-:Y:S05]  /*8cd0*/  FSEL R179, R179, RZ, P0 ;  /* 0x000000ffb3b37208 */ /* 0x000fea0000000000 */
[--C-:B------:R-:W-:Y:S02]  /*8ce0*/  FFMA.FTZ R188, R12, c[0x0][0x2d0], -R179.reuse ;  /* 0x0000b4000cbc7a23 */ /* 0x100fe400000108b3 */
[--C-:B------:R-:W-:Y:S02]  /*8cf0*/  FFMA.FTZ R167, R10, c[0x0][0x2d0], -R179.reuse ;  /* 0x0000b4000aa77a23 */ /* 0x100fe400000108b3 */
[--C-:B------:R-:W-:Y:S02]  /*8d00*/  FFMA.FTZ R166, R8, c[0x0][0x2d0], -R179.reuse ;  /* 0x0000b40008a67a23 */ /* 0x100fe400000108b3 */
[--C-:B------:R-:W-:Y:S01]  /*8d10*/  FFMA.FTZ R189, R6, c[0x0][0x2d0], -R179.reuse ;  /* 0x0000b40006bd7a23 */ /* 0x100fe200000108b3 */
[----:B------:R-:W-:Y:S01]  /*8d20*/  MUFU.EX2 R188, R188 ;  /* 0x000000bc00bc7308 */ /* 0x000fe20000000800 */
[--C-:B------:R-:W-:Y:S02]  /*8d30*/  FFMA.FTZ R176, R176, c[0x0][0x2d0], -R179.reuse ;  /* 0x0000b400b0b07a23 */ /* 0x100fe400000108b3 */
[--C-:B------:R-:W-:Y:S02]  /*8d40*/  FFMA.FTZ R194, R194, c[0x0][0x2d0], -R179.reuse ;  /* 0x0000b400c2c27a23 */ /* 0x100fe400000108b3 */
[--C-:B------:R-:W-:Y:S01]  /*8d50*/  FFMA.FTZ R195, R195, c[0x0][0x2d0], -R179.reuse ;  /* 0x0000b400c3c37a23 */ /* 0x100fe200000108b3 */
[----:B-1----:R-:W-:Y:S01]  /*8d60*/  FMNMX.FTZ R5, R4, R7, !PT ;  /* 0x0000000704057209 */ /* 0x002fe20007810000 */
[--C-:B------:R-:W-:Y:S01]  /*8d70*/  FFMA.FTZ R196, R196, c[0x0][0x2d0], -R179.reuse ;  /* 0x0000b400c4c47a23 */ /* 0x100fe200000108b3 */
[----:B------:R-:W-:Y:S01]  /*8d80*/  FSEL R4, R0, RZ, P0 ;  /* 0x000000ff00047208 */ /* 0x000fe20000000000 */
[--C-:B------:R-:W-:Y:S01]  /*8d90*/  FFMA.FTZ R197, R200, c[0x0][0x2d0], -R179.reuse ;  /* 0x0000b400c8c57a23 */ /* 0x100fe200000108b3 */
[----:B------:R-:W1:Y:S01]  /*8da0*/  MUFU.EX2 R167, R167 ;  /* 0x000000a700a77308 */ /* 0x000e620000000800 */
[----:B------:R-:W2:Y:S01]  /*8db0*/  SHFL.BFLY PT, R164, R5, 0x1, 0x1f ;  /* 0x0c201f0005a47f89 */ /* 0x000ea200000e0000 */
[----:B------:R-:W-:Y:S02]  /*8dc0*/  FFMA.FTZ R184, R184, c[0x0][0x2d0], -R179 ;  /* 0x0000b400b8b87a23 */ /* 0x000fe400000108b3 */
[----:B------:R-:W-:Y:S02]  /*8dd0*/  FADD.FTZ R3, -R4, R3 ;  /* 0x0000000304037221 */ /* 0x000fe40000010100 */
[--C-:B------:R-:W-:Y:S02]  /*8de0*/  FFMA.FTZ R202, R202, c[0x0][0x2d0], -R179.reuse ;  /* 0x0000b400caca7a23 */ /* 0x100fe400000108b3 */
[----:B------:R-:W-:Y:S02]  /*8df0*/  FMUL.FTZ R6, R3, c[0x0][0x2d0] ;  /* 0x0000b40003067a20 */ /* 0x000fe40000410000 */
[----:B------:R-:W-:Y:S01]  /*8e00*/  MUFU.EX2 R166, R166 ;  /* 0x000000a600a67308 */ /* 0x000fe20000000800 */
[--C-:B------:R-:W-:Y:S02]  /*8e10*/  FFMA.FTZ R182, R182, c[0x0][0x2d0], -R179.reuse ;  /* 0x0000b400b6b67a23 */ /* 0x100fe400000108b3 */
[--C-:B------:R-:W-:Y:S02]  /*8e20*/  FFMA.FTZ R180, R180, c[0x0][0x2d0], -R179.reuse ;  /* 0x0000b400b4b47a23 */ /* 0x100fe400000108b3 */
[--C-:B------:R-:W-:Y:S05]  /*8e30*/  FFMA.FTZ R178, R178, c[0x0][0x2d0], -R179.reuse ;  /* 0x0000b400b2b27a23 */ /* 0x100fea00000108b3 */
[----:B------:R-:W3:Y:S01]  /*8e40*/  MUFU.EX2 R3, R6 ;  /* 0x0000000600037308 */ /* 0x000ee20000000800 */
[----:B-1----:R-:W-:Y:S02]  /*8e50*/  F2FP.PACK_AB R168, R167, R188 ;  /* 0x000000bca7a8723e */ /* 0x002fe400000000ff */
[----:B--2---:R-:W-:Y:S04]  /*8e60*/  FMNMX.FTZ R164, R164, R5, !PT ;  /* 0x00000005a4a47209 */ /* 0x004fe80007810000 */
[C---:B------:R-:W-:Y:S01]  /*8e70*/  FSETP.NEU.FTZ.AND P0, PT, R164.reuse, -INF , PT ;  /* 0xff800000a400780b */ /* 0x040fe20003f1d000 */
[C---:B------:R-:W-:Y:S02]  /*8e80*/  FMUL.FTZ R172, R164.reuse, c[0x0][0x2d0] ;  /* 0x0000b400a4ac7a20 */ /* 0x040fe40000410000 */
[----:B------:R-:W1:Y:S01]  /*8e90*/  MUFU.EX2 R189, R189 ;  /* 0x000000bd00bd7308 */ /* 0x000e620000000800 */
[----:B------:R-:W-:Y:S02]  /*8ea0*/  FSEL R5, R164, RZ, P0 ;  /* 0x000000ffa4057208 */ /* 0x000fe40000000000 */
[----:B------:R-:W-:Y:S02]  /*8eb0*/  FSEL R172, R172, RZ, P0 ;  /* 0x000000ffacac7208 */ /* 0x000fe40000000000 */
[----:B------:R-:W-:Y:S01]  /*8ec0*/  PLOP3.LUT P0, PT, PT, PT, UP2, 0x80, 0x0 ;  /* 0x000000000000781c */ /* 0x000fe20003f0f028 */
[----:B------:R-:W-:Y:S02]  /*8ed0*/  FADD.FTZ R5, -R5, R2 ;  /* 0x0000000205057221 */ /* 0x000fe40000010100 */
[--C-:B------:R-:W-:Y:S02]  /*8ee0*/  FFMA.FTZ R193, R15, c[0x0][0x2d0], -R172.reuse ;  /* 0x0000b4000fc17a23 */ /* 0x100fe400000108ac */
[----:B------:R-:W-:Y:S01]  /*8ef0*/  MUFU.EX2 R194, R194 ;  /* 0x000000c200c27308 */ /* 0x000fe20000000800 */
[--C-:B------:R-:W-:Y:S02]  /*8f00*/  FFMA.FTZ R192, R13, c[0x0][0x2d0], -R172.reuse ;  /* 0x0000b4000dc07a23 */ /* 0x100fe400000108ac */
[----:B------:R-:W2:Y:S01]  /*8f10*/  LDSM.16.MT88.4 R12, [R231+0x100] ;  /* 0x00010000e70c783b */ /* 0x000ea20000004200 */
[--C-:B------:R-:W-:Y:S02]  /*8f20*/  FFMA.FTZ R191, R11, c[0x0][0x2d0], -R172.reuse ;  /* 0x0000b4000bbf7a23 */ /* 0x100fe400000108ac */
[--C-:B------:R-:W-:Y:S02]  /*8f30*/  FFMA.FTZ R190, R9, c[0x0][0x2d0], -R172.reuse ;  /* 0x0000b40009be7a23 */ /* 0x100fe400000108ac */
[----:B------:R-:W-:Y:S02]  /*8f40*/  FMUL.FTZ R2, R5, c[0x0][0x2d0] ;  /* 0x0000b40005027a20 */ /* 0x000fe40000410000 */
[----:B------:R-:W-:Y:S01]  /*8f50*/  MUFU.EX2 R193, R193 ;  /* 0x000000c100c17308 */ /* 0x000fe20000000800 */
[C---:B---3--:R-:W-:Y:S02]  /*8f60*/  FMUL.FTZ R4, R3.reuse, R160 ;  /* 0x000000a003047220 */ /* 0x048fe40000410000 */
[----:B------:R-:W-:Y:S01]  /*8f70*/  FMUL.FTZ R5, R3, R161 ;  /* 0x000000a103057220 */ /* 0x000fe20000410000 */
[----:B-1----:R-:W-:Y:S01]  /*8f80*/  F2FP.PACK_AB R170, R189, R166 ;  /* 0x000000a6bdaa723e */ /* 0x002fe200000000ff */
        /* <DEDUP_REMOVED lines=8> */
[----:B------:R-:W-:Y:S01]  /*9010*/  FMUL.FTZ R33, R3, R133 ;  /* 0x0000008503217220 */ /* 0x000fe20000410000 */
[----:B------:R-:W3:Y:S01]  /*9020*/  MUFU.EX2 R192, R192 ;  /* 0x000000c000c07308 */ /* 0x000ee20000000800 */
[--C-:B------:R-:W-:Y:S02]  /*9030*/  FFMA.FTZ R177, R177, c[0x0][0x2d0], -R172.reuse ;  /* 0x0000b400b1b17a23 */ /* 0x100fe400000108ac */
[C---:B------:R-:W-:Y:S02]  /*9040*/  FMUL.FTZ R36, R3.reuse, R36 ;  /* 0x0000002403247220 */ /* 0x040fe40000410000 */
[C---:B------:R-:W-:Y:S02]  /*9050*/  FMUL.FTZ R37, R3.reuse, R37 ;  /* 0x0000002503257220 */ /* 0x040fe40000410000 */
[C---:B------:R-:W-:Y:S02]  /*9060*/  FMUL.FTZ R40, R3.reuse, R40 ;  /* 0x0000002803287220 */ /* 0x040fe40000410000 */
[C---:B------:R-:W-:Y:S01]  /*9070*/  FMUL.FTZ R41, R3.reuse, R41 ;  /* 0x0000002903297220 */ /* 0x040fe20000410000 */
[----:B------:R-:W-:Y:S01]  /*9080*/  MUFU.EX2 R191, R191 ;  /* 0x000000bf00bf7308 */ /* 0x000fe20000000800 */
[C---:B------:R-:W-:Y:S02]  /*9090*/  FMUL.FTZ R44, R3.reuse, R44 ;  /* 0x0000002c032c7220 */ /* 0x040fe40000410000 */
[C---:B------:R-:W-:Y:S02]  /*90a0*/  FMUL.FTZ R45, R3.reuse, R45 ;  /* 0x0000002d032d7220 */ /* 0x040fe40000410000 */
[C---:B-1----:R-:W-:Y:S02]  /*90b0*/  FMUL.FTZ R6, R2.reuse, R162 ;  /* 0x000000a202067220 */ /* 0x042fe40000410000 */
[C---:B------:R-:W-:Y:S02]  /*90c0*/  FMUL.FTZ R7, R2.reuse, R163 ;  /* 0x000000a302077220 */ /* 0x040fe40000410000 */
[C---:B------:R-:W-:Y:S01]  /*90d0*/  FMUL.FTZ R10, R2.reuse, R158 ;  /* 0x0000009e020a7220 */ /* 0x040fe20000410000 */
[----:B------:R-:W1:Y:S01]  /*90e0*/  MUFU.EX2 R190, R190 ;  /* 0x000000be00be7308 */ /* 0x000e620000000800 */
[C---:B------:R-:W-:Y:S01]  /*90f0*/  FMUL.FTZ R11, R2.reuse, R159 ;  /* 0x0000009f020b7220 */ /* 0x040fe20000410000 */
[----:B------:R-:W-:Y:S01]  /*9100*/  LDSM.16.MT88.4 R160, [R224+0x2900] ;  /* 0x00290000e0a0783b */ /* 0x000fe20000004200 */
[----:B------:R-:W-:Y:S01]  /*9110*/  FMUL.FTZ R18, R2, R150 ;  /* 0x0000009602127220 */ /* 0x000fe20000410000 */
[----:B---3--:R-:W-:Y:S01]  /*9120*/  F2FP.PACK_AB R169, R192, R193 ;  /* 0x000000c1c0a9723e */ /* 0x008fe200000000ff */
[C---:B------:R-:W-:Y:S02]  /*9130*/  FMUL.FTZ R19, R2.reuse, R151 ;  /* 0x0000009702137220 */ /* 0x040fe40000410000 */
[C---:B------:R-:W-:Y:S02]  /*9140*/  FMUL.FTZ R26, R2.reuse, R142 ;  /* 0x0000008e021a7220 */ /* 0x040fe40000410000 */
[C---:B------:R-:W-:Y:S01]  /*9150*/  FMUL.FTZ R27, R2.reuse, R143 ;  /* 0x0000008f021b7220 */ /* 0x040fe20000410000 */
[----:B------:R-:W-:Y:S01]  /*9160*/  LDSM.16.MT88.4 R148, [R224+0x900] ;  /* 0x00090000e094783b */ /* 0x000fe20000004200 */
[C---:B------:R-:W-:Y:S01]  /*9170*/  FMUL.FTZ R34, R2.reuse, R134 ;  /* 0x0000008602227220 */ /* 0x040fe20000410000 */
[----:B------:R-:W3:Y:S01]  /*9180*/  MUFU.EX2 R195, R195 ;  /* 0x000000c300c37308 */ /* 0x000ee20000000800 */
[C---:B------:R-:W-:Y:S02]  /*9190*/  FMUL.FTZ R35, R2.reuse, R135 ;  /* 0x0000008702237220 */ /* 0x040fe40000410000 */
[C---:B------:R-:W-:Y:S02]  /*91a0*/  FMUL.FTZ R38, R2.reuse, R38 ;  /* 0x0000002602267220 */ /* 0x040fe40000410000 */
[C---:B------:R-:W-:Y:S01]  /*91b0*/  FMUL.FTZ R39, R2.reuse, R39 ;  /* 0x0000002702277220 */ /* 0x040fe20000410000 */
[----:B------:R-:W-:Y:S01]  /*91c0*/  LDSM.16.MT88.4 R132, [R225+0x2100] ;  /* 0x00210000e184783b */ /* 0x000fe20000004200 */
[C---:B------:R-:W-:Y:S02]  /*91d0*/  FMUL.FTZ R42, R2.reuse, R42 ;  /* 0x0000002a022a7220 */ /* 0x040fe40000410000 */
[C---:B------:R-:W-:Y:S01]  /*91e0*/  FMUL.FTZ R43, R2.reuse, R43 ;  /* 0x0000002b022b7220 */ /* 0x040fe20000410000 */
[----:B------:R-:W-:Y:S01]  /*91f0*/  MUFU.EX2 R196, R196 ;  /* 0x000000c400c47308 */ /* 0x000fe20000000800 */
[----:B------:R-:W-:Y:S01]  /*9200*/  FMUL.FTZ R46, R2, R46 ;  /* 0x0000002e022e7220 */ /* 0x000fe20000410000 */
[----:B-1----:R-:W-:Y:S01]  /*9210*/  F2FP.PACK_AB R171, R190, R191 ;  /* 0x000000bfbeab723e */ /* 0x002fe200000000ff */
[C---:B------:R-:W-:Y:S01]  /*9220*/  FMUL.FTZ R47, R2.reuse, R47 ;  /* 0x0000002f022f7220 */ /* 0x040fe20000410000 */
[----:B------:R-:W-:Y:S01]  /*9230*/  LDSM.16.MT88.4 R140, [R224+0x2100] ;  /* 0x00210000e08c783b */ /* 0x000fe20000004200 */
[C---:B------:R-:W-:Y:S02]  /*9240*/  FMUL.FTZ R48, R3.reuse, R48 ;  /* 0x0000003003307220 */ /* 0x040fe40000410000 */
[C---:B------:R-:W-:Y:S02]  /*9250*/  FMUL.FTZ R49, R3.reuse, R49 ;  /* 0x0000003103317220 */ /* 0x040fe40000410000 */
[C---:B--2---:R-:W-:Y:S01]  /*9260*/  HMMA.16816.F32 R4, R168.reuse, R12, R4 ;  /* 0x0000000ca804723c */ /* 0x044fe20000001804 */
[----:B------:R-:W-:Y:S02]  /*9270*/  MUFU.EX2 R197, R197 ;  /* 0x000000c500c57308 */ /* 0x000fe40000000800 */
[----:B------:R-:W-:Y:S02]  /*9280*/  LDSM.16.MT88.4 R156, [R225+0x2900] ;  /* 0x00290000e19c783b */ /* 0x000fe40000004200 */
[C---:B------:R-:W-:Y:S02]  /*9290*/  FMUL.FTZ R50, R2.reuse, R50 ;  /* 0x0000003202327220 */ /* 0x040fe40000410000 */
[C---:B------:R-:W-:Y:S01]  /*92a0*/  FMUL.FTZ R12, R3.reuse, R152 ;  /* 0x00000098030c7220 */ /* 0x040fe20000410000 */
[C---:B------:R-:W-:Y:S03]  /*92b0*/  HMMA.16816.F32 R8, R168.reuse, R14, R8 ;  /* 0x0000000ea808723c */ /* 0x040fe60000001808 */
[----:B------:R-:W-:Y:S01]  /*92c0*/  MUFU.EX2 R202, R202 ;  /* 0x000000ca00ca7308 */ /* 0x000fe20000000800 */
[C---:B------:R-:W-:Y:S02]  /*92d0*/  FMUL.FTZ R13, R3.reuse, R153 ;  /* 0x00000099030d7220 */ /* 0x040fe40000410000 */
[C---:B------:R-:W-:Y:S02]  /*92e0*/  FMUL.FTZ R51, R2.reuse, R51 ;  /* 0x0000003302337220 */ /* 0x040fe40000410000 */
[C---:B------:R-:W-:Y:S04]  /*92f0*/  FMUL.FTZ R14, R2.reuse, R154 ;  /* 0x0000009a020e7220 */ /* 0x040fe80000410000 */
[C---:B------:R-:W-:Y:S02]  /*9300*/  FMUL.FTZ R15, R2.reuse, R155 ;  /* 0x0000009b020f7220 */ /* 0x040fe40000410000 */
[----:B------:R-:W1:Y:S01]  /*9310*/  LDSM.16.MT88.4 R152, [R224+0x100] ;  /* 0x00010000e098783b */ /* 0x000e620000004200 */
        /* <DEDUP_REMOVED lines=11> */
[----:B------:R-:W2:Y:S01]  /*93d0*/  LDSM.16.MT88.4 R144, [R231+0x2100] ;  /* 0x00210000e790783b */ /* 0x000ea20000004200 */
        /* <DEDUP_REMOVED lines=18> */
[C---:B------:R-:W-:Y:S01]  /*9500*/  HMMA.16816.F32 R32, R168.reuse, R154, R32 ;  /* 0x0000009aa820723c */ /* 0x040fe20000001820 */
[----:B------:R-:W-:Y:S03]  /*9510*/  LDSM.16.MT88.4 R152, [R231+0x2900] ;  /* 0x00290000e798783b */ /* 0x000fe60000004200 */
[C---:B------:R-:W-:Y:S02]  /*9520*/  FMUL.FTZ R67, R2.reuse, R67 ;  /* 0x0000004302437220 */ /* 0x040fe40000410000 */
[C---:B------:R-:W-:Y:S02]  /*9530*/  FMUL.FTZ R68, R3.reuse, R68 ;  /* 0x0000004403447220 */ /* 0x040fe40000410000 */
[C---:B--2---:R-:W-:Y:S04]  /*9540*/  HMMA.16816.F32 R36, R168.reuse, R144, R36 ;  /* 0x00000090a824723c */ /* 0x044fe80000001824 */
[C---:B------:R-:W-:Y:S02]  /*9550*/  FMUL.FTZ R69, R3.reuse, R69 ;  /* 0x0000004503457220 */ /* 0x040fe40000410000 */
[C---:B------:R-:W-:Y:S02]  /*9560*/  FMUL.FTZ R70, R2.reuse, R70 ;  /* 0x0000004602467220 */ /* 0x040fe40000410000 */
[C---:B------:R-:W-:Y:S01]  /*9570*/  HMMA.16816.F32 R40, R168.reuse, R146, R40 ;  /* 0x00000092a828723c */ /* 0x040fe20000001828 */
[----:B------:R-:W-:Y:S03]  /*9580*/  LDSM.16.MT88.4 R144, [R225+0x900] ;  /* 0x00090000e190783b */ /* 0x000fe60000004200 */
[C---:B------:R-:W-:Y:S02]  /*9590*/  FMUL.FTZ R71, R2.reuse, R71 ;  /* 0x0000004702477220 */ /* 0x040fe40000410000 */
[C---:B------:R-:W-:Y:S02]  /*95a0*/  FMUL.FTZ R72, R3.reuse, R72 ;  /* 0x0000004803487220 */ /* 0x040fe40000410000 */
[C---:B------:R-:W-:Y:S01]  /*95b0*/  FMUL.FTZ R73, R3.reuse, R73 ;  /* 0x0000004903497220 */ /* 0x040fe20000410000 */
[C---:B----4-:R-:W-:Y:S03]  /*95c0*/  HMMA.16816.F32 R44, R168.reuse, R136, R44 ;  /* 0x00000088a82c723c */ /* 0x050fe6000000182c */
        /* <DEDUP_REMOVED lines=11> */
[----:B------:R-:W2:Y:S03]  /*9680*/  LDSM.16.MT88.4 R132, [R226+0x4100] ;  /* 0x00410000e284783b */ /* 0x000ea60000004200 */
        /* <DEDUP_REMOVED lines=18> */
[C---:B--2---:R-:W-:Y:S04]  /*97b0*/  HMMA.16816.F32 R76, R168.reuse, R132, R76 ;  /* 0x00000084a84c723c */ /* 0x044fe8000000184c */
[C---:B------:R-:W-:Y:S02]  /*97c0*/  FMUL.FTZ R93, R3.reuse, R93 ;  /* 0x0000005d035d7220 */ /* 0x040fe40000410000 */
[C---:B------:R-:W-:Y:S02]  /*97d0*/  FMUL.FTZ R94, R2.reuse, R94 ;  /* 0x0000005e025e7220 */ /* 0x040fe40000410000 */
[C---:B------:R-:W-:Y:S01]  /*97e0*/  HMMA.16816.F32 R80, R168.reuse, R134, R80 ;  /* 0x00000086a850723c */ /* 0x040fe20000001850 */
[----:B------:R-:W2:Y:S03]  /*97f0*/  LDSM.16.MT88.4 R132, [R231+0x6100] ;  /* 0x00610000e784783b */ /* 0x000ea60000004200 */
        /* <DEDUP_REMOVED lines=21> */
[C---:B------:R-:W-:Y:S03]  /*9950*/  FMUL.FTZ R109, R3.reuse, R109 ;  /* 0x0000006d036d7220 */ /* 0x040fe60000410000 */
[C---:B------:R-:W-:Y:S01]  /*9960*/  HMMA.16816.F32 R104, R168.reuse, R134, R104 ;  /* 0x00000086a868723c */ /* 0x040fe20000001868 */
[----:B------:R-:W2:Y:S02]  /*9970*/  LDSM.16.MT88.4 R132, [R224+0x6100] ;  /* 0x00610000e084783b */ /* 0x000ea40000004200 */
[C---:B------:R-:W-:Y:S02]  /*9980*/  FMUL.FTZ R110, R2.reuse, R110 ;  /* 0x0000006e026e7220 */ /* 0x040fe40000410000 */
[C---:B------:R-:W-:Y:S02]  /*9990*/  FMUL.FTZ R111, R2.reuse, R111 ;  /* 0x0000006f026f7220 */ /* 0x040fe40000410000 */
[C---:B------:R-:W-:Y:S02]  /*99a0*/  FMUL.FTZ R112, R3.reuse, R112 ;  /* 0x0000007003707220 */ /* 0x040fe40000410000 */
[C---:B------:R-:W-:Y:S03]  /*99b0*/  FMUL.FTZ R113, R3.reuse, R113 ;  /* 0x0000007103717220 */ /* 0x040fe60000410000 */
[C---:B----4-:R-:W-:Y:S03]  /*99c0*/  HMMA.16816.F32 R108, R168.reuse, R140, R108 ;  /* 0x0000008ca86c723c */ /* 0x050fe6000000186c */
[C---:B------:R-:W-:Y:S02]  /*99d0*/  FMUL.FTZ R114, R2.reuse, R114 ;  /* 0x0000007202727220 */ /* 0x040fe40000410000 */
[C---:B------:R-:W-:Y:S02]  /*99e0*/  FMUL.FTZ R115, R2.reuse, R115 ;  /* 0x0000007302737220 */ /* 0x040fe40000410000 */
[C---:B------:R-:W-:Y:S02]  /*99f0*/  FMUL.FTZ R116, R3.reuse, R116 ;  /* 0x0000007403747220 */ /* 0x040fe40000410000 */
[----:B------:R-:W-:Y:S03]  /*9a00*/  FMUL.FTZ R117, R3, R117 ;  /* 0x0000007503757220 */ /* 0x000fe60000410000 */
[C---:B------:R-:W-:Y:S01]  /*9a10*/  HMMA.16816.F32 R112, R168.reuse, R142, R112 ;  /* 0x0000008ea870723c */ /* 0x040fe20000001870 */
[----:B------:R-:W4:Y:S02]  /*9a20*/  LDSM.16.MT88.4 R140, [R231+0x900] ;  /* 0x00090000e78c783b */ /* 0x000f240000004200 */
[C---:B------:R-:W-:Y:S02]  /*9a30*/  FMUL.FTZ R118, R2.reuse, R118 ;  /* 0x0000007602767220 */ /* 0x040fe40000410000 */
[----:B------:R-:W-:Y:S02]  /*9a40*/  FMUL.FTZ R119, R2, R119 ;  /* 0x0000007702777220 */ /* 0x000fe40000410000 */
[--C-:B------:R-:W-:Y:S02]  /*9a50*/  FFMA.FTZ R198, R198, c[0x0][0x2d0], -R172.reuse ;  /* 0x0000b400c6c67a23 */ /* 0x100fe400000108ac */
[--C-:B------:R-:W-:Y:S03]  /*9a60*/  FFMA.FTZ R199, R199, c[0x0][0x2d0], -R172.reuse ;  /* 0x0000b400c7c77a23 */ /* 0x100fe600000108ac */
[C---:B-1----:R-:W-:Y:S01]  /*9a70*/  HMMA.16816.F32 R116, R168.reuse, R136, R116 ;  /* 0x00000088a874723c */ /* 0x042fe20000001874 */
[----:B------:R-:W-:Y:S02]  /*9a80*/  MUFU.EX2 R198, R198 ;  /* 0x000000c600c67308 */ /* 0x000fe40000000800 */
[C---:B------:R-:W-:Y:S02]  /*9a90*/  FMUL.FTZ R120, R3.reuse, R120 ;  /* 0x0000007803787220 */ /* 0x040fe40000410000 */
[----:B------:R-:W-:Y:S02]  /*9aa0*/  FMUL.FTZ R121, R3, R121 ;  /* 0x0000007903797220 */ /* 0x000fe40000410000 */
[--C-:B------:R-:W-:Y:S02]  /*9ab0*/  FFMA.FTZ R200, R203, c[0x0][0x2d0], -R172.reuse ;  /* 0x0000b400cbc87a23 */ /* 0x100fe400000108ac */
[C---:B------:R-:W-:Y:S02]  /*9ac0*/  FMUL.FTZ R122, R2.reuse, R122 ;  /* 0x0000007a027a7220 */ /* 0x040fe40000410000 */
[----:B------:R-:W1:Y:S01]  /*9ad0*/  MUFU.EX2 R199, R199 ;  /* 0x000000c700c77308 */ /* 0x000e620000000800 */
[----:B------:R-:W-:Y:S02]  /*9ae0*/  FMUL.FTZ R123, R2, R123 ;  /* 0x0000007b027b7220 */ /* 0x000fe40000410000 */
[--C-:B------:R-:W-:Y:S02]  /*9af0*/  FFMA.FTZ R201, R201, c[0x0][0x2d0], -R172.reuse ;  /* 0x0000b400c9c97a23 */ /* 0x100fe400000108ac */
[--C-:B------:R-:W-:Y:S02]  /*9b00*/  FFMA.FTZ R183, R183, c[0x0][0x2d0], -R172.reuse ;  /* 0x0000b400b7b77a23 */ /* 0x100fe400000108ac */
[--C-:B------:R-:W-:Y:S01]  /*9b10*/  FFMA.FTZ R203, R186, c[0x0][0x2d0], -R179.reuse ;  /* 0x0000b400bacb7a23 */ /* 0x100fe200000108b3 */
[C---:B------:R-:W-:Y:S01]  /*9b20*/  HMMA.16816.F32 R120, R168.reuse, R138, R120 ;  /* 0x0000008aa878723c */ /* 0x040fe20000001878 */
[----:B------:R-:W5:Y:S01]  /*9b30*/  LDSM.16.MT88.4 R136, [R226+0x900] ;  /* 0x00090000e288783b */ /* 0x000f620000004200 */
[----:B------:R-:W-:Y:S01]  /*9b40*/  MUFU.EX2 R200, R200 ;  /* 0x000000c800c87308 */ /* 0x000fe20000000800 */
[C---:B------:R-:W-:Y:S02]  /*9b50*/  FMUL.FTZ R124, R3.reuse, R124 ;  /* 0x0000007c037c7220 */ /* 0x040fe40000410000 */
[----:B------:R-:W-:Y:S02]  /*9b60*/  FMUL.FTZ R125, R3, R125 ;  /* 0x0000007d037d7220 */ /* 0x000fe40000410000 */
[C---:B------:R-:W-:Y:S02]  /*9b70*/  FMUL.FTZ R126, R2.reuse, R126 ;  /* 0x0000007e027e7220 */ /* 0x040fe40000410000 */
[----:B------:R-:W-:Y:S03]  /*9b80*/  FMUL.FTZ R127, R2, R127 ;  /* 0x0000007f027f7220 */ /* 0x000fe60000410000 */
[----:B------:R-:W4:Y:S01]  /*9b90*/  MUFU.EX2 R201, R201 ;  /* 0x000000c900c97308 */ /* 0x000f220000000800 */
[----:B------:R-:W-:Y:S02]  /*9ba0*/  FFMA.FTZ R179, R174, c[0x0][0x2d0], -R179 ;  /* 0x0000b400aeb37a23 */ /* 0x000fe400000108b3 */
[--C-:B------:R-:W-:Y:S01]  /*9bb0*/  FFMA.FTZ R185, R185, c[0x0][0x2d0], -R172.reuse ;  /* 0x0000b400b9b97a23 */ /* 0x100fe200000108ac */
[C---:B--2---:R-:W-:Y:S03]  /*9bc0*/  HMMA.16816.F32 R124, R168.reuse, R132, R124 ;  /* 0x00000084a87c723c */ /* 0x044fe6000000187c */
[C---:B------:R-:W-:Y:S02]  /*9bd0*/  FMUL.FTZ R128, R3.reuse, R128 ;  /* 0x0000008003807220 */ /* 0x040fe40000410000 */
[----:B------:R-:W-:Y:S01]  /*9be0*/  FMUL.FTZ R129, R3, R129 ;  /* 0x0000008103817220 */ /* 0x000fe20000410000 */
[----:B------:R-:W-:Y:S01]  /*9bf0*/  MUFU.EX2 R186, R182 ;  /* 0x000000b600ba7308 */ /* 0x000fe20000000800 */
[C---:B------:R-:W-:Y:S01]  /*9c00*/  FMUL.FTZ R130, R2.reuse, R130 ;  /* 0x0000008202827220 */ /* 0x040fe20000410000 */
[----:B---3--:R-:W-:Y:S01]  /*9c10*/  F2FP.PACK_AB R132, R195, R194 ;  /* 0x000000c2c384723e */ /* 0x008fe200000000ff */
[C---:B------:R-:W-:Y:S03]  /*9c20*/  FMUL.FTZ R131, R2.reuse, R131 ;  /* 0x0000008302837220 */ /* 0x040fe60000410000 */
[----:B-1----:R-:W-:Y:S01]  /*9c30*/  F2FP.PACK_AB R133, R199, R198 ;  /* 0x000000c6c785723e */ /* 0x002fe200000000ff */
[--C-:B------:R-:W-:Y:S02]  /*9c40*/  FFMA.FTZ R187, R187, c[0x0][0x2d0], -R172.reuse ;  /* 0x0000b400bbbb7a23 */ /* 0x100fe400000108ac */
[----:B------:R-:W-:Y:S01]  /*9c50*/  FFMA.FTZ R181, R181, c[0x0][0x2d0], -R172 ;  /* 0x0000b400b5b57a23 */ /* 0x000fe200000108ac */
[----:B------:R-:W-:Y:S01]  /*9c60*/  HMMA.16816.F32 R128, R168, R134, R128 ;  /* 0x00000086a880723c */ /* 0x000fe20000001880 */
[----:B------:R-:W-:Y:S02]  /*9c70*/  MUFU.EX2 R185, R185 ;  /* 0x000000b900b97308 */ /* 0x000fe40000000800 */
[----:B------:R-:W-:Y:S02]  /*9c80*/  FFMA.FTZ R188, R3, R244, R188 ;  /* 0x000000f403bc7223 */ /* 0x000fe400000100bc */
[----:B------:R-:W-:Y:S02]  /*9c90*/  FFMA.FTZ R193, R2, R243, R193 ;  /* 0x000000f302c17223 */ /* 0x000fe400000100c1 */
[----:B------:R-:W-:Y:S01]  /*9ca0*/  F2FP.PACK_AB R134, R197, R196 ;  /* 0x000000c4c586723e */ /* 0x000fe200000000ff */
[----:B------:R-:W-:Y:S01]  /*9cb0*/  FADD.FTZ R167, R167, R188 ;  /* 0x000000bca7a77221 */ /* 0x000fe20000010000 */
[----:B----4-:R-:W-:Y:S02]  /*9cc0*/  F2FP.PACK_AB R135, R201, R200 ;  /* 0x000000c8c987723e */ /* 0x010fe400000000ff */
[----:B------:R-:W1:Y:S01]  /*9cd0*/  MUFU.EX2 R171, R184 ;  /* 0x000000b800ab7308 */ /* 0x000e620000000800 */
[----:B------:R-:W-:Y:S02]  /*9ce0*/  FADD.FTZ R192, R192, R193 ;  /* 0x000000c1c0c07221 */ /* 0x000fe40000010000 */
[----:B------:R-:W-:Y:S02]  /*9cf0*/  FADD.FTZ R166, R166, R167 ;  /* 0x000000a7a6a67221 */ /* 0x000fe40000010000 */
[C---:B------:R-:W-:Y:S05]  /*9d00*/  HMMA.16816.F32 R4, R132.reuse, R140, R4 ;  /* 0x0000008c8404723c */ /* 0x040fea0000001804 */
[----:B------:R-:W-:Y:S01]  /*9d10*/  MUFU.EX2 R184, R181 ;  /* 0x000000b500b87308 */ /* 0x000fe20000000800 */
[----:B------:R-:W-:Y:S02]  /*9d20*/  FADD.FTZ R3, R191, R192 ;  /* 0x000000c0bf037221 */ /* 0x000fe40000010000 */
[C---:B------:R-:W-:Y:S01]  /*9d30*/  HMMA.16816.F32 R8, R132.reuse, R142, R8 ;  /* 0x0000008e8408723c */ /* 0x040fe20000001808 */
[----:B------:R-:W2:Y:S03]  /*9d40*/  LDSM.16.MT88.4 R140, [R226+0x2900] ;  /* 0x00290000e28c783b */ /* 0x000ea60000004200 */
[----:B------:R-:W-:Y:S02]  /*9d50*/  FADD.FTZ R189, R189, R166 ;  /* 0x000000a6bdbd7221 */ /* 0x000fe40000010000 */
[----:B------:R-:W-:Y:S01]  /*9d60*/  FADD.FTZ R3, R190, R3 ;  /* 0x00000003be037221 */ /* 0x000fe20000010000 */
[----:B------:R1:W-:Y:S01]  /*9d70*/  MUFU.EX2 R168, R183 ;  /* 0x000000b700a87308 */ /* 0x0003e20000000800 */
[C---:B-----5:R-:W-:Y:S04]  /*9d80*/  HMMA.16816.F32 R12, R132.reuse, R136, R12 ;  /* 0x00000088840c723c */ /* 0x060fe8000000180c */
[----:B------:R-:W-:Y:S02]  /*9d90*/  FADD.FTZ R194, R194, R189 ;  /* 0x000000bdc2c27221 */ /* 0x000fe40000010000 */
[----:B------:R-:W-:Y:S02]  /*9da0*/  FADD.FTZ R198, R198, R3 ;  /* 0x00000003c6c67221 */ /* 0x000fe40000010000 */
[C---:B------:R-:W-:Y:S01]  /*9db0*/  HMMA.16816.F32 R16, R132.reuse, R138, R16 ;  /* 0x0000008a8410723c */ /* 0x040fe20000001810 */
[----:B------:R-:W3:Y:S01]  /*9dc0*/  LDSM.16.MT88.4 R136, [R231+0x4900] ;  /* 0x00490000e788783b */ /* 0x000ee20000004200 */
[----:B------:R-:W-:Y:S02]  /*9dd0*/  MUFU.EX2 R169, R187 ;  /* 0x000000bb00a97308 */ /* 0x000fe40000000800 */
[----:B------:R-:W-:Y:S02]  /*9de0*/  FADD.FTZ R195, R195, R194 ;  /* 0x000000c2c3c37221 */ /* 0x000fe40000010000 */
[----:B------:R-:W-:Y:S02]  /*9df0*/  FADD.FTZ R199, R199, R198 ;  /* 0x000000c6c7c77221 */ /* 0x000fe40000010000 */
[C---:B------:R-:W-:Y:S04]  /*9e00*/  HMMA.16816.F32 R20, R132.reuse, R144, R20 ;  /* 0x000000908414723c */ /* 0x040fe80000001814 */
[----:B------:R-:W-:Y:S01]  /*9e10*/  MUFU.EX2 R187, R176 ;  /* 0x000000b000bb7308 */ /* 0x000fe20000000800 */
[----:B------:R-:W-:Y:S01]  /*9e20*/  FADD.FTZ R196, R196, R195 ;  /* 0x000000c3c4c47221 */ /* 0x000fe20000010000 */
[----:B-1----:R-:W-:Y:S02]  /*9e30*/  MOV R183, R171 ;  /* 0x000000ab00b77202 */ /* 0x002fe40000000f00 */
[C---:B------:R-:W-:Y:S01]  /*9e40*/  HMMA.16816.F32 R24, R132.reuse, R146, R24 ;  /* 0x000000928418723c */ /* 0x040fe20000001818 */
[----:B------:R-:W1:Y:S03]  /*9e50*/  LDSM.16.MT88.4 R144, [R226+0x4900] ;  /* 0x00490000e290783b */ /* 0x000e660000004200 */
[----:B------:R-:W-:Y:S02]  /*9e60*/  FADD.FTZ R200, R200, R199 ;  /* 0x000000c7c8c87221 */ /* 0x000fe40000010000 */
[----:B------:R-:W4:Y:S01]  /*9e70*/  MUFU.EX2 R171, R180 ;  /* 0x000000b400ab7308 */ /* 0x000f220000000800 */
[----:B------:R-:W-:Y:S01]  /*9e80*/  FADD.FTZ R197, R197, R196 ;  /* 0x000000c4c5c57221 */ /* 0x000fe20000010000 */
[C---:B------:R-:W-:Y:S04]  /*9e90*/  HMMA.16816.F32 R28, R132.reuse, R148, R28 ;  /* 0x00000094841c723c */ /* 0x040fe8000000181c */
[----:B------:R-:W-:Y:S04]  /*9ea0*/  FADD.FTZ R201, R201, R200 ;  /* 0x000000c8c9c97221 */ /* 0x000fe80000010000 */
[C---:B------:R-:W-:Y:S01]  /*9eb0*/  HMMA.16816.F32 R32, R132.reuse, R150, R32 ;  /* 0x000000968420723c */ /* 0x040fe20000001820 */
[----:B------:R-:W5:Y:S01]  /*9ec0*/  LDSM.16.MT88.4 R148, [R225+0x4900] ;  /* 0x00490000e194783b */ /* 0x000f620000004200 */
[----:B------:R-:W-:Y:S06]  /*9ed0*/  MUFU.EX2 R180, R179 ;  /* 0x000000b300b47308 */ /* 0x000fec0000000800 */
[C---:B------:R-:W-:Y:S04]  /*9ee0*/  HMMA.16816.F32 R36, R132.reuse, R152, R36 ;  /* 0x000000988424723c */ /* 0x040fe80000001824 */
[----:B------:R4:W-:Y:S04]  /*9ef0*/  MUFU.EX2 R170, R178 ;  /* 0x000000b200aa7308 */ /* 0x0009e80000000800 */
[C---:B------:R-:W-:Y:S01]  /*9f00*/  HMMA.16816.F32 R40, R132.reuse, R154, R40 ;  /* 0x0000009a8428723c */ /* 0x040fe20000001828 */
[----:B------:R-:W-:Y:S05]  /*9f10*/  LDSM.16.MT88.4 R152, [R231+0x3100] ;  /* 0x00310000e798783b */ /* 0x000fea0000004200 */
[----:B------:R-:W1:Y:S02]  /*9f20*/  MUFU.EX2 R203, R203 ;  /* 0x000000cb00cb7308 */ /* 0x000e640000000800 */
[C---:B--2---:R-:W-:Y:S08]  /*9f30*/  HMMA.16816.F32 R44, R132.reuse, R140, R44 ;  /* 0x0000008c842c723c */ /* 0x044ff0000000182c */
[C---:B------:R-:W-:Y:S01]  /*9f40*/  HMMA.16816.F32 R48, R132.reuse, R142, R48 ;  /* 0x0000008e8430723c */ /* 0x040fe20000001830 */
[----:B------:R-:W2:Y:S03]  /*9f50*/  LDSM.16.MT88.4 R140, [R224+0x4900] ;  /* 0x00490000e08c783b */ /* 0x000ea60000004200 */
[----:B----4-:R-:W-:Y:S02]  /*9f60*/  MOV R178, R171 ;  /* 0x000000ab00b27202 */ /* 0x010fe40000000f00 */
[----:B------:R-:W-:Y:S02]  /*9f70*/  MUFU.EX2 R171, R177 ;  /* 0x000000b100ab7308 */ /* 0x000fe40000000800 */
        /* <DEDUP_REMOVED lines=9> */
[C---:B-1----:R-:W-:Y:S08]  /*a010*/  HMMA.16816.F32 R76, R132.reuse, R144, R76 ;  /* 0x00000090844c723c */ /* 0x042ff0000000184c */
[C---:B------:R-:W-:Y:S01]  /*a020*/  HMMA.16816.F32 R80, R132.reuse, R146, R80 ;  /* 0x000000928450723c */ /* 0x040fe20000001850 */
[----:B------:R-:W1:Y:S07]  /*a030*/  LDSM.16.MT88.4 R144, [R226+0x6900] ;  /* 0x00690000e290783b */ /* 0x000e6e0000004200 */
[C---:B-----5:R-:W-:Y:S08]  /*a040*/  HMMA.16816.F32 R84, R132.reuse, R148, R84 ;  /* 0x000000948454723c */ /* 0x060ff00000001854 */
[C---:B------:R-:W-:Y:S01]  /*a050*/  HMMA.16816.F32 R88, R132.reuse, R150, R88 ;  /* 0x000000968458723c */ /* 0x040fe20000001858 */
[----:B------:R-:W4:Y:S07]  /*a060*/  LDSM.16.MT88.4 R148, [R225+0x6900] ;  /* 0x00690000e194783b */ /* 0x000f2e0000004200 */
        /* <DEDUP_REMOVED lines=9> */
[C---:B----4-:R-:W-:Y:S08]  /*a100*/  HMMA.16816.F32 R116, R132.reuse, R148, R116 ;  /* 0x000000948474723c */ /* 0x050ff00000001874 */
[C---:B------:R-:W-:Y:S01]  /*a110*/  HMMA.16816.F32 R120, R132.reuse, R150, R120 ;  /* 0x000000968478723c */ /* 0x040fe20000001878 */
[----:B------:R-:W4:Y:S07]  /*a120*/  LDSM.16.MT88.4 R148, [R225+0x1100] ;  /* 0x00110000e194783b */ /* 0x000f2e0000004200 */
[C---:B--2---:R-:W-:Y:S08]  /*a130*/  HMMA.16816.F32 R124, R132.reuse, R140, R124 ;  /* 0x0000008c847c723c */ /* 0x044ff0000000187c */
[----:B------:R-:W-:Y:S01]  /*a140*/  HMMA.16816.F32 R128, R132, R142, R128 ;  /* 0x0000008e8480723c */ /* 0x000fe20000001880 */
[----:B------:R-:W2:Y:S06]  /*a150*/  LDSM.16.MT88.4 R140, [R224+0x1100] ;  /* 0x00110000e08c783b */ /* 0x000eac0000004200 */
[----:B------:R-:W-:Y:S02]  /*a160*/  F2FP.PACK_AB R134, R186, R183 ;  /* 0x000000b7ba86723e */ /* 0x000fe400000000ff */
[----:B------:R-:W-:Y:S03]  /*a170*/  F2FP.PACK_AB R133, R185, R169 ;  /* 0x000000a9b985723e */ /* 0x000fe600000000ff */
[----:B------:R-:W-:Y:S02]  /*a180*/  F2FP.PACK_AB R135, R184, R168 ;  /* 0x000000a8b887723e */ /* 0x000fe400000000ff */
[C---:B------:R-:W-:Y:S01]  /*a190*/  F2FP.PACK_AB R132, R203.reuse, R202 ;  /* 0x000000cacb84723e */ /* 0x040fe200000000ff */
[----:B------:R-:W-:Y:S04]  /*a1a0*/  FADD.FTZ R202, R202, R197 ;  /* 0x000000c5caca7221 */ /* 0x000fe80000010000 */
[----:B------:R-:W-:Y:S02]  /*a1b0*/  FADD.FTZ R3, R203, R202 ;  /* 0x000000cacb037221 */ /* 0x000fe40000010000 */
        /* <DEDUP_REMOVED lines=8> */
[----:B------:R-:W-:Y:S07]  /*a240*/  LDSM.16.MT88.4 R148, [R231+0x7100] ;  /* 0x00710000e794783b */ /* 0x000fee0000004200 */
[C---:B--2---:R-:W-:Y:S08]  /*a250*/  HMMA.16816.F32 R28, R132.reuse, R140, R28 ;  /* 0x0000008c841c723c */ /* 0x044ff0000000181c */
[C---:B------:R-:W-:Y:S01]  /*a260*/  HMMA.16816.F32 R32, R132.reuse, R142, R32 ;  /* 0x0000008e8420723c */ /* 0x040fe20000001820 */
[----:B------:R-:W2:Y:S07]  /*a270*/  LDSM.16.MT88.4 R140, [R226+0x5100] ;  /* 0x00510000e28c783b */ /* 0x000eae0000004200 */
        /* <DEDUP_REMOVED lines=12> */
[C---:B------:R-:W-:Y:S07]  /*a340*/  HMMA.16816.F32 R68, R132.reuse, R160, R68 ;  /* 0x000000a08444723c */ /* 0x040fee0000001844 */
[--C-:B------:R-:W-:Y:S01]  /*a350*/  FFMA.FTZ R161, R175, c[0x0][0x2d0], -R172.reuse ;  /* 0x0000b400afa17a23 */ /* 0x100fe200000108ac */
[C---:B------:R-:W-:Y:S03]  /*a360*/  HMMA.16816.F32 R72, R132.reuse, R162, R72 ;  /* 0x000000a28448723c */ /* 0x040fe60000001848 */
[----:B------:R-:W-:Y:S01]  /*a370*/  MUFU.EX2 R182, R161 ;  /* 0x000000a100b67308 */ /* 0x000fe20000000800 */
[--C-:B------:R-:W-:Y:S02]  /*a380*/  FFMA.FTZ R160, R173, c[0x0][0x2d0], -R172.reuse ;  /* 0x0000b400ada07a23 */ /* 0x100fe400000108ac */
[----:B------:R-:W-:Y:S02]  /*a390*/  FFMA.FTZ R172, R165, c[0x0][0x2d0], -R172 ;  /* 0x0000b400a5ac7a23 */ /* 0x000fe400000108ac */
[C---:B--2---:R-:W-:Y:S05]  /*a3a0*/  HMMA.16816.F32 R76, R132.reuse, R140, R76 ;  /* 0x0000008c844c723c */ /* 0x044fea000000184c */
[----:B------:R-:W2:Y:S03]  /*a3b0*/  MUFU.EX2 R181, R160 ;  /* 0x000000a000b57308 */ /* 0x000ea60000000800 */
[C---:B------:R-:W-:Y:S01]  /*a3c0*/  HMMA.16816.F32 R80, R132.reuse, R142, R80 ;  /* 0x0000008e8450723c */ /* 0x040fe20000001850 */
[----:B------:R-:W4:Y:S06]  /*a3d0*/  LDSM.16.MT88.4 R140, [R226+0x7100] ;  /* 0x00710000e28c783b */ /* 0x000f2c0000004200 */
[----:B------:R5:W2:Y:S01]  /*a3e0*/  MUFU.EX2 R165, R172 ;  /* 0x000000ac00a57308 */ /* 0x000aa20000000800 */
[C---:B---3--:R-:W-:Y:S08]  /*a3f0*/  HMMA.16816.F32 R84, R132.reuse, R136, R84 ;  /* 0x000000888454723c */ /* 0x048ff00000001854 */
[C---:B------:R-:W-:Y:S01]  /*a400*/  HMMA.16816.F32 R88, R132.reuse, R138, R88 ;  /* 0x0000008a8458723c */ /* 0x040fe20000001858 */
[----:B------:R-:W3:Y:S07]  /*a410*/  LDSM.16.MT88.4 R136, [R224+0x7100] ;  /* 0x00710000e088783b */ /* 0x000eee0000004200 */
[C---:B-1----:R-:W-:Y:S01]  /*a420*/  HMMA.16816.F32 R92, R132.reuse, R144, R92 ;  /* 0x00000090845c723c */ /* 0x042fe2000000185c */
[----:B-----5:R-:W-:Y:S07]  /*a430*/  LDSM.16.MT88.4 R172, [R225+0x1900] ;  /* 0x00190000e1ac783b */ /* 0x020fee0000004200 */
[C---:B------:R-:W-:Y:S01]  /*a440*/  HMMA.16816.F32 R96, R132.reuse, R146, R96 ;  /* 0x000000928460723c */ /* 0x040fe20000001860 */
[----:B------:R-:W1:Y:S07]  /*a450*/  LDSM.16.MT88.4 R144, [R226+0x1900] ;  /* 0x00190000e290783b */ /* 0x000e6e0000004200 */
[C---:B------:R-:W-:Y:S07]  /*a460*/  HMMA.16816.F32 R100, R132.reuse, R148, R100 ;  /* 0x000000948464723c */ /* 0x040fee0000001864 */
[----:B------:R-:W-:Y:S01]  /*a470*/  MOV R149, R178 ;  /* 0x000000b200957202 */ /* 0x000fe20000000f00 */
[C---:B------:R-:W-:Y:S01]  /*a480*/  HMMA.16816.F32 R104, R132.reuse, R150, R104 ;  /* 0x000000968468723c */ /* 0x040fe20000001868 */
[----:B------:R-:W5:Y:S07]  /*a490*/  LDSM.16.MT88.4 R176, [R224+0x1900] ;  /* 0x00190000e0b0783b */ /* 0x000f6e0000004200 */
[C---:B----4-:R-:W-:Y:S07]  /*a4a0*/  HMMA.16816.F32 R108, R132.reuse, R140, R108 ;  /* 0x0000008c846c723c */ /* 0x050fee000000186c */
[----:B------:R-:W-:Y:S01]  /*a4b0*/  MOV R140, R180 ;  /* 0x000000b4008c7202 */ /* 0x000fe20000000f00 */
[C---:B------:R-:W-:Y:S04]  /*a4c0*/  HMMA.16816.F32 R112, R132.reuse, R142, R112 ;  /* 0x0000008e8470723c */ /* 0x040fe80000001870 */
[----:B--2---:R-:W-:Y:S03]  /*a4d0*/  MOV R141, R181 ;  /* 0x000000b5008d7202 */ /* 0x004fe60000000f00 */
[----:B------:R-:W-:Y:S01]  /*a4e0*/  MOV R142, R183 ;  /* 0x000000b7008e7202 */ /* 0x000fe20000000f00 */
[C---:B------:R-:W-:Y:S04]  /*a4f0*/  HMMA.16816.F32 R116, R132.reuse, R152, R116 ;  /* 0x000000988474723c */ /* 0x040fe80000001874 */
[----:B------:R-:W-:Y:S04]  /*a500*/  MOV R143, R185 ;  /* 0x000000b9008f7202 */ /* 0x000fe80000000f00 */
[C---:B------:R-:W-:Y:S08]  /*a510*/  HMMA.16816.F32 R120, R132.reuse, R154, R120 ;  /* 0x0000009a8478723c */ /* 0x040ff00000001878 */
[C---:B---3--:R-:W-:Y:S07]  /*a520*/  HMMA.16816.F32 R124, R132.reuse, R136, R124 ;  /* 0x00000088847c723c */ /* 0x048fee000000187c */
[----:B------:R-:W-:Y:S01]  /*a530*/  MOV R136, R187 ;  /* 0x000000bb00887202 */ /* 0x000fe20000000f00 */
[----:B------:R-:W-:Y:S04]  /*a540*/  HMMA.16816.F32 R128, R132, R138, R128 ;  /* 0x0000008a8480723c */ /* 0x000fe80000001880 */
[----:B------:R-:W-:Y:S02]  /*a550*/  MOV R137, R182 ;  /* 0x000000b600897202 */ /* 0x000fe40000000f00 */
[----:B------:R-:W2:Y:S01]  /*a560*/  LDSM.16.MT88.4 R180, [R231+0x3900] ;  /* 0x00390000e7b4783b */ /* 0x000ea20000004200 */
[----:B------:R-:W-:Y:S02]  /*a570*/  MOV R134, R170 ;  /* 0x000000aa00867202 */ /* 0x000fe40000000f00 */
[----:B------:R-:W-:Y:S03]  /*a580*/  MOV R135, R171 ;  /* 0x000000ab00877202 */ /* 0x000fe60000000f00 */
[----:B------:R-:W-:Y:S02]  /*a590*/  MOV R139, R168 ;  /* 0x000000a8008b7202 */ /* 0x000fe40000000f00 */
[----:B------:R-:W-:Y:S02]  /*a5a0*/  MOV R133, R169 ;  /* 0x000000a900857202 */ /* 0x000fe40000000f00 */
[----:B------:R-:W-:Y:S02]  /*a5b0*/  F2FP.PACK_AB R168, R134, R149 ;  /* 0x0000009586a8723e */ /* 0x000fe400000000ff */
[----:B------:R-:W-:Y:S02]  /*a5c0*/  F2FP.PACK_AB R170, R140, R136 ;  /* 0x000000888caa723e */ /* 0x000fe400000000ff */
[----:B------:R-:W-:Y:S02]  /*a5d0*/  F2FP.PACK_AB R169, R137, R135 ;  /* 0x0000008789a9723e */ /* 0x000fe400000000ff */
[----:B------:R-:W-:Y:S02]  /*a5e0*/  F2FP.PACK_AB R171, R165, R141 ;  /* 0x0000008da5ab723e */ /* 0x000fe400000000ff */
[----:B------:R-:W-:Y:S02]  /*a5f0*/  MOV R132, R184 ;  /* 0x000000b800847202 */ /* 0x000fe40000000f00 */
[----:B------:R-:W-:Y:S02]  /*a600*/  MOV R138, R186 ;  /* 0x000000ba008a7202 */ /* 0x000fe40000000f00 */
[----:B------:R-:W3:Y:S01]  /*a610*/  LDSM.16.MT88.4 R184, [R226+0x3900] ;  /* 0x00390000e2b8783b */ /* 0x000ee20000004200 */
[C---:B------:R-:W-:Y:S07]  /*a620*/  HMMA.16816.F32 R160, R168.reuse, R156, R4 ;  /* 0x0000009ca8a0723c */ /* 0x040fee0000001804 */
[----:B------:R-:W4:Y:S01]  /*a630*/  LDSM.16.MT88.4 R4, [R225+0x3900] ;  /* 0x00390000e104783b */ /* 0x000f220000004200 */
[C---:B------:R-:W-:Y:S07]  /*a640*/  HMMA.16816.F32 R156, R168.reuse, R158, R8 ;  /* 0x0000009ea89c723c */ /* 0x040fee0000001808 */
[----:B------:R-:W-:Y:S01]  /*a650*/  MOV R11, R149 ;  /* 0x00000095000b7202 */ /* 0x000fe20000000f00 */
[C---:B-1----:R-:W-:Y:S01]  /*a660*/  HMMA.16816.F32 R152, R168.reuse, R144, R12 ;  /* 0x00000090a898723c */ /* 0x042fe2000000180c */
[----:B------:R-:W-:Y:S07]  /*a670*/  LDSM.16.MT88.4 R12, [R231+0x5900] ;  /* 0x00590000e70c783b */ /* 0x000fee0000004200 */
[C---:B------:R-:W-:Y:S07]  /*a680*/  HMMA.16816.F32 R148, R168.reuse, R146, R16 ;  /* 0x00000092a894723c */ /* 0x040fee0000001810 */
[----:B------:R-:W-:Y:S01]  /*a690*/  MOV R19, R132 ;  /* 0x0000008400137202 */ /* 0x000fe20000000f00 */
[C---:B------:R-:W-:Y:S04]  /*a6a0*/  HMMA.16816.F32 R144, R168.reuse, R172, R20 ;  /* 0x000000aca890723c */ /* 0x040fe80000001814 */
[----:B------:R-:W-:Y:S02]  /*a6b0*/  MOV R18, R11 ;  /* 0x0000000b00127202 */ /* 0x000fe40000000f00 */
[----:B------:R-:W1:Y:S01]  /*a6c0*/  LDSM.16.MT88.4 R8, [R224+0x3900] ;  /* 0x00390000e008783b */ /* 0x000e620000004200 */
[----:B------:R-:W-:Y:S02]  /*a6d0*/  MOV R22, R142 ;  /* 0x0000008e00167202 */ /* 0x000fe40000000f00 */
[----:B------:R-:W-:Y:S03]  /*a6e0*/  MOV R23, R143 ;  /* 0x0000008f00177202 */ /* 0x000fe60000000f00 */
[----:B------:R-:W-:Y:S02]  /*a6f0*/  MOV R173, R140 ;  /* 0x0000008c00ad7202 */ /* 0x000fe40000000f00 */
[----:B------:R-:W-:Y:S02]  /*a700*/  MOV R172, R141 ;  /* 0x0000008d00ac7202 */ /* 0x000fe40000000f00 */
[C---:B------:R-:W-:Y:S01]  /*a710*/  HMMA.16816.F32 R140, R168.reuse, R174, R24 ;  /* 0x000000aea88c723c */ /* 0x040fe20000001818 */
[----:B------:R-:W-:Y:S02]  /*a720*/  LDSM.16.MT88.4 R24, [R224+0x5900] ;  /* 0x00590000e018783b */ /* 0x000fe40000004200 */
[----:B------:R-:W-:Y:S02]  /*a730*/  MOV R20, R138 ;  /* 0x0000008a00147202 */ /* 0x000fe40000000f00 */
[----:B------:R-:W-:Y:S02]  /*a740*/  MOV R21, R139 ;  /* 0x0000008b00157202 */ /* 0x000fe40000000f00 */
[----:B------:R-:W-:Y:S02]  /*a750*/  MOV R175, R136 ;  /* 0x0000008800af7202 */ /* 0x000fe40000000f00 */
[----:B------:R-:W-:Y:S02]  /*a760*/  MOV R174, R137 ;  /* 0x0000008900ae7202 */ /* 0x000fe40000000f00 */
[C---:B-----5:R-:W-:Y:S07]  /*a770*/  HMMA.16816.F32 R136, R168.reuse, R176, R28 ;  /* 0x000000b0a888723c */ /* 0x060fee000000181c */
[----:B------:R-:W-:Y:S02]  /*a780*/  MOV R31, R133 ;  /* 0x00000085001f7202 */ /* 0x000fe40000000f00 */
[----:B------:R-:W-:Y:S03]  /*a790*/  MOV R177, R134 ;  /* 0x0000008600b17202 */ /* 0x000fe60000000f00 */
[----:B------:R-:W-:Y:S02]  /*a7a0*/  MOV R176, R135 ;  /* 0x0000008700b07202 */ /* 0x000fe40000000f00 */
[C---:B------:R-:W-:Y:S01]  /*a7b0*/  HMMA.16816.F32 R132, R168.reuse, R178, R32 ;  /* 0x000000b2a884723c */ /* 0x040fe20000001820 */
[----:B------:R-:W-:Y:S06]  /*a7c0*/  LDSM.16.MT88.4 R32, [R226+0x7900] ;  /* 0x00790000e220783b */ /* 0x000fec0000004200 */
[----:B------:R-:W-:Y:S01]  /*a7d0*/  MOV R179, R18 ;  /* 0x0000001200b37202 */ /* 0x000fe20000000f00 */
[C---:B--2---:R-:W-:Y:S04]  /*a7e0*/  HMMA.16816.F32 R36, R168.reuse, R180, R36 ;  /* 0x000000b4a824723c */ /* 0x044fe80000001824 */
[----:B------:R-:W-:Y:S02]  /*a7f0*/  MOV R178, R19 ;  /* 0x0000001300b27202 */ /* 0x000fe40000000f00 */
[----:B------:R-:W2:Y:S01]  /*a800*/  LDSM.16.MT88.4 R16, [R226+0x5900] ;  /* 0x00590000e210783b */ /* 0x000ea20000004200 */
[----:B------:R-:W-:Y:S01]  /*a810*/  MOV R181, R20 ;  /* 0x0000001400b57202 */ /* 0x000fe20000000f00 */
[C---:B------:R-:W-:Y:S04]  /*a820*/  HMMA.16816.F32 R40, R168.reuse, R182, R40 ;  /* 0x000000b6a828723c */ /* 0x040fe80000001828 */
[----:B------:R-:W-:Y:S03]  /*a830*/  MOV R180, R21 ;  /* 0x0000001500b47202 */ /* 0x000fe60000000f00 */
[----:B------:R-:W-:Y:S01]  /*a840*/  MOV R183, R22 ;  /* 0x0000001600b77202 */ /* 0x000fe20000000f00 */
[C---:B---3--:R-:W-:Y:S04]  /*a850*/  HMMA.16816.F32 R44, R168.reuse, R184, R44 ;  /* 0x000000b8a82c723c */ /* 0x048fe8000000182c */
[----:B------:R-:W-:Y:S01]  /*a860*/  MOV R182, R23 ;  /* 0x0000001700b67202 */ /* 0x000fe20000000f00 */
[----:B------:R-:W-:Y:S01]  /*a870*/  FADD.FTZ R3, R183, R3 ;  /* 0x00000003b7037221 */ /* 0x000fe20000010000 */
[----:B------:R-:W3:Y:S01]  /*a880*/  LDSM.16.MT88.4 R20, [R225+0x5900] ;  /* 0x00590000e114783b */ /* 0x000ee20000004200 */
[----:B------:R-:W-:Y:S01]  /*a890*/  MOV R185, R31 ;  /* 0x0000001f00b97202 */ /* 0x000fe20000000f00 */
[C---:B------:R-:W-:Y:S04]  /*a8a0*/  HMMA.16816.F32 R48, R168.reuse, R186, R48 ;  /* 0x000000baa830723c */ /* 0x040fe80000001830 */
[----:B------:R-:W-:Y:S02]  /*a8b0*/  FADD.FTZ R2, R185, R201 ;  /* 0x000000c9b9027221 */ /* 0x000fe40000010000 */
[----:B------:R-:W5:Y:S01]  /*a8c0*/  LDSM.16.MT88.4 R28, [R231+0x7900] ;  /* 0x00790000e71c783b */ /* 0x000f620000004200 */
[----:B------:R-:W-:Y:S01]  /*a8d0*/  FADD.FTZ R3, R181, R3 ;  /* 0x00000003b5037221 */ /* 0x000fe20000010000 */
[C---:B----4-:R-:W-:Y:S04]  /*a8e0*/  HMMA.16816.F32 R52, R168.reuse, R4, R52 ;  /* 0x00000004a834723c */ /* 0x050fe80000001834 */
[----:B------:R-:W-:Y:S02]  /*a8f0*/  FADD.FTZ R2, R182, R2 ;  /* 0x00000002b6027221 */ /* 0x000fe40000010000 */
[----:B------:R-:W-:Y:S02]  /*a900*/  FADD.FTZ R3, R179, R3 ;  /* 0x00000003b3037221 */ /* 0x000fe40000010000 */
[C---:B------:R-:W-:Y:S01]  /*a910*/  HMMA.16816.F32 R56, R168.reuse, R6, R56 ;  /* 0x00000006a838723c */ /* 0x040fe20000001838 */
[----:B------:R-:W4:Y:S03]  /*a920*/  LDSM.16.MT88.4 R4, [R225+0x7900] ;  /* 0x00790000e104783b */ /* 0x000f260000004200 */
[----:B------:R-:W-:Y:S02]  /*a930*/  FADD.FTZ R2, R180, R2 ;  /* 0x00000002b4027221 */ /* 0x000fe40000010000 */
[----:B------:R-:W-:Y:S02]  /*a940*/  FADD.FTZ R3, R177, R3 ;  /* 0x00000003b1037221 */ /* 0x000fe40000010000 */
[C---:B-1----:R-:W-:Y:S04]  /*a950*/  HMMA.16816.F32 R60, R168.reuse, R8, R60 ;  /* 0x00000008a83c723c */ /* 0x042fe8000000183c */
[----:B------:R-:W-:Y:S02]  /*a960*/  FADD.FTZ R2, R178, R2 ;  /* 0x00000002b2027221 */ /* 0x000fe40000010000 */
[----:B------:R-:W-:Y:S02]  /*a970*/  FADD.FTZ R3, R175, R3 ;  /* 0x00000003af037221 */ /* 0x000fe40000010000 */
[C---:B------:R-:W-:Y:S01]  /*a980*/  HMMA.16816.F32 R64, R168.reuse, R10, R64 ;  /* 0x0000000aa840723c */ /* 0x040fe20000001840 */
[----:B------:R-:W1:Y:S03]  /*a990*/  LDSM.16.MT88.4 R8, [R224+0x7900] ;  /* 0x00790000e008783b */ /* 0x000e660000004200 */
[----:B------:R-:W-:Y:S02]  /*a9a0*/  FADD.FTZ R2, R176, R2 ;  /* 0x00000002b0027221 */ /* 0x000fe40000010000 */
[----:B------:R-:W-:Y:S01]  /*a9b0*/  FADD.FTZ R244, R173, R3 ;  /* 0x00000003adf47221 */ /* 0x000fe20000010000 */
[----:B------:R-:W-:Y:S01]  /*a9c0*/  MOV R3, R0 ;  /* 0x0000000000037202 */ /* 0x000fe20000000f00 */
[C---:B------:R-:W-:Y:S04]  /*a9d0*/  HMMA.16816.F32 R68, R168.reuse, R12, R68 ;  /* 0x0000000ca844723c */ /* 0x040fe80000001844 */
[----:B------:R-:W-:Y:S04]  /*a9e0*/  FADD.FTZ R2, R174, R2 ;  /* 0x00000002ae027221 */ /* 0x000fe80000010000 */
[C---:B------:R-:W-:Y:S04]  /*a9f0*/  HMMA.16816.F32 R72, R168.reuse, R14, R72 ;  /* 0x0000000ea848723c */ /* 0x040fe80000001848 */
[----:B------:R-:W-:Y:S04]  /*aa00*/  FADD.FTZ R2, R172, R2 ;  /* 0x00000002ac027221 */ /* 0x000fe80000010000 */
[C---:B--2---:R-:W-:Y:S04]  /*aa10*/  HMMA.16816.F32 R76, R168.reuse, R16, R76 ;  /* 0x00000010a84c723c */ /* 0x044fe8000000184c */
[----:B------:R-:W-:Y:S01]  /*aa20*/  FADD.FTZ R243, R165, R2 ;  /* 0x00000002a5f37221 */ /* 0x000fe20000010000 */
[----:B------:R-:W-:Y:S03]  /*aa30*/  MOV R2, R164 ;  /* 0x000000a400027202 */ /* 0x000fe60000000f00 */
[C---:B------:R-:W-:Y:S08]  /*aa40*/  HMMA.16816.F32 R80, R168.reuse, R18, R80 ;  /* 0x00000012a850723c */ /* 0x040ff00000001850 */
[C---:B---3--:R-:W-:Y:S08]  /*aa50*/  HMMA.16816.F32 R84, R168.reuse, R20, R84 ;  /* 0x00000014a854723c */ /* 0x048ff00000001854 */
[C---:B------:R-:W-:Y:S08]  /*aa60*/  HMMA.16816.F32 R88, R168.reuse, R22, R88 ;  /* 0x00000016a858723c */ /* 0x040ff00000001858 */
[C---:B------:R-:W-:Y:S08]  /*aa70*/  HMMA.16816.F32 R92, R168.reuse, R24, R92 ;  /* 0x00000018a85c723c */ /* 0x040ff0000000185c */
[C---:B------:R-:W-:Y:S08]  /*aa80*/  HMMA.16816.F32 R96, R168.reuse, R26, R96 ;  /* 0x0000001aa860723c */ /* 0x040ff00000001860 */
[C---:B-----5:R-:W-:Y:S08]  /*aa90*/  HMMA.16816.F32 R100, R168.reuse, R28, R100 ;  /* 0x0000001ca864723c */ /* 0x060ff00000001864 */
[C---:B------:R-:W-:Y:S08]  /*aaa0*/  HMMA.16816.F32 R104, R168.reuse, R30, R104 ;  /* 0x0000001ea868723c */ /* 0x040ff00000001868 */
[C---:B------:R-:W-:Y:S08]  /*aab0*/  HMMA.16816.F32 R108, R168.reuse, R32, R108 ;  /* 0x00000020a86c723c */ /* 0x040ff0000000186c */
[C---:B------:R-:W-:Y:S08]  /*aac0*/  HMMA.16816.F32 R112, R168.reuse, R34, R112 ;  /* 0x00000022a870723c */ /* 0x040ff00000001870 */
[C---:B----4-:R-:W-:Y:S08]  /*aad0*/  HMMA.16816.F32 R116, R168.reuse, R4, R116 ;  /* 0x00000004a874723c */ /* 0x050ff00000001874 */
[C---:B------:R-:W-:Y:S08]  /*aae0*/  HMMA.16816.F32 R120, R168.reuse, R6, R120 ;  /* 0x00000006a878723c */ /* 0x040ff00000001878 */
[C---:B-1----:R-:W-:Y:S08]  /*aaf0*/  HMMA.16816.F32 R124, R168.reuse, R8, R124 ;  /* 0x00000008a87c723c */ /* 0x042ff0000000187c */
[----:B------:R-:W-:Y:S01]  /*ab00*/  HMMA.16816.F32 R128, R168, R10, R128 ;  /* 0x0000000aa880723c */ /* 0x000fe20000001880 */
[----:B------:R-:W-:-:S07]  /*ab10*/  @P0 BRA `(.L_x_1996) ;  /* 0xffffb81000000947 */ /* 0x000fce000383ffff */
.L_x_1985:
[----:B------:R-:W1:Y:S01]  /*ab20*/  S2UR UR26, SR_CTAID.X ;  /* 0x00000000001a79c3 */ /* 0x000e620000002500 */
[----:B------:R-:W-:Y:S01]  /*ab30*/  UMOV UR25, 0x1 ;  /* 0x0000000100197882 */ /* 0x000fe20000000000 */
[----:B------:R-:W-:Y:S01]  /*ab40*/  PLOP3.LUT P0, PT, PT, PT, UP0, 0x40, 0x0 ;  /* 0x000000000000781c */ /* 0x000fe20003f0e808 */
[----:B------:R-:W-:-:S02]  /*ab50*/  ULDC UR21, c[0x0][0x168] ;  /* 0x00005a0000157ab9 */ /* 0x000fc40000000800 */
[----:B------:R-:W-:Y:S02]  /*ab60*/  ULDC.64 UR4, c[0x0][0x2c8] ;  /* 0x0000b20000047ab9 */ /* 0x000fe40000000a00 */
[----:B------:R-:W-:Y:S02]  /*ab70*/  UIADD3 UR21, UR25, -UR21, URZ ;  /* 0x8000001519157290 */ /* 0x000fe4000fffe03f */
[----:B------:R-:W-:Y:S02]  /*ab80*/  ULDC UR24, c[0x0][0x2ac] ;  /* 0x0000ab0000187ab9 */ /* 0x000fe40000000800 */
[----:B-1----:R-:W-:-:S04]  /*ab90*/  ULEA UR26, UR26, 0x7f, 0x7 ;  /* 0x0000007f1a1a7891 */ /* 0x002fc8000f8e383f */
        /* <DEDUP_REMOVED lines=20> */
.L_x_1998:
[----:B------:R-:W-:Y:S02]  /*ace0*/  ULDC UR4, c[0x0][0x32c] ;  /* 0x0000cb0000047ab9 */ /* 0x000fe40000000800 */
[----:B------:R-:W-:-:S03]  /*acf0*/  UISETP.NE.AND UP2, UPT, UR25, UR4, UPT ;  /* 0x000000041900728c */ /* 0x000fc6000bf45270 */
[----:B------:R-:W-:Y:S02]  /*ad00*/  ULDC.64 UR4, c[0x0][0x330] ;  /* 0x0000cc0000047ab9 */ /* 0x000fe40000000a00 */
[----:B------:R-:W-:-:S07]  /*ad10*/  UIMAD.WIDE.U32 UR26, UR24, UR4, URZ ;  /* 0x00000004181a72a5 */ /* 0x000fce000f8e003f */
[----:B------:R-:W-:Y:S02]  /*ad20*/  @UP2 UMOV UR25, UR27 ;  /* 0x0000001b00192c82 */ /* 0x000fe40008000000 */
[----:B------:R-:W-:Y:S02]  /*ad30*/  @UP2 USHF.R.U32.HI UR24, URZ, UR5, UR25 ;  /* 0x000000053f182299 */ /* 0x000fe40008011619 */
.L_x_1999:
[----:B------:R-:W-:Y:S02]  /*ad40*/  ULDC UR4, c[0x0][0x32c] ;  /* 0x0000cb0000047ab9 */ /* 0x000fe40000000800 */
[----:B------:R-:W-:-:S04]  /*ad50*/  UIMAD UR4, UR24, UR4, URZ ;  /* 0x00000004180472a4 */ /* 0x000fc8000f8e023f */
[----:B------:R-:W-:-:S04]  /*ad60*/  UISETP.LT.AND UP2, UPT, UR21, UR4, UPT ;  /* 0x000000041500728c */ /* 0x000fc8000bf41270 */
[----:B------:R-:W-:-:S04]  /*ad70*/  USEL UR21, UR21, UR4, !UP2 ;  /* 0x0000000415157287 */ /* 0x000fc8000d000000 */
.L_x_1997:
[----:B------:R-:W-:-:S04]  /*ad80*/  UIADD3 UR21, UR21, 0x3f, URZ ;  /* 0x0000003f15157890 */ /* 0x000fc8000fffe03f */
        /* <DEDUP_REMOVED lines=9> */
[----:B------:R-:W-:Y:S01]  /*ae20*/  SHF.R.S32.HI R0, RZ, 0x1f, R207 ;  /* 0x0000001fff007819 */ /* 0x000fe200000114cf */
[----:B------:R-:W-:Y:S01]  /*ae30*/  IMAD.MOV.U32 R167, RZ, RZ, R164 ;  /* 0x000000ffffa77224 */ /* 0x000fe200078e00a4 */
[C---:B------:R-:W-:Y:S01]  /*ae40*/  SHF.L.U64.HI R252, R206.reuse, 0x1, R247 ;  /* 0x00000001cefc7819 */ /* 0x040fe200000102f7 */
[C---:B------:R-:W-:Y:S01]  /*ae50*/  IMAD.SHL.U32 R2, R207.reuse, 0x2, RZ ;  /* 0x00000002cf027824 */ /* 0x040fe200078e00ff */
[----:B------:R-:W-:Y:S01]  /*ae60*/  SEL R250, RZ, 0x10, P5 ;  /* 0x00000010fffa7807 */ /* 0x000fe20002800000 */
[----:B------:R-:W-:Y:S01]  /*ae70*/  IMAD.SHL.U32 R251, R206, 0x2, RZ ;  /* 0x00000002cefb7824 */ /* 0x000fe200078e00ff */
[----:B------:R-:W-:Y:S02]  /*ae80*/  SEL R249, RZ, 0x10, P4 ;  /* 0x00000010fff97807 */ /* 0x000fe40002000000 */
[----:B------:R-:W-:Y:S02]  /*ae90*/  SHF.L.U64.HI R0, R207, 0x1, R0 ;  /* 0x00000001cf007819 */ /* 0x000fe40000010200 */
.L_x_2003:
        /* <DEDUP_REMOVED lines=28> */
[----:B------:R-:W-:Y:S01]  /*b060*/  SHF.R.S32.HI R10, RZ, 0x1f, R207 ;  /* 0x0000001fff0a7819 */ /* 0x000fe200000114cf */
[----:B------:R-:W-:Y:S01]  /*b070*/  IMAD.SHL.U32 R8, R207, 0x2, RZ ;  /* 0x00000002cf087824 */ /* 0x000fe200078e00ff */
[----:B------:R-:W-:Y:S01]  /*b080*/  LOP3.LUT R12, R12, 0xf, RZ, 0xc0, !PT ;  /* 0x0000000f0c0c7812 */ /* 0x000fe200078ec0ff */
[----:B------:R-:W-:Y:S01]  /*b090*/  IMAD.WIDE.U32 R4, R237, c[0x0][0x218], R4 ;  /* 0x00008600ed047a25 */ /* 0x000fe200078e0004 */
[----:B------:R-:W-:Y:S04]  /*b0a0*/  SHF.L.U64.HI R10, R207, 0x1, R10 ;  /* 0x00000001cf0a7819 */ /* 0x000fe8000001020a */
[----:B------:R-:W-:Y:S01]  /*b0b0*/  IADD3 R0, P0, R4, UR22, RZ ;  /* 0x0000001604007c10 */ /* 0x000fe2000ff1e0ff */
[----:B------:R-:W-:Y:S03]  /*b0c0*/  IMAD.SHL.U32 R4, R205, 0x2, RZ ;  /* 0x00000002cd047824 */ /* 0x000fe600078e00ff */
[----:B------:R-:W-:Y:S02]  /*b0d0*/  IADD3.X R5, R5, UR6, R2, P0, !PT ;  /* 0x0000000605057c10 */ /* 0x000fe400087fe402 */
[----:B------:R-:W-:Y:S02]  /*b0e0*/  LEA R7, P0, R0, c[0x0][0x1f8], 0x1 ;  /* 0x00007e0000077a11 */ /* 0x000fe400078008ff */
[----:B------:R-:W-:Y:S02]  /*b0f0*/  SHF.L.U64.HI R2, R204, 0x1, R245 ;  /* 0x00000001cc027819 */ /* 0x000fe400000102f5 */
[----:B------:R-:W-:Y:S01]  /*b100*/  LEA.HI.X R6, R0, c[0x0][0x1fc], R5, 0x1, P0 ;  /* 0x00007f0000067a11 */ /* 0x000fe200000f0c05 */
[----:B------:R-:W5:Y:S01]  /*b110*/  SHFL.IDX PT, R9, R7, 0x1, 0x181f ;  /* 0x00381f0007097f89 */ /* 0x000f6200000e0000 */
[----:B------:R-:W-:Y:S01]  /*b120*/  IMAD.SHL.U32 R0, R204, 0x2, RZ ;  /* 0x00000002cc007824 */ /* 0x000fe200078e00ff */
[----:B------:R-:W-:Y:S02]  /*b130*/  SHF.L.U64.HI R5, R205, 0x1, R246 ;  /* 0x00000001cd057819 */ /* 0x000fe400000102f6 */
[----:B------:R-:W4:Y:S04]  /*b140*/  SHFL.IDX PT, R11, R6, 0x1, 0x181f ;  /* 0x00381f00060b7f89 */ /* 0x000f2800000e0000 */
[----:B------:R-:W3:Y:S04]  /*b150*/  SHFL.IDX PT, R7, R7, RZ, 0x181f ;  /* 0x00181fff07077589 */ /* 0x000ee800000e0000 */
[----:B------:R-:W2:Y:S01]  /*b160*/  SHFL.IDX PT, R21, R6, RZ, 0x181f ;  /* 0x00181fff06157589 */ /* 0x000ea200000e0000 */
[----:B-----5:R-:W-:Y:S04]  /*b170*/  IADD3 R22, P1, P0, R22, R9, R251 ;  /* 0x0000000916167210 */ /* 0x020fe8000783e0fb */
[----:B----4-:R-:W-:Y:S02]  /*b180*/  IADD3.X R23, RZ, R11, R252, P1, P0 ;  /* 0x0000000bff177210 */ /* 0x010fe40000fe04fc */
[----:B------:R-:W-:Y:S04]  /*b190*/  IADD3 R14, P1, P0, R14, R9, R4 ;  /* 0x000000090e0e7210 */ /* 0x000fe8000783e004 */
[--C-:B------:R-:W-:Y:S02]  /*b1a0*/  IADD3.X R15, RZ, R11, R5.reuse, P1, P0 ;  /* 0x0000000bff0f7210 */ /* 0x100fe40000fe0405 */
[----:B------:R-:W-:Y:S04]  /*b1b0*/  IADD3 R12, P1, P0, R12, R9, R0 ;  /* 0x000000090c0c7210 */ /* 0x000fe8000783e000 */
[--C-:B------:R-:W-:Y:S02]  /*b1c0*/  IADD3.X R13, RZ, R11, R2.reuse, P1, P0 ;  /* 0x0000000bff0d7210 */ /* 0x100fe40000fe0402 */
[----:B---3--:R-:W-:Y:S05]  /*b1d0*/  IADD3 R4, P0, R7, R4, RZ ;  /* 0x0000000407047210 */ /* 0x008fea0007f1e0ff */
[----:B--2---:R-:W-:Y:S01]  /*b1e0*/  IMAD.X R5, R21, 0x1, R5, P0 ;  /* 0x0000000115057824 */ /* 0x004fe200000e0605 */
[----:B------:R-:W-:Y:S05]  /*b1f0*/  IADD3 R28, P0, R7, R0, RZ ;  /* 0x00000000071c7210 */ /* 0x000fea0007f1e0ff */
[----:B------:R-:W-:Y:S01]  /*b200*/  IMAD.X R29, R21, 0x1, R2, P0 ;  /* 0x00000001151d7824 */ /* 0x000fe200000e0602 */
[-C--:B------:R-:W-:Y:S05]  /*b210*/  IADD3 R30, P0, R7, R8.reuse, RZ ;  /* 0x00000008071e7210 */ /* 0x080fea0007f1e0ff */
[----:B------:R-:W-:Y:S01]  /*b220*/  IMAD.X R31, R21, 0x1, R10, P0 ;  /* 0x00000001151f7824 */ /* 0x000fe200000e060a */
        /* <DEDUP_REMOVED lines=17> */
.L_x_2001:
[C---:B--23--:R-:W-:Y:S01]  /*b340*/  HMMA.16816.F32 R4, R168.reuse, R172, RZ ;  /* 0x000000aca804723c */ /* 0x04cfe200000018ff */
[----:B------:R-:W-:Y:S01]  /*b350*/  LDSM.16.M88.4 R196, [R228+0x8100] ;  /* 0x00810000e4c4783b */ /* 0x000fe20000000200 */
[----:B------:R-:W-:Y:S06]  /*b360*/  UISETP.GT.AND UP2, UPT, UR20, UR9, UPT ;  /* 0x000000091400728c */ /* 0x000fec000bf44270 */
[C---:B------:R-:W-:Y:S01]  /*b370*/  HMMA.16816.F32 R8, R168.reuse, R174, RZ ;  /* 0x000000aea808723c */ /* 0x040fe200000018ff */
[----:B------:R-:W0:Y:S01]  /*b380*/  LDGDEPBAR ;  /* 0x00000000000079af */ /* 0x000e220000000000 */
[----:B------:R-:W-:Y:S06]  /*b390*/  PLOP3.LUT P0, PT, PT, PT, UP2, 0x40, 0x0 ;  /* 0x000000000000781c */ /* 0x000fec0003f0e828 */
[C---:B----4-:R-:W-:Y:S01]  /*b3a0*/  HMMA.16816.F32 R12, R168.reuse, R16, RZ ;  /* 0x00000010a80c723c */ /* 0x050fe200000018ff */
[----:B------:R-:W2:Y:S07]  /*b3b0*/  LDSM.16.M88.4 R172, [R229+0x10100] ;  /* 0x01010000e5ac783b */ /* 0x000eae0000000200 */
[C---:B------:R-:W-:Y:S01]  /*b3c0*/  HMMA.16816.F32 R16, R168.reuse, R18, RZ ;  /* 0x00000012a810723c */ /* 0x040fe200000018ff */
[----:B------:R-:W-:Y:S07]  /*b3d0*/  LDSM.16.M88.4 R200, [R228+0x9100] ;  /* 0x00910000e4c8783b */ /* 0x000fee0000000200 */
[C---:B-1----:R-:W-:Y:S08]  /*b3e0*/  HMMA.16816.F32 R20, R168.reuse, R24, RZ ;  /* 0x00000018a814723c */ /* 0x042ff000000018ff */
[C---:B------:R-:W-:Y:S08]  /*b3f0*/  HMMA.16816.F32 R24, R168.reuse, R26, RZ ;  /* 0x0000001aa818723c */ /* 0x040ff000000018ff */
[C---:B------:R-:W-:Y:S08]  /*b400*/  HMMA.16816.F32 R28, R168.reuse, R32, RZ ;  /* 0x00000020a81c723c */ /* 0x040ff000000018ff */
[----:B------:R-:W-:Y:S01]  /*b410*/  HMMA.16816.F32 R32, R168, R34, RZ ;  /* 0x00000022a820723c */ /* 0x000fe200000018ff */
[----:B------:R-:W1:Y:S07]  /*b420*/  LDSM.16.M88.4 R168, [R228+0x8900] ;  /* 0x00890000e4a8783b */ /* 0x000e6e0000000200 */
[C---:B------:R-:W-:Y:S08]  /*b430*/  HMMA.16816.F32 R4, R176.reuse, R180, R4 ;  /* 0x000000b4b004723c */ /* 0x040ff00000001804 */
[C---:B------:R-:W-:Y:S01]  /*b440*/  HMMA.16816.F32 R8, R176.reuse, R182, R8 ;  /* 0x000000b6b008723c */ /* 0x040fe20000001808 */
[----:B------:R-:W3:Y:S07]  /*b450*/  LDSM.16.M88.4 R180, [R228+0x9900] ;  /* 0x00990000e4b4783b */ /* 0x000eee0000000200 */
[C---:B------:R-:W-:Y:S08]  /*b460*/  HMMA.16816.F32 R12, R176.reuse, R184, R12 ;  /* 0x000000b8b00c723c */ /* 0x040ff0000000180c */
[C---:B------:R-:W-:Y:S01]  /*b470*/  HMMA.16816.F32 R16, R176.reuse, R186, R16 ;  /* 0x000000bab010723c */ /* 0x040fe20000001810 */
[----:B------:R-:W-:Y:S07]  /*b480*/  LDSM.16.M88.4 R184, [R227+0x10100] ;  /* 0x01010000e3b8783b */ /* 0x000fee0000000200 */
[C---:B------:R-:W-:Y:S08]  /*b490*/  HMMA.16816.F32 R20, R176.reuse, R188, R20 ;  /* 0x000000bcb014723c */ /* 0x040ff00000001814 */
[C---:B------:R-:W-:Y:S01]  /*b4a0*/  HMMA.16816.F32 R24, R176.reuse, R190, R24 ;  /* 0x000000beb018723c */ /* 0x040fe20000001818 */
[----:B------:R-:W4:Y:S07]  /*b4b0*/  LDSM.16.M88.4 R188, [R220] ;  /* 0x00000000dcbc783b */ /* 0x000f2e0000000200 */
[C---:B------:R-:W-:Y:S08]  /*b4c0*/  HMMA.16816.F32 R28, R176.reuse, R192, R28 ;  /* 0x000000c0b01c723c */ /* 0x040ff0000000181c */
[----:B------:R-:W-:Y:S01]  /*b4d0*/  HMMA.16816.F32 R32, R176, R194, R32 ;  /* 0x000000c2b020723c */ /* 0x000fe20000001820 */
[----:B------:R-:W5:Y:S07]  /*b4e0*/  LDSM.16.M88.4 R176, [R220+0x800] ;  /* 0x00080000dcb0783b */ /* 0x000f6e0000000200 */
[C---:B--2---:R-:W-:Y:S01]  /*b4f0*/  HMMA.16816.F32 R4, R172.reuse, R196, R4 ;  /* 0x000000c4ac04723c */ /* 0x044fe20000001804 */
[----:B------:R-:W2:Y:S07]  /*b500*/  LDSM.16.M88.4 R192, [R220+0x1000] ;  /* 0x00100000dcc0783b */ /* 0x000eae0000000200 */
[C---:B------:R-:W-:Y:S01]  /*b510*/  HMMA.16816.F32 R8, R172.reuse, R198, R8 ;  /* 0x000000c6ac08723c */ /* 0x040fe20000001808 */
[----:B------:R-:W-:Y:S07]  /*b520*/  LDSM.16.M88.4 R196, [R234+0x14100] ;  /* 0x01410000eac4783b */ /* 0x000fee0000000200 */
[C---:B-1----:R-:W-:Y:S08]  /*b530*/  HMMA.16816.F32 R12, R172.reuse, R168, R12 ;  /* 0x000000a8ac0c723c */ /* 0x042ff0000000180c */
        /* <DEDUP_REMOVED lines=8> */
[C---:B----4-:R-:W-:Y:S01]  /*b5c0*/  HMMA.16816.F32 R4, R184.reuse, R188, R4 ;  /* 0x000000bcb804723c */ /* 0x050fe20000001804 */
[----:B------:R-:W-:Y:S07]  /*b5d0*/  LDSM.16.M88.4 R180, [R233+0xb900] ;  /* 0x00b90000e9b4783b */ /* 0x000fee0000000200 */
[C---:B------:R-:W-:Y:S01]  /*b5e0*/  HMMA.16816.F32 R8, R184.reuse, R190, R8 ;  /* 0x000000beb808723c */ /* 0x040fe20000001808 */
[----:B------:R-:W-:Y:S07]  /*b5f0*/  LDSM.16.M88.4 R188, [R230+0x14100] ;  /* 0x01410000e6bc783b */ /* 0x000fee0000000200 */
[C---:B-----5:R-:W-:Y:S08]  /*b600*/  HMMA.16816.F32 R12, R184.reuse, R176, R12 ;  /* 0x000000b0b80c723c */ /* 0x060ff0000000180c */
[C---:B------:R-:W-:Y:S01]  /*b610*/  HMMA.16816.F32 R16, R184.reuse, R178, R16 ;  /* 0x000000b2b810723c */ /* 0x040fe20000001810 */
[----:B------:R-:W4:Y:S07]  /*b620*/  LDSM.16.M88.4 R176, [R233+0xb100] ;  /* 0x00b10000e9b0783b */ /* 0x000f2e0000000200 */
[C---:B--2---:R-:W-:Y:S08]  /*b630*/  HMMA.16816.F32 R20, R184.reuse, R192, R20 ;  /* 0x000000c0b814723c */ /* 0x044ff00000001814 */
[C---:B------:R-:W-:Y:S01]  /*b640*/  HMMA.16816.F32 R24, R184.reuse, R194, R24 ;  /* 0x000000c2b818723c */ /* 0x040fe20000001818 */
[----:B------:R-:W2:Y:S07]  /*b650*/  LDSM.16.M88.4 R192, [R219] ;  /* 0x00000000dbc0783b */ /* 0x000eae0000000200 */
[C---:B-1----:R-:W-:Y:S08]  /*b660*/  HMMA.16816.F32 R28, R184.reuse, R168, R28 ;  /* 0x000000a8b81c723c */ /* 0x042ff0000000181c */
[----:B------:R-:W-:Y:S01]  /*b670*/  HMMA.16816.F32 R32, R184, R170, R32 ;  /* 0x000000aab820723c */ /* 0x000fe20000001820 */
[----:B------:R-:W1:Y:S07]  /*b680*/  LDSM.16.M88.4 R168, [R218] ;  /* 0x00000000daa8783b */ /* 0x000e6e0000000200 */
[C---:B------:R-:W-:Y:S01]  /*b690*/  HMMA.16816.F32 R4, R196.reuse, R200, R4 ;  /* 0x000000c8c404723c */ /* 0x040fe20000001804 */
[----:B------:R-:W5:Y:S07]  /*b6a0*/  LDSM.16.M88.4 R184, [R217] ;  /* 0x00000000d9b8783b */ /* 0x000f6e0000000200 */
        /* <DEDUP_REMOVED lines=8> */
[C---:B------:R-:W-:Y:S08]  /*b730*/  HMMA.16816.F32 R28, R196.reuse, R180, R28 ;  /* 0x000000b4c41c723c */ /* 0x040ff0000000181c */
[----:B------:R-:W-:Y:S01]  /*b740*/  HMMA.16816.F32 R32, R196, R182, R32 ;  /* 0x000000b6c420723c */ /* 0x000fe20000001820 */
[----:B------:R-:W4:Y:S07]  /*b750*/  LDSM.16.M88.4 R180, [R228+0xa900] ;  /* 0x00a90000e4b4783b */ /* 0x000f2e0000000200 */
[C---:B--2---:R-:W-:Y:S01]  /*b760*/  HMMA.16816.F32 R4, R188.reuse, R192, R4 ;  /* 0x000000c0bc04723c */ /* 0x044fe20000001804 */
[----:B------:R-:W2:Y:S07]  /*b770*/  LDSM.16.M88.4 R196, [R228+0xb100] ;  /* 0x00b10000e4c4783b */ /* 0x000eae0000000200 */
[C---:B------:R-:W-:Y:S01]  /*b780*/  HMMA.16816.F32 R8, R188.reuse, R194, R8 ;  /* 0x000000c2bc08723c */ /* 0x040fe20000001808 */
[----:B------:R-:W2:Y:S07]  /*b790*/  LDSM.16.M88.4 R192, [R228+0xb900] ;  /* 0x00b90000e4c0783b */ /* 0x000eae0000000200 */
[C---:B-1----:R-:W-:Y:S08]  /*b7a0*/  HMMA.16816.F32 R12, R188.reuse, R168, R12 ;  /* 0x000000a8bc0c723c */ /* 0x042ff0000000180c */
[C---:B------:R-:W-:Y:S01]  /*b7b0*/  HMMA.16816.F32 R16, R188.reuse, R170, R16 ;  /* 0x000000aabc10723c */ /* 0x040fe20000001810 */
[----:B------:R-:W-:Y:S07]  /*b7c0*/  LDSM.16.M88.4 R168, [R227+0x14100] ;  /* 0x01410000e3a8783b */ /* 0x000fee0000000200 */
[C---:B-----5:R-:W-:Y:S08]  /*b7d0*/  HMMA.16816.F32 R20, R188.reuse, R184, R20 ;  /* 0x000000b8bc14723c */ /* 0x060ff00000001814 */
[C---:B------:R-:W-:Y:S01]  /*b7e0*/  HMMA.16816.F32 R24, R188.reuse, R186, R24 ;  /* 0x000000babc18723c */ /* 0x040fe20000001818 */
[----:B------:R-:W1:Y:S07]  /*b7f0*/  LDSM.16.M88.4 R184, [R220+0x2000] ;  /* 0x00200000dcb8783b */ /* 0x000e6e0000000200 */
[C---:B------:R-:W-:Y:S08]  /*b800*/  HMMA.16816.F32 R28, R188.reuse, R200, R28 ;  /* 0x000000c8bc1c723c */ /* 0x040ff0000000181c */
[----:B------:R-:W-:Y:S01]  /*b810*/  HMMA.16816.F32 R32, R188, R202, R32 ;  /* 0x000000cabc20723c */ /* 0x000fe20000001820 */
[----:B------:R-:W5:Y:S07]  /*b820*/  LDSM.16.M88.4 R188, [R220+0x2800] ;  /* 0x00280000dcbc783b */ /* 0x000f6e0000000200 */
[C---:B---3--:R-:W-:Y:S01]  /*b830*/  HMMA.16816.F32 R4, R172.reuse, R176, R4 ;  /* 0x000000b0ac04723c */ /* 0x048fe20000001804 */
[----:B------:R-:W3:Y:S07]  /*b840*/  LDSM.16.M88.4 R200, [R220+0x3000] ;  /* 0x00300000dcc8783b */ /* 0x000eee0000000200 */
[C---:B------:R-:W-:Y:S01]  /*b850*/  HMMA.16816.F32 R8, R172.reuse, R178, R8 ;  /* 0x000000b2ac08723c */ /* 0x040fe20000001808 */
[----:B------:R-:W1:Y:S07]  /*b860*/  LDSM.16.M88.4 R176, [R220+0x3800] ;  /* 0x00380000dcb0783b */ /* 0x000e6e0000000200 */
[C---:B----4-:R-:W-:Y:S08]  /*b870*/  HMMA.16816.F32 R12, R172.reuse, R180, R12 ;  /* 0x000000b4ac0c723c */ /* 0x050ff0000000180c */
[C---:B------:R-:W-:Y:S01]  /*b880*/  HMMA.16816.F32 R16, R172.reuse, R182, R16 ;  /* 0x000000b6ac10723c */ /* 0x040fe20000001810 */
[----:B------:R-:W-:Y:S07]  /*b890*/  LDSM.16.M88.4 R180, [R234+0x18100] ;  /* 0x01810000eab4783b */ /* 0x000fee0000000200 */
[C---:B--2---:R-:W-:Y:S08]  /*b8a0*/  HMMA.16816.F32 R20, R172.reuse, R196, R20 ;  /* 0x000000c4ac14723c */ /* 0x044ff00000001814 */
[C---:B------:R-:W-:Y:S01]  /*b8b0*/  HMMA.16816.F32 R24, R172.reuse, R198, R24 ;  /* 0x000000c6ac18723c */ /* 0x040fe20000001818 */
[----:B------:R-:W2:Y:S07]  /*b8c0*/  LDSM.16.M88.4 R196, [R233+0xc100] ;  /* 0x00c10000e9c4783b */ /* 0x000eae0000000200 */
[C---:B------:R-:W-:Y:S08]  /*b8d0*/  HMMA.16816.F32 R28, R172.reuse, R192, R28 ;  /* 0x000000c0ac1c723c */ /* 0x040ff0000000181c */
[----:B------:R-:W-:Y:S01]  /*b8e0*/  HMMA.16816.F32 R32, R172, R194, R32 ;  /* 0x000000c2ac20723c */ /* 0x000fe20000001820 */
[----:B------:R-:W4:Y:S07]  /*b8f0*/  LDSM.16.M88.4 R172, [R233+0xc900] ;  /* 0x00c90000e9ac783b */ /* 0x000f2e0000000200 */
[C---:B-1----:R-:W-:Y:S01]  /*b900*/  HMMA.16816.F32 R4, R168.reuse, R184, R4 ;  /* 0x000000b8a804723c */ /* 0x042fe20000001804 */
[----:B------:R-:W1:Y:S07]  /*b910*/  LDSM.16.M88.4 R192, [R233+0xd100] ;  /* 0x00d10000e9c0783b */ /* 0x000e6e0000000200 */
[C---:B------:R-:W-:Y:S01]  /*b920*/  HMMA.16816.F32 R8, R168.reuse, R186, R8 ;  /* 0x000000baa808723c */ /* 0x040fe20000001808 */
[----:B------:R-:W1:Y:S07]  /*b930*/  LDSM.16.M88.4 R184, [R233+0xd900] ;  /* 0x00d90000e9b8783b */ /* 0x000e6e0000000200 */
[C---:B-----5:R-:W-:Y:S08]  /*b940*/  HMMA.16816.F32 R12, R168.reuse, R188, R12 ;  /* 0x000000bca80c723c */ /* 0x060ff0000000180c */
[C---:B------:R-:W-:Y:S01]  /*b950*/  HMMA.16816.F32 R16, R168.reuse, R190, R16 ;  /* 0x000000bea810723c */ /* 0x040fe20000001810 */
[----:B------:R-:W-:Y:S07]  /*b960*/  LDSM.16.M88.4 R188, [R230+0x18100] ;  /* 0x01810000e6bc783b */ /* 0x000fee0000000200 */
[C---:B---3--:R-:W-:Y:S08]  /*b970*/  HMMA.16816.F32 R20, R168.reuse, R200, R20 ;  /* 0x000000c8a814723c */ /* 0x048ff00000001814 */
[C---:B------:R-:W-:Y:S01]  /*b980*/  HMMA.16816.F32 R24, R168.reuse, R202, R24 ;  /* 0x000000caa818723c */ /* 0x040fe20000001818 */
[----:B------:R-:W3:Y:S07]  /*b990*/  LDSM.16.M88.4 R200, [R215] ;  /* 0x00000000d7c8783b */ /* 0x000eee0000000200 */
[C---:B------:R-:W-:Y:S08]  /*b9a0*/  HMMA.16816.F32 R28, R168.reuse, R176, R28 ;  /* 0x000000b0a81c723c */ /* 0x040ff0000000181c */
[----:B------:R-:W-:Y:S01]  /*b9b0*/  HMMA.16816.F32 R32, R168, R178, R32 ;  /* 0x000000b2a820723c */ /* 0x000fe20000001820 */
[----:B------:R-:W5:Y:S07]  /*b9c0*/  LDSM.16.M88.4 R168, [R214] ;  /* 0x00000000d6a8783b */ /* 0x000f6e0000000200 */
[C---:B--2---:R-:W-:Y:S01]  /*b9d0*/  HMMA.16816.F32 R4, R180.reuse, R196, R4 ;  /* 0x000000c4b404723c */ /* 0x044fe20000001804 */
[----:B------:R-:W-:Y:S07]  /*b9e0*/  LDSM.16.M88.4 R176, [R212] ;  /* 0x00000000d4b0783b */ /* 0x000fee0000000200 */
[C---:B------:R-:W-:Y:S01]  /*b9f0*/  HMMA.16816.F32 R8, R180.reuse, R198, R8 ;  /* 0x000000c6b408723c */ /* 0x040fe20000001808 */
[----:B------:R-:W-:Y:S07]  /*ba00*/  LDSM.16.M88.4 R196, [R228+0xc100] ;  /* 0x00c10000e4c4783b */ /* 0x000fee0000000200 */
[C---:B----4-:R-:W-:Y:S08]  /*ba10*/  HMMA.16816.F32 R12, R180.reuse, R172, R12 ;  /* 0x000000acb40c723c */ /* 0x050ff0000000180c */
[C---:B------:R-:W-:Y:S01]  /*ba20*/  HMMA.16816.F32 R16, R180.reuse, R174, R16 ;  /* 0x000000aeb410723c */ /* 0x040fe20000001810 */
[----:B------:R-:W2:Y:S07]  /*ba30*/  LDSM.16.M88.4 R172, [R213] ;  /* 0x00000000d5ac783b */ /* 0x000eae0000000200 */
[C---:B-1----:R-:W-:Y:S08]  /*ba40*/  HMMA.16816.F32 R20, R180.reuse, R192, R20 ;  /* 0x000000c0b414723c */ /* 0x042ff00000001814 */
[C---:B------:R-:W-:Y:S01]  /*ba50*/  HMMA.16816.F32 R24, R180.reuse, R194, R24 ;  /* 0x000000c2b418723c */ /* 0x040fe20000001818 */
[----:B------:R-:W1:Y:S07]  /*ba60*/  LDSM.16.M88.4 R192, [R229+0x18100] ;  /* 0x01810000e5c0783b */ /* 0x000e6e0000000200 */
[C---:B------:R-:W-:Y:S08]  /*ba70*/  HMMA.16816.F32 R28, R180.reuse, R184, R28 ;  /* 0x000000b8b41c723c */ /* 0x040ff0000000181c */
[----:B------:R-:W-:Y:S01]  /*ba80*/  HMMA.16816.F32 R32, R180, R186, R32 ;  /* 0x000000bab420723c */ /* 0x000fe20000001820 */
[----:B------:R-:W4:Y:S07]  /*ba90*/  LDSM.16.M88.4 R180, [R228+0xc900] ;  /* 0x00c90000e4b4783b */ /* 0x000f2e0000000200 */
[C---:B---3--:R-:W-:Y:S01]  /*baa0*/  HMMA.16816.F32 R4, R188.reuse, R200, R4 ;  /* 0x000000c8bc04723c */ /* 0x048fe20000001804 */
[----:B------:R-:W3:Y:S07]  /*bab0*/  LDSM.16.M88.4 R184, [R228+0xd100] ;  /* 0x00d10000e4b8783b */ /* 0x000eee0000000200 */
[C---:B------:R-:W-:Y:S01]  /*bac0*/  HMMA.16816.F32 R8, R188.reuse, R202, R8 ;  /* 0x000000cabc08723c */ /* 0x040fe20000001808 */
[----:B------:R-:W1:Y:S07]  /*bad0*/  LDSM.16.M88.4 R200, [R228+0xd900] ;  /* 0x00d90000e4c8783b */ /* 0x000e6e0000000200 */
[C---:B-----5:R-:W-:Y:S08]  /*bae0*/  HMMA.16816.F32 R12, R188.reuse, R168, R12 ;  /* 0x000000a8bc0c723c */ /* 0x060ff0000000180c */
[C---:B------:R-:W-:Y:S01]  /*baf0*/  HMMA.16816.F32 R16, R188.reuse, R170, R16 ;  /* 0x000000aabc10723c */ /* 0x040fe20000001810 */
[----:B------:R-:W-:Y:S07]  /*bb00*/  LDSM.16.M88.4 R168, [R227+0x18100] ;  /* 0x01810000e3a8783b */ /* 0x000fee0000000200 */
[C---:B--2---:R-:W-:Y:S08]  /*bb10*/  HMMA.16816.F32 R20, R188.reuse, R172, R20 ;  /* 0x000000acbc14723c */ /* 0x044ff00000001814 */
[C---:B------:R-:W-:Y:S01]  /*bb20*/  HMMA.16816.F32 R24, R188.reuse, R174, R24 ;  /* 0x000000aebc18723c */ /* 0x040fe20000001818 */
[----:B------:R-:W2:Y:S07]  /*bb30*/  LDSM.16.M88.4 R172, [R220+0x4000] ;  /* 0x00400000dcac783b */ /* 0x000eae0000000200 */
[C---:B------:R-:W-:Y:S08]  /*bb40*/  HMMA.16816.F32 R28, R188.reuse, R176, R28 ;  /* 0x000000b0bc1c723c */ /* 0x040ff0000000181c */
[----:B------:R-:W-:Y:S01]  /*bb50*/  HMMA.16816.F32 R32, R188, R178, R32 ;  /* 0x000000b2bc20723c */ /* 0x000fe20000001820 */
[----:B------:R-:W5:Y:S07]  /*bb60*/  LDSM.16.M88.4 R176, [R220+0x4800] ;  /* 0x00480000dcb0783b */ /* 0x000f6e0000000200 */
[C---:B-1----:R-:W-:Y:S01]  /*bb70*/  HMMA.16816.F32 R4, R192.reuse, R196, R4 ;  /* 0x000000c4c004723c */ /* 0x042fe20000001804 */
[----:B------:R-:W1:Y:S07]  /*bb80*/  LDSM.16.M88.4 R188, [R220+0x5000] ;  /* 0x00500000dcbc783b */ /* 0x000e6e0000000200 */
[C---:B------:R-:W-:Y:S01]  /*bb90*/  HMMA.16816.F32 R8, R192.reuse, R198, R8 ;  /* 0x000000c6c008723c */ /* 0x040fe20000001808 */
[----:B------:R-:W1:Y:S07]  /*bba0*/  LDSM.16.M88.4 R196, [R220+0x5800] ;  /* 0x00580000dcc4783b */ /* 0x000e6e0000000200 */
[C---:B----4-:R-:W-:Y:S08]  /*bbb0*/  HMMA.16816.F32 R12, R192.reuse, R180, R12 ;  /* 0x000000b4c00c723c */ /* 0x050ff0000000180c */
[C---:B------:R-:W-:Y:S01]  /*bbc0*/  HMMA.16816.F32 R16, R192.reuse, R182, R16 ;  /* 0x000000b6c010723c */ /* 0x040fe20000001810 */
[----:B------:R-:W-:Y:S07]  /*bbd0*/  LDSM.16.M88.4 R180, [R234+0x1c100] ;  /* 0x01c10000eab4783b */ /* 0x000fee0000000200 */
[C---:B---3--:R-:W-:Y:S08]  /*bbe0*/  HMMA.16816.F32 R20, R192.reuse, R184, R20 ;  /* 0x000000b8c014723c */ /* 0x048ff00000001814 */
        /* <DEDUP_REMOVED lines=9> */
[C---:B-----5:R-:W-:Y:S08]  /*bc80*/  HMMA.16816.F32 R12, R168.reuse, R176, R12 ;  /* 0x000000b0a80c723c */ /* 0x060ff0000000180c */
[C---:B------:R-:W-:Y:S01]  /*bc90*/  HMMA.16816.F32 R16, R168.reuse, R178, R16 ;  /* 0x000000b2a810723c */ /* 0x040fe20000001810 */
[----:B------:R-:W-:Y:S07]  /*bca0*/  LDSM.16.M88.4 R176, [R230+0x1c100] ;  /* 0x01c10000e6b0783b */ /* 0x000fee0000000200 */
[C---:B-1----:R-:W-:Y:S08]  /*bcb0*/  HMMA.16816.F32 R20, R168.reuse, R188, R20 ;  /* 0x000000bca814723c */ /* 0x042ff00000001814 */
[C---:B------:R-:W-:Y:S01]  /*bcc0*/  HMMA.16816.F32 R24, R168.reuse, R190, R24 ;  /* 0x000000bea818723c */ /* 0x040fe20000001818 */
[----:B------:R-:W1:Y:S07]  /*bcd0*/  LDSM.16.M88.4 R188, [R211] ;  /* 0x00000000d3bc783b */ /* 0x000e6e0000000200 */
[C---:B------:R-:W-:Y:S08]  /*bce0*/  HMMA.16816.F32 R28, R168.reuse, R196, R28 ;  /* 0x000000c4a81c723c */ /* 0x040ff0000000181c */
[----:B------:R-:W-:Y:S01]  /*bcf0*/  HMMA.16816.F32 R32, R168, R198, R32 ;  /* 0x000000c6a820723c */ /* 0x000fe20000001820 */
[----:B------:R-:W5:Y:S07]  /*bd00*/  LDSM.16.M88.4 R168, [R210] ;  /* 0x00000000d2a8783b */ /* 0x000f6e0000000200 */
[C---:B---3--:R-:W-:Y:S01]  /*bd10*/  HMMA.16816.F32 R4, R180.reuse, R184, R4 ;  /* 0x000000b8b404723c */ /* 0x048fe20000001804 */
[----:B------:R-:W3:Y:S07]  /*bd20*/  LDSM.16.M88.4 R196, [R209] ;  /* 0x00000000d1c4783b */ /* 0x000eee0000000200 */
[C---:B------:R-:W-:Y:S01]  /*bd30*/  HMMA.16816.F32 R8, R180.reuse, R186, R8 ;  /* 0x000000bab408723c */ /* 0x040fe20000001808 */
[----:B------:R-:W1:Y:S07]  /*bd40*/  LDSM.16.M88.4 R184, [R208] ;  /* 0x00000000d0b8783b */ /* 0x000e6e0000000200 */
        /* <DEDUP_REMOVED lines=8> */
[----:B------:R-:W-:Y:S07]  /*bdd0*/  LDSM.16.M88.4 R172, [R228+0xf100] ;  /* 0x00f10000e4ac783b */ /* 0x000fee0000000200 */
[C---:B-1----:R-:W-:Y:S01]  /*bde0*/  HMMA.16816.F32 R4, R176.reuse, R188, R4 ;  /* 0x000000bcb004723c */ /* 0x042fe20000001804 */
[----:B------:R-:W-:Y:S07]  /*bdf0*/  LDSM.16.M88.4 R180, [R228+0xf900] ;  /* 0x00f90000e4b4783b */ /* 0x000fee0000000200 */
[C---:B------:R-:W-:Y:S01]  /*be00*/  HMMA.16816.F32 R8, R176.reuse, R190, R8 ;  /* 0x000000beb008723c */ /* 0x040fe20000001808 */
[----:B------:R-:W-:Y:S07]  /*be10*/  LDSM.16.M88.4 R188, [R227+0x1c100] ;  /* 0x01c10000e3bc783b */ /* 0x000fee0000000200 */
[C---:B-----5:R-:W-:Y:S08]  /*be20*/  HMMA.16816.F32 R12, R176.reuse, R168, R12 ;  /* 0x000000a8b00c723c */ /* 0x060ff0000000180c */
[C---:B------:R-:W-:Y:S01]  /*be30*/  HMMA.16816.F32 R16, R176.reuse, R170, R16 ;  /* 0x000000aab010723c */ /* 0x040fe20000001810 */
[----:B------:R-:W1:Y:S07]  /*be40*/  LDSM.16.M88.4 R168, [R228+0xe900] ;  /* 0x00e90000e4a8783b */ /* 0x000e6e0000000200 */
[C---:B---3--:R-:W-:Y:S08]  /*be50*/  HMMA.16816.F32 R20, R176.reuse, R196, R20 ;  /* 0x000000c4b014723c */ /* 0x048ff00000001814 */
        /* <DEDUP_REMOVED lines=8> */
[----:B------:R-:W1:Y:S07]  /*bee0*/  LDSM.16.M88.4 R168, [R220+0x6800] ;  /* 0x00680000dca8783b */ /* 0x000e6e0000000200 */
[C---:B------:R-:W-:Y:S08]  /*bef0*/  HMMA.16816.F32 R20, R192.reuse, R172, R20 ;  /* 0x000000acc014723c */ /* 0x040ff00000001814 */
[C---:B------:R-:W-:Y:S01]  /*bf00*/  HMMA.16816.F32 R24, R192.reuse, R174, R24 ;  /* 0x000000aec018723c */ /* 0x040fe20000001818 */
[----:B------:R-:W2:Y:S07]  /*bf10*/  LDSM.16.M88.4 R172, [R220+0x7000] ;  /* 0x00700000dcac783b */ /* 0x000eae0000000200 */
[C---:B------:R-:W-:Y:S08]  /*bf20*/  HMMA.16816.F32 R28, R192.reuse, R180, R28 ;  /* 0x000000b4c01c723c */ /* 0x040ff0000000181c */
[----:B------:R-:W-:Y:S08]  /*bf30*/  HMMA.16816.F32 R32, R192, R182, R32 ;  /* 0x000000b6c020723c */ /* 0x000ff00000001820 */
[C---:B---3--:R-:W-:Y:S08]  /*bf40*/  HMMA.16816.F32 R4, R188.reuse, R196, R4 ;  /* 0x000000c4bc04723c */ /* 0x048ff00000001804 */
[C---:B------:R-:W-:Y:S08]  /*bf50*/  HMMA.16816.F32 R8, R188.reuse, R198, R8 ;  /* 0x000000c6bc08723c */ /* 0x040ff00000001808 */
[C---:B-1----:R-:W-:Y:S08]  /*bf60*/  HMMA.16816.F32 R12, R188.reuse, R168, R12 ;  /* 0x000000a8bc0c723c */ /* 0x042ff0000000180c */
[C---:B------:R-:W-:Y:S04]  /*bf70*/  HMMA.16816.F32 R16, R188.reuse, R170, R16 ;  /* 0x000000aabc10723c */ /* 0x040fe80000001810 */
[----:B------:R-:W-:Y:S02]  /*bf80*/  FMUL.FTZ R194, R4, c[0x0][0x320] ;  /* 0x0000c80004c27a20 */ /* 0x000fe40000410000 */
[----:B------:R-:W-:Y:S02]  /*bf90*/  FMUL.FTZ R192, R5, c[0x0][0x320] ;  /* 0x0000c80005c07a20 */ /* 0x000fe40000410000 */
[----:B------:R-:W-:Y:S01]  /*bfa0*/  FMUL.FTZ R9, R9, c[0x0][0x320] ;  /* 0x0000c80009097a20 */ /* 0x000fe20000410000 */
[C---:B--2---:R-:W-:Y:S01]  /*bfb0*/  HMMA.16816.F32 R20, R188.reuse, R172, R20 ;  /* 0x000000acbc14723c */ /* 0x044fe20000001814 */
[----:B------:R-:W-:Y:S02]  /*bfc0*/  MUFU.TANH R194, R194 ;  /* 0x000000c200c27308 */ /* 0x000fe40000002400 */
[----:B------:R-:W-:Y:S02]  /*bfd0*/  FMUL.FTZ R10, R10, c[0x0][0x320] ;  /* 0x0000c8000a0a7a20 */ /* 0x000fe40000410000 */
[----:B------:R-:W-:Y:S02]  /*bfe0*/  FMUL.FTZ R11, R11, c[0x0][0x320] ;  /* 0x0000c8000b0b7a20 */ /* 0x000fe40000410000 */
        /* <DEDUP_REMOVED lines=13> */
[----:B------:R1:W-:Y:S01]  /*c0c0*/  MUFU.TANH R164, R11 ;  /* 0x0000000b00a47308 */ /* 0x0003e20000002400 */
[----:B------:R-:W-:Y:S02]  /*c0d0*/  FMUL.FTZ R184, R24, c[0x0][0x320] ;  /* 0x0000c80018b87a20 */ /* 0x000fe40000410000 */
[----:B------:R-:W-:Y:S02]  /*c0e0*/  FMUL.FTZ R18, R18, c[0x0][0x320] ;  /* 0x0000c80012127a20 */ /* 0x000fe40000410000 */
[----:B------:R-:W-:Y:S02]  /*c0f0*/  FMUL.FTZ R19, R19, c[0x0][0x320] ;  /* 0x0000c80013137a20 */ /* 0x000fe40000410000 */
[----:B------:R-:W-:Y:S02]  /*c100*/  FMUL.FTZ R21, R21, c[0x0][0x320] ;  /* 0x0000c80015157a20 */ /* 0x000fe40000410000 */
[----:B------:R-:W-:Y:S01]  /*c110*/  FMUL.FTZ R22, R22, c[0x0][0x320] ;  /* 0x0000c80016167a20 */ /* 0x000fe20000410000 */
[----:B------:R-:W2:Y:S01]  /*c120*/  MUFU.TANH R0, R0 ;  /* 0x0000000000007308 */ /* 0x000ea20000002400 */
[----:B------:R-:W-:Y:S02]  /*c130*/  FMUL.FTZ R23, R23, c[0x0][0x320] ;  /* 0x0000c80017177a20 */ /* 0x000fe40000410000 */
[----:B------:R-:W-:Y:S02]  /*c140*/  FMUL.FTZ R25, R25, c[0x0][0x320] ;  /* 0x0000c80019197a20 */ /* 0x000fe40000410000 */
[----:B------:R-:W-:Y:S02]  /*c150*/  FMUL.FTZ R26, R26, c[0x0][0x320] ;  /* 0x0000c8001a1a7a20 */ /* 0x000fe40000410000 */
[----:B------:R-:W-:Y:S03]  /*c160*/  FMUL.FTZ R27, R27, c[0x0][0x320] ;  /* 0x0000c8001b1b7a20 */ /* 0x000fe60000410000 */
[----:B------:R-:W3:Y:S01]  /*c170*/  MUFU.TANH R192, R192 ;  /* 0x000000c000c07308 */ /* 0x000ee20000002400 */
[----:B-1----:R-:W1:Y:S01]  /*c180*/  LDSM.16.M88.4 R8, [R220+0x7800] ;  /* 0x00780000dc08783b */ /* 0x002e620000000200 */
[----:B------:R-:W-:Y:S08]  /*c190*/  DEPBAR.LE SB0, 0x0 ;  /* 0x000080000000791a */ /* 0x000ff00000000000 */
[----:B------:R4:W1:Y:S01]  /*c1a0*/  MUFU.TANH R6, R2 ;  /* 0x0000000200067308 */ /* 0x0008620000002400 */
[----:B------:R-:W-:Y:S09]  /*c1b0*/  BAR.SYNC.DEFER_BLOCKING 0x0 ;  /* 0x0000000000007b1d */ /* 0x000ff20000010000 */
[----:B------:R-:W1:Y:S01]  /*c1c0*/  MUFU.TANH R195, R195 ;  /* 0x000000c300c37308 */ /* 0x000e620000002400 */
[----:B--2---:R4:W-:Y:S09]  /*c1d0*/  STL [R1], R0 ;  /* 0x0000000001007387 */ /* 0x0049f20000100800 */
[----:B------:R-:W2:Y:S10]  /*c1e0*/  MUFU.TANH R198, R198 ;  /* 0x000000c600c67308 */ /* 0x000eb40000002400 */
[----:B------:R4:W2:Y:S01]  /*c1f0*/  MUFU.TANH R196, R13 ;  /* 0x0000000d00c47308 */ /* 0x0008a20000002400 */
[C---:B-1----:R-:W-:Y:S09]  /*c200*/  HMMA.16816.F32 R28, R188.reuse, R8, R28 ;  /* 0x00000008bc1c723c */ /* 0x042ff2000000181c */
[----:B------:R4:W1:Y:S01]  /*c210*/  MUFU.TANH R197, R14 ;  /* 0x0000000e00c57308 */ /* 0x0008620000002400 */
[----:B------:R-:W-:Y:S09]  /*c220*/  HMMA.16816.F32 R32, R188, R10, R32 ;  /* 0x0000000abc20723c */ /* 0x000ff20000001820 */
[----:B------:R4:W1:Y:S05]  /*c230*/  MUFU.TANH R199, R15 ;  /* 0x0000000f00c77308 */ /* 0x00086a0000002400 */
        /* <DEDUP_REMOVED lines=10> */
[----:B------:R4:W1:Y:S10]  /*c2e0*/  MUFU.TANH R201, R18 ;  /* 0x0000001200c97308 */ /* 0x0008740000002400 */
[----:B------:R4:W1:Y:S10]  /*c2f0*/  MUFU.TANH R203, R19 ;  /* 0x0000001300cb7308 */ /* 0x0008740000002400 */
[----:B------:R-:W1:Y:S10]  /*c300*/  MUFU.TANH R187, R187 ;  /* 0x000000bb00bb7308 */ /* 0x000e740000002400 */
[----:B------:R4:W1:Y:S10]  /*c310*/  MUFU.TANH R186, R21 ;  /* 0x0000001500ba7308 */ /* 0x0008740000002400 */
        /* <DEDUP_REMOVED lines=13> */
[----:B------:R4:W1:Y:S01]  /*c3f0*/  MUFU.TANH R165, R35 ;  /* 0x0000002300a57308 */ /* 0x0008620000002400 */
[----:B------:R-:W-:-:S05]  /*c400*/  @P0 BRA `(.L_x_2002) ;  /* 0x000004a000000947 */ /* 0x000fca0003800000 */
[----:B--23--:R-:W-:Y:S01]  /*c410*/  ISETP.NE.AND P1, PT, R236, 0x1, PT ;  /* 0x00000001ec00780c */ /* 0x00cfe20003f25270 */
[----:B------:R-:W-:Y:S01]  /*c420*/  ULEA UR5, UR20, UR12, 0x6 ;  /* 0x0000000c14057291 */ /* 0x000fe2000f8e303f */
[----:B----4-:R-:W-:Y:S01]  /*c430*/  IADD3 R18, -R250, 0x10, RZ ;  /* 0x00000010fa127810 */ /* 0x010fe20007ffe1ff */
        /* <DEDUP_REMOVED lines=52> */
[----:B------:R-:W-:Y:S05]  /*c780*/  IADD3 R22, P0, R15, R171, RZ ;  /* 0x000000ab0f167210 */ /* 0x000fea0007f1e0ff */
[--C-:B------:R-:W-:Y:S01]  /*c790*/  IMAD.X R23, R7, 0x1, R169.reuse, P0 ;  /* 0x0000000107177824 */ /* 0x100fe200000e06a9 */
        /* <DEDUP_REMOVED lines=17> */
.L_x_2002:
[----:B--234-:R-:W2:Y:S01]  /*c8b0*/  LDL.LU R13, [R1] ;  /* 0x00000000010d7983 */ /* 0x01cea20000300800 */
[----:B------:R-:W-:Y:S01]  /*c8c0*/  FMNMX.FTZ R5, R194, R3, !PT ;  /* 0x00000003c2057209 */ /* 0x000fe20007810000 */
[----:B------:R-:W-:Y:S01]  /*c8d0*/  UISETP.GT.AND UP2, UPT, UR20, UR4, UPT ;  /* 0x000000041400728c */ /* 0x000fe2000bf44270 */
[----:B------:R-:W-:Y:S01]  /*c8e0*/  FMNMX.FTZ R0, R6, R167, !PT ;  /* 0x000000a706007209 */ /* 0x000fe20007810000 */
[----:B------:R-:W-:Y:S01]  /*c8f0*/  LDSM.16.MT88.4 R20, [R226+0x100] ;  /* 0x00010000e214783b */ /* 0x000fe20000004200 */
[----:B------:R-:W-:Y:S01]  /*c900*/  FMNMX.FTZ R5, R192, R5, !PT ;  /* 0x00000005c0057209 */ /* 0x000fe20007810000 */
[----:B------:R-:W-:Y:S01]  /*c910*/  UIADD3 UR20, UR20, -0x1, URZ ;  /* 0xffffffff14147890 */ /* 0x000fe2000fffe03f */
[----:B------:R-:W-:Y:S02]  /*c920*/  MOV R12, R193 ;  /* 0x000000c1000c7202 */ /* 0x000fe40000000f00 */
[----:B------:R-:W-:Y:S02]  /*c930*/  FMNMX.FTZ R0, R195, R0, !PT ;  /* 0x00000000c3007209 */ /* 0x000fe40007810000 */
[----:B------:R-:W-:Y:S01]  /*c940*/  MOV R11, R164 ;  /* 0x000000a4000b7202 */ /* 0x000fe20000000f00 */
[----:B------:R-:W-:Y:S01]  /*c950*/  LDSM.16.MT88.4 R28, [R225+0x100] ;  /* 0x00010000e11c783b */ /* 0x000fe20000004200 */
[----:B------:R-:W-:Y:S02]  /*c960*/  FMNMX.FTZ R0, R12, R0, !PT ;  /* 0x000000000c007209 */ /* 0x000fe40007810000 */
[----:B------:R-:W-:Y:S02]  /*c970*/  PLOP3.LUT P0, PT, PT, PT, UP2, 0x80, 0x0 ;  /* 0x000000000000781c */ /* 0x000fe40003f0f028 */
[----:B------:R-:W-:Y:S03]  /*c980*/  FMNMX.FTZ R0, R11, R0, !PT ;  /* 0x000000000b007209 */ /* 0x000fe60007810000 */
[----:B------:R-:W0:Y:S01]  /*c990*/  LDGDEPBAR ;  /* 0x00000000000079af */ /* 0x000e220000000000 */
[----:B-1----:R-:W-:Y:S04]  /*c9a0*/  FMNMX.FTZ R0, R197, R0, !PT ;  /* 0x00000000c5007209 */ /* 0x002fe80007810000 */
        /* <DEDUP_REMOVED lines=11> */
[----:B------:R-:W1:Y:S01]  /*ca60*/  SHFL.BFLY PT, R7, R4, 0x2, 0x1f ;  /* 0x0c401f0004077f89 */ /* 0x000e6200000e0000 */
[----:B--2---:R-:W-:Y:S04]  /*ca70*/  FMNMX.FTZ R5, R13, R5, !PT ;  /* 0x000000050d057209 */ /* 0x004fe80007810000 */
[----:B------:R-:W-:Y:S04]  /*ca80*/  FMNMX.FTZ R5, R168, R5, !PT ;  /* 0x00000005a8057209 */ /* 0x000fe80007810000 */
[----:B------:R-:W-:Y:S04]  /*ca90*/  FMNMX.FTZ R5, R198, R5, !PT ;  /* 0x00000005c6057209 */ /* 0x000fe80007810000 */
[----:B------:R-:W-:Y:S04]  /*caa0*/  FMNMX.FTZ R5, R196, R5, !PT ;  /* 0x00000005c4057209 */ /* 0x000fe80007810000 */
[----:B------:R-:W-:Y:S04]  /*cab0*/  FMNMX.FTZ R5, R202, R5, !PT ;  /* 0x00000005ca057209 */ /* 0x000fe80007810000 */
[----:B------:R-:W-:Y:S02]  /*cac0*/  FMNMX.FTZ R2, R200, R5, !PT ;  /* 0x00000005c8027209 */ /* 0x000fe40007810000 */
[----:B-1----:R-:W-:Y:S02]  /*cad0*/  FMNMX.FTZ R5, R4, R7, !PT ;  /* 0x0000000704057209 */ /* 0x002fe40007810000 */
[----:B------:R-:W-:Y:S03]  /*cae0*/  FMNMX.FTZ R9, R187, R2, !PT ;  /* 0x00000002bb097209 */ /* 0x000fe60007810000 */
[----:B------:R-:W1:Y:S01]  /*caf0*/  SHFL.BFLY PT, R164, R5, 0x1, 0x1f ;  /* 0x0c201f0005a47f89 */ /* 0x000e6200000e0000 */
[----:B------:R-:W-:Y:S04]  /*cb00*/  FMNMX.FTZ R9, R186, R9, !PT ;  /* 0x00000009ba097209 */ /* 0x000fe80007810000 */
[----:B------:R-:W-:Y:S04]  /*cb10*/  FMNMX.FTZ R9, R184, R9, !PT ;  /* 0x00000009b8097209 */ /* 0x000fe80007810000 */
[----:B------:R-:W-:Y:S04]  /*cb20*/  FMNMX.FTZ R9, R182, R9, !PT ;  /* 0x00000009b6097209 */ /* 0x000fe80007810000 */
[----:B------:R-:W-:Y:S04]  /*cb30*/  FMNMX.FTZ R9, R178, R9, !PT ;  /* 0x00000009b2097209 */ /* 0x000fe80007810000 */
[----:B------:R-:W-:Y:S04]  /*cb40*/  FMNMX.FTZ R9, R180, R9, !PT ;  /* 0x00000009b4097209 */ /* 0x000fe80007810000 */
[----:B------:R-:W-:Y:S02]  /*cb50*/  FMNMX.FTZ R9, R176, R9, !PT ;  /* 0x00000009b0097209 */ /* 0x000fe40007810000 */
[----:B-1----:R-:W-:Y:S02]  /*cb60*/  FMNMX.FTZ R164, R164, R5, !PT ;  /* 0x00000005a4a47209 */ /* 0x002fe40007810000 */
        /* <DEDUP_REMOVED lines=10> */
[----:B------:R-:W-:Y:S01]  /*cc10*/  FFMA.FTZ R192, R13, c[0x0][0x2d0], -R169 ;  /* 0x0000b4000dc07a23 */ /* 0x000fe200000108a9 */
[----:B------:R-:W-:Y:S01]  /*cc20*/  MUFU.EX2 R191, R191 ;  /* 0x000000bf00bf7308 */ /* 0x000fe20000000800 */
[--C-:B------:R-:W-:Y:S02]  /*cc30*/  FFMA.FTZ R188, R12, c[0x0][0x2d0], -R168.reuse ;  /* 0x0000b4000cbc7a23 */ /* 0x100fe400000108a8 */
[----:B------:R-:W1:Y:S01]  /*cc40*/  LDSM.16.MT88.4 R12, [R231+0x100] ;  /* 0x00010000e70c783b */ /* 0x000e620000004200 */
[----:B------:R-:W-:Y:S02]  /*cc50*/  FMUL.FTZ R3, R2, c[0x0][0x2d0] ;  /* 0x0000b40002037a20 */ /* 0x000fe40000410000 */
[----:B------:R-:W-:Y:S02]  /*cc60*/  FADD.FTZ R2, -R164, R167 ;  /* 0x000000a7a4027221 */ /* 0x000fe40000010100 */
[--C-:B------:R-:W-:Y:S02]  /*cc70*/  FFMA.FTZ R194, R194, c[0x0][0x2d0], -R169.reuse ;  /* 0x0000b400c2c27a23 */ /* 0x100fe400000108a9 */
[--C-:B------:R-:W-:Y:S01]  /*cc80*/  FFMA.FTZ R167, R11, c[0x0][0x2d0], -R168.reuse ;  /* 0x0000b4000ba77a23 */ /* 0x100fe200000108a8 */
[----:B------:R-:W2:Y:S01]  /*cc90*/  MUFU.EX2 R3, R3 ;  /* 0x0000000300037308 */ /* 0x000ea20000000800 */
[--C-:B------:R-:W-:Y:S02]  /*cca0*/  FFMA.FTZ R190, R6, c[0x0][0x2d0], -R168.reuse ;  /* 0x0000b40006be7a23 */ /* 0x100fe400000108a8 */
[--C-:B------:R-:W-:Y:S02]  /*ccb0*/  FFMA.FTZ R189, R195, c[0x0][0x2d0], -R168.reuse ;  /* 0x0000b400c3bd7a23 */ /* 0x100fe400000108a8 */
[----:B------:R-:W-:Y:S02]  /*ccc0*/  FMUL.FTZ R4, R2, c[0x0][0x2d0] ;  /* 0x0000b40002047a20 */ /* 0x000fe40000410000 */
[--C-:B------:R-:W-:Y:S02]  /*ccd0*/  FFMA.FTZ R179, R179, c[0x0][0x2d0], -R168.reuse ;  /* 0x0000b400b3b37a23 */ /* 0x100fe400000108a8 */
[--C-:B------:R-:W-:Y:S01]  /*cce0*/  FFMA.FTZ R178, R178, c[0x0][0x2d0], -R169.reuse ;  /* 0x0000b400b2b27a23 */ /* 0x100fe200000108a9 */
[----:B------:R3:W4:Y:S01]  /*ccf0*/  MUFU.EX2 R2, R4 ;  /* 0x0000000400027308 */ /* 0x0007220000000800 */
        /* <DEDUP_REMOVED lines=8> */
[C---:B--2---:R-:W-:Y:S02]  /*cd80*/  FMUL.FTZ R5, R3.reuse, R161 ;  /* 0x000000a103057220 */ /* 0x044fe40000410000 */
[C---:B------:R-:W-:Y:S02]  /*cd90*/  FMUL.FTZ R8, R3.reuse, R156 ;  /* 0x0000009c03087220 */ /* 0x040fe40000410000 */
[C---:B------:R-:W-:Y:S01]  /*cda0*/  FMUL.FTZ R9, R3.reuse, R157 ;  /* 0x0000009d03097220 */ /* 0x040fe20000410000 */
[----:B------:R-:W2:Y:S01]  /*cdb0*/  MUFU.EX2 R193, R193 ;  /* 0x000000c100c17308 */ /* 0x000ea20000000800 */
[C---:B------:R-:W-:Y:S02]  /*cdc0*/  FMUL.FTZ R16, R3.reuse, R148 ;  /* 0x0000009403107220 */ /* 0x040fe40000410000 */
[C---:B------:R-:W-:Y:S02]  /*cdd0*/  FMUL.FTZ R17, R3.reuse, R149 ;  /* 0x0000009503117220 */ /* 0x040fe40000410000 */
[C---:B---3--:R-:W-:Y:S02]  /*cde0*/  FMUL.FTZ R4, R3.reuse, R160 ;  /* 0x000000a003047220 */ /* 0x048fe40000410000 */
[C---:B----4-:R-:W-:Y:S02]  /*cdf0*/  FMUL.FTZ R6, R2.reuse, R162 ;  /* 0x000000a202067220 */ /* 0x050fe40000410000 */
        /* <DEDUP_REMOVED lines=9> */
[----:B------:R-:W-:Y:S02]  /*ce90*/  FMUL.FTZ R25, R3, R141 ;  /* 0x0000008d03197220 */ /* 0x000fe40000410000 */
[C---:B------:R-:W-:Y:S01]  /*cea0*/  FMUL.FTZ R26, R2.reuse, R142 ;  /* 0x0000008e021a7220 */ /* 0x040fe20000410000 */
[----:B--2---:R-:W-:Y:S01]  /*ceb0*/  F2FP.PACK_AB R160, R193, R194 ;  /* 0x000000c2c1a0723e */ /* 0x004fe200000000ff */
[C---:B------:R-:W-:Y:S01]  /*cec0*/  FMUL.FTZ R27, R2.reuse, R143 ;  /* 0x0000008f021b7220 */ /* 0x040fe20000410000 */
[----:B------:R-:W-:Y:S01]  /*ced0*/  LDSM.16.MT88.4 R148, [R224+0x900] ;  /* 0x00090000e094783b */ /* 0x000fe20000004200 */
[C---:B------:R-:W-:Y:S02]  /*cee0*/  FMUL.FTZ R32, R3.reuse, R132 ;  /* 0x0000008403207220 */ /* 0x040fe40000410000 */
[----:B------:R-:W-:Y:S01]  /*cef0*/  FMUL.FTZ R33, R3, R133 ;  /* 0x0000008503217220 */ /* 0x000fe20000410000 */
[----:B------:R-:W2:Y:S01]  /*cf00*/  MUFU.EX2 R189, R189 ;  /* 0x000000bd00bd7308 */ /* 0x000ea20000000800 */
[C---:B------:R-:W-:Y:S02]  /*cf10*/  FMUL.FTZ R34, R2.reuse, R134 ;  /* 0x0000008602227220 */ /* 0x040fe40000410000 */
[C---:B------:R-:W-:Y:S01]  /*cf20*/  FMUL.FTZ R35, R2.reuse, R135 ;  /* 0x0000008702237220 */ /* 0x040fe20000410000 */
[----:B---3--:R-:W-:Y:S01]  /*cf30*/  F2FP.PACK_AB R162, R191, R192 ;  /* 0x000000c0bfa2723e */ /* 0x008fe200000000ff */
[----:B------:R-:W-:Y:S01]  /*cf40*/  LDSM.16.MT88.4 R132, [R225+0x2100] ;  /* 0x00210000e184783b */ /* 0x000fe20000004200 */
[C---:B------:R-:W-:Y:S02]  /*cf50*/  FMUL.FTZ R36, R3.reuse, R36 ;  /* 0x0000002403247220 */ /* 0x040fe40000410000 */
[C---:B------:R-:W-:Y:S02]  /*cf60*/  FMUL.FTZ R37, R3.reuse, R37 ;  /* 0x0000002503257220 */ /* 0x040fe40000410000 */
[----:B------:R-:W-:Y:S01]  /*cf70*/  MUFU.EX2 R188, R188 ;  /* 0x000000bc00bc7308 */ /* 0x000fe20000000800 */
[C---:B------:R-:W-:Y:S02]  /*cf80*/  FMUL.FTZ R38, R2.reuse, R38 ;  /* 0x0000002602267220 */ /* 0x040fe40000410000 */
[----:B------:R-:W-:Y:S01]  /*cf90*/  LDSM.16.MT88.4 R140, [R224+0x2100] ;  /* 0x00210000e08c783b */ /* 0x000fe20000004200 */
[C---:B------:R-:W-:Y:S02]  /*cfa0*/  FMUL.FTZ R39, R2.reuse, R39 ;  /* 0x0000002702277220 */ /* 0x040fe40000410000 */
[C---:B------:R-:W-:Y:S02]  /*cfb0*/  FMUL.FTZ R40, R3.reuse, R40 ;  /* 0x0000002803287220 */ /* 0x040fe40000410000 */
[----:B------:R-:W-:Y:S02]  /*cfc0*/  FMUL.FTZ R41, R3, R41 ;  /* 0x0000002903297220 */ /* 0x000fe40000410000 */
[----:B------:R-:W3:Y:S01]  /*cfd0*/  MUFU.EX2 R167, R167 ;  /* 0x000000a700a77308 */ /* 0x000ee20000000800 */
[C---:B------:R-:W-:Y:S02]  /*cfe0*/  FMUL.FTZ R42, R2.reuse, R42 ;  /* 0x0000002a022a7220 */ /* 0x040fe40000410000 */
[C---:B------:R-:W-:Y:S01]  /*cff0*/  FMUL.FTZ R43, R2.reuse, R43 ;  /* 0x0000002b022b7220 */ /* 0x040fe20000410000 */
        /* <DEDUP_REMOVED lines=17> */
[----:B------:R-:W2:Y:S01]  /*d110*/  MUFU.EX2 R196, R196 ;  /* 0x000000c400c47308 */ /* 0x000ea20000000800 */
[C---:B-1----:R-:W-:Y:S05]  /*d120*/  HMMA.16816.F32 R4, R160.reuse, R12, R4 ;  /* 0x0000000ca004723c */ /* 0x042fea0000001804 */
[C---:B------:R-:W-:Y:S02]  /*d130*/  FMUL.FTZ R57, R3.reuse, R57 ;  /* 0x0000003903397220 */ /* 0x040fe40000410000 */
[C---:B------:R-:W-:Y:S01]  /*d140*/  FMUL.FTZ R12, R3.reuse, R152 ;  /* 0x00000098030c7220 */ /* 0x040fe20000410000 */
[C---:B------:R-:W-:Y:S01]  /*d150*/  HMMA.16816.F32 R8, R160.reuse, R14, R8 ;  /* 0x0000000ea008723c */ /* 0x040fe20000001808 */
[----:B------:R-:W-:Y:S03]  /*d160*/  MUFU.EX2 R200, R200 ;  /* 0x000000c800c87308 */ /* 0x000fe60000000800 */
        /* <DEDUP_REMOVED lines=39> */
[C---:B---3--:R-:W-:Y:S04]  /*d3e0*/  HMMA.16816.F32 R36, R160.reuse, R144, R36 ;  /* 0x00000090a024723c */ /* 0x048fe80000001824 */
        /* <DEDUP_REMOVED lines=74> */
[----:B------:R-:W-:Y:S02]  /*d890*/  FMUL.FTZ R121, R3, R121 ;  /* 0x0000007903797220 */ /* 0x000fe40000410000 */
[C---:B------:R-:W-:Y:S01]  /*d8a0*/  FMUL.FTZ R122, R2.reuse, R122 ;  /* 0x0000007a027a7220 */ /* 0x040fe20000410000 */
[C---:B-1----:R-:W-:Y:S03]  /*d8b0*/  HMMA.16816.F32 R116, R160.reuse, R136, R116 ;  /* 0x00000088a074723c */ /* 0x042fe60000001874 */
[----:B------:R-:W-:Y:S02]  /*d8c0*/  FMUL.FTZ R123, R2, R123 ;  /* 0x0000007b027b7220 */ /* 0x000fe40000410000 */
[--C-:B------:R-:W-:Y:S02]  /*d8d0*/  FFMA.FTZ R198, R199, c[0x0][0x2d0], -R168.reuse ;  /* 0x0000b400c7c67a23 */ /* 0x100fe400000108a8 */
[--C-:B------:R-:W-:Y:S02]  /*d8e0*/  FFMA.FTZ R199, R202, c[0x0][0x2d0], -R169.reuse ;  /* 0x0000b400cac77a23 */ /* 0x100fe400000108a9 */
[--C-:B------:R-:W-:Y:S01]  /*d8f0*/  FFMA.FTZ R202, R203, c[0x0][0x2d0], -R168.reuse ;  /* 0x0000b400cbca7a23 */ /* 0x100fe200000108a8 */
[C---:B------:R-:W-:Y:S01]  /*d900*/  HMMA.16816.F32 R120, R160.reuse, R138, R120 ;  /* 0x0000008aa078723c */ /* 0x040fe20000001878 */
[----:B------:R-:W-:Y:S01]  /*d910*/  MUFU.EX2 R198, R198 ;  /* 0x000000c600c67308 */ /* 0x000fe20000000800 */
[----:B------:R-:W1:Y:S01]  /*d920*/  LDSM.16.MT88.4 R136, [R226+0x900] ;  /* 0x00090000e288783b */ /* 0x000e620000004200 */
[--C-:B------:R-:W-:Y:S02]  /*d930*/  FFMA.FTZ R197, R197, c[0x0][0x2d0], -R168.reuse ;  /* 0x0000b400c5c57a23 */ /* 0x100fe400000108a8 */
[--C-:B------:R-:W-:Y:S02]  /*d940*/  FFMA.FTZ R201, R201, c[0x0][0x2d0], -R168.reuse ;  /* 0x0000b400c9c97a23 */ /* 0x100fe400000108a8 */
[C---:B------:R-:W-:Y:S02]  /*d950*/  FMUL.FTZ R124, R3.reuse, R124 ;  /* 0x0000007c037c7220 */ /* 0x040fe40000410000 */
[C---:B------:R-:W-:Y:S02]  /*d960*/  FMUL.FTZ R125, R3.reuse, R125 ;  /* 0x0000007d037d7220 */ /* 0x040fe40000410000 */
[----:B------:R-:W5:Y:S01]  /*d970*/  MUFU.EX2 R197, R197 ;  /* 0x000000c500c57308 */ /* 0x000f620000000800 */
[C---:B------:R-:W-:Y:S02]  /*d980*/  FMUL.FTZ R126, R2.reuse, R126 ;  /* 0x0000007e027e7220 */ /* 0x040fe40000410000 */
[C---:B------:R-:W-:Y:S02]  /*d990*/  FMUL.FTZ R127, R2.reuse, R127 ;  /* 0x0000007f027f7220 */ /* 0x040fe40000410000 */
[C---:B------:R-:W-:Y:S02]  /*d9a0*/  FMUL.FTZ R128, R3.reuse, R128 ;  /* 0x0000008003807220 */ /* 0x040fe40000410000 */
[----:B------:R-:W-:Y:S02]  /*d9b0*/  FMUL.FTZ R129, R3, R129 ;  /* 0x0000008103817220 */ /* 0x000fe40000410000 */
[C---:B------:R-:W-:Y:S01]  /*d9c0*/  FMUL.FTZ R130, R2.reuse, R130 ;  /* 0x0000008202827220 */ /* 0x040fe20000410000 */
[C---:B---3--:R-:W-:Y:S01]  /*d9d0*/  HMMA.16816.F32 R124, R160.reuse, R132, R124 ;  /* 0x00000084a07c723c */ /* 0x048fe2000000187c */
[----:B------:R-:W3:Y:S02]  /*d9e0*/  MUFU.EX2 R199, R199 ;  /* 0x000000c700c77308 */ /* 0x000ee40000000800 */
[----:B------:R-:W-:Y:S02]  /*d9f0*/  FMUL.FTZ R131, R2, R131 ;  /* 0x0000008302837220 */ /* 0x000fe40000410000 */
[--C-:B------:R-:W-:Y:S02]  /*da00*/  FFMA.FTZ R186, R186, c[0x0][0x2d0], -R169.reuse ;  /* 0x0000b400baba7a23 */ /* 0x100fe400000108a9 */
[----:B--2---:R-:W-:Y:S01]  /*da10*/  F2FP.PACK_AB R132, R196, R195 ;  /* 0x000000c3c484723e */ /* 0x004fe200000000ff */
[--C-:B------:R-:W-:Y:S02]  /*da20*/  FFMA.FTZ R181, R181, c[0x0][0x2d0], -R168.reuse ;  /* 0x0000b400b5b57a23 */ /* 0x100fe400000108a8 */
[----:B------:R-:W-:Y:S01]  /*da30*/  HMMA.16816.F32 R128, R160, R134, R128 ;  /* 0x00000086a080723c */ /* 0x000fe20000001880 */
[----:B------:R-:W-:Y:S01]  /*da40*/  MUFU.EX2 R201, R201 ;  /* 0x000000c900c97308 */ /* 0x000fe20000000800 */
[----:B------:R-:W-:Y:S01]  /*da50*/  LDSM.16.MT88.4 R160, [R224+0x2900] ;  /* 0x00290000e0a0783b */ /* 0x000fe20000004200 */
[--C-:B------:R-:W-:Y:S01]  /*da60*/  FFMA.FTZ R203, R187, c[0x0][0x2d0], -R169.reuse ;  /* 0x0000b400bbcb7a23 */ /* 0x100fe200000108a9 */
[----:B-----5:R-:W-:Y:S01]  /*da70*/  F2FP.PACK_AB R133, R198, R197 ;  /* 0x000000c5c685723e */ /* 0x020fe200000000ff */
[--C-:B------:R-:W-:Y:S02]  /*da80*/  FFMA.FTZ R184, R184, c[0x0][0x2d0], -R169.reuse ;  /* 0x0000b400b8b87a23 */ /* 0x100fe400000108a9 */
[--C-:B------:R-:W-:Y:S02]  /*da90*/  FFMA.FTZ R183, R183, c[0x0][0x2d0], -R168.reuse ;  /* 0x0000b400b7b77a23 */ /* 0x100fe400000108a8 */
[--C-:B------:R-:W-:Y:S02]  /*daa0*/  FFMA.FTZ R182, R182, c[0x0][0x2d0], -R169.reuse ;  /* 0x0000b400b6b67a23 */ /* 0x100fe400000108a9 */
[----:B------:R-:W2:Y:S01]  /*dab0*/  MUFU.EX2 R202, R202 ;  /* 0x000000ca00ca7308 */ /* 0x000ea20000000800 */
[--C-:B------:R-:W-:Y:S02]  /*dac0*/  FFMA.FTZ R180, R180, c[0x0][0x2d0], -R169.reuse ;  /* 0x0000b400b4b47a23 */ /* 0x100fe400000108a9 */
[----:B------:R-:W-:Y:S01]  /*dad0*/  FFMA.FTZ R169, R174, c[0x0][0x2d0], -R169 ;  /* 0x0000b400aea97a23 */ /* 0x000fe200000108a9 */
[----:B---3--:R-:W-:Y:S01]  /*dae0*/  F2FP.PACK_AB R134, R200, R199 ;  /* 0x000000c7c886723e */ /* 0x008fe200000000ff */
[--C-:B------:R-:W-:Y:S02]  /*daf0*/  FFMA.FTZ R166, R166, c[0x0][0x2d0], -R168.reuse ;  /* 0x0000b400a6a67a23 */ /* 0x100fe400000108a8 */
[----:B------:R-:W-:Y:S02]  /*db00*/  FFMA.FTZ R168, R165, c[0x0][0x2d0], -R168 ;  /* 0x0000b400a5a87a23 */ /* 0x000fe400000108a8 */
[----:B------:R-:W-:Y:S01]  /*db10*/  FFMA.FTZ R194, R3, R244, R194 ;  /* 0x000000f403c27223 */ /* 0x000fe200000100c2 */
[----:B------:R-:W-:Y:S01]  /*db20*/  MUFU.EX2 R187, R185 ;  /* 0x000000b900bb7308 */ /* 0x000fe20000000800 */
[----:B------:R-:W-:Y:S01]  /*db30*/  MOV R3, R0 ;  /* 0x0000000000037202 */ /* 0x000fe20000000f00 */
[----:B------:R-:W-:Y:S02]  /*db40*/  FFMA.FTZ R190, R2, R243, R190 ;  /* 0x000000f302be7223 */ /* 0x000fe400000100be */
[----:B------:R-:W-:Y:S02]  /*db50*/  FADD.FTZ R193, R193, R194 ;  /* 0x000000c2c1c17221 */ /* 0x000fe40000010000 */
[----:B------:R-:W-:Y:S02]  /*db60*/  FADD.FTZ R189, R189, R190 ;  /* 0x000000bebdbd7221 */ /* 0x000fe40000010000 */
[----:B------:R-:W-:Y:S02]  /*db70*/  FADD.FTZ R192, R192, R193 ;  /* 0x000000c1c0c07221 */ /* 0x000fe40000010000 */
[----:B------:R-:W-:Y:S01]  /*db80*/  MUFU.EX2 R185, R181 ;  /* 0x000000b500b97308 */ /* 0x000fe20000000800 */
[----:B------:R-:W-:Y:S02]  /*db90*/  FADD.FTZ R2, R188, R189 ;  /* 0x000000bdbc027221 */ /* 0x000fe40000010000 */
[----:B------:R-:W-:Y:S01]  /*dba0*/  FADD.FTZ R192, R191, R192 ;  /* 0x000000c0bfc07221 */ /* 0x000fe20000010000 */
[----:B--2---:R-:W-:Y:S01]  /*dbb0*/  F2FP.PACK_AB R135, R202, R201 ;  /* 0x000000c9ca87723e */ /* 0x004fe200000000ff */
[----:B------:R-:W-:Y:S01]  /*dbc0*/  FADD.FTZ R2, R167, R2 ;  /* 0x00000002a7027221 */ /* 0x000fe20000010000 */
[----:B------:R-:W-:Y:S01]  /*dbd0*/  MOV R167, R164 ;  /* 0x000000a400a77202 */ /* 0x000fe20000000f00 */
[----:B------:R-:W-:Y:S02]  /*dbe0*/  FADD.FTZ R195, R195, R192 ;  /* 0x000000c0c3c37221 */ /* 0x000fe40000010000 */
[----:B------:R-:W-:Y:S01]  /*dbf0*/  FADD.FTZ R197, R197, R2 ;  /* 0x00000002c5c57221 */ /* 0x000fe20000010000 */
[----:B------:R-:W2:Y:S01]  /*dc00*/  MUFU.EX2 R170, R186 ;  /* 0x000000ba00aa7308 */ /* 0x000ea20000000800 */
[C---:B----4-:R-:W-:Y:S05]  /*dc10*/  HMMA.16816.F32 R4, R132.reuse, R140, R4 ;  /* 0x0000008c8404723c */ /* 0x050fea0000001804 */
[----:B------:R-:W-:Y:S02]  /*dc20*/  FADD.FTZ R196, R196, R195 ;  /* 0x000000c3c4c47221 */ /* 0x000fe40000010000 */
[----:B------:R-:W-:Y:S01]  /*dc30*/  FADD.FTZ R198, R198, R197 ;  /* 0x000000c5c6c67221 */ /* 0x000fe20000010000 */
[C---:B------:R-:W-:Y:S01]  /*dc40*/  HMMA.16816.F32 R8, R132.reuse, R142, R8 ;  /* 0x0000008e8408723c */ /* 0x040fe20000001808 */
[----:B------:R-:W3:Y:S01]  /*dc50*/  LDSM.16.MT88.4 R140, [R226+0x2900] ;  /* 0x00290000e28c783b */ /* 0x000ee20000004200 */
[----:B------:R-:W-:Y:S02]  /*dc60*/  MUFU.EX2 R186, R184 ;  /* 0x000000b800ba7308 */ /* 0x000fe40000000800 */
[----:B------:R-:W-:Y:S02]  /*dc70*/  FADD.FTZ R199, R199, R196 ;  /* 0x000000c4c7c77221 */ /* 0x000fe40000010000 */
[----:B------:R-:W-:Y:S02]  /*dc80*/  FADD.FTZ R201, R201, R198 ;  /* 0x000000c6c9c97221 */ /* 0x000fe40000010000 */
[C---:B-1----:R-:W-:Y:S04]  /*dc90*/  HMMA.16816.F32 R12, R132.reuse, R136, R12 ;  /* 0x00000088840c723c */ /* 0x042fe8000000180c */
[----:B------:R-:W-:Y:S01]  /*dca0*/  MUFU.EX2 R184, R182 ;  /* 0x000000b600b87308 */ /* 0x000fe20000000800 */
[----:B------:R-:W-:Y:S01]  /*dcb0*/  FADD.FTZ R200, R200, R199 ;  /* 0x000000c7c8c87221 */ /* 0x000fe20000010000 */
[----:B--2---:R-:W-:Y:S02]  /*dcc0*/  MOV R181, R170 ;  /* 0x000000aa00b57202 */ /* 0x004fe40000000f00 */
[C---:B------:R-:W-:Y:S01]  /*dcd0*/  HMMA.16816.F32 R16, R132.reuse, R138, R16 ;  /* 0x0000008a8410723c */ /* 0x040fe20000001810 */
[----:B------:R-:W1:Y:S03]  /*dce0*/  LDSM.16.MT88.4 R136, [R231+0x4900] ;  /* 0x00490000e788783b */ /* 0x000e660000004200 */
[----:B------:R-:W-:Y:S02]  /*dcf0*/  FADD.FTZ R202, R202, R201 ;  /* 0x000000c9caca7221 */ /* 0x000fe40000010000 */
[----:B------:R-:W-:Y:S02]  /*dd00*/  MUFU.EX2 R170, R178 ;  /* 0x000000b200aa7308 */ /* 0x000fe40000000800 */
[C---:B------:R-:W-:Y:S08]  /*dd10*/  HMMA.16816.F32 R20, R132.reuse, R144, R20 ;  /* 0x000000908414723c */ /* 0x040ff00000001814 */
[C---:B------:R-:W-:Y:S01]  /*dd20*/  HMMA.16816.F32 R24, R132.reuse, R146, R24 ;  /* 0x000000928418723c */ /* 0x040fe20000001818 */
[----:B------:R-:W2:Y:S01]  /*dd30*/  LDSM.16.MT88.4 R144, [R226+0x4900] ;  /* 0x00490000e290783b */ /* 0x000ea20000004200 */
[----:B------:R-:W-:Y:S06]  /*dd40*/  MUFU.EX2 R182, R175 ;  /* 0x000000af00b67308 */ /* 0x000fec0000000800 */
[C---:B------:R-:W-:Y:S04]  /*dd50*/  HMMA.16816.F32 R28, R132.reuse, R148, R28 ;  /* 0x00000094841c723c */ /* 0x040fe8000000181c */
[----:B------:R-:W4:Y:S04]  /*dd60*/  MUFU.EX2 R203, R203 ;  /* 0x000000cb00cb7308 */ /* 0x000f280000000800 */
[C---:B------:R-:W-:Y:S01]  /*dd70*/  HMMA.16816.F32 R32, R132.reuse, R150, R32 ;  /* 0x000000968420723c */ /* 0x040fe20000001820 */
[----:B------:R-:W5:Y:S05]  /*dd80*/  LDSM.16.MT88.4 R148, [R225+0x4900] ;  /* 0x00490000e194783b */ /* 0x000f6a0000004200 */
[----:B------:R-:W1:Y:S02]  /*dd90*/  MUFU.EX2 R171, R183 ;  /* 0x000000b700ab7308 */ /* 0x000e640000000800 */
[C---:B------:R-:W-:Y:S08]  /*dda0*/  HMMA.16816.F32 R36, R132.reuse, R152, R36 ;  /* 0x000000988424723c */ /* 0x040ff00000001824 */
[C---:B------:R-:W-:Y:S01]  /*ddb0*/  HMMA.16816.F32 R40, R132.reuse, R154, R40 ;  /* 0x0000009a8428723c */ /* 0x040fe20000001828 */
[----:B------:R-:W-:Y:S01]  /*ddc0*/  LDSM.16.MT88.4 R152, [R231+0x3100] ;  /* 0x00310000e798783b */ /* 0x000fe20000004200 */
[----:B------:R-:W-:Y:S06]  /*ddd0*/  MUFU.EX2 R183, R180 ;  /* 0x000000b400b77308 */ /* 0x000fec0000000800 */
[C---:B---3--:R-:W-:Y:S04]  /*dde0*/  HMMA.16816.F32 R44, R132.reuse, R140, R44 ;  /* 0x0000008c842c723c */ /* 0x048fe8000000182c */
[----:B------:R-:W3:Y:S04]  /*ddf0*/  MUFU.EX2 R180, R169 ;  /* 0x000000a900b47308 */ /* 0x000ee80000000800 */
[C---:B------:R-:W-:Y:S01]  /*de00*/  HMMA.16816.F32 R48, R132.reuse, R142, R48 ;  /* 0x0000008e8430723c */ /* 0x040fe20000001830 */
[----:B------:R-:W2:Y:S05]  /*de10*/  LDSM.16.MT88.4 R140, [R224+0x4900] ;  /* 0x00490000e08c783b */ /* 0x000eaa0000004200 */
[----:B------:R-:W-:Y:S02]  /*de20*/  MUFU.EX2 R166, R166 ;  /* 0x000000a600a67308 */ /* 0x000fe40000000800 */
[C---:B------:R-:W-:Y:S08]  /*de30*/  HMMA.16816.F32 R52, R132.reuse, R156, R52 ;  /* 0x0000009c8434723c */ /* 0x040ff00000001834 */
[C---:B------:R-:W-:Y:S01]  /*de40*/  HMMA.16816.F32 R56, R132.reuse, R158, R56 ;  /* 0x0000009e8438723c */ /* 0x040fe20000001838 */
[----:B------:R-:W-:Y:S01]  /*de50*/  LDSM.16.MT88.4 R156, [R226+0x3100] ;  /* 0x00310000e29c783b */ /* 0x000fe20000004200 */
[----:B------:R-:W-:Y:S06]  /*de60*/  MUFU.EX2 R165, R168 ;  /* 0x000000a800a57308 */ /* 0x000fec0000000800 */
        /* <DEDUP_REMOVED lines=12> */
[C---:B------:R-:W-:Y:S08]  /*df30*/  HMMA.16816.F32 R92, R132.reuse, R140, R92 ;  /* 0x0000008c845c723c */ /* 0x040ff0000000185c */
        /* <DEDUP_REMOVED lines=11> */
[C---:B---3--:R-:W-:Y:S08]  /*dff0*/  HMMA.16816.F32 R124, R132.reuse, R140, R124 ;  /* 0x0000008c847c723c */ /* 0x048ff0000000187c */
[----:B------:R-:W-:Y:S01]  /*e000*/  HMMA.16816.F32 R128, R132, R142, R128 ;  /* 0x0000008e8480723c */ /* 0x000fe20000001880 */
[----:B------:R-:W3:Y:S06]  /*e010*/  LDSM.16.MT88.4 R140, [R224+0x1100] ;  /* 0x00110000e08c783b */ /* 0x000eec0000004200 */
[----:B----4-:R-:W-:Y:S01]  /*e020*/  F2FP.PACK_AB R132, R181, R203 ;  /* 0x000000cbb584723e */ /* 0x010fe200000000ff */
[----:B------:R-:W-:Y:S01]  /*e030*/  FADD.FTZ R203, R203, R200 ;  /* 0x000000c8cbcb7221 */ /* 0x000fe20000010000 */
[----:B------:R-:W-:Y:S03]  /*e040*/  F2FP.PACK_AB R133, R171, R187 ;  /* 0x000000bbab85723e */ /* 0x000fe600000000ff */
[----:B------:R-:W-:Y:S02]  /*e050*/  F2FP.PACK_AB R134, R184, R186 ;  /* 0x000000bab886723e */ /* 0x000fe400000000ff */
[----:B------:R-:W-:Y:S07]  /*e060*/  F2FP.PACK_AB R135, R172, R185 ;  /* 0x000000b9ac87723e */ /* 0x000fee00000000ff */
        /* <DEDUP_REMOVED lines=8> */
[----:B------:R-:W-:Y:S07]  /*e0f0*/  LDSM.16.MT88.4 R148, [R231+0x7100] ;  /* 0x00710000e794783b */ /* 0x000fee0000004200 */
[C---:B---3--:R-:W-:Y:S08]  /*e100*/  HMMA.16816.F32 R28, R132.reuse, R140, R28 ;  /* 0x0000008c841c723c */ /* 0x048ff0000000181c */
[C---:B------:R-:W-:Y:S01]  /*e110*/  HMMA.16816.F32 R32, R132.reuse, R142, R32 ;  /* 0x0000008e8420723c */ /* 0x040fe20000001820 */
[----:B------:R-:W3:Y:S07]  /*e120*/  LDSM.16.MT88.4 R140, [R226+0x5100] ;  /* 0x00510000e28c783b */ /* 0x000eee0000004200 */
[C---:B------:R-:W-:Y:S08]  /*e130*/  HMMA.16816.F32 R36, R132.reuse, R152, R36 ;  /* 0x000000988424723c */ /* 0x040ff00000001824 */
        /* <DEDUP_REMOVED lines=11> */
[C---:B------:R-:W-:Y:S01]  /*e1f0*/  HMMA.16816.F32 R68, R132.reuse, R160, R68 ;  /* 0x000000a08444723c */ /* 0x040fe20000001844 */
[----:B------:R-:W4:Y:S06]  /*e200*/  MUFU.EX2 R160, R176 ;  /* 0x000000b000a07308 */ /* 0x000f2c0000000800 */
[----:B------:R-:W-:Y:S01]  /*e210*/  MOV R161, R171 ;  /* 0x000000ab00a17202 */ /* 0x000fe20000000f00 */
[C---:B------:R-:W-:Y:S03]  /*e220*/  HMMA.16816.F32 R72, R132.reuse, R162, R72 ;  /* 0x000000a28448723c */ /* 0x040fe60000001848 */
[----:B------:R5:W2:Y:S05]  /*e230*/  MUFU.EX2 R171, R177 ;  /* 0x000000b100ab7308 */ /* 0x000aaa0000000800 */
[C---:B---3--:R-:W-:Y:S08]  /*e240*/  HMMA.16816.F32 R76, R132.reuse, R140, R76 ;  /* 0x0000008c844c723c */ /* 0x048ff0000000184c */
[C---:B------:R-:W-:Y:S01]  /*e250*/  HMMA.16816.F32 R80, R132.reuse, R142, R80 ;  /* 0x0000008e8450723c */ /* 0x040fe20000001850 */
[----:B------:R-:W3:Y:S07]  /*e260*/  LDSM.16.MT88.4 R140, [R226+0x7100] ;  /* 0x00710000e28c783b */ /* 0x000eee0000004200 */
[C---:B-1----:R-:W-:Y:S01]  /*e270*/  HMMA.16816.F32 R84, R132.reuse, R136, R84 ;  /* 0x000000888454723c */ /* 0x042fe20000001854 */
[----:B-----5:R-:W-:Y:S07]  /*e280*/  LDSM.16.MT88.4 R176, [R224+0x1900] ;  /* 0x00190000e0b0783b */ /* 0x020fee0000004200 */
[C---:B------:R-:W-:Y:S01]  /*e290*/  HMMA.16816.F32 R88, R132.reuse, R138, R88 ;  /* 0x0000008a8458723c */ /* 0x040fe20000001858 */
[----:B------:R-:W1:Y:S07]  /*e2a0*/  LDSM.16.MT88.4 R136, [R224+0x7100] ;  /* 0x00710000e088783b */ /* 0x000e6e0000004200 */
[C---:B--2---:R-:W-:Y:S08]  /*e2b0*/  HMMA.16816.F32 R92, R132.reuse, R144, R92 ;  /* 0x00000090845c723c */ /* 0x044ff0000000185c */
[C---:B------:R-:W-:Y:S01]  /*e2c0*/  HMMA.16816.F32 R96, R132.reuse, R146, R96 ;  /* 0x000000928460723c */ /* 0x040fe20000001860 */
[----:B------:R-:W2:Y:S07]  /*e2d0*/  LDSM.16.MT88.4 R144, [R226+0x1900] ;  /* 0x00190000e290783b */ /* 0x000eae0000004200 */
[C---:B------:R-:W-:Y:S07]  /*e2e0*/  HMMA.16816.F32 R100, R132.reuse, R148, R100 ;  /* 0x000000948464723c */ /* 0x040fee0000001864 */
[----:B------:R-:W-:Y:S01]  /*e2f0*/  MOV R149, R172 ;  /* 0x000000ac00957202 */ /* 0x000fe20000000f00 */
[C---:B------:R-:W-:Y:S01]  /*e300*/  HMMA.16816.F32 R104, R132.reuse, R150, R104 ;  /* 0x000000968468723c */ /* 0x040fe20000001868 */
[----:B------:R-:W5:Y:S07]  /*e310*/  LDSM.16.MT88.4 R172, [R225+0x1900] ;  /* 0x00190000e1ac783b */ /* 0x000f6e0000004200 */
[C---:B---3--:R-:W-:Y:S07]  /*e320*/  HMMA.16816.F32 R108, R132.reuse, R140, R108 ;  /* 0x0000008c846c723c */ /* 0x048fee000000186c */
[----:B------:R-:W-:Y:S01]  /*e330*/  MOV R140, R180 ;  /* 0x000000b4008c7202 */ /* 0x000fe20000000f00 */
[C---:B------:R-:W-:Y:S04]  /*e340*/  HMMA.16816.F32 R112, R132.reuse, R142, R112 ;  /* 0x0000008e8470723c */ /* 0x040fe80000001870 */
[----:B----4-:R-:W-:Y:S03]  /*e350*/  MOV R141, R160 ;  /* 0x000000a0008d7202 */ /* 0x010fe60000000f00 */
[----:B------:R-:W-:Y:S01]  /*e360*/  MOV R143, R181 ;  /* 0x000000b5008f7202 */ /* 0x000fe20000000f00 */
[C---:B------:R-:W-:Y:S04]  /*e370*/  HMMA.16816.F32 R116, R132.reuse, R152, R116 ;  /* 0x000000988474723c */ /* 0x040fe80000001874 */
[----:B------:R-:W-:Y:S04]  /*e380*/  MOV R142, R161 ;  /* 0x000000a1008e7202 */ /* 0x000fe80000000f00 */
[C---:B------:R-:W-:Y:S08]  /*e390*/  HMMA.16816.F32 R120, R132.reuse, R154, R120 ;  /* 0x0000009a8478723c */ /* 0x040ff00000001878 */
[C---:B-1----:R-:W-:Y:S07]  /*e3a0*/  HMMA.16816.F32 R124, R132.reuse, R136, R124 ;  /* 0x00000088847c723c */ /* 0x042fee000000187c */
[----:B------:R-:W-:Y:S01]  /*e3b0*/  MOV R136, R182 ;  /* 0x000000b600887202 */ /* 0x000fe20000000f00 */
[----:B------:R-:W-:Y:S04]  /*e3c0*/  HMMA.16816.F32 R128, R132, R138, R128 ;  /* 0x0000008a8480723c */ /* 0x000fe80000001880 */
[----:B------:R-:W-:Y:S02]  /*e3d0*/  MOV R137, R183 ;  /* 0x000000b700897202 */ /* 0x000fe40000000f00 */
[----:B------:R-:W1:Y:S01]  /*e3e0*/  LDSM.16.MT88.4 R180, [R231+0x3900] ;  /* 0x00390000e7b4783b */ /* 0x000e620000004200 */
[----:B------:R-:W-:Y:S02]  /*e3f0*/  MOV R134, R171 ;  /* 0x000000ab00867202 */ /* 0x000fe40000000f00 */
[----:B------:R-:W-:Y:S03]  /*e400*/  MOV R135, R170 ;  /* 0x000000aa00877202 */ /* 0x000fe60000000f00 */
[----:B------:R-:W-:Y:S02]  /*e410*/  F2FP.PACK_AB R169, R136, R134 ;  /* 0x0000008688a9723e */ /* 0x000fe400000000ff */
[----:B------:R-:W-:Y:S02]  /*e420*/  F2FP.PACK_AB R168, R137, R135 ;  /* 0x0000008789a8723e */ /* 0x000fe400000000ff */
[----:B------:R-:W-:Y:S02]  /*e430*/  F2FP.PACK_AB R170, R140, R141 ;  /* 0x0000008d8caa723e */ /* 0x000fe400000000ff */
[----:B------:R-:W-:Y:S02]  /*e440*/  F2FP.PACK_AB R171, R165, R166 ;  /* 0x000000a6a5ab723e */ /* 0x000fe400000000ff */
[----:B------:R-:W-:Y:S02]  /*e450*/  MOV R132, R184 ;  /* 0x000000b800847202 */ /* 0x000fe40000000f00 */
[----:B------:R-:W-:Y:S02]  /*e460*/  MOV R138, R185 ;  /* 0x000000b9008a7202 */ /* 0x000fe40000000f00 */
[----:B------:R-:W-:Y:S01]  /*e470*/  MOV R139, R186 ;  /* 0x000000ba008b7202 */ /* 0x000fe20000000f00 */
[C---:B------:R-:W-:Y:S01]  /*e480*/  HMMA.16816.F32 R160, R168.reuse, R156, R4 ;  /* 0x0000009ca8a0723c */ /* 0x040fe20000001804 */
[----:B------:R-:W-:Y:S04]  /*e490*/  LDSM.16.MT88.4 R4, [R225+0x3900] ;  /* 0x00390000e104783b */ /* 0x000fe80000004200 */
[----:B------:R-:W-:Y:S03]  /*e4a0*/  MOV R133, R187 ;  /* 0x000000bb00857202 */ /* 0x000fe60000000f00 */
[C---:B------:R-:W-:Y:S01]  /*e4b0*/  HMMA.16816.F32 R156, R168.reuse, R158, R8 ;  /* 0x0000009ea89c723c */ /* 0x040fe20000001808 */
[----:B------:R-:W3:Y:S06]  /*e4c0*/  LDSM.16.MT88.4 R184, [R226+0x3900] ;  /* 0x00390000e2b8783b */ /* 0x000eec0000004200 */
[----:B------:R-:W-:Y:S01]  /*e4d0*/  MOV R11, R149 ;  /* 0x00000095000b7202 */ /* 0x000fe20000000f00 */
[C---:B--2---:R-:W-:Y:S01]  /*e4e0*/  HMMA.16816.F32 R152, R168.reuse, R144, R12 ;  /* 0x00000090a898723c */ /* 0x044fe2000000180c */
[----:B------:R-:W-:Y:S07]  /*e4f0*/  LDSM.16.MT88.4 R12, [R231+0x5900] ;  /* 0x00590000e70c783b */ /* 0x000fee0000004200 */
[C---:B------:R-:W-:Y:S07]  /*e500*/  HMMA.16816.F32 R148, R168.reuse, R146, R16 ;  /* 0x00000092a894723c */ /* 0x040fee0000001810 */
[----:B------:R-:W-:Y:S01]  /*e510*/  MOV R19, R132 ;  /* 0x0000008400137202 */ /* 0x000fe20000000f00 */
[C---:B-----5:R-:W-:Y:S04]  /*e520*/  HMMA.16816.F32 R144, R168.reuse, R172, R20 ;  /* 0x000000aca890723c */ /* 0x060fe80000001814 */
[----:B------:R-:W-:Y:S02]  /*e530*/  MOV R18, R11 ;  /* 0x0000000b00127202 */ /* 0x000fe40000000f00 */
[----:B------:R-:W2:Y:S01]  /*e540*/  LDSM.16.MT88.4 R8, [R224+0x3900] ;  /* 0x00390000e008783b */ /* 0x000ea20000004200 */
        /* <DEDUP_REMOVED lines=10> */
[C---:B------:R-:W-:Y:S07]  /*e5f0*/  HMMA.16816.F32 R136, R168.reuse, R176, R28 ;  /* 0x000000b0a888723c */ /* 0x040fee000000181c */
[----:B------:R-:W-:Y:S02]  /*e600*/  MOV R31, R133 ;  /* 0x00000085001f7202 */ /* 0x000fe40000000f00 */
[----:B------:R-:W-:Y:S03]  /*e610*/  MOV R177, R134 ;  /* 0x0000008600b17202 */ /* 0x000fe60000000f00 */
[----:B------:R-:W-:Y:S02]  /*e620*/  MOV R176, R135 ;  /* 0x0000008700b07202 */ /* 0x000fe40000000f00 */
[C---:B------:R-:W-:Y:S01]  /*e630*/  HMMA.16816.F32 R132, R168.reuse, R178, R32 ;  /* 0x000000b2a884723c */ /* 0x040fe20000001820 */
[----:B------:R-:W-:Y:S06]  /*e640*/  LDSM.16.MT88.4 R32, [R226+0x7900] ;  /* 0x00790000e220783b */ /* 0x000fec0000004200 */
[----:B------:R-:W-:Y:S01]  /*e650*/  MOV R179, R18 ;  /* 0x0000001200b37202 */ /* 0x000fe20000000f00 */
[C---:B-1----:R-:W-:Y:S04]  /*e660*/  HMMA.16816.F32 R36, R168.reuse, R180, R36 ;  /* 0x000000b4a824723c */ /* 0x042fe80000001824 */
[----:B------:R-:W-:Y:S02]  /*e670*/  MOV R178, R19 ;  /* 0x0000001300b27202 */ /* 0x000fe40000000f00 */
[----:B------:R-:W1:Y:S01]  /*e680*/  LDSM.16.MT88.4 R16, [R226+0x5900] ;  /* 0x00590000e210783b */ /* 0x000e620000004200 */
[----:B------:R-:W-:Y:S01]  /*e690*/  MOV R181, R20 ;  /* 0x0000001400b57202 */ /* 0x000fe20000000f00 */
[C---:B------:R-:W-:Y:S04]  /*e6a0*/  HMMA.16816.F32 R40, R168.reuse, R182, R40 ;  /* 0x000000b6a828723c */ /* 0x040fe80000001828 */
[----:B------:R-:W-:Y:S03]  /*e6b0*/  MOV R180, R21 ;  /* 0x0000001500b47202 */ /* 0x000fe60000000f00 */
[----:B------:R-:W-:Y:S01]  /*e6c0*/  MOV R183, R22 ;  /* 0x0000001600b77202 */ /* 0x000fe20000000f00 */
[C---:B---3--:R-:W-:Y:S04]  /*e6d0*/  HMMA.16816.F32 R44, R168.reuse, R184, R44 ;  /* 0x000000b8a82c723c */ /* 0x048fe8000000182c */
[----:B------:R-:W-:Y:S02]  /*e6e0*/  MOV R182, R23 ;  /* 0x0000001700b67202 */ /* 0x000fe40000000f00 */
[----:B------:R-:W3:Y:S01]  /*e6f0*/  LDSM.16.MT88.4 R20, [R225+0x5900] ;  /* 0x00590000e114783b */ /* 0x000ee20000004200 */
[----:B------:R-:W-:Y:S01]  /*e700*/  MOV R185, R31 ;  /* 0x0000001f00b97202 */ /* 0x000fe20000000f00 */
[C---:B------:R-:W-:Y:S04]  /*e710*/  HMMA.16816.F32 R48, R168.reuse, R186, R48 ;  /* 0x000000baa830723c */ /* 0x040fe80000001830 */
[----:B------:R-:W-:Y:S02]  /*e720*/  FADD.FTZ R2, R185, R202 ;  /* 0x000000cab9027221 */ /* 0x000fe40000010000 */
[----:B------:R-:W4:Y:S02]  /*e730*/  LDSM.16.MT88.4 R28, [R231+0x7900] ;  /* 0x00790000e71c783b */ /* 0x000f240000004200 */
[C---:B------:R-:W-:Y:S04]  /*e740*/  HMMA.16816.F32 R52, R168.reuse, R4, R52 ;  /* 0x00000004a834723c */ /* 0x040fe80000001834 */
[----:B------:R-:W-:Y:S04]  /*e750*/  FADD.FTZ R2, R183, R2 ;  /* 0x00000002b7027221 */ /* 0x000fe80000010000 */
[C---:B------:R-:W-:Y:S01]  /*e760*/  HMMA.16816.F32 R56, R168.reuse, R6, R56 ;  /* 0x00000006a838723c */ /* 0x040fe20000001838 */
[----:B------:R-:W5:Y:S03]  /*e770*/  LDSM.16.MT88.4 R4, [R225+0x7900] ;  /* 0x00790000e104783b */ /* 0x000f660000004200 */
[----:B------:R-:W-:Y:S04]  /*e780*/  FADD.FTZ R2, R181, R2 ;  /* 0x00000002b5027221 */ /* 0x000fe80000010000 */
[C---:B--2---:R-:W-:Y:S04]  /*e790*/  HMMA.16816.F32 R60, R168.reuse, R8, R60 ;  /* 0x00000008a83c723c */ /* 0x044fe8000000183c */
[----:B------:R-:W-:Y:S04]  /*e7a0*/  FADD.FTZ R2, R179, R2 ;  /* 0x00000002b3027221 */ /* 0x000fe80000010000 */
[C---:B------:R-:W-:Y:S01]  /*e7b0*/  HMMA.16816.F32 R64, R168.reuse, R10, R64 ;  /* 0x0000000aa840723c */ /* 0x040fe20000001840 */
[----:B------:R-:W2:Y:S03]  /*e7c0*/  LDSM.16.MT88.4 R8, [R224+0x7900] ;  /* 0x00790000e008783b */ /* 0x000ea60000004200 */
[----:B------:R-:W-:Y:S04]  /*e7d0*/  FADD.FTZ R2, R177, R2 ;  /* 0x00000002b1027221 */ /* 0x000fe80000010000 */
[C---:B------:R-:W-:Y:S08]  /*e7e0*/  HMMA.16816.F32 R68, R168.reuse, R12, R68 ;  /* 0x0000000ca844723c */ /* 0x040ff00000001844 */
[C---:B------:R-:W-:Y:S08]  /*e7f0*/  HMMA.16816.F32 R72, R168.reuse, R14, R72 ;  /* 0x0000000ea848723c */ /* 0x040ff00000001848 */
[C---:B-1----:R-:W-:Y:S08]  /*e800*/  HMMA.16816.F32 R76, R168.reuse, R16, R76 ;  /* 0x00000010a84c723c */ /* 0x042ff0000000184c */
[C---:B------:R-:W-:Y:S08]  /*e810*/  HMMA.16816.F32 R80, R168.reuse, R18, R80 ;  /* 0x00000012a850723c */ /* 0x040ff00000001850 */
[C---:B---3--:R-:W-:Y:S08]  /*e820*/  HMMA.16816.F32 R84, R168.reuse, R20, R84 ;  /* 0x00000014a854723c */ /* 0x048ff00000001854 */
[C---:B------:R-:W-:Y:S08]  /*e830*/  HMMA.16816.F32 R88, R168.reuse, R22, R88 ;  /* 0x00000016a858723c */ /* 0x040ff00000001858 */
[C---:B------:R-:W-:Y:S08]  /*e840*/  HMMA.16816.F32 R92, R168.reuse, R24, R92 ;  /* 0x00000018a85c723c */ /* 0x040ff0000000185c */
[C---:B------:R-:W-:Y:S08]  /*e850*/  HMMA.16816.F32 R96, R168.reuse, R26, R96 ;  /* 0x0000001aa860723c */ /* 0x040ff00000001860 */
[C---:B----4-:R-:W-:Y:S08]  /*e860*/  HMMA.16816.F32 R100, R168.reuse, R28, R100 ;  /* 0x0000001ca864723c */ /* 0x050ff00000001864 */
[C---:B------:R-:W-:Y:S08]  /*e870*/  HMMA.16816.F32 R104, R168.reuse, R30, R104 ;  /* 0x0000001ea868723c */ /* 0x040ff00000001868 */
[C---:B------:R-:W-:Y:S08]  /*e880*/  HMMA.16816.F32 R108, R168.reuse, R32, R108 ;  /* 0x00000020a86c723c */ /* 0x040ff0000000186c */
[C---:B------:R-:W-:Y:S08]  /*e890*/  HMMA.16816.F32 R112, R168.reuse, R34, R112 ;  /* 0x00000022a870723c */ /* 0x040ff00000001870 */
[C---:B-----5:R-:W-:Y:S07]  /*e8a0*/  HMMA.16816.F32 R116, R168.reuse, R4, R116 ;  /* 0x00000004a874723c */ /* 0x060fee0000001874 */
[----:B------:R-:W-:Y:S01]  /*e8b0*/  FADD.FTZ R4, R182, R203 ;  /* 0x000000cbb6047221 */ /* 0x000fe20000010000 */
[C---:B------:R-:W-:Y:S04]  /*e8c0*/  HMMA.16816.F32 R120, R168.reuse, R6, R120 ;  /* 0x00000006a878723c */ /* 0x040fe80000001878 */
[----:B------:R-:W-:Y:S02]  /*e8d0*/  FADD.FTZ R4, R180, R4 ;  /* 0x00000004b4047221 */ /* 0x000fe40000010000 */
[----:B------:R-:W-:Y:S02]  /*e8e0*/  FADD.FTZ R5, R175, R2 ;  /* 0x00000002af057221 */ /* 0x000fe40000010000 */
[C---:B--2---:R-:W-:Y:S04]  /*e8f0*/  HMMA.16816.F32 R124, R168.reuse, R8, R124 ;  /* 0x00000008a87c723c */ /* 0x044fe8000000187c */
[----:B------:R-:W-:Y:S02]  /*e900*/  FADD.FTZ R4, R178, R4 ;  /* 0x00000004b2047221 */ /* 0x000fe40000010000 */
[----:B------:R-:W-:Y:S02]  /*e910*/  FADD.FTZ R166, R166, R5 ;  /* 0x00000005a6a67221 */ /* 0x000fe40000010000 */
[----:B------:R-:W-:Y:S01]  /*e920*/  FADD.FTZ R4, R176, R4 ;  /* 0x00000004b0047221 */ /* 0x000fe20000010000 */
[----:B------:R-:W-:Y:S03]  /*e930*/  HMMA.16816.F32 R128, R168, R10, R128 ;  /* 0x0000000aa880723c */ /* 0x000fe60000001880 */
[----:B------:R-:W-:Y:S02]  /*e940*/  FADD.FTZ R4, R174, R4 ;  /* 0x00000004ae047221 */ /* 0x000fe40000010000 */
[----:B------:R-:W-:Y:S02]  /*e950*/  FADD.FTZ R243, R165, R166 ;  /* 0x000000a6a5f37221 */ /* 0x000fe40000010000 */
[----:B------:R-:W-:Y:S05]  /*e960*/  FADD.FTZ R4, R172, R4 ;  /* 0x00000004ac047221 */ /* 0x000fea0000010000 */
[----:B------:R-:W-:Y:S01]  /*e970*/  FADD.FTZ R244, R173, R4 ;  /* 0x00000004adf47221 */ /* 0x000fe20000010000 */
[----:B------:R-:W-:-:S05]  /*e980*/  @P0 BRA `(.L_x_2003) ;  /* 0xffffc51000000947 */ /* 0x000fca000383ffff */
.L_x_2000:
[----:B------:R-:W-:-:S06]  /*e990*/  UISETP.GE.AND UP2, UPT, UR20, UR9, UPT ;  /* 0x000000091400728c */ /* 0x000fcc000bf46270 */
[----:B------:R-:W-:-:S13]  /*e9a0*/  PLOP3.LUT P0, PT, PT, PT, UP2, 0x40, 0x0 ;  /* 0x000000000000781c */ /* 0x000fda0003f0e828 */
[----:B------:R-:W-:Y:S05]  /*e9b0*/  @P0 BRA `(.L_x_2004) ;  /* 0x0000442000000947 */ /* 0x000fea0003800000 */
[----:B------:R-:W-:Y:S01]  /*e9c0*/  SHF.R.S32.HI R248, RZ, 0x1f, R207 ;  /* 0x0000001ffff87819 */ /* 0x000fe200000114cf */
[----:B------:R-:W-:Y:S01]  /*e9d0*/  IMAD.MOV.U32 R2, RZ, RZ, R164 ;  /* 0x000000ffff027224 */ /* 0x000fe200078e00a4 */
[C---:B------:R-:W-:Y:S01]  /*e9e0*/  SHF.L.U64.HI R247, R206.reuse, 0x1, R247 ;  /* 0x00000001cef77819 */ /* 0x040fe200000102f7 */
[----:B------:R-:W-:Y:S01]  /*e9f0*/  IMAD.MOV.U32 R3, RZ, RZ, R0 ;  /* 0x000000ffff037224 */ /* 0x000fe200078e0000 */
[C---:B------:R-:W-:Y:S01]  /*ea00*/  SHF.L.U64.HI R248, R207.reuse, 0x1, R248 ;  /* 0x00000001cff87819 */ /* 0x040fe200000102f8 */
[----:B------:R-:W-:Y:S01]  /*ea10*/  IMAD.SHL.U32 R249, R207, 0x2, RZ ;  /* 0x00000002cff97824 */ /* 0x000fe200078e00ff */
[----:B------:R-:W-:Y:S01]  /*ea20*/  SHF.L.U32 R250, R206, 0x1, RZ ;  /* 0x00000001cefa7819 */ /* 0x000fe200000006ff */
[C---:B------:R-:W-:Y:S01]  /*ea30*/  IMAD.SHL.U32 R251, R205.reuse, 0x2, RZ ;  /* 0x00000002cdfb7824 */ /* 0x040fe200078e00ff */
[----:B------:R-:W-:Y:S02]  /*ea40*/  SHF.L.U64.HI R246, R205, 0x1, R246 ;  /* 0x00000001cdf67819 */ /* 0x000fe400000102f6 */
[----:B------:R-:W-:-:S02]  /*ea50*/  SHF.L.U64.HI R245, R204, 0x1, R245 ;  /* 0x00000001ccf57819 */ /* 0x000fc400000102f5 */
[----:B------:R-:W-:Y:S02]  /*ea60*/  SHF.L.U32 R252, R204, 0x1, RZ ;  /* 0x00000001ccfc7819 */ /* 0x000fe400000006ff */
.L_x_2014:
[----:B------:R-:W-:Y:S01]  /*ea70*/  SHF.R.S32.HI R5, RZ, 0x1f, R238 ;  /* 0x0000001fff057819 */ /* 0x000fe200000114ee */
[----:B------:R-:W-:Y:S04]  /*ea80*/  DEPBAR.LE SB0, 0x0 ;  /* 0x000080000000791a */ /* 0x000fe80000000000 */
[----:B------:R-:W-:Y:S01]  /*ea90*/  IMAD R5, R5, c[0x0][0x208], RZ ;  /* 0x0000820005057a24 */ /* 0x000fe200078e02ff */
[----:B------:R-:W-:Y:S01]  /*eaa0*/  BAR.SYNC.DEFER_BLOCKING 0x0 ;  /* 0x0000000000007b1d */ /* 0x000fe20000010000 */
[C---:B------:R-:W-:Y:S01]  /*eab0*/  IMAD.WIDE.U32 R6, R238.reuse, c[0x0][0x208], RZ ;  /* 0x00008200ee067a25 */ /* 0x040fe200078e00ff */
[----:B------:R-:W-:Y:S01]  /*eac0*/  SHF.R.S32.HI R0, RZ, 0x1f, R237 ;  /* 0x0000001fff007819 */ /* 0x000fe200000114ed */
[----:B------:R-:W-:Y:S02]  /*ead0*/  UISETP.GT.AND UP2, UPT, UR20, UR9, UPT ;  /* 0x000000091400728c */ /* 0x000fe4000bf44270 */
[----:B------:R-:W-:Y:S02]  /*eae0*/  IMAD R5, R238, c[0x0][0x20c], R5 ;  /* 0x00008300ee057a24 */ /* 0x000fe400078e0205 */
[----:B------:R-:W-:Y:S03]  /*eaf0*/  IMAD R0, R0, c[0x0][0x218], RZ ;  /* 0x0000860000007a24 */ /* 0x000fe600078e02ff */
[----:B------:R-:W-:Y:S01]  /*eb00*/  IADD3 R7, R7, R5, RZ ;  /* 0x0000000507077210 */ /* 0x000fe20007ffe0ff */
[C---:B------:R-:W-:Y:S04]  /*eb10*/  IMAD R0, R237.reuse, c[0x0][0x21c], R0 ;  /* 0x00008700ed007a24 */ /* 0x040fe800078e0200 */
[----:B------:R-:W-:Y:S05]  /*eb20*/  IMAD.WIDE.U32 R6, R237, c[0x0][0x218], R6 ;  /* 0x00008600ed067a25 */ /* 0x000fea00078e0006 */
[----:B------:R-:W-:Y:S04]  /*eb30*/  IADD3 R5, P0, R6, UR22, RZ ;  /* 0x0000001606057c10 */ /* 0x000fe8000ff1e0ff */
[----:B------:R-:W-:Y:S01]  /*eb40*/  IADD3.X R0, R7, UR6, R0, P0, !PT ;  /* 0x0000000607007c10 */ /* 0x000fe200087fe400 */
[----:B------:R-:W-:Y:S01]  /*eb50*/  LDSM.16.M88.4 R32, [R234+0x10100] ;  /* 0x01010000ea20783b */ /* 0x000fe20000000200 */
[C---:B------:R-:W-:Y:S04]  /*eb60*/  LEA R14, P0, R5.reuse, c[0x0][0x1f8], 0x1 ;  /* 0x00007e00050e7a11 */ /* 0x040fe800078008ff */
[----:B------:R-:W-:Y:S01]  /*eb70*/  LEA.HI.X R13, R5, c[0x0][0x1fc], R0, 0x1, P0 ;  /* 0x00007f00050d7a11 */ /* 0x000fe200000f0c00 */
[----:B------:R-:W1:Y:S06]  /*eb80*/  LDSM.16.M88.4 R8, [R233+0x8100] ;  /* 0x00810000e908783b */ /* 0x000e6c0000000200 */
[----:B------:R-:W2:Y:S06]  /*eb90*/  SHFL.IDX PT, R28, R14, RZ, 0x181f ;  /* 0x00181fff0e1c7589 */ /* 0x000eac00000e0000 */
[----:B------:R-:W3:Y:S06]  /*eba0*/  SHFL.IDX PT, R12, R13, RZ, 0x181f ;  /* 0x00181fff0d0c7589 */ /* 0x000eec00000e0000 */
[----:B------:R-:W-:Y:S06]  /*ebb0*/  LDSM.16.M88.4 R16, [R233+0x8900] ;  /* 0x00890000e910783b */ /* 0x000fec0000000200 */
[----:B------:R-:W-:Y:S06]  /*ebc0*/  LDSM.16.M88.4 R24, [R233+0x9100] ;  /* 0x00910000e918783b */ /* 0x000fec0000000200 */
[----:B------:R-:W-:Y:S06]  /*ebd0*/  LDSM.16.M88.4 R164, [R233+0x9900] ;  /* 0x00990000e9a4783b */ /* 0x000fec0000000200 */
[----:B------:R-:W-:Y:S01]  /*ebe0*/  LDSM.16.M88.4 R168, [R230+0x10100] ;  /* 0x01010000e6a8783b */ /* 0x000fe20000000200 */
[C---:B-1----:R-:W-:Y:S05]  /*ebf0*/  HMMA.16816.F32 R4, R32.reuse, R8, RZ ;  /* 0x000000082004723c */ /* 0x042fea00000018ff */
[----:B------:R-:W-:Y:S01]  /*ec00*/  LDSM.16.M88.4 R172, [R232] ;  /* 0x00000000e8ac783b */ /* 0x000fe20000000200 */
[----:B--2---:R-:W-:Y:S06]  /*ec10*/  IADD3 R188, P0, R28, R249, RZ ;  /* 0x000000f91cbc7210 */ /* 0x004fec0007f1e0ff */
[----:B---3--:R-:W-:Y:S01]  /*ec20*/  IADD3.X R189, R12, R248, RZ, P0, !PT ;  /* 0x000000f80cbd7210 */ /* 0x008fe200007fe4ff */
[C---:B------:R-:W-:Y:S01]  /*ec30*/  HMMA.16816.F32 R8, R32.reuse, R10, RZ ;  /* 0x0000000a2008723c */ /* 0x040fe200000018ff */
[----:B------:R-:W-:Y:S01]  /*ec40*/  LDSM.16.M88.4 R176, [R223] ;  /* 0x00000000dfb0783b */ /* 0x000fe20000000200 */
[----:B------:R-:W-:Y:S05]  /*ec50*/  IADD3 R30, P0, R28, R250, RZ ;  /* 0x000000fa1c1e7210 */ /* 0x000fea0007f1e0ff */
[----:B------:R-:W-:Y:S01]  /*ec60*/  LDSM.16.M88.4 R180, [R222] ;  /* 0x00000000deb4783b */ /* 0x000fe20000000200 */
[----:B------:R-:W-:Y:S04]  /*ec70*/  IADD3.X R31, R12, R247, RZ, P0, !PT ;  /* 0x000000f70c1f7210 */ /* 0x000fe800007fe4ff */
[----:B------:R-:W-:Y:S01]  /*ec80*/  IADD3 R22, P0, R28, R251, RZ ;  /* 0x000000fb1c167210 */ /* 0x000fe20007f1e0ff */
[----:B------:R-:W-:Y:S03]  /*ec90*/  LDSM.16.M88.4 R184, [R221] ;  /* 0x00000000ddb8783b */ /* 0x000fe60000000200 */
[----:B------:R-:W-:Y:S02]  /*eca0*/  IADD3.X R23, R12, R246, RZ, P0, !PT ;  /* 0x000000f60c177210 */ /* 0x000fe400007fe4ff */
[----:B------:R-:W-:Y:S01]  /*ecb0*/  IADD3 R28, P0, R28, R252, RZ ;  /* 0x000000fc1c1c7210 */ /* 0x000fe20007f1e0ff */
[----:B------:R-:W1:Y:S03]  /*ecc0*/  SHFL.IDX PT, R0, R14, 0x1, 0x181f ;  /* 0x00381f000e007f89 */ /* 0x000e6600000e0000 */
[----:B------:R-:W-:Y:S03]  /*ecd0*/  IADD3.X R29, R12, R245, RZ, P0, !PT ;  /* 0x000000f50c1d7210 */ /* 0x000fe600007fe4ff */
[----:B------:R-:W-:Y:S01]  /*ece0*/  @!PT LDS RZ, [RZ] ;  /* 0x00000000fffff984 */ /* 0x000fe20000000800 */
[----:B------:R-:W-:Y:S01]  /*ecf0*/  @!PT LDS RZ, [RZ] ;  /* 0x00000000fffff984 */ /* 0x000fe20000000800 */
[----:B------:R2:W-:Y:S06]  /*ed00*/  LDGSTS.E.BYPASS.LTC128B.128 [R242], [R188.64], !P3 ;  /* 0x00000000bcf27fae */ /* 0x0005ec000d901d52 */
[----:B------:R3:W4:Y:S06]  /*ed10*/  SHFL.IDX PT, R20, R13, 0x1, 0x181f ;  /* 0x00381f000d147f89 */ /* 0x00072c00000e0000 */
[----:B------:R5:W-:Y:S06]  /*ed20*/  LDGSTS.E.BYPASS.LTC128B.128 [R242+0x2000], [R30.64], !P5 ;  /* 0x020000001ef27fae */ /* 0x000bec000e901d52 */
[----:B------:R2:W-:Y:S01]  /*ed30*/  LDGSTS.E.BYPASS.LTC128B.128 [R242+0x4000], [R22.64], !P4 ;  /* 0x0400000016f27fae */ /* 0x0005e2000e101d52 */
[----:B-1----:R-:W-:Y:S05]  /*ed40*/  IADD3 R198, P0, R0, R249, RZ ;  /* 0x000000f900c67210 */ /* 0x002fea0007f1e0ff */
[----:B------:R5:W-:Y:S01]  /*ed50*/  LDGSTS.E.BYPASS.LTC128B.128 [R242+0x6000], [R28.64], !P6 ;  /* 0x060000001cf27fae */ /* 0x000be2000f101d52 */
[C---:B---3--:R-:W-:Y:S01]  /*ed60*/  HMMA.16816.F32 R12, R32.reuse, R16, RZ ;  /* 0x00000010200c723c */ /* 0x048fe200000018ff */
[----:B----4-:R-:W-:Y:S02]  /*ed70*/  IADD3.X R199, R20, R248, RZ, P0, !PT ;  /* 0x000000f814c77210 */ /* 0x010fe400007fe4ff */
[----:B------:R-:W-:Y:S03]  /*ed80*/  IADD3 R202, P0, R0, R250, RZ ;  /* 0x000000fa00ca7210 */ /* 0x000fe60007f1e0ff */
[----:B------:R1:W-:Y:S01]  /*ed90*/  LDGSTS.E.BYPASS.LTC128B.128 [R242+0x1000], [R198.64], !P3 ;  /* 0x01000000c6f27fae */ /* 0x0003e2000d901d52 */
[----:B------:R-:W-:Y:S01]  /*eda0*/  IADD3.X R203, R20, R247, RZ, P0, !PT ;  /* 0x000000f714cb7210 */ /* 0x000fe200007fe4ff */
[C---:B------:R-:W-:Y:S01]  /*edb0*/  HMMA.16816.F32 R16, R32.reuse, R18, RZ ;  /* 0x000000122010723c */ /* 0x040fe200000018ff */
[----:B------:R-:W-:Y:S03]  /*edc0*/  IADD3 R196, P0, R0, R251, RZ ;  /* 0x000000fb00c47210 */ /* 0x000fe60007f1e0ff */
[----:B------:R3:W-:Y:S01]  /*edd0*/  LDGSTS.E.BYPASS.LTC128B.128 [R242+0x3000], [R202.64], !P5 ;  /* 0x03000000caf27fae */ /* 0x0007e2000e901d52 */
[----:B------:R-:W-:Y:S02]  /*ede0*/  IADD3.X R197, R20, R246, RZ, P0, !PT ;  /* 0x000000f614c57210 */ /* 0x000fe400007fe4ff */
[----:B------:R-:W-:Y:S03]  /*edf0*/  IADD3 R200, P0, R0, R252, RZ ;  /* 0x000000fc00c87210 */ /* 0x000fe60007f1e0ff */
[----:B------:R1:W-:Y:S02]  /*ee00*/  LDGSTS.E.BYPASS.LTC128B.128 [R242+0x5000], [R196.64], !P4 ;  /* 0x05000000c4f27fae */ /* 0x0003e4000e101d52 */
[----:B------:R-:W-:Y:S02]  /*ee10*/  IADD3.X R201, R20, R245, RZ, P0, !PT ;  /* 0x000000f514c97210 */ /* 0x000fe400007fe4ff */
[C---:B--2---:R-:W-:Y:S01]  /*ee20*/  HMMA.16816.F32 R20, R32.reuse, R24, RZ ;  /* 0x000000182014723c */ /* 0x044fe200000018ff */
[----:B------:R-:W-:Y:S02]  /*ee30*/  PLOP3.LUT P0, PT, PT, PT, UP2, 0x40, 0x0 ;  /* 0x000000000000781c */ /* 0x000fe40003f0e828 */
[----:B------:R3:W-:Y:S05]  /*ee40*/  LDGSTS.E.BYPASS.LTC128B.128 [R242+0x7000], [R200.64], !P6 ;  /* 0x07000000c8f27fae */ /* 0x0007ea000f101d52 */
[C---:B------:R-:W-:Y:S01]  /*ee50*/  HMMA.16816.F32 R24, R32.reuse, R26, RZ ;  /* 0x0000001a2018723c */ /* 0x040fe200000018ff */
[----:B------:R-:W-:Y:S06]  /*ee60*/  LDSM.16.M88.4 R188, [R229+0x10100] ;  /* 0x01010000e5bc783b */ /* 0x000fec0000000200 */
[----:B------:R-:W0:Y:S01]  /*ee70*/  LDGDEPBAR ;  /* 0x00000000000079af */ /* 0x000e220000000000 */
[C---:B-----5:R-:W-:Y:S05]  /*ee80*/  HMMA.16816.F32 R28, R32.reuse, R164, RZ ;  /* 0x000000a4201c723c */ /* 0x060fea00000018ff */
[----:B------:R-:W2:Y:S03]  /*ee90*/  LDSM.16.M88.4 R192, [R228+0x8100] ;  /* 0x00810000e4c0783b */ /* 0x000ea60000000200 */
[----:B------:R-:W-:Y:S03]  /*eea0*/  HMMA.16816.F32 R32, R32, R166, RZ ;  /* 0x000000a62020723c */ /* 0x000fe600000018ff */
[----:B------:R-:W4:Y:S05]  /*eeb0*/  LDSM.16.M88.4 R164, [R228+0x8900] ;  /* 0x00890000e4a4783b */ /* 0x000f2a0000000200 */
[C---:B------:R-:W-:Y:S01]  /*eec0*/  HMMA.16816.F32 R4, R168.reuse, R172, R4 ;  /* 0x000000aca804723c */ /* 0x040fe20000001804 */
[----:B-1----:R-:W-:Y:S06]  /*eed0*/  LDSM.16.M88.4 R196, [R233+0xa100] ;  /* 0x00a10000e9c4783b */ /* 0x002fec0000000200 */
[----:B---3--:R-:W-:Y:S01]  /*eee0*/  LDSM.16.M88.4 R200, [R233+0xa900] ;  /* 0x00a90000e9c8783b */ /* 0x008fe20000000200 */
[C---:B------:R-:W-:Y:S05]  /*eef0*/  HMMA.16816.F32 R8, R168.reuse, R174, R8 ;  /* 0x000000aea808723c */ /* 0x040fea0000001808 */
[----:B------:R-:W1:Y:S03]  /*ef00*/  LDSM.16.M88.4 R172, [R228+0x9100] ;  /* 0x00910000e4ac783b */ /* 0x000e660000000200 */
[C---:B------:R-:W-:Y:S03]  /*ef10*/  HMMA.16816.F32 R12, R168.reuse, R176, R12 ;  /* 0x000000b0a80c723c */ /* 0x040fe6000000180c */
[----:B------:R-:W-:Y:S05]  /*ef20*/  LDSM.16.M88.4 R204, [R233+0xc100] ;  /* 0x00c10000e9cc783b */ /* 0x000fea0000000200 */
[C---:B------:R-:W-:Y:S01]  /*ef30*/  HMMA.16816.F32 R16, R168.reuse, R178, R16 ;  /* 0x000000b2a810723c */ /* 0x040fe20000001810 */
[----:B------:R-:W3:Y:S07]  /*ef40*/  LDSM.16.M88.4 R176, [R228+0x9900] ;  /* 0x00990000e4b0783b */ /* 0x000eee0000000200 */
[C---:B------:R-:W-:Y:S08]  /*ef50*/  HMMA.16816.F32 R20, R168.reuse, R180, R20 ;  /* 0x000000b4a814723c */ /* 0x040ff00000001814 */
[C---:B------:R-:W-:Y:S01]  /*ef60*/  HMMA.16816.F32 R24, R168.reuse, R182, R24 ;  /* 0x000000b6a818723c */ /* 0x040fe20000001818 */
[----:B------:R-:W-:Y:S07]  /*ef70*/  LDSM.16.M88.4 R180, [R220] ;  /* 0x00000000dcb4783b */ /* 0x000fee0000000200 */
[C---:B------:R-:W-:Y:S08]  /*ef80*/  HMMA.16816.F32 R28, R168.reuse, R184, R28 ;  /* 0x000000b8a81c723c */ /* 0x040ff0000000181c */
[----:B------:R-:W-:Y:S01]  /*ef90*/  HMMA.16816.F32 R32, R168, R186, R32 ;  /* 0x000000baa820723c */ /* 0x000fe20000001820 */
[----:B------:R-:W5:Y:S06]  /*efa0*/  LDSM.16.M88.4 R168, [R227+0x10100] ;  /* 0x01010000e3a8783b */ /* 0x000f6c0000000200 */
[----:B------:R-:W3:Y:S01]  /*efb0*/  LDSM.16.M88.4 R184, [R220+0x800] ;  /* 0x00080000dcb8783b */ /* 0x000ee20000000200 */
[C---:B--2---:R-:W-:Y:S08]  /*efc0*/  HMMA.16816.F32 R4, R188.reuse, R192, R4 ;  /* 0x000000c0bc04723c */ /* 0x044ff00000001804 */
[C---:B------:R-:W-:Y:S01]  /*efd0*/  HMMA.16816.F32 R8, R188.reuse, R194, R8 ;  /* 0x000000c2bc08723c */ /* 0x040fe20000001808 */
[----:B------:R-:W2:Y:S07]  /*efe0*/  LDSM.16.M88.4 R192, [R220+0x1000] ;  /* 0x00100000dcc0783b */ /* 0x000eae0000000200 */
[C---:B----4-:R-:W-:Y:S08]  /*eff0*/  HMMA.16816.F32 R12, R188.reuse, R164, R12 ;  /* 0x000000a4bc0c723c */ /* 0x050ff0000000180c */
[C---:B------:R-:W-:Y:S01]  /*f000*/  HMMA.16816.F32 R16, R188.reuse, R166, R16 ;  /* 0x000000a6bc10723c */ /* 0x040fe20000001810 */
[----:B------:R-:W4:Y:S07]  /*f010*/  LDSM.16.M88.4 R164, [R220+0x1800] ;  /* 0x00180000dca4783b */ /* 0x000f2e0000000200 */
[C---:B-1----:R-:W-:Y:S08]  /*f020*/  HMMA.16816.F32 R20, R188.reuse, R172, R20 ;  /* 0x000000acbc14723c */ /* 0x042ff00000001814 */
[C---:B------:R-:W-:Y:S01]  /*f030*/  HMMA.16816.F32 R24, R188.reuse, R174, R24 ;  /* 0x000000aebc18723c */ /* 0x040fe20000001818 */
[----:B------:R-:W1:Y:S07]  /*f040*/  LDSM.16.M88.4 R172, [R234+0x14100] ;  /* 0x01410000eaac783b */ /* 0x000e6e0000000200 */
[C---:B---3--:R-:W-:Y:S08]  /*f050*/  HMMA.16816.F32 R28, R188.reuse, R176, R28 ;  /* 0x000000b0bc1c723c */ /* 0x048ff0000000181c */
[----:B------:R-:W-:Y:S01]  /*f060*/  HMMA.16816.F32 R32, R188, R178, R32 ;  /* 0x000000b2bc20723c */ /* 0x000fe20000001820 */
[----:B------:R-:W3:Y:S06]  /*f070*/  LDSM.16.M88.4 R176, [R233+0xb100] ;  /* 0x00b10000e9b0783b */ /* 0x000eec0000000200 */
[----:B------:R-:W-:Y:S01]  /*f080*/  LDSM.16.M88.4 R188, [R219] ;  /* 0x00000000dbbc783b */ /* 0x000fe20000000200 */
[C---:B-----5:R-:W-:Y:S08]  /*f090*/  HMMA.16816.F32 R4, R168.reuse, R180, R4 ;  /* 0x000000b4a804723c */ /* 0x060ff00000001804 */
[C---:B------:R-:W-:Y:S01]  /*f0a0*/  HMMA.16816.F32 R8, R168.reuse, R182, R8 ;  /* 0x000000b6a808723c */ /* 0x040fe20000001808 */
[----:B------:R-:W5:Y:S07]  /*f0b0*/  LDSM.16.M88.4 R180, [R233+0xb900] ;  /* 0x00b90000e9b4783b */ /* 0x000f6e0000000200 */
[C---:B------:R-:W-:Y:S08]  /*f0c0*/  HMMA.16816.F32 R12, R168.reuse, R184, R12 ;  /* 0x000000b8a80c723c */ /* 0x040ff0000000180c */
[C---:B------:R-:W-:Y:S01]  /*f0d0*/  HMMA.16816.F32 R16, R168.reuse, R186, R16 ;  /* 0x000000baa810723c */ /* 0x040fe20000001810 */
[----:B------:R-:W3:Y:S07]  /*f0e0*/  LDSM.16.M88.4 R184, [R230+0x14100] ;  /* 0x01410000e6b8783b */ /* 0x000eee0000000200 */
[C---:B--2---:R-:W-:Y:S08]  /*f0f0*/  HMMA.16816.F32 R20, R168.reuse, R192, R20 ;  /* 0x000000c0a814723c */ /* 0x044ff00000001814 */
[C---:B------:R-:W-:Y:S01]  /*f100*/  HMMA.16816.F32 R24, R168.reuse, R194, R24 ;  /* 0x000000c2a818723c */ /* 0x040fe20000001818 */
[----:B------:R-:W2:Y:S07]  /*f110*/  LDSM.16.M88.4 R192, [R218] ;  /* 0x00000000dac0783b */ /* 0x000eae0000000200 */
[C---:B----4-:R-:W-:Y:S08]  /*f120*/  HMMA.16816.F32 R28, R168.reuse, R164, R28 ;  /* 0x000000a4a81c723c */ /* 0x050ff0000000181c */
[----:B------:R-:W-:Y:S01]  /*f130*/  HMMA.16816.F32 R32, R168, R166, R32 ;  /* 0x000000a6a820723c */ /* 0x000fe20000001820 */
[----:B------:R-:W4:Y:S06]  /*f140*/  LDSM.16.M88.4 R164, [R217] ;  /* 0x00000000d9a4783b */ /* 0x000f2c0000000200 */
[----:B------:R-:W2:Y:S01]  /*f150*/  LDSM.16.M88.4 R168, [R216] ;  /* 0x00000000d8a8783b */ /* 0x000ea20000000200 */
[C---:B-1----:R-:W-:Y:S08]  /*f160*/  HMMA.16816.F32 R4, R172.reuse, R196, R4 ;  /* 0x000000c4ac04723c */ /* 0x042ff00000001804 */
[C---:B------:R-:W-:Y:S01]  /*f170*/  HMMA.16816.F32 R8, R172.reuse, R198, R8 ;  /* 0x000000c6ac08723c */ /* 0x040fe20000001808 */
[----:B------:R-:W-:Y:S07]  /*f180*/  LDSM.16.M88.4 R196, [R228+0xa100] ;  /* 0x00a10000e4c4783b */ /* 0x000fee0000000200 */
[C---:B------:R-:W-:Y:S08]  /*f190*/  HMMA.16816.F32 R12, R172.reuse, R200, R12 ;  /* 0x000000c8ac0c723c */ /* 0x040ff0000000180c */
[C---:B------:R-:W-:Y:S01]  /*f1a0*/  HMMA.16816.F32 R16, R172.reuse, R202, R16 ;  /* 0x000000caac10723c */ /* 0x040fe20000001810 */
[----:B------:R-:W-:Y:S07]  /*f1b0*/  LDSM.16.M88.4 R200, [R228+0xa900] ;  /* 0x00a90000e4c8783b */ /* 0x000fee0000000200 */
[C---:B---3--:R-:W-:Y:S08]  /*f1c0*/  HMMA.16816.F32 R20, R172.reuse, R176, R20 ;  /* 0x000000b0ac14723c */ /* 0x048ff00000001814 */
[C---:B------:R-:W-:Y:S01]  /*f1d0*/  HMMA.16816.F32 R24, R172.reuse, R178, R24 ;  /* 0x000000b2ac18723c */ /* 0x040fe20000001818 */
[----:B------:R-:W1:Y:S07]  /*f1e0*/  LDSM.16.M88.4 R176, [R229+0x14100] ;  /* 0x01410000e5b0783b */ /* 0x000e6e0000000200 */
[C---:B-----5:R-:W-:Y:S08]  /*f1f0*/  HMMA.16816.F32 R28, R172.reuse, R180, R28 ;  /* 0x000000b4ac1c723c */ /* 0x060ff0000000181c */
[----:B------:R-:W-:Y:S01]  /*f200*/  HMMA.16816.F32 R32, R172, R182, R32 ;  /* 0x000000b6ac20723c */ /* 0x000fe20000001820 */
[----:B------:R-:W3:Y:S06]  /*f210*/  LDSM.16.M88.4 R172, [R228+0xb100] ;  /* 0x00b10000e4ac783b */ /* 0x000eec0000000200 */
[----:B------:R-:W-:Y:S01]  /*f220*/  LDSM.16.M88.4 R180, [R227+0x14100] ;  /* 0x01410000e3b4783b */ /* 0x000fe20000000200 */
[C---:B------:R-:W-:Y:S08]  /*f230*/  HMMA.16816.F32 R4, R184.reuse, R188, R4 ;  /* 0x000000bcb804723c */ /* 0x040ff00000001804 */
[C---:B------:R-:W-:Y:S01]  /*f240*/  HMMA.16816.F32 R8, R184.reuse, R190, R8 ;  /* 0x000000beb808723c */ /* 0x040fe20000001808 */
[----:B------:R-:W-:Y:S07]  /*f250*/  LDSM.16.M88.4 R188, [R220+0x2000] ;  /* 0x00200000dcbc783b */ /* 0x000fee0000000200 */
[C---:B--2---:R-:W-:Y:S08]  /*f260*/  HMMA.16816.F32 R12, R184.reuse, R192, R12 ;  /* 0x000000c0b80c723c */ /* 0x044ff0000000180c */
[C---:B------:R-:W-:Y:S01]  /*f270*/  HMMA.16816.F32 R16, R184.reuse, R194, R16 ;  /* 0x000000c2b810723c */ /* 0x040fe20000001810 */
[----:B------:R-:W-:Y:S07]  /*f280*/  LDSM.16.M88.4 R192, [R220+0x3800] ;  /* 0x00380000dcc0783b */ /* 0x000fee0000000200 */
[C---:B----4-:R-:W-:Y:S08]  /*f290*/  HMMA.16816.F32 R20, R184.reuse, R164, R20 ;  /* 0x000000a4b814723c */ /* 0x050ff00000001814 */
[C---:B------:R-:W-:Y:S01]  /*f2a0*/  HMMA.16816.F32 R24, R184.reuse, R166, R24 ;  /* 0x000000a6b818723c */ /* 0x040fe20000001818 */
[----:B------:R-:W2:Y:S07]  /*f2b0*/  LDSM.16.M88.4 R164, [R228+0xb900] ;  /* 0x00b90000e4a4783b */ /* 0x000eae0000000200 */
[C---:B------:R-:W-:Y:S08]  /*f2c0*/  HMMA.16816.F32 R28, R184.reuse, R168, R28 ;  /* 0x000000a8b81c723c */ /* 0x040ff0000000181c */
[----:B------:R-:W-:Y:S01]  /*f2d0*/  HMMA.16816.F32 R32, R184, R170, R32 ;  /* 0x000000aab820723c */ /* 0x000fe20000001820 */
[----:B------:R-:W4:Y:S06]  /*f2e0*/  LDSM.16.M88.4 R168, [R220+0x2800] ;  /* 0x00280000dca8783b */ /* 0x000f2c0000000200 */
[----:B------:R-:W5:Y:S01]  /*f2f0*/  LDSM.16.M88.4 R184, [R220+0x3000] ;  /* 0x00300000dcb8783b */ /* 0x000f620000000200 */
[C---:B-1----:R-:W-:Y:S08]  /*f300*/  HMMA.16816.F32 R4, R176.reuse, R196, R4 ;  /* 0x000000c4b004723c */ /* 0x042ff00000001804 */
[C---:B------:R-:W-:Y:S01]  /*f310*/  HMMA.16816.F32 R8, R176.reuse, R198, R8 ;  /* 0x000000c6b008723c */ /* 0x040fe20000001808 */
[----:B------:R-:W1:Y:S07]  /*f320*/  LDSM.16.M88.4 R196, [R234+0x18100] ;  /* 0x01810000eac4783b */ /* 0x000e6e0000000200 */
[C---:B------:R-:W-:Y:S08]  /*f330*/  HMMA.16816.F32 R12, R176.reuse, R200, R12 ;  /* 0x000000c8b00c723c */ /* 0x040ff0000000180c */
[C---:B------:R-:W-:Y:S01]  /*f340*/  HMMA.16816.F32 R16, R176.reuse, R202, R16 ;  /* 0x000000cab010723c */ /* 0x040fe20000001810 */
[----:B------:R-:W-:Y:S07]  /*f350*/  LDSM.16.M88.4 R200, [R233+0xe100] ;  /* 0x00e10000e9c8783b */ /* 0x000fee0000000200 */
[C---:B---3--:R-:W-:Y:S08]  /*f360*/  HMMA.16816.F32 R20, R176.reuse, R172, R20 ;  /* 0x000000acb014723c */ /* 0x048ff00000001814 */
[C---:B------:R-:W-:Y:S01]  /*f370*/  HMMA.16816.F32 R24, R176.reuse, R174, R24 ;  /* 0x000000aeb018723c */ /* 0x040fe20000001818 */
[----:B------:R-:W-:Y:S07]  /*f380*/  LDSM.16.M88.4 R172, [R233+0xd100] ;  /* 0x00d10000e9ac783b */ /* 0x000fee0000000200 */
[C---:B--2---:R-:W-:Y:S08]  /*f390*/  HMMA.16816.F32 R28, R176.reuse, R164, R28 ;  /* 0x000000a4b01c723c */ /* 0x044ff0000000181c */
[----:B------:R-:W-:Y:S01]  /*f3a0*/  HMMA.16816.F32 R32, R176, R166, R32 ;  /* 0x000000a6b020723c */ /* 0x000fe20000001820 */
[----:B------:R-:W2:Y:S06]  /*f3b0*/  LDSM.16.M88.4 R164, [R233+0xc900] ;  /* 0x00c90000e9a4783b */ /* 0x000eac0000000200 */
[----:B------:R-:W-:Y:S01]  /*f3c0*/  LDSM.16.M88.4 R176, [R230+0x18100] ;  /* 0x01810000e6b0783b */ /* 0x000fe20000000200 */
[C---:B------:R-:W-:Y:S08]  /*f3d0*/  HMMA.16816.F32 R4, R180.reuse, R188, R4 ;  /* 0x000000bcb404723c */ /* 0x040ff00000001804 */
[C---:B------:R-:W-:Y:S01]  /*f3e0*/  HMMA.16816.F32 R8, R180.reuse, R190, R8 ;  /* 0x000000beb408723c */ /* 0x040fe20000001808 */
[----:B------:R-:W-:Y:S07]  /*f3f0*/  LDSM.16.M88.4 R188, [R213] ;  /* 0x00000000d5bc783b */ /* 0x000fee0000000200 */
[C---:B----4-:R-:W-:Y:S08]  /*f400*/  HMMA.16816.F32 R12, R180.reuse, R168, R12 ;  /* 0x000000a8b40c723c */ /* 0x050ff0000000180c */
[C---:B------:R-:W-:Y:S01]  /*f410*/  HMMA.16816.F32 R16, R180.reuse, R170, R16 ;  /* 0x000000aab410723c */ /* 0x040fe20000001810 */
[----:B------:R-:W3:Y:S07]  /*f420*/  LDSM.16.M88.4 R168, [R233+0xd900] ;  /* 0x00d90000e9a8783b */ /* 0x000eee0000000200 */
[C---:B-----5:R-:W-:Y:S08]  /*f430*/  HMMA.16816.F32 R20, R180.reuse, R184, R20 ;  /* 0x000000b8b414723c */ /* 0x060ff00000001814 */
[C---:B------:R-:W-:Y:S01]  /*f440*/  HMMA.16816.F32 R24, R180.reuse, R186, R24 ;  /* 0x000000bab418723c */ /* 0x040fe20000001818 */
[----:B------:R-:W-:Y:S07]  /*f450*/  LDSM.16.M88.4 R184, [R214] ;  /* 0x00000000d6b8783b */ /* 0x000fee0000000200 */
[C---:B------:R-:W-:Y:S08]  /*f460*/  HMMA.16816.F32 R28, R180.reuse, R192, R28 ;  /* 0x000000c0b41c723c */ /* 0x040ff0000000181c */
[----:B------:R-:W-:Y:S01]  /*f470*/  HMMA.16816.F32 R32, R180, R194, R32 ;  /* 0x000000c2b420723c */ /* 0x000fe20000001820 */
[----:B------:R-:W4:Y:S06]  /*f480*/  LDSM.16.M88.4 R180, [R215] ;  /* 0x00000000d7b4783b */ /* 0x000f2c0000000200 */
[----:B------:R-:W-:Y:S01]  /*f490*/  LDSM.16.M88.4 R192, [R228+0xc100] ;  /* 0x00c10000e4c0783b */ /* 0x000fe20000000200 */
[C---:B-1----:R-:W-:Y:S08]  /*f4a0*/  HMMA.16816.F32 R4, R196.reuse, R204, R4 ;  /* 0x000000ccc404723c */ /* 0x042ff00000001804 */
[C---:B------:R-:W-:Y:S01]  /*f4b0*/  HMMA.16816.F32 R8, R196.reuse, R206, R8 ;  /* 0x000000cec408723c */ /* 0x040fe20000001808 */
[----:B------:R-:W-:Y:S07]  /*f4c0*/  LDSM.16.M88.4 R204, [R233+0xe900] ;  /* 0x00e90000e9cc783b */ /* 0x000fee0000000200 */
[C---:B--2---:R-:W-:Y:S08]  /*f4d0*/  HMMA.16816.F32 R12, R196.reuse, R164, R12 ;  /* 0x000000a4c40c723c */ /* 0x044ff0000000180c */
[C---:B------:R-:W-:Y:S01]  /*f4e0*/  HMMA.16816.F32 R16, R196.reuse, R166, R16 ;  /* 0x000000a6c410723c */ /* 0x040fe20000001810 */
[----:B------:R-:W1:Y:S07]  /*f4f0*/  LDSM.16.M88.4 R164, [R212] ;  /* 0x00000000d4a4783b */ /* 0x000e6e0000000200 */
[C---:B------:R-:W-:Y:S08]  /*f500*/  HMMA.16816.F32 R20, R196.reuse, R172, R20 ;  /* 0x000000acc414723c */ /* 0x040ff00000001814 */
[C---:B------:R-:W-:Y:S01]  /*f510*/  HMMA.16816.F32 R24, R196.reuse, R174, R24 ;  /* 0x000000aec418723c */ /* 0x040fe20000001818 */
[----:B------:R-:W2:Y:S07]  /*f520*/  LDSM.16.M88.4 R172, [R229+0x18100] ;  /* 0x01810000e5ac783b */ /* 0x000eae0000000200 */
[C---:B---3--:R-:W-:Y:S08]  /*f530*/  HMMA.16816.F32 R28, R196.reuse, R168, R28 ;  /* 0x000000a8c41c723c */ /* 0x048ff0000000181c */
[----:B------:R-:W-:Y:S01]  /*f540*/  HMMA.16816.F32 R32, R196, R170, R32 ;  /* 0x000000aac420723c */ /* 0x000fe20000001820 */
[----:B------:R-:W3:Y:S06]  /*f550*/  LDSM.16.M88.4 R168, [R228+0xc900] ;  /* 0x00c90000e4a8783b */ /* 0x000eec0000000200 */
[----:B------:R-:W-:Y:S01]  /*f560*/  LDSM.16.M88.4 R196, [R234+0x1c100] ;  /* 0x01c10000eac4783b */ /* 0x000fe20000000200 */
[C---:B----4-:R-:W-:Y:S08]  /*f570*/  HMMA.16816.F32 R4, R176.reuse, R180, R4 ;  /* 0x000000b4b004723c */ /* 0x050ff00000001804 */
[C---:B------:R-:W-:Y:S01]  /*f580*/  HMMA.16816.F32 R8, R176.reuse, R182, R8 ;  /* 0x000000b6b008723c */ /* 0x040fe20000001808 */
[----:B------:R-:W4:Y:S07]  /*f590*/  LDSM.16.M88.4 R180, [R228+0xd100] ;  /* 0x00d10000e4b4783b */ /* 0x000f2e0000000200 */
[C---:B------:R-:W-:Y:S08]  /*f5a0*/  HMMA.16816.F32 R12, R176.reuse, R184, R12 ;  /* 0x000000b8b00c723c */ /* 0x040ff0000000180c */
[C---:B------:R-:W-:Y:S01]  /*f5b0*/  HMMA.16816.F32 R16, R176.reuse, R186, R16 ;  /* 0x000000bab010723c */ /* 0x040fe20000001810 */
[----:B------:R-:W-:Y:S07]  /*f5c0*/  LDSM.16.M88.4 R184, [R220+0x4000] ;  /* 0x00400000dcb8783b */ /* 0x000fee0000000200 */
[C---:B------:R-:W-:Y:S08]  /*f5d0*/  HMMA.16816.F32 R20, R176.reuse, R188, R20 ;  /* 0x000000bcb014723c */ /* 0x040ff00000001814 */
[C---:B------:R-:W-:Y:S01]  /*f5e0*/  HMMA.16816.F32 R24, R176.reuse, R190, R24 ;  /* 0x000000beb018723c */ /* 0x040fe20000001818 */
[----:B------:R-:W-:Y:S07]  /*f5f0*/  LDSM.16.M88.4 R188, [R220+0x4800] ;  /* 0x00480000dcbc783b */ /* 0x000fee0000000200 */
[C---:B-1----:R-:W-:Y:S08]  /*f600*/  HMMA.16816.F32 R28, R176.reuse, R164, R28 ;  /* 0x000000a4b01c723c */ /* 0x042ff0000000181c */
[----:B------:R-:W-:Y:S01]  /*f610*/  HMMA.16816.F32 R32, R176, R166, R32 ;  /* 0x000000a6b020723c */ /* 0x000fe20000001820 */
[----:B------:R-:W1:Y:S06]  /*f620*/  LDSM.16.M88.4 R164, [R228+0xd900] ;  /* 0x00d90000e4a4783b */ /* 0x000e6c0000000200 */
[----:B------:R-:W5:Y:S01]  /*f630*/  LDSM.16.M88.4 R176, [R227+0x18100] ;  /* 0x01810000e3b0783b */ /* 0x000f620000000200 */
        /* <DEDUP_REMOVED lines=8> */
[----:B------:R-:W-:Y:S07]  /*f6c0*/  LDSM.16.M88.4 R180, [R230+0x1c100] ;  /* 0x01c10000e6b4783b */ /* 0x000fee0000000200 */
[C---:B-1----:R-:W-:Y:S08]  /*f6d0*/  HMMA.16816.F32 R28, R172.reuse, R164, R28 ;  /* 0x000000a4ac1c723c */ /* 0x042ff0000000181c */
[----:B------:R-:W-:Y:S01]  /*f6e0*/  HMMA.16816.F32 R32, R172, R166, R32 ;  /* 0x000000a6ac20723c */ /* 0x000fe20000001820 */
[----:B------:R-:W1:Y:S06]  /*f6f0*/  LDSM.16.M88.4 R164, [R233+0xf100] ;  /* 0x00f10000e9a4783b */ /* 0x000e6c0000000200 */
[----:B------:R-:W4:Y:S01]  /*f700*/  LDSM.16.M88.4 R172, [R233+0xf900] ;  /* 0x00f90000e9ac783b */ /* 0x000f220000000200 */
[C---:B-----5:R-:W-:Y:S08]  /*f710*/  HMMA.16816.F32 R4, R176.reuse, R184, R4 ;  /* 0x000000b8b004723c */ /* 0x060ff00000001804 */
[C---:B------:R-:W-:Y:S01]  /*f720*/  HMMA.16816.F32 R8, R176.reuse, R186, R8 ;  /* 0x000000bab008723c */ /* 0x040fe20000001808 */
[----:B------:R-:W5:Y:S07]  /*f730*/  LDSM.16.M88.4 R184, [R211] ;  /* 0x00000000d3b8783b */ /* 0x000f6e0000000200 */
[C---:B------:R-:W-:Y:S08]  /*f740*/  HMMA.16816.F32 R12, R176.reuse, R188, R12 ;  /* 0x000000bcb00c723c */ /* 0x040ff0000000180c */
[C---:B------:R-:W-:Y:S01]  /*f750*/  HMMA.16816.F32 R16, R176.reuse, R190, R16 ;  /* 0x000000beb010723c */ /* 0x040fe20000001810 */
[----:B------:R-:W1:Y:S07]  /*f760*/  LDSM.16.M88.4 R188, [R210] ;  /* 0x00000000d2bc783b */ /* 0x000e6e0000000200 */
[C---:B--2---:R-:W-:Y:S08]  /*f770*/  HMMA.16816.F32 R20, R176.reuse, R192, R20 ;  /* 0x000000c0b014723c */ /* 0x044ff00000001814 */
[C---:B------:R-:W-:Y:S01]  /*f780*/  HMMA.16816.F32 R24, R176.reuse, R194, R24 ;  /* 0x000000c2b018723c */ /* 0x040fe20000001818 */
[----:B------:R-:W-:Y:S07]  /*f790*/  LDSM.16.M88.4 R192, [R229+0x1c100] ;  /* 0x01c10000e5c0783b */ /* 0x000fee0000000200 */
[C---:B---3--:R-:W-:Y:S08]  /*f7a0*/  HMMA.16816.F32 R28, R176.reuse, R168, R28 ;  /* 0x000000a8b01c723c */ /* 0x048ff0000000181c */
[----:B------:R-:W-:Y:S01]  /*f7b0*/  HMMA.16816.F32 R32, R176, R170, R32 ;  /* 0x000000aab020723c */ /* 0x000fe20000001820 */
[----:B------:R-:W2:Y:S06]  /*f7c0*/  LDSM.16.M88.4 R168, [R209] ;  /* 0x00000000d1a8783b */ /* 0x000eac0000000200 */
[----:B------:R-:W3:Y:S01]  /*f7d0*/  LDSM.16.M88.4 R176, [R208] ;  /* 0x00000000d0b0783b */ /* 0x000ee20000000200 */
[C---:B------:R-:W-:Y:S08]  /*f7e0*/  HMMA.16816.F32 R4, R196.reuse, R200, R4 ;  /* 0x000000c8c404723c */ /* 0x040ff00000001804 */
[C---:B------:R-:W-:Y:S01]  /*f7f0*/  HMMA.16816.F32 R8, R196.reuse, R202, R8 ;  /* 0x000000cac408723c */ /* 0x040fe20000001808 */
[----:B------:R-:W2:Y:S07]  /*f800*/  LDSM.16.M88.4 R200, [R228+0xe100] ;  /* 0x00e10000e4c8783b */ /* 0x000eae0000000200 */
[C---:B------:R-:W-:Y:S08]  /*f810*/  HMMA.16816.F32 R12, R196.reuse, R204, R12 ;  /* 0x000000ccc40c723c */ /* 0x040ff0000000180c */
[C---:B------:R-:W-:Y:S01]  /*f820*/  HMMA.16816.F32 R16, R196.reuse, R206, R16 ;  /* 0x000000cec410723c */ /* 0x040fe20000001810 */
[----:B------:R-:W-:Y:S07]  /*f830*/  LDSM.16.M88.4 R204, [R220+0x6000] ;  /* 0x00600000dccc783b */ /* 0x000fee0000000200 */
[C---:B-1----:R-:W-:Y:S08]  /*f840*/  HMMA.16816.F32 R20, R196.reuse, R164, R20 ;  /* 0x000000a4c414723c */ /* 0x042ff00000001814 */
[C---:B------:R-:W-:Y:S01]  /*f850*/  HMMA.16816.F32 R24, R196.reuse, R166, R24 ;  /* 0x000000a6c418723c */ /* 0x040fe20000001818 */
[----:B------:R-:W1:Y:S07]  /*f860*/  LDSM.16.M88.4 R164, [R228+0xe900] ;  /* 0x00e90000e4a4783b */ /* 0x000e6e0000000200 */
[C---:B----4-:R-:W-:Y:S08]  /*f870*/  HMMA.16816.F32 R28, R196.reuse, R172, R28 ;  /* 0x000000acc41c723c */ /* 0x050ff0000000181c */
[----:B------:R-:W-:Y:S01]  /*f880*/  HMMA.16816.F32 R32, R196, R174, R32 ;  /* 0x000000aec420723c */ /* 0x000fe20000001820 */
[----:B------:R-:W4:Y:S06]  /*f890*/  LDSM.16.M88.4 R172, [R228+0xf100] ;  /* 0x00f10000e4ac783b */ /* 0x000f2c0000000200 */
[----:B------:R-:W-:Y:S01]  /*f8a0*/  LDSM.16.M88.4 R196, [R227+0x1c100] ;  /* 0x01c10000e3c4783b */ /* 0x000fe20000000200 */
[C---:B-----5:R-:W-:Y:S08]  /*f8b0*/  HMMA.16816.F32 R4, R180.reuse, R184, R4 ;  /* 0x000000b8b404723c */ /* 0x060ff00000001804 */
[C---:B------:R-:W-:Y:S01]  /*f8c0*/  HMMA.16816.F32 R8, R180.reuse, R186, R8 ;  /* 0x000000bab408723c */ /* 0x040fe20000001808 */
[----:B------:R-:W5:Y:S07]  /*f8d0*/  LDSM.16.M88.4 R184, [R228+0xf900] ;  /* 0x00f90000e4b8783b */ /* 0x000f6e0000000200 */
[C---:B------:R-:W-:Y:S08]  /*f8e0*/  HMMA.16816.F32 R12, R180.reuse, R188, R12 ;  /* 0x000000bcb40c723c */ /* 0x040ff0000000180c */
[C---:B------:R-:W-:Y:S08]  /*f8f0*/  HMMA.16816.F32 R16, R180.reuse, R190, R16 ;  /* 0x000000beb410723c */ /* 0x040ff00000001810 */
[C---:B--2---:R-:W-:Y:S08]  /*f900*/  HMMA.16816.F32 R20, R180.reuse, R168, R20 ;  /* 0x000000a8b414723c */ /* 0x044ff00000001814 */
[C---:B------:R-:W-:Y:S08]  /*f910*/  HMMA.16816.F32 R24, R180.reuse, R170, R24 ;  /* 0x000000aab418723c */ /* 0x040ff00000001818 */
[C---:B---3--:R-:W-:Y:S08]  /*f920*/  HMMA.16816.F32 R28, R180.reuse, R176, R28 ;  /* 0x000000b0b41c723c */ /* 0x048ff0000000181c */
[----:B------:R-:W-:Y:S08]  /*f930*/  HMMA.16816.F32 R32, R180, R178, R32 ;  /* 0x000000b2b420723c */ /* 0x000ff00000001820 */
[C---:B------:R-:W-:Y:S08]  /*f940*/  HMMA.16816.F32 R4, R192.reuse, R200, R4 ;  /* 0x000000c8c004723c */ /* 0x040ff00000001804 */
[C---:B------:R-:W-:Y:S08]  /*f950*/  HMMA.16816.F32 R8, R192.reuse, R202, R8 ;  /* 0x000000cac008723c */ /* 0x040ff00000001808 */
[C---:B-1----:R-:W-:Y:S08]  /*f960*/  HMMA.16816.F32 R12, R192.reuse, R164, R12 ;  /* 0x000000a4c00c723c */ /* 0x042ff0000000180c */
[C---:B------:R-:W-:Y:S01]  /*f970*/  HMMA.16816.F32 R16, R192.reuse, R166, R16 ;  /* 0x000000a6c010723c */ /* 0x040fe20000001810 */
[----:B------:R-:W1:Y:S07]  /*f980*/  LDSM.16.M88.4 R164, [R220+0x6800] ;  /* 0x00680000dca4783b */ /* 0x000e6e0000000200 */
[C---:B----4-:R-:W-:Y:S08]  /*f990*/  HMMA.16816.F32 R20, R192.reuse, R172, R20 ;  /* 0x000000acc014723c */ /* 0x050ff00000001814 */
[C---:B------:R-:W-:Y:S08]  /*f9a0*/  HMMA.16816.F32 R24, R192.reuse, R174, R24 ;  /* 0x000000aec018723c */ /* 0x040ff00000001818 */
[C---:B-----5:R-:W-:Y:S08]  /*f9b0*/  HMMA.16816.F32 R28, R192.reuse, R184, R28 ;  /* 0x000000b8c01c723c */ /* 0x060ff0000000181c */
[----:B------:R-:W-:Y:S08]  /*f9c0*/  HMMA.16816.F32 R32, R192, R186, R32 ;  /* 0x000000bac020723c */ /* 0x000ff00000001820 */
[C---:B------:R-:W-:Y:S08]  /*f9d0*/  HMMA.16816.F32 R4, R196.reuse, R204, R4 ;  /* 0x000000ccc404723c */ /* 0x040ff00000001804 */
[C---:B------:R-:W-:Y:S08]  /*f9e0*/  HMMA.16816.F32 R8, R196.reuse, R206, R8 ;  /* 0x000000cec408723c */ /* 0x040ff00000001808 */
[C---:B-1----:R-:W-:Y:S08]  /*f9f0*/  HMMA.16816.F32 R12, R196.reuse, R164, R12 ;  /* 0x000000a4c40c723c */ /* 0x042ff0000000180c */
[----:B------:R-:W-:Y:S01]  /*fa00*/  FMUL.FTZ R169, R4, c[0x0][0x320] ;  /* 0x0000c80004a97a20 */ /* 0x000fe20000410000 */
[C---:B------:R-:W-:Y:S03]  /*fa10*/  HMMA.16816.F32 R16, R196.reuse, R166, R16 ;  /* 0x000000a6c410723c */ /* 0x040fe60000001810 */
[----:B------:R-:W-:Y:S02]  /*fa20*/  FMUL.FTZ R170, R5, c[0x0][0x320] ;  /* 0x0000c80005aa7a20 */ /* 0x000fe40000410000 */
[----:B------:R-:W1:Y:S01]  /*fa30*/  MUFU.TANH R169, R169 ;  /* 0x000000a900a97308 */ /* 0x000e620000002400 */
[----:B------:R-:W-:Y:S02]  /*fa40*/  FMUL.FTZ R0, R6, c[0x0][0x320] ;  /* 0x0000c80006007a20 */ /* 0x000fe40000410000 */
[----:B------:R-:W-:Y:S04]  /*fa50*/  FMUL.FTZ R9, R9, c[0x0][0x320] ;  /* 0x0000c80009097a20 */ /* 0x000fe80000410000 */
[----:B------:R-:W-:Y:S02]  /*fa60*/  FMUL.FTZ R10, R10, c[0x0][0x320] ;  /* 0x0000c8000a0a7a20 */ /* 0x000fe40000410000 */
[----:B------:R-:W-:Y:S01]  /*fa70*/  FMUL.FTZ R11, R11, c[0x0][0x320] ;  /* 0x0000c8000b0b7a20 */ /* 0x000fe20000410000 */
[----:B------:R-:W2:Y:S01]  /*fa80*/  MUFU.TANH R172, R9 ;  /* 0x0000000900ac7308 */ /* 0x000ea20000002400 */
[----:B------:R-:W-:Y:S02]  /*fa90*/  FMUL.FTZ R168, R7, c[0x0][0x320] ;  /* 0x0000c80007a87a20 */ /* 0x000fe40000410000 */
[----:B------:R-:W3:Y:S01]  /*faa0*/  LDSM.16.M88.4 R4, [R220+0x7000] ;  /* 0x00700000dc04783b */ /* 0x000ee20000000200 */
[----:B------:R-:W-:Y:S02]  /*fab0*/  FMUL.FTZ R171, R8, c[0x0][0x320] ;  /* 0x0000c80008ab7a20 */ /* 0x000fe40000410000 */
[----:B------:R-:W-:Y:S02]  /*fac0*/  FMUL.FTZ R195, R12, c[0x0][0x320] ;  /* 0x0000c8000cc37a20 */ /* 0x000fe40000410000 */
[----:B------:R-:W-:Y:S02]  /*fad0*/  FMUL.FTZ R12, R15, c[0x0][0x320] ;  /* 0x0000c8000f0c7a20 */ /* 0x000fe40000410000 */
[----:B------:R-:W4:Y:S01]  /*fae0*/  MUFU.TANH R164, R10 ;  /* 0x0000000a00a47308 */ /* 0x000f220000002400 */
[----:B------:R-:W-:Y:S02]  /*faf0*/  FMUL.FTZ R175, R16, c[0x0][0x320] ;  /* 0x0000c80010af7a20 */ /* 0x000fe40000410000 */
[----:B------:R-:W-:Y:S02]  /*fb00*/  FMUL.FTZ R13, R13, c[0x0][0x320] ;  /* 0x0000c8000d0d7a20 */ /* 0x000fe40000410000 */
[----:B------:R-:W-:Y:S02]  /*fb10*/  FMUL.FTZ R14, R14, c[0x0][0x320] ;  /* 0x0000c8000e0e7a20 */ /* 0x000fe40000410000 */
[----:B------:R-:W-:Y:S02]  /*fb20*/  FMUL.FTZ R17, R17, c[0x0][0x320] ;  /* 0x0000c80011117a20 */ /* 0x000fe40000410000 */
[----:B------:R-:W-:Y:S01]  /*fb30*/  FMUL.FTZ R18, R18, c[0x0][0x320] ;  /* 0x0000c80012127a20 */ /* 0x000fe20000410000 */
[----:B------:R5:W1:Y:S10]  /*fb40*/  MUFU.TANH R165, R11 ;  /* 0x0000000b00a57308 */ /* 0x000a740000002400 */
[----:B------:R-:W1:Y:S10]  /*fb50*/  MUFU.TANH R170, R170 ;  /* 0x000000aa00aa7308 */ /* 0x000e740000002400 */
[----:B------:R-:W1:Y:S01]  /*fb60*/  MUFU.TANH R0, R0 ;  /* 0x0000000000007308 */ /* 0x000e620000002400 */
[C---:B---3--:R-:W-:Y:S01]  /*fb70*/  HMMA.16816.F32 R20, R196.reuse, R4, R20 ;  /* 0x00000004c414723c */ /* 0x048fe20000001814 */
[----:B-----5:R-:W3:Y:S01]  /*fb80*/  LDSM.16.M88.4 R8, [R220+0x7800] ;  /* 0x00780000dc08783b */ /* 0x020ee20000000200 */
[----:B------:R-:W-:Y:S07]  /*fb90*/  DEPBAR.LE SB0, 0x0 ;  /* 0x000080000000791a */ /* 0x000fee0000000000 */
[----:B------:R-:W1:Y:S01]  /*fba0*/  MUFU.TANH R168, R168 ;  /* 0x000000a800a87308 */ /* 0x000e620000002400 */
[----:B------:R-:W-:Y:S01]  /*fbb0*/  BAR.SYNC.DEFER_BLOCKING 0x0 ;  /* 0x0000000000007b1d */ /* 0x000fe20000010000 */
[C---:B------:R-:W-:Y:S05]  /*fbc0*/  HMMA.16816.F32 R24, R196.reuse, R6, R24 ;  /* 0x00000006c418723c */ /* 0x040fea0000001818 */
[----:B------:R-:W-:Y:S03]  /*fbd0*/  FMUL.FTZ R4, R19, c[0x0][0x320] ;  /* 0x0000c80013047a20 */ /* 0x000fe60000410000 */
[----:B------:R-:W1:Y:S05]  /*fbe0*/  MUFU.TANH R171, R171 ;  /* 0x000000ab00ab7308 */ /* 0x000e6a0000002400 */
[----:B------:R-:W-:Y:S02]  /*fbf0*/  FMUL.FTZ R207, R20, c[0x0][0x320] ;  /* 0x0000c80014cf7a20 */ /* 0x000fe40000410000 */
[----:B------:R-:W-:Y:S03]  /*fc00*/  FMUL.FTZ R21, R21, c[0x0][0x320] ;  /* 0x0000c80015157a20 */ /* 0x000fe60000410000 */
[----:B------:R-:W1:Y:S01]  /*fc10*/  MUFU.TANH R195, R195 ;  /* 0x000000c300c37308 */ /* 0x000e620000002400 */
[----:B------:R-:W-:Y:S02]  /*fc20*/  FMUL.FTZ R22, R22, c[0x0][0x320] ;  /* 0x0000c80016167a20 */ /* 0x000fe40000410000 */
[----:B------:R-:W-:Y:S03]  /*fc30*/  FMUL.FTZ R23, R23, c[0x0][0x320] ;  /* 0x0000c80017177a20 */ /* 0x000fe60000410000 */
[----:B------:R-:W-:Y:S02]  /*fc40*/  FMUL.FTZ R203, R24, c[0x0][0x320] ;  /* 0x0000c80018cb7a20 */ /* 0x000fe40000410000 */
[----:B------:R-:W-:Y:S02]  /*fc50*/  FMUL.FTZ R5, R27, c[0x0][0x320] ;  /* 0x0000c8001b057a20 */ /* 0x000fe40000410000 */
[----:B------:R1:W1:Y:S01]  /*fc60*/  MUFU.TANH R193, R13 ;  /* 0x0000000d00c17308 */ /* 0x0002620000002400 */
[----:B------:R-:W-:Y:S02]  /*fc70*/  FMUL.FTZ R25, R25, c[0x0][0x320] ;  /* 0x0000c80019197a20 */ /* 0x000fe40000410000 */
[----:B------:R-:W-:Y:S01]  /*fc80*/  FMUL.FTZ R26, R26, c[0x0][0x320] ;  /* 0x0000c8001a1a7a20 */ /* 0x000fe20000410000 */
[C---:B---3--:R-:W-:Y:S06]  /*fc90*/  HMMA.16816.F32 R28, R196.reuse, R8, R28 ;  /* 0x00000008c41c723c */ /* 0x048fec000000181c */
[----:B------:R3:W1:Y:S02]  /*fca0*/  MUFU.TANH R194, R14 ;  /* 0x0000000e00c27308 */ /* 0x0006640000002400 */
[----:B------:R-:W-:Y:S08]  /*fcb0*/  HMMA.16816.F32 R32, R196, R10, R32 ;  /* 0x0000000ac420723c */ /* 0x000ff00000001820 */
[----:B------:R-:W1:Y:S08]  /*fcc0*/  MUFU.TANH R12, R12 ;  /* 0x0000000c000c7308 */ /* 0x000e700000002400 */
[----:B------:R-:W-:Y:S02]  /*fcd0*/  FMUL.FTZ R191, R28, c[0x0][0x320] ;  /* 0x0000c8001cbf7a20 */ /* 0x000fe40000410000 */
        /* <DEDUP_REMOVED lines=10> */
[----:B------:R-:W1:Y:S10]  /*fd80*/  MUFU.TANH R4, R4 ;  /* 0x0000000400047308 */ /* 0x000e740000002400 */
[----:B------:R-:W1:Y:S10]  /*fd90*/  MUFU.TANH R207, R207 ;  /* 0x000000cf00cf7308 */ /* 0x000e740000002400 */
[----:B------:R3:W1:Y:S10]  /*fda0*/  MUFU.TANH R205, R21 ;  /* 0x0000001500cd7308 */ /* 0x0006740000002400 */
[----:B------:R3:W1:Y:S10]  /*fdb0*/  MUFU.TANH R204, R22 ;  /* 0x0000001600cc7308 */ /* 0x0006740000002400 */
[----:B------:R3:W1:Y:S10]  /*fdc0*/  MUFU.TANH R202, R23 ;  /* 0x0000001700ca7308 */ /* 0x0006740000002400 */
[----:B------:R-:W1:Y:S10]  /*fdd0*/  MUFU.TANH R203, R203 ;  /* 0x000000cb00cb7308 */ /* 0x000e740000002400 */
[----:B------:R3:W1:Y:S10]  /*fde0*/  MUFU.TANH R201, R25 ;  /* 0x0000001900c97308 */ /* 0x0006740000002400 */
        /* <DEDUP_REMOVED lines=9> */
[----:B------:R-:W1:Y:S01]  /*fe80*/  MUFU.TANH R7, R7 ;  /* 0x0000000700077308 */ /* 0x000e620000002400 */
[----:B------:R-:W-:-:S05]  /*fe90*/  @P0 BRA `(.L_x_2005) ;  /* 0x0000038000000947 */ /* 0x000fca0003800000 */
[----:B--2-4-:R-:W-:Y:S01]  /*fea0*/  ULEA UR4, UR20, UR12, 0x6 ;  /* 0x0000000c14047291 */ /* 0x014fe2000f8e303f */
[----:B------:R-:W-:Y:S01]  /*feb0*/  ISETP.NE.AND P1, PT, R236, 0x1, PT ;  /* 0x00000001ec00780c */ /* 0x000fe20003f25270 */
[----:B------:R-:W-:Y:S04]  /*fec0*/  IMAD.MOV.U32 R237, RZ, RZ, RZ ;  /* 0x000000ffffed7224 */ /* 0x000fe800078e00ff */
[----:B------:R-:W-:Y:S05]  /*fed0*/  IMAD.U32 R238, RZ, RZ, UR4 ;  /* 0x00000004ffee7e24 */ /* 0x000fea000f8e00ff */
[----:B------:R-:W-:Y:S05]  /*fee0*/  IADD3 R238, R238, -0x40, R239 ;  /* 0xffffffc0eeee7810 */ /* 0x000fea0007ffe0ef */
[----:B------:R-:W-:Y:S04]  /*fef0*/  @P1 IMAD.HI.U32 R10, R238, c[0x0][0x2bc], RZ ;  /* 0x0000af00ee0a1a27 */ /* 0x000fe800078e00ff */
[----:B------:R-:W-:Y:S01]  /*ff00*/  IMAD.MOV.U32 R6, RZ, RZ, R238 ;  /* 0x000000ffff067224 */ /* 0x000fe200078e00ee */
[----:B------:R-:W-:Y:S04]  /*ff10*/  @P1 SHF.R.U32.HI R6, RZ, c[0x0][0x2c0], R10 ;  /* 0x0000b000ff061a19 */ /* 0x000fe8000001160a */
[C---:B------:R-:W-:Y:S04]  /*ff20*/  @!P2 IADD3 R11, P0, R6.reuse, UR16, RZ ;  /* 0x00000010060bac10 */ /* 0x040fe8000ff1e0ff */
[----:B------:R-:W-:Y:S02]  /*ff30*/  @!P2 LEA.HI.X.SX32 R10, R6, UR8, 0x1, P0 ;  /* 0x00000008060aac11 */ /* 0x000fe400080f0eff */
[C---:B------:R-:W-:Y:S04]  /*ff40*/  @!P2 LEA R8, P0, R11.reuse, c[0x0][0x2a0], 0x2 ;  /* 0x0000a8000b08aa11 */ /* 0x040fe800078010ff */
[----:B------:R-:W-:Y:S01]  /*ff50*/  @!P2 LEA.HI.X R9, R11, c[0x0][0x2a4], R10, 0x2, P0 ;  /* 0x0000a9000b09aa11 */ /* 0x000fe200000f140a */
[----:B------:R-:W-:Y:S04]  /*ff60*/  IMAD.MOV R11, RZ, RZ, -R6 ;  /* 0x000000ffff0b7224 */ /* 0x000fe800078e0a06 */
[----:B------:R-:W2:Y:S01]  /*ff70*/  @!P2 LDG.E R237, [R8.64] ;  /* 0x0000001208eda981 */ /* 0x000ea2000c1e1900 */
[----:B------:R-:W-:Y:S04]  /*ff80*/  IMAD R238, R11, c[0x0][0x2b8], R238 ;  /* 0x0000ae000bee7a24 */ /* 0x000fe800078e02ee */
[C---:B---3--:R-:W-:Y:S01]  /*ff90*/  IMAD.WIDE.U32 R14, R238.reuse, c[0x0][0x1e0], RZ ;  /* 0x00007800ee0e7a25 */ /* 0x048fe200078e00ff */
[----:B------:R-:W-:Y:S05]  /*ffa0*/  SHF.R.S32.HI R11, RZ, 0x1f, R238 ;  /* 0x0000001fff0b7819 */ /* 0x000fea00000114ee */
[----:B------:R-:W-:Y:S04]  /*ffb0*/  IMAD R11, R11, c[0x0][0x1e0], RZ ;  /* 0x000078000b0b7a24 */ /* 0x000fe800078e02ff */
[----:B------:R-:W-:Y:S04]  /*ffc0*/  IMAD R11, R238, c[0x0][0x1e4], R11 ;  /* 0x00007900ee0b7a24 */ /* 0x000fe800078e020b */
[----:B------:R-:W-:Y:S01]  /*ffd0*/  IMAD.IADD R15, R15, 0x1, R11 ;  /* 0x000000010f0f7824 */ /* 0x000fe200078e020b */
[----:B--2---:R-:W-:Y:S03]  /*ffe0*/  SHF.R.S32.HI R6, RZ, 0x1f, R237 ;  /* 0x0000001fff067819 */ /* 0x004fe600000114ed */
[C---:B------:R-:W-:Y:S04]  /*fff0*/  IMAD.WIDE.U32 R14, R237.reuse, c[0x0][0x1f0], R14 ;  /* 0x00007c00ed0e7a25 */ /* 0x040fe800078e000e */
[----:B------:R-:W-:Y:S01]  /*10000*/  IMAD R6, R6, c[0x0][0x1f0], RZ ;  /* 0x00007c0006067a24 */ /* 0x000fe200078e02ff */
[----:B------:R-:W-:Y:S03]  /*10010*/  IADD3 R9, P0, R14, UR14, RZ ;  /* 0x0000000e0e097c10 */ /* 0x000fe6000ff1e0ff */
[----:B------:R-:W-:Y:S05]  /*10020*/  IMAD R6, R237, c[0x0][0x1f4], R6 ;  /* 0x00007d00ed067a24 */ /* 0x000fea00078e0206 */
[----:B------:R-:W-:Y:S02]  /*10030*/  IADD3.X R6, R15, UR7, R6, P0, !PT ;  /* 0x000000070f067c10 */ /* 0x000fe400087fe406 */
[C---:B-1----:R-:W-:Y:S04]  /*10040*/  LEA R13, P0, R9.reuse, c[0x0][0x1c8], 0x1 ;  /* 0x00007200090d7a11 */ /* 0x042fe800078008ff */
[----:B------:R-:W-:Y:S02]  /*10050*/  LEA.HI.X R11, R9, c[0x0][0x1cc], R6, 0x1, P0 ;  /* 0x00007300090b7a11 */ /* 0x000fe400000f0c06 */
[----:B------:R-:W1:Y:S04]  /*10060*/  SHFL.IDX PT, R9, R13, RZ, 0x181f ;  /* 0x00181fff0d097589 */ /* 0x000e6800000e0000 */
[----:B------:R-:W2:Y:S04]  /*10070*/  SHFL.IDX PT, R10, R11, RZ, 0x181f ;  /* 0x00181fff0b0a7589 */ /* 0x000ea800000e0000 */
[----:B------:R-:W3:Y:S04]  /*10080*/  SHFL.IDX PT, R6, R13, 0x1, 0x181f ;  /* 0x00381f000d067f89 */ /* 0x000ee800000e0000 */
[----:B------:R-:W4:Y:S01]  /*10090*/  SHFL.IDX PT, R8, R11, 0x1, 0x181f ;  /* 0x00381f000b087f89 */ /* 0x000f2200000e0000 */
[C---:B-1----:R-:W-:Y:S05]  /*100a0*/  IADD3 R18, P0, R9.reuse, R249, RZ ;  /* 0x000000f909127210 */ /* 0x042fea0007f1e0ff */
        /* <DEDUP_REMOVED lines=10> */
[----:B---3--:R-:W-:Y:S04]  /*10150*/  IADD3 R24, P0, R6, R249, RZ ;  /* 0x000000f906187210 */ /* 0x008fe80007f1e0ff */
[----:B------:R1:W-:Y:S01]  /*10160*/  LDGSTS.E.BYPASS.LTC128B.128 [R235+0xe100], [R20.64], !P6 ;  /* 0x0e10000014eb7fae */ /* 0x0003e2000f101d52 */
[----:B----4-:R-:W-:Y:S01]  /*10170*/  IMAD.X R25, R8, 0x1, R248, P0 ;  /* 0x0000000108197824 */ /* 0x010fe200000e06f8 */
[----:B------:R-:W-:Y:S04]  /*10180*/  IADD3 R22, P0, R6, R250, RZ ;  /* 0x000000fa06167210 */ /* 0x000fe80007f1e0ff */
[----:B------:R1:W-:Y:S01]  /*10190*/  LDGSTS.E.BYPASS.LTC128B.128 [R235+0x9100], [R24.64], !P3 ;  /* 0x0910000018eb7fae */ /* 0x0003e2000d901d52 */
        /* <DEDUP_REMOVED lines=8> */
.L_x_2005:
[----:B--2-4-:R-:W-:Y:S01]  /*10220*/  PLOP3.LUT P0, PT, PT, PT, UP1, 0x80, 0x0 ;  /* 0x000000000000781c */ /* 0x014fe20003f0f018 */
[----:B------:R-:W0:Y:S01]  /*10230*/  LDGDEPBAR ;  /* 0x00000000000079af */ /* 0x000e220000000000 */
[----:B-1----:R-:W-:Y:S01]  /*10240*/  IMAD.MOV.U32 R15, RZ, RZ, R240 ;  /* 0x000000ffff0f7224 */ /* 0x002fe200078e00f0 */
[----:B------:R-:W-:Y:S01]  /*10250*/  USHF.L.U32 UR4, UR20, 0x6, URZ ;  /* 0x0000000614047899 */ /* 0x000fe2000800063f */
[----:B------:R-:W-:Y:S09]  /*10260*/  IMAD.U32 R8, RZ, RZ, UR10 ;  /* 0x0000000aff087e24 */ /* 0x000ff2000f8e00ff */
[----:B------:R-:W-:Y:S01]  /*10270*/  @P0 IMAD.HI.U32 R6, R240, c[0x0][0x2c8], RZ ;  /* 0x0000b200f0060a27 */ /* 0x000fe200078e00ff */
[----:B------:R-:W-:Y:S11]  /*10280*/  PLOP3.LUT P0, PT, PT, PT, UP1, 0x80, 0x0 ;  /* 0x000000000000781c */ /* 0x000ff60003f0f018 */
[----:B------:R-:W-:Y:S02]  /*10290*/  @!UPT UIADD3 URZ, URZ, URZ, URZ ;  /* 0x0000003f3f3ff290 */ /* 0x000fe4000fffe03f */
[----:B------:R-:W-:Y:S01]  /*102a0*/  @P0 SHF.R.U32.HI R15, RZ, c[0x0][0x2cc], R6 ;  /* 0x0000b300ff0f0a19 */ /* 0x000fe20000011606 */
[----:B------:R-:W-:Y:S01]  /*102b0*/  IMAD.U32 R6, RZ, RZ, UR4 ;  /* 0x00000004ff067e24 */ /* 0x000fe2000f8e00ff */
[----:B------:R-:W-:Y:S03]  /*102c0*/  PLOP3.LUT P0, PT, PT, PT, UP0, 0x40, 0x0 ;  /* 0x000000000000781c */ /* 0x000fe60003f0e808 */
[----:B------:R-:W1:Y:S01]  /*102d0*/  SHFL.IDX PT, R11, R15, RZ, 0x1c1f ;  /* 0x001c1fff0f0b7589 */ /* 0x000e6200000e0000 */
[----:B------:R-:W-:Y:S04]  /*102e0*/  IADD3 R9, -R241, 0x1, -R6 ;  /* 0x00000001f1097810 */ /* 0x000fe80007ffe906 */
[----:B------:R-:W-:Y:S04]  /*102f0*/  IADD3 R8, R9, -c[0x0][0x168], R8 ;  /* 0x80005a0009087a10 */ /* 0x000fe80007ffe008 */
[C---:B------:R-:W-:Y:S02]  /*10300*/  IADD3 R10, R8.reuse, c[0x0][0x328], RZ ;  /* 0x0000ca00080a7a10 */ /* 0x040fe40007ffe0ff */
[----:B------:R-:W-:Y:S03]  /*10310*/  IADD3 R8, R8, UR11, RZ ;  /* 0x0000000b08087c10 */ /* 0x000fe6000fffe0ff */
[--C-:B-1-3--:R-:W-:Y:S02]  /*10320*/  IMAD.IADD R14, R10, 0x1, R11.reuse ;  /* 0x000000010a0e7824 */ /* 0x10afe400078e020b */
        /* <DEDUP_REMOVED lines=17> */
.L_x_2008:
[----:B------:R-:W-:Y:S04]  /*10440*/  MOV R9, c[0x0][0x32c] ;  /* 0x0000cb0000097a02 */ /* 0x000fe80000000f00 */
[----:B------:R-:W-:Y:S11]  /*10450*/  ISETP.NE.AND P0, PT, R9, 0x1, PT ;  /* 0x000000010900780c */ /* 0x000ff60003f05270 */
[----:B------:R-:W-:Y:S02]  /*10460*/  @!UPT UIADD3 URZ, URZ, URZ, URZ ;  /* 0x0000003f3f3ff290 */ /* 0x000fe4000fffe03f */
[----:B------:R-:W-:Y:S05]  /*10470*/  @P0 IMAD.HI.U32 R9, R11, c[0x0][0x330], RZ ;  /* 0x0000cc000b090a27 */ /* 0x000fea00078e00ff */
[----:B------:R-:W-:Y:S02]  /*10480*/  @P0 SHF.R.U32.HI R11, RZ, c[0x0][0x334], R9 ;  /* 0x0000cd00ff0b0a19 */ /* 0x000fe40000011609 */
.L_x_2009:
[----:B------:R-:W-:Y:S05]  /*10490*/  BSYNC B0 ;  /* 0x0000000000007941 */ /* 0x000fea0003800000 */
.L_x_2007:
[----:B------:R-:W-:Y:S04]  /*104a0*/  IMAD R16, R11, c[0x0][0x32c], -R6 ;  /* 0x0000cb000b107a24 */ /* 0x000fe800078e0a06 */
[----:B------:R-:W-:Y:S05]  /*104b0*/  IMAD.IADD R16, R16, 0x1, -R241 ;  /* 0x0000000110107824 */ /* 0x000fea00078e0af1 */
[----:B------:R-:W-:Y:S02]  /*104c0*/  IADD3 R9, R16, c[0x0][0x32c], RZ ;  /* 0x0000cb0010097a10 */ /* 0x000fe40007ffe0ff */
[----:B------:R-:W-:Y:S02]  /*104d0*/  IMNMX R13, R13, R16, !PT ;  /* 0x000000100d0d7217 */ /* 0x000fe40007800200 */
[----:B------:R-:W-:Y:S02]  /*104e0*/  IMNMX R14, R14, R9, PT ;  /* 0x000000090e0e7217 */ /* 0x000fe40003800200 */
.L_x_2006:
[----:B------:R-:W-:Y:S01]  /*104f0*/  UISETP.GT.AND UP2, UPT, UR20, -0x1, UPT ;  /* 0xffffffff1400788c */ /* 0x000fe2000bf44270 */
[----:B------:R-:W1:Y:S05]  /*10500*/  SHFL.IDX PT, R15, R15, 0x1, 0x1c1f ;  /* 0x003c1f000f0f7f89 */ /* 0x000e6a00000e0000 */
[----:B------:R-:W-:Y:S04]  /*10510*/  PLOP3.LUT P0, PT, PT, PT, UP2, 0x80, 0x0 ;  /* 0x000000000000781c */ /* 0x000fe80003f0f028 */
[----:B------:R-:W-:Y:S04]  /*10520*/  ISETP.GT.AND P0, PT, R13, RZ, P0 ;  /* 0x000000ff0d00720c */ /* 0x000fe80000704270 */
        /* <DEDUP_REMOVED lines=58> */
[----:B------:R-:W-:Y:S04]  /*108d0*/  PLOP3.LUT P0, PT, PT, PT, UP2, 0x80, 0x0 ;  /* 0x000000000000781c */ /* 0x000fe80003f0f028 */
[----:B------:R-:W-:Y:S01]  /*108e0*/  ISETP.GT.AND P0, PT, R13, 0x39, P0 ;  /* 0x000000390d00780c */ /* 0x000fe20000704270 */
[--C-:B-1----:R-:W-:Y:S03]  /*108f0*/  IMAD.IADD R13, R10, 0x1, R15.reuse ;  /* 0x000000010a0d7824 */ /* 0x102fe600078e020f */
[----:B------:R-:W-:Y:S01]  /*10900*/  ISETP.LT.OR P0, PT, R14, 0x3a, P0 ;  /* 0x0000003a0e00780c */ /* 0x000fe20000701670 */
[----:B------:R-:W-:Y:S03]  /*10910*/  IMAD.IADD R14, R8, 0x1, R15 ;  /* 0x00000001080e7824 */ /* 0x000fe600078e020f */
        /* <DEDUP_REMOVED lines=19> */
.L_x_2012:
[----:B------:R-:W-:Y:S04]  /*10a50*/  MOV R8, 0x1 ;  /* 0x0000000100087802 */ /* 0x000fe80000000f00 */
[----:B------:R-:W-:Y:S11]  /*10a60*/  ISETP.NE.AND P0, PT, R8, c[0x0][0x32c], PT ;  /* 0x0000cb0008007a0c */ /* 0x000ff60003f05270 */
[----:B------:R-:W-:Y:S02]  /*10a70*/  @!UPT UIADD3 URZ, URZ, URZ, URZ ;  /* 0x0000003f3f3ff290 */ /* 0x000fe4000fffe03f */
[----:B------:R-:W-:Y:S05]  /*10a80*/  @P0 IMAD.HI.U32 R8, R15, c[0x0][0x330], RZ ;  /* 0x0000cc000f080a27 */ /* 0x000fea00078e00ff */
[----:B------:R-:W-:Y:S02]  /*10a90*/  @P0 SHF.R.U32.HI R15, RZ, c[0x0][0x334], R8 ;  /* 0x0000cd00ff0f0a19 */ /* 0x000fe40000011608 */
.L_x_2013:
[----:B------:R-:W-:Y:S05]  /*10aa0*/  BSYNC B0 ;  /* 0x0000000000007941 */ /* 0x000fea0003800000 */
.L_x_2011:
[----:B------:R-:W-:Y:S04]  /*10ab0*/  IMAD R6, R15, c[0x0][0x32c], -R6 ;  /* 0x0000cb000f067a24 */ /* 0x000fe800078e0a06 */
[----:B------:R-:W-:Y:S05]  /*10ac0*/  IMAD.IADD R15, R6, 0x1, -R241 ;  /* 0x00000001060f7824 */ /* 0x000fea00078e0af1 */
[----:B------:R-:W-:Y:S02]  /*10ad0*/  IADD3 R6, R15, c[0x0][0x32c], RZ ;  /* 0x0000cb000f067a10 */ /* 0x000fe40007ffe0ff */
[----:B------:R-:W-:Y:S02]  /*10ae0*/  IMNMX R14, R14, R15, !PT ;  /* 0x0000000f0e0e7217 */ /* 0x000fe40007800200 */
[----:B------:R-:W-:Y:S02]  /*10af0*/  IMNMX R13, R13, R6, PT ;  /* 0x000000060d0d7217 */ /* 0x000fe40003800200 */
.L_x_2010:
[----:B------:R-:W-:Y:S01]  /*10b00*/  PLOP3.LUT P0, PT, PT, PT, UP2, 0x80, 0x0 ;  /* 0x000000000000781c */ /* 0x000fe20003f0f028 */
[----:B------:R-:W-:Y:S03]  /*10b10*/  LDSM.16.MT88.4 R20, [R226+0x100] ;  /* 0x00010000e214783b */ /* 0x000fe60000004200 */
[----:B------:R-:W-:Y:S04]  /*10b20*/  ISETP.GT.AND P0, PT, R14, RZ, P0 ;  /* 0x000000ff0e00720c */ /* 0x000fe80000704270 */
[----:B------:R-:W-:Y:S01]  /*10b30*/  ISETP.LT.OR P0, PT, R13, 0x1, P0 ;  /* 0x000000010d00780c */ /* 0x000fe20000701670 */
[----:B------:R-:W-:Y:S03]  /*10b40*/  LDSM.16.MT88.4 R28, [R225+0x100] ;  /* 0x00010000e11c783b */ /* 0x000fe60000004200 */
        /* <DEDUP_REMOVED lines=26> */
[C---:B------:R-:W-:Y:S04]  /*10cf0*/  ISETP.LT.OR P0, PT, R13.reuse, 0x11, P0 ;  /* 0x000000110d00780c */ /* 0x040fe80000701670 */
[----:B------:R-:W-:Y:S02]  /*10d00*/  FSEL R194, R194, -INF , !P0 ;  /* 0xff800000c2c27808 */ /* 0x000fe40004000000 */
[----:B------:R-:W-:Y:S02]  /*10d10*/  PLOP3.LUT P0, PT, PT, PT, UP2, 0x80, 0x0 ;  /* 0x000000000000781c */ /* 0x000fe40003f0f028 */
[----:B------:R-:W-:Y:S02]  /*10d20*/  FMNMX.FTZ R15, R194, R15, !PT ;  /* 0x0000000fc20f7209 */ /* 0x000fe40007810000 */
[----:B------:R-:W-:Y:S04]  /*10d30*/  ISETP.GT.AND P0, PT, R14, 0x11, P0 ;  /* 0x000000110e00780c */ /* 0x000fe80000704270 */
        /* <DEDUP_REMOVED lines=40> */
[----:B------:R-:W-:Y:S01]  /*10fc0*/  PLOP3.LUT P0, PT, PT, PT, UP2, 0x80, 0x0 ;  /* 0x000000000000781c */ /* 0x000fe20003f0f028 */
[----:B------:R-:W1:Y:S01]  /*10fd0*/  SHFL.BFLY PT, R5, R0, 0x2, 0x1f ;  /* 0x0c401f0000057f89 */ /* 0x000e6200000e0000 */
        /* <DEDUP_REMOVED lines=8> */
[C---:B------:R-:W-:Y:S02]  /*11060*/  ISETP.LT.OR P0, PT, R13.reuse, 0x32, P0 ;  /* 0x000000320d00780c */ /* 0x040fe40000701670 */
[----:B-1----:R-:W-:Y:S02]  /*11070*/  FMNMX.FTZ R12, R0, R5, !PT ;  /* 0x00000005000c7209 */ /* 0x002fe40007810000 */
[----:B------:R-:W-:Y:S02]  /*11080*/  FSEL R178, R178, -INF , !P0 ;  /* 0xff800000b2b27808 */ /* 0x000fe40004000000 */
[----:B------:R-:W-:Y:S02]  /*11090*/  PLOP3.LUT P0, PT, PT, PT, UP2, 0x80, 0x0 ;  /* 0x000000000000781c */ /* 0x000fe40003f0f028 */
[----:B------:R-:W-:Y:S02]  /*110a0*/  FMNMX.FTZ R15, R178, R15, !PT ;  /* 0x0000000fb20f7209 */ /* 0x000fe40007810000 */
[----:B------:R-:W-:Y:S04]  /*110b0*/  ISETP.GT.AND P0, PT, R14, 0x38, P0 ;  /* 0x000000380e00780c */ /* 0x000fe80000704270 */
[C---:B------:R-:W-:Y:S04]  /*110c0*/  ISETP.LT.OR P0, PT, R13.reuse, 0x39, P0 ;  /* 0x000000390d00780c */ /* 0x040fe80000701670 */
[----:B------:R-:W-:Y:S02]  /*110d0*/  FSEL R176, R176, -INF , !P0 ;  /* 0xff800000b0b07808 */ /* 0x000fe40004000000 */
[----:B------:R-:W-:Y:S01]  /*110e0*/  PLOP3.LUT P0, PT, PT, PT, UP2, 0x80, 0x0 ;  /* 0x000000000000781c */ /* 0x000fe20003f0f028 */
[----:B------:R-:W-:Y:S01]  /*110f0*/  UISETP.GT.AND UP2, UPT, UR20, UR9, UPT ;  /* 0x000000091400728c */ /* 0x000fe2000bf44270 */
[----:B------:R-:W-:Y:S01]  /*11100*/  FMNMX.FTZ R0, R176, R15, !PT ;  /* 0x0000000fb0007209 */ /* 0x000fe20007810000 */
[----:B------:R-:W-:Y:S01]  /*11110*/  UIADD3 UR20, UR20, -0x1, URZ ;  /* 0xffffffff14147890 */ /* 0x000fe2000fffe03f */
[----:B------:R-:W-:Y:S04]  /*11120*/  ISETP.GT.AND P0, PT, R14, 0x39, P0 ;  /* 0x000000390e00780c */ /* 0x000fe80000704270 */
[----:B------:R-:W-:Y:S02]  /*11130*/  ISETP.LT.OR P0, PT, R13, 0x3a, P0 ;  /* 0x0000003a0d00780c */ /* 0x000fe40000701670 */
[----:B------:R-:W1:Y:S02]  /*11140*/  SHFL.BFLY PT, R13, R12, 0x1, 0x1f ;  /* 0x0c201f000c0d7f89 */ /* 0x000e6400000e0000 */
[----:B------:R-:W-:Y:S04]  /*11150*/  FSEL R165, R7, -INF , !P0 ;  /* 0xff80000007a57808 */ /* 0x000fe80004000000 */
[----:B------:R-:W-:Y:S05]  /*11160*/  FMNMX.FTZ R4, R165, R0, !PT ;  /* 0x00000000a5047209 */ /* 0x000fea0007810000 */
[----:B------:R-:W2:Y:S01]  /*11170*/  SHFL.BFLY PT, R7, R4, 0x2, 0x1f ;  /* 0x0c401f0004077f89 */ /* 0x000ea200000e0000 */
[----:B-1----:R-:W-:Y:S07]  /*11180*/  FMNMX.FTZ R0, R12, R13, !PT ;  /* 0x0000000d0c007209 */ /* 0x002fee0007810000 */
[----:B------:R-:W-:Y:S01]  /*11190*/  LDSM.16.MT88.4 R12, [R231+0x100] ;  /* 0x00010000e70c783b */ /* 0x000fe20000004200 */
[C---:B------:R-:W-:Y:S01]  /*111a0*/  FSETP.NEU.FTZ.AND P0, PT, R0.reuse, -INF , PT ;  /* 0xff8000000000780b */ /* 0x040fe20003f1d000 */
[----:B------:R-:W-:Y:S05]  /*111b0*/  FMUL.FTZ R188, R0, c[0x0][0x2d0] ;  /* 0x0000b40000bc7a20 */ /* 0x000fea0000410000 */
[----:B------:R-:W-:Y:S02]  /*111c0*/  FSEL R188, R188, RZ, P0 ;  /* 0x000000ffbcbc7208 */ /* 0x000fe40000000000 */
[----:B--2---:R-:W-:Y:S02]  /*111d0*/  FMNMX.FTZ R5, R4, R7, !PT ;  /* 0x0000000704057209 */ /* 0x004fe40007810000 */
[----:B------:R-:W-:Y:S01]  /*111e0*/  FSEL R4, R0, RZ, P0 ;  /* 0x000000ff00047208 */ /* 0x000fe20000000000 */
[--C-:B------:R-:W-:Y:S02]  /*111f0*/  FFMA.FTZ R180, R169, c[0x0][0x2d0], -R188.reuse ;  /* 0x0000b400a9b47a23 */ /* 0x100fe400000108bc */
[----:B------:R-:W1:Y:S01]  /*11200*/  SHFL.BFLY PT, R164, R5, 0x1, 0x1f ;  /* 0x0c201f0005a47f89 */ /* 0x000e6200000e0000 */
[--C-:B------:R-:W-:Y:S02]  /*11210*/  FFMA.FTZ R167, R11, c[0x0][0x2d0], -R188.reuse ;  /* 0x0000b4000ba77a23 */ /* 0x100fe400000108bc */
[----:B------:R-:W-:Y:S01]  /*11220*/  FADD.FTZ R4, -R4, R3 ;  /* 0x0000000304047221 */ /* 0x000fe20000010100 */
[----:B------:R-:W-:Y:S01]  /*11230*/  MUFU.EX2 R180, R180 ;  /* 0x000000b400b47308 */ /* 0x000fe20000000800 */
[--C-:B------:R-:W-:Y:S02]  /*11240*/  FFMA.FTZ R166, R171, c[0x0][0x2d0], -R188.reuse ;  /* 0x0000b400aba67a23 */ /* 0x100fe400000108bc */
[--C-:B------:R-:W-:Y:S02]  /*11250*/  FFMA.FTZ R181, R9, c[0x0][0x2d0], -R188.reuse ;  /* 0x0000b40009b57a23 */ /* 0x100fe400000108bc */
[----:B------:R-:W-:Y:S02]  /*11260*/  FMUL.FTZ R3, R4, c[0x0][0x2d0] ;  /* 0x0000b40004037a20 */ /* 0x000fe40000410000 */
[--C-:B------:R-:W-:Y:S02]  /*11270*/  FFMA.FTZ R192, R175, c[0x0][0x2d0], -R188.reuse ;  /* 0x0000b400afc07a23 */ /* 0x100fe400000108bc */
[--C-:B------:R-:W-:Y:S01]  /*11280*/  FFMA.FTZ R190, R195, c[0x0][0x2d0], -R188.reuse ;  /* 0x0000b400c3be7a23 */ /* 0x100fe200000108bc */
[----:B------:R-:W2:Y:S01]  /*11290*/  MUFU.EX2 R167, R167 ;  /* 0x000000a700a77308 */ /* 0x000ea20000000800 */
[--C-:B------:R-:W-:Y:S02]  /*112a0*/  FFMA.FTZ R195, R173, c[0x0][0x2d0], -R188.reuse ;  /* 0x0000b400adc37a23 */ /* 0x100fe400000108bc */
[--C-:B------:R-:W-:Y:S02]  /*112b0*/  FFMA.FTZ R193, R193, c[0x0][0x2d0], -R188.reuse ;  /* 0x0000b400c1c17a23 */ /* 0x100fe400000108bc */
[--C-:B------:R-:W-:Y:S02]  /*112c0*/  FFMA.FTZ R206, R207, c[0x0][0x2d0], -R188.reuse ;  /* 0x0000b400cfce7a23 */ /* 0x100fe400000108bc */
[--C-:B------:R-:W-:Y:S02]  /*112d0*/  FFMA.FTZ R205, R205, c[0x0][0x2d0], -R188.reuse ;  /* 0x0000b400cdcd7a23 */ /* 0x100fe400000108bc */
[--C-:B------:R-:W-:Y:S01]  /*112e0*/  FFMA.FTZ R203, R203, c[0x0][0x2d0], -R188.reuse ;  /* 0x0000b400cbcb7a23 */ /* 0x100fe200000108bc */
[----:B-1----:R-:W-:Y:S01]  /*112f0*/  FMNMX.FTZ R164, R164, R5, !PT ;  /* 0x00000005a4a47209 */ /* 0x002fe20007810000 */
[----:B------:R-:W-:Y:S01]  /*11300*/  MUFU.EX2 R166, R166 ;  /* 0x000000a600a67308 */ /* 0x000fe20000000800 */
[--C-:B------:R-:W-:Y:S02]  /*11310*/  FFMA.FTZ R201, R201, c[0x0][0x2d0], -R188.reuse ;  /* 0x0000b400c9c97a23 */ /* 0x100fe400000108bc */
[C---:B------:R-:W-:Y:S01]  /*11320*/  FSETP.NEU.FTZ.AND P0, PT, R164.reuse, -INF , PT ;  /* 0xff800000a400780b */ /* 0x040fe20003f1d000 */
[C---:B------:R-:W-:Y:S02]  /*11330*/  FMUL.FTZ R177, R164.reuse, c[0x0][0x2d0] ;  /* 0x0000b400a4b17a20 */ /* 0x040fe40000410000 */
[--C-:B------:R-:W-:Y:S01]  /*11340*/  FFMA.FTZ R191, R191, c[0x0][0x2d0], -R188.reuse ;  /* 0x0000b400bfbf7a23 */ /* 0x100fe200000108bc */
[----:B------:R-:W-:Y:S01]  /*11350*/  FSEL R5, R164, RZ, P0 ;  /* 0x000000ffa4057208 */ /* 0x000fe20000000000 */
[----:B------:R-:W-:Y:S01]  /*11360*/  FFMA.FTZ R187, R187, c[0x0][0x2d0], -R188 ;  /* 0x0000b400bbbb7a23 */ /* 0x000fe200000108bc */
[----:B------:R-:W-:Y:S01]  /*11370*/  FSEL R177, R177, RZ, P0 ;  /* 0x000000ffb1b17208 */ /* 0x000fe20000000000 */
[----:B------:R-:W1:Y:S01]  /*11380*/  MUFU.EX2 R181, R181 ;  /* 0x000000b500b57308 */ /* 0x000e620000000800 */
[----:B------:R-:W-:Y:S01]  /*11390*/  PLOP3.LUT P0, PT, PT, PT, UP2, 0x80, 0x0 ;  /* 0x000000000000781c */ /* 0x000fe20003f0f028 */
[----:B------:R-:W-:Y:S02]  /*113a0*/  FADD.FTZ R5, -R5, R2 ;  /* 0x0000000205057221 */ /* 0x000fe40000010100 */
[--C-:B------:R-:W-:Y:S02]  /*113b0*/  FFMA.FTZ R185, R10, c[0x0][0x2d0], -R177.reuse ;  /* 0x0000b4000ab97a23 */ /* 0x100fe400000108b1 */
[--C-:B------:R-:W-:Y:S01]  /*113c0*/  FFMA.FTZ R184, R168, c[0x0][0x2d0], -R177.reuse ;  /* 0x0000b400a8b87a23 */ /* 0x100fe200000108b1 */
[----:B--2---:R-:W-:Y:S01]  /*113d0*/  F2FP.PACK_AB R168, R167, R180 ;  /* 0x000000b4a7a8723e */ /* 0x004fe200000000ff */
[--C-:B------:R-:W-:Y:S02]  /*113e0*/  FFMA.FTZ R183, R8, c[0x0][0x2d0], -R177.reuse ;  /* 0x0000b40008b77a23 */ /* 0x100fe400000108b1 */
[--C-:B------:R-:W-:Y:S01]  /*113f0*/  FFMA.FTZ R182, R6, c[0x0][0x2d0], -R177.reuse ;  /* 0x0000b40006b67a23 */ /* 0x100fe200000108b1 */
[----:B------:R-:W2:Y:S01]  /*11400*/  MUFU.EX2 R3, R3 ;  /* 0x0000000300037308 */ /* 0x000ea20000000800 */
[----:B------:R-:W-:Y:S02]  /*11410*/  FMUL.FTZ R2, R5, c[0x0][0x2d0] ;  /* 0x0000b40005027a20 */ /* 0x000fe40000410000 */
[--C-:B------:R-:W-:Y:S02]  /*11420*/  FFMA.FTZ R199, R172, c[0x0][0x2d0], -R177.reuse ;  /* 0x0000b400acc77a23 */ /* 0x100fe400000108b1 */
[--C-:B------:R-:W-:Y:S02]  /*11430*/  FFMA.FTZ R176, R176, c[0x0][0x2d0], -R177.reuse ;  /* 0x0000b400b0b07a23 */ /* 0x100fe400000108b1 */
[--C-:B------:R-:W-:Y:S02]  /*11440*/  FFMA.FTZ R194, R194, c[0x0][0x2d0], -R177.reuse ;  /* 0x0000b400c2c27a23 */ /* 0x100fe400000108b1 */
[--C-:B------:R-:W-:Y:S01]  /*11450*/  FFMA.FTZ R197, R196, c[0x0][0x2d0], -R177.reuse ;  /* 0x0000b400c4c57a23 */ /* 0x100fe200000108b1 */
[----:B------:R-:W-:Y:S01]  /*11460*/  MUFU.EX2 R185, R185 ;  /* 0x000000b900b97308 */ /* 0x000fe20000000800 */
[--C-:B------:R-:W-:Y:S01]  /*11470*/  FFMA.FTZ R196, R174, c[0x0][0x2d0], -R177.reuse ;  /* 0x0000b400aec47a23 */ /* 0x100fe200000108b1 */
[----:B-1----:R-:W-:Y:S01]  /*11480*/  F2FP.PACK_AB R170, R181, R166 ;  /* 0x000000a6b5aa723e */ /* 0x002fe200000000ff */
[----:B------:R-:W-:Y:S01]  /*11490*/  LDSM.16.MT88.4 R172, [R226+0x4900] ;  /* 0x00490000e2ac783b */ /* 0x000fe20000004200 */
[--C-:B------:R-:W-:Y:S02]  /*114a0*/  FFMA.FTZ R204, R204, c[0x0][0x2d0], -R177.reuse ;  /* 0x0000b400cccc7a23 */ /* 0x100fe400000108b1 */
[--C-:B------:R-:W-:Y:S02]  /*114b0*/  FFMA.FTZ R207, R202, c[0x0][0x2d0], -R177.reuse ;  /* 0x0000b400cacf7a23 */ /* 0x100fe400000108b1 */
[--C-:B------:R-:W-:Y:S02]  /*114c0*/  FFMA.FTZ R200, R200, c[0x0][0x2d0], -R177.reuse ;  /* 0x0000b400c8c87a23 */ /* 0x100fe400000108b1 */
[----:B------:R-:W1:Y:S01]  /*114d0*/  MUFU.EX2 R184, R184 ;  /* 0x000000b800b87308 */ /* 0x000e620000000800 */
[--C-:B------:R-:W-:Y:S02]  /*114e0*/  FFMA.FTZ R198, R198, c[0x0][0x2d0], -R177.reuse ;  /* 0x0000b400c6c67a23 */ /* 0x100fe400000108b1 */
[--C-:B------:R-:W-:Y:S02]  /*114f0*/  FFMA.FTZ R202, R189, c[0x0][0x2d0], -R188.reuse ;  /* 0x0000b400bdca7a23 */ /* 0x100fe400000108bc */
[C---:B--2---:R-:W-:Y:S02]  /*11500*/  FMUL.FTZ R4, R3.reuse, R160 ;  /* 0x000000a003047220 */ /* 0x044fe40000410000 */
        /* <DEDUP_REMOVED lines=8> */
[----:B------:R-:W2:Y:S01]  /*11590*/  MUFU.EX2 R182, R182 ;  /* 0x000000b600b67308 */ /* 0x000ea20000000800 */
[C---:B------:R-:W-:Y:S02]  /*115a0*/  FMUL.FTZ R32, R3.reuse, R132 ;  /* 0x0000008403207220 */ /* 0x040fe40000410000 */
[----:B------:R-:W-:Y:S01]  /*115b0*/  FMUL.FTZ R33, R3, R133 ;  /* 0x0000008503217220 */ /* 0x000fe20000410000 */
[----:B-1----:R-:W-:Y:S01]  /*115c0*/  F2FP.PACK_AB R169, R184, R185 ;  /* 0x000000b9b8a9723e */ /* 0x002fe200000000ff */
[----:B------:R-:W-:Y:S02]  /*115d0*/  FFMA.FTZ R188, R179, c[0x0][0x2d0], -R188 ;  /* 0x0000b400b3bc7a23 */ /* 0x000fe400000108bc */
[--C-:B------:R-:W-:Y:S02]  /*115e0*/  FFMA.FTZ R189, R178, c[0x0][0x2d0], -R177.reuse ;  /* 0x0000b400b2bd7a23 */ /* 0x100fe400000108b1 */
        /* <DEDUP_REMOVED lines=14> */
[----:B------:R-:W2:Y:S01]  /*116d0*/  MUFU.EX2 R193, R193 ;  /* 0x000000c100c17308 */ /* 0x000ea20000000800 */
[C---:B------:R-:W-:Y:S02]  /*116e0*/  FMUL.FTZ R57, R3.reuse, R57 ;  /* 0x0000003903397220 */ /* 0x040fe40000410000 */
[C---:B------:R-:W-:Y:S02]  /*116f0*/  FMUL.FTZ R60, R3.reuse, R60 ;  /* 0x0000003c033c7220 */ /* 0x040fe40000410000 */
[C---:B-1----:R-:W-:Y:S02]  /*11700*/  FMUL.FTZ R6, R2.reuse, R162 ;  /* 0x000000a202067220 */ /* 0x042fe40000410000 */
[C---:B------:R-:W-:Y:S02]  /*11710*/  FMUL.FTZ R7, R2.reuse, R163 ;  /* 0x000000a302077220 */ /* 0x040fe40000410000 */
[----:B------:R-:W-:Y:S01]  /*11720*/  LDSM.16.MT88.4 R160, [R225+0x2900] ;  /* 0x00290000e1a0783b */ /* 0x000fe20000004200 */
[C---:B------:R-:W-:Y:S01]  /*11730*/  FMUL.FTZ R10, R2.reuse, R158 ;  /* 0x0000009e020a7220 */ /* 0x040fe20000410000 */
[----:B------:R-:W-:Y:S01]  /*11740*/  MUFU.EX2 R192, R192 ;  /* 0x000000c000c07308 */ /* 0x000fe20000000800 */
[C---:B------:R-:W-:Y:S02]  /*11750*/  FMUL.FTZ R11, R2.reuse, R159 ;  /* 0x0000009f020b7220 */ /* 0x040fe40000410000 */
[C---:B------:R-:W-:Y:S03]  /*11760*/  HMMA.16816.F32 R4, R168.reuse, R12, R4 ;  /* 0x0000000ca804723c */ /* 0x040fe60000001804 */
[----:B------:R-:W-:Y:S02]  /*11770*/  LDSM.16.MT88.4 R156, [R226+0x2900] ;  /* 0x00290000e29c783b */ /* 0x000fe40000004200 */
[C---:B------:R-:W-:Y:S02]  /*11780*/  FMUL.FTZ R18, R2.reuse, R150 ;  /* 0x0000009602127220 */ /* 0x040fe40000410000 */
[C---:B------:R-:W-:Y:S01]  /*11790*/  FMUL.FTZ R12, R3.reuse, R152 ;  /* 0x00000098030c7220 */ /* 0x040fe20000410000 */
[C---:B------:R-:W-:Y:S01]  /*117a0*/  HMMA.16816.F32 R8, R168.reuse, R14, R8 ;  /* 0x0000000ea808723c */ /* 0x040fe20000001808 */
[----:B------:R-:W-:Y:S03]  /*117b0*/  MUFU.EX2 R195, R195 ;  /* 0x000000c300c37308 */ /* 0x000fe60000000800 */
[C---:B------:R-:W-:Y:S02]  /*117c0*/  FMUL.FTZ R13, R3.reuse, R153 ;  /* 0x00000099030d7220 */ /* 0x040fe40000410000 */
[C---:B------:R-:W-:Y:S02]  /*117d0*/  FMUL.FTZ R19, R2.reuse, R151 ;  /* 0x0000009702137220 */ /* 0x040fe40000410000 */
[C---:B------:R-:W-:Y:S01]  /*117e0*/  FMUL.FTZ R14, R2.reuse, R154 ;  /* 0x0000009a020e7220 */ /* 0x040fe20000410000 */
[----:B------:R-:W-:Y:S02]  /*117f0*/  LDSM.16.MT88.4 R148, [R224+0x900] ;  /* 0x00090000e094783b */ /* 0x000fe40000004200 */
[----:B------:R-:W-:Y:S01]  /*11800*/  MUFU.EX2 R194, R194 ;  /* 0x000000c200c27308 */ /* 0x000fe20000000800 */
[C---:B------:R-:W-:Y:S02]  /*11810*/  FMUL.FTZ R15, R2.reuse, R155 ;  /* 0x0000009b020f7220 */ /* 0x040fe40000410000 */
[C---:B------:R-:W-:Y:S02]  /*11820*/  FMUL.FTZ R26, R2.reuse, R142 ;  /* 0x0000008e021a7220 */ /* 0x040fe40000410000 */
[C---:B------:R-:W-:Y:S01]  /*11830*/  FMUL.FTZ R27, R2.reuse, R143 ;  /* 0x0000008f021b7220 */ /* 0x040fe20000410000 */
[----:B------:R-:W1:Y:S01]  /*11840*/  LDSM.16.MT88.4 R152, [R224+0x100] ;  /* 0x00010000e098783b */ /* 0x000e620000004200 */
[C---:B------:R-:W-:Y:S01]  /*11850*/  FMUL.FTZ R34, R2.reuse, R134 ;  /* 0x0000008602227220 */ /* 0x040fe20000410000 */
[C---:B------:R-:W-:Y:S02]  /*11860*/  HMMA.16816.F32 R12, R168.reuse, R20, R12 ;  /* 0x00000014a80c723c */ /* 0x040fe4000000180c */
[----:B------:R-:W3:Y:S01]  /*11870*/  MUFU.EX2 R197, R197 ;  /* 0x000000c500c57308 */ /* 0x000ee20000000800 */
[C---:B------:R-:W-:Y:S02]  /*11880*/  FMUL.FTZ R35, R2.reuse, R135 ;  /* 0x0000008702237220 */ /* 0x040fe40000410000 */
[C---:B------:R-:W-:Y:S01]  /*11890*/  FMUL.FTZ R38, R2.reuse, R38 ;  /* 0x0000002602267220 */ /* 0x040fe20000410000 */
[----:B------:R-:W-:Y:S01]  /*118a0*/  LDSM.16.MT88.4 R132, [R225+0x2100] ;  /* 0x00210000e184783b */ /* 0x000fe20000004200 */
[C---:B------:R-:W-:Y:S01]  /*118b0*/  FMUL.FTZ R20, R3.reuse, R144 ;  /* 0x0000009003147220 */ /* 0x040fe20000410000 */
[C---:B------:R-:W-:Y:S04]  /*118c0*/  HMMA.16816.F32 R16, R168.reuse, R22, R16 ;  /* 0x00000016a810723c */ /* 0x040fe80000001810 */
[C---:B------:R-:W-:Y:S01]  /*118d0*/  FMUL.FTZ R21, R3.reuse, R145 ;  /* 0x0000009103157220 */ /* 0x040fe20000410000 */
[----:B------:R-:W-:Y:S01]  /*118e0*/  MUFU.EX2 R196, R196 ;  /* 0x000000c400c47308 */ /* 0x000fe20000000800 */
[C---:B------:R-:W-:Y:S01]  /*118f0*/  FMUL.FTZ R39, R2.reuse, R39 ;  /* 0x0000002702277220 */ /* 0x040fe20000410000 */
[----:B------:R-:W-:Y:S01]  /*11900*/  LDSM.16.MT88.4 R140, [R224+0x2100] ;  /* 0x00210000e08c783b */ /* 0x000fe20000004200 */
[C---:B------:R-:W-:Y:S04]  /*11910*/  FMUL.FTZ R22, R2.reuse, R146 ;  /* 0x0000009202167220 */ /* 0x040fe80000410000 */
[C---:B------:R-:W-:Y:S02]  /*11920*/  FMUL.FTZ R23, R2.reuse, R147 ;  /* 0x0000009302177220 */ /* 0x040fe40000410000 */
[C---:B------:R-:W-:Y:S01]  /*11930*/  FMUL.FTZ R42, R2.reuse, R42 ;  /* 0x0000002a022a7220 */ /* 0x040fe20000410000 */
[----:B------:R-:W4:Y:S01]  /*11940*/  LDSM.16.MT88.4 R144, [R231+0x2100] ;  /* 0x00210000e790783b */ /* 0x000f220000004200 */
[C---:B------:R-:W-:Y:S01]  /*11950*/  FMUL.FTZ R43, R2.reuse, R43 ;  /* 0x0000002b022b7220 */ /* 0x040fe20000410000 */
[----:B------:R-:W5:Y:S01]  /*11960*/  MUFU.EX2 R199, R199 ;  /* 0x000000c700c77308 */ /* 0x000f620000000800 */
[C---:B------:R-:W-:Y:S01]  /*11970*/  FMUL.FTZ R46, R2.reuse, R46 ;  /* 0x0000002e022e7220 */ /* 0x040fe20000410000 */
[C---:B------:R-:W-:Y:S03]  /*11980*/  HMMA.16816.F32 R20, R168.reuse, R28, R20 ;  /* 0x0000001ca814723c */ /* 0x040fe60000001814 */
[C---:B------:R-:W-:Y:S02]  /*11990*/  FMUL.FTZ R47, R2.reuse, R47 ;  /* 0x0000002f022f7220 */ /* 0x040fe40000410000 */
[C---:B------:R-:W-:Y:S02]  /*119a0*/  FMUL.FTZ R50, R2.reuse, R50 ;  /* 0x0000003202327220 */ /* 0x040fe40000410000 */
[C---:B------:R-:W-:Y:S01]  /*119b0*/  FMUL.FTZ R28, R3.reuse, R136 ;  /* 0x00000088031c7220 */ /* 0x040fe20000410000 */
[C---:B------:R-:W-:Y:S01]  /*119c0*/  HMMA.16816.F32 R24, R168.reuse, R30, R24 ;  /* 0x0000001ea818723c */ /* 0x040fe20000001818 */
[----:B------:R-:W-:Y:S03]  /*119d0*/  MUFU.EX2 R206, R206 ;  /* 0x000000ce00ce7308 */ /* 0x000fe60000000800 */
[C---:B------:R-:W-:Y:S02]  /*119e0*/  FMUL.FTZ R29, R3.reuse, R137 ;  /* 0x00000089031d7220 */ /* 0x040fe40000410000 */
[C---:B------:R-:W-:Y:S02]  /*119f0*/  FMUL.FTZ R51, R2.reuse, R51 ;  /* 0x0000003302337220 */ /* 0x040fe40000410000 */
[C---:B------:R-:W-:Y:S03]  /*11a00*/  FMUL.FTZ R30, R2.reuse, R138 ;  /* 0x0000008a021e7220 */ /* 0x040fe60000410000 */
[----:B------:R-:W-:Y:S01]  /*11a10*/  MUFU.EX2 R205, R205 ;  /* 0x000000cd00cd7308 */ /* 0x000fe20000000800 */
[C---:B------:R-:W-:Y:S02]  /*11a20*/  FMUL.FTZ R31, R2.reuse, R139 ;  /* 0x0000008b021f7220 */ /* 0x040fe40000410000 */
[----:B------:R-:W2:Y:S01]  /*11a30*/  LDSM.16.MT88.4 R136, [R226+0x2100] ;  /* 0x00210000e288783b */ /* 0x000ea20000004200 */
[C---:B------:R-:W-:Y:S02]  /*11a40*/  FMUL.FTZ R54, R2.reuse, R54 ;  /* 0x0000003602367220 */ /* 0x040fe40000410000 */
[C---:B------:R-:W-:Y:S02]  /*11a50*/  FMUL.FTZ R55, R2.reuse, R55 ;  /* 0x0000003702377220 */ /* 0x040fe40000410000 */
[C---:B-1----:R-:W-:Y:S02]  /*11a60*/  HMMA.16816.F32 R28, R168.reuse, R152, R28 ;  /* 0x00000098a81c723c */ /* 0x042fe4000000181c */
[----:B------:R-:W-:Y:S01]  /*11a70*/  MUFU.EX2 R203, R203 ;  /* 0x000000cb00cb7308 */ /* 0x000fe20000000800 */
[C---:B------:R-:W-:Y:S02]  /*11a80*/  FMUL.FTZ R58, R2.reuse, R58 ;  /* 0x0000003a023a7220 */ /* 0x040fe40000410000 */
[C---:B------:R-:W-:Y:S02]  /*11a90*/  FMUL.FTZ R59, R2.reuse, R59 ;  /* 0x0000003b023b7220 */ /* 0x040fe40000410000 */
[C---:B------:R-:W-:Y:S01]  /*11aa0*/  FMUL.FTZ R61, R3.reuse, R61 ;  /* 0x0000003d033d7220 */ /* 0x040fe20000410000 */
[C---:B------:R-:W-:Y:S01]  /*11ab0*/  HMMA.16816.F32 R32, R168.reuse, R154, R32 ;  /* 0x0000009aa820723c */ /* 0x040fe20000001820 */
[----:B------:R-:W-:Y:S03]  /*11ac0*/  LDSM.16.MT88.4 R152, [R231+0x2900] ;  /* 0x00290000e798783b */ /* 0x000fe60000004200 */
[C---:B------:R-:W-:Y:S01]  /*11ad0*/  FMUL.FTZ R62, R2.reuse, R62 ;  /* 0x0000003e023e7220 */ /* 0x040fe20000410000 */
[----:B------:R-:W-:Y:S01]  /*11ae0*/  MUFU.EX2 R201, R201 ;  /* 0x000000c900c97308 */ /* 0x000fe20000000800 */
[C---:B------:R-:W-:Y:S02]  /*11af0*/  FMUL.FTZ R63, R2.reuse, R63 ;  /* 0x0000003f023f7220 */ /* 0x040fe40000410000 */
[C---:B----4-:R-:W-:Y:S04]  /*11b00*/  HMMA.16816.F32 R36, R168.reuse, R144, R36 ;  /* 0x00000090a824723c */ /* 0x050fe80000001824 */
[C---:B------:R-:W-:Y:S02]  /*11b10*/  FMUL.FTZ R64, R3.reuse, R64 ;  /* 0x0000004003407220 */ /* 0x040fe40000410000 */
[C---:B------:R-:W-:Y:S01]  /*11b20*/  FMUL.FTZ R65, R3.reuse, R65 ;  /* 0x0000004103417220 */ /* 0x040fe20000410000 */
[----:B------:R-:W-:Y:S01]  /*11b30*/  MUFU.EX2 R204, R204 ;  /* 0x000000cc00cc7308 */ /* 0x000fe20000000800 */
[C---:B------:R-:W-:Y:S01]  /*11b40*/  HMMA.16816.F32 R40, R168.reuse, R146, R40 ;  /* 0x00000092a828723c */ /* 0x040fe20000001828 */
[----:B------:R-:W-:Y:S03]  /*11b50*/  LDSM.16.MT88.4 R144, [R225+0x900] ;  /* 0x00090000e190783b */ /* 0x000fe60000004200 */
[C---:B------:R-:W-:Y:S02]  /*11b60*/  FMUL.FTZ R66, R2.reuse, R66 ;  /* 0x0000004202427220 */ /* 0x040fe40000410000 */
[C---:B------:R-:W-:Y:S02]  /*11b70*/  FMUL.FTZ R67, R2.reuse, R67 ;  /* 0x0000004302437220 */ /* 0x040fe40000410000 */
[C---:B------:R-:W-:Y:S01]  /*11b80*/  FMUL.FTZ R68, R3.reuse, R68 ;  /* 0x0000004403447220 */ /* 0x040fe20000410000 */
[----:B------:R-:W-:Y:S01]  /*11b90*/  MUFU.EX2 R207, R207 ;  /* 0x000000cf00cf7308 */ /* 0x000fe20000000800 */
[C---:B--2---:R-:W-:Y:S03]  /*11ba0*/  HMMA.16816.F32 R44, R168.reuse, R136, R44 ;  /* 0x00000088a82c723c */ /* 0x044fe6000000182c */
        /* <DEDUP_REMOVED lines=8> */
[C---:B------:R-:W-:Y:S04]  /*11c30*/  HMMA.16816.F32 R52, R168.reuse, R132, R52 ;  /* 0x00000084a834723c */ /* 0x040fe80000001834 */
[C---:B------:R-:W-:Y:S01]  /*11c40*/  FMUL.FTZ R74, R2.reuse, R74 ;  /* 0x0000004a024a7220 */ /* 0x040fe20000410000 */
[----:B------:R-:W-:Y:S01]  /*11c50*/  MUFU.EX2 R198, R198 ;  /* 0x000000c600c67308 */ /* 0x000fe20000000800 */
[C---:B------:R-:W-:Y:S02]  /*11c60*/  FMUL.FTZ R75, R2.reuse, R75 ;  /* 0x0000004b024b7220 */ /* 0x040fe40000410000 */
[C---:B------:R-:W-:Y:S01]  /*11c70*/  HMMA.16816.F32 R56, R168.reuse, R134, R56 ;  /* 0x00000086a838723c */ /* 0x040fe20000001838 */
[----:B------:R-:W2:Y:S03]  /*11c80*/  LDSM.16.MT88.4 R132, [R226+0x4100] ;  /* 0x00410000e284783b */ /* 0x000ea60000004200 */
[C---:B------:R-:W-:Y:S02]  /*11c90*/  FMUL.FTZ R76, R3.reuse, R76 ;  /* 0x0000004c034c7220 */ /* 0x040fe40000410000 */
[C---:B------:R-:W-:Y:S01]  /*11ca0*/  FMUL.FTZ R77, R3.reuse, R77 ;  /* 0x0000004d034d7220 */ /* 0x040fe20000410000 */
[----:B------:R-:W-:Y:S01]  /*11cb0*/  MUFU.EX2 R191, R191 ;  /* 0x000000bf00bf7308 */ /* 0x000fe20000000800 */
[C---:B------:R-:W-:Y:S04]  /*11cc0*/  HMMA.16816.F32 R60, R168.reuse, R140, R60 ;  /* 0x0000008ca83c723c */ /* 0x040fe8000000183c */
[C---:B------:R-:W-:Y:S02]  /*11cd0*/  FMUL.FTZ R78, R2.reuse, R78 ;  /* 0x0000004e024e7220 */ /* 0x040fe40000410000 */
[C---:B------:R-:W-:Y:S02]  /*11ce0*/  FMUL.FTZ R79, R2.reuse, R79 ;  /* 0x0000004f024f7220 */ /* 0x040fe40000410000 */
[C---:B------:R-:W-:Y:S01]  /*11cf0*/  HMMA.16816.F32 R64, R168.reuse, R142, R64 ;  /* 0x0000008ea840723c */ /* 0x040fe20000001840 */
[----:B------:R-:W4:Y:S01]  /*11d00*/  LDSM.16.MT88.4 R140, [R225+0x4100] ;  /* 0x00410000e18c783b */ /* 0x000f220000004200 */
[----:B------:R-:W3:Y:S02]  /*11d10*/  MUFU.EX2 R202, R202 ;  /* 0x000000ca00ca7308 */ /* 0x000ee40000000800 */
[C---:B------:R-:W-:Y:S02]  /*11d20*/  FMUL.FTZ R80, R3.reuse, R80 ;  /* 0x0000005003507220 */ /* 0x040fe40000410000 */
[C---:B------:R-:W-:Y:S02]  /*11d30*/  FMUL.FTZ R81, R3.reuse, R81 ;  /* 0x0000005103517220 */ /* 0x040fe40000410000 */
[C---:B------:R-:W-:Y:S01]  /*11d40*/  FMUL.FTZ R82, R2.reuse, R82 ;  /* 0x0000005202527220 */ /* 0x040fe20000410000 */
[C---:B-1----:R-:W-:Y:S03]  /*11d50*/  HMMA.16816.F32 R68, R168.reuse, R136, R68 ;  /* 0x00000088a844723c */ /* 0x042fe60000001844 */
[C---:B------:R-:W-:Y:S01]  /*11d60*/  FMUL.FTZ R83, R2.reuse, R83 ;  /* 0x0000005302537220 */ /* 0x040fe20000410000 */
[----:B------:R-:W-:Y:S01]  /*11d70*/  MUFU.EX2 R187, R187 ;  /* 0x000000bb00bb7308 */ /* 0x000fe20000000800 */
[C---:B------:R-:W-:Y:S02]  /*11d80*/  FMUL.FTZ R84, R3.reuse, R84 ;  /* 0x0000005403547220 */ /* 0x040fe40000410000 */
[C---:B------:R-:W-:Y:S01]  /*11d90*/  FMUL.FTZ R85, R3.reuse, R85 ;  /* 0x0000005503557220 */ /* 0x040fe20000410000 */
[C---:B------:R-:W-:Y:S01]  /*11da0*/  HMMA.16816.F32 R72, R168.reuse, R138, R72 ;  /* 0x0000008aa848723c */ /* 0x040fe20000001848 */
[----:B------:R-:W1:Y:S03]  /*11db0*/  LDSM.16.MT88.4 R136, [R224+0x4100] ;  /* 0x00410000e088783b */ /* 0x000e660000004200 */
[C---:B------:R-:W-:Y:S02]  /*11dc0*/  FMUL.FTZ R86, R2.reuse, R86 ;  /* 0x0000005602567220 */ /* 0x040fe40000410000 */
[C---:B------:R-:W-:Y:S01]  /*11dd0*/  FMUL.FTZ R87, R2.reuse, R87 ;  /* 0x0000005702577220 */ /* 0x040fe20000410000 */
[----:B------:R-:W1:Y:S01]  /*11de0*/  MUFU.EX2 R188, R188 ;  /* 0x000000bc00bc7308 */ /* 0x000e620000000800 */
[C---:B--2---:R-:W-:Y:S04]  /*11df0*/  HMMA.16816.F32 R76, R168.reuse, R132, R76 ;  /* 0x00000084a84c723c */ /* 0x044fe8000000184c */
[C---:B------:R-:W-:Y:S02]  /*11e00*/  FMUL.FTZ R88, R3.reuse, R88 ;  /* 0x0000005803587220 */ /* 0x040fe40000410000 */
[C---:B------:R-:W-:Y:S02]  /*11e10*/  FMUL.FTZ R89, R3.reuse, R89 ;  /* 0x0000005903597220 */ /* 0x040fe40000410000 */
[C---:B------:R-:W-:Y:S01]  /*11e20*/  HMMA.16816.F32 R80, R168.reuse, R134, R80 ;  /* 0x00000086a850723c */ /* 0x040fe20000001850 */
[----:B------:R-:W2:Y:S01]  /*11e30*/  LDSM.16.MT88.4 R132, [R231+0x6100] ;  /* 0x00610000e784783b */ /* 0x000ea20000004200 */
[----:B------:R-:W-:Y:S02]  /*11e40*/  MUFU.EX2 R189, R189 ;  /* 0x000000bd00bd7308 */ /* 0x000fe40000000800 */
        /* <DEDUP_REMOVED lines=9> */
[C---:B------:R-:W-:Y:S04]  /*11ee0*/  FMUL.FTZ R96, R3.reuse, R96 ;  /* 0x0000006003607220 */ /* 0x040fe80000410000 */
[C---:B------:R-:W-:Y:S01]  /*11ef0*/  FMUL.FTZ R97, R3.reuse, R97 ;  /* 0x0000006103617220 */ /* 0x040fe20000410000 */
[C---:B-1----:R-:W-:Y:S03]  /*11f00*/  HMMA.16816.F32 R92, R168.reuse, R136, R92 ;  /* 0x00000088a85c723c */ /* 0x042fe6000000185c */
[C---:B------:R-:W-:Y:S02]  /*11f10*/  FMUL.FTZ R98, R2.reuse, R98 ;  /* 0x0000006202627220 */ /* 0x040fe40000410000 */
[C---:B------:R-:W-:Y:S02]  /*11f20*/  FMUL.FTZ R99, R2.reuse, R99 ;  /* 0x0000006302637220 */ /* 0x040fe40000410000 */
[C---:B------:R-:W-:Y:S02]  /*11f30*/  FMUL.FTZ R100, R3.reuse, R100 ;  /* 0x0000006403647220 */ /* 0x040fe40000410000 */
[C---:B------:R-:W-:Y:S03]  /*11f40*/  FMUL.FTZ R101, R3.reuse, R101 ;  /* 0x0000006503657220 */ /* 0x040fe60000410000 */
[C---:B------:R-:W-:Y:S01]  /*11f50*/  HMMA.16816.F32 R96, R168.reuse, R138, R96 ;  /* 0x0000008aa860723c */ /* 0x040fe20000001860 */
[----:B------:R-:W1:Y:S02]  /*11f60*/  LDSM.16.MT88.4 R136, [R225+0x6100] ;  /* 0x00610000e188783b */ /* 0x000e640000004200 */
[C---:B------:R-:W-:Y:S02]  /*11f70*/  FMUL.FTZ R102, R2.reuse, R102 ;  /* 0x0000006602667220 */ /* 0x040fe40000410000 */
[C---:B------:R-:W-:Y:S02]  /*11f80*/  FMUL.FTZ R103, R2.reuse, R103 ;  /* 0x0000006702677220 */ /* 0x040fe40000410000 */
[C---:B------:R-:W-:Y:S02]  /*11f90*/  FMUL.FTZ R104, R3.reuse, R104 ;  /* 0x0000006803687220 */ /* 0x040fe40000410000 */
[C---:B------:R-:W-:Y:S03]  /*11fa0*/  FMUL.FTZ R105, R3.reuse, R105 ;  /* 0x0000006903697220 */ /* 0x040fe60000410000 */
[C---:B--2---:R-:W-:Y:S03]  /*11fb0*/  HMMA.16816.F32 R100, R168.reuse, R132, R100 ;  /* 0x00000084a864723c */ /* 0x044fe60000001864 */
[C---:B------:R-:W-:Y:S02]  /*11fc0*/  FMUL.FTZ R106, R2.reuse, R106 ;  /* 0x0000006a026a7220 */ /* 0x040fe40000410000 */
        /* <DEDUP_REMOVED lines=13> */
[C---:B------:R-:W-:Y:S03]  /*120a0*/  FMUL.FTZ R117, R3.reuse, R117 ;  /* 0x0000007503757220 */ /* 0x040fe60000410000 */
[C---:B------:R-:W-:Y:S01]  /*120b0*/  HMMA.16816.F32 R112, R168.reuse, R142, R112 ;  /* 0x0000008ea870723c */ /* 0x040fe20000001870 */
[----:B------:R-:W-:Y:S02]  /*120c0*/  LDSM.16.MT88.4 R140, [R226+0x900] ;  /* 0x00090000e28c783b */ /* 0x000fe40000004200 */
[C---:B------:R-:W-:Y:S02]  /*120d0*/  FMUL.FTZ R118, R2.reuse, R118 ;  /* 0x0000007602767220 */ /* 0x040fe40000410000 */
[C---:B------:R-:W-:Y:S02]  /*120e0*/  FMUL.FTZ R119, R2.reuse, R119 ;  /* 0x0000007702777220 */ /* 0x040fe40000410000 */
[C---:B------:R-:W-:Y:S02]  /*120f0*/  FMUL.FTZ R120, R3.reuse, R120 ;  /* 0x0000007803787220 */ /* 0x040fe40000410000 */
[C---:B------:R-:W-:Y:S03]  /*12100*/  FMUL.FTZ R121, R3.reuse, R121 ;  /* 0x0000007903797220 */ /* 0x040fe60000410000 */
        /* <DEDUP_REMOVED lines=10> */
[----:B------:R-:W-:Y:S03]  /*121b0*/  FMUL.FTZ R129, R3, R129 ;  /* 0x0000008103817220 */ /* 0x000fe60000410000 */
[C---:B--2---:R-:W-:Y:S03]  /*121c0*/  HMMA.16816.F32 R124, R168.reuse, R132, R124 ;  /* 0x00000084a87c723c */ /* 0x044fe6000000187c */
[C---:B------:R-:W-:Y:S02]  /*121d0*/  FMUL.FTZ R130, R2.reuse, R130 ;  /* 0x0000008202827220 */ /* 0x040fe40000410000 */
[----:B------:R-:W-:Y:S02]  /*121e0*/  FMUL.FTZ R131, R2, R131 ;  /* 0x0000008302837220 */ /* 0x000fe40000410000 */
[----:B------:R-:W-:Y:S01]  /*121f0*/  F2FP.PACK_AB R132, R193, R190 ;  /* 0x000000bec184723e */ /* 0x000fe200000000ff */
[--C-:B------:R-:W-:Y:S01]  /*12200*/  FFMA.FTZ R186, R186, c[0x0][0x2d0], -R177.reuse ;  /* 0x0000b400baba7a23 */ /* 0x100fe200000108b1 */
[----:B---3--:R-:W-:Y:S03]  /*12210*/  F2FP.PACK_AB R133, R197, R194 ;  /* 0x000000c2c585723e */ /* 0x008fe600000000ff */
[----:B------:R-:W-:Y:S01]  /*12220*/  HMMA.16816.F32 R128, R168, R134, R128 ;  /* 0x00000086a880723c */ /* 0x000fe20000001880 */
[----:B------:R-:W-:Y:S01]  /*12230*/  LDSM.16.MT88.4 R168, [R231+0x4900] ;  /* 0x00490000e7a8783b */ /* 0x000fe20000004200 */
[----:B------:R-:W-:Y:S01]  /*12240*/  MUFU.EX2 R186, R186 ;  /* 0x000000ba00ba7308 */ /* 0x000fe20000000800 */
[----:B------:R-:W-:Y:S02]  /*12250*/  FFMA.FTZ R177, R165, c[0x0][0x2d0], -R177 ;  /* 0x0000b400a5b17a23 */ /* 0x000fe400000108b1 */
[----:B------:R-:W-:Y:S02]  /*12260*/  FFMA.FTZ R180, R3, R244, R180 ;  /* 0x000000f403b47223 */ /* 0x000fe400000100b4 */
[----:B------:R-:W-:Y:S01]  /*12270*/  F2FP.PACK_AB R134, R195, R192 ;  /* 0x000000c0c386723e */ /* 0x000fe200000000ff */
[----:B------:R-:W-:Y:S01]  /*12280*/  FFMA.FTZ R185, R2, R243, R185 ;  /* 0x000000f302b97223 */ /* 0x000fe200000100b9 */
[----:B-----5:R-:W-:Y:S03]  /*12290*/  F2FP.PACK_AB R135, R199, R196 ;  /* 0x000000c4c787723e */ /* 0x020fe600000000ff */
[----:B------:R-:W-:Y:S01]  /*122a0*/  MUFU.EX2 R165, R177 ;  /* 0x000000b100a57308 */ /* 0x000fe20000000800 */
[----:B------:R-:W-:Y:S02]  /*122b0*/  FADD.FTZ R167, R167, R180 ;  /* 0x000000b4a7a77221 */ /* 0x000fe40000010000 */
[----:B------:R-:W-:Y:S01]  /*122c0*/  FADD.FTZ R184, R184, R185 ;  /* 0x000000b9b8b87221 */ /* 0x000fe20000010000 */
[C---:B-1----:R-:W-:Y:S05]  /*122d0*/  HMMA.16816.F32 R4, R132.reuse, R136, R4 ;  /* 0x000000888404723c */ /* 0x042fea0000001804 */
[----:B------:R-:W-:Y:S02]  /*122e0*/  FADD.FTZ R166, R166, R167 ;  /* 0x000000a7a6a67221 */ /* 0x000fe40000010000 */
[----:B------:R-:W-:Y:S01]  /*122f0*/  FADD.FTZ R3, R183, R184 ;  /* 0x000000b8b7037221 */ /* 0x000fe20000010000 */
[C---:B------:R-:W-:Y:S01]  /*12300*/  HMMA.16816.F32 R8, R132.reuse, R138, R8 ;  /* 0x0000008a8408723c */ /* 0x040fe20000001808 */
[----:B------:R-:W1:Y:S03]  /*12310*/  LDSM.16.MT88.4 R136, [R224+0x2900] ;  /* 0x00290000e088783b */ /* 0x000e660000004200 */
[----:B------:R-:W-:Y:S02]  /*12320*/  FADD.FTZ R181, R181, R166 ;  /* 0x000000a6b5b57221 */ /* 0x000fe40000010000 */
[----:B------:R-:W-:Y:S02]  /*12330*/  FADD.FTZ R3, R182, R3 ;  /* 0x00000003b6037221 */ /* 0x000fe40000010000 */
[C---:B------:R-:W-:Y:S04]  /*12340*/  HMMA.16816.F32 R12, R132.reuse, R140, R12 ;  /* 0x0000008c840c723c */ /* 0x040fe8000000180c */
[----:B------:R-:W-:Y:S02]  /*12350*/  FADD.FTZ R190, R190, R181 ;  /* 0x000000b5bebe7221 */ /* 0x000fe40000010000 */
[----:B------:R-:W-:Y:S02]  /*12360*/  FADD.FTZ R194, R194, R3 ;  /* 0x00000003c2c27221 */ /* 0x000fe40000010000 */
[C---:B------:R-:W-:Y:S01]  /*12370*/  HMMA.16816.F32 R16, R132.reuse, R142, R16 ;  /* 0x0000008e8410723c */ /* 0x040fe20000001810 */
[----:B------:R-:W2:Y:S03]  /*12380*/  LDSM.16.MT88.4 R140, [R225+0x4900] ;  /* 0x00490000e18c783b */ /* 0x000ea60000004200 */
[----:B------:R-:W-:Y:S02]  /*12390*/  FADD.FTZ R193, R193, R190 ;  /* 0x000000bec1c17221 */ /* 0x000fe40000010000 */
[----:B------:R-:W-:Y:S02]  /*123a0*/  FADD.FTZ R197, R197, R194 ;  /* 0x000000c2c5c57221 */ /* 0x000fe40000010000 */
[C---:B------:R-:W-:Y:S04]  /*123b0*/  HMMA.16816.F32 R20, R132.reuse, R144, R20 ;  /* 0x000000908414723c */ /* 0x040fe80000001814 */
[----:B------:R-:W-:Y:S02]  /*123c0*/  FADD.FTZ R192, R192, R193 ;  /* 0x000000c1c0c07221 */ /* 0x000fe40000010000 */
[----:B------:R-:W-:Y:S02]  /*123d0*/  FADD.FTZ R196, R196, R197 ;  /* 0x000000c5c4c47221 */ /* 0x000fe40000010000 */
[C---:B------:R-:W-:Y:S01]  /*123e0*/  HMMA.16816.F32 R24, R132.reuse, R146, R24 ;  /* 0x000000928418723c */ /* 0x040fe20000001818 */
[----:B------:R-:W3:Y:S03]  /*123f0*/  LDSM.16.MT88.4 R144, [R224+0x4900] ;  /* 0x00490000e090783b */ /* 0x000ee60000004200 */
[----:B------:R-:W-:Y:S02]  /*12400*/  FADD.FTZ R195, R195, R192 ;  /* 0x000000c0c3c37221 */ /* 0x000fe40000010000 */
[----:B------:R-:W-:Y:S02]  /*12410*/  FADD.FTZ R199, R199, R196 ;  /* 0x000000c4c7c77221 */ /* 0x000fe40000010000 */
[C---:B------:R-:W-:Y:S08]  /*12420*/  HMMA.16816.F32 R28, R132.reuse, R148, R28 ;  /* 0x00000094841c723c */ /* 0x040ff0000000181c */
[C---:B------:R-:W-:Y:S01]  /*12430*/  HMMA.16816.F32 R32, R132.reuse, R150, R32 ;  /* 0x000000968420723c */ /* 0x040fe20000001820 */
[----:B------:R-:W-:Y:S07]  /*12440*/  LDSM.16.MT88.4 R148, [R226+0x6900] ;  /* 0x00690000e294783b */ /* 0x000fee0000004200 */
        /* <DEDUP_REMOVED lines=12> */
[C---:B------:R-:W-:Y:S01]  /*12510*/  HMMA.16816.F32 R68, R132.reuse, R168, R68 ;  /* 0x000000a88444723c */ /* 0x040fe20000001844 */
[----:B------:R4:W5:Y:S06]  /*12520*/  MUFU.EX2 R169, R176 ;  /* 0x000000b000a97308 */ /* 0x00096c0000000800 */
[----:B------:R-:W-:Y:S01]  /*12530*/  F2FP.PACK_AB R168, R202, R191 ;  /* 0x000000bfcaa8723e */ /* 0x000fe200000000ff */
[C---:B------:R-:W-:Y:S07]  /*12540*/  HMMA.16816.F32 R72, R132.reuse, R170, R72 ;  /* 0x000000aa8448723c */ /* 0x040fee0000001848 */
[----:B------:R-:W-:Y:S01]  /*12550*/  F2FP.PACK_AB R170, R188, R187 ;  /* 0x000000bbbcaa723e */ /* 0x000fe200000000ff */
[C---:B------:R-:W-:Y:S08]  /*12560*/  HMMA.16816.F32 R76, R132.reuse, R172, R76 ;  /* 0x000000ac844c723c */ /* 0x040ff0000000184c */
[C---:B------:R-:W-:Y:S01]  /*12570*/  HMMA.16816.F32 R80, R132.reuse, R174, R80 ;  /* 0x000000ae8450723c */ /* 0x040fe20000001850 */
[----:B------:R-:W-:Y:S07]  /*12580*/  LDSM.16.MT88.4 R172, [R224+0x1900] ;  /* 0x00190000e0ac783b */ /* 0x000fee0000004200 */
[C---:B--2---:R-:W-:Y:S01]  /*12590*/  HMMA.16816.F32 R84, R132.reuse, R140, R84 ;  /* 0x0000008c8454723c */ /* 0x044fe20000001854 */
[----:B----4-:R-:W-:Y:S07]  /*125a0*/  LDSM.16.MT88.4 R176, [R231+0x5900] ;  /* 0x00590000e7b0783b */ /* 0x010fee0000004200 */
        /* <DEDUP_REMOVED lines=8> */
[C---:B------:R-:W-:Y:S08]  /*12630*/  HMMA.16816.F32 R108, R132.reuse, R148, R108 ;  /* 0x00000094846c723c */ /* 0x040ff0000000186c */
[C---:B------:R-:W-:Y:S01]  /*12640*/  HMMA.16816.F32 R112, R132.reuse, R150, R112 ;  /* 0x000000968470723c */ /* 0x040fe20000001870 */
[----:B------:R-:W4:Y:S07]  /*12650*/  LDSM.16.MT88.4 R148, [R226+0x1100] ;  /* 0x00110000e294783b */ /* 0x000f2e0000004200 */
[C---:B--2---:R-:W-:Y:S08]  /*12660*/  HMMA.16816.F32 R116, R132.reuse, R140, R116 ;  /* 0x0000008c8474723c */ /* 0x044ff00000001874 */
[C---:B------:R-:W-:Y:S01]  /*12670*/  HMMA.16816.F32 R120, R132.reuse, R142, R120 ;  /* 0x0000008e8478723c */ /* 0x040fe20000001878 */
[----:B------:R-:W2:Y:S07]  /*12680*/  LDSM.16.MT88.4 R140, [R225+0x1100] ;  /* 0x00110000e18c783b */ /* 0x000eae0000004200 */
[C---:B---3--:R-:W-:Y:S08]  /*12690*/  HMMA.16816.F32 R124, R132.reuse, R144, R124 ;  /* 0x00000090847c723c */ /* 0x048ff0000000187c */
[----:B------:R-:W-:Y:S01]  /*126a0*/  HMMA.16816.F32 R128, R132, R146, R128 ;  /* 0x000000928480723c */ /* 0x000fe20000001880 */
[----:B------:R-:W3:Y:S06]  /*126b0*/  LDSM.16.MT88.4 R144, [R224+0x1100] ;  /* 0x00110000e090783b */ /* 0x000eec0000004200 */
[----:B------:R-:W-:Y:S01]  /*126c0*/  F2FP.PACK_AB R132, R205, R206 ;  /* 0x000000cecd84723e */ /* 0x000fe200000000ff */
[----:B------:R-:W-:Y:S01]  /*126d0*/  FADD.FTZ R206, R206, R195 ;  /* 0x000000c3cece7221 */ /* 0x000fe20000010000 */
[----:B------:R-:W-:Y:S03]  /*126e0*/  F2FP.PACK_AB R134, R201, R203 ;  /* 0x000000cbc986723e */ /* 0x000fe600000000ff */
[----:B------:R-:W-:Y:S01]  /*126f0*/  F2FP.PACK_AB R133, R207, R204 ;  /* 0x000000cccf85723e */ /* 0x000fe200000000ff */
[----:B------:R-:W-:Y:S01]  /*12700*/  FADD.FTZ R204, R204, R199 ;  /* 0x000000c7cccc7221 */ /* 0x000fe20000010000 */
[----:B------:R-:W-:Y:S01]  /*12710*/  F2FP.PACK_AB R135, R198, R200 ;  /* 0x000000c8c687723e */ /* 0x000fe200000000ff */
[----:B------:R-:W-:Y:S02]  /*12720*/  FADD.FTZ R2, R205, R206 ;  /* 0x000000cecd027221 */ /* 0x000fe40000010000 */
[----:B------:R-:W-:Y:S02]  /*12730*/  FADD.FTZ R207, R207, R204 ;  /* 0x000000cccfcf7221 */ /* 0x000fe40000010000 */
[----:B------:R-:W-:Y:S02]  /*12740*/  FADD.FTZ R2, R203, R2 ;  /* 0x00000002cb027221 */ /* 0x000fe40000010000 */
[C---:B-1----:R-:W-:Y:S03]  /*12750*/  HMMA.16816.F32 R4, R132.reuse, R136, R4 ;  /* 0x000000888404723c */ /* 0x042fe60000001804 */
[----:B------:R-:W-:Y:S02]  /*12760*/  FADD.FTZ R3, R200, R207 ;  /* 0x000000cfc8037221 */ /* 0x000fe40000010000 */
[----:B------:R-:W-:Y:S02]  /*12770*/  FADD.FTZ R2, R201, R2 ;  /* 0x00000002c9027221 */ /* 0x000fe40000010000 */
[----:B------:R-:W-:Y:S01]  /*12780*/  FADD.FTZ R3, R198, R3 ;  /* 0x00000003c6037221 */ /* 0x000fe20000010000 */
[C---:B------:R-:W-:Y:S01]  /*12790*/  HMMA.16816.F32 R8, R132.reuse, R138, R8 ;  /* 0x0000008a8408723c */ /* 0x040fe20000001808 */
[----:B------:R-:W1:Y:S03]  /*127a0*/  LDSM.16.MT88.4 R136, [R225+0x3100] ;  /* 0x00310000e188783b */ /* 0x000e660000004200 */
[----:B------:R-:W-:Y:S01]  /*127b0*/  FADD.FTZ R191, R191, R2 ;  /* 0x00000002bfbf7221 */ /* 0x000fe20000010000 */
[----:B------:R-:W-:Y:S03]  /*127c0*/  MOV R2, R164 ;  /* 0x000000a400027202 */ /* 0x000fe60000000f00 */
[C---:B----4-:R-:W-:Y:S04]  /*127d0*/  HMMA.16816.F32 R12, R132.reuse, R148, R12 ;  /* 0x00000094840c723c */ /* 0x050fe8000000180c */
[----:B------:R-:W-:Y:S04]  /*127e0*/  FADD.FTZ R202, R202, R191 ;  /* 0x000000bfcaca7221 */ /* 0x000fe80000010000 */
[C---:B------:R-:W-:Y:S01]  /*127f0*/  HMMA.16816.F32 R16, R132.reuse, R150, R16 ;  /* 0x000000968410723c */ /* 0x040fe20000001810 */
[----:B------:R-:W4:Y:S03]  /*12800*/  LDSM.16.MT88.4 R148, [R224+0x3100] ;  /* 0x00310000e094783b */ /* 0x000f260000004200 */
[----:B------:R-:W-:Y:S04]  /*12810*/  FADD.FTZ R187, R187, R202 ;  /* 0x000000cabbbb7221 */ /* 0x000fe80000010000 */
[C---:B--2---:R-:W-:Y:S04]  /*12820*/  HMMA.16816.F32 R20, R132.reuse, R140, R20 ;  /* 0x0000008c8414723c */ /* 0x044fe80000001814 */
[----:B------:R-:W-:Y:S04]  /*12830*/  FADD.FTZ R244, R188, R187 ;  /* 0x000000bbbcf47221 */ /* 0x000fe80000010000 */
[C---:B------:R-:W-:Y:S01]  /*12840*/  HMMA.16816.F32 R24, R132.reuse, R142, R24 ;  /* 0x0000008e8418723c */ /* 0x040fe20000001818 */
[----:B------:R-:W2:Y:S07]  /*12850*/  LDSM.16.MT88.4 R140, [R231+0x5100] ;  /* 0x00510000e78c783b */ /* 0x000eae0000004200 */
[C---:B---3--:R-:W-:Y:S08]  /*12860*/  HMMA.16816.F32 R28, R132.reuse, R144, R28 ;  /* 0x00000090841c723c */ /* 0x048ff0000000181c */
[C---:B------:R-:W-:Y:S01]  /*12870*/  HMMA.16816.F32 R32, R132.reuse, R146, R32 ;  /* 0x000000928420723c */ /* 0x040fe20000001820 */
[----:B------:R-:W3:Y:S07]  /*12880*/  LDSM.16.MT88.4 R144, [R225+0x5100] ;  /* 0x00510000e190783b */ /* 0x000eee0000004200 */
[C---:B------:R-:W-:Y:S08]  /*12890*/  HMMA.16816.F32 R36, R132.reuse, R152, R36 ;  /* 0x000000988424723c */ /* 0x040ff00000001824 */
[C---:B------:R-:W-:Y:S08]  /*128a0*/  HMMA.16816.F32 R40, R132.reuse, R154, R40 ;  /* 0x0000009a8428723c */ /* 0x040ff00000001828 */
[C---:B------:R-:W-:Y:S08]  /*128b0*/  HMMA.16816.F32 R44, R132.reuse, R156, R44 ;  /* 0x0000009c842c723c */ /* 0x040ff0000000182c */
[C---:B------:R-:W-:Y:S01]  /*128c0*/  HMMA.16816.F32 R48, R132.reuse, R158, R48 ;  /* 0x0000009e8430723c */ /* 0x040fe20000001830 */
[----:B------:R-:W-:Y:S07]  /*128d0*/  LDSM.16.MT88.4 R156, [R231+0x1900] ;  /* 0x00190000e79c783b */ /* 0x000fee0000004200 */
        /* <DEDUP_REMOVED lines=10> */
[C---:B------:R-:W-:Y:S08]  /*12980*/  HMMA.16816.F32 R80, R132.reuse, R162, R80 ;  /* 0x000000a28450723c */ /* 0x040ff00000001850 */
        /* <DEDUP_REMOVED lines=8> */
[----:B------:R-:W-:Y:S07]  /*12a10*/  LDSM.16.MT88.4 R140, [R225+0x1900] ;  /* 0x00190000e18c783b */ /* 0x000fee0000004200 */
[C---:B------:R-:W-:Y:S08]  /*12a20*/  HMMA.16816.F32 R108, R132.reuse, R148, R108 ;  /* 0x00000094846c723c */ /* 0x040ff0000000186c */
[C---:B------:R-:W-:Y:S01]  /*12a30*/  HMMA.16816.F32 R112, R132.reuse, R150, R112 ;  /* 0x000000968470723c */ /* 0x040fe20000001870 */
[----:B------:R-:W2:Y:S07]  /*12a40*/  LDSM.16.MT88.4 R148, [R226+0x1900] ;  /* 0x00190000e294783b */ /* 0x000eae0000004200 */
[C---:B---3--:R-:W-:Y:S08]  /*12a50*/  HMMA.16816.F32 R116, R132.reuse, R144, R116 ;  /* 0x000000908474723c */ /* 0x048ff00000001874 */
[C---:B------:R-:W-:Y:S08]  /*12a60*/  HMMA.16816.F32 R120, R132.reuse, R146, R120 ;  /* 0x000000928478723c */ /* 0x040ff00000001878 */
[C---:B-1----:R-:W-:Y:S08]  /*12a70*/  HMMA.16816.F32 R124, R132.reuse, R136, R124 ;  /* 0x00000088847c723c */ /* 0x042ff0000000187c */
[----:B------:R-:W-:Y:S07]  /*12a80*/  HMMA.16816.F32 R128, R132, R138, R128 ;  /* 0x0000008a8480723c */ /* 0x000fee0000001880 */
[----:B-----5:R-:W-:Y:S02]  /*12a90*/  MOV R135, R169 ;  /* 0x000000a900877202 */ /* 0x020fe40000000f00 */
[----:B------:R-:W-:Y:S03]  /*12aa0*/  F2FP.PACK_AB R169, R189, R186 ;  /* 0x000000babda9723e */ /* 0x000fe600000000ff */
[-C--:B------:R-:W-:Y:S01]  /*12ab0*/  F2FP.PACK_AB R171, R165, R135.reuse ;  /* 0x00000087a5ab723e */ /* 0x080fe200000000ff */
[----:B------:R-:W-:Y:S01]  /*12ac0*/  FADD.FTZ R186, R186, R3 ;  /* 0x00000003baba7221 */ /* 0x000fe20000010000 */
[----:B------:R-:W-:Y:S03]  /*12ad0*/  MOV R3, R0 ;  /* 0x0000000000037202 */ /* 0x000fe60000000f00 */
[----:B------:R-:W-:Y:S02]  /*12ae0*/  FADD.FTZ R186, R189, R186 ;  /* 0x000000babdba7221 */ /* 0x000fe40000010000 */
[C---:B------:R-:W-:Y:S01]  /*12af0*/  HMMA.16816.F32 R160, R168.reuse, R156, R4 ;  /* 0x0000009ca8a0723c */ /* 0x040fe20000001804 */
[----:B------:R-:W1:Y:S07]  /*12b00*/  LDSM.16.MT88.4 R4, [R231+0x3900] ;  /* 0x00390000e704783b */ /* 0x000e6e0000004200 */
[C---:B------:R-:W-:Y:S01]  /*12b10*/  HMMA.16816.F32 R156, R168.reuse, R158, R8 ;  /* 0x0000009ea89c723c */ /* 0x040fe20000001808 */
[----:B------:R-:W3:Y:S07]  /*12b20*/  LDSM.16.MT88.4 R8, [R226+0x3900] ;  /* 0x00390000e208783b */ /* 0x000eee0000004200 */
[C---:B--2---:R-:W-:Y:S01]  /*12b30*/  HMMA.16816.F32 R152, R168.reuse, R148, R12 ;  /* 0x00000094a898723c */ /* 0x044fe2000000180c */
[----:B------:R-:W2:Y:S07]  /*12b40*/  LDSM.16.MT88.4 R12, [R225+0x3900] ;  /* 0x00390000e10c783b */ /* 0x000eae0000004200 */
[C---:B------:R-:W-:Y:S01]  /*12b50*/  HMMA.16816.F32 R148, R168.reuse, R150, R16 ;  /* 0x00000096a894723c */ /* 0x040fe20000001810 */
[----:B------:R-:W4:Y:S07]  /*12b60*/  LDSM.16.MT88.4 R16, [R224+0x3900] ;  /* 0x00390000e010783b */ /* 0x000f2e0000004200 */
[C---:B------:R-:W-:Y:S01]  /*12b70*/  HMMA.16816.F32 R144, R168.reuse, R140, R20 ;  /* 0x0000008ca890723c */ /* 0x040fe20000001814 */
[----:B------:R-:W5:Y:S07]  /*12b80*/  LDSM.16.MT88.4 R20, [R226+0x5900] ;  /* 0x00590000e214783b */ /* 0x000f6e0000004200 */
[C---:B------:R-:W-:Y:S01]  /*12b90*/  HMMA.16816.F32 R140, R168.reuse, R142, R24 ;  /* 0x0000008ea88c723c */ /* 0x040fe20000001818 */
[----:B------:R-:W2:Y:S07]  /*12ba0*/  LDSM.16.MT88.4 R24, [R225+0x5900] ;  /* 0x00590000e118783b */ /* 0x000eae0000004200 */
[C---:B------:R-:W-:Y:S01]  /*12bb0*/  HMMA.16816.F32 R136, R168.reuse, R172, R28 ;  /* 0x000000aca888723c */ /* 0x040fe2000000181c */
[----:B------:R-:W2:Y:S06]  /*12bc0*/  LDSM.16.MT88.4 R28, [R224+0x5900] ;  /* 0x00590000e01c783b */ /* 0x000eac0000004200 */
[----:B------:R-:W-:Y:S02]  /*12bd0*/  MOV R173, R135 ;  /* 0x0000008700ad7202 */ /* 0x000fe40000000f00 */
[C---:B------:R-:W-:Y:S01]  /*12be0*/  HMMA.16816.F32 R132, R168.reuse, R174, R32 ;  /* 0x000000aea884723c */ /* 0x040fe20000001820 */
[----:B------:R-:W4:Y:S02]  /*12bf0*/  LDSM.16.MT88.4 R32, [R231+0x7900] ;  /* 0x00790000e720783b */ /* 0x000f240000004200 */
[----:B------:R-:W-:Y:S04]  /*12c00*/  FADD.FTZ R186, R173, R186 ;  /* 0x000000baadba7221 */ /* 0x000fe80000010000 */
[----:B------:R-:W-:Y:S01]  /*12c10*/  FADD.FTZ R243, R165, R186 ;  /* 0x000000baa5f37221 */ /* 0x000fe20000010000 */
        /* <DEDUP_REMOVED lines=9> */
[C---:B----4-:R-:W-:Y:S08]  /*12cb0*/  HMMA.16816.F32 R60, R168.reuse, R16, R60 ;  /* 0x00000010a83c723c */ /* 0x050ff0000000183c */
[C---:B------:R-:W-:Y:S08]  /*12cc0*/  HMMA.16816.F32 R64, R168.reuse, R18, R64 ;  /* 0x00000012a840723c */ /* 0x040ff00000001840 */
[C---:B------:R-:W-:Y:S08]  /*12cd0*/  HMMA.16816.F32 R68, R168.reuse, R176, R68 ;  /* 0x000000b0a844723c */ /* 0x040ff00000001844 */
[C---:B------:R-:W-:Y:S08]  /*12ce0*/  HMMA.16816.F32 R72, R168.reuse, R178, R72 ;  /* 0x000000b2a848723c */ /* 0x040ff00000001848 */
[C---:B-----5:R-:W-:Y:S08]  /*12cf0*/  HMMA.16816.F32 R76, R168.reuse, R20, R76 ;  /* 0x00000014a84c723c */ /* 0x060ff0000000184c */
[C---:B------:R-:W-:Y:S08]  /*12d00*/  HMMA.16816.F32 R80, R168.reuse, R22, R80 ;  /* 0x00000016a850723c */ /* 0x040ff00000001850 */
[C---:B------:R-:W-:Y:S08]  /*12d10*/  HMMA.16816.F32 R84, R168.reuse, R24, R84 ;  /* 0x00000018a854723c */ /* 0x040ff00000001854 */
[C---:B------:R-:W-:Y:S08]  /*12d20*/  HMMA.16816.F32 R88, R168.reuse, R26, R88 ;  /* 0x0000001aa858723c */ /* 0x040ff00000001858 */
[C---:B------:R-:W-:Y:S08]  /*12d30*/  HMMA.16816.F32 R92, R168.reuse, R28, R92 ;  /* 0x0000001ca85c723c */ /* 0x040ff0000000185c */
[C---:B------:R-:W-:Y:S08]  /*12d40*/  HMMA.16816.F32 R96, R168.reuse, R30, R96 ;  /* 0x0000001ea860723c */ /* 0x040ff00000001860 */
[C---:B------:R-:W-:Y:S08]  /*12d50*/  HMMA.16816.F32 R100, R168.reuse, R32, R100 ;  /* 0x00000020a864723c */ /* 0x040ff00000001864 */
[C---:B------:R-:W-:Y:S08]  /*12d60*/  HMMA.16816.F32 R104, R168.reuse, R34, R104 ;  /* 0x00000022a868723c */ /* 0x040ff00000001868 */
[C---:B-1----:R-:W-:Y:S08]  /*12d70*/  HMMA.16816.F32 R108, R168.reuse, R4, R108 ;  /* 0x00000004a86c723c */ /* 0x042ff0000000186c */
[C---:B------:R-:W-:Y:S08]  /*12d80*/  HMMA.16816.F32 R112, R168.reuse, R6, R112 ;  /* 0x00000006a870723c */ /* 0x040ff00000001870 */
[C---:B---3--:R-:W-:Y:S08]  /*12d90*/  HMMA.16816.F32 R116, R168.reuse, R8, R116 ;  /* 0x00000008a874723c */ /* 0x048ff00000001874 */
[C---:B------:R-:W-:Y:S08]  /*12da0*/  HMMA.16816.F32 R120, R168.reuse, R10, R120 ;  /* 0x0000000aa878723c */ /* 0x040ff00000001878 */
[C---:B--2---:R-:W-:Y:S08]  /*12db0*/  HMMA.16816.F32 R124, R168.reuse, R12, R124 ;  /* 0x0000000ca87c723c */ /* 0x044ff0000000187c */
[----:B------:R-:W-:Y:S01]  /*12dc0*/  HMMA.16816.F32 R128, R168, R14, R128 ;  /* 0x0000000ea880723c */ /* 0x000fe20000001880 */
[----:B------:R-:W-:-:S07]  /*12dd0*/  @P0 BRA `(.L_x_2014) ;  /* 0xffffbc9000000947 */ /* 0x000fce000383ffff */
.L_x_2004:
[----:B------:R-:W1:Y:S01]  /*12de0*/  SHFL.BFLY PT, R3, R244, 0x2, 0x1f ;  /* 0x0c401f00f4037f89 */ /* 0x000e6200000e0000 */
[----:B------:R-:W-:-:S02]  /*12df0*/  MOV R2, RZ ;  /* 0x000000ff00027202 */ /* 0x000fc40000000f00 */
[----:B------:R-:W-:Y:S01]  /*12e00*/  MOV R4, RZ ;  /* 0x000000ff00047202 */ /* 0x000fe20000000f00 */
[----:B------:R-:W2:Y:S01]  /*12e10*/  SHFL.BFLY PT, R8, R243, 0x2, 0x1f ;  /* 0x0c401f00f3087f89 */ /* 0x000ea200000e0000 */
[----:B------:R-:W-:Y:S02]  /*12e20*/  MOV R7, 0xff800000 ;  /* 0xff80000000077802 */ /* 0x000fe40000000f00 */
[----:B------:R-:W-:Y:S01]  /*12e30*/  PLOP3.LUT P2, PT, PT, PT, PT, 0x8, 0x0 ;  /* 0x000000000000781c */ /* 0x000fe20003f4e170 */
[----:B-1----:R-:W-:Y:S02]  /*12e40*/  FADD.FTZ R3, R3, R244 ;  /* 0x000000f403037221 */ /* 0x002fe40000010000 */
[----:B--2---:R-:W-:-:S03]  /*12e50*/  FADD.FTZ R8, R8, R243 ;  /* 0x000000f308087221 */ /* 0x004fc60000010000 */
[----:B------:R-:W1:Y:S04]  /*12e60*/  SHFL.BFLY PT, R6, R3, 0x1, 0x1f ;  /* 0x0c201f0003067f89 */ /* 0x000e6800000e0000 */
[----:B------:R-:W2:Y:S01]  /*12e70*/  SHFL.BFLY PT, R5, R8, 0x1, 0x1f ;  /* 0x0c201f0008057f89 */ /* 0x000ea200000e0000 */
[----:B-1----:R-:W-:Y:S02]  /*12e80*/  FADD.FTZ R6, R3, R6 ;  /* 0x0000000603067221 */ /* 0x002fe40000010000 */
[----:B--2---:R-:W-:-:S03]  /*12e90*/  FADD.FTZ R5, R5, R8 ;  /* 0x0000000805057221 */ /* 0x004fc60000010000 */
[----:B------:R-:W-:Y:S02]  /*12ea0*/  FSETP.NE.FTZ.AND P1, PT, R6, RZ, PT ;  /* 0x000000ff0600720b */ /* 0x000fe40003f35000 */
[----:B------:R-:W-:-:S11]  /*12eb0*/  FSETP.NE.FTZ.AND P0, PT, R5, RZ, PT ;  /* 0x000000ff0500720b */ /* 0x000fd60003f15000 */
[----:B------:R-:W1:Y:S01]  /*12ec0*/  @P1 MUFU.RCP R2, R6 ;  /* 0x0000000600021308 */ /* 0x000e620000001000 */
[----:B------:R-:W-:Y:S02]  /*12ed0*/  @P1 MOV R10, 0x3f317218 ;  /* 0x3f317218000a1802 */ /* 0x000fe40000000f00 */
[----:B------:R-:W-:-:S05]  /*12ee0*/  @P0 MOV R11, 0x3f317218 ;  /* 0x3f317218000b0802 */ /* 0x000fca0000000f00 */
[----:B------:R-:W2:Y:S01]  /*12ef0*/  @P1 MUFU.LG2 R6, R6 ;  /* 0x0000000600061308 */ /* 0x000ea20000000c00 */
[----:B------:R-:W-:-:S07]  /*12f00*/  @P0 FMUL.FTZ R11, R11, c[0x0][0x2d0] ;  /* 0x0000b4000b0b0a20 */ /* 0x000fce0000410000 */
[----:B------:R-:W3:Y:S01]  /*12f10*/  @P0 MUFU.LG2 R8, R5 ;  /* 0x0000000500080308 */ /* 0x000ee20000000c00 */
[C---:B-1----:R-:W-:Y:S02]  /*12f20*/  FMUL.FTZ R160, R2.reuse, R160 ;  /* 0x000000a002a07220 */ /* 0x042fe40000410000 */
[C---:B------:R-:W-:Y:S02]  /*12f30*/  FMUL.FTZ R161, R2.reuse, R161 ;  /* 0x000000a102a17220 */ /* 0x040fe40000410000 */
[C---:B------:R-:W-:Y:S02]  /*12f40*/  FMUL.FTZ R156, R2.reuse, R156 ;  /* 0x0000009c029c7220 */ /* 0x040fe40000410000 */
[----:B------:R-:W-:Y:S01]  /*12f50*/  FMUL.FTZ R157, R2, R157 ;  /* 0x0000009d029d7220 */ /* 0x000fe20000410000 */
[----:B------:R1:W4:Y:S01]  /*12f60*/  @P0 MUFU.RCP R4, R5 ;  /* 0x0000000500040308 */ /* 0x0003220000001000 */
[----:B--2---:R-:W-:Y:S02]  /*12f70*/  @P1 FMUL.FTZ R9, R6, 0.69314718246459960938 ;  /* 0x3f31721806091820 */ /* 0x004fe40000410000 */
[----:B------:R-:W-:-:S02]  /*12f80*/  @P1 FMUL.FTZ R6, R10, c[0x0][0x2d0] ;  /* 0x0000b4000a061a20 */ /* 0x000fc40000410000 */
[C---:B------:R-:W-:Y:S02]  /*12f90*/  FMUL.FTZ R152, R2.reuse, R152 ;  /* 0x0000009802987220 */ /* 0x040fe40000410000 */
[----:B------:R-:W-:Y:S02]  /*12fa0*/  FMUL.FTZ R153, R2, R153 ;  /* 0x0000009902997220 */ /* 0x000fe40000410000 */
        /* <DEDUP_REMOVED lines=60> */
[C---:B----4-:R-:W-:Y:S02]  /*13370*/  FMUL.FTZ R162, R4.reuse, R162 ;  /* 0x000000a204a27220 */ /* 0x050fe40000410000 */
        /* <DEDUP_REMOVED lines=65> */
.L_x_1966:
[----:B------:R-:W-:Y:S05]  /*13790*/  @P2 BRA `(.L_x_2015) ;  /* 0x00001f9000002947 */ /* 0x000fea0003800000 */
[----:B------:R-:W1:Y:S01]  /*137a0*/  S2R R9, SR_CTAID.Y ;  /* 0x0000000000097919 */ /* 0x000e620000002600 */
[----:B------:R-:W-:Y:S01]  /*137b0*/  IMAD R8, RZ, RZ, -UR13 ;  /* 0x8000000dff087e24 */ /* 0x000fe2000f8e02ff */
[----:B------:R-:W-:Y:S01]  /*137c0*/  USHF.R.S32.HI UR6, URZ, 0x1f, UR13 ;  /* 0x0000001f3f067899 */ /* 0x000fe2000801140d */
[----:B------:R-:W-:Y:S01]  /*137d0*/  BSSY B0, `(.L_x_2016) ;  /* 0x0000132000007945 */ /* 0x000fe20003800000 */
[----:B------:R-:W3:Y:S01]  /*137e0*/  S2R R4, SR_TID.X ;  /* 0x0000000000047919 */ /* 0x000ee20000002100 */
[----:B------:R-:W-:-:S02]  /*137f0*/  ULDC.64 UR4, c[0x0][0x4d0] ;  /* 0x0001340000047ab9 */ /* 0x000fc40000000a00 */
[----:B------:R-:W-:Y:S01]  /*13800*/  UIMAD UR7, UR6, UR4, URZ ;  /* 0x00000004060772a4 */ /* 0x000fe2000f8e023f */
[----:B------:R-:W4:Y:S01]  /*13810*/  S2R R11, SR_CTAID.Z ;  /* 0x00000000000b7919 */ /* 0x000f220000002700 */
[----:B------:R-:W-:Y:S02]  /*13820*/  UIMAD.WIDE.U32 UR8, UR13, UR4, URZ ;  /* 0x000000040d0872a5 */ /* 0x000fe4000f8e003f */
[----:B------:R-:W-:Y:S01]  /*13830*/  UIMAD UR7, UR13, UR5, UR7 ;  /* 0x000000050d0772a4 */ /* 0x000fe2000f8e0207 */
[----:B------:R-:W5:Y:S02]  /*13840*/  S2R R12, SR_CTAID.X ;  /* 0x00000000000c7919 */ /* 0x000f640000002500 */
        /* <DEDUP_REMOVED lines=8> */
[----:B-1----:R-:W-:Y:S02]  /*138d0*/  IMAD R8, R8, c[0x0][0x550], R9 ;  /* 0x0001540008087a24 */ /* 0x002fe400078e0209 */
[----:B------:R-:W-:Y:S01]  /*138e0*/  UIADD3 UR4, UR11, UR4, URZ ;  /* 0x000000040b047290 */ /* 0x000fe2000fffe03f */
[----:B------:R-:W-:Y:S01]  /*138f0*/  IMAD.U32 R17, RZ, RZ, UR11 ;  /* 0x0000000bff117e24 */ /* 0x000fe2000f8e00ff */
[----:B---3--:R-:W-:Y:S01]  /*13900*/  SHF.R.S32.HI R9, RZ, 0x1f, R4 ;  /* 0x0000001fff097819 */ /* 0x008fe20000011404 */
[----:B------:R-:W-:-:S03]  /*13910*/  IMAD.U32 R19, RZ, RZ, UR7 ;  /* 0x00000007ff137e24 */ /* 0x000fc6000f8e00ff */
[CC--:B------:R-:W-:Y:S01]  /*13920*/  LEA.HI R0, R9.reuse, R4.reuse, RZ, 0x5 ;  /* 0x0000000409007211 */ /* 0x0c0fe200078f28ff */
[----:B------:R-:W-:Y:S01]  /*13930*/  IMAD.U32 R17, RZ, RZ, UR4 ;  /* 0x00000004ff117e24 */ /* 0x000fe2000f8e00ff */
[-C--:B------:R-:W-:Y:S01]  /*13940*/  LEA.HI R9, R9, R4.reuse, RZ, 0x2 ;  /* 0x0000000409097211 */ /* 0x080fe200078f10ff */
[C---:B----4-:R-:W-:Y:S01]  /*13950*/  IMAD.WIDE.U32 R18, R11.reuse, c[0x0][0x4d8], R18 ;  /* 0x000136000b127a25 */ /* 0x050fe200078e0012 */
[----:B------:R-:W-:Y:S02]  /*13960*/  LOP3.LUT R13, R0, 0xffffffe0, RZ, 0xc0, !PT ;  /* 0xffffffe0000d7812 */ /* 0x000fe400078ec0ff */
[----:B------:R-:W-:Y:S01]  /*13970*/  SHF.R.S32.HI R15, RZ, 0x5, R0 ;  /* 0x00000005ff0f7819 */ /* 0x000fe20000011400 */
[----:B------:R-:W-:Y:S01]  /*13980*/  IMAD.WIDE.U32 R16, R11, c[0x0][0x440], R16 ;  /* 0x000110000b107a25 */ /* 0x000fe200078e0010 */
[----:B------:R-:W-:Y:S02]  /*13990*/  SHF.R.S32.HI R0, RZ, 0x1f, R0 ;  /* 0x0000001fff007819 */ /* 0x000fe40000011400 */
[----:B------:R-:W-:Y:S01]  /*139a0*/  LOP3.LUT R9, R9, 0xfffffffc, RZ, 0xc0, !PT ;  /* 0xfffffffc09097812 */ /* 0x000fe200078ec0ff */
[----:B------:R-:W-:Y:S01]  /*139b0*/  IMAD.IADD R6, R4, 0x1, -R13 ;  /* 0x0000000104067824 */ /* 0x000fe200078e0a0d */
[----:B------:R-:W-:Y:S01]  /*139c0*/  LEA.HI R0, R0, R15, RZ, 0x3 ;  /* 0x0000000f00007211 */ /* 0x000fe200078f18ff */
[----:B------:R-:W-:Y:S01]  /*139d0*/  IMAD.MOV.U32 R20, RZ, RZ, R18 ;  /* 0x000000ffff147224 */ /* 0x000fe200078e0012 */
[----:B------:R-:W-:Y:S01]  /*139e0*/  IADD3 R9, -R9, R4, RZ ;  /* 0x0000000409097210 */ /* 0x000fe20007ffe1ff */
[----:B------:R-:W-:Y:S01]  /*139f0*/  IMAD.MOV.U32 R22, RZ, RZ, R16 ;  /* 0x000000ffff167224 */ /* 0x000fe200078e0010 */
[----:B------:R-:W-:-:S02]  /*13a00*/  LOP3.LUT R0, R0, 0xffffff8, RZ, 0xc0, !PT ;  /* 0x0ffffff800007812 */ /* 0x000fc400078ec0ff */
[----:B------:R-:W-:Y:S02]  /*13a10*/  SHF.R.S32.HI R13, RZ, 0x1f, R6 ;  /* 0x0000001fff0d7819 */ /* 0x000fe40000011406 */
[----:B------:R-:W-:Y:S01]  /*13a20*/  SHF.R.S32.HI R10, RZ, 0x1f, R11 ;  /* 0x0000001fff0a7819 */ /* 0x000fe2000001140b */
[----:B------:R-:W-:Y:S01]  /*13a30*/  IMAD.IADD R15, R15, 0x1, -R0 ;  /* 0x000000010f0f7824 */ /* 0x000fe200078e0a00 */
[----:B------:R-:W-:Y:S02]  /*13a40*/  LEA.HI R0, R9, R9, RZ, 0x1 ;  /* 0x0000000909007211 */ /* 0x000fe400078f08ff */
[----:B------:R-:W-:Y:S01]  /*13a50*/  LEA.HI R4, R13, R6, RZ, 0x2 ;  /* 0x000000060d047211 */ /* 0x000fe200078f10ff */
[----:B------:R-:W-:Y:S01]  /*13a60*/  IMAD.MOV.U32 R13, RZ, RZ, c[0x0][0x4e8] ;  /* 0x00013a00ff0d7624 */ /* 0x000fe200078e00ff */
[----:B------:R-:W-:Y:S02]  /*13a70*/  LOP3.LUT R0, R0, 0x1ffffffe, RZ, 0xc0, !PT ;  /* 0x1ffffffe00007812 */ /* 0x000fe400078ec0ff */
[----:B------:R-:W-:-:S02]  /*13a80*/  SHF.R.S32.HI R14, RZ, 0x2, R4 ;  /* 0x00000002ff0e7819 */ /* 0x000fc40000011404 */
[----:B------:R-:W-:Y:S01]  /*13a90*/  IADD3 R0, R9, -R0, RZ ;  /* 0x8000000009007210 */ /* 0x000fe20007ffe0ff */
[----:B------:R-:W-:Y:S01]  /*13aa0*/  BAR.SYNC.DEFER_BLOCKING 0x1, 0x100 ;  /* 0x0044000000007b1d */ /* 0x000fe20000010000 */
[----:B------:R-:W-:Y:S01]  /*13ab0*/  ISETP.NE.AND P1, PT, R13, 0x1, PT ;  /* 0x000000010d00780c */ /* 0x000fe20003f25270 */
[----:B------:R-:W-:Y:S02]  /*13ac0*/  IMAD R15, R15, 0x10, R14 ;  /* 0x000000100f0f7824 */ /* 0x000fe400078e020e */
[----:B------:R-:W-:Y:S02]  /*13ad0*/  IMAD R14, R10, c[0x0][0x4d8], RZ ;  /* 0x000136000a0e7a24 */ /* 0x000fe400078e02ff */
[----:B------:R-:W-:Y:S01]  /*13ae0*/  IMAD R9, R0, 0x8, R15 ;  /* 0x0000000800097824 */ /* 0x000fe200078e020f */
[----:B------:R-:W-:Y:S01]  /*13af0*/  SHF.R.S32.HI R0, RZ, 0x1f, R8 ;  /* 0x0000001fff007819 */ /* 0x000fe20000011408 */
[----:B------:R-:W-:Y:S02]  /*13b00*/  IMAD R10, R10, c[0x0][0x440], RZ ;  /* 0x000110000a0a7a24 */ /* 0x000fe400078e02ff */
[C---:B------:R-:W-:Y:S01]  /*13b10*/  IMAD R14, R11.reuse, c[0x0][0x4dc], R14 ;  /* 0x000137000b0e7a24 */ /* 0x040fe200078e020e */
[C---:B-----5:R-:W-:Y:S01]  /*13b20*/  LEA R9, R12.reuse, R9, 0x7 ;  /* 0x000000090c097211 */ /* 0x060fe200078e38ff */
[----:B------:R-:W-:Y:S01]  /*13b30*/  IMAD R10, R11, c[0x0][0x444], R10 ;  /* 0x000111000b0a7a24 */ /* 0x000fe200078e020a */
[----:B------:R-:W-:Y:S01]  /*13b40*/  LEA R12, R12, R15, 0x7 ;  /* 0x0000000f0c0c7211 */ /* 0x000fe200078e38ff */
[----:B------:R-:W-:Y:S01]  /*13b50*/  IMAD.IADD R21, R19, 0x1, R14 ;  /* 0x0000000113157824 */ /* 0x000fe200078e020e */
[----:B------:R-:W-:Y:S01]  /*13b60*/  MOV R11, R9 ;  /* 0x00000009000b7202 */ /* 0x000fe20000000f00 */
[----:B------:R-:W-:-:S02]  /*13b70*/  IMAD.IADD R23, R17, 0x1, R10 ;  /* 0x0000000111177824 */ /* 0x000fc400078e020a */
[----:B------:R-:W-:-:S04]  /*13b80*/  @P1 IMAD.HI.U32 R10, R9, c[0x0][0x4ec], RZ ;  /* 0x00013b00090a1a27 */ /* 0x000fc800078e00ff */
[C---:B------:R-:W-:Y:S01]  /*13b90*/  IMAD R17, R0.reuse, c[0x0][0x4e0], RZ ;  /* 0x0001380000117a24 */ /* 0x040fe200078e02ff */
[----:B------:R-:W-:Y:S01]  /*13ba0*/  @P1 SHF.R.U32.HI R11, RZ, c[0x0][0x4f0], R10 ;  /* 0x00013c00ff0b1a19 */ /* 0x000fe2000001160a */
[----:B------:R-:W-:Y:S02]  /*13bb0*/  IMAD R19, R0, c[0x0][0x448], RZ ;  /* 0x0001120000137a24 */ /* 0x000fe400078e02ff */
[C---:B------:R-:W-:Y:S01]  /*13bc0*/  IMAD R17, R8.reuse, c[0x0][0x4e4], R17 ;  /* 0x0001390008117a24 */ /* 0x040fe200078e0211 */
[----:B------:R-:W-:Y:S01]  /*13bd0*/  IADD3 R0, -R11, RZ, RZ ;  /* 0x000000ff0b007210 */ /* 0x000fe20007ffe1ff */
[C---:B------:R-:W-:Y:S01]  /*13be0*/  IMAD R19, R8.reuse, c[0x0][0x44c], R19 ;  /* 0x0001130008137a24 */ /* 0x040fe200078e0213 */
[----:B------:R-:W-:Y:S01]  /*13bf0*/  SHF.R.S32.HI R14, RZ, 0x1f, R11 ;  /* 0x0000001fff0e7819 */ /* 0x000fe2000001140b */
[----:B------:R-:W-:-:S04]  /*13c00*/  IMAD.WIDE.U32 R22, R8, c[0x0][0x448], R22 ;  /* 0x0001120008167a25 */ /* 0x000fc800078e0016 */
[----:B------:R-:W-:-:S04]  /*13c10*/  IMAD.WIDE.U32 R20, R8, c[0x0][0x4e0], R20 ;  /* 0x0001380008147a25 */ /* 0x000fc800078e0014 */
[----:B------:R-:W-:Y:S01]  /*13c20*/  @P1 IMAD.HI.U32 R8, R9, c[0x0][0x4ec], RZ ;  /* 0x00013b0009081a27 */ /* 0x000fe200078e00ff */
[----:B------:R-:W-:-:S03]  /*13c30*/  IADD3 R16, P0, R11, R20, RZ ;  /* 0x000000140b107210 */ /* 0x000fc60007f1e0ff */
[----:B------:R-:W-:Y:S01]  /*13c40*/  IMAD R0, R0, c[0x0][0x4e8], R9 ;  /* 0x00013a0000007a24 */ /* 0x000fe200078e0209 */
[----:B------:R-:W-:Y:S01]  /*13c50*/  IADD3.X R17, R14, R21, R17, P0, !PT ;  /* 0x000000150e117210 */ /* 0x000fe200007fe411 */
[----:B------:R-:W-:Y:S01]  /*13c60*/  IMAD.MOV.U32 R10, RZ, RZ, R9 ;  /* 0x000000ffff0a7224 */ /* 0x000fe200078e0009 */
[----:B------:R-:W-:Y:S01]  /*13c70*/  @P1 SHF.R.U32.HI R10, RZ, c[0x0][0x4f0], R8 ;  /* 0x00013c00ff0a1a19 */ /* 0x000fe20000011608 */
[----:B------:R-:W-:Y:S01]  /*13c80*/  IMAD.IADD R23, R23, 0x1, R19 ;  /* 0x0000000117177824 */ /* 0x000fe200078e0213 */
[----:B------:R-:W-:Y:S01]  /*13c90*/  SHF.R.S32.HI R8, RZ, 0x1f, R0 ;  /* 0x0000001fff087819 */ /* 0x000fe20000011400 */
[----:B------:R-:W-:Y:S01]  /*13ca0*/  IMAD.WIDE.U32 R16, R0, c[0x0][0x4c8], R16 ;  /* 0x0001320000107a25 */ /* 0x000fe200078e0010 */
[----:B------:R-:W-:-:S03]  /*13cb0*/  IADD3 R14, -R10, RZ, RZ ;  /* 0x000000ff0a0e7210 */ /* 0x000fc60007ffe1ff */
[----:B------:R-:W-:Y:S01]  /*13cc0*/  IMAD R11, R8, c[0x0][0x4c8], RZ ;  /* 0x00013200080b7a24 */ /* 0x000fe200078e02ff */
[----:B------:R-:W-:Y:S01]  /*13cd0*/  SHF.R.S32.HI R8, RZ, 0x1f, R10 ;  /* 0x0000001fff087819 */ /* 0x000fe2000001140a */
[----:B------:R-:W-:Y:S02]  /*13ce0*/  IMAD R14, R14, c[0x0][0x4e8], R9 ;  /* 0x00013a000e0e7a24 */ /* 0x000fe400078e0209 */
[----:B------:R-:W-:Y:S01]  /*13cf0*/  IMAD R11, R0, c[0x0][0x4cc], R11 ;  /* 0x00013300000b7a24 */ /* 0x000fe200078e020b */
[----:B------:R-:W-:Y:S01]  /*13d00*/  LEA R0, P0, R16, c[0x0][0x4a8], 0x2 ;  /* 0x00012a0010007a11 */ /* 0x000fe200078010ff */
[----:B------:R-:W-:Y:S01]  /*13d10*/  IMAD R9, R8, c[0x0][0x430], RZ ;  /* 0x00010c0008097a24 */ /* 0x000fe200078e02ff */
[----:B------:R-:W-:Y:S01]  /*13d20*/  SHF.R.S32.HI R8, RZ, 0x1f, R14 ;  /* 0x0000001fff087819 */ /* 0x000fe2000001140e */
[----:B------:R-:W-:Y:S02]  /*13d30*/  IMAD.IADD R11, R17, 0x1, R11 ;  /* 0x00000001110b7824 */ /* 0x000fe400078e020b */
[----:B------:R-:W-:Y:S01]  /*13d40*/  SHFL.IDX PT, R18, R0, 0x1, 0x1c1f ;  /* 0x003c1f0000127f89 */ /* 0x000fe200000e0000 */
[----:B------:R-:W-:-:S02]  /*13d50*/  IMAD.WIDE.U32 R22, R10, c[0x0][0x430], R22 ;  /* 0x00010c000a167a25 */ /* 0x000fc400078e0016 */
[----:B------:R-:W-:Y:S02]  /*13d60*/  LEA.HI.X R11, R16, c[0x0][0x4ac], R11, 0x2, P0 ;  /* 0x00012b00100b7a11 */ /* 0x000fe400000f140b */
[----:B------:R-:W-:Y:S01]  /*13d70*/  SHFL.IDX PT, R16, R0, RZ, 0x1c1f ;  /* 0x001c1fff00107589 */ /* 0x000fe200000e0000 */
[----:B------:R-:W-:Y:S01]  /*13d80*/  IMAD R9, R10, c[0x0][0x434], R9 ;  /* 0x00010d000a097a24 */ /* 0x000fe200078e0209 */
[----:B------:R-:W-:Y:S01]  /*13d90*/  LOP3.LUT P0, RZ, R6, 0x3, RZ, 0xc0, !PT ;  /* 0x0000000306ff7812 */ /* 0x000fe2000780c0ff */
[----:B------:R-:W-:Y:S01]  /*13da0*/  IMAD R13, R13, c[0x0][0x388], RZ ;  /* 0x0000e2000d0d7a24 */ /* 0x000fe200078e02ff */
[----:B------:R-:W1:Y:S01]  /*13db0*/  SHFL.IDX PT, R17, R11, RZ, 0x1c1f ;  /* 0x001c1fff0b117589 */ /* 0x000e6200000e0000 */
[----:B------:R-:W-:Y:S02]  /*13dc0*/  IMAD.IADD R23, R23, 0x1, R9 ;  /* 0x0000000117177824 */ /* 0x000fe400078e0209 */
[----:B------:R-:W-:Y:S01]  /*13dd0*/  IMAD R9, R8, c[0x0][0x428], RZ ;  /* 0x00010a0008097a24 */ /* 0x000fe200078e02ff */
[----:B------:R3:W4:Y:S01]  /*13de0*/  SHFL.IDX PT, R19, R11, 0x1, 0x1c1f ;  /* 0x003c1f000b137f89 */ /* 0x00072200000e0000 */
[----:B------:R-:W-:-:S02]  /*13df0*/  IADD3 R8, R12, 0x8, RZ ;  /* 0x000000080c087810 */ /* 0x000fc40007ffe0ff */
[-C--:B------:R-:W-:Y:S01]  /*13e00*/  ISETP.GE.OR P2, PT, R12, R13.reuse, P0 ;  /* 0x0000000d0c00720c */ /* 0x080fe20000746670 */
[----:B------:R-:W-:Y:S01]  /*13e10*/  IMAD R9, R14, c[0x0][0x42c], R9 ;  /* 0x00010b000e097a24 */ /* 0x000fe200078e0209 */
[----:B------:R-:W-:Y:S01]  /*13e20*/  ISETP.GE.OR P0, PT, R8, R13, P0 ;  /* 0x0000000d0800720c */ /* 0x000fe20000706670 */
[----:B------:R-:W-:-:S05]  /*13e30*/  IMAD.WIDE.U32 R14, R14, c[0x0][0x428], R22 ;  /* 0x00010a000e0e7a25 */ /* 0x000fca00078e0016 */
[----:B------:R-:W-:Y:S02]  /*13e40*/  IADD3 R10, R15, R9, RZ ;  /* 0x000000090f0a7210 */ /* 0x000fe40007ffe0ff */
[----:B------:R-:W-:-:S04]  /*13e50*/  LEA R9, P1, R14, c[0x0][0x400], 0x2 ;  /* 0x000100000e097a11 */ /* 0x000fc800078210ff */
[----:B------:R-:W-:Y:S02]  /*13e60*/  LEA.HI.X R10, R14, c[0x0][0x404], R10, 0x2, P1 ;  /* 0x000101000e0a7a11 */ /* 0x000fe400008f140a */
[----:B------:R-:W-:Y:S01]  /*13e70*/  ISETP.GE.AND P1, PT, R8, R13, PT ;  /* 0x0000000d0800720c */ /* 0x000fe20003f26270 */
[----:B-1----:R1:W-:Y:S01]  /*13e80*/  @!P2 ST.E [R16.64], R5 ;  /* 0x000000051000a985 */ /* 0x0023e2000c101912 */
[----:B---3--:R-:W-:-:S03]  /*13e90*/  LOP3.LUT R11, R4, 0x7ffffffc, RZ, 0xc0, !PT ;  /* 0x7ffffffc040b7812 */ /* 0x008fc600078ec0ff */
[----:B----4-:R3:W-:Y:S01]  /*13ea0*/  @!P0 ST.E [R18.64], R7 ;  /* 0x0000000712008985 */ /* 0x0107e2000c101912 */
[----:B------:R-:W-:Y:S01]  /*13eb0*/  ISETP.GE.AND P0, PT, R12, R13, PT ;  /* 0x0000000d0c00720c */ /* 0x000fe20003f06270 */
[----:B------:R-:W-:Y:S02]  /*13ec0*/  IMAD.IADD R11, R6, 0x1, -R11 ;  /* 0x00000001060b7824 */ /* 0x000fe400078e0a0b */
[----:B------:R3:W4:Y:S04]  /*13ed0*/  SHFL.IDX PT, R14, R9, RZ, 0x1c1f ;  /* 0x001c1fff090e7589 */ /* 0x00072800000e0000 */
[----:B------:R3:W2:Y:S01]  /*13ee0*/  SHFL.IDX PT, R15, R10, RZ, 0x1c1f ;  /* 0x001c1fff0a0f7589 */ /* 0x0006a200000e0000 */
[----:B------:R-:W-:Y:S02]  /*13ef0*/  SHF.L.U32 R11, R11, 0x1, RZ ;  /* 0x000000010b0b7819 */ /* 0x000fe400000006ff */
[----:B-1----:R-:W-:-:S03]  /*13f00*/  P2R R5, PR, RZ, 0x2 ;  /* 0x00000002ff057803 */ /* 0x002fc60000000000 */
[----:B------:R-:W-:Y:S05]  /*13f10*/  @P0 BRA `(.L_x_2017) ;  /* 0x00000bd000000947 */ /* 0x000fea0003800000 */
[C---:B------:R-:W-:Y:S02]  /*13f20*/  IADD3 R4, R11.reuse, 0x8, RZ ;  /* 0x000000080b047810 */ /* 0x040fe40007ffe0ff */
[C---:B------:R-:W-:Y:S02]  /*13f30*/  IADD3 R0, R11.reuse, 0x10, RZ ;  /* 0x000000100b007810 */ /* 0x040fe40007ffe0ff */
[----:B------:R-:W-:Y:S02]  /*13f40*/  ISETP.GE.AND P5, PT, R4, c[0x0][0x3c8], PT ;  /* 0x0000f20004007a0c */ /* 0x000fe40003fa6270 */
[C---:B------:R-:W-:Y:S02]  /*13f50*/  ISETP.GE.AND P0, PT, R11.reuse, c[0x0][0x3c8], PT ;  /* 0x0000f2000b007a0c */ /* 0x040fe40003f06270 */
[----:B------:R-:W-:Y:S02]  /*13f60*/  ISETP.GE.AND P4, PT, R0, c[0x0][0x3c8], PT ;  /* 0x0000f20000007a0c */ /* 0x000fe40003f86270 */
[----:B------:R-:W-:-:S02]  /*13f70*/  IADD3 R8, R11, 0x18, RZ ;  /* 0x000000180b087810 */ /* 0x000fc40007ffe0ff */
[C---:B---3--:R-:W-:Y:S02]  /*13f80*/  IADD3 R7, R11.reuse, 0x20, RZ ;  /* 0x000000200b077810 */ /* 0x048fe40007ffe0ff */
[C---:B------:R-:W-:Y:S02]  /*13f90*/  IADD3 R6, R11.reuse, 0x28, RZ ;  /* 0x000000280b067810 */ /* 0x040fe40007ffe0ff */
[----:B------:R-:W-:Y:S02]  /*13fa0*/  ISETP.GE.AND P3, PT, R8, c[0x0][0x3c8], PT ;  /* 0x0000f20008007a0c */ /* 0x000fe40003f66270 */
[----:B------:R-:W-:Y:S01]  /*13fb0*/  @!P5 LEA.HI R4, R4, R4, RZ, 0x1 ;  /* 0x000000040404d211 */ /* 0x000fe200078f08ff */
[----:B--2-4-:R-:W-:Y:S01]  /*13fc0*/  @!P0 IMAD.WIDE R18, R11, 0x4, R14 ;  /* 0x000000040b128825 */ /* 0x014fe200078e020e */
[----:B------:R-:W-:Y:S02]  /*13fd0*/  ISETP.GE.AND P2, PT, R7, c[0x0][0x3c8], PT ;  /* 0x0000f20007007a0c */ /* 0x000fe40003f46270 */
[----:B------:R-:W-:-:S02]  /*13fe0*/  @!P4 LEA.HI R12, R0, R0, RZ, 0x1 ;  /* 0x00000000000cc211 */ /* 0x000fc400078f08ff */
[----:B------:R-:W-:Y:S01]  /*13ff0*/  IADD3 R0, R11, 0x30, RZ ;  /* 0x000000300b007810 */ /* 0x000fe20007ffe0ff */
[----:B------:R1:W-:Y:S01]  /*14000*/  @!P0 ST.E.64 [R18.64], R160 ;  /* 0x000000a012008985 */ /* 0x0003e2000c101b12 */
[----:B------:R-:W-:Y:S02]  /*14010*/  @!P5 LOP3.LUT R13, R4, 0xfffffffe, RZ, 0xc0, !PT ;  /* 0xfffffffe040dd812 */ /* 0x000fe400078ec0ff */
[----:B------:R-:W-:Y:S02]  /*14020*/  ISETP.GE.AND P1, PT, R6, c[0x0][0x3c8], PT ;  /* 0x0000f20006007a0c */ /* 0x000fe40003f26270 */
[----:B------:R-:W-:Y:S01]  /*14030*/  @!P4 LOP3.LUT R17, R12, 0xfffffffe, RZ, 0xc0, !PT ;  /* 0xfffffffe0c11c812 */ /* 0x000fe200078ec0ff */
[--C-:B------:R-:W-:Y:S01]  /*14040*/  @!P5 IMAD.WIDE R12, R13, 0x4, R14.reuse ;  /* 0x000000040d0cd825 */ /* 0x100fe200078e020e */
[----:B------:R-:W-:Y:S02]  /*14050*/  ISETP.GE.AND P0, PT, R0, c[0x0][0x3c8], PT ;  /* 0x0000f20000007a0c */ /* 0x000fe40003f06270 */
[----:B------:R-:W-:Y:S01]  /*14060*/  IADD3 R4, R11, 0x38, RZ ;  /* 0x000000380b047810 */ /* 0x000fe20007ffe0ff */
[----:B------:R-:W-:Y:S01]  /*14070*/  @!P4 IMAD.WIDE R16, R17, 0x4, R14 ;  /* 0x000000041110c825 */ /* 0x000fe200078e020e */
[----:B------:R2:W-:Y:S01]  /*14080*/  @!P5 ST.E.64 [R12.64], R156 ;  /* 0x0000009c0c00d985 */ /* 0x0005e2000c101b12 */
[----:B------:R-:W-:-:S02]  /*14090*/  @!P3 LEA.HI R8, R8, R8, RZ, 0x1 ;  /* 0x000000080808b211 */ /* 0x000fc400078f08ff */
[----:B------:R-:W-:Y:S01]  /*140a0*/  ISETP.GE.AND P5, PT, R4, c[0x0][0x3c8], PT ;  /* 0x0000f20004007a0c */ /* 0x000fe20003fa6270 */
[----:B------:R3:W-:Y:S01]  /*140b0*/  @!P4 ST.E.64 [R16.64], R152 ;  /* 0x000000981000c985 */ /* 0x0007e2000c101b12 */
[----:B------:R-:W-:Y:S02]  /*140c0*/  @!P2 LEA.HI R7, R7, R7, RZ, 0x1 ;  /* 0x000000070707a211 */ /* 0x000fe400078f08ff */
[----:B------:R-:W-:Y:S02]  /*140d0*/  @!P1 LEA.HI R6, R6, R6, RZ, 0x1 ;  /* 0x0000000606069211 */ /* 0x000fe400078f08ff */
[----:B------:R-:W-:Y:S02]  /*140e0*/  @!P0 LEA.HI R0, R0, R0, RZ, 0x1 ;  /* 0x0000000000008211 */ /* 0x000fe400078f08ff */
[----:B------:R-:W-:Y:S02]  /*140f0*/  @!P2 LOP3.LUT R7, R7, 0xfffffffe, RZ, 0xc0, !PT ;  /* 0xfffffffe0707a812 */ /* 0x000fe400078ec0ff */
[----:B------:R-:W-:-:S03]  /*14100*/  @!P1 LOP3.LUT R21, R6, 0xfffffffe, RZ, 0xc0, !PT ;  /* 0xfffffffe06159812 */ /* 0x000fc600078ec0ff */
[--C-:B------:R-:W-:Y:S01]  /*14110*/  @!P2 IMAD.WIDE R6, R7, 0x4, R14.reuse ;  /* 0x000000040706a825 */ /* 0x100fe200078e020e */
[----:B------:R-:W-:Y:S02]  /*14120*/  @!P5 LEA.HI R4, R4, R4, RZ, 0x1 ;  /* 0x000000040404d211 */ /* 0x000fe400078f08ff */
[----:B-1----:R-:W-:Y:S01]  /*14130*/  IADD3 R18, R11, 0x40, RZ ;  /* 0x000000400b127810 */ /* 0x002fe20007ffe0ff */
[----:B------:R-:W-:Y:S01]  /*14140*/  @!P1 IMAD.WIDE R20, R21, 0x4, R14 ;  /* 0x0000000415149825 */ /* 0x000fe200078e020e */
[----:B------:R-:W-:Y:S02]  /*14150*/  @!P3 LOP3.LUT R19, R8, 0xfffffffe, RZ, 0xc0, !PT ;  /* 0xfffffffe0813b812 */ /* 0x000fe400078ec0ff */
[----:B------:R-:W-:Y:S02]  /*14160*/  ISETP.GE.AND P4, PT, R18, c[0x0][0x3c8], PT ;  /* 0x0000f20012007a0c */ /* 0x000fe40003f86270 */
[----:B------:R-:W-:Y:S02]  /*14170*/  IADD3 R8, R11, 0x50, RZ ;  /* 0x000000500b087810 */ /* 0x000fe40007ffe0ff */
[----:B--2---:R-:W-:-:S02]  /*14180*/  @!P0 LOP3.LUT R13, R0, 0xfffffffe, RZ, 0xc0, !PT ;  /* 0xfffffffe000d8812 */ /* 0x004fc400078ec0ff */
[----:B------:R-:W-:Y:S01]  /*14190*/  IADD3 R0, R11, 0x58, RZ ;  /* 0x000000580b007810 */ /* 0x000fe20007ffe0ff */
[----:B---3--:R-:W-:Y:S01]  /*141a0*/  @!P3 IMAD.WIDE R16, R19, 0x4, R14 ;  /* 0x000000041310b825 */ /* 0x008fe200078e020e */
[----:B------:R-:W-:-:S05]  /*141b0*/  IADD3 R19, R11, 0x48, RZ ;  /* 0x000000480b137810 */ /* 0x000fca0007ffe0ff */
[----:B------:R-:W-:Y:S01]  /*141c0*/  @!P4 LEA.HI R22, R18, R18, RZ, 0x1 ;  /* 0x000000121216c211 */ /* 0x000fe200078f08ff */
[----:B------:R-:W-:Y:S01]  /*141d0*/  @!P0 IMAD.WIDE R12, R13, 0x4, R14 ;  /* 0x000000040d0c8825 */ /* 0x000fe200078e020e */
[----:B------:R1:W-:Y:S01]  /*141e0*/  @!P3 ST.E.64 [R16.64], R148 ;  /* 0x000000941000b985 */ /* 0x0003e2000c101b12 */
[----:B------:R-:W-:Y:S02]  /*141f0*/  ISETP.GE.AND P3, PT, R19, c[0x0][0x3c8], PT ;  /* 0x0000f20013007a0c */ /* 0x000fe40003f66270 */
[----:B------:R-:W-:Y:S01]  /*14200*/  IADD3 R18, R11, 0x60, RZ ;  /* 0x000000600b127810 */ /* 0x000fe20007ffe0ff */
[----:B------:R2:W-:Y:S01]  /*14210*/  @!P2 ST.E.64 [R6.64], R144 ;  /* 0x000000900600a985 */ /* 0x0005e2000c101b12 */
[----:B------:R-:W-:-:S03]  /*14220*/  ISETP.GE.AND P2, PT, R8, c[0x0][0x3c8], PT ;  /* 0x0000f20008007a0c */ /* 0x000fc60003f46270 */
[----:B------:R3:W-:Y:S01]  /*14230*/  @!P1 ST.E.64 [R20.64], R140 ;  /* 0x0000008c14009985 */ /* 0x0007e2000c101b12 */
[----:B------:R-:W-:-:S03]  /*14240*/  ISETP.GE.AND P1, PT, R0, c[0x0][0x3c8], PT ;  /* 0x0000f20000007a0c */ /* 0x000fc60003f26270 */
[----:B------:R4:W-:Y:S01]  /*14250*/  @!P0 ST.E.64 [R12.64], R136 ;  /* 0x000000880c008985 */ /* 0x0009e2000c101b12 */
[----:B------:R-:W-:Y:S02]  /*14260*/  ISETP.GE.AND P0, PT, R18, c[0x0][0x3c8], PT ;  /* 0x0000f20012007a0c */ /* 0x000fe40003f06270 */
[----:B------:R-:W-:-:S03]  /*14270*/  @!P3 LEA.HI R19, R19, R19, RZ, 0x1 ;  /* 0x000000131313b211 */ /* 0x000fc600078f08ff */
[----:B------:R-:W-:Y:S02]  /*14280*/  @!P2 LEA.HI R8, R8, R8, RZ, 0x1 ;  /* 0x000000080808a211 */ /* 0x000fe400078f08ff */
[----:B------:R-:W-:Y:S02]  /*14290*/  @!P3 LOP3.LUT R19, R19, 0xfffffffe, RZ, 0xc0, !PT ;  /* 0xfffffffe1313b812 */ /* 0x000fe400078ec0ff */
[----:B------:R-:W-:-:S04]  /*142a0*/  @!P1 LEA.HI R0, R0, R0, RZ, 0x1 ;  /* 0x0000000000009211 */ /* 0x000fc800078f08ff */
[----:B------:R-:W-:Y:S02]  /*142b0*/  @!P0 LEA.HI R18, R18, R18, RZ, 0x1 ;  /* 0x0000001212128211 */ /* 0x000fe400078f08ff */
[----:B-1----:R-:W-:Y:S02]  /*142c0*/  @!P5 LOP3.LUT R17, R4, 0xfffffffe, RZ, 0xc0, !PT ;  /* 0xfffffffe0411d812 */ /* 0x002fe400078ec0ff */
[C---:B------:R-:W-:Y:S02]  /*142d0*/  IADD3 R4, R11.reuse, 0x68, RZ ;  /* 0x000000680b047810 */ /* 0x040fe40007ffe0ff */
[----:B--2---:R-:W-:Y:S02]  /*142e0*/  @!P4 LOP3.LUT R7, R22, 0xfffffffe, RZ, 0xc0, !PT ;  /* 0xfffffffe1607c812 */ /* 0x004fe400078ec0ff */
[----:B------:R-:W-:Y:S02]  /*142f0*/  IADD3 R16, R11, 0x70, RZ ;  /* 0x000000700b107810 */ /* 0x000fe40007ffe0ff */
[----:B---3--:R-:W-:Y:S01]  /*14300*/  @!P1 LOP3.LUT R21, R0, 0xfffffffe, RZ, 0xc0, !PT ;  /* 0xfffffffe00159812 */ /* 0x008fe200078ec0ff */
[----:B------:R-:W-:Y:S01]  /*14310*/  @!P4 IMAD.WIDE R6, R7, 0x4, R14 ;  /* 0x000000040706c825 */ /* 0x000fe200078e020e */
[----:B------:R-:W-:-:S02]  /*14320*/  IADD3 R22, R11, 0x78, RZ ;  /* 0x000000780b167810 */ /* 0x000fc40007ffe0ff */
[----:B------:R-:W-:Y:S01]  /*14330*/  IADD3 R0, R11, 0x90, RZ ;  /* 0x000000900b007810 */ /* 0x000fe20007ffe0ff */
[--C-:B----4-:R-:W-:Y:S01]  /*14340*/  @!P5 IMAD.WIDE R12, R17, 0x4, R14.reuse ;  /* 0x00000004110cd825 */ /* 0x110fe200078e020e */
[----:B------:R-:W-:Y:S02]  /*14350*/  @!P2 LOP3.LUT R17, R8, 0xfffffffe, RZ, 0xc0, !PT ;  /* 0xfffffffe0811a812 */ /* 0x000fe400078ec0ff */
[----:B------:R-:W-:Y:S01]  /*14360*/  IADD3 R8, R11, 0x88, RZ ;  /* 0x000000880b087810 */ /* 0x000fe20007ffe0ff */
[----:B------:R-:W-:Y:S01]  /*14370*/  @!P1 IMAD.WIDE R20, R21, 0x4, R14 ;  /* 0x0000000415149825 */ /* 0x000fe200078e020e */
[----:B------:R1:W-:Y:S01]  /*14380*/  @!P5 ST.E.64 [R12.64], R132 ;  /* 0x000000840c00d985 */ /* 0x0003e2000c101b12 */
[----:B------:R-:W-:-:S03]  /*14390*/  ISETP.GE.AND P5, PT, R4, c[0x0][0x3c8], PT ;  /* 0x0000f20004007a0c */ /* 0x000fc60003fa6270 */
[----:B------:R2:W-:Y:S01]  /*143a0*/  @!P4 ST.E.64 [R6.64], R36 ;  /* 0x000000240600c985 */ /* 0x0005e2000c101b12 */
[----:B------:R-:W-:-:S09]  /*143b0*/  ISETP.GE.AND P4, PT, R16, c[0x0][0x3c8], PT ;  /* 0x0000f20010007a0c */ /* 0x000fd20003f86270 */
[----:B------:R-:W-:-:S04]  /*143c0*/  @!P5 LEA.HI R4, R4, R4, RZ, 0x1 ;  /* 0x000000040404d211 */ /* 0x000fc800078f08ff */
[----:B------:R-:W-:Y:S02]  /*143d0*/  @!P4 LEA.HI R16, R16, R16, RZ, 0x1 ;  /* 0x000000101010c211 */ /* 0x000fe400078f08ff */
[----:B-1----:R-:W-:Y:S01]  /*143e0*/  @!P0 LOP3.LUT R13, R18, 0xfffffffe, RZ, 0xc0, !PT ;  /* 0xfffffffe120d8812 */ /* 0x002fe200078ec0ff */
[----:B--2---:R-:W-:-:S04]  /*143f0*/  @!P3 IMAD.WIDE R6, R19, 0x4, R14 ;  /* 0x000000041306b825 */ /* 0x004fc800078e020e */
[--C-:B------:R-:W-:Y:S01]  /*14400*/  @!P2 IMAD.WIDE R18, R17, 0x4, R14.reuse ;  /* 0x000000041112a825 */ /* 0x100fe200078e020e */
[----:B------:R1:W-:Y:S01]  /*14410*/  @!P3 ST.E.64 [R6.64], R40 ;  /* 0x000000280600b985 */ /* 0x0003e2000c101b12 */
[----:B------:R-:W-:Y:S02]  /*14420*/  IADD3 R17, R11, 0x80, RZ ;  /* 0x000000800b117810 */ /* 0x000fe40007ffe0ff */
[----:B------:R-:W-:Y:S01]  /*14430*/  @!P0 IMAD.WIDE R12, R13, 0x4, R14 ;  /* 0x000000040d0c8825 */ /* 0x000fe200078e020e */
[----:B------:R2:W-:Y:S01]  /*14440*/  @!P2 ST.E.64 [R18.64], R44 ;  /* 0x0000002c1200a985 */ /* 0x0005e2000c101b12 */
[----:B------:R-:W-:Y:S02]  /*14450*/  ISETP.GE.AND P3, PT, R22, c[0x0][0x3c8], PT ;  /* 0x0000f20016007a0c */ /* 0x000fe40003f66270 */
[----:B------:R-:W-:Y:S01]  /*14460*/  ISETP.GE.AND P2, PT, R17, c[0x0][0x3c8], PT ;  /* 0x0000f20011007a0c */ /* 0x000fe20003f46270 */
[----:B------:R3:W-:Y:S01]  /*14470*/  @!P1 ST.E.64 [R20.64], R48 ;  /* 0x0000003014009985 */ /* 0x0007e2000c101b12 */
[----:B------:R-:W-:-:S03]  /*14480*/  ISETP.GE.AND P1, PT, R8, c[0x0][0x3c8], PT ;  /* 0x0000f20008007a0c */ /* 0x000fc60003f26270 */
[----:B------:R4:W-:Y:S01]  /*14490*/  @!P0 ST.E.64 [R12.64], R52 ;  /* 0x000000340c008985 */ /* 0x0009e2000c101b12 */
[----:B------:R-:W-:-:S05]  /*144a0*/  ISETP.GE.AND P0, PT, R0, c[0x0][0x3c8], PT ;  /* 0x0000f20000007a0c */ /* 0x000fca0003f06270 */
[----:B------:R-:W-:Y:S02]  /*144b0*/  @!P3 LEA.HI R22, R22, R22, RZ, 0x1 ;  /* 0x000000161616b211 */ /* 0x000fe400078f08ff */
[----:B------:R-:W-:Y:S02]  /*144c0*/  @!P2 LEA.HI R17, R17, R17, RZ, 0x1 ;  /* 0x000000111111a211 */ /* 0x000fe400078f08ff */
[----:B------:R-:W-:Y:S02]  /*144d0*/  @!P1 LEA.HI R8, R8, R8, RZ, 0x1 ;  /* 0x0000000808089211 */ /* 0x000fe400078f08ff */
[----:B------:R-:W-:Y:S02]  /*144e0*/  @!P2 LOP3.LUT R17, R17, 0xfffffffe, RZ, 0xc0, !PT ;  /* 0xfffffffe1111a812 */ /* 0x000fe400078ec0ff */
[----:B------:R-:W-:Y:S02]  /*144f0*/  @!P0 LEA.HI R0, R0, R0, RZ, 0x1 ;  /* 0x0000000000008211 */ /* 0x000fe400078f08ff */
[----:B-1----:R-:W-:-:S02]  /*14500*/  @!P5 LOP3.LUT R7, R4, 0xfffffffe, RZ, 0xc0, !PT ;  /* 0xfffffffe0407d812 */ /* 0x002fc400078ec0ff */
[----:B------:R-:W-:Y:S02]  /*14510*/  IADD3 R4, R11, 0x98, RZ ;  /* 0x000000980b047810 */ /* 0x000fe40007ffe0ff */
[----:B--2---:R-:W-:Y:S01]  /*14520*/  @!P4 LOP3.LUT R19, R16, 0xfffffffe, RZ, 0xc0, !PT ;  /* 0xfffffffe1013c812 */ /* 0x004fe200078ec0ff */
[----:B------:R-:W-:Y:S01]  /*14530*/  @!P5 IMAD.WIDE R6, R7, 0x4, R14 ;  /* 0x000000040706d825 */ /* 0x000fe200078e020e */
[----:B---3--:R-:W-:-:S03]  /*14540*/  @!P1 LOP3.LUT R21, R8, 0xfffffffe, RZ, 0xc0, !PT ;  /* 0xfffffffe08159812 */ /* 0x008fc600078ec0ff */
[--C-:B------:R-:W-:Y:S01]  /*14550*/  @!P2 IMAD.WIDE R16, R17, 0x4, R14.reuse ;  /* 0x000000041110a825 */ /* 0x100fe200078e020e */
[----:B------:R1:W-:Y:S01]  /*14560*/  @!P5 ST.E.64 [R6.64], R56 ;  /* 0x000000380600d985 */ /* 0x0003e2000c101b12 */
[----:B------:R-:W-:Y:S02]  /*14570*/  ISETP.GE.AND P5, PT, R4, c[0x0][0x3c8], PT ;  /* 0x0000f20004007a0c */ /* 0x000fe40003fa6270 */
[----:B----4-:R-:W-:Y:S01]  /*14580*/  @!P4 IMAD.WIDE R12, R19, 0x4, R14 ;  /* 0x00000004130cc825 */ /* 0x010fe200078e020e */
[----:B------:R-:W-:Y:S02]  /*14590*/  @!P3 LOP3.LUT R19, R22, 0xfffffffe, RZ, 0xc0, !PT ;  /* 0xfffffffe1613b812 */ /* 0x000fe400078ec0ff */
[C---:B------:R-:W-:Y:S02]  /*145a0*/  IADD3 R8, R11.reuse, 0xa0, RZ ;  /* 0x000000a00b087810 */ /* 0x040fe40007ffe0ff */
[----:B------:R2:W-:Y:S01]  /*145b0*/  @!P4 ST.E.64 [R12.64], R60 ;  /* 0x0000003c0c00c985 */ /* 0x0005e2000c101b12 */
[----:B------:R-:W-:-:S02]  /*145c0*/  IADD3 R20, R11, 0xb0, RZ ;  /* 0x000000b00b147810 */ /* 0x000fc40007ffe0ff */
[----:B------:R-:W-:Y:S02]  /*145d0*/  ISETP.GE.AND P6, PT, R8, c[0x0][0x3c8], PT ;  /* 0x0000f20008007a0c */ /* 0x000fe40003fc6270 */
[----:B------:R-:W-:Y:S02]  /*145e0*/  IADD3 R22, R11, 0xc0, RZ ;  /* 0x000000c00b167810 */ /* 0x000fe40007ffe0ff */
[----:B------:R-:W-:-:S04]  /*145f0*/  @!P5 LEA.HI R4, R4, R4, RZ, 0x1 ;  /* 0x000000040404d211 */ /* 0x000fc800078f08ff */
[----:B------:R-:W-:Y:S02]  /*14600*/  @!P5 LOP3.LUT R23, R4, 0xfffffffe, RZ, 0xc0, !PT ;  /* 0xfffffffe0417d812 */ /* 0x000fe400078ec0ff */
[----:B------:R-:W-:-:S03]  /*14610*/  IADD3 R4, R11, 0xc8, RZ ;  /* 0x000000c80b047810 */ /* 0x000fc60007ffe0ff */
[----:B------:R-:W-:Y:S02]  /*14620*/  @!P6 LEA.HI R8, R8, R8, RZ, 0x1 ;  /* 0x000000080808e211 */ /* 0x000fe400078f08ff */
[----:B-1----:R-:W-:Y:S02]  /*14630*/  @!P0 LOP3.LUT R7, R0, 0xfffffffe, RZ, 0xc0, !PT ;  /* 0xfffffffe00078812 */ /* 0x002fe400078ec0ff */
[----:B------:R-:W-:-:S03]  /*14640*/  IADD3 R0, R11, 0xb8, RZ ;  /* 0x000000b80b007810 */ /* 0x000fc60007ffe0ff */
[----:B------:R-:W-:-:S04]  /*14650*/  @!P0 IMAD.WIDE R6, R7, 0x4, R14 ;  /* 0x0000000407068825 */ /* 0x000fc800078e020e */
[----:B--2---:R-:W-:-:S04]  /*14660*/  @!P3 IMAD.WIDE R12, R19, 0x4, R14 ;  /* 0x00000004130cb825 */ /* 0x004fc800078e020e */
[----:B------:R-:W-:Y:S01]  /*14670*/  @!P1 IMAD.WIDE R18, R21, 0x4, R14 ;  /* 0x0000000415129825 */ /* 0x000fe200078e020e */
[----:B------:R-:W-:Y:S01]  /*14680*/  IADD3 R21, R11, 0xa8, RZ ;  /* 0x000000a80b157810 */ /* 0x000fe20007ffe0ff */
[----:B------:R1:W-:Y:S01]  /*14690*/  @!P3 ST.E.64 [R12.64], R64 ;  /* 0x000000400c00b985 */ /* 0x0003e2000c101b12 */
[----:B------:R-:W-:Y:S02]  /*146a0*/  ISETP.GE.AND P3, PT, R20, c[0x0][0x3c8], PT ;  /* 0x0000f20014007a0c */ /* 0x000fe40003f66270 */
[----:B------:R-:W-:Y:S01]  /*146b0*/  ISETP.GE.AND P4, PT, R21, c[0x0][0x3c8], PT ;  /* 0x0000f20015007a0c */ /* 0x000fe20003f86270 */
[----:B------:R2:W-:Y:S01]  /*146c0*/  @!P2 ST.E.64 [R16.64], R68 ;  /* 0x000000441000a985 */ /* 0x0005e2000c101b12 */
[----:B------:R-:W-:-:S03]  /*146d0*/  ISETP.GE.AND P2, PT, R0, c[0x0][0x3c8], PT ;  /* 0x0000f20000007a0c */ /* 0x000fc60003f46270 */
[----:B------:R3:W-:Y:S01]  /*146e0*/  @!P1 ST.E.64 [R18.64], R72 ;  /* 0x0000004812009985 */ /* 0x0007e2000c101b12 */
[----:B------:R-:W-:-:S03]  /*146f0*/  ISETP.GE.AND P1, PT, R22, c[0x0][0x3c8], PT ;  /* 0x0000f20016007a0c */ /* 0x000fc60003f26270 */
[----:B------:R4:W-:Y:S01]  /*14700*/  @!P0 ST.E.64 [R6.64], R76 ;  /* 0x0000004c06008985 */ /* 0x0009e2000c101b12 */
[----:B------:R-:W-:Y:S02]  /*14710*/  ISETP.GE.AND P0, PT, R4, c[0x0][0x3c8], PT ;  /* 0x0000f20004007a0c */ /* 0x000fe40003f06270 */
[----:B------:R-:W-:Y:S02]  /*14720*/  @!P3 LEA.HI R20, R20, R20, RZ, 0x1 ;  /* 0x000000141414b211 */ /* 0x000fe400078f08ff */
[----:B------:R-:W-:Y:S02]  /*14730*/  @!P4 LEA.HI R21, R21, R21, RZ, 0x1 ;  /* 0x000000151515c211 */ /* 0x000fe400078f08ff */
[----:B------:R-:W-:Y:S02]  /*14740*/  @!P2 LEA.HI R0, R0, R0, RZ, 0x1 ;  /* 0x000000000000a211 */ /* 0x000fe400078f08ff */
[----:B------:R-:W-:Y:S02]  /*14750*/  @!P4 LOP3.LUT R21, R21, 0xfffffffe, RZ, 0xc0, !PT ;  /* 0xfffffffe1515c812 */ /* 0x000fe400078ec0ff */
[----:B------:R-:W-:-:S03]  /*14760*/  @!P1 LEA.HI R22, R22, R22, RZ, 0x1 ;  /* 0x0000001616169211 */ /* 0x000fc600078f08ff */
[----:B------:R-:W-:Y:S01]  /*14770*/  @!P0 LEA.HI R4, R4, R4, RZ, 0x1 ;  /* 0x0000000404048211 */ /* 0x000fe200078f08ff */
[--C-:B-1----:R-:W-:Y:S01]  /*14780*/  @!P5 IMAD.WIDE R12, R23, 0x4, R14.reuse ;  /* 0x00000004170cd825 */ /* 0x102fe200078e020e */
[----:B------:R-:W-:Y:S02]  /*14790*/  IADD3 R23, R11, 0xe0, RZ ;  /* 0x000000e00b177810 */ /* 0x000fe40007ffe0ff */
[----:B--2---:R-:W-:Y:S02]  /*147a0*/  @!P3 LOP3.LUT R17, R20, 0xfffffffe, RZ, 0xc0, !PT ;  /* 0xfffffffe1411b812 */ /* 0x004fe400078ec0ff */
[----:B------:R1:W-:Y:S01]  /*147b0*/  @!P5 ST.E.64 [R12.64], R80 ;  /* 0x000000500c00d985 */ /* 0x0003e2000c101b12 */
[----:B------:R-:W-:Y:S01]  /*147c0*/  @!P4 IMAD.WIDE R20, R21, 0x4, R14 ;  /* 0x000000041514c825 */ /* 0x000fe200078e020e */
[----:B---3--:R-:W-:-:S03]  /*147d0*/  @!P1 LOP3.LUT R19, R22, 0xfffffffe, RZ, 0xc0, !PT ;  /* 0xfffffffe16139812 */ /* 0x008fc600078ec0ff */
[--C-:B------:R-:W-:Y:S01]  /*147e0*/  @!P3 IMAD.WIDE R16, R17, 0x4, R14.reuse ;  /* 0x000000041110b825 */ /* 0x100fe200078e020e */
[----:B------:R-:W-:Y:S02]  /*147f0*/  IADD3 R22, R11, 0xe8, RZ ;  /* 0x000000e80b167810 */ /* 0x000fe40007ffe0ff */
[----:B----4-:R-:W-:Y:S01]  /*14800*/  @!P6 LOP3.LUT R7, R8, 0xfffffffe, RZ, 0xc0, !PT ;  /* 0xfffffffe0807e812 */ /* 0x010fe200078ec0ff */
[----:B------:R-:W-:Y:S01]  /*14810*/  @!P1 IMAD.WIDE R18, R19, 0x4, R14 ;  /* 0x0000000413129825 */ /* 0x000fe200078e020e */
[----:B------:R-:W-:-:S03]  /*14820*/  IADD3 R8, R11, 0xf8, RZ ;  /* 0x000000f80b087810 */ /* 0x000fc60007ffe0ff */
[----:B------:R-:W-:-:S05]  /*14830*/  @!P6 IMAD.WIDE R6, R7, 0x4, R14 ;  /* 0x000000040706e825 */ /* 0x000fca00078e020e */
[----:B------:R2:W-:Y:S04]  /*14840*/  @!P6 ST.E.64 [R6.64], R84 ;  /* 0x000000540600e985 */ /* 0x0005e8000c101b12 */
[----:B------:R3:W-:Y:S04]  /*14850*/  @!P4 ST.E.64 [R20.64], R88 ;  /* 0x000000581400c985 */ /* 0x0007e8000c101b12 */
[----:B------:R-:W-:Y:S01]  /*14860*/  @!P3 ST.E.64 [R16.64], R92 ;  /* 0x0000005c1000b985 */ /* 0x000fe2000c101b12 */
[----:B------:R-:W-:Y:S02]  /*14870*/  ISETP.GE.AND P3, PT, R23, c[0x0][0x3c8], PT ;  /* 0x0000f20017007a0c */ /* 0x000fe40003f66270 */
[----:B-1----:R-:W-:-:S02]  /*14880*/  @!P2 LOP3.LUT R13, R0, 0xfffffffe, RZ, 0xc0, !PT ;  /* 0xfffffffe000da812 */ /* 0x002fc400078ec0ff */
[----:B------:R-:W-:-:S03]  /*14890*/  IADD3 R0, R11, 0xd0, RZ ;  /* 0x000000d00b007810 */ /* 0x000fc60007ffe0ff */
[----:B------:R-:W-:Y:S01]  /*148a0*/  @!P2 IMAD.WIDE R12, R13, 0x4, R14 ;  /* 0x000000040d0ca825 */ /* 0x000fe200078e020e */
[----:B------:R-:W-:-:S04]  /*148b0*/  ISETP.GE.AND P5, PT, R0, c[0x0][0x3c8], PT ;  /* 0x0000f20000007a0c */ /* 0x000fc80003fa6270 */
[----:B------:R1:W-:Y:S01]  /*148c0*/  @!P2 ST.E.64 [R12.64], R96 ;  /* 0x000000600c00a985 */ /* 0x0003e2000c101b12 */
[----:B------:R-:W-:Y:S02]  /*148d0*/  ISETP.GE.AND P2, PT, R22, c[0x0][0x3c8], PT ;  /* 0x0000f20016007a0c */ /* 0x000fe40003f46270 */
[----:B------:R-:W-:Y:S01]  /*148e0*/  @!P3 LEA.HI R23, R23, R23, RZ, 0x1 ;  /* 0x000000171717b211 */ /* 0x000fe200078f08ff */
[----:B------:R4:W-:Y:S03]  /*148f0*/  @!P1 ST.E.64 [R18.64], R100 ;  /* 0x0000006412009985 */ /* 0x0009e6000c101b12 */
[----:B------:R-:W-:Y:S02]  /*14900*/  @!P3 LOP3.LUT R23, R23, 0xfffffffe, RZ, 0xc0, !PT ;  /* 0xfffffffe1717b812 */ /* 0x000fe400078ec0ff */
[----:B--2---:R-:W-:Y:S02]  /*14910*/  @!P0 LOP3.LUT R7, R4, 0xfffffffe, RZ, 0xc0, !PT ;  /* 0xfffffffe04078812 */ /* 0x004fe400078ec0ff */
[----:B------:R-:W-:-:S02]  /*14920*/  IADD3 R4, R11, 0xd8, RZ ;  /* 0x000000d80b047810 */ /* 0x000fc40007ffe0ff */
[----:B---3--:R-:W-:Y:S01]  /*14930*/  IADD3 R20, R11, 0xf0, RZ ;  /* 0x000000f00b147810 */ /* 0x008fe20007ffe0ff */
[----:B------:R-:W-:Y:S01]  /*14940*/  @!P0 IMAD.WIDE R6, R7, 0x4, R14 ;  /* 0x0000000407068825 */ /* 0x000fe200078e020e */
[----:B------:R-:W-:Y:S02]  /*14950*/  ISETP.GE.AND P4, PT, R4, c[0x0][0x3c8], PT ;  /* 0x0000f20004007a0c */ /* 0x000fe40003f86270 */
[----:B------:R-:W-:Y:S02]  /*14960*/  ISETP.GE.AND P1, PT, R20, c[0x0][0x3c8], PT ;  /* 0x0000f20014007a0c */ /* 0x000fe40003f26270 */
[----:B------:R2:W-:Y:S01]  /*14970*/  @!P0 ST.E.64 [R6.64], R104 ;  /* 0x0000006806008985 */ /* 0x0005e2000c101b12 */
[----:B------:R-:W-:Y:S02]  /*14980*/  ISETP.GE.AND P0, PT, R8, c[0x0][0x3c8], PT ;  /* 0x0000f20008007a0c */ /* 0x000fe40003f06270 */
[----:B------:R-:W-:Y:S02]  /*14990*/  @!P5 LEA.HI R0, R0, R0, RZ, 0x1 ;  /* 0x000000000000d211 */ /* 0x000fe400078f08ff */
[----:B------:R-:W-:-:S04]  /*149a0*/  @!P2 LEA.HI R22, R22, R22, RZ, 0x1 ;  /* 0x000000161616a211 */ /* 0x000fc800078f08ff */
[----:B------:R-:W-:Y:S02]  /*149b0*/  @!P4 LEA.HI R4, R4, R4, RZ, 0x1 ;  /* 0x000000040404c211 */ /* 0x000fe400078f08ff */
[----:B------:R-:W-:Y:S02]  /*149c0*/  @!P1 LEA.HI R20, R20, R20, RZ, 0x1 ;  /* 0x0000001414149211 */ /* 0x000fe400078f08ff */
[----:B-1----:R-:W-:Y:S02]  /*149d0*/  @!P4 LOP3.LUT R13, R4, 0xfffffffe, RZ, 0xc0, !PT ;  /* 0xfffffffe040dc812 */ /* 0x002fe400078ec0ff */
[----:B------:R-:W-:Y:S02]  /*149e0*/  @!P0 LEA.HI R8, R8, R8, RZ, 0x1 ;  /* 0x0000000808088211 */ /* 0x000fe400078f08ff */
[----:B------:R-:W-:Y:S01]  /*149f0*/  @!P2 LOP3.LUT R17, R22, 0xfffffffe, RZ, 0xc0, !PT ;  /* 0xfffffffe1611a812 */ /* 0x000fe200078ec0ff */
[----:B------:R-:W-:Y:S01]  /*14a00*/  @!P4 IMAD.WIDE R12, R13, 0x4, R14 ;  /* 0x000000040d0cc825 */ /* 0x000fe200078e020e */
[----:B----4-:R-:W-:-:S02]  /*14a10*/  @!P1 LOP3.LUT R19, R20, 0xfffffffe, RZ, 0xc0, !PT ;  /* 0xfffffffe14139812 */ /* 0x010fc400078ec0ff */
[----:B------:R-:W-:Y:S01]  /*14a20*/  @!P0 LOP3.LUT R21, R8, 0xfffffffe, RZ, 0xc0, !PT ;  /* 0xfffffffe08158812 */ /* 0x000fe200078ec0ff */
[----:B------:R-:W-:-:S04]  /*14a30*/  @!P3 IMAD.WIDE R22, R23, 0x4, R14 ;  /* 0x000000041716b825 */ /* 0x000fc800078e020e */
[----:B------:R-:W-:Y:S01]  /*14a40*/  @!P2 IMAD.WIDE R16, R17, 0x4, R14 ;  /* 0x000000041110a825 */ /* 0x000fe200078e020e */
[----:B--2---:R-:W-:-:S03]  /*14a50*/  @!P5 LOP3.LUT R7, R0, 0xfffffffe, RZ, 0xc0, !PT ;  /* 0xfffffffe0007d812 */ /* 0x004fc600078ec0ff */
[----:B------:R-:W-:-:S04]  /*14a60*/  @!P1 IMAD.WIDE R18, R19, 0x4, R14 ;  /* 0x0000000413129825 */ /* 0x000fc800078e020e */
[----:B------:R-:W-:-:S04]  /*14a70*/  @!P5 IMAD.WIDE R6, R7, 0x4, R14 ;  /* 0x000000040706d825 */ /* 0x000fc800078e020e */
[----:B------:R-:W-:Y:S01]  /*14a80*/  @!P0 IMAD.WIDE R14, R21, 0x4, R14 ;  /* 0x00000004150e8825 */ /* 0x000fe200078e020e */
[----:B------:R1:W-:Y:S04]  /*14a90*/  @!P5 ST.E.64 [R6.64], R108 ;  /* 0x0000006c0600d985 */ /* 0x0003e8000c101b12 */
[----:B------:R1:W-:Y:S04]  /*14aa0*/  @!P4 ST.E.64 [R12.64], R112 ;  /* 0x000000700c00c985 */ /* 0x0003e8000c101b12 */
[----:B------:R1:W-:Y:S04]  /*14ab0*/  @!P3 ST.E.64 [R22.64], R116 ;  /* 0x000000741600b985 */ /* 0x0003e8000c101b12 */
[----:B------:R1:W-:Y:S04]  /*14ac0*/  @!P2 ST.E.64 [R16.64], R120 ;  /* 0x000000781000a985 */ /* 0x0003e8000c101b12 */
[----:B------:R1:W-:Y:S04]  /*14ad0*/  @!P1 ST.E.64 [R18.64], R124 ;  /* 0x0000007c12009985 */ /* 0x0003e8000c101b12 */
[----:B------:R1:W-:Y:S02]  /*14ae0*/  @!P0 ST.E.64 [R14.64], R128 ;  /* 0x000000800e008985 */ /* 0x0003e4000c101b12 */
.L_x_2017:
[----:B------:R-:W-:Y:S05]  /*14af0*/  BSYNC B0 ;  /* 0x0000000000007941 */ /* 0x000fea0003800000 */
.L_x_2016:
[----:B------:R-:W-:Y:S01]  /*14b00*/  ISETP.NE.AND P0, PT, R5, RZ, PT ;  /* 0x000000ff0500720c */ /* 0x000fe20003f05270 */
[----:B-1----:R1:W3:Y:S04]  /*14b10*/  SHFL.IDX PT, R13, R10, 0x1, 0x1c1f ;  /* 0x003c1f000a0d7f89 */ /* 0x0022e800000e0000 */
[----:B------:R1:W4:Y:S08]  /*14b20*/  SHFL.IDX PT, R12, R9, 0x1, 0x1c1f ;  /* 0x003c1f00090c7f89 */ /* 0x00033000000e0000 */
        /* <DEDUP_REMOVED lines=12> */
[--C-:B-1-34-:R-:W-:Y:S01]  /*14bf0*/  @!P2 IMAD.WIDE R8, R11, 0x4, R12.reuse ;  /* 0x000000040b08a825 */ /* 0x11afe200078e020c */
[----:B------:R-:W-:Y:S02]  /*14c00*/  @!P1 LOP3.LUT R6, R6, 0xfffffffe, RZ, 0xc0, !PT ;  /* 0xfffffffe06069812 */ /* 0x000fe400078ec0ff */
[----:B------:R-:W-:Y:S02]  /*14c10*/  @!P0 LOP3.LUT R5, R5, 0xfffffffe, RZ, 0xc0, !PT ;  /* 0xfffffffe05058812 */ /* 0x000fe400078ec0ff */
[C---:B------:R-:W-:Y:S01]  /*14c20*/  IADD3 R18, R11.reuse, 0x28, RZ ;  /* 0x000000280b127810 */ /* 0x040fe20007ffe0ff */
[--C-:B------:R-:W-:Y:S01]  /*14c30*/  @!P1 IMAD.WIDE R6, R6, 0x4, R12.reuse ;  /* 0x0000000406069825 */ /* 0x100fe200078e020c */
[C---:B------:R-:W-:Y:S01]  /*14c40*/  IADD3 R17, R11.reuse, 0x30, RZ ;  /* 0x000000300b117810 */ /* 0x040fe20007ffe0ff */
[----:B------:R1:W-:Y:S01]  /*14c50*/  @!P2 ST.E.64 [R8.64], R162 ;  /* 0x000000a20800a985 */ /* 0x0003e2000c101b12 */
[----:B------:R-:W-:Y:S01]  /*14c60*/  IADD3 R16, R11, 0x38, RZ ;  /* 0x000000380b107810 */ /* 0x000fe20007ffe0ff */
[----:B--2---:R-:W-:Y:S01]  /*14c70*/  @!P0 IMAD.WIDE R14, R5, 0x4, R12 ;  /* 0x00000004050e8825 */ /* 0x004fe200078e020c */
[C---:B------:R-:W-:Y:S01]  /*14c80*/  IADD3 R10, R11.reuse, 0x40, RZ ;  /* 0x000000400b0a7810 */ /* 0x040fe20007ffe0ff */
[----:B------:R2:W-:Y:S01]  /*14c90*/  @!P1 ST.E.64 [R6.64], R158 ;  /* 0x0000009e06009985 */ /* 0x0005e2000c101b12 */
[----:B------:R-:W-:-:S02]  /*14ca0*/  IADD3 R5, R11, 0x48, RZ ;  /* 0x000000480b057810 */ /* 0x000fc40007ffe0ff */
[----:B------:R-:W-:Y:S01]  /*14cb0*/  ISETP.GE.AND P4, PT, R18, c[0x0][0x3c8], PT ;  /* 0x0000f20012007a0c */ /* 0x000fe20003f86270 */
[----:B------:R3:W-:Y:S01]  /*14cc0*/  @!P0 ST.E.64 [R14.64], R154 ;  /* 0x0000009a0e008985 */ /* 0x0007e2000c101b12 */
[----:B------:R-:W-:Y:S02]  /*14cd0*/  ISETP.GE.AND P3, PT, R17, c[0x0][0x3c8], PT ;  /* 0x0000f20011007a0c */ /* 0x000fe40003f66270 */
[----:B------:R-:W-:Y:S02]  /*14ce0*/  ISETP.GE.AND P2, PT, R16, c[0x0][0x3c8], PT ;  /* 0x0000f20010007a0c */ /* 0x000fe40003f46270 */
[----:B------:R-:W-:Y:S02]  /*14cf0*/  ISETP.GE.AND P1, PT, R10, c[0x0][0x3c8], PT ;  /* 0x0000f2000a007a0c */ /* 0x000fe40003f26270 */
[----:B------:R-:W-:Y:S02]  /*14d00*/  @!P6 LEA.HI R4, R4, R4, RZ, 0x1 ;  /* 0x000000040404e211 */ /* 0x000fe400078f08ff */
[----:B------:R-:W-:-:S02]  /*14d10*/  ISETP.GE.AND P0, PT, R5, c[0x0][0x3c8], PT ;  /* 0x0000f20005007a0c */ /* 0x000fc40003f06270 */
[----:B------:R-:W-:Y:S02]  /*14d20*/  @!P5 LEA.HI R0, R0, R0, RZ, 0x1 ;  /* 0x000000000000d211 */ /* 0x000fe400078f08ff */
[----:B------:R-:W-:Y:S02]  /*14d30*/  @!P4 LEA.HI R18, R18, R18, RZ, 0x1 ;  /* 0x000000121212c211 */ /* 0x000fe400078f08ff */
[----:B------:R-:W-:Y:S02]  /*14d40*/  @!P3 LEA.HI R17, R17, R17, RZ, 0x1 ;  /* 0x000000111111b211 */ /* 0x000fe400078f08ff */
[----:B------:R-:W-:Y:S02]  /*14d50*/  @!P2 LEA.HI R16, R16, R16, RZ, 0x1 ;  /* 0x000000101010a211 */ /* 0x000fe400078f08ff */
[----:B------:R-:W-:Y:S02]  /*14d60*/  @!P1 LEA.HI R10, R10, R10, RZ, 0x1 ;  /* 0x0000000a0a0a9211 */ /* 0x000fe400078f08ff */
[----:B-1----:R-:W-:-:S02]  /*14d70*/  @!P5 LOP3.LUT R9, R0, 0xfffffffe, RZ, 0xc0, !PT ;  /* 0xfffffffe0009d812 */ /* 0x002fc400078ec0ff */
[----:B------:R-:W-:Y:S02]  /*14d80*/  IADD3 R0, R11, 0x58, RZ ;  /* 0x000000580b007810 */ /* 0x000fe40007ffe0ff */
[----:B--2---:R-:W-:Y:S01]  /*14d90*/  @!P6 LOP3.LUT R7, R4, 0xfffffffe, RZ, 0xc0, !PT ;  /* 0xfffffffe0407e812 */ /* 0x004fe200078ec0ff */
[--C-:B------:R-:W-:Y:S01]  /*14da0*/  @!P5 IMAD.WIDE R8, R9, 0x4, R12.reuse ;  /* 0x000000040908d825 */ /* 0x100fe200078e020c */
[----:B------:R-:W-:Y:S02]  /*14db0*/  IADD3 R4, R11, 0x50, RZ ;  /* 0x000000500b047810 */ /* 0x000fe40007ffe0ff */
[----:B------:R-:W-:Y:S01]  /*14dc0*/  @!P0 LEA.HI R5, R5, R5, RZ, 0x1 ;  /* 0x0000000505058211 */ /* 0x000fe200078f08ff */
[----:B------:R-:W-:Y:S01]  /*14dd0*/  @!P6 IMAD.WIDE R6, R7, 0x4, R12 ;  /* 0x000000040706e825 */ /* 0x000fe200078e020c */
[----:B---3--:R-:W-:Y:S02]  /*14de0*/  @!P4 LOP3.LUT R15, R18, 0xfffffffe, RZ, 0xc0, !PT ;  /* 0xfffffffe120fc812 */ /* 0x008fe400078ec0ff */
[----:B------:R-:W-:-:S02]  /*14df0*/  @!P3 LOP3.LUT R17, R17, 0xfffffffe, RZ, 0xc0, !PT ;  /* 0xfffffffe1111b812 */ /* 0x000fc400078ec0ff */
[----:B------:R1:W-:Y:S01]  /*14e00*/  @!P6 ST.E.64 [R6.64], R150 ;  /* 0x000000960600e985 */ /* 0x0003e2000c101b12 */
[----:B------:R-:W-:Y:S01]  /*14e10*/  ISETP.GE.AND P6, PT, R4, c[0x0][0x3c8], PT ;  /* 0x0000f20004007a0c */ /* 0x000fe20003fc6270 */
[--C-:B------:R-:W-:Y:S01]  /*14e20*/  @!P4 IMAD.WIDE R14, R15, 0x4, R12.reuse ;  /* 0x000000040f0ec825 */ /* 0x100fe200078e020c */
[----:B------:R-:W-:Y:S01]  /*14e30*/  @!P0 LOP3.LUT R5, R5, 0xfffffffe, RZ, 0xc0, !PT ;  /* 0xfffffffe05058812 */ /* 0x000fe200078ec0ff */
[----:B------:R2:W-:Y:S01]  /*14e40*/  @!P5 ST.E.64 [R8.64], R146 ;  /* 0x000000920800d985 */ /* 0x0005e2000c101b12 */
[----:B------:R-:W-:Y:S02]  /*14e50*/  ISETP.GE.AND P5, PT, R0, c[0x0][0x3c8], PT ;  /* 0x0000f20000007a0c */ /* 0x000fe40003fa6270 */
[----:B------:R-:W-:Y:S01]  /*14e60*/  IADD3 R22, R11, 0x60, RZ ;  /* 0x000000600b167810 */ /* 0x000fe20007ffe0ff */
[----:B------:R-:W-:Y:S01]  /*14e70*/  @!P0 IMAD.WIDE R18, R5, 0x4, R12 ;  /* 0x0000000405128825 */ /* 0x000fe200078e020c */
[C---:B------:R-:W-:Y:S01]  /*14e80*/  IADD3 R21, R11.reuse, 0x68, RZ ;  /* 0x000000680b157810 */ /* 0x040fe20007ffe0ff */
[----:B------:R3:W-:Y:S01]  /*14e90*/  @!P4 ST.E.64 [R14.64], R142 ;  /* 0x0000008e0e00c985 */ /* 0x0007e2000c101b12 */
[----:B------:R-:W-:-:S02]  /*14ea0*/  IADD3 R20, R11, 0x70, RZ ;  /* 0x000000700b147810 */ /* 0x000fc40007ffe0ff */
[----:B------:R-:W-:Y:S02]  /*14eb0*/  IADD3 R5, R11, 0x80, RZ ;  /* 0x000000800b057810 */ /* 0x000fe40007ffe0ff */
[----:B------:R-:W-:Y:S02]  /*14ec0*/  ISETP.GE.AND P4, PT, R22, c[0x0][0x3c8], PT ;  /* 0x0000f20016007a0c */ /* 0x000fe40003f86270 */
[----:B------:R-:W-:Y:S02]  /*14ed0*/  @!P6 LEA.HI R4, R4, R4, RZ, 0x1 ;  /* 0x000000040404e211 */ /* 0x000fe400078f08ff */
[----:B------:R-:W-:-:S09]  /*14ee0*/  @!P5 LEA.HI R0, R0, R0, RZ, 0x1 ;  /* 0x000000000000d211 */ /* 0x000fd200078f08ff */
[----:B------:R-:W-:Y:S02]  /*14ef0*/  @!P4 LEA.HI R22, R22, R22, RZ, 0x1 ;  /* 0x000000161616c211 */ /* 0x000fe400078f08ff */
[----:B-1----:R-:W-:Y:S01]  /*14f00*/  @!P2 LOP3.LUT R7, R16, 0xfffffffe, RZ, 0xc0, !PT ;  /* 0xfffffffe1007a812 */ /* 0x002fe200078ec0ff */
[----:B------:R-:W-:Y:S01]  /*14f10*/  @!P3 IMAD.WIDE R16, R17, 0x4, R12 ;  /* 0x000000041110b825 */ /* 0x000fe200078e020c */
[----:B--2---:R-:W-:-:S03]  /*14f20*/  @!P1 LOP3.LUT R9, R10, 0xfffffffe, RZ, 0xc0, !PT ;  /* 0xfffffffe0a099812 */ /* 0x004fc600078ec0ff */
[--C-:B------:R-:W-:Y:S01]  /*14f30*/  @!P2 IMAD.WIDE R6, R7, 0x4, R12.reuse ;  /* 0x000000040706a825 */ /* 0x100fe200078e020c */
[----:B------:R-:W-:Y:S01]  /*14f40*/  IADD3 R10, R11, 0x78, RZ ;  /* 0x000000780b0a7810 */ /* 0x000fe20007ffe0ff */
[----:B------:R1:W-:Y:S01]  /*14f50*/  @!P3 ST.E.64 [R16.64], R138 ;  /* 0x0000008a1000b985 */ /* 0x0003e2000c101b12 */
[----:B------:R-:W-:Y:S01]  /*14f60*/  ISETP.GE.AND P3, PT, R21, c[0x0][0x3c8], PT ;  /* 0x0000f20015007a0c */ /* 0x000fe20003f66270 */
[--C-:B------:R-:W-:Y:S01]  /*14f70*/  @!P1 IMAD.WIDE R8, R9, 0x4, R12.reuse ;  /* 0x0000000409089825 */ /* 0x100fe200078e020c */
[----:B---3--:R-:W-:Y:S01]  /*14f80*/  @!P4 LOP3.LUT R15, R22, 0xfffffffe, RZ, 0xc0, !PT ;  /* 0xfffffffe160fc812 */ /* 0x008fe200078ec0ff */
[----:B------:R2:W-:Y:S01]  /*14f90*/  @!P2 ST.E.64 [R6.64], R134 ;  /* 0x000000860600a985 */ /* 0x0005e2000c101b12 */
[----:B------:R-:W-:Y:S02]  /*14fa0*/  ISETP.GE.AND P2, PT, R20, c[0x0][0x3c8], PT ;  /* 0x0000f20014007a0c */ /* 0x000fe40003f46270 */
[----:B------:R-:W-:Y:S01]  /*14fb0*/  IADD3 R22, R11, 0x98, RZ ;  /* 0x000000980b167810 */ /* 0x000fe20007ffe0ff */
[----:B------:R3:W-:Y:S01]  /*14fc0*/  @!P1 ST.E.64 [R8.64], R38 ;  /* 0x0000002608009985 */ /* 0x0007e2000c101b12 */
[----:B------:R-:W-:Y:S01]  /*14fd0*/  ISETP.GE.AND P1, PT, R10, c[0x0][0x3c8], PT ;  /* 0x0000f2000a007a0c */ /* 0x000fe20003f26270 */
[----:B------:R-:W-:-:S02]  /*14fe0*/  @!P4 IMAD.WIDE R14, R15, 0x4, R12 ;  /* 0x000000040f0ec825 */ /* 0x000fc400078e020c */
[----:B------:R4:W-:Y:S01]  /*14ff0*/  @!P0 ST.E.64 [R18.64], R42 ;  /* 0x0000002a12008985 */ /* 0x0009e2000c101b12 */
[----:B------:R-:W-:Y:S02]  /*15000*/  ISETP.GE.AND P0, PT, R5, c[0x0][0x3c8], PT ;  /* 0x0000f20005007a0c */ /* 0x000fe40003f06270 */
[----:B------:R-:W-:-:S03]  /*15010*/  @!P3 LEA.HI R21, R21, R21, RZ, 0x1 ;  /* 0x000000151515b211 */ /* 0x000fc600078f08ff */
[----:B------:R-:W-:Y:S02]  /*15020*/  @!P2 LEA.HI R20, R20, R20, RZ, 0x1 ;  /* 0x000000141414a211 */ /* 0x000fe400078f08ff */
[----:B------:R-:W-:Y:S02]  /*15030*/  @!P3 LOP3.LUT R21, R21, 0xfffffffe, RZ, 0xc0, !PT ;  /* 0xfffffffe1515b812 */ /* 0x000fe400078ec0ff */
[----:B------:R-:W-:-:S04]  /*15040*/  @!P1 LEA.HI R10, R10, R10, RZ, 0x1 ;  /* 0x0000000a0a0a9211 */ /* 0x000fc800078f08ff */
[----:B------:R-:W-:Y:S01]  /*15050*/  @!P0 LEA.HI R5, R5, R5, RZ, 0x1 ;  /* 0x0000000505058211 */ /* 0x000fe200078f08ff */
[----:B-1----:R-:W-:-:S03]  /*15060*/  @!P3 IMAD.WIDE R16, R21, 0x4, R12 ;  /* 0x000000041510b825 */ /* 0x002fc600078e020c */
[----:B------:R-:W-:Y:S02]  /*15070*/  @!P0 LOP3.LUT R5, R5, 0xfffffffe, RZ, 0xc0, !PT ;  /* 0xfffffffe05058812 */ /* 0x000fe400078ec0ff */
[C---:B------:R-:W-:Y:S02]  /*15080*/  IADD3 R21, R11.reuse, 0xa0, RZ ;  /* 0x000000a00b157810 */ /* 0x040fe40007ffe0ff */
[----:B--2---:R-:W-:Y:S02]  /*15090*/  @!P6 LOP3.LUT R7, R4, 0xfffffffe, RZ, 0xc0, !PT ;  /* 0xfffffffe0407e812 */ /* 0x004fe400078ec0ff */
[----:B------:R-:W-:Y:S02]  /*150a0*/  IADD3 R4, R11, 0x88, RZ ;  /* 0x000000880b047810 */ /* 0x000fe40007ffe0ff */
[----:B---3--:R-:W-:Y:S01]  /*150b0*/  @!P5 LOP3.LUT R9, R0, 0xfffffffe, RZ, 0xc0, !PT ;  /* 0xfffffffe0009d812 */ /* 0x008fe200078ec0ff */
[----:B------:R-:W-:Y:S01]  /*150c0*/  @!P6 IMAD.WIDE R6, R7, 0x4, R12 ;  /* 0x000000040706e825 */ /* 0x000fe200078e020c */
[----:B------:R-:W-:-:S03]  /*150d0*/  IADD3 R0, R11, 0x90, RZ ;  /* 0x000000900b007810 */ /* 0x000fc60007ffe0ff */
[--C-:B------:R-:W-:Y:S01]  /*150e0*/  @!P5 IMAD.WIDE R8, R9, 0x4, R12.reuse ;  /* 0x000000040908d825 */ /* 0x100fe200078e020c */
[----:B------:R1:W-:Y:S01]  /*150f0*/  @!P6 ST.E.64 [R6.64], R46 ;  /* 0x0000002e0600e985 */ /* 0x0003e2000c101b12 */
[----:B------:R-:W-:Y:S02]  /*15100*/  ISETP.GE.AND P6, PT, R4, c[0x0][0x3c8], PT ;  /* 0x0000f20004007a0c */ /* 0x000fe40003fc6270 */
[----:B----4-:R-:W-:Y:S01]  /*15110*/  @!P0 IMAD.WIDE R18, R5, 0x4, R12 ;  /* 0x0000000405128825 */ /* 0x010fe200078e020c */
[----:B------:R2:W-:Y:S01]  /*15120*/  @!P5 ST.E.64 [R8.64], R50 ;  /* 0x000000320800d985 */ /* 0x0005e2000c101b12 */
[----:B------:R-:W-:Y:S02]  /*15130*/  ISETP.GE.AND P5, PT, R0, c[0x0][0x3c8], PT ;  /* 0x0000f20000007a0c */ /* 0x000fe40003fa6270 */
[----:B------:R-:W-:Y:S01]  /*15140*/  IADD3 R5, R11, 0xb8, RZ ;  /* 0x000000b80b057810 */ /* 0x000fe20007ffe0ff */
[----:B------:R3:W-:Y:S01]  /*15150*/  @!P4 ST.E.64 [R14.64], R54 ;  /* 0x000000360e00c985 */ /* 0x0007e2000c101b12 */
[----:B------:R-:W-:-:S03]  /*15160*/  ISETP.GE.AND P4, PT, R22, c[0x0][0x3c8], PT ;  /* 0x0000f20016007a0c */ /* 0x000fc60003f86270 */
[----:B------:R4:W-:Y:S01]  /*15170*/  @!P3 ST.E.64 [R16.64], R58 ;  /* 0x0000003a1000b985 */ /* 0x0009e2000c101b12 */
[----:B------:R-:W-:Y:S02]  /*15180*/  ISETP.GE.AND P3, PT, R21, c[0x0][0x3c8], PT ;  /* 0x0000f20015007a0c */ /* 0x000fe40003f66270 */
[----:B------:R-:W-:-:S03]  /*15190*/  @!P6 LEA.HI R4, R4, R4, RZ, 0x1 ;  /* 0x000000040404e211 */ /* 0x000fc600078f08ff */
[----:B------:R-:W-:-:S04]  /*151a0*/  @!P5 LEA.HI R0, R0, R0, RZ, 0x1 ;  /* 0x000000000000d211 */ /* 0x000fc800078f08ff */
[----:B------:R-:W-:-:S04]  /*151b0*/  @!P4 LEA.HI R22, R22, R22, RZ, 0x1 ;  /* 0x000000161616c211 */ /* 0x000fc800078f08ff */
[----:B------:R-:W-:Y:S02]  /*151c0*/  @!P3 LEA.HI R21, R21, R21, RZ, 0x1 ;  /* 0x000000151515b211 */ /* 0x000fe400078f08ff */
[----:B-1----:R-:W-:Y:S02]  /*151d0*/  @!P2 LOP3.LUT R7, R20, 0xfffffffe, RZ, 0xc0, !PT ;  /* 0xfffffffe1407a812 */ /* 0x002fe400078ec0ff */
[----:B------:R-:W-:Y:S02]  /*151e0*/  IADD3 R20, R11, 0xa8, RZ ;  /* 0x000000a80b147810 */ /* 0x000fe40007ffe0ff */
[----:B--2---:R-:W-:Y:S01]  /*151f0*/  @!P1 LOP3.LUT R9, R10, 0xfffffffe, RZ, 0xc0, !PT ;  /* 0xfffffffe0a099812 */ /* 0x004fe200078ec0ff */
[--C-:B------:R-:W-:Y:S01]  /*15200*/  @!P2 IMAD.WIDE R6, R7, 0x4, R12.reuse ;  /* 0x000000040706a825 */ /* 0x100fe200078e020c */
[----:B------:R-:W-:Y:S02]  /*15210*/  IADD3 R10, R11, 0xb0, RZ ;  /* 0x000000b00b0a7810 */ /* 0x000fe40007ffe0ff */
[----:B---3--:R-:W-:Y:S01]  /*15220*/  @!P4 LOP3.LUT R15, R22, 0xfffffffe, RZ, 0xc0, !PT ;  /* 0xfffffffe160fc812 */ /* 0x008fe200078ec0ff */
[----:B------:R-:W-:Y:S01]  /*15230*/  @!P1 IMAD.WIDE R8, R9, 0x4, R12 ;  /* 0x0000000409089825 */ /* 0x000fe200078e020c */
[----:B------:R1:W-:Y:S01]  /*15240*/  @!P2 ST.E.64 [R6.64], R62 ;  /* 0x0000003e0600a985 */ /* 0x0003e2000c101b12 */
[----:B------:R-:W-:-:S02]  /*15250*/  ISETP.GE.AND P2, PT, R20, c[0x0][0x3c8], PT ;  /* 0x0000f20014007a0c */ /* 0x000fc40003f46270 */
[----:B------:R-:W-:Y:S01]  /*15260*/  @!P3 LOP3.LUT R21, R21, 0xfffffffe, RZ, 0xc0, !PT ;  /* 0xfffffffe1515b812 */ /* 0x000fe200078ec0ff */
[----:B------:R2:W-:Y:S01]  /*15270*/  @!P1 ST.E.64 [R8.64], R66 ;  /* 0x0000004208009985 */ /* 0x0005e2000c101b12 */
[----:B------:R-:W-:Y:S01]  /*15280*/  ISETP.GE.AND P1, PT, R10, c[0x0][0x3c8], PT ;  /* 0x0000f2000a007a0c */ /* 0x000fe20003f26270 */
[--C-:B------:R-:W-:Y:S01]  /*15290*/  @!P4 IMAD.WIDE R14, R15, 0x4, R12.reuse ;  /* 0x000000040f0ec825 */ /* 0x100fe200078e020c */
[----:B------:R-:W-:Y:S01]  /*152a0*/  IADD3 R22, R11, 0xd0, RZ ;  /* 0x000000d00b167810 */ /* 0x000fe20007ffe0ff */
[----:B------:R3:W-:Y:S01]  /*152b0*/  @!P0 ST.E.64 [R18.64], R70 ;  /* 0x0000004612008985 */ /* 0x0007e2000c101b12 */
[----:B------:R-:W-:Y:S01]  /*152c0*/  ISETP.GE.AND P0, PT, R5, c[0x0][0x3c8], PT ;  /* 0x0000f20005007a0c */ /* 0x000fe20003f06270 */
[----:B----4-:R-:W-:Y:S01]  /*152d0*/  @!P3 IMAD.WIDE R16, R21, 0x4, R12 ;  /* 0x000000041510b825 */ /* 0x010fe200078e020c */
[----:B------:R-:W-:-:S03]  /*152e0*/  IADD3 R21, R11, 0xd8, RZ ;  /* 0x000000d80b157810 */ /* 0x000fc60007ffe0ff */
[----:B------:R-:W-:-:S04]  /*152f0*/  @!P2 LEA.HI R20, R20, R20, RZ, 0x1 ;  /* 0x000000141414a211 */ /* 0x000fc800078f08ff */
[----:B------:R-:W-:-:S04]  /*15300*/  @!P1 LEA.HI R10, R10, R10, RZ, 0x1 ;  /* 0x0000000a0a0a9211 */ /* 0x000fc800078f08ff */
[----:B------:R-:W-:-:S04]  /*15310*/  @!P0 LEA.HI R5, R5, R5, RZ, 0x1 ;  /* 0x0000000505058211 */ /* 0x000fc800078f08ff */
[----:B------:R-:W-:Y:S02]  /*15320*/  @!P0 LOP3.LUT R5, R5, 0xfffffffe, RZ, 0xc0, !PT ;  /* 0xfffffffe05058812 */ /* 0x000fe400078ec0ff */
[----:B-1----:R-:W-:Y:S02]  /*15330*/  @!P6 LOP3.LUT R7, R4, 0xfffffffe, RZ, 0xc0, !PT ;  /* 0xfffffffe0407e812 */ /* 0x002fe400078ec0ff */
[----:B------:R-:W-:Y:S02]  /*15340*/  IADD3 R4, R11, 0xc0, RZ ;  /* 0x000000c00b047810 */ /* 0x000fe40007ffe0ff */
[----:B--2---:R-:W-:Y:S01]  /*15350*/  @!P5 LOP3.LUT R9, R0, 0xfffffffe, RZ, 0xc0, !PT ;  /* 0xfffffffe0009d812 */ /* 0x004fe200078ec0ff */
[----:B------:R-:W-:Y:S01]  /*15360*/  @!P6 IMAD.WIDE R6, R7, 0x4, R12 ;  /* 0x000000040706e825 */ /* 0x000fe200078e020c */
[----:B------:R-:W-:-:S03]  /*15370*/  IADD3 R0, R11, 0xc8, RZ ;  /* 0x000000c80b007810 */ /* 0x000fc60007ffe0ff */
[--C-:B------:R-:W-:Y:S01]  /*15380*/  @!P5 IMAD.WIDE R8, R9, 0x4, R12.reuse ;  /* 0x000000040908d825 */ /* 0x100fe200078e020c */
[----:B------:R1:W-:Y:S01]  /*15390*/  @!P6 ST.E.64 [R6.64], R74 ;  /* 0x0000004a0600e985 */ /* 0x0003e2000c101b12 */
[----:B------:R-:W-:Y:S02]  /*153a0*/  ISETP.GE.AND P6, PT, R4, c[0x0][0x3c8], PT ;  /* 0x0000f20004007a0c */ /* 0x000fe40003fc6270 */
[----:B---3--:R-:W-:Y:S01]  /*153b0*/  @!P0 IMAD.WIDE R18, R5, 0x4, R12 ;  /* 0x0000000405128825 */ /* 0x008fe200078e020c */
        /* <DEDUP_REMOVED lines=20> */
[----:B------:R-:W-:Y:S01]  /*15500*/  @!P6 IMAD.WIDE R2, R3, 0x4, R12 ;  /* 0x000000040302e825 */ /* 0x000fe200078e020c */
[----:B------:R2:W-:Y:S01]  /*15510*/  @!P1 ST.E.64 [R8.64], R94 ;  /* 0x0000005e08009985 */ /* 0x0005e2000c101b12 */
[----:B------:R-:W-:Y:S02]  /*15520*/  ISETP.GE.AND P1, PT, R10, c[0x0][0x3c8], PT ;  /* 0x0000f2000a007a0c */ /* 0x000fe40003f26270 */
[----:B------:R-:W-:Y:S01]  /*15530*/  @!P3 LOP3.LUT R21, R21, 0xfffffffe, RZ, 0xc0, !PT ;  /* 0xfffffffe1515b812 */ /* 0x000fe200078ec0ff */
[----:B------:R-:W-:Y:S01]  /*15540*/  @!P0 ST.E.64 [R18.64], R98 ;  /* 0x0000006212008985 */ /* 0x000fe2000c101b12 */
[----:B------:R-:W-:Y:S02]  /*15550*/  ISETP.GE.AND P0, PT, R5, c[0x0][0x3c8], PT ;  /* 0x0000f20005007a0c */ /* 0x000fe40003f06270 */
[----:B------:R-:W-:Y:S01]  /*15560*/  IADD3 R11, R11, 0xf8, RZ ;  /* 0x000000f80b0b7810 */ /* 0x000fe20007ffe0ff */
[----:B------:R3:W-:Y:S02]  /*15570*/  @!P6 ST.E.64 [R2.64], R102 ;  /* 0x000000660200e985 */ /* 0x0007e4000c101b12 */
[----:B------:R-:W-:-:S04]  /*15580*/  @!P2 LEA.HI R20, R20, R20, RZ, 0x1 ;  /* 0x000000141414a211 */ /* 0x000fc800078f08ff */
[----:B------:R-:W-:Y:S02]  /*15590*/  @!P1 LEA.HI R10, R10, R10, RZ, 0x1 ;  /* 0x0000000a0a0a9211 */ /* 0x000fe400078f08ff */
[----:B------:R-:W-:Y:S02]  /*155a0*/  @!P2 LOP3.LUT R15, R20, 0xfffffffe, RZ, 0xc0, !PT ;  /* 0xfffffffe140fa812 */ /* 0x000fe400078ec0ff */
[----:B------:R-:W-:Y:S02]  /*155b0*/  @!P0 LEA.HI R5, R5, R5, RZ, 0x1 ;  /* 0x0000000505058211 */ /* 0x000fe400078f08ff */
[----:B----4-:R-:W-:Y:S02]  /*155c0*/  @!P1 LOP3.LUT R17, R10, 0xfffffffe, RZ, 0xc0, !PT ;  /* 0xfffffffe0a119812 */ /* 0x010fe400078ec0ff */
[----:B------:R-:W-:Y:S02]  /*155d0*/  @!P0 LOP3.LUT R5, R5, 0xfffffffe, RZ, 0xc0, !PT ;  /* 0xfffffffe05058812 */ /* 0x000fe400078ec0ff */
[----:B-1----:R-:W-:-:S03]  /*155e0*/  @!P5 LOP3.LUT R7, R0, 0xfffffffe, RZ, 0xc0, !PT ;  /* 0xfffffffe0007d812 */ /* 0x002fc600078ec0ff */
[----:B------:R-:W-:Y:S01]  /*155f0*/  @!P0 IMAD.WIDE R4, R5, 0x4, R12 ;  /* 0x0000000405048825 */ /* 0x000fe200078e020c */
[----:B--2---:R-:W-:-:S03]  /*15600*/  @!P4 LOP3.LUT R9, R22, 0xfffffffe, RZ, 0xc0, !PT ;  /* 0xfffffffe1609c812 */ /* 0x004fc600078ec0ff */
[----:B------:R-:W-:-:S05]  /*15610*/  @!P5 IMAD.WIDE R6, R7, 0x4, R12 ;  /* 0x000000040706d825 */ /* 0x000fca00078e020c */
[----:B------:R1:W-:Y:S01]  /*15620*/  @!P5 ST.E.64 [R6.64], R106 ;  /* 0x0000006a0600d985 */ /* 0x0003e2000c101b12 */
[----:B---3--:R-:W-:-:S04]  /*15630*/  @!P4 IMAD.WIDE R2, R9, 0x4, R12 ;  /* 0x000000040902c825 */ /* 0x008fc800078e020c */
[--C-:B------:R-:W-:Y:S01]  /*15640*/  @!P2 IMAD.WIDE R8, R15, 0x4, R12.reuse ;  /* 0x000000040f08a825 */ /* 0x100fe200078e020c */
[----:B------:R2:W-:Y:S03]  /*15650*/  @!P4 ST.E.64 [R2.64], R110 ;  /* 0x0000006e0200c985 */ /* 0x0005e6000c101b12 */
[----:B------:R-:W-:-:S04]  /*15660*/  @!P1 IMAD.WIDE R14, R17, 0x4, R12 ;  /* 0x00000004110e9825 */ /* 0x000fc800078e020c */
[----:B-1----:R-:W-:-:S05]  /*15670*/  @!P3 IMAD.WIDE R6, R21, 0x4, R12 ;  /* 0x000000041506b825 */ /* 0x002fca00078e020c */
[----:B------:R2:W-:Y:S04]  /*15680*/  @!P3 ST.E.64 [R6.64], R114 ;  /* 0x000000720600b985 */ /* 0x0005e8000c101b12 */
[----:B------:R2:W-:Y:S04]  /*15690*/  @!P2 ST.E.64 [R8.64], R118 ;  /* 0x000000760800a985 */ /* 0x0005e8000c101b12 */
[----:B------:R2:W-:Y:S04]  /*156a0*/  @!P1 ST.E.64 [R14.64], R122 ;  /* 0x0000007a0e009985 */ /* 0x0005e8000c101b12 */
[----:B------:R2:W-:Y:S01]  /*156b0*/  @!P0 ST.E.64 [R4.64], R126 ;  /* 0x0000007e04008985 */ /* 0x0005e2000c101b12 */
[----:B------:R-:W-:-:S13]  /*156c0*/  ISETP.GE.AND P0, PT, R11, c[0x0][0x3c8], PT ;  /* 0x0000f2000b007a0c */ /* 0x000fda0003f06270 */
[----:B------:R-:W-:Y:S05]  /*156d0*/  @P0 EXIT ;  /* 0x000000000000094d */ /* 0x000fea0003800000 */
[----:B--2---:R-:W-:-:S04]  /*156e0*/  LEA.HI R3, R11, R11, RZ, 0x1 ;  /* 0x0000000b0b037211 */ /* 0x004fc800078f08ff */
[----:B------:R-:W-:-:S05]  /*156f0*/  LOP3.LUT R3, R3, 0xfffffffe, RZ, 0xc0, !PT ;  /* 0xfffffffe03037812 */ /* 0x000fca00078ec0ff */
[----:B------:R-:W-:-:S05]  /*15700*/  IMAD.WIDE R12, R3, 0x4, R12 ;  /* 0x00000004030c7825 */ /* 0x000fca00078e020c */
[----:B------:R-:W-:Y:S01]  /*15710*/  ST.E.64 [R12.64], R130 ;  /* 0x000000820c007985 */ /* 0x000fe2000c101b12 */
[----:B------:R-:W-:Y:S05]  /*15720*/  EXIT ;  /* 0x000000000000794d */ /* 0x000fea0003800000 */
.L_x_2015:
        /* <DEDUP_REMOVED lines=26> */
[----:B------:R-:W-:Y:S01]  /*158d0*/  IMAD.WIDE.U32 R8, R5, c[0x0][0x4d8], R8 ;  /* 0x0001360005087a25 */ /* 0x000fe200078e0008 */
[----:B------:R-:W-:-:S03]  /*158e0*/  IADD3 R4, -R6, RZ, RZ ;  /* 0x000000ff06047210 */ /* 0x000fc60007ffe1ff */
[----:B------:R-:W-:Y:S02]  /*158f0*/  IMAD R0, R0, c[0x0][0x4d8], RZ ;  /* 0x0001360000007a24 */ /* 0x000fe400078e02ff */
[----:B---3--:R-:W-:Y:S02]  /*15900*/  IMAD R2, R2, c[0x0][0x550], R3 ;  /* 0x0001540002027a24 */ /* 0x008fe400078e0203 */
[----:B------:R-:W-:Y:S02]  /*15910*/  IMAD R0, R5, c[0x0][0x4dc], R0 ;  /* 0x0001370005007a24 */ /* 0x000fe400078e0200 */
[----:B------:R-:W-:Y:S01]  /*15920*/  IMAD R4, R4, c[0x0][0x4e8], R7 ;  /* 0x00013a0004047a24 */ /* 0x000fe200078e0207 */
[----:B------:R-:W-:Y:S01]  /*15930*/  SHF.R.S32.HI R3, RZ, 0x1f, R2 ;  /* 0x0000001fff037819 */ /* 0x000fe20000011402 */
[----:B------:R-:W-:Y:S01]  /*15940*/  IMAD.IADD R9, R0, 0x1, R9 ;  /* 0x0000000100097824 */ /* 0x000fe200078e0209 */
[----:B------:R-:W-:-:S03]  /*15950*/  SHF.R.S32.HI R0, RZ, 0x1f, R6 ;  /* 0x0000001fff007819 */ /* 0x000fc60000011406 */
[----:B------:R-:W-:Y:S02]  /*15960*/  IMAD R3, R3, c[0x0][0x4e0], RZ ;  /* 0x0001380003037a24 */ /* 0x000fe400078e02ff */
        /* <DEDUP_REMOVED lines=14> */
.L_x_2018:
        /* <DEDUP_REMOVED lines=11> */
.L_x_6503:


//--------------------- .text._ZN7cutlass13device_kernelIN5flash19enable_sm80_to_sm89INS1_16FlashAttnFwdSm80INS1_25CollectiveMainloopFwdSm80ILi8ELi1ELb0EN4cute5tupleIJNS5_1CILi128EEENS7_ILi64EEENS7_ILi256EEEEEELi256ENS_6half_tEfNS_4arch4Sm80ELb0ELb1ELb1ELb1ELb1ELb0ELb1ELb1EEENS1_21CollectiveEpilogueFwdINS6_IJS8_SA_S9_EEENS6_IJNS7_ILi1EEESI_SI_EEESC_SE_Li256ELb1ELb1ELb1ELb0EEENS1_36VarlenDynamicPersistentTileSchedulerILi128ELi64ELi256ELi256ELb1ELb1ELb0ELb1ELb0ELb1EEEEEEEEEvNT_6ParamsE --------------------------
	.section	.text._ZN7cutlass13device_kernelIN5flash19enable_sm80_to_sm89INS1_16FlashAttnFwdSm80INS1_25CollectiveMainloopFwdSm80ILi8ELi1ELb0EN4cute5tupleIJNS5_1CILi128EEENS7_ILi64EEENS7_ILi256EEEEEELi256ENS_6half_tEfNS_4arch4Sm80ELb0ELb1ELb1ELb1ELb1ELb0ELb1ELb1EEENS1_21CollectiveEpilogueFwdINS6_IJS8_SA_S9_EEENS6_IJNS7_ILi1EEESI_SI_EEESC_SE_Li256ELb1ELb1ELb1ELb0EEENS1_36VarlenDynamicPersistentTileSchedulerILi128ELi64ELi256ELi256ELb1ELb1ELb0ELb1ELb0ELb1EEEEEEEEEvNT_6ParamsE,"ax",@progbits
	.sectioninfo	@"SHI_REGISTERS=255"
	.align	128
.text._ZN7cutlass13device_kernelIN5flash19enable_sm80_to_sm89INS1_16FlashAttnFwdSm80INS1_25CollectiveMainloopFwdSm80ILi8ELi1ELb0EN4cute5tupleIJNS5_1CILi128EEENS7_ILi64EEENS7_ILi256EEEEEELi256ENS_6half_tEfNS_4arch4Sm80ELb0ELb1ELb1ELb1ELb1ELb0ELb1ELb1EEENS1_21CollectiveEpilogueFwdINS6_IJS8_SA_S9_EEENS6_IJNS7_ILi1EEESI_SI_EEESC_SE_Li256ELb1ELb1ELb1ELb0EEENS1_36VarlenDynamicPersistentTileSchedulerILi128ELi64ELi256ELi256ELb1ELb1ELb0ELb1ELb0ELb1EEEEEEEEEvNT_6ParamsE:
        .type           _ZN7cutlass13device_kernelIN5flash19enable_sm80_to_sm89INS1_16FlashAttnFwdSm80INS1_25CollectiveMainloopFwdSm80ILi8ELi1ELb0EN4cute5tupleIJNS5_1CILi128EEENS7_ILi64EEENS7_ILi256EEEEEELi256ENS_6half_tEfNS_4arch4Sm80ELb0ELb1ELb1ELb1ELb1ELb0ELb1ELb1EEENS1_21CollectiveEpilogueFwdINS6_IJS8_SA_S9_EEENS6_IJNS7_ILi1EEESI_SI_EEESC_SE_Li256ELb1ELb1ELb1ELb0EEENS1_36VarlenDynamicPersistentTileSchedulerILi128ELi64ELi256ELi256ELb1ELb1ELb0ELb1ELb0ELb1EEEEEEEEEvNT_6ParamsE,@function
        .size           _ZN7cutlass13device_kernelIN5flash19enable_sm80_to_sm89INS1_16FlashAttnFwdSm80INS1_25CollectiveMainloopFwdSm80ILi8ELi1ELb0EN4cute5tupleIJNS5_1CILi128EEENS7_ILi64EEENS7_ILi256EEEEEELi256ENS_6half_tEfNS_4arch4Sm80ELb0ELb1ELb1ELb1ELb1ELb0ELb1ELb1EEENS1_21CollectiveEpilogueFwdINS6_IJS8_SA_S9_EEENS6_IJNS7_ILi1EEESI_SI_EEESC_SE_Li256ELb1ELb1ELb1ELb0EEENS1_36VarlenDynamicPersistentTileSchedulerILi128ELi64ELi256ELi256ELb1ELb1ELb0ELb1ELb0ELb1EEEEEEEEEvNT_6ParamsE,(.L_x_6504 - _ZN7cutlass13device_kernelIN5flash19enable_sm80_to_sm89INS1_16FlashAttnFwdSm80INS1_25CollectiveMainloopFwdSm80ILi8ELi1ELb0EN4cute5tupleIJNS5_1CILi128EEENS7_ILi64EEENS7_ILi256EEEEEELi256ENS_6half_tEfNS_4arch4Sm80ELb0ELb1ELb1ELb1ELb1ELb0ELb1ELb1EEENS1_21CollectiveEpilogueFwdINS6_IJS8_SA_S9_EEENS6_IJNS7_ILi1EEESI_SI_EEESC_SE_Li256ELb1ELb1ELb1ELb0EEENS1_36VarlenDynamicPersistentTileSchedulerILi128ELi64ELi256ELi256ELb1ELb1ELb0ELb1ELb0ELb1EEEEEEEEEvNT_6ParamsE)
        .other          _ZN7cutlass13device_kernelIN5flash19enable_sm80_to_sm89INS1_16FlashAttnFwdSm80INS1_25CollectiveMainloopFwdSm80ILi8ELi1ELb0EN4cute5tupleIJNS5_1CILi128EEENS7_ILi64EEENS7_ILi256EEEEEELi256ENS_6half_tEfNS_4arch4Sm80ELb0ELb1ELb1ELb1ELb1ELb0ELb1ELb1EEENS1_21CollectiveEpilogueFwdINS6_IJS8_SA_S9_EEENS6_IJNS7_ILi1EEESI_SI_EEESC_SE_Li256ELb1ELb1ELb1ELb0EEENS1_36VarlenDynamicPersistentTileSchedulerILi128ELi64ELi256ELi256ELb1ELb1ELb0ELb1ELb0ELb1EEEEEEEEEvNT_6ParamsE,@"STO_CUDA_ENTRY STV_DEFAULT"
_ZN7cutlass13device_kernelIN5flash19enable_sm80_to_sm89INS1_16FlashAttnFwdSm80INS1_25CollectiveMainloopFwdSm80ILi8ELi1ELb0EN4cute5tupleIJNS5_1CILi128EEENS7_ILi64EEENS7_ILi256EEEEEELi256ENS_6half_tEfNS_4arch4Sm80ELb0ELb1ELb1ELb1ELb1ELb0ELb1ELb1EEENS1_21CollectiveEpilogueFwdINS6_IJS8_SA_S9_EEENS6_IJNS7_ILi1EEESI_SI_EEESC_SE_Li256ELb1ELb1ELb1ELb0EEENS1_36VarlenDynamicPersistentTileSchedulerILi128ELi64ELi256ELi256ELb1ELb1ELb0ELb1ELb0ELb1EEEEEEEEEvNT_6ParamsE:
        /* <DEDUP_REMOVED lines=52> */
.L_x_2024:
        /* <DEDUP_REMOVED lines=16> */
.L_x_2200:
        /* <DEDUP_REMOVED lines=16> */
.L_x_2201:
[----:B---3--:R-:W-:-:S05]  /*0540*/  IMAD R0, R0, c[0x0][0x538], RZ ;  /* 0x00014e0000007a24 */ /* 0x008fca00078e02ff */
[----:B------:R-:W-:-:S04]  /*0550*/  IADD3 R6, R0, R6, RZ ;  /* 0x0000000600067210 */ /* 0x000fc80007ffe0ff */
[----:B------:R-:W-:-:S13]  /*0560*/  ISETP.GT.AND P0, PT, R6, UR4, PT ;  /* 0x0000000406007c0c */ /* 0x000fda000bf04270 */
[----:B-12---:R-:W-:Y:S05]  /*0570*/  @!P0 BRA `(.L_x_2024) ;  /* 0xfffffdc000008947 */ /* 0x006fea000383ffff */
.L_x_2020:
[----:B------:R-:W-:-:S05]  /*0580*/  IADD3 R10, -R0, R6, RZ ;  /* 0x00000006000a7210 */ /* 0x000fca0007ffe1ff */
[----:B------:R-:W-:-:S05]  /*0590*/  IMAD R0, R4, c[0x0][0x538], R10 ;  /* 0x00014e0004007a24 */ /* 0x000fca00078e020a */
[----:B------:R-:W-:Y:S01]  /*05a0*/  ISETP.GT.AND P0, PT, R0, UR4, PT ;  /* 0x0000000400007c0c */ /* 0x000fe2000bf04270 */
[----:B------:R-:W-:-:S12]  /*05b0*/  BRA.DIV ~URZ, `(.L_x_2025) ;  /* 0x00019f727f007947 */ /* 0x000fd8000b800000 */
[----:B------:R-:W-:-:S04]  /*05c0*/  VOTE.ANY R6, PT, !P0 ;  /* 0x0000000000067806 */ /* 0x000fc800040e0100 */
.L_x_2202:
[----:B------:R-:W1:Y:S02]  /*05d0*/  POPC R0, R6 ;  /* 0x0000000600007309 */ /* 0x000e640000000000 */
[----:B-12---:R-:W-:Y:S01]  /*05e0*/  IADD3 R251, R0, R7, RZ ;  /* 0x0000000700fb7210 */ /* 0x006fe20007ffe0ff */
[----:B------:R-:W-:Y:S05]  /*05f0*/  BRA.DIV ~URZ, `(.L_x_2026) ;  /* 0x00019f827f007947 */ /* 0x000fea000b800000 */
[----:B------:R1:W2:Y:S01]  /*0600*/  SHFL.IDX PT, R12, R9, R0, 0x1f ;  /* 0x00001f00090c7589 */ /* 0x0002a200000e0000 */
[----:B------:R-:W-:-:S03]  /*0610*/  MOV R5, RZ ;  /* 0x000000ff00057202 */ /* 0x000fc60000000f00 */
[----:B------:R1:W3:Y:S04]  /*0620*/  SHFL.IDX PT, R9, R8, R0, 0x1f ;  /* 0x00001f0008097589 */ /* 0x0002e800000e0000 */
.L_x_2203:
[----:B------:R-:W-:Y:S01]  /*0630*/  ISETP.NE.AND P0, PT, R6, RZ, PT ;  /* 0x000000ff0600720c */ /* 0x000fe20003f05270 */
[----:B------:R-:W-:-:S12]  /*0640*/  BSSY B0, `(.L_x_2027) ;  /* 0x0000005000007945 */ /* 0x000fd80003800000 */
[----:B------:R-:W-:Y:S05]  /*0650*/  @!P0 BRA `(.L_x_2028) ;  /* 0x0000003000008947 */ /* 0x000fea0003800000 */
[----:B-1----:R-:W-:Y:S01]  /*0660*/  IADD3 R0, R0, -0x1, RZ ;  /* 0xffffffff00007810 */ /* 0x002fe20007ffe0ff */
[----:B------:R-:W-:Y:S05]  /*0670*/  BRA.DIV ~URZ, `(.L_x_2029) ;  /* 0x00019fe27f007947 */ /* 0x000fea000b800000 */
[----:B------:R1:W4:Y:S02]  /*0680*/  SHFL.IDX PT, R5, R4, R0, 0x1f ;  /* 0x00001f0004057589 */ /* 0x00032400000e0000 */
.L_x_2028:
[----:B------:R-:W-:Y:S05]  /*0690*/  BSYNC B0 ;  /* 0x0000000000007941 */ /* 0x000fea0003800000 */
.L_x_2027:
[----:B---3--:R-:W-:Y:S01]  /*06a0*/  ISETP.NE.AND P0, PT, R9, 0x1, PT ;  /* 0x000000010900780c */ /* 0x008fe20003f05270 */
[----:B----4-:R-:W-:Y:S01]  /*06b0*/  IMAD R248, R5, c[0x0][0x538], R10 ;  /* 0x00014e0005f87a24 */ /* 0x010fe200078e020a */
[----:B------:R-:W-:Y:S04]  /*06c0*/  BSSY B0, `(.L_x_2030) ;  /* 0x0000085000007945 */ /* 0x000fe80003800000 */
[----:B------:R-:W-:-:S07]  /*06d0*/  IADD3 R11, -R248, UR4, RZ ;  /* 0x00000004f80b7c10 */ /* 0x000fce000fffe1ff */
[----:B------:R-:W-:Y:S05]  /*06e0*/  @!P0 BRA `(.L_x_2031) ;  /* 0x000003e000008947 */ /* 0x000fea0003800000 */
[-C--:B-12---:R-:W-:Y:S02]  /*06f0*/  IABS R0, R12.reuse ;  /* 0x0000000c00007213 */ /* 0x086fe40000000000 */
        /* <DEDUP_REMOVED lines=61> */
.L_x_2031:
[----:B------:R-:W-:-:S04]  /*0ad0*/  IMAD.MOV.U32 R2, RZ, RZ, 0x4 ;  /* 0x00000004ff027424 */ /* 0x000fc800078e00ff */
[----:B------:R-:W-:-:S05]  /*0ae0*/  IMAD.WIDE R2, R251, R2, c[0x0][0x590] ;  /* 0x00016400fb027625 */ /* 0x000fca00078e0202 */
[----:B------:R-:W3:Y:S02]  /*0af0*/  LDG.E R7, [R2.64] ;  /* 0x0000000602077981 */ /* 0x000ee4000c1e1900 */
[----:B-123--:R-:W-:-:S05]  /*0b00*/  IMAD R9, R7, R12, RZ ;  /* 0x0000000c07097224 */ /* 0x00efca00078e02ff */
        /* <DEDUP_REMOVED lines=64> */
.L_x_2032:
[----:B------:R-:W-:Y:S05]  /*0f10*/  BSYNC B0 ;  /* 0x0000000000007941 */ /* 0x000fea0003800000 */
.L_x_2030:
[----:B------:R-:W-:-:S04]  /*0f20*/  LOP3.LUT R0, RZ, R0, RZ, 0x33, !PT ;  /* 0x00000000ff007212 */ /* 0x000fc800078e33ff */
[----:B------:R-:W-:Y:S01]  /*0f30*/  IADD3 R249, R0, R12, RZ ;  /* 0x0000000c00f97210 */ /* 0x000fe20007ffe0ff */
[----:B------:R-:W-:Y:S05]  /*0f40*/  BRA `(.L_x_2033) ;  /* 0x0000004000007947 */ /* 0x000fea0003800000 */
.L_x_2021:
[----:B--2---:R-:W-:Y:S01]  /*0f50*/  IMAD.MOV.U32 R249, RZ, RZ, RZ ;  /* 0x000000fffff97224 */ /* 0x004fe200078e00ff */
[----:B------:R-:W-:Y:S01]  /*0f60*/  MOV R250, RZ ;  /* 0x000000ff00fa7202 */ /* 0x000fe20000000f00 */
[----:B------:R-:W-:Y:S01]  /*0f70*/  IMAD.U32 R248, RZ, RZ, UR4 ;  /* 0x00000004fff87e24 */ /* 0x000fe2000f8e00ff */
[----:B------:R-:W-:Y:S02]  /*0f80*/  MOV R251, c[0x0][0x53c] ;  /* 0x00014f0000fb7a02 */ /* 0x000fe40000000f00 */
.L_x_2033:
[----:B------:R-:W-:Y:S01]  /*0f90*/  ISETP.NE.AND P0, PT, R13, RZ, PT ;  /* 0x000000ff0d00720c */ /* 0x000fe20003f05270 */
[----:B------:R-:W-:-:S12]  /*0fa0*/  WARPSYNC 0xffffffff ;  /* 0xffffffff00007948 */ /* 0x000fd80003800000 */
[----:B------:R1:W-:Y:S04]  /*0fb0*/  @!P0 STS.128 [0x20100], R248 ;  /* 0x020100f8ff008388 */ /* 0x0003e80000000c00 */
[----:B------:R-:W-:Y:S06]  /*0fc0*/  BAR.ARV 0x5, 0x100 ;  /* 0x0144000000007b1d */ /* 0x000fec0000002000 */
.L_x_2019:
        /* <DEDUP_REMOVED lines=8> */
[CC--:B------:R-:W-:Y:S02]  /*1050*/  LEA.HI R13, R9.reuse, R17.reuse, RZ, 0x2 ;  /* 0x00000011090d7211 */ /* 0x0c0fe400078f10ff */
[----:B------:R-:W-:Y:S02]  /*1060*/  SHF.R.S32.HI R3, RZ, 0x4, R2 ;  /* 0x00000004ff037819 */ /* 0x000fe40000011402 */
[----:B------:R-:W-:Y:S02]  /*1070*/  LEA.HI R15, R9, R17, RZ, 0x3 ;  /* 0x00000011090f7211 */ /* 0x000fe400078f18ff */
[----:B------:R-:W-:Y:S02]  /*1080*/  LEA.HI R0, R2, R3, RZ, 0x1 ;  /* 0x0000000302007211 */ /* 0x000fe400078f08ff */
[----:B------:R-:W-:-:S02]  /*1090*/  SHF.R.S32.HI R7, RZ, 0x2, R13 ;  /* 0x00000002ff077819 */ /* 0x000fc4000001140d */
[----:B------:R-:W-:Y:S02]  /*10a0*/  LOP3.LUT R0, R0, 0xfffffffe, RZ, 0xc0, !PT ;  /* 0xfffffffe00007812 */ /* 0x000fe400078ec0ff */
[----:B------:R-:W-:Y:S02]  /*10b0*/  SHF.R.S32.HI R252, RZ, 0x3, R15 ;  /* 0x00000003fffc7819 */ /* 0x000fe4000001140f */
[----:B------:R-:W-:Y:S01]  /*10c0*/  LEA.HI R8, R9, R17, RZ, 0x5 ;  /* 0x0000001109087211 */ /* 0x000fe200078f28ff */
[----:B------:R-:W-:Y:S01]  /*10d0*/  IMAD.IADD R14, R3, 0x1, -R0 ;  /* 0x00000001030e7824 */ /* 0x000fe200078e0a00 */
[----:B------:R-:W-:Y:S01]  /*10e0*/  LOP3.LUT R0, R2, 0xfffffff0, RZ, 0xc0, !PT ;  /* 0xfffffff002007812 */ /* 0x000fe200078ec0ff */
[----:B------:R-:W-:Y:S01]  /*10f0*/  IMAD.SHL.U32 R4, R252, 0x40, RZ ;  /* 0x00000040fc047824 */ /* 0x000fe200078e00ff */
[----:B------:R-:W-:Y:S02]  /*1100*/  SHF.R.S32.HI R2, RZ, 0x1f, R13 ;  /* 0x0000001fff027819 */ /* 0x000fe4000001140d */
[----:B------:R-:W-:Y:S01]  /*1110*/  LOP3.LUT R3, R15, 0xfffffff8, RZ, 0xc0, !PT ;  /* 0xfffffff80f037812 */ /* 0x000fe200078ec0ff */
[----:B------:R-:W-:Y:S01]  /*1120*/  IMAD.IADD R0, R17, 0x1, -R0 ;  /* 0x0000000111007824 */ /* 0x000fe200078e0a00 */
[----:B------:R-:W-:-:S03]  /*1130*/  LEA.HI R2, R2, R7, RZ, 0x3 ;  /* 0x0000000702027211 */ /* 0x000fc600078f18ff */
[----:B------:R-:W-:Y:S01]  /*1140*/  IMAD.IADD R230, R17, 0x1, -R3 ;  /* 0x0000000111e67824 */ /* 0x000fe200078e0a03 */
[----:B------:R-:W-:Y:S02]  /*1150*/  SHF.R.S32.HI R5, RZ, 0x1f, R0 ;  /* 0x0000001fff057819 */ /* 0x000fe40000011400 */
[----:B------:R-:W-:Y:S01]  /*1160*/  LOP3.LUT R3, R2, 0xfffffff8, RZ, 0xc0, !PT ;  /* 0xfffffff802037812 */ /* 0x000fe200078ec0ff */
[C---:B------:R-:W-:Y:S01]  /*1170*/  IMAD.SHL.U32 R217, R230.reuse, 0x8, RZ ;  /* 0x00000008e6d97824 */ /* 0x040fe200078e00ff */
[----:B------:R-:W-:Y:S01]  /*1180*/  LEA.HI R10, R5, R0, RZ, 0x3 ;  /* 0x00000000050a7211 */ /* 0x000fe200078f18ff */
[----:B------:R-:W-:Y:S01]  /*1190*/  IMAD R229, R230, 0x20, R252 ;  /* 0x00000020e6e57824 */ /* 0x000fe200078e02fc */
        /* <DEDUP_REMOVED lines=8> */
[----:B------:R-:W-:Y:S01]  /*1220*/  SHF.R.S32.HI R4, RZ, 0x5, R8 ;  /* 0x00000005ff047819 */ /* 0x000fe20000011408 */
[----:B------:R-:W-:Y:S01]  /*1230*/  IMAD.IADD R16, R17, 0x1, -R0 ;  /* 0x0000000111107824 */ /* 0x000fe200078e0a00 */
[----:B------:R-:W-:Y:S01]  /*1240*/  SHF.R.S32.HI R2, RZ, 0x1f, R8 ;  /* 0x0000001fff027819 */ /* 0x000fe20000011408 */
[----:B------:R-:W-:Y:S01]  /*1250*/  IMAD.SHL.U32 R0, R230, 0x40, RZ ;  /* 0x00000040e6007824 */ /* 0x000fe200078e00ff */
[----:B------:R-:W-:-:S02]  /*1260*/  LOP3.LUT R6, R7, 0x1, RZ, 0xc0, !PT ;  /* 0x0000000107067812 */ /* 0x000fc400078ec0ff */
[----:B------:R-:W-:Y:S02]  /*1270*/  LEA.HI R2, R2, R4, RZ, 0x3 ;  /* 0x0000000402027211 */ /* 0x000fe400078f18ff */
[----:B------:R-:W-:Y:S02]  /*1280*/  SHF.R.S32.HI R12, RZ, 0x1f, R16 ;  /* 0x0000001fff0c7819 */ /* 0x000fe40000011410 */
[----:B------:R-:W-:Y:S02]  /*1290*/  LEA.HI R3, R9, R17, RZ, 0x6 ;  /* 0x0000001109037211 */ /* 0x000fe400078f30ff */
[----:B------:R-:W-:Y:S02]  /*12a0*/  LOP3.LUT R0, R0, 0x1c0, RZ, 0xc0, !PT ;  /* 0x000001c000007812 */ /* 0x000fe400078ec0ff */
[----:B------:R-:W-:Y:S01]  /*12b0*/  LOP3.LUT R2, R2, 0xffffff8, RZ, 0xc0, !PT ;  /* 0x0ffffff802027812 */ /* 0x000fe200078ec0ff */
[----:B------:R-:W-:Y:S01]  /*12c0*/  IMAD.SHL.U32 R9, R3, 0x8, RZ ;  /* 0x0000000803097824 */ /* 0x000fe200078e00ff */
[----:B------:R-:W-:-:S02]  /*12d0*/  ISETP.NE.U32.AND P0, PT, R6, 0x1, PT ;  /* 0x000000010600780c */ /* 0x000fc40003f05070 */
[----:B------:R-:W-:Y:S01]  /*12e0*/  LEA.HI R12, R12, R16, RZ, 0x2 ;  /* 0x000000100c0c7211 */ /* 0x000fe200078f10ff */
[----:B------:R-:W-:Y:S01]  /*12f0*/  IMAD.IADD R3, R4, 0x1, -R2 ;  /* 0x0000000104037824 */ /* 0x000fe200078e0a02 */
[----:B------:R-:W-:Y:S02]  /*1300*/  LOP3.LUT R8, R0, 0x8, R15, 0xf8, !PT ;  /* 0x0000000800087812 */ /* 0x000fe400078ef80f */
        /* <DEDUP_REMOVED lines=28> */
[----:B------:R-:W-:Y:S01]  /*14d0*/  IMAD.SHL.U32 R215, R11, 0x2, RZ ;  /* 0x000000020bd77824 */ /* 0x000fe200078e00ff */
[----:B------:R-:W-:Y:S01]  /*14e0*/  LOP3.LUT R4, R7, 0xfffffe00, RZ, 0xc0, !PT ;  /* 0xfffffe0007047812 */ /* 0x000fe200078ec0ff */
[----:B------:R-:W-:Y:S01]  /*14f0*/  IMAD.IADD R7, R5, 0x1, R3 ;  /* 0x0000000105077824 */ /* 0x000fe200078e0203 */
[----:B------:R-:W-:Y:S01]  /*1500*/  IADD3 R223, R217, 0x40, RZ ;  /* 0x00000040d9df7810 */ /* 0x000fe20007ffe0ff */
[----:B------:R-:W-:Y:S01]  /*1510*/  IMAD.MOV.U32 R10, RZ, RZ, 0x40 ;  /* 0x00000040ff0a7424 */ /* 0x000fe200078e00ff */
[CC--:B------:R-:W-:Y:S01]  /*1520*/  IADD3 R3, R2.reuse, R4.reuse, R8 ;  /* 0x0000000402037210 */ /* 0x0c0fe20007ffe008 */
[----:B------:R-:W-:Y:S01]  /*1530*/  IMAD.MOV.U32 R8, RZ, RZ, 0x20 ;  /* 0x00000020ff087424 */ /* 0x000fe200078e00ff */
[----:B------:R-:W-:-:S02]  /*1540*/  LOP3.LUT R4, R2, R4, RZ, 0xfc, !PT ;  /* 0x0000000402047212 */ /* 0x000fc400078efcff */
[----:B------:R-:W-:Y:S02]  /*1550*/  LOP3.LUT R2, R12, 0x7ffffffc, RZ, 0xc0, !PT ;  /* 0x7ffffffc0c027812 */ /* 0x000fe400078ec0ff */
[----:B------:R-:W-:Y:S02]  /*1560*/  LEA R9, R7, 0x80, 0x1 ;  /* 0x0000008007097811 */ /* 0x000fe400078e08ff */
[----:B------:R-:W-:Y:S01]  /*1570*/  IADD3 R222, R217, 0x80, RZ ;  /* 0x00000080d9de7810 */ /* 0x000fe20007ffe0ff */
[----:B------:R-:W-:Y:S01]  /*1580*/  IMAD.IADD R2, R16, 0x1, -R2 ;  /* 0x0000000110027824 */ /* 0x000fe200078e0a02 */
[----:B------:R-:W-:Y:S01]  /*1590*/  SHF.R.S32.HI R5, RZ, 0x1f, R217 ;  /* 0x0000001fff057819 */ /* 0x000fe200000114d9 */
[----:B------:R-:W-:Y:S01]  /*15a0*/  STL [R1+0x4], R9 ;  /* 0x0000040901007387 */ /* 0x000fe20000100800 */
[----:B------:R-:W-:Y:S01]  /*15b0*/  SHF.R.S32.HI R12, RZ, 0x1f, R223 ;  /* 0x0000001fff0c7819 */ /* 0x000fe200000114df */
[----:B------:R-:W-:Y:S01]  /*15c0*/  IMAD.SHL.U32 R231, R2, 0x2, RZ ;  /* 0x0000000202e77824 */ /* 0x000fe200078e00ff */
[----:B------:R-:W-:-:S02]  /*15d0*/  SHF.R.S32.HI R5, RZ, 0x1f, R222 ;  /* 0x0000001fff057819 */ /* 0x000fc400000114de */
[----:B------:R-:W-:Y:S02]  /*15e0*/  SEL R5, R8, 0xffffffe0, !P1 ;  /* 0xffffffe008057807 */ /* 0x000fe40004800000 */
[C---:B------:R-:W-:Y:S02]  /*15f0*/  IADD3 R38, R231.reuse, 0x10, RZ ;  /* 0x00000010e7267810 */ /* 0x040fe40007ffe0ff */
[C---:B------:R-:W-:Y:S02]  /*1600*/  IADD3 R36, R231.reuse, 0x20, RZ ;  /* 0x00000020e7247810 */ /* 0x040fe40007ffe0ff */
[C---:B------:R-:W-:Y:S02]  /*1610*/  IADD3 R33, R231.reuse, 0x38, RZ ;  /* 0x00000038e7217810 */ /* 0x040fe40007ffe0ff */
[C---:B------:R-:W-:Y:S02]  /*1620*/  IADD3 R30, R231.reuse, 0x50, RZ ;  /* 0x00000050e71e7810 */ /* 0x040fe40007ffe0ff */
[----:B------:R-:W-:-:S02]  /*1630*/  IADD3 R27, R231, 0x68, RZ ;  /* 0x00000068e71b7810 */ /* 0x000fc40007ffe0ff */
[----:B------:R-:W-:Y:S02]  /*1640*/  SHF.R.S32.HI R7, RZ, 0x1f, R38 ;  /* 0x0000001fff077819 */ /* 0x000fe40000011426 */
[C---:B------:R-:W-:Y:S02]  /*1650*/  IADD3 R24, R231.reuse, 0x80, RZ ;  /* 0x00000080e7187810 */ /* 0x040fe40007ffe0ff */
[----:B------:R-:W-:Y:S02]  /*1660*/  SHF.R.S32.HI R7, RZ, 0x1f, R36 ;  /* 0x0000001fff077819 */ /* 0x000fe40000011424 */
[C---:B------:R-:W-:Y:S02]  /*1670*/  IADD3 R21, R231.reuse, 0x98, RZ ;  /* 0x00000098e7157810 */ /* 0x040fe40007ffe0ff */
[----:B------:R-:W-:Y:S02]  /*1680*/  SHF.R.S32.HI R7, RZ, 0x1f, R33 ;  /* 0x0000001fff077819 */ /* 0x000fe40000011421 */
[----:B------:R-:W-:-:S02]  /*1690*/  IADD3 R18, R231, 0xb0, RZ ;  /* 0x000000b0e7127810 */ /* 0x000fc40007ffe0ff */
[----:B------:R-:W-:Y:S02]  /*16a0*/  SHF.R.S32.HI R7, RZ, 0x1f, R30 ;  /* 0x0000001fff077819 */ /* 0x000fe4000001141e */
[C---:B-1----:R-:W-:Y:S02]  /*16b0*/  IADD3 R15, R231.reuse, 0xc8, RZ ;  /* 0x000000c8e70f7810 */ /* 0x042fe40007ffe0ff */
[----:B------:R-:W-:Y:S02]  /*16c0*/  SHF.R.S32.HI R7, RZ, 0x1f, R27 ;  /* 0x0000001fff077819 */ /* 0x000fe4000001141b */
[----:B------:R-:W-:Y:S02]  /*16d0*/  SEL R2, R8, 0xffffffe0, !P4 ;  /* 0xffffffe008027807 */ /* 0x000fe40006000000 */
[----:B------:R-:W-:Y:S02]  /*16e0*/  IADD3 R12, R231, 0xe0, RZ ;  /* 0x000000e0e70c7810 */ /* 0x000fe40007ffe0ff */
[----:B------:R-:W-:-:S02]  /*16f0*/  SHF.R.S32.HI R7, RZ, 0x1f, R24 ;  /* 0x0000001fff077819 */ /* 0x000fc40000011418 */
[----:B------:R-:W-:Y:S02]  /*1700*/  IADD3 R224, R217, 0xc0, RZ ;  /* 0x000000c0d9e07810 */ /* 0x000fe40007ffe0ff */
[----:B------:R-:W-:Y:S02]  /*1710*/  SHF.R.S32.HI R8, RZ, 0x1f, R231 ;  /* 0x0000001fff087819 */ /* 0x000fe400000114e7 */
[C---:B------:R-:W-:Y:S02]  /*1720*/  IADD3 R11, R231.reuse, 0xe8, RZ ;  /* 0x000000e8e70b7810 */ /* 0x040fe40007ffe0ff */
[----:B------:R-:W-:Y:S02]  /*1730*/  SHF.R.S32.HI R7, RZ, 0x1f, R21 ;  /* 0x0000001fff077819 */ /* 0x000fe40000011415 */
[----:B------:R-:W-:Y:S02]  /*1740*/  IADD3 R8, R231, 0xf0, RZ ;  /* 0x000000f0e7087810 */ /* 0x000fe40007ffe0ff */
[----:B------:R-:W-:-:S02]  /*1750*/  SHF.R.S32.HI R7, RZ, 0x1f, R18 ;  /* 0x0000001fff077819 */ /* 0x000fc40000011412 */
[----:B------:R-:W-:Y:S02]  /*1760*/  SHF.R.S32.HI R7, RZ, 0x1f, R15 ;  /* 0x0000001fff077819 */ /* 0x000fe4000001140f */
[----:B------:R-:W-:Y:S02]  /*1770*/  SHF.R.S32.HI R7, RZ, 0x1f, R12 ;  /* 0x0000001fff077819 */ /* 0x000fe4000001140c */
[----:B------:R-:W-:Y:S02]  /*1780*/  SHF.R.S32.HI R6, RZ, 0x1f, R224 ;  /* 0x0000001fff067819 */ /* 0x000fe400000114e0 */
[----:B------:R-:W-:Y:S02]  /*1790*/  LEA R200, R0, 0x8100, 0x1 ;  /* 0x0000810000c87811 */ /* 0x000fe400078e08ff */
[----:B------:R-:W-:Y:S02]  /*17a0*/  SHF.R.S32.HI R12, RZ, 0x1f, R11 ;  /* 0x0000001fff0c7819 */ /* 0x000fe4000001140b */
[----:B------:R-:W-:-:S02]  /*17b0*/  SEL R6, R10, 0xffffffc0, !P2 ;  /* 0xffffffc00a067807 */ /* 0x000fc40005000000 */
[----:B------:R-:W-:Y:S02]  /*17c0*/  SEL R0, R10, 0xffffffc0, !P3 ;  /* 0xffffffc00a007807 */ /* 0x000fe40005800000 */
[----:B------:R-:W-:Y:S01]  /*17d0*/  SHF.R.S32.HI R11, RZ, 0x1f, R8 ;  /* 0x0000001fff0b7819 */ /* 0x000fe20000011408 */
[----:B------:R-:W-:Y:S01]  /*17e0*/  IMAD.IADD R8, R9, 0x1, R5 ;  /* 0x0000000109087824 */ /* 0x000fe200078e0205 */
[----:B------:R-:W-:Y:S02]  /*17f0*/  IADD3 R10, R231, 0xf8, RZ ;  /* 0x000000f8e70a7810 */ /* 0x000fe40007ffe0ff */
[C---:B------:R-:W-:Y:S02]  /*1800*/  IADD3 R7, R9.reuse, -0x10, RZ ;  /* 0xfffffff009077810 */ /* 0x040fe40007ffe0ff */
[C---:B------:R-:W-:Y:S01]  /*1810*/  @P0 IADD3 R7, R9.reuse, 0x10, RZ ;  /* 0x0000001009070810 */ /* 0x040fe20007ffe0ff */
[----:B------:R1:W-:Y:S01]  /*1820*/  STL [R1+0x10], R8 ;  /* 0x0000100801007387 */ /* 0x0003e20000100800 */
[----:B------:R-:W-:Y:S01]  /*1830*/  SHF.R.S32.HI R11, RZ, 0x1f, R10 ;  /* 0x0000001fff0b7819 */ /* 0x000fe2000001140a */
[----:B------:R-:W-:Y:S01]  /*1840*/  IMAD.IADD R10, R9, 0x1, R6 ;  /* 0x00000001090a7824 */ /* 0x000fe200078e0206 */
[----:B------:R-:W-:Y:S01]  /*1850*/  LEA R208, R3, 0x10100, 0x1 ;  /* 0x0001010003d07811 */ /* 0x000fe200078e08ff */
[--C-:B------:R-:W-:Y:S01]  /*1860*/  IMAD.IADD R5, R5, 0x1, R7.reuse ;  /* 0x0000000105057824 */ /* 0x100fe200078e0207 */
[----:B------:R-:W-:Y:S01]  /*1870*/  LEA R203, R4, 0x100, 0x1 ;  /* 0x0000010004cb7811 */ /* 0x000fe200078e08ff */
[----:B------:R-:W-:Y:S01]  /*1880*/  IMAD.IADD R3, R6, 0x1, R7 ;  /* 0x0000000106037824 */ /* 0x000fe200078e0207 */
[----:B------:R2:W-:Y:S01]  /*1890*/  STL [R1+0x20], R10 ;  /* 0x0000200a01007387 */ /* 0x0005e20000100800 */
[----:B------:R-:W-:Y:S01]  /*18a0*/  IMAD.IADD R209, R208, 0x1, R2 ;  /* 0x00000001d0d17824 */ /* 0x000fe200078e0202 */
[C---:B------:R-:W-:Y:S01]  /*18b0*/  IADD3 R39, R231.reuse, 0x8, RZ ;  /* 0x00000008e7277810 */ /* 0x040fe20007ffe0ff */
[--C-:B------:R-:W-:Y:S01]  /*18c0*/  IMAD.IADD R204, R2, 0x1, R203.reuse ;  /* 0x0000000102cc7824 */ /* 0x100fe200078e02cb */
[----:B------:R-:W-:Y:S01]  /*18d0*/  IADD3 R37, R231, 0x18, RZ ;  /* 0x00000018e7257810 */ /* 0x000fe20007ffe0ff */
[----:B------:R-:W-:Y:S01]  /*18e0*/  IMAD.IADD R2, R5, 0x1, R6 ;  /* 0x0000000105027824 */ /* 0x000fe200078e0206 */
[C---:B------:R-:W-:Y:S01]  /*18f0*/  IADD3 R35, R231.reuse, 0x28, RZ ;  /* 0x00000028e7237810 */ /* 0x040fe20007ffe0ff */
[--C-:B------:R-:W-:Y:S01]  /*1900*/  IMAD.IADD R211, R208, 0x1, R0.reuse ;  /* 0x00000001d0d37824 */ /* 0x100fe200078e0200 */
[C---:B------:R-:W-:Y:S01]  /*1910*/  IADD3 R34, R231.reuse, 0x30, RZ ;  /* 0x00000030e7227810 */ /* 0x040fe20007ffe0ff */
[C---:B------:R-:W-:Y:S01]  /*1920*/  IMAD.IADD R206, R0.reuse, 0x1, R203 ;  /* 0x0000000100ce7824 */ /* 0x040fe200078e02cb */
[----:B------:R-:W-:Y:S01]  /*1930*/  IADD3 R32, R231, 0x40, RZ ;  /* 0x00000040e7207810 */ /* 0x000fe20007ffe0ff */
[----:B------:R-:W-:Y:S01]  /*1940*/  IMAD.IADD R210, R209, 0x1, R0 ;  /* 0x00000001d1d27824 */ /* 0x000fe200078e0200 */
[C---:B------:R-:W-:Y:S01]  /*1950*/  IADD3 R31, R231.reuse, 0x48, RZ ;  /* 0x00000048e71f7810 */ /* 0x040fe20007ffe0ff */
[----:B------:R-:W-:Y:S01]  /*1960*/  IMAD.IADD R205, R0, 0x1, R204 ;  /* 0x0000000100cd7824 */ /* 0x000fe200078e02cc */
[----:B------:R-:W-:-:S02]  /*1970*/  IADD3 R29, R231, 0x58, RZ ;  /* 0x00000058e71d7810 */ /* 0x000fc40007ffe0ff */
[C---:B------:R-:W-:Y:S01]  /*1980*/  IADD3 R28, R231.reuse, 0x60, RZ ;  /* 0x00000060e71c7810 */ /* 0x040fe20007ffe0ff */
[----:B-1----:R-:W-:Y:S01]  /*1990*/  IMAD.IADD R8, R8, 0x1, R6 ;  /* 0x0000000108087824 */ /* 0x002fe200078e0206 */
[C---:B------:R-:W-:Y:S02]  /*19a0*/  IADD3 R26, R231.reuse, 0x70, RZ ;  /* 0x00000070e71a7810 */ /* 0x040fe40007ffe0ff */
[C---:B------:R-:W-:Y:S02]  /*19b0*/  IADD3 R25, R231.reuse, 0x78, RZ ;  /* 0x00000078e7197810 */ /* 0x040fe40007ffe0ff */
        /* <DEDUP_REMOVED lines=9> */
[----:B------:R2:W-:Y:S01]  /*1a50*/  STL [R1+0xc], R5 ;  /* 0x00000c0501007387 */ /* 0x0005e20000100800 */
[C---:B------:R-:W-:Y:S02]  /*1a60*/  IADD3 R14, R231.reuse, 0xd0, RZ ;  /* 0x000000d0e70e7810 */ /* 0x040fe40007ffe0ff */
[----:B------:R-:W-:Y:S01]  /*1a70*/  IADD3 R13, R231, 0xd8, RZ ;  /* 0x000000d8e70d7810 */ /* 0x000fe20007ffe0ff */
[----:B------:R2:W-:Y:S01]  /*1a80*/  STL [R1+0x14], R2 ;  /* 0x0000140201007387 */ /* 0x0005e20000100800 */
        /* <DEDUP_REMOVED lines=18> */
.L_x_2199:
[----:B------:R-:W-:Y:S01]  /*1bb0*/  ISETP.NE.U32.AND P0, PT, RZ, c[0x0][0x370], PT ;  /* 0x0000dc00ff007a0c */ /* 0x000fe20003f05070 */
[----:B------:R-:W-:Y:S01]  /*1bc0*/  IMAD.MOV.U32 R13, RZ, RZ, 0x4 ;  /* 0x00000004ff0d7424 */ /* 0x000fe200078e00ff */
[----:B------:R-:W-:Y:S01]  /*1bd0*/  ISETP.NE.U32.AND P2, PT, RZ, c[0x0][0x360], PT ;  /* 0x0000d800ff007a0c */ /* 0x000fe20003f45070 */
[----:B------:R-:W-:Y:S01]  /*1be0*/  IMAD.MOV.U32 R232, RZ, RZ, RZ ;  /* 0x000000ffffe87224 */ /* 0x000fe200078e00ff */
[----:B------:R-:W-:Y:S01]  /*1bf0*/  ISETP.NE.AND.EX P1, PT, RZ, c[0x0][0x374], PT, P0 ;  /* 0x0000dd00ff007a0c */ /* 0x000fe20003f25300 */
[----:B------:R-:W-:Y:S01]  /*1c00*/  IMAD.MOV.U32 R12, RZ, RZ, RZ ;  /* 0x000000ffff0c7224 */ /* 0x000fe200078e00ff */
[----:B------:R-:W-:Y:S01]  /*1c10*/  ISETP.NE.AND.EX P0, PT, RZ, c[0x0][0x364], PT, P2 ;  /* 0x0000d900ff007a0c */ /* 0x000fe20003f05320 */
[----:B------:R-:W-:Y:S01]  /*1c20*/  IMAD.WIDE R2, R251, R13, c[0x0][0x348] ;  /* 0x0000d200fb027625 */ /* 0x000fe200078e020d */
[----:B------:R-:W-:-:S04]  /*1c30*/  ISETP.NE.U32.AND P3, PT, RZ, c[0x0][0x348], PT ;  /* 0x0000d200ff007a0c */ /* 0x000fc80003f65070 */
[----:B------:R-:W-:-:S05]  /*1c40*/  ISETP.NE.AND.EX P3, PT, RZ, c[0x0][0x34c], PT, P3 ;  /* 0x0000d300ff007a0c */ /* 0x000fca0003f65330 */
[----:B------:R-:W-:-:S04]  /*1c50*/  @P1 IMAD.WIDE R6, R251, R13, c[0x0][0x370] ;  /* 0x0000dc00fb061625 */ /* 0x000fc800078e020d */
[----:B------:R-:W-:Y:S01]  /*1c60*/  @P0 IMAD.WIDE R4, R251, R13, c[0x0][0x360] ;  /* 0x0000d800fb040625 */ /* 0x000fe200078e020d */
[----:B------:R1:W5:Y:S04]  /*1c70*/  @P1 LDG.E R232, [R6.64] ;  /* 0x0000000606e81981 */ /* 0x000368000c1e1900 */
[----:B------:R1:W5:Y:S04]  /*1c80*/  @P3 LDG.E R12, [R2.64] ;  /* 0x00000006020c3981 */ /* 0x000368000c1e1900 */
[----:B------:R1:W5:Y:S01]  /*1c90*/  @P0 LDG.E R228, [R4.64] ;  /* 0x0000000604e40981 */ /* 0x000362000c1e1900 */
[----:B------:R-:W-:Y:S01]  /*1ca0*/  YIELD ;  /* 0x0000000000007946 */ /* 0x000fe20003800000 */
[----:B------:R-:W-:Y:S05]  /*1cb0*/  @P0 BRA `(.L_x_2034) ;  /* 0x0000005000000947 */ /* 0x000fea0003800000 */
[----:B-----5:R-:W-:Y:S01]  /*1cc0*/  MOV R228, c[0x0][0x168] ;  /* 0x00005a0000e47a02 */ /* 0x020fe20000000f00 */
[----:B------:R-:W-:Y:S05]  /*1cd0*/  @!P3 BRA `(.L_x_2034) ;  /* 0x000000300000b947 */ /* 0x000fea0003800000 */
[----:B------:R2:W3:Y:S04]  /*1ce0*/  LDG.E R0, [R2.64] ;  /* 0x0000000602007981 */ /* 0x0004e8000c1e1900 */
[----:B-12---:R-:W3:Y:S02]  /*1cf0*/  LDG.E R2, [R2.64+0x4] ;  /* 0x0000040602027981 */ /* 0x006ee4000c1e1900 */
[----:B---3--:R-:W-:-:S02]  /*1d00*/  IADD3 R228, -R0, R2, RZ ;  /* 0x0000000200e47210 */ /* 0x008fc40007ffe1ff */
.L_x_2034:
[----:B------:R-:W-:-:S04]  /*1d10*/  ISETP.NE.U32.AND P0, PT, RZ, c[0x0][0x368], PT ;  /* 0x0000da00ff007a0c */ /* 0x000fc80003f05070 */
[----:B------:R-:W-:-:S13]  /*1d20*/  ISETP.NE.AND.EX P0, PT, RZ, c[0x0][0x36c], PT, P0 ;  /* 0x0000db00ff007a0c */ /* 0x000fda0003f05300 */
[----:B------:R-:W-:Y:S05]  /*1d30*/  @!P0 BRA `(.L_x_2035) ;  /* 0x0000003000008947 */ /* 0x000fea0003800000 */
[----:B-1----:R-:W-:-:S05]  /*1d40*/  IMAD.WIDE R2, R251, R13, c[0x0][0x368] ;  /* 0x0000da00fb027625 */ /* 0x002fca00078e020d */
[----:B------:R1:W5:Y:S01]  /*1d50*/  LDG.E R0, [R2.64] ;  /* 0x0000000602007981 */ /* 0x000362000c1e1900 */
[----:B------:R-:W-:Y:S05]  /*1d60*/  BRA `(.L_x_2036) ;  /* 0x0000008000007947 */ /* 0x000fea0003800000 */
.L_x_2035:
[----:B------:R-:W-:Y:S01]  /*1d70*/  ISETP.NE.U32.AND P0, PT, RZ, c[0x0][0x350], PT ;  /* 0x0000d400ff007a0c */ /* 0x000fe20003f05070 */
[----:B------:R-:W-:-:S03]  /*1d80*/  IMAD.U32 R0, RZ, RZ, UR5 ;  /* 0x00000005ff007e24 */ /* 0x000fc6000f8e00ff */
[----:B------:R-:W-:-:S13]  /*1d90*/  ISETP.NE.AND.EX P0, PT, RZ, c[0x0][0x354], PT, P0 ;  /* 0x0000d500ff007a0c */ /* 0x000fda0003f05300 */
[----:B------:R-:W-:Y:S05]  /*1da0*/  @!P0 BRA `(.L_x_2036) ;  /* 0x0000004000008947 */ /* 0x000fea0003800000 */
[----:B-1----:R-:W-:-:S05]  /*1db0*/  IMAD.WIDE R2, R251, R13, c[0x0][0x350] ;  /* 0x0000d400fb027625 */ /* 0x002fca00078e020d */
[----:B------:R-:W2:Y:S04]  /*1dc0*/  LDG.E R4, [R2.64] ;  /* 0x0000000602047981 */ /* 0x000ea8000c1e1900 */
[----:B------:R-:W2:Y:S02]  /*1dd0*/  LDG.E R0, [R2.64+0x4] ;  /* 0x0000040602007981 */ /* 0x000ea4000c1e1900 */
[----:B--2---:R-:W-:Y:S02]  /*1de0*/  IADD3 R0, -R4, R0, RZ ;  /* 0x0000000004007210 */ /* 0x004fe40007ffe1ff */
.L_x_2036:
[----:B-1----:R-:W2:Y:S01]  /*1df0*/  LDL.LU R4, [R1] ;  /* 0x0000000001047983 */ /* 0x002ea20000300800 */
[----:B------:R-:W-:Y:S02]  /*1e00*/  IMAD.MOV.U32 R2, RZ, RZ, c[0x0][0x2c4] ;  /* 0x0000b100ff027624 */ /* 0x000fe400078e00ff */
[----:B------:R-:W-:Y:S02]  /*1e10*/  IMAD.MOV.U32 R7, RZ, RZ, c[0x0][0x32c] ;  /* 0x0000cb00ff077624 */ /* 0x000fe400078e00ff */
[----:B------:R-:W-:Y:S01]  /*1e20*/  IMAD.SHL.U32 R242, R249, 0x80, RZ ;  /* 0x00000080f9f27824 */ /* 0x000fe200078e00ff */
[----:B------:R-:W-:Y:S01]  /*1e30*/  ISETP.NE.AND P4, PT, R2, 0x1, PT ;  /* 0x000000010200780c */ /* 0x000fe20003f85270 */
[----:B-----5:R-:W-:Y:S01]  /*1e40*/  IMAD.IADD R227, R0, 0x1, -R232 ;  /* 0x0000000100e37824 */ /* 0x020fe200078e0ae8 */
[----:B------:R-:W-:-:S02]  /*1e50*/  ISETP.GE.AND P1, PT, R7, 0x1, PT ;  /* 0x000000010700780c */ /* 0x000fc40003f26270 */
[----:B------:R-:W-:-:S05]  /*1e60*/  IADD3 R2, R242, 0x7f, RZ ;  /* 0x0000007ff2027810 */ /* 0x000fca0007ffe0ff */
[----:B------:R-:W-:-:S04]  /*1e70*/  IMAD.MOV.U32 R0, RZ, RZ, R2 ;  /* 0x000000ffff007224 */ /* 0x000fc800078e0002 */
[----:B------:R-:W-:Y:S01]  /*1e80*/  @P4 IMAD.HI.U32 R3, R2, c[0x0][0x2c8], RZ ;  /* 0x0000b20002034a27 */ /* 0x000fe200078e00ff */
[----:B------:R-:W-:-:S04]  /*1e90*/  IADD3 R2, R227, 0x1, -R228 ;  /* 0x00000001e3027810 */ /* 0x000fc80007ffe8e4 */
[----:B------:R-:W-:-:S05]  /*1ea0*/  @P4 SHF.R.U32.HI R0, RZ, c[0x0][0x2cc], R3 ;  /* 0x0000b300ff004a19 */ /* 0x000fca0000011603 */
[----:B------:R-:W-:-:S05]  /*1eb0*/  IMAD.IADD R0, R2, 0x1, R0 ;  /* 0x0000000102007824 */ /* 0x000fca00078e0200 */
[----:B------:R-:W-:Y:S02]  /*1ec0*/  IADD3 R3, R0, c[0x0][0x328], RZ ;  /* 0x0000ca0000037a10 */ /* 0x000fe40007ffe0ff */
[----:B--2---:R-:W-:-:S04]  /*1ed0*/  LOP3.LUT R4, R4, 0xfffffffd, RZ, 0xc0, !PT ;  /* 0xfffffffd04047812 */ /* 0x004fc800078ec0ff */
[----:B------:R-:W-:-:S04]  /*1ee0*/  @P4 LOP3.LUT R4, R4, 0x2, RZ, 0xfc, !PT ;  /* 0x0000000204044812 */ /* 0x000fc800078efcff */
[----:B------:R-:W-:-:S04]  /*1ef0*/  LOP3.LUT R4, R4, 0xfffffffb, RZ, 0xc0, !PT ;  /* 0xfffffffb04047812 */ /* 0x000fc800078ec0ff */
[----:B------:R-:W-:-:S05]  /*1f00*/  @P1 LOP3.LUT R4, R4, 0x4, RZ, 0xfc, !PT ;  /* 0x0000000404041812 */ /* 0x000fca00078efcff */
[----:B------:R1:W-:Y:S01]  /*1f10*/  STL [R1], R4 ;  /* 0x0000000401007387 */ /* 0x0003e20000100800 */
        /* <DEDUP_REMOVED lines=11> */
.L_x_2039:
[----:B------:R-:W-:-:S13]  /*1fd0*/  ISETP.NE.AND P0, PT, R7, 0x1, PT ;  /* 0x000000010700780c */ /* 0x000fda0003f05270 */
[----:B------:R-:W-:-:S05]  /*1fe0*/  @P0 IMAD.HI.U32 R0, R2, c[0x0][0x330], RZ ;  /* 0x0000cc0002000a27 */ /* 0x000fca00078e00ff */
[----:B------:R-:W-:Y:S02]  /*1ff0*/  @P0 SHF.R.U32.HI R2, RZ, c[0x0][0x334], R0 ;  /* 0x0000cd00ff020a19 */ /* 0x000fe40000011600 */
.L_x_2040:
[----:B------:R-:W-:Y:S05]  /*2000*/  BSYNC B0 ;  /* 0x0000000000007941 */ /* 0x000fea0003800000 */
.L_x_2038:
[----:B------:R-:W-:-:S05]  /*2010*/  IMAD R2, R2, R7, c[0x0][0x32c] ;  /* 0x0000cb0002027624 */ /* 0x000fca00078e0207 */
[----:B------:R-:W-:-:S04]  /*2020*/  IMNMX R3, R3, R2, PT ;  /* 0x0000000203037217 */ /* 0x000fc80003800200 */
.L_x_2037:
[----:B------:R-:W-:Y:S01]  /*2030*/  IADD3 R3, R3, 0x3f, RZ ;  /* 0x0000003f03037810 */ /* 0x000fe20007ffe0ff */
[----:B-1----:R-:W-:Y:S01]  /*2040*/  @P4 IMAD.HI.U32 R4, R242, c[0x0][0x2c8], RZ ;  /* 0x0000b200f2044a27 */ /* 0x002fe200078e00ff */
[C---:B------:R-:W-:Y:S02]  /*2050*/  IADD3 R2, R227.reuse, 0x3f, RZ ;  /* 0x0000003fe3027810 */ /* 0x040fe40007ffe0ff */
[----:B------:R-:W-:Y:S01]  /*2060*/  SHF.R.S32.HI R5, RZ, 0x1f, R3 ;  /* 0x0000001fff057819 */ /* 0x000fe20000011403 */
[----:B------:R-:W-:Y:S01]  /*2070*/  IMAD.MOV.U32 R0, RZ, RZ, R242 ;  /* 0x000000ffff007224 */ /* 0x000fe200078e00f2 */
[----:B------:R-:W-:Y:S01]  /*2080*/  SHF.R.S32.HI R6, RZ, 0x1f, R2 ;  /* 0x0000001fff067819 */ /* 0x000fe20000011402 */
[----:B------:R-:W-:Y:S01]  /*2090*/  IMAD.IADD R213, R227, 0x1, -R228 ;  /* 0x00000001e3d57824 */ /* 0x000fe200078e0ae4 */
[----:B------:R-:W-:Y:S02]  /*20a0*/  @P4 SHF.R.U32.HI R0, RZ, c[0x0][0x2cc], R4 ;  /* 0x0000b300ff004a19 */ /* 0x000fe40000011604 */
[----:B------:R-:W-:-:S02]  /*20b0*/  LEA.HI R3, R5, R3, RZ, 0x6 ;  /* 0x0000000305037211 */ /* 0x000fc400078f30ff */
[----:B------:R-:W-:Y:S01]  /*20c0*/  LEA.HI R2, R6, R2, RZ, 0x6 ;  /* 0x0000000206027211 */ /* 0x000fe200078f30ff */
[----:B------:R-:W-:Y:S01]  /*20d0*/  IMAD.IADD R0, R213, 0x1, R0 ;  /* 0x00000001d5007824 */ /* 0x000fe200078e0200 */
[----:B------:R-:W-:Y:S02]  /*20e0*/  SHF.R.S32.HI R3, RZ, 0x6, R3 ;  /* 0x00000006ff037819 */ /* 0x000fe40000011403 */
[----:B------:R-:W-:Y:S02]  /*20f0*/  SHF.R.S32.HI R4, RZ, 0x6, R2 ;  /* 0x00000006ff047819 */ /* 0x000fe40000011402 */
        /* <DEDUP_REMOVED lines=12> */
.L_x_2043:
[----:B------:R-:W-:-:S13]  /*21c0*/  ISETP.NE.AND P0, PT, R7, 0x1, PT ;  /* 0x000000010700780c */ /* 0x000fda0003f05270 */
[----:B------:R-:W-:-:S05]  /*21d0*/  @P0 IMAD.HI.U32 R3, R0, c[0x0][0x330], RZ ;  /* 0x0000cc0000030a27 */ /* 0x000fca00078e00ff */
[----:B------:R-:W-:Y:S02]  /*21e0*/  @P0 SHF.R.U32.HI R0, RZ, c[0x0][0x334], R3 ;  /* 0x0000cd00ff000a19 */ /* 0x000fe40000011603 */
.L_x_2044:
[----:B------:R-:W-:Y:S05]  /*21f0*/  BSYNC B0 ;  /* 0x0000000000007941 */ /* 0x000fea0003800000 */
.L_x_2042:
[----:B------:R-:W-:-:S05]  /*2200*/  IMAD R0, R0, c[0x0][0x32c], RZ ;  /* 0x0000cb0000007a24 */ /* 0x000fca00078e02ff */
[----:B------:R-:W-:-:S04]  /*2210*/  IMNMX R2, R2, R0, !PT ;  /* 0x0000000002027217 */ /* 0x000fc80007800200 */
.L_x_2041:
[----:B------:R-:W-:Y:S01]  /*2220*/  SHF.R.S32.HI R0, RZ, 0x1f, R2 ;  /* 0x0000001fff007819 */ /* 0x000fe20000011402 */
[----:B------:R-:W-:Y:S01]  /*2230*/  BSSY B0, `(.L_x_2045) ;  /* 0x000002d000007945 */ /* 0x000fe20003800000 */
[----:B------:R-:W-:Y:S02]  /*2240*/  LOP3.LUT R3, R250, 0xff0000, RZ, 0xc0, !PT ;  /* 0x00ff0000fa037812 */ /* 0x000fe400078ec0ff */
[----:B------:R-:W-:Y:S02]  /*2250*/  LEA.HI R0, R0, R2, RZ, 0x6 ;  /* 0x0000000200007211 */ /* 0x000fe400078f30ff */
[----:B------:R-:W-:Y:S02]  /*2260*/  LOP3.LUT R2, R250, 0xff000000, RZ, 0xc0, !PT ;  /* 0xff000000fa027812 */ /* 0x000fe400078ec0ff */
[----:B------:R-:W-:-:S04]  /*2270*/  SHF.R.S32.HI R0, RZ, 0x6, R0 ;  /* 0x00000006ff007819 */ /* 0x000fc80000011400 */
[----:B------:R-:W-:Y:S02]  /*2280*/  IMNMX R7, RZ, R0, !PT ;  /* 0x00000000ff077217 */ /* 0x000fe40007800200 */
[----:B------:R-:W-:Y:S01]  /*2290*/  SHF.R.U32.HI R0, RZ, 0x8, R2 ;  /* 0x00000008ff007819 */ /* 0x000fe20000011602 */
[----:B------:R-:W-:Y:S01]  /*22a0*/  IMAD.MOV.U32 R2, RZ, RZ, RZ ;  /* 0x000000ffff027224 */ /* 0x000fe200078e00ff */
[----:B------:R-:W-:Y:S02]  /*22b0*/  ISETP.GT.AND P0, PT, R11, R7, PT ;  /* 0x000000070b00720c */ /* 0x000fe40003f04270 */
[----:B------:R-:W-:-:S04]  /*22c0*/  LEA.HI R0, R3, R0, RZ, 0x10 ;  /* 0x0000000003007211 */ /* 0x000fc800078f80ff */
[----:B------:R-:W-:Y:S02]  /*22d0*/  LOP3.LUT R14, R0, 0xff, RZ, 0xc0, !PT ;  /* 0x000000ff000e7812 */ /* 0x000fe400078ec0ff */
[----:B------:R-:W-:-:S03]  /*22e0*/  SHF.R.U32.HI R249, RZ, 0x10, R0 ;  /* 0x00000010fff97819 */ /* 0x000fc60000011600 */
[----:B------:R1:W-:Y:S02]  /*22f0*/  STL [R1+0x24], R14 ;  /* 0x0000240e01007387 */ /* 0x0003e40000100800 */
[----:B------:R-:W-:Y:S05]  /*2300*/  @!P0 BRA `(.L_x_2046) ;  /* 0x000001f000008947 */ /* 0x000fea0003800000 */
[----:B------:R-:W-:-:S04]  /*2310*/  ISETP.NE.AND P0, PT, R249, RZ, PT ;  /* 0x000000fff900720c */ /* 0x000fc80003f05270 */
[----:B------:R-:W-:-:S04]  /*2320*/  SEL R0, R249, c[0x0][0x338], P0 ;  /* 0x0000ce00f9007a07 */ /* 0x000fc80000000000 */
[----:B------:R-:W-:Y:S02]  /*2330*/  IABS R3, R0 ;  /* 0x0000000000037213 */ /* 0x000fe40000000000 */
[----:B------:R-:W-:Y:S02]  /*2340*/  IADD3 R6, R0, -0x1, R11 ;  /* 0xffffffff00067810 */ /* 0x000fe40007ffe00b */
[----:B------:R-:W2:Y:S03]  /*2350*/  I2F.RP R2, R3 ;  /* 0x0000000300027306 */ /* 0x000ea60000209400 */
[----:B------:R-:W-:-:S05]  /*2360*/  IMAD.IADD R6, R6, 0x1, -R7 ;  /* 0x0000000106067824 */ /* 0x000fca00078e0a07 */
[----:B------:R-:W-:Y:S01]  /*2370*/  IABS R10, R6 ;  /* 0x00000006000a7213 */ /* 0x000fe20000000000 */
[----:B--2---:R-:W2:Y:S02]  /*2380*/  MUFU.RCP R2, R2 ;  /* 0x0000000200027308 */ /* 0x004ea40000001000 */
[----:B--2---:R-:W-:-:S06]  /*2390*/  IADD3 R2, R2, 0xffffffe, RZ ;  /* 0x0ffffffe02027810 */ /* 0x004fcc0007ffe0ff */
[----:B------:R-:W2:Y:S02]  /*23a0*/  F2I.FTZ.U32.TRUNC.NTZ R5, R2 ;  /* 0x0000000200057305 */ /* 0x000ea4000021f000 */
        /* <DEDUP_REMOVED lines=21> */
.L_x_2046:
[----:B------:R-:W-:Y:S05]  /*2500*/  BSYNC B0 ;  /* 0x0000000000007941 */ /* 0x000fea0003800000 */
.L_x_2045:
[----:B------:R-:W-:Y:S01]  /*2510*/  IMAD R226, R14, R2, R7 ;  /* 0x000000020ee27224 */ /* 0x000fe200078e0207 */
[----:B------:R-:W-:Y:S01]  /*2520*/  PRMT R0, RZ, 0x7610, R0 ;  /* 0x00007610ff007816 */ /* 0x000fe20000000000 */
[----:B------:R-:W-:Y:S01]  /*2530*/  CS2R R18, SRZ ;  /* 0x0000000000127805 */ /* 0x000fe2000001ff00 */
[----:B------:R-:W-:Y:S01]  /*2540*/  CS2R R74, SRZ ;  /* 0x00000000004a7805 */ /* 0x000fe2000001ff00 */
        /* <DEDUP_REMOVED lines=69> */
[----:B------:R-:W-:-:S05]  /*29a0*/  @P1 IMAD.WIDE R2, R251, R13, c[0x0][0x340] ;  /* 0x0000d000fb021625 */ /* 0x000fca00078e020d */
[----:B------:R2:W5:Y:S01]  /*29b0*/  @P1 LDG.E R15, [R2.64] ;  /* 0x00000006020f1981 */ /* 0x000562000c1e1900 */
[----:B------:R-:W-:Y:S01]  /*29c0*/  SHF.R.S32.HI R0, RZ, 0x1f, R12 ;  /* 0x0000001fff007819 */ /* 0x000fe2000001140c */
[----:B------:R-:W-:Y:S01]  /*29d0*/  IMAD.IADD R5, R229, 0x1, R242 ;  /* 0x00000001e5057824 */ /* 0x000fe200078e02f2 */
[----:B------:R-:W-:Y:S02]  /*29e0*/  LOP3.LUT R16, R250, 0xffff, RZ, 0xc0, !PT ;  /* 0x0000fffffa107812 */ /* 0x000fe400078ec0ff */
[----:B------:R-:W-:Y:S01]  /*29f0*/  SEL R4, R251, RZ, !P3 ;  /* 0x000000fffb047207 */ /* 0x000fe20005800000 */
[----:B------:R-:W-:Y:S01]  /*2a00*/  IMAD R0, R0, c[0x0][0x178], RZ ;  /* 0x00005e0000007a24 */ /* 0x000fe200078e02ff */
[----:B------:R-:W-:Y:S01]  /*2a10*/  ISETP.GE.AND P2, PT, R217, c[0x0][0x198], PT ;  /* 0x00006600d9007a0c */ /* 0x000fe20003f46270 */
[----:B------:R-:W-:Y:S01]  /*2a20*/  @P4 IMAD.HI.U32 R7, R5, c[0x0][0x2c8], RZ ;  /* 0x0000b20005074a27 */ /* 0x000fe200078e00ff */
[----:B------:R-:W-:Y:S02]  /*2a30*/  ISETP.GE.AND P5, PT, R223, c[0x0][0x198], PT ;  /* 0x00006600df007a0c */ /* 0x000fe40003fa6270 */
[----:B------:R-:W-:Y:S01]  /*2a40*/  IADD3 R102, R214, -0x1, RZ ;  /* 0xffffffffd6667810 */ /* 0x000fe20007ffe0ff */
[----:B------:R-:W-:-:S02]  /*2a50*/  IMAD R0, R12, c[0x0][0x17c], R0 ;  /* 0x00005f000c007a24 */ /* 0x000fc400078e0200 */
[----:B--2---:R-:W-:-:S04]  /*2a60*/  IMAD.WIDE.U32 R2, R12, c[0x0][0x178], RZ ;  /* 0x00005e000c027a25 */ /* 0x004fc800078e00ff */
[----:B------:R-:W-:Y:S01]  /*2a70*/  IMAD.IADD R3, R3, 0x1, R0 ;  /* 0x0000000103037824 */ /* 0x000fe200078e0200 */
[----:B------:R-:W-:-:S03]  /*2a80*/  SHF.R.S32.HI R0, RZ, 0x1f, R251 ;  /* 0x0000001fff007819 */ /* 0x000fc600000114fb */
[----:B------:R-:W-:Y:S01]  /*2a90*/  IMAD.WIDE.U32 R2, R16, c[0x0][0x1b8], R2 ;  /* 0x00006e0010027a25 */ /* 0x000fe200078e0002 */
[----:B------:R-:W-:Y:S02]  /*2aa0*/  SEL R6, R0, RZ, !P3 ;  /* 0x000000ff00067207 */ /* 0x000fe40005800000 */
[----:B------:R-:W-:Y:S01]  /*2ab0*/  MOV R0, R5 ;  /* 0x0000000500007202 */ /* 0x000fe20000000f00 */
[----:B------:R-:W-:Y:S01]  /*2ac0*/  IMAD R3, R16, c[0x0][0x1bc], R3 ;  /* 0x00006f0010037a24 */ /* 0x000fe200078e0203 */
[----:B------:R-:W-:Y:S01]  /*2ad0*/  @P4 SHF.R.U32.HI R0, RZ, c[0x0][0x2cc], R7 ;  /* 0x0000b300ff004a19 */ /* 0x000fe20000011607 */
[----:B------:R-:W-:Y:S01]  /*2ae0*/  IMAD R6, R6, c[0x0][0x1c0], RZ ;  /* 0x0000700006067a24 */ /* 0x000fe200078e02ff */
[----:B------:R-:W-:Y:S01]  /*2af0*/  ISETP.GE.AND P4, PT, R222, c[0x0][0x198], PT ;  /* 0x00006600de007a0c */ /* 0x000fe20003f86270 */
[----:B------:R-:W-:Y:S01]  /*2b00*/  IMAD.WIDE.U32 R2, R4, c[0x0][0x1c0], R2 ;  /* 0x0000700004027a25 */ /* 0x000fe200078e0002 */
[----:B------:R-:W-:Y:S02]  /*2b10*/  SHF.R.S32.HI R7, RZ, 0x1f, R0 ;  /* 0x0000001fff077819 */ /* 0x000fe40000011400 */
[----:B------:R-:W-:Y:S01]  /*2b20*/  ISETP.GE.AND P3, PT, R224, c[0x0][0x198], PT ;  /* 0x00006600e0007a0c */ /* 0x000fe20003f66270 */
[----:B------:R-:W-:-:S02]  /*2b30*/  IMAD R6, R4, c[0x0][0x1c4], R6 ;  /* 0x0000710004067a24 */ /* 0x000fc400078e0206 */
[----:B------:R-:W-:-:S03]  /*2b40*/  IMAD.MOV R4, RZ, RZ, -R0 ;  /* 0x000000ffff047224 */ /* 0x000fc600078e0a00 */
[----:B------:R-:W-:Y:S01]  /*2b50*/  IADD3 R3, R3, R6, RZ ;  /* 0x0000000603037210 */ /* 0x000fe20007ffe0ff */
        /* <DEDUP_REMOVED lines=9> */
[----:B-1----:R-:W-:-:S04]  /*2bf0*/  LEA R14, P0, R2, c[0x0][0x160], 0x1 ;  /* 0x00005800020e7a11 */ /* 0x002fc800078008ff */
[----:B------:R-:W-:-:S04]  /*2c00*/  IADD3 R0, R3, R0, RZ ;  /* 0x0000000003007210 */ /* 0x000fc80007ffe0ff */
[----:B------:R-:W-:Y:S02]  /*2c10*/  LEA.HI.X R5, R2, c[0x0][0x164], R0, 0x1, P0 ;  /* 0x0000590002057a11 */ /* 0x000fe400000f0c00 */
[----:B------:R-:W-:Y:S01]  /*2c20*/  @!P1 MOV R15, R251 ;  /* 0x000000fb000f9202 */ /* 0x000fe20000000f00 */
[----:B------:R-:W-:Y:S05]  /*2c30*/  BRA.DIV ~URZ, `(.L_x_2048) ;  /* 0x00017a927f007947 */ /* 0x000fea000b800000 */
[----:B------:R1:W2:Y:S02]  /*2c40*/  SHFL.IDX PT, R4, R5, RZ, 0x181f ;  /* 0x00181fff05047589 */ /* 0x0002a400000e0000 */
.L_x_2204:
[----:B------:R-:W-:Y:S05]  /*2c50*/  BRA.DIV ~URZ, `(.L_x_2049) ;  /* 0x00017ae27f007947 */ /* 0x000fea000b800000 */
[----:B------:R3:W4:Y:S02]  /*2c60*/  SHFL.IDX PT, R0, R14, RZ, 0x181f ;  /* 0x00181fff0e007589 */ /* 0x00072400000e0000 */
.L_x_2205:
[----:B------:R-:W-:Y:S01]  /*2c70*/  IMAD R13, R228, c[0x0][0x2c4], RZ ;  /* 0x0000b100e40d7a24 */ /* 0x000fe200078e02ff */
[----:B------:R-:W-:Y:S01]  /*2c80*/  IADD3 R12, R252, R242, RZ ;  /* 0x000000f2fc0c7210 */ /* 0x000fe20007ffe0ff */
[----:B------:R-:W-:Y:S03]  /*2c90*/  BSSY B0, `(.L_x_2050) ;  /* 0x0000016000007945 */ /* 0x000fe60003800000 */
[----:B------:R-:W-:-:S13]  /*2ca0*/  ISETP.GE.AND P0, PT, R12, R13, PT ;  /* 0x0000000d0c00720c */ /* 0x000fda0003f06270 */
[----:B------:R-:W-:Y:S05]  /*2cb0*/  @P0 BRA `(.L_x_2051) ;  /* 0x0000013000000947 */ /* 0x000fea0003800000 */
[----:B------:R-:W-:Y:S02]  /*2cc0*/  SHF.R.S32.HI R2, RZ, 0x1f, R217 ;  /* 0x0000001fff027819 */ /* 0x000fe400000114d9 */
[C---:B----4-:R-:W-:Y:S02]  /*2cd0*/  LEA R10, P0, R217.reuse, R0, 0x1 ;  /* 0x00000000d90a7211 */ /* 0x050fe400078008ff */
[----:B------:R-:W-:Y:S02]  /*2ce0*/  SHF.R.S32.HI R3, RZ, 0x1f, R223 ;  /* 0x0000001fff037819 */ /* 0x000fe400000114df */
[----:B--2---:R-:W-:Y:S02]  /*2cf0*/  LEA.HI.X R11, R217, R4, R2, 0x1, P0 ;  /* 0x00000004d90b7211 */ /* 0x004fe400000f0c02 */
[C---:B------:R-:W-:Y:S02]  /*2d00*/  LEA R8, P0, R223.reuse, R0, 0x1 ;  /* 0x00000000df087211 */ /* 0x040fe400078008ff */
[----:B------:R-:W-:Y:S01]  /*2d10*/  SHF.R.S32.HI R2, RZ, 0x1f, R222 ;  /* 0x0000001fff027819 */ /* 0x000fe200000114de */
[----:B------:R-:W-:Y:S01]  /*2d20*/  @!PT LDS RZ, [RZ] ;  /* 0x00000000fffff984 */ /* 0x000fe20000000800 */
[----:B------:R-:W-:Y:S01]  /*2d30*/  @!PT LDS RZ, [RZ] ;  /* 0x00000000fffff984 */ /* 0x000fe20000000800 */
[----:B------:R-:W-:Y:S01]  /*2d40*/  @!PT LDS RZ, [RZ] ;  /* 0x00000000fffff984 */ /* 0x000fe20000000800 */
[----:B------:R2:W-:Y:S01]  /*2d50*/  LDGSTS.E.BYPASS.LTC128B.128 [R215+0x10100], [R10.64], !P2 ;  /* 0x101000000ad77fae */ /* 0x0005e2000d101d46 */
[----:B------:R-:W-:-:S02]  /*2d60*/  LEA.HI.X R9, R223, R4, R3, 0x1, P0 ;  /* 0x00000004df097211 */ /* 0x000fc400000f0c03 */
[C---:B------:R-:W-:Y:S02]  /*2d70*/  LEA R6, P0, R222.reuse, R0, 0x1 ;  /* 0x00000000de067211 */ /* 0x040fe400078008ff */
[----:B------:R-:W-:Y:S01]  /*2d80*/  SHF.R.S32.HI R17, RZ, 0x1f, R224 ;  /* 0x0000001fff117819 */ /* 0x000fe200000114e0 */
[----:B------:R2:W-:Y:S01]  /*2d90*/  LDGSTS.E.BYPASS.LTC128B.128 [R215+0x14100], [R8.64], !P5 ;  /* 0x1410000008d77fae */ /* 0x0005e2000e901d46 */
[----:B------:R-:W-:Y:S02]  /*2da0*/  LEA.HI.X R7, R222, R4, R2, 0x1, P0 ;  /* 0x00000004de077211 */ /* 0x000fe400000f0c02 */
[----:B------:R-:W-:-:S03]  /*2db0*/  LEA R2, P0, R224, R0, 0x1 ;  /* 0x00000000e0027211 */ /* 0x000fc600078008ff */
[----:B------:R2:W-:Y:S01]  /*2dc0*/  LDGSTS.E.BYPASS.LTC128B.128 [R215+0x18100], [R6.64], !P4 ;  /* 0x1810000006d77fae */ /* 0x0005e2000e101d46 */
[----:B------:R-:W-:-:S05]  /*2dd0*/  LEA.HI.X R3, R224, R4, R17, 0x1, P0 ;  /* 0x00000004e0037211 */ /* 0x000fca00000f0c11 */
[----:B------:R2:W-:Y:S04]  /*2de0*/  LDGSTS.E.BYPASS.LTC128B.128 [R215+0x1c100], [R2.64], !P3 ;  /* 0x1c10000002d77fae */ /* 0x0005e8000d901d46 */
.L_x_2051:
[----:B------:R-:W-:Y:S05]  /*2df0*/  BSYNC B0 ;  /* 0x0000000000007941 */ /* 0x000fea0003800000 */
.L_x_2050:
[----:B------:R-:W-:Y:S05]  /*2e00*/  BRA.DIV ~URZ, `(.L_x_2052) ;  /* 0x000179a27f007947 */ /* 0x000fea000b800000 */
[----:B--2---:R2:W1:Y:S04]  /*2e10*/  SHFL.IDX PT, R4, R5, 0x1, 0x181f ;  /* 0x00381f0005047f89 */ /* 0x00446800000e0000 */
[----:B----4-:R2:W4:Y:S02]  /*2e20*/  SHFL.IDX PT, R0, R14, 0x1, 0x181f ;  /* 0x00381f000e007f89 */ /* 0x01052400000e0000 */
.L_x_2206:
[----:B------:R-:W-:Y:S01]  /*2e30*/  IADD3 R2, R12, 0x20, RZ ;  /* 0x000000200c027810 */ /* 0x000fe20007ffe0ff */
[----:B------:R-:W-:Y:S03]  /*2e40*/  BSSY B0, `(.L_x_2053) ;  /* 0x0000016000007945 */ /* 0x000fe60003800000 */
[----:B------:R-:W-:-:S13]  /*2e50*/  ISETP.GE.AND P0, PT, R2, R13, PT ;  /* 0x0000000d0200720c */ /* 0x000fda0003f06270 */
[----:B------:R-:W-:Y:S05]  /*2e60*/  @P0 BRA `(.L_x_2054) ;  /* 0x0000013000000947 */ /* 0x000fea0003800000 */
[----:B------:R-:W-:Y:S02]  /*2e70*/  SHF.R.S32.HI R3, RZ, 0x1f, R217 ;  /* 0x0000001fff037819 */ /* 0x000fe400000114d9 */
[C---:B----4-:R-:W-:Y:S02]  /*2e80*/  LEA R10, P0, R217.reuse, R0, 0x1 ;  /* 0x00000000d90a7211 */ /* 0x050fe400078008ff */
[----:B------:R-:W-:Y:S02]  /*2e90*/  SHF.R.S32.HI R6, RZ, 0x1f, R223 ;  /* 0x0000001fff067819 */ /* 0x000fe400000114df */
[----:B-1----:R-:W-:Y:S02]  /*2ea0*/  LEA.HI.X R11, R217, R4, R3, 0x1, P0 ;  /* 0x00000004d90b7211 */ /* 0x002fe400000f0c03 */
        /* <DEDUP_REMOVED lines=15> */
.L_x_2054:
[----:B------:R-:W-:Y:S05]  /*2fa0*/  BSYNC B0 ;  /* 0x0000000000007941 */ /* 0x000fea0003800000 */
.L_x_2053:
[----:B------:R-:W-:Y:S05]  /*2fb0*/  BRA.DIV ~URZ, `(.L_x_2055) ;  /* 0x000178c27f007947 */ /* 0x000fea000b800000 */
[----:B-1----:R1:W2:Y:S02]  /*2fc0*/  SHFL.IDX PT, R4, R5, 0x2, 0x181f ;  /* 0x00581f0005047f89 */ /* 0x0022a400000e0000 */
.L_x_2207:
[----:B------:R-:W-:Y:S05]  /*2fd0*/  BRA.DIV ~URZ, `(.L_x_2056) ;  /* 0x000179127f007947 */ /* 0x000fea000b800000 */
[----:B----4-:R4:W1:Y:S02]  /*2fe0*/  SHFL.IDX PT, R0, R14, 0x2, 0x181f ;  /* 0x00581f000e007f89 */ /* 0x01086400000e0000 */
.L_x_2208:
[----:B------:R-:W-:Y:S01]  /*2ff0*/  IADD3 R2, R12, 0x40, RZ ;  /* 0x000000400c027810 */ /* 0x000fe20007ffe0ff */
[----:B------:R-:W-:Y:S03]  /*3000*/  BSSY B0, `(.L_x_2057) ;  /* 0x0000016000007945 */ /* 0x000fe60003800000 */
[----:B------:R-:W-:-:S13]  /*3010*/  ISETP.GE.AND P0, PT, R2, R13, PT ;  /* 0x0000000d0200720c */ /* 0x000fda0003f06270 */
[----:B------:R-:W-:Y:S05]  /*3020*/  @P0 BRA `(.L_x_2058) ;  /* 0x0000013000000947 */ /* 0x000fea0003800000 */
[----:B------:R-:W-:Y:S02]  /*3030*/  SHF.R.S32.HI R3, RZ, 0x1f, R217 ;  /* 0x0000001fff037819 */ /* 0x000fe400000114d9 */
[C---:B-1----:R-:W-:Y:S02]  /*3040*/  LEA R10, P0, R217.reuse, R0, 0x1 ;  /* 0x00000000d90a7211 */ /* 0x042fe400078008ff */
        /* <DEDUP_REMOVED lines=17> */
.L_x_2058:
[----:B------:R-:W-:Y:S05]  /*3160*/  BSYNC B0 ;  /* 0x0000000000007941 */ /* 0x000fea0003800000 */
.L_x_2057:
[----:B------:R-:W-:Y:S05]  /*3170*/  BRA.DIV ~URZ, `(.L_x_2059) ;  /* 0x000177e27f007947 */ /* 0x000fea000b800000 */
[----:B--2---:R2:W3:Y:S04]  /*3180*/  SHFL.IDX PT, R4, R5, 0x3, 0x181f ;  /* 0x00781f0005047f89 */ /* 0x0044e800000e0000 */
[----:B-1----:R2:W1:Y:S02]  /*3190*/  SHFL.IDX PT, R0, R14, 0x3, 0x181f ;  /* 0x00781f000e007f89 */ /* 0x00246400000e0000 */
.L_x_2209:
[----:B------:R-:W-:Y:S01]  /*31a0*/  IADD3 R2, R12, 0x60, RZ ;  /* 0x000000600c027810 */ /* 0x000fe20007ffe0ff */
[----:B-----5:R-:W-:Y:S01]  /*31b0*/  IMAD.WIDE.U32 R236, R15, c[0x0][0x2b0], RZ ;  /* 0x0000ac000fec7a25 */ /* 0x020fe200078e00ff */
[----:B------:R-:W-:Y:S02]  /*31c0*/  SHF.R.S32.HI R19, RZ, 0x1f, R217 ;  /* 0x0000001fff137819 */ /* 0x000fe400000114d9 */
[----:B------:R-:W-:Y:S02]  /*31d0*/  ISETP.GE.AND P0, PT, R2, R13, PT ;  /* 0x0000000d0200720c */ /* 0x000fe40003f06270 */
[----:B------:R-:W-:-:S02]  /*31e0*/  SHF.R.S32.HI R18, RZ, 0x1f, R223 ;  /* 0x0000001fff127819 */ /* 0x000fc400000114df */
[----:B------:R-:W-:Y:S02]  /*31f0*/  SHF.R.S32.HI R17, RZ, 0x1f, R222 ;  /* 0x0000001fff117819 */ /* 0x000fe400000114de */
[----:B--234-:R-:W-:-:S07]  /*3200*/  SHF.R.S32.HI R14, RZ, 0x1f, R224 ;  /* 0x0000001fff0e7819 */ /* 0x01cfce00000114e0 */
[----:B-1----:R-:W-:-:S04]  /*3210*/  @!P0 LEA R2, P1, R217, R0, 0x1 ;  /* 0x00000000d9028211 */ /* 0x002fc800078208ff */
[----:B------:R-:W-:Y:S02]  /*3220*/  @!P0 LEA.HI.X R3, R217, R4, R19, 0x1, P1 ;  /* 0x00000004d9038211 */ /* 0x000fe400008f0c13 */
        /* <DEDUP_REMOVED lines=19> */
[----:B------:R-:W3:Y:S01]  /*3360*/  LDL.LU R5, [R1] ;  /* 0x0000000001057983 */ /* 0x000ee20000300800 */
[----:B------:R-:W-:Y:S02]  /*3370*/  IMAD.MOV.U32 R107, RZ, RZ, c[0x0][0x2b8] ;  /* 0x0000ae00ff6b7624 */ /* 0x000fe400078e00ff */
[----:B------:R-:W-:-:S02]  /*3380*/  IMAD.SHL.U32 R100, R102, 0x40, RZ ;  /* 0x0000004066647824 */ /* 0x000fc400078e00ff */
[----:B------:R-:W-:Y:S01]  /*3390*/  IMAD.MOV.U32 R216, RZ, RZ, RZ ;  /* 0x000000ffffd87224 */ /* 0x000fe200078e00ff */
[----:B------:R-:W-:Y:S01]  /*33a0*/  ISETP.NE.AND P1, PT, R107, 0x1, PT ;  /* 0x000000016b00780c */ /* 0x000fe20003f25270 */
[----:B--2---:R-:W-:-:S05]  /*33b0*/  IMAD.IADD R2, R229, 0x1, R100 ;  /* 0x00000001e5027824 */ /* 0x004fca00078e0264 */
[C---:B------:R-:W-:Y:S01]  /*33c0*/  ISETP.GE.AND P0, PT, R2.reuse, R227, PT ;  /* 0x000000e30200720c */ /* 0x040fe20003f06270 */
[----:B------:R-:W-:-:S03]  /*33d0*/  IMAD.IADD R2, R2, 0x1, R232 ;  /* 0x0000000102027824 */ /* 0x000fc600078e02e8 */
[----:B------:R-:W-:Y:S01]  /*33e0*/  ISETP.GT.OR P0, PT, R229, 0x3f, P0 ;  /* 0x0000003fe500780c */ /* 0x000fe20000704670 */
[----:B------:R-:W-:Y:S02]  /*33f0*/  IMAD.MOV.U32 R0, RZ, RZ, R2 ;  /* 0x000000ffff007224 */ /* 0x000fe400078e0002 */
[----:B------:R-:W-:-:S05]  /*3400*/  @P1 IMAD.HI.U32 R3, R2, c[0x0][0x2bc], RZ ;  /* 0x0000af0002031a27 */ /* 0x000fca00078e00ff */
[----:B------:R-:W-:Y:S01]  /*3410*/  @P1 SHF.R.U32.HI R0, RZ, c[0x0][0x2c0], R3 ;  /* 0x0000b000ff001a19 */ /* 0x000fe20000011603 */
[----:B------:R-:W-:Y:S01]  /*3420*/  BAR.SYNC.DEFER_BLOCKING 0x0 ;  /* 0x0000000000007b1d */ /* 0x000fe20000010000 */
[----:B---3--:R-:W-:-:S04]  /*3430*/  LOP3.LUT R5, R5, 0xfffffffe, RZ, 0xc0, !PT ;  /* 0xfffffffe05057812 */ /* 0x008fc800078ec0ff */
[----:B------:R-:W-:Y:S02]  /*3440*/  @P1 LOP3.LUT R5, R5, 0x1, RZ, 0xfc, !PT ;  /* 0x0000000105051812 */ /* 0x000fe400078efcff */
[----:B------:R-:W-:-:S03]  /*3450*/  @!P0 IADD3 R3, P1, R0, R236, RZ ;  /* 0x000000ec00038210 */ /* 0x000fc60007f3e0ff */
[----:B------:R1:W-:Y:S02]  /*3460*/  STL [R1], R5 ;  /* 0x0000000501007387 */ /* 0x0003e40000100800 */
[----:B-1----:R-:W-:Y:S02]  /*3470*/  @!P0 LEA.HI.X.SX32 R5, R0, R240, 0x1, P1 ;  /* 0x000000f000058211 */ /* 0x002fe400008f0eff */
[----:B------:R-:W-:-:S04]  /*3480*/  @!P0 LEA R4, P1, R3, c[0x0][0x2a0], 0x2 ;  /* 0x0000a80003048a11 */ /* 0x000fc800078210ff */
[----:B------:R-:W-:-:S05]  /*3490*/  @!P0 LEA.HI.X R5, R3, c[0x0][0x2a4], R5, 0x2, P1 ;  /* 0x0000a90003058a11 */ /* 0x000fca00008f1405 */
[----:B------:R-:W2:Y:S01]  /*34a0*/  @!P0 LDG.E R216, [R4.64] ;  /* 0x0000000604d88981 */ /* 0x000ea2000c1e1900 */
[----:B------:R-:W-:Y:S01]  /*34b0*/  IMAD.MOV R0, RZ, RZ, -R0 ;  /* 0x000000ffff007224 */ /* 0x000fe200078e0a00 */
[----:B------:R-:W-:Y:S01]  /*34c0*/  SHF.L.U64.HI R97, R223, 0x1, R18 ;  /* 0x00000001df617819 */ /* 0x000fe20000010212 */
[----:B------:R-:W-:Y:S01]  /*34d0*/  IMAD.WIDE.U32 R234, R16, c[0x0][0x1e8], RZ ;  /* 0x00007a0010ea7a25 */ /* 0x000fe200078e00ff */
[----:B------:R-:W-:Y:S01]  /*34e0*/  SHF.L.U64.HI R96, R217, 0x1, R19 ;  /* 0x00000001d9607819 */ /* 0x000fe20000010213 */
[----:B------:R-:W-:Y:S01]  /*34f0*/  BSSY B0, `(.L_x_2060) ;  /* 0x00001ee000007945 */ /* 0x000fe20003800000 */
[----:B------:R-:W-:Y:S01]  /*3500*/  IADD3 R135, R200, 0x20, RZ ;  /* 0x00000020c8877810 */ /* 0x000fe20007ffe0ff */
[----:B------:R-:W-:Y:S01]  /*3510*/  IMAD R218, R0, c[0x0][0x2b8], R2 ;  /* 0x0000ae0000da7a24 */ /* 0x000fe200078e0202 */
[----:B------:R-:W-:Y:S01]  /*3520*/  SHF.L.U64.HI R99, R224, 0x1, R14 ;  /* 0x00000001e0637819 */ /* 0x000fe2000001020e */
[----:B------:R-:W-:Y:S01]  /*3530*/  IMAD R233, R16, c[0x0][0x1ec], R235 ;  /* 0x00007b0010e97a24 */ /* 0x000fe200078e02eb */
[----:B------:R-:W-:Y:S01]  /*3540*/  SHF.L.U64.HI R98, R222, 0x1, R17 ;  /* 0x00000001de627819 */ /* 0x000fe20000010211 */
[----:B------:R-:W-:Y:S01]  /*3550*/  IMAD.WIDE.U32 R2, R218, c[0x0][0x1e0], RZ ;  /* 0x00007800da027a25 */ /* 0x000fe200078e00ff */
[----:B------:R-:W-:-:S03]  /*3560*/  SHF.R.S32.HI R9, RZ, 0x1f, R218 ;  /* 0x0000001fff097819 */ /* 0x000fc600000114da */
[----:B------:R-:W-:Y:S02]  /*3570*/  IMAD.IADD R101, R227, 0x1, -R100 ;  /* 0x00000001e3657824 */ /* 0x000fe400078e0a64 */
[----:B------:R-:W-:Y:S02]  /*3580*/  IMAD R0, R9, c[0x0][0x1e0], RZ ;  /* 0x0000780009007a24 */ /* 0x000fe400078e02ff */
[----:B------:R-:W-:Y:S02]  /*3590*/  IMAD.IADD R13, R101, 0x1, -R252 ;  /* 0x00000001650d7824 */ /* 0x000fe400078e0afc */
[----:B------:R-:W-:Y:S02]  /*35a0*/  IMAD R0, R218, c[0x0][0x1e4], R0 ;  /* 0x00007900da007a24 */ /* 0x000fe400078e0200 */
[----:B------:R-:W-:-:S04]  /*35b0*/  IMAD.WIDE.U32 R238, R16, c[0x0][0x210], RZ ;  /* 0x0000840010ee7a25 */ /* 0x000fc800078e00ff */
[----:B------:R-:W-:Y:S02]  /*35c0*/  IMAD.IADD R3, R3, 0x1, R0 ;  /* 0x0000000103037824 */ /* 0x000fe400078e0200 */
[----:B------:R-:W-:Y:S02]  /*35d0*/  IMAD R241, R16, c[0x0][0x214], R239 ;  /* 0x0000850010f17a24 */ /* 0x000fe400078e02ef */
[----:B------:R-:W-:Y:S02]  /*35e0*/  IMAD.SHL.U32 R104, R223, 0x2, RZ ;  /* 0x00000002df687824 */ /* 0x000fe400078e00ff */
[----:B------:R-:W-:Y:S02]  /*35f0*/  IMAD.SHL.U32 R103, R217, 0x2, RZ ;  /* 0x00000002d9677824 */ /* 0x000fe400078e00ff */
[----:B------:R-:W-:Y:S02]  /*3600*/  IMAD.SHL.U32 R106, R224, 0x2, RZ ;  /* 0x00000002e06a7824 */ /* 0x000fe400078e00ff */
[----:B------:R-:W-:Y:S01]  /*3610*/  IMAD.SHL.U32 R105, R222, 0x2, RZ ;  /* 0x00000002de697824 */ /* 0x000fe200078e00ff */
[----:B--2---:R-:W-:Y:S01]  /*3620*/  SHF.R.S32.HI R10, RZ, 0x1f, R216 ;  /* 0x0000001fff0a7819 */ /* 0x004fe200000114d8 */
[----:B------:R-:W-:-:S04]  /*3630*/  IMAD.WIDE.U32 R2, R216, c[0x0][0x1f0], R2 ;  /* 0x00007c00d8027a25 */ /* 0x000fc800078e0002 */
[----:B------:R-:W-:-:S04]  /*3640*/  IMAD R0, R10, c[0x0][0x1f0], RZ ;  /* 0x00007c000a007a24 */ /* 0x000fc800078e02ff */
[----:B------:R-:W-:Y:S01]  /*3650*/  IMAD R4, R216, c[0x0][0x1f4], R0 ;  /* 0x00007d00d8047a24 */ /* 0x000fe200078e0200 */
[----:B------:R-:W-:-:S04]  /*3660*/  IADD3 R0, P0, R2, R234, RZ ;  /* 0x000000ea02007210 */ /* 0x000fc80007f1e0ff */
[----:B------:R-:W-:Y:S02]  /*3670*/  IADD3.X R2, R233, R3, R4, P0, !PT ;  /* 0x00000003e9027210 */ /* 0x000fe400007fe404 */
[----:B------:R-:W-:-:S04]  /*3680*/  LEA R3, P0, R0, c[0x0][0x1c8], 0x1 ;  /* 0x0000720000037a11 */ /* 0x000fc800078008ff */
[----:B------:R-:W-:Y:S01]  /*3690*/  LEA.HI.X R11, R0, c[0x0][0x1cc], R2, 0x1, P0 ;  /* 0x00007300000b7a11 */ /* 0x000fe200000f0c02 */
[----:B------:R-:W-:Y:S01]  /*36a0*/  SHFL.IDX PT, R8, R3, 0x1, 0x181f ;  /* 0x00381f0003087f89 */ /* 0x000fe200000e0000 */
[----:B------:R-:W-:-:S03]  /*36b0*/  ISETP.GE.AND P0, PT, R13, 0x1, PT ;  /* 0x000000010d00780c */ /* 0x000fc60003f06270 */
[----:B------:R1:W2:Y:S04]  /*36c0*/  SHFL.IDX PT, R0, R3, RZ, 0x181f ;  /* 0x00181fff03007589 */ /* 0x0002a800000e0000 */
[----:B------:R-:W3:Y:S06]  /*36d0*/  SHFL.IDX PT, R2, R11, RZ, 0x181f ;  /* 0x00181fff0b027589 */ /* 0x000eec00000e0000 */
[----:B------:R-:W-:-:S02]  /*36e0*/  @P0 ISETP.GE.AND P2, PT, R217, c[0x0][0x1d4], PT ;  /* 0x00007500d9000a0c */ /* 0x000fc40003f46270 */
[----:B------:R-:W-:Y:S01]  /*36f0*/  @P0 ISETP.GE.AND P3, PT, R223, c[0x0][0x1d4], PT ;  /* 0x00007500df000a0c */ /* 0x000fe20003f66270 */
[----:B-1----:R-:W-:Y:S01]  /*3700*/  IMAD R3, R9, c[0x0][0x208], RZ ;  /* 0x0000820009037a24 */ /* 0x002fe200078e02ff */
[C---:B--2---:R-:W-:Y:S01]  /*3710*/  @P0 LEA R4, P1, R217.reuse, R0, 0x1 ;  /* 0x00000000d9040211 */ /* 0x044fe200078208ff */
[----:B------:R-:W1:Y:S02]  /*3720*/  SHFL.IDX PT, R9, R11, 0x1, 0x181f ;  /* 0x00381f000b097f89 */ /* 0x000e6400000e0000 */
[----:B------:R-:W-:Y:S01]  /*3730*/  IMAD R3, R218, c[0x0][0x20c], R3 ;  /* 0x00008300da037a24 */ /* 0x000fe200078e0203 */
[----:B---3--:R-:W-:Y:S02]  /*3740*/  @P0 LEA.HI.X R5, R217, R2, R19, 0x1, P1 ;  /* 0x00000002d9050211 */ /* 0x008fe400008f0c13 */
[----:B------:R-:W-:-:S03]  /*3750*/  @P0 LEA R6, P1, R223, R0, 0x1 ;  /* 0x00000000df060211 */ /* 0x000fc600078208ff */
[----:B------:R2:W-:Y:S01]  /*3760*/  @P0 LDGSTS.E.BYPASS.LTC128B.128 [R215+0x8100], [R4.64], !P2 ;  /* 0x0810000004d70fae */ /* 0x0005e2000d101d46 */
[----:B------:R-:W-:Y:S02]  /*3770*/  @P0 ISETP.GE.AND P2, PT, R222, c[0x0][0x1d4], PT ;  /* 0x00007500de000a0c */ /* 0x000fe40003f46270 */
[----:B------:R-:W-:-:S05]  /*3780*/  @P0 LEA.HI.X R7, R223, R2, R18, 0x1, P1 ;  /* 0x00000002df070211 */ /* 0x000fca00008f0c12 */
[----:B------:R3:W-:Y:S01]  /*3790*/  @P0 LDGSTS.E.BYPASS.LTC128B.128 [R215+0xa100], [R6.64], !P3 ;  /* 0x0a10000006d70fae */ /* 0x0007e2000d901d46 */
[----:B------:R-:W-:-:S13]  /*37a0*/  ISETP.GE.AND P3, PT, R13, 0x21, PT ;  /* 0x000000210d00780c */ /* 0x000fda0003f66270 */
[----:B------:R-:W-:Y:S02]  /*37b0*/  @P3 ISETP.GE.AND P4, PT, R224, c[0x0][0x1d4], PT ;  /* 0x00007500e0003a0c */ /* 0x000fe40003f86270 */
[----:B--2---:R-:W-:-:S04]  /*37c0*/  @P0 LEA R4, P1, R222, R0, 0x1 ;  /* 0x00000000de040211 */ /* 0x004fc800078208ff */
[----:B------:R-:W-:Y:S02]  /*37d0*/  @P0 LEA.HI.X R5, R222, R2, R17, 0x1, P1 ;  /* 0x00000002de050211 */ /* 0x000fe400008f0c11 */
[----:B---3--:R-:W-:-:S03]  /*37e0*/  @P0 LEA R6, P1, R224, R0, 0x1 ;  /* 0x00000000e0060211 */ /* 0x008fc600078208ff */
[----:B------:R2:W-:Y:S01]  /*37f0*/  @P0 LDGSTS.E.BYPASS.LTC128B.128 [R215+0xc100], [R4.64], !P2 ;  /* 0x0c10000004d70fae */ /* 0x0005e2000d101d46 */
[----:B------:R-:W-:Y:S01]  /*3800*/  @P0 ISETP.GE.AND P2, PT, R224, c[0x0][0x1d4], PT ;  /* 0x00007500e0000a0c */ /* 0x000fe20003f46270 */
[----:B------:R-:W-:Y:S01]  /*3810*/  IMAD R0, R10, c[0x0][0x218], RZ ;  /* 0x000086000a007a24 */ /* 0x000fe200078e02ff */
[----:B------:R-:W-:-:S03]  /*3820*/  @P0 LEA.HI.X R7, R224, R2, R14, 0x1, P1 ;  /* 0x00000002e0070211 */ /* 0x000fc600008f0c0e */
[----:B------:R-:W-:-:S08]  /*3830*/  IMAD R10, R216, c[0x0][0x21c], R0 ;  /* 0x00008700d80a7a24 */ /* 0x000fd000078e0200 */
[----:B------:R3:W-:Y:S01]  /*3840*/  @P0 LDGSTS.E.BYPASS.LTC128B.128 [R215+0xe100], [R6.64], !P2 ;  /* 0x0e10000006d70fae */ /* 0x0007e2000d101d46 */
[----:B------:R-:W-:Y:S01]  /*3850*/  @P3 ISETP.GE.AND P2, PT, R217, c[0x0][0x1d4], PT ;  /* 0x00007500d9003a0c */ /* 0x000fe20003f46270 */
[----:B--2---:R-:W-:-:S04]  /*3860*/  IMAD.WIDE.U32 R4, R218, c[0x0][0x208], RZ ;  /* 0x00008200da047a25 */ /* 0x004fc800078e00ff */
[----:B------:R-:W-:Y:S02]  /*3870*/  IMAD.IADD R3, R5, 0x1, R3 ;  /* 0x0000000105037824 */ /* 0x000fe400078e0203 */
[----:B------:R-:W-:Y:S01]  /*3880*/  IMAD.MOV.U32 R2, RZ, RZ, R4 ;  /* 0x000000ffff027224 */ /* 0x000fe200078e0004 */
[----:B------:R-:W-:-:S03]  /*3890*/  @P3 LEA R4, P0, R223, R8, 0x1 ;  /* 0x00000008df043211 */ /* 0x000fc600078008ff */
[----:B------:R-:W-:Y:S01]  /*38a0*/  IMAD.WIDE.U32 R2, R216, c[0x0][0x218], R2 ;  /* 0x00008600d8027a25 */ /* 0x000fe200078e0002 */
[-C--:B-1----:R-:W-:Y:S02]  /*38b0*/  @P3 LEA.HI.X R5, R223, R9.reuse, R18, 0x1, P0 ;  /* 0x00000009df053211 */ /* 0x082fe400000f0c12 */
[C---:B---3--:R-:W-:Y:S02]  /*38c0*/  @P3 LEA R6, P1, R217.reuse, R8, 0x1 ;  /* 0x00000008d9063211 */ /* 0x048fe400078208ff */
[----:B------:R-:W-:Y:S02]  /*38d0*/  IADD3 R0, P0, R2, R238, RZ ;  /* 0x000000ee02007210 */ /* 0x000fe40007f1e0ff */
[----:B------:R-:W-:Y:S02]  /*38e0*/  @P3 LEA.HI.X R7, R217, R9, R19, 0x1, P1 ;  /* 0x00000009d9073211 */ /* 0x000fe400008f0c13 */
[----:B------:R-:W-:Y:S02]  /*38f0*/  @P3 ISETP.GE.AND P1, PT, R223, c[0x0][0x1d4], PT ;  /* 0x00007500df003a0c */ /* 0x000fe40003f26270 */
[----:B------:R-:W-:Y:S01]  /*3900*/  IADD3.X R2, R241, R3, R10, P0, !PT ;  /* 0x00000003f1027210 */ /* 0x000fe200007fe40a */
[----:B------:R1:W-:Y:S01]  /*3910*/  @P3 LDGSTS.E.BYPASS.LTC128B.128 [R215+0x9100], [R6.64], !P2 ;  /* 0x0910000006d73fae */ /* 0x0003e2000d101d46 */
[----:B------:R-:W-:-:S02]  /*3920*/  LEA R3, P0, R0, c[0x0][0x1f8], 0x1 ;  /* 0x00007e0000037a11 */ /* 0x000fc400078008ff */
[----:B------:R-:W-:Y:S02]  /*3930*/  @P3 ISETP.GE.AND P2, PT, R222, c[0x0][0x1d4], PT ;  /* 0x00007500de003a0c */ /* 0x000fe40003f46270 */
[----:B------:R-:W-:Y:S01]  /*3940*/  LEA.HI.X R10, R0, c[0x0][0x1fc], R2, 0x1, P0 ;  /* 0x00007f00000a7a11 */ /* 0x000fe200000f0c02 */
[----:B------:R-:W-:Y:S04]  /*3950*/  SHFL.IDX PT, R12, R3, 0x1, 0x181f ;  /* 0x00381f00030c7f89 */ /* 0x000fe800000e0000 */
[----:B------:R2:W-:Y:S04]  /*3960*/  @P3 LDGSTS.E.BYPASS.LTC128B.128 [R215+0xb100], [R4.64], !P1 ;  /* 0x0b10000004d73fae */ /* 0x0005e8000c901d46 */
[----:B------:R-:W3:Y:S04]  /*3970*/  SHFL.IDX PT, R0, R3, RZ, 0x181f ;  /* 0x00181fff03007589 */ /* 0x000ee800000e0000 */
[----:B------:R-:W4:Y:S04]  /*3980*/  SHFL.IDX PT, R2, R10, RZ, 0x181f ;  /* 0x00181fff0a027589 */ /* 0x000f2800000e0000 */
[----:B------:R-:W5:Y:S01]  /*3990*/  SHFL.IDX PT, R3, R10, 0x1, 0x181f ;  /* 0x00381f000a037f89 */ /* 0x000f6200000e0000 */
[----:B-1----:R-:W-:-:S04]  /*39a0*/  @P3 LEA R6, P0, R224, R8, 0x1 ;  /* 0x00000008e0063211 */ /* 0x002fc800078008ff */
[----:B------:R-:W-:Y:S02]  /*39b0*/  @P3 LEA.HI.X R7, R224, R9, R14, 0x1, P0 ;  /* 0x00000009e0073211 */ /* 0x000fe400000f0c0e */
[----:B--2---:R-:W-:-:S04]  /*39c0*/  @P3 LEA R4, P1, R222, R8, 0x1 ;  /* 0x00000008de043211 */ /* 0x004fc800078208ff */
[----:B------:R-:W-:-:S05]  /*39d0*/  @P3 LEA.HI.X R5, R222, R9, R17, 0x1, P1 ;  /* 0x00000009de053211 */ /* 0x000fca00008f0c11 */
[----:B------:R1:W-:Y:S04]  /*39e0*/  @P3 LDGSTS.E.BYPASS.LTC128B.128 [R215+0xd100], [R4.64], !P2 ;  /* 0x0d10000004d73fae */ /* 0x0003e8000d101d46 */
[----:B------:R1:W-:Y:S01]  /*39f0*/  @P3 LDGSTS.E.BYPASS.LTC128B.128 [R215+0xf100], [R6.64], !P4 ;  /* 0x0f10000006d73fae */ /* 0x0003e2000e101d46 */
[----:B------:R-:W-:Y:S02]  /*3a00*/  R2P PR, R230, 0x6 ;  /* 0x00000006e6007804 */ /* 0x000fe40000000000 */
[C---:B---3--:R-:W-:Y:S01]  /*3a10*/  IADD3 R18, P0, R0.reuse, R104, RZ ;  /* 0x0000006800127210 */ /* 0x048fe20007f1e0ff */
[----:B------:R-:W0:Y:S01]  /*3a20*/  LDGDEPBAR ;  /* 0x00000000000079af */ /* 0x000e220000000000 */
[-C--:B------:R-:W-:Y:S02]  /*3a30*/  IADD3 R20, P3, R0, R103.reuse, RZ ;  /* 0x0000006700147210 */ /* 0x080fe40007f7e0ff */
[----:B------:R-:W-:Y:S01]  /*3a40*/  ISETP.GE.AND P5, PT, R223, c[0x0][0x1d4], PT ;  /* 0x00007500df007a0c */ /* 0x000fe20003fa6270 */
[----:B----4-:R-:W-:Y:S01]  /*3a50*/  IMAD.X R19, R2, 0x1, R97, P0 ;  /* 0x0000000102137824 */ /* 0x010fe200000e0661 */
[----:B------:R-:W-:Y:S01]  /*3a60*/  IADD3 R22, P0, R12, R103, RZ ;  /* 0x000000670c167210 */ /* 0x000fe20007f1e0ff */
[----:B------:R-:W-:Y:S01]  /*3a70*/  IMAD.X R21, R2, 0x1, R96, P3 ;  /* 0x0000000102157824 */ /* 0x000fe200018e0660 */
[----:B------:R-:W-:-:S02]  /*3a80*/  ISETP.GE.AND P3, PT, R217, c[0x0][0x1d4], PT ;  /* 0x00007500d9007a0c */ /* 0x000fc40003f66270 */
[----:B------:R-:W-:Y:S01]  /*3a90*/  IADD3 R16, P4, R0, R105, RZ ;  /* 0x0000006900107210 */ /* 0x000fe20007f9e0ff */
[----:B-----5:R-:W-:Y:S01]  /*3aa0*/  IMAD.X R23, R3, 0x1, R96, P0 ;  /* 0x0000000103177824 */ /* 0x020fe200000e0660 */
[----:B------:R-:W-:Y:S02]  /*3ab0*/  ISETP.LT.OR P0, PT, R13, 0x1, P3 ;  /* 0x000000010d00780c */ /* 0x000fe40001f01670 */
[----:B------:R-:W-:Y:S01]  /*3ac0*/  @P1 IADD3 R135, R200, -0x20, RZ ;  /* 0xffffffe0c8871810 */ /* 0x000fe20007ffe0ff */
[----:B------:R-:W-:Y:S01]  /*3ad0*/  IMAD.X R17, R2, 0x1, R98, P4 ;  /* 0x0000000102117824 */ /* 0x000fe200020e0662 */
[----:B------:R-:W-:Y:S01]  /*3ae0*/  IADD3 R14, P1, R0, R106, RZ ;  /* 0x0000006a000e7210 */ /* 0x000fe20007f3e0ff */
[----:B------:R-:W-:Y:S01]  /*3af0*/  IMAD.MOV.U32 R0, RZ, RZ, 0x40 ;  /* 0x00000040ff007424 */ /* 0x000fe200078e00ff */
[----:B------:R-:W-:Y:S02]  /*3b00*/  ISETP.GE.AND P4, PT, R224, c[0x0][0x1d4], PT ;  /* 0x00007500e0007a0c */ /* 0x000fe40003f86270 */
[----:B------:R-:W-:Y:S01]  /*3b10*/  ISETP.GT.AND P6, PT, R229, 0x3f, PT ;  /* 0x0000003fe500780c */ /* 0x000fe20003fc4270 */
[----:B------:R-:W-:Y:S01]  /*3b20*/  IMAD.X R15, R2, 0x1, R99, P1 ;  /* 0x00000001020f7824 */ /* 0x000fe200008e0663 */
[----:B------:R-:W-:-:S02]  /*3b30*/  ISETP.GE.AND P1, PT, R222, c[0x0][0x1d4], PT ;  /* 0x00007500de007a0c */ /* 0x000fc40003f26270 */
[----:B------:R-:W-:Y:S01]  /*3b40*/  SEL R0, R0, 0xffffffc0, !P2 ;  /* 0xffffffc000007807 */ /* 0x000fe20005000000 */
[----:B------:R-:W-:-:S04]  /*3b50*/  DEPBAR.LE SB0, 0x1 ;  /* 0x000080400000791a */ /* 0x000fc80000000000 */
[----:B------:R-:W-:-:S04]  /*3b60*/  DEPBAR.LE SB0, 0x0 ;  /* 0x000080000000791a */ /* 0x000fc80000000000 */
[----:B------:R-:W-:Y:S01]  /*3b70*/  BAR.SYNC.DEFER_BLOCKING 0x0 ;  /* 0x0000000000007b1d */ /* 0x000fe20000010000 */
[----:B------:R-:W-:-:S05]  /*3b80*/  IMAD.IADD R202, R200, 0x1, R0 ;  /* 0x00000001c8ca7824 */ /* 0x000fca00078e0200 */
[----:B-1----:R-:W-:Y:S04]  /*3b90*/  LDSM.16.M88.4 R4, [R208] ;  /* 0x00000000d004783b */ /* 0x002fe80000000200 */
[----:B------:R-:W-:Y:S04]  /*3ba0*/  LDSM.16.M88.4 R24, [R200] ;  /* 0x00000000c818783b */ /* 0x000fe80000000200 */
[----:B------:R-:W1:Y:S04]  /*3bb0*/  LDSM.16.M88.4 R32, [R200+0x800] ;  /* 0x00080000c820783b */ /* 0x000e680000000200 */
[----:B------:R-:W2:Y:S04]  /*3bc0*/  LDSM.16.M88.4 R40, [R200+0x1000] ;  /* 0x00100000c828783b */ /* 0x000ea80000000200 */
[----:B------:R-:W3:Y:S04]  /*3bd0*/  LDSM.16.M88.4 R36, [R200+0x1800] ;  /* 0x00180000c824783b */ /* 0x000ee80000000200 */
[----:B------:R-:W-:Y:S04]  /*3be0*/  LDSM.16.M88.4 R8, [R209] ;  /* 0x00000000d108783b */ /* 0x000fe80000000200 */
[----:B------:R-:W-:Y:S04]  /*3bf0*/  LDSM.16.M88.4 R48, [R135] ;  /* 0x000000008730783b */ /* 0x000fe80000000200 */
[----:B------:R-:W-:Y:S04]  /*3c00*/  LDSM.16.M88.4 R64, [R135+0x800] ;  /* 0x000800008740783b */ /* 0x000fe80000000200 */
[----:B------:R-:W-:Y:S04]  /*3c10*/  LDSM.16.M88.4 R76, [R135+0x1000] ;  /* 0x00100000874c783b */ /* 0x000fe80000000200 */
[----:B------:R-:W4:Y:S04]  /*3c20*/  LDSM.16.M88.4 R84, [R135+0x1800] ;  /* 0x001800008754783b */ /* 0x000f280000000200 */
[----:B------:R-:W-:Y:S01]  /*3c30*/  @!PT LDS RZ, [RZ] ;  /* 0x00000000fffff984 */ /* 0x000fe20000000800 */
[----:B------:R-:W-:Y:S01]  /*3c40*/  @!PT LDS RZ, [RZ] ;  /* 0x00000000fffff984 */ /* 0x000fe20000000800 */
[----:B------:R-:W-:Y:S01]  /*3c50*/  @!PT LDS RZ, [RZ] ;  /* 0x00000000fffff984 */ /* 0x000fe20000000800 */
[----:B------:R5:W-:Y:S01]  /*3c60*/  LDGSTS.E.BYPASS.LTC128B.128 [R215+0x100], [R20.64], !P0 ;  /* 0x0010000014d77fae */ /* 0x000be2000c101d46 */
[C---:B------:R-:W-:Y:S01]  /*3c70*/  ISETP.LT.OR P0, PT, R13.reuse, 0x1, P5 ;  /* 0x000000010d00780c */ /* 0x040fe20002f01670 */
[C---:B-1----:R-:W-:Y:S11]  /*3c80*/  HMMA.16816.F32 R28, R4.reuse, R32, RZ ;  /* 0x00000020041c723c */ /* 0x042ff600000018ff */
[----:B------:R-:W-:Y:S01]  /*3c90*/  @!UPT UIADD3 URZ, URZ, URZ, URZ ;  /* 0x0000003f3f3ff290 */ /* 0x000fe2000fffe03f */
[----:B------:R1:W-:Y:S01]  /*3ca0*/  LDGSTS.E.BYPASS.LTC128B.128 [R215+0x2100], [R18.64], !P0 ;  /* 0x0210000012d77fae */ /* 0x0003e2000c101d46 */
[C---:B------:R-:W-:Y:S01]  /*3cb0*/  ISETP.LT.OR P0, PT, R13.reuse, 0x1, P1 ;  /* 0x000000010d00780c */ /* 0x040fe20000f01670 */
[----:B------:R-:W-:Y:S01]  /*3cc0*/  HMMA.16816.F32 R32, R4, R34, RZ ;  /* 0x000000220420723c */ /* 0x000fe200000018ff */
[----:B------:R-:W-:-:S07]  /*3cd0*/  ISETP.LT.OR P1, PT, R13, 0x21, P1 ;  /* 0x000000210d00780c */ /* 0x000fce0000f21670 */
[C---:B--2---:R-:W-:Y:S04]  /*3ce0*/  HMMA.16816.F32 R44, R4.reuse, R40, RZ ;  /* 0x00000028042c723c */ /* 0x044fe800000018ff */
[----:B------:R2:W-:Y:S04]  /*3cf0*/  LDGSTS.E.BYPASS.LTC128B.128 [R215+0x4100], [R16.64], !P0 ;  /* 0x0410000010d77fae */ /* 0x0005e8000c101d46 */
[C---:B------:R-:W-:Y:S08]  /*3d00*/  HMMA.16816.F32 R52, R4.reuse, R42, RZ ;  /* 0x0000002a0434723c */ /* 0x040ff000000018ff */
[C---:B---3--:R-:W-:Y:S08]  /*3d10*/  HMMA.16816.F32 R60, R4.reuse, R36, RZ ;  /* 0x00000024043c723c */ /* 0x048ff000000018ff */
[----:B------:R-:W-:Y:S01]  /*3d20*/  HMMA.16816.F32 R36, R4, R38, RZ ;  /* 0x000000260424723c */ /* 0x000fe200000018ff */
[----:B--2---:R-:W-:-:S05]  /*3d30*/  IADD3 R16, P0, R12, R104, RZ ;  /* 0x000000680c107210 */ /* 0x004fca0007f1e0ff */
[----:B------:R-:W-:Y:S01]  /*3d40*/  IMAD.X R17, R3, 0x1, R97, P0 ;  /* 0x0000000103117824 */ /* 0x000fe200000e0661 */
[----:B------:R-:W-:Y:S11]  /*3d50*/  ISETP.LT.OR P0, PT, R13, 0x1, P4 ;  /* 0x000000010d00780c */ /* 0x000ff60002701670 */
[----:B------:R-:W-:Y:S06]  /*3d60*/  @!UPT UIADD3 URZ, URZ, URZ, URZ ;  /* 0x0000003f3f3ff290 */ /* 0x000fec000fffe03f */
[----:B----4-:R-:W-:Y:S01]  /*3d70*/  HMMA.16816.F32 R36, R8, R86, R36 ;  /* 0x000000560824723c */ /* 0x010fe20000001824 */
[----:B------:R2:W-:Y:S02]  /*3d80*/  LDGSTS.E.BYPASS.LTC128B.128 [R215+0x6100], [R14.64], !P0 ;  /* 0x061000000ed77fae */ /* 0x0005e4000c101d46 */
[----:B--2---:R-:W-:-:S05]  /*3d90*/  IADD3 R14, P0, R12, R105, RZ ;  /* 0x000000690c0e7210 */ /* 0x004fca0007f1e0ff */
[----:B------:R-:W-:Y:S01]  /*3da0*/  IMAD.X R15, R3, 0x1, R98, P0 ;  /* 0x00000001030f7824 */ /* 0x000fe200000e0662 */
[C---:B------:R-:W-:Y:S02]  /*3db0*/  ISETP.LT.OR P0, PT, R13.reuse, 0x21, P3 ;  /* 0x000000210d00780c */ /* 0x040fe40001f01670 */
[----:B------:R-:W-:-:S11]  /*3dc0*/  ISETP.LT.OR P3, PT, R13, 0x21, P5 ;  /* 0x000000210d00780c */ /* 0x000fd60002f61670 */
[----:B------:R5:W-:Y:S01]  /*3dd0*/  LDGSTS.E.BYPASS.LTC128B.128 [R215+0x1100], [R22.64], !P0 ;  /* 0x0110000016d77fae */ /* 0x000be2000c101d46 */
[----:B------:R-:W-:-:S03]  /*3de0*/  IADD3 R2, P0, R12, R106, RZ ;  /* 0x0000006a0c027210 */ /* 0x000fc60007f1e0ff */
[----:B------:R1:W-:Y:S02]  /*3df0*/  LDGSTS.E.BYPASS.LTC128B.128 [R215+0x3100], [R16.64], !P3 ;  /* 0x0310000010d77fae */ /* 0x0003e4000d901d46 */
[----:B------:R-:W-:Y:S01]  /*3e00*/  IMAD.X R3, R3, 0x1, R99, P0 ;  /* 0x0000000103037824 */ /* 0x000fe200000e0663 */
[----:B------:R-:W-:Y:S01]  /*3e10*/  ISETP.LT.OR P0, PT, R13, 0x21, P4 ;  /* 0x000000210d00780c */ /* 0x000fe20002701670 */
[----:B------:R2:W-:Y:S11]  /*3e20*/  LDGSTS.E.BYPASS.LTC128B.128 [R215+0x5100], [R14.64], !P1 ;  /* 0x051000000ed77fae */ /* 0x0005f6000c901d46 */
[----:B------:R-:W-:Y:S01]  /*3e30*/  @!UPT UIADD3 URZ, URZ, URZ, URZ ;  /* 0x0000003f3f3ff290 */ /* 0x000fe2000fffe03f */
[----:B------:R3:W-:Y:S01]  /*3e40*/  LDGSTS.E.BYPASS.LTC128B.128 [R215+0x7100], [R2.64], !P0 ;  /* 0x0710000002d77fae */ /* 0x0007e2000c101d46 */
[----:B------:R-:W-:-:S03]  /*3e50*/  ISETP.GT.AND P0, PT, R102, R226, PT ;  /* 0x000000e26600720c */ /* 0x000fc60003f04270 */
[----:B------:R-:W-:Y:S01]  /*3e60*/  LDSM.16.M88.4 R56, [R202+0x800] ;  /* 0x00080000ca38783b */ /* 0x000fe20000000200 */
[C---:B-----5:R-:W-:Y:S03]  /*3e70*/  HMMA.16816.F32 R20, R4.reuse, R24, RZ ;  /* 0x000000180414723c */ /* 0x060fe600000018ff */
[----:B------:R-:W-:Y:S04]  /*3e80*/  LDSM.16.M88.4 R68, [R202+0x1000] ;  /* 0x00100000ca44783b */ /* 0x000fe80000000200 */
[----:B------:R-:W0:Y:S01]  /*3e90*/  LDGDEPBAR ;  /* 0x00000000000079af */ /* 0x000e220000000000 */
[----:B------:R-:W-:Y:S03]  /*3ea0*/  HMMA.16816.F32 R24, R4, R26, RZ ;  /* 0x0000001a0418723c */ /* 0x000fe600000018ff */
[----:B------:R-:W-:Y:S04]  /*3eb0*/  LDSM.16.M88.4 R4, [R211] ;  /* 0x00000000d304783b */ /* 0x000fe80000000200 */
[----:B--2---:R-:W-:Y:S01]  /*3ec0*/  LDSM.16.M88.4 R12, [R210] ;  /* 0x00000000d20c783b */ /* 0x004fe20000000200 */
[----:B---3--:R-:W-:-:S08]  /*3ed0*/  IADD3 R2, R135, 0x6000, RZ ;  /* 0x0000600087027810 */ /* 0x008fd00007ffe0ff */
[----:B------:R-:W-:Y:S01]  /*3ee0*/  HMMA.16816.F32 R40, R8, R48, R20 ;  /* 0x000000300828723c */ /* 0x000fe20000001814 */
[----:B------:R-:W2:Y:S01]  /*3ef0*/  LDSM.16.M88.4 R20, [R202] ;  /* 0x00000000ca14783b */ /* 0x000ea20000000200 */
[----:B------:R-:W-:-:S05]  /*3f00*/  IMAD.IADD R201, R2, 0x1, R0 ;  /* 0x0000000102c97824 */ /* 0x000fca00078e0200 */
[----:B------:R-:W-:Y:S01]  /*3f10*/  LDSM.16.M88.4 R72, [R201+-0x6000] ;  /* 0xffa00000c948783b */ /* 0x000fe20000000200 */
[C---:B-1----:R-:W-:Y:S03]  /*3f20*/  HMMA.16816.F32 R16, R8.reuse, R50, R24 ;  /* 0x000000320810723c */ /* 0x042fe60000001818 */
[----:B------:R-:W-:Y:S04]  /*3f30*/  LDSM.16.M88.4 R80, [R201+-0x5800] ;  /* 0xffa80000c950783b */ /* 0x000fe80000000200 */
[----:B------:R-:W-:Y:S01]  /*3f40*/  LDSM.16.M88.4 R88, [R201+-0x5000] ;  /* 0xffb00000c958783b */ /* 0x000fe20000000200 */
[C---:B------:R-:W-:Y:S08]  /*3f50*/  HMMA.16816.F32 R24, R8.reuse, R64, R28 ;  /* 0x000000400818723c */ /* 0x040ff0000000181c */
[C---:B------:R-:W-:Y:S01]  /*3f60*/  HMMA.16816.F32 R28, R8.reuse, R66, R32 ;  /* 0x00000042081c723c */ /* 0x040fe20000001820 */
[----:B------:R-:W1:Y:S07]  /*3f70*/  LDSM.16.M88.4 R64, [R202+0x1800] ;  /* 0x00180000ca40783b */ /* 0x000e6e0000000200 */
[C---:B------:R-:W-:Y:S08]  /*3f80*/  HMMA.16816.F32 R32, R8.reuse, R76, R44 ;  /* 0x0000004c0820723c */ /* 0x040ff0000000182c */
[C---:B------:R-:W-:Y:S01]  /*3f90*/  HMMA.16816.F32 R44, R8.reuse, R78, R52 ;  /* 0x0000004e082c723c */ /* 0x040fe20000001834 */
[----:B------:R-:W-:Y:S04]  /*3fa0*/  LDSM.16.M88.4 R52, [R200+0x2000] ;  /* 0x00200000c834783b */ /* 0x000fe80000000200 */
[----:B------:R-:W-:Y:S03]  /*3fb0*/  LDSM.16.M88.4 R76, [R200+0x3000] ;  /* 0x00300000c84c783b */ /* 0x000fe60000000200 */
[----:B------:R-:W-:Y:S01]  /*3fc0*/  HMMA.16816.F32 R48, R8, R84, R60 ;  /* 0x000000540830723c */ /* 0x000fe2000000183c */
[----:B------:R-:W-:Y:S04]  /*3fd0*/  LDSM.16.M88.4 R8, [R208+0x4000] ;  /* 0x00400000d008783b */ /* 0x000fe80000000200 */
[----:B------:R-:W-:Y:S03]  /*3fe0*/  LDSM.16.M88.4 R60, [R200+0x2800] ;  /* 0x00280000c83c783b */ /* 0x000fe60000000200 */
[C---:B--2---:R-:W-:Y:S01]  /*3ff0*/  HMMA.16816.F32 R40, R4.reuse, R20, R40 ;  /* 0x000000140428723c */ /* 0x044fe20000001828 */
[----:B------:R-:W-:Y:S07]  /*4000*/  LDSM.16.M88.4 R84, [R201+-0x3000] ;  /* 0xffd00000c954783b */ /* 0x000fee0000000200 */
[C---:B------:R-:W-:Y:S08]  /*4010*/  HMMA.16816.F32 R16, R4.reuse, R22, R16 ;  /* 0x000000160410723c */ /* 0x040ff00000001810 */
[C---:B------:R-:W-:Y:S01]  /*4020*/  HMMA.16816.F32 R20, R4.reuse, R56, R24 ;  /* 0x000000380414723c */ /* 0x040fe20000001818 */
[----:B------:R-:W2:Y:S07]  /*4030*/  LDSM.16.M88.4 R24, [R201+-0x4800] ;  /* 0xffb80000c918783b */ /* 0x000eae0000000200 */
[C---:B------:R-:W-:Y:S01]  /*4040*/  HMMA.16816.F32 R28, R4.reuse, R58, R28 ;  /* 0x0000003a041c723c */ /* 0x040fe2000000181c */
[----:B------:R-:W3:Y:S07]  /*4050*/  LDSM.16.M88.4 R56, [R200+0x3800] ;  /* 0x00380000c838783b */ /* 0x000eee0000000200 */
[C---:B------:R-:W-:Y:S08]  /*4060*/  HMMA.16816.F32 R32, R4.reuse, R68, R32 ;  /* 0x000000440420723c */ /* 0x040ff00000001820 */
[C---:B------:R-:W-:Y:S01]  /*4070*/  HMMA.16816.F32 R44, R4.reuse, R70, R44 ;  /* 0x00000046042c723c */ /* 0x040fe2000000182c */
[----:B------:R-:W-:Y:S07]  /*4080*/  LDSM.16.M88.4 R68, [R202+0x2800] ;  /* 0x00280000ca44783b */ /* 0x000fee0000000200 */
[C---:B-1----:R-:W-:Y:S08]  /*4090*/  HMMA.16816.F32 R48, R4.reuse, R64, R48 ;  /* 0x000000400430723c */ /* 0x042ff00000001830 */
[----:B------:R-:W-:Y:S01]  /*40a0*/  HMMA.16816.F32 R36, R4, R66, R36 ;  /* 0x000000420424723c */ /* 0x000fe20000001824 */
[----:B------:R-:W-:Y:S04]  /*40b0*/  LDSM.16.M88.4 R4, [R209+0x4000] ;  /* 0x00400000d104783b */ /* 0x000fe80000000200 */
[----:B------:R-:W1:Y:S03]  /*40c0*/  LDSM.16.M88.4 R64, [R135+0x2000] ;  /* 0x002000008740783b */ /* 0x000e660000000200 */
[C---:B------:R-:W-:Y:S08]  /*40d0*/  HMMA.16816.F32 R40, R12.reuse, R72, R40 ;  /* 0x000000480c28723c */ /* 0x040ff00000001828 */
[C---:B------:R-:W-:Y:S01]  /*40e0*/  HMMA.16816.F32 R16, R12.reuse, R74, R16 ;  /* 0x0000004a0c10723c */ /* 0x040fe20000001810 */
[----:B------:R-:W4:Y:S07]  /*40f0*/  LDSM.16.M88.4 R72, [R135+0x2800] ;  /* 0x002800008748783b */ /* 0x000f2e0000000200 */
[C---:B------:R-:W-:Y:S08]  /*4100*/  HMMA.16816.F32 R20, R12.reuse, R80, R20 ;  /* 0x000000500c14723c */ /* 0x040ff00000001814 */
[C---:B------:R-:W-:Y:S01]  /*4110*/  HMMA.16816.F32 R28, R12.reuse, R82, R28 ;  /* 0x000000520c1c723c */ /* 0x040fe2000000181c */
[----:B------:R-:W5:Y:S07]  /*4120*/  LDSM.16.M88.4 R80, [R135+0x3000] ;  /* 0x003000008750783b */ /* 0x000f6e0000000200 */
[C---:B------:R-:W-:Y:S08]  /*4130*/  HMMA.16816.F32 R32, R12.reuse, R88, R32 ;  /* 0x000000580c20723c */ /* 0x040ff00000001820 */
[C---:B------:R-:W-:Y:S08]  /*4140*/  HMMA.16816.F32 R44, R12.reuse, R90, R44 ;  /* 0x0000005a0c2c723c */ /* 0x040ff0000000182c */
[C---:B--2---:R-:W-:Y:S08]  /*4150*/  HMMA.16816.F32 R48, R12.reuse, R24, R48 ;  /* 0x000000180c30723c */ /* 0x044ff00000001830 */
[----:B------:R-:W-:Y:S08]  /*4160*/  HMMA.16816.F32 R36, R12, R26, R36 ;  /* 0x0000001a0c24723c */ /* 0x000ff00000001824 */
[C---:B------:R-:W-:Y:S08]  /*4170*/  HMMA.16816.F32 R40, R8.reuse, R52, R40 ;  /* 0x000000340828723c */ /* 0x040ff00000001828 */
[C---:B------:R-:W-:Y:S01]  /*4180*/  HMMA.16816.F32 R16, R8.reuse, R54, R16 ;  /* 0x000000360810723c */ /* 0x040fe20000001810 */
[----:B------:R-:W2:Y:S07]  /*4190*/  LDSM.16.M88.4 R52, [R135+0x3800] ;  /* 0x003800008734783b */ /* 0x000eae0000000200 */
[C---:B------:R-:W-:Y:S01]  /*41a0*/  HMMA.16816.F32 R12, R8.reuse, R60, R20 ;  /* 0x0000003c080c723c */ /* 0x040fe20000001814 */
[----:B------:R-:W-:Y:S07]  /*41b0*/  LDSM.16.M88.4 R20, [R211+0x4000] ;  /* 0x00400000d314783b */ /* 0x000fee0000000200 */
[C---:B------:R-:W-:Y:S01]  /*41c0*/  HMMA.16816.F32 R28, R8.reuse, R62, R28 ;  /* 0x0000003e081c723c */ /* 0x040fe2000000181c */
[----:B------:R-:W2:Y:S07]  /*41d0*/  LDSM.16.M88.4 R60, [R202+0x2000] ;  /* 0x00200000ca3c783b */ /* 0x000eae0000000200 */
[C---:B------:R-:W-:Y:S08]  /*41e0*/  HMMA.16816.F32 R32, R8.reuse, R76, R32 ;  /* 0x0000004c0820723c */ /* 0x040ff00000001820 */
[C---:B------:R-:W-:Y:S01]  /*41f0*/  HMMA.16816.F32 R44, R8.reuse, R78, R44 ;  /* 0x0000004e082c723c */ /* 0x040fe2000000182c */
[----:B------:R-:W2:Y:S07]  /*4200*/  LDSM.16.M88.4 R76, [R202+0x3000] ;  /* 0x00300000ca4c783b */ /* 0x000eae0000000200 */
[C---:B---3--:R-:W-:Y:S08]  /*4210*/  HMMA.16816.F32 R48, R8.reuse, R56, R48 ;  /* 0x000000380830723c */ /* 0x048ff00000001830 */
[----:B------:R-:W-:Y:S01]  /*4220*/  HMMA.16816.F32 R36, R8, R58, R36 ;  /* 0x0000003a0824723c */ /* 0x000fe20000001824 */
[----:B------:R-:W3:Y:S07]  /*4230*/  LDSM.16.M88.4 R56, [R202+0x3800] ;  /* 0x00380000ca38783b */ /* 0x000eee0000000200 */
[C---:B-1----:R-:W-:Y:S08]  /*4240*/  HMMA.16816.F32 R40, R4.reuse, R64, R40 ;  /* 0x000000400428723c */ /* 0x042ff00000001828 */
[C---:B------:R-:W-:Y:S01]  /*4250*/  HMMA.16816.F32 R24, R4.reuse, R66, R16 ;  /* 0x000000420418723c */ /* 0x040fe20000001810 */
[----:B------:R-:W-:Y:S04]  /*4260*/  LDSM.16.M88.4 R16, [R210+0x4000] ;  /* 0x00400000d210783b */ /* 0x000fe80000000200 */
[----:B------:R-:W1:Y:S03]  /*4270*/  LDSM.16.M88.4 R64, [R201+-0x4000] ;  /* 0xffc00000c940783b */ /* 0x000e660000000200 */
        /* <DEDUP_REMOVED lines=8> */
[----:B------:R-:W2:Y:S07]  /*4300*/  LDSM.16.M88.4 R52, [R201+-0x2800] ;  /* 0xffd80000c934783b */ /* 0x000eae0000000200 */
[C---:B------:R-:W-:Y:S08]  /*4310*/  HMMA.16816.F32 R40, R20.reuse, R60, R40 ;  /* 0x0000003c1428723c */ /* 0x040ff00000001828 */
[C---:B------:R-:W-:Y:S01]  /*4320*/  HMMA.16816.F32 R28, R20.reuse, R62, R24 ;  /* 0x0000003e141c723c */ /* 0x040fe20000001818 */
[----:B------:R-:W-:Y:S07]  /*4330*/  LDSM.16.M88.4 R60, [R200+0x4000] ;  /* 0x00400000c83c783b */ /* 0x000fee0000000200 */
[C---:B------:R-:W-:Y:S01]  /*4340*/  HMMA.16816.F32 R24, R20.reuse, R68, R12 ;  /* 0x000000441418723c */ /* 0x040fe2000000180c */
[----:B------:R-:W5:Y:S07]  /*4350*/  LDSM.16.M88.4 R12, [R208+0x8000] ;  /* 0x00800000d00c783b */ /* 0x000f6e0000000200 */
[C---:B------:R-:W-:Y:S01]  /*4360*/  HMMA.16816.F32 R8, R20.reuse, R70, R8 ;  /* 0x000000461408723c */ /* 0x040fe20000001808 */
[----:B------:R-:W2:Y:S07]  /*4370*/  LDSM.16.M88.4 R68, [R200+0x4800] ;  /* 0x00480000c844783b */ /* 0x000eae0000000200 */
[C---:B------:R-:W-:Y:S08]  /*4380*/  HMMA.16816.F32 R4, R20.reuse, R76, R32 ;  /* 0x0000004c1404723c */ /* 0x040ff00000001820 */
[C---:B------:R-:W-:Y:S01]  /*4390*/  HMMA.16816.F32 R44, R20.reuse, R78, R44 ;  /* 0x0000004e142c723c */ /* 0x040fe2000000182c */
[----:B------:R-:W-:Y:S07]  /*43a0*/  LDSM.16.M88.4 R76, [R202+0x4800] ;  /* 0x00480000ca4c783b */ /* 0x000fee0000000200 */
[C---:B---3--:R-:W-:Y:S08]  /*43b0*/  HMMA.16816.F32 R48, R20.reuse, R56, R48 ;  /* 0x000000381430723c */ /* 0x048ff00000001830 */
[----:B------:R-:W-:Y:S01]  /*43c0*/  HMMA.16816.F32 R32, R20, R58, R36 ;  /* 0x0000003a1420723c */ /* 0x000fe20000001824 */
[----:B------:R-:W3:Y:S07]  /*43d0*/  LDSM.16.M88.4 R56, [R200+0x5800] ;  /* 0x00580000c838783b */ /* 0x000eee0000000200 */
[C---:B-1----:R-:W-:Y:S08]  /*43e0*/  HMMA.16816.F32 R36, R16.reuse, R64, R40 ;  /* 0x000000401024723c */ /* 0x042ff00000001828 */
[C---:B------:R-:W-:Y:S01]  /*43f0*/  HMMA.16816.F32 R28, R16.reuse, R66, R28 ;  /* 0x00000042101c723c */ /* 0x040fe2000000181c */
[----:B------:R-:W-:Y:S07]  /*4400*/  LDSM.16.M88.4 R64, [R135+0x4000] ;  /* 0x004000008740783b */ /* 0x000fee0000000200 */
[C---:B----4-:R-:W-:Y:S08]  /*4410*/  HMMA.16816.F32 R24, R16.reuse, R72, R24 ;  /* 0x000000481018723c */ /* 0x050ff00000001818 */
[C---:B------:R-:W-:Y:S01]  /*4420*/  HMMA.16816.F32 R20, R16.reuse, R74, R8 ;  /* 0x0000004a1014723c */ /* 0x040fe20000001808 */
[----:B------:R-:W1:Y:S04]  /*4430*/  LDSM.16.M88.4 R8, [R209+0x8000] ;  /* 0x00800000d108783b */ /* 0x000e680000000200 */
[----:B------:R-:W4:Y:S03]  /*4440*/  LDSM.16.M88.4 R72, [R135+0x4800] ;  /* 0x004800008748783b */ /* 0x000f260000000200 */
[C---:B------:R-:W-:Y:S08]  /*4450*/  HMMA.16816.F32 R4, R16.reuse, R84, R4 ;  /* 0x000000541004723c */ /* 0x040ff00000001804 */
[C---:B------:R-:W-:Y:S01]  /*4460*/  HMMA.16816.F32 R40, R16.reuse, R86, R44 ;  /* 0x000000561028723c */ /* 0x040fe2000000182c */
[----:B------:R-:W1:Y:S07]  /*4470*/  LDSM.16.M88.4 R84, [R135+0x5000] ;  /* 0x005000008754783b */ /* 0x000e6e0000000200 */
[C---:B--2---:R-:W-:Y:S08]  /*4480*/  HMMA.16816.F32 R48, R16.reuse, R52, R48 ;  /* 0x000000341030723c */ /* 0x044ff00000001830 */
[----:B------:R-:W-:Y:S01]  /*4490*/  HMMA.16816.F32 R16, R16, R54, R32 ;  /* 0x000000361010723c */ /* 0x000fe20000001820 */
[----:B------:R-:W2:Y:S07]  /*44a0*/  LDSM.16.M88.4 R52, [R135+0x5800] ;  /* 0x005800008734783b */ /* 0x000eae0000000200 */
[C---:B-----5:R-:W-:Y:S08]  /*44b0*/  HMMA.16816.F32 R36, R12.reuse, R60, R36 ;  /* 0x0000003c0c24723c */ /* 0x060ff00000001824 */
[C---:B------:R-:W-:Y:S01]  /*44c0*/  HMMA.16816.F32 R32, R12.reuse, R62, R28 ;  /* 0x0000003e0c20723c */ /* 0x040fe2000000181c */
[----:B------:R-:W-:Y:S07]  /*44d0*/  LDSM.16.M88.4 R60, [R202+0x4000] ;  /* 0x00400000ca3c783b */ /* 0x000fee0000000200 */
[C---:B------:R-:W-:Y:S08]  /*44e0*/  HMMA.16816.F32 R28, R12.reuse, R68, R24 ;  /* 0x000000440c1c723c */ /* 0x040ff00000001818 */
[C---:B------:R-:W-:Y:S01]  /*44f0*/  HMMA.16816.F32 R24, R12.reuse, R70, R20 ;  /* 0x000000460c18723c */ /* 0x040fe20000001814 */
[----:B------:R-:W-:Y:S07]  /*4500*/  LDSM.16.M88.4 R68, [R201+-0x2000] ;  /* 0xffe00000c944783b */ /* 0x000fee0000000200 */
[C---:B------:R-:W-:Y:S01]  /*4510*/  HMMA.16816.F32 R20, R12.reuse, R80, R4 ;  /* 0x000000500c14723c */ /* 0x040fe20000001804 */
[----:B------:R-:W5:Y:S07]  /*4520*/  LDSM.16.M88.4 R4, [R211+0x8000] ;  /* 0x00800000d304783b */ /* 0x000f6e0000000200 */
[C---:B------:R-:W-:Y:S01]  /*4530*/  HMMA.16816.F32 R44, R12.reuse, R82, R40 ;  /* 0x000000520c2c723c */ /* 0x040fe20000001828 */
[----:B------:R-:W2:Y:S07]  /*4540*/  LDSM.16.M88.4 R80, [R202+0x5000] ;  /* 0x00500000ca50783b */ /* 0x000eae0000000200 */
[C---:B---3--:R-:W-:Y:S08]  /*4550*/  HMMA.16816.F32 R40, R12.reuse, R56, R48 ;  /* 0x000000380c28723c */ /* 0x048ff00000001830 */
[----:B------:R-:W-:Y:S08]  /*4560*/  HMMA.16816.F32 R16, R12, R58, R16 ;  /* 0x0000003a0c10723c */ /* 0x000ff00000001810 */
[C---:B-1----:R-:W-:Y:S08]  /*4570*/  HMMA.16816.F32 R12, R8.reuse, R64, R36 ;  /* 0x00000040080c723c */ /* 0x042ff00000001824 */
[C---:B----4-:R-:W-:Y:S08]  /*4580*/  HMMA.16816.F32 R36, R8.reuse, R72, R28 ;  /* 0x000000480824723c */ /* 0x050ff0000000181c */
[C---:B------:R-:W-:Y:S01]  /*4590*/  HMMA.16816.F32 R32, R8.reuse, R66, R32 ;  /* 0x000000420820723c */ /* 0x040fe20000001820 */
[----:B------:R-:W1:Y:S07]  /*45a0*/  LDSM.16.M88.4 R64, [R202+0x5800] ;  /* 0x00580000ca40783b */ /* 0x000e6e0000000200 */
[C---:B------:R-:W-:Y:S01]  /*45b0*/  HMMA.16816.F32 R28, R8.reuse, R74, R24 ;  /* 0x0000004a081c723c */ /* 0x040fe20000001818 */
[----:B------:R-:W-:Y:S07]  /*45c0*/  LDSM.16.M88.4 R72, [R201+-0x1800] ;  /* 0xffe80000c948783b */ /* 0x000fee0000000200 */
[C---:B------:R-:W-:Y:S01]  /*45d0*/  HMMA.16816.F32 R24, R8.reuse, R84, R20 ;  /* 0x000000540818723c */ /* 0x040fe20000001814 */
[----:B------:R-:W3:Y:S07]  /*45e0*/  LDSM.16.M88.4 R20, [R210+0x8000] ;  /* 0x00800000d214783b */ /* 0x000eee0000000200 */
[C---:B------:R-:W-:Y:S01]  /*45f0*/  HMMA.16816.F32 R56, R8.reuse, R86, R44 ;  /* 0x000000560838723c */ /* 0x040fe2000000182c */
[----:B------:R-:W-:Y:S07]  /*4600*/  LDSM.16.M88.4 R84, [R201+-0x800] ;  /* 0xfff80000c954783b */ /* 0x000fee0000000200 */
[C---:B--2---:R-:W-:Y:S01]  /*4610*/  HMMA.16816.F32 R48, R8.reuse, R52, R40 ;  /* 0x000000340830723c */ /* 0x044fe20000001828 */
[----:B------:R-:W-:Y:S07]  /*4620*/  LDSM.16.M88.4 R40, [R201+-0x1000] ;  /* 0xfff00000c928783b */ /* 0x000fee0000000200 */
[----:B------:R-:W-:Y:S01]  /*4630*/  HMMA.16816.F32 R44, R8, R54, R16 ;  /* 0x00000036082c723c */ /* 0x000fe20000001810 */
[----:B------:R-:W-:Y:S07]  /*4640*/  LDSM.16.M88.4 R16, [R208+0xc000] ;  /* 0x00c00000d010783b */ /* 0x000fee0000000200 */
[C---:B-----5:R-:W-:Y:S08]  /*4650*/  HMMA.16816.F32 R8, R4.reuse, R60, R12 ;  /* 0x0000003c0408723c */ /* 0x060ff0000000180c */
[C---:B------:R-:W-:Y:S01]  /*4660*/  HMMA.16816.F32 R12, R4.reuse, R62, R32 ;  /* 0x0000003e040c723c */ /* 0x040fe20000001820 */
[----:B------:R-:W2:Y:S07]  /*4670*/  LDSM.16.M88.4 R60, [R200+0x6000] ;  /* 0x00600000c83c783b */ /* 0x000eae0000000200 */
[C---:B------:R-:W-:Y:S08]  /*4680*/  HMMA.16816.F32 R52, R4.reuse, R78, R28 ;  /* 0x0000004e0434723c */ /* 0x040ff0000000181c */
[C---:B------:R-:W-:Y:S08]  /*4690*/  HMMA.16816.F32 R36, R4.reuse, R76, R36 ;  /* 0x0000004c0424723c */ /* 0x040ff00000001824 */
[C---:B------:R-:W-:Y:S08]  /*46a0*/  HMMA.16816.F32 R32, R4.reuse, R80, R24 ;  /* 0x000000500420723c */ /* 0x040ff00000001818 */
[C---:B------:R-:W-:Y:S01]  /*46b0*/  HMMA.16816.F32 R28, R4.reuse, R82, R56 ;  /* 0x00000052041c723c */ /* 0x040fe20000001838 */
[----:B------:R-:W-:Y:S07]  /*46c0*/  LDSM.16.M88.4 R56, [R201] ;  /* 0x00000000c938783b */ /* 0x000fee0000000200 */
[C---:B-1----:R-:W-:Y:S08]  /*46d0*/  HMMA.16816.F32 R48, R4.reuse, R64, R48 ;  /* 0x000000400430723c */ /* 0x042ff00000001830 */
[----:B------:R-:W-:Y:S01]  /*46e0*/  HMMA.16816.F32 R92, R4, R66, R44 ;  /* 0x00000042045c723c */ /* 0x000fe2000000182c */
[----:B------:R-:W-:Y:S04]  /*46f0*/  LDSM.16.M88.4 R44, [R135+0x6000] ;  /* 0x00600000872c783b */ /* 0x000fe80000000200 */
[----:B------:R-:W-:Y:S03]  /*4700*/  LDSM.16.M88.4 R64, [R135+0x6800] ;  /* 0x006800008740783b */ /* 0x000fe60000000200 */
[C---:B---3--:R-:W-:Y:S01]  /*4710*/  HMMA.16816.F32 R4, R20.reuse, R68, R8 ;  /* 0x000000441404723c */ /* 0x048fe20000001808 */
[----:B------:R-:W-:Y:S07]  /*4720*/  LDSM.16.M88.4 R8, [R211+0xc000] ;  /* 0x00c00000d308783b */ /* 0x000fee0000000200 */
[C---:B------:R-:W-:Y:S01]  /*4730*/  HMMA.16816.F32 R24, R20.reuse, R70, R12 ;  /* 0x000000461418723c */ /* 0x040fe2000000180c */
[----:B------:R-:W1:Y:S07]  /*4740*/  LDSM.16.M88.4 R12, [R209+0xc000] ;  /* 0x00c00000d10c783b */ /* 0x000e6e0000000200 */
[----:B------:R-:W-:Y:S01]  /*4750*/  HMMA.16816.F32 R68, R20, R74, R52 ;  /* 0x0000004a1444723c */ /* 0x000fe20000001834 */
[----:B------:R-:W3:Y:S07]  /*4760*/  LDSM.16.M88.4 R52, [R200+0x6800] ;  /* 0x00680000c834783b */ /* 0x000eee0000000200 */
[----:B--2---:R-:W-:Y:S08]  /*4770*/  HMMA.16816.F32 R4, R16, R60, R4 ;  /* 0x0000003c1004723c */ /* 0x004ff00000001804 */
[C---:B------:R-:W-:Y:S01]  /*4780*/  HMMA.16816.F32 R88, R20.reuse, R84, R48 ;  /* 0x000000541458723c */ /* 0x040fe20000001830 */
[----:B------:R-:W2:Y:S07]  /*4790*/  LDSM.16.M88.4 R48, [R202+0x6000] ;  /* 0x00600000ca30783b */ /* 0x000eae0000000200 */
[----:B------:R-:W-:Y:S08]  /*47a0*/  HMMA.16816.F32 R76, R20, R42, R28 ;  /* 0x0000002a144c723c */ /* 0x000ff0000000181c */
[----:B------:R-:W-:Y:S01]  /*47b0*/  HMMA.16816.F32 R28, R16, R62, R24 ;  /* 0x0000003e101c723c */ /* 0x000fe20000001818 */
[----:B------:R-:W-:Y:S07]  /*47c0*/  LDSM.16.M88.4 R60, [R202+0x6800] ;  /* 0x00680000ca3c783b */ /* 0x000fee0000000200 */
[----:B------:R-:W-:Y:S01]  /*47d0*/  HMMA.16816.F32 R36, R20, R72, R36 ;  /* 0x000000481424723c */ /* 0x000fe20000001824 */
[----:B------:R-:W-:Y:S07]  /*47e0*/  LDSM.16.M88.4 R72, [R200+0x7800] ;  /* 0x00780000c848783b */ /* 0x000fee0000000200 */
[C---:B-1----:R-:W-:Y:S01]  /*47f0*/  HMMA.16816.F32 R24, R12.reuse, R44, R4 ;  /* 0x0000002c0c18723c */ /* 0x042fe20000001804 */
[----:B------:R-:W1:Y:S07]  /*4800*/  LDSM.16.M88.4 R4, [R210+0xc000] ;  /* 0x00c00000d204783b */ /* 0x000e6e0000000200 */
[----:B------:R-:W-:Y:S01]  /*4810*/  HMMA.16816.F32 R28, R12, R46, R28 ;  /* 0x0000002e0c1c723c */ /* 0x000fe2000000181c */
[----:B------:R-:W4:Y:S07]  /*4820*/  LDSM.16.M88.4 R44, [R200+0x7000] ;  /* 0x00700000c82c783b */ /* 0x000f2e0000000200 */
[----:B------:R-:W-:Y:S08]  /*4830*/  HMMA.16816.F32 R80, R20, R40, R32 ;  /* 0x000000281450723c */ /* 0x000ff00000001820 */
[----:B---3--:R-:W-:Y:S08]  /*4840*/  HMMA.16816.F32 R32, R16, R52, R36 ;  /* 0x000000341020723c */ /* 0x008ff00000001824 */
        /* <DEDUP_REMOVED lines=8> */
[----:B----4-:R-:W-:Y:S08]  /*48d0*/  HMMA.16816.F32 R20, R16, R44, R80 ;  /* 0x0000002c1014723c */ /* 0x010ff00000001850 */
[----:B------:R-:W-:Y:S01]  /*48e0*/  HMMA.16816.F32 R32, R12, R66, R40 ;  /* 0x000000420c20723c */ /* 0x000fe20000001828 */
[----:B------:R-:W-:-:S07]  /*48f0*/  FMUL.FTZ R0, R48, c[0x0][0x320] ;  /* 0x0000c80030007a20 */ /* 0x000fce0000410000 */
[----:B------:R-:W-:Y:S01]  /*4900*/  HMMA.16816.F32 R28, R4, R58, R28 ;  /* 0x0000003a041c723c */ /* 0x000fe2000000181c */
[----:B------:R-:W1:Y:S07]  /*4910*/  LDSM.16.M88.4 R56, [R202+0x7000] ;  /* 0x00700000ca38783b */ /* 0x000e6e0000000200 */
[----:B------:R-:W-:Y:S08]  /*4920*/  HMMA.16816.F32 R36, R8, R60, R36 ;  /* 0x0000003c0824723c */ /* 0x000ff00000001824 */
[----:B------:R-:W-:Y:S01]  /*4930*/  HMMA.16816.F32 R44, R16, R46, R76 ;  /* 0x0000002e102c723c */ /* 0x000fe2000000184c */
[----:B------:R4:W1:Y:S07]  /*4940*/  MUFU.TANH R76, R0 ;  /* 0x00000000004c7308 */ /* 0x00086e0000002400 */
[----:B--2---:R-:W-:Y:S08]  /*4950*/  HMMA.16816.F32 R24, R12, R68, R20 ;  /* 0x000000440c18723c */ /* 0x004ff00000001814 */
[----:B------:R-:W-:Y:S01]  /*4960*/  HMMA.16816.F32 R20, R8, R62, R32 ;  /* 0x0000003e0814723c */ /* 0x000fe20000001820 */
[----:B----4-:R-:W-:Y:S01]  /*4970*/  FMUL.FTZ R0, R49, c[0x0][0x320] ;  /* 0x0000c80031007a20 */ /* 0x010fe20000410000 */
[----:B------:R-:W2:Y:S06]  /*4980*/  LDSM.16.M88.4 R60, [R135+0x7800] ;  /* 0x00780000873c783b */ /* 0x000eac0000000200 */
[----:B------:R-:W-:Y:S01]  /*4990*/  HMMA.16816.F32 R64, R16, R72, R88 ;  /* 0x000000481040723c */ /* 0x000fe20000001858 */
[----:B------:R4:W1:Y:S07]  /*49a0*/  MUFU.TANH R72, R0 ;  /* 0x0000000000487308 */ /* 0x00086e0000002400 */
[----:B---3--:R-:W-:Y:S08]  /*49b0*/  HMMA.16816.F32 R36, R4, R52, R36 ;  /* 0x000000340424723c */ /* 0x008ff00000001824 */
[----:B------:R-:W-:Y:S01]  /*49c0*/  HMMA.16816.F32 R40, R12, R70, R44 ;  /* 0x000000460c28723c */ /* 0x000fe2000000182c */
[----:B----4-:R-:W-:Y:S01]  /*49d0*/  FMUL.FTZ R0, R50, c[0x0][0x320] ;  /* 0x0000c80032007a20 */ /* 0x010fe20000410000 */
[----:B------:R-:W3:Y:S03]  /*49e0*/  LDSM.16.M88.4 R44, [R202+0x7800] ;  /* 0x00780000ca2c783b */ /* 0x000ee60000000200 */
[----:B------:R4:W2:Y:S03]  /*49f0*/  MUFU.TANH R77, R0 ;  /* 0x00000000004d7308 */ /* 0x0008a60000002400 */
[----:B-1----:R-:W-:Y:S08]  /*4a00*/  HMMA.16816.F32 R32, R8, R56, R24 ;  /* 0x000000380820723c */ /* 0x002ff00000001818 */
[----:B------:R-:W-:Y:S01]  /*4a10*/  HMMA.16816.F32 R24, R4, R54, R20 ;  /* 0x000000360418723c */ /* 0x000fe20000001814 */
[----:B----4-:R-:W-:-:S02]  /*4a20*/  FMUL.FTZ R0, R51, c[0x0][0x320] ;  /* 0x0000c80033007a20 */ /* 0x010fc40000410000 */
[----:B------:R-:W1:Y:S05]  /*4a30*/  LDSM.16.M88.4 R48, [R201+0x1000] ;  /* 0x00100000c930783b */ /* 0x000e6a0000000200 */
[----:B------:R-:W-:Y:S01]  /*4a40*/  HMMA.16816.F32 R16, R16, R74, R84 ;  /* 0x0000004a1010723c */ /* 0x000fe20000001854 */
[----:B------:R4:W1:Y:S07]  /*4a50*/  MUFU.TANH R73, R0 ;  /* 0x0000000000497308 */ /* 0x00086e0000002400 */
[----:B--2---:R-:W-:Y:S01]  /*4a60*/  HMMA.16816.F32 R20, R12, R60, R64 ;  /* 0x0000003c0c14723c */ /* 0x004fe20000001840 */
[----:B----4-:R-:W-:-:S04]  /*4a70*/  FMUL.FTZ R0, R28, c[0x0][0x320] ;  /* 0x0000c8001c007a20 */ /* 0x010fc80000410000 */
[----:B------:R2:W4:Y:S11]  /*4a80*/  MUFU.TANH R69, R0 ;  /* 0x0000000000457308 */ /* 0x0005360000002400 */
[----:B------:R-:W-:Y:S08]  /*4a90*/  HMMA.16816.F32 R12, R12, R62, R16 ;  /* 0x0000003e0c0c723c */ /* 0x000ff00000001810 */
[----:B---3--:R-:W-:Y:S01]  /*4aa0*/  HMMA.16816.F32 R16, R8, R44, R20 ;  /* 0x0000002c0810723c */ /* 0x008fe20000001814 */
[----:B--2---:R-:W-:-:S07]  /*4ab0*/  FMUL.FTZ R0, R29, c[0x0][0x320] ;  /* 0x0000c8001d007a20 */ /* 0x004fce0000410000 */
[----:B-1----:R-:W-:Y:S01]  /*4ac0*/  HMMA.16816.F32 R32, R4, R48, R32 ;  /* 0x000000300420723c */ /* 0x002fe20000001820 */
[----:B------:R1:W2:Y:S02]  /*4ad0*/  MUFU.TANH R68, R0 ;  /* 0x0000000000447308 */ /* 0x0002a40000002400 */
[----:B-1----:R-:W-:-:S06]  /*4ae0*/  FMUL.FTZ R0, R30, c[0x0][0x320] ;  /* 0x0000c8001e007a20 */ /* 0x002fcc0000410000 */
[----:B------:R1:W3:Y:S02]  /*4af0*/  MUFU.TANH R70, R0 ;  /* 0x0000000000467308 */ /* 0x0002e40000002400 */
[----:B-1----:R-:W-:Y:S02]  /*4b00*/  FMUL.FTZ R0, R31, c[0x0][0x320] ;  /* 0x0000c8001f007a20 */ /* 0x002fe40000410000 */
[C---:B------:R-:W-:Y:S04]  /*4b10*/  HMMA.16816.F32 R28, R8.reuse, R58, R40 ;  /* 0x0000003a081c723c */ /* 0x040fe80000001828 */
[----:B------:R1:W1:Y:S04]  /*4b20*/  MUFU.TANH R56, R0 ;  /* 0x0000000000387308 */ /* 0x0002680000002400 */
[----:B------:R-:W-:Y:S01]  /*4b30*/  HMMA.16816.F32 R8, R8, R46, R12 ;  /* 0x0000002e0808723c */ /* 0x000fe2000000180c */
[----:B-1----:R-:W-:-:S04]  /*4b40*/  FMUL.FTZ R0, R36, c[0x0][0x320] ;  /* 0x0000c80024007a20 */ /* 0x002fc80000410000 */
[----:B------:R1:W1:Y:S11]  /*4b50*/  MUFU.TANH R54, R0 ;  /* 0x0000000000367308 */ /* 0x0002760000002400 */
[----:B------:R-:W-:Y:S01]  /*4b60*/  HMMA.16816.F32 R20, R4, R50, R28 ;  /* 0x000000320414723c */ /* 0x000fe2000000181c */
[----:B-1----:R-:W-:-:S04]  /*4b70*/  FMUL.FTZ R0, R37, c[0x0][0x320] ;  /* 0x0000c80025007a20 */ /* 0x002fc80000410000 */
[----:B------:R1:W1:Y:S02]  /*4b80*/  MUFU.TANH R52, R0 ;  /* 0x0000000000347308 */ /* 0x0002640000002400 */
[----:B-1----:R-:W-:-:S06]  /*4b90*/  FMUL.FTZ R0, R38, c[0x0][0x320] ;  /* 0x0000c80026007a20 */ /* 0x002fcc0000410000 */
[----:B------:R1:W1:Y:S02]  /*4ba0*/  MUFU.TANH R55, R0 ;  /* 0x0000000000377308 */ /* 0x0002640000002400 */
[----:B-1----:R-:W-:Y:S02]  /*4bb0*/  FMUL.FTZ R0, R39, c[0x0][0x320] ;  /* 0x0000c80027007a20 */ /* 0x002fe40000410000 */
[----:B------:R-:W1:Y:S01]  /*4bc0*/  LDSM.16.M88.4 R36, [R201+0x1800] ;  /* 0x00180000c924783b */ /* 0x000e620000000200 */
[----:B------:R-:W-:-:S04]  /*4bd0*/  DEPBAR.LE SB0, 0x0 ;  /* 0x000080000000791a */ /* 0x000fc80000000000 */
[----:B------:R5:W1:Y:S02]  /*4be0*/  MUFU.TANH R53, R0 ;  /* 0x0000000000357308 */ /* 0x000a640000002400 */
[----:B-----5:R-:W-:-:S06]  /*4bf0*/  FMUL.FTZ R0, R24, c[0x0][0x320] ;  /* 0x0000c80018007a20 */ /* 0x020fcc0000410000 */
[----:B------:R5:W2:Y:S01]  /*4c00*/  MUFU.TANH R42, R0 ;  /* 0x00000000002a7308 */ /* 0x000aa20000002400 */
[----:B-1----:R-:W-:Y:S01]  /*4c10*/  HMMA.16816.F32 R12, R4, R36, R16 ;  /* 0x00000024040c723c */ /* 0x002fe20000001810 */
[----:B-----5:R-:W-:-:S06]  /*4c20*/  FMUL.FTZ R0, R25, c[0x0][0x320] ;  /* 0x0000c80019007a20 */ /* 0x020fcc0000410000 */
        /* <DEDUP_REMOVED lines=69> */
.L_x_2210:
[----:B------:R-:W-:Y:S05]  /*5080*/  BRA.DIV ~URZ, `(.L_x_2063) ;  /* 0x00015a127f007947 */ /* 0x000fea000b800000 */
[----:B------:R-:W3:Y:S01]  /*5090*/  SHFL.IDX PT, R0, R10, RZ, 0x181f ;  /* 0x00181fff0a007589 */ /* 0x000ee200000e0000 */
[----:B------:R-:W-:Y:S02]  /*50a0*/  ISETP.GE.AND P0, PT, R217, c[0x0][0x1d4], PT ;  /* 0x00007500d9007a0c */ /* 0x000fe40003f06270 */
[----:B------:R-:W-:Y:S02]  /*50b0*/  ISETP.GE.AND P2, PT, R223, c[0x0][0x1d4], PT ;  /* 0x00007500df007a0c */ /* 0x000fe40003f46270 */
[----:B------:R-:W-:Y:S02]  /*50c0*/  SEL R14, RZ, 0x10, P0 ;  /* 0x00000010ff0e7807 */ /* 0x000fe40000000000 */
[----:B------:R-:W-:Y:S02]  /*50d0*/  SEL R13, RZ, 0x10, P2 ;  /* 0x00000010ff0d7807 */ /* 0x000fe40001000000 */
[----:B---3--:R-:W-:-:S05]  /*50e0*/  IADD3 R2, P1, R0, R103, RZ ;  /* 0x0000006700027210 */ /* 0x008fca0007f3e0ff */
[----:B--2---:R-:W-:Y:S01]  /*50f0*/  IMAD.X R3, R4, 0x1, R96, P1 ;  /* 0x0000000104037824 */ /* 0x004fe200008e0660 */
[----:B------:R-:W-:-:S04]  /*5100*/  IADD3 R8, P1, R0, R104, RZ ;  /* 0x0000006800087210 */ /* 0x000fc80007f3e0ff */
[----:B------:R-:W-:Y:S01]  /*5110*/  @!PT LDS RZ, [RZ] ;  /* 0x00000000fffff984 */ /* 0x000fe20000000800 */
[----:B------:R-:W-:Y:S01]  /*5120*/  @!PT LDS RZ, [RZ] ;  /* 0x00000000fffff984 */ /* 0x000fe20000000800 */
[----:B------:R2:W-:Y:S01]  /*5130*/  LDGSTS.E.BYPASS.LTC128B.128 [R215+0x8100], [R2.64], !P0 ;  /* 0x0810000002d77fae */ /* 0x0005e2000c101d46 */
[----:B------:R-:W-:Y:S01]  /*5140*/  IADD3 R6, P0, R0, R105, RZ ;  /* 0x0000006900067210 */ /* 0x000fe20007f1e0ff */
[----:B------:R-:W-:Y:S01]  /*5150*/  IMAD.X R9, R4, 0x1, R97, P1 ;  /* 0x0000000104097824 */ /* 0x000fe200008e0661 */
[----:B------:R-:W-:-:S03]  /*5160*/  ISETP.GE.AND P1, PT, R222, c[0x0][0x1d4], PT ;  /* 0x00007500de007a0c */ /* 0x000fc60003f26270 */
[----:B------:R-:W-:Y:S01]  /*5170*/  IMAD.X R7, R4, 0x1, R98, P0 ;  /* 0x0000000104077824 */ /* 0x000fe200000e0662 */
[----:B------:R-:W-:Y:S01]  /*5180*/  ISETP.GE.AND P0, PT, R224, c[0x0][0x1d4], PT ;  /* 0x00007500e0007a0c */ /* 0x000fe20003f06270 */
[----:B------:R3:W-:Y:S01]  /*5190*/  LDGSTS.E.BYPASS.LTC128B.128 [R215+0xa100], [R8.64], !P2 ;  /* 0x0a10000008d77fae */ /* 0x0007e2000d101d46 */
[----:B------:R-:W-:-:S07]  /*51a0*/  SEL R12, RZ, 0x10, P1 ;  /* 0x00000010ff0c7807 */ /* 0x000fce0000800000 */
[----:B------:R3:W-:Y:S01]  /*51b0*/  LDGSTS.E.BYPASS.LTC128B.128 [R215+0xc100], [R6.64], !P1 ;  /* 0x0c10000006d77fae */ /* 0x0007e2000c901d46 */
[----:B--2---:R-:W-:-:S03]  /*51c0*/  IADD3 R2, P3, R0, R106, RZ ;  /* 0x0000006a00027210 */ /* 0x004fc60007f7e0ff */
[----:B------:R-:W2:Y:S02]  /*51d0*/  SHFL.IDX PT, R0, R10, 0x1, 0x181f ;  /* 0x00381f000a007f89 */ /* 0x000ea400000e0000 */
[----:B------:R-:W-:Y:S02]  /*51e0*/  IMAD.X R3, R4, 0x1, R99, P3 ;  /* 0x0000000104037824 */ /* 0x000fe400018e0663 */
[----:B------:R4:W1:Y:S04]  /*51f0*/  SHFL.IDX PT, R4, R5, 0x1, 0x181f ;  /* 0x00381f0005047f89 */ /* 0x00086800000e0000 */
[----:B------:R3:W-:Y:S01]  /*5200*/  LDGSTS.E.BYPASS.LTC128B.128 [R215+0xe100], [R2.64], !P0 ;  /* 0x0e10000002d77fae */ /* 0x0007e2000c101d46 */
[----:B-1--4-:R-:W-:-:S03]  /*5210*/  SEL R5, RZ, 0x10, P0 ;  /* 0x00000010ff057807 */ /* 0x012fc60000000000 */
.L_x_2211:
[----:B--23--:R-:W-:Y:S02]  /*5220*/  IADD3 R2, -R14, 0x10, RZ ;  /* 0x000000100e027810 */ /* 0x00cfe40007ffe1ff */
[----:B------:R-:W-:-:S02]  /*5230*/  IADD3 R3, -R13, 0x10, RZ ;  /* 0x000000100d037810 */ /* 0x000fc40007ffe1ff */
[----:B------:R-:W-:Y:S02]  /*5240*/  LOP3.LUT R2, R2, 0xf, RZ, 0xc0, !PT ;  /* 0x0000000f02027812 */ /* 0x000fe400078ec0ff */
[----:B------:R-:W-:Y:S02]  /*5250*/  ISETP.NE.U32.AND P3, PT, R14, RZ, PT ;  /* 0x000000ff0e00720c */ /* 0x000fe40003f65070 */
[----:B------:R-:W-:Y:S02]  /*5260*/  IADD3 R10, P1, P0, R2, R0, R103 ;  /* 0x00000000020a7210 */ /* 0x000fe4000783e067 */
[----:B------:R-:W-:Y:S02]  /*5270*/  LOP3.LUT R2, R3, 0xf, RZ, 0xc0, !PT ;  /* 0x0000000f03027812 */ /* 0x000fe400078ec0ff */
[----:B------:R-:W-:Y:S02]  /*5280*/  IADD3 R3, -R12, 0x10, RZ ;  /* 0x000000100c037810 */ /* 0x000fe40007ffe1ff */
[----:B------:R-:W-:-:S02]  /*5290*/  IADD3.X R11, RZ, R4, R96, P1, P0 ;  /* 0x00000004ff0b7210 */ /* 0x000fc40000fe0460 */
[----:B------:R-:W-:Y:S02]  /*52a0*/  IADD3 R8, P1, P0, R2, R0, R104 ;  /* 0x0000000002087210 */ /* 0x000fe4000783e068 */
[----:B------:R-:W-:Y:S01]  /*52b0*/  LOP3.LUT R2, R3, 0xf, RZ, 0xc0, !PT ;  /* 0x0000000f03027812 */ /* 0x000fe200078ec0ff */
[----:B------:R-:W-:Y:S01]  /*52c0*/  @!PT LDS RZ, [RZ] ;  /* 0x00000000fffff984 */ /* 0x000fe20000000800 */
[----:B------:R-:W-:Y:S01]  /*52d0*/  @!PT LDS RZ, [RZ] ;  /* 0x00000000fffff984 */ /* 0x000fe20000000800 */
[----:B------:R-:W-:Y:S01]  /*52e0*/  @!PT LDS RZ, [RZ] ;  /* 0x00000000fffff984 */ /* 0x000fe20000000800 */
[----:B------:R1:W-:Y:S01]  /*52f0*/  LDGSTS.E.BYPASS.LTC128B.128.ZFILL [R215+0x9100], [R10.64], P3 ;  /* 0x091000000ad77fae */ /* 0x0003e20009941d46 */
[----:B------:R-:W-:Y:S02]  /*5300*/  IADD3 R3, -R5, 0x10, RZ ;  /* 0x0000001005037810 */ /* 0x000fe40007ffe1ff */
[----:B------:R-:W-:Y:S02]  /*5310*/  IADD3.X R9, RZ, R4, R97, P1, P0 ;  /* 0x00000004ff097210 */ /* 0x000fe40000fe0461 */
[----:B------:R-:W-:Y:S02]  /*5320*/  IADD3 R6, P1, P0, R2, R0, R105 ;  /* 0x0000000002067210 */ /* 0x000fe4000783e069 */
[----:B------:R-:W-:-:S02]  /*5330*/  LOP3.LUT R2, R3, 0xf, RZ, 0xc0, !PT ;  /* 0x0000000f03027812 */ /* 0x000fc400078ec0ff */
[----:B------:R-:W-:Y:S02]  /*5340*/  IADD3.X R7, RZ, R4, R98, P1, P0 ;  /* 0x00000004ff077210 */ /* 0x000fe40000fe0462 */
[----:B------:R-:W-:Y:S02]  /*5350*/  IADD3 R2, P1, P0, R2, R0, R106 ;  /* 0x0000000002027210 */ /* 0x000fe4000783e06a */
[----:B------:R-:W-:Y:S02]  /*5360*/  ISETP.NE.U32.AND P2, PT, R13, RZ, PT ;  /* 0x000000ff0d00720c */ /* 0x000fe40003f45070 */
[----:B------:R-:W-:Y:S02]  /*5370*/  IADD3.X R3, RZ, R4, R99, P1, P0 ;  /* 0x00000004ff037210 */ /* 0x000fe40000fe0463 */
[----:B------:R-:W-:Y:S02]  /*5380*/  ISETP.NE.U32.AND P1, PT, R12, RZ, PT ;  /* 0x000000ff0c00720c */ /* 0x000fe40003f25070 */
[----:B------:R-:W-:-:S07]  /*5390*/  ISETP.NE.U32.AND P0, PT, R5, RZ, PT ;  /* 0x000000ff0500720c */ /* 0x000fce0003f05070 */
[----:B------:R1:W-:Y:S04]  /*53a0*/  LDGSTS.E.BYPASS.LTC128B.128.ZFILL [R215+0xb100], [R8.64], P2 ;  /* 0x0b10000008d77fae */ /* 0x0003e80009141d46 */
[----:B------:R1:W-:Y:S04]  /*53b0*/  LDGSTS.E.BYPASS.LTC128B.128.ZFILL [R215+0xd100], [R6.64], P1 ;  /* 0x0d10000006d77fae */ /* 0x0003e80008941d46 */
[----:B------:R1:W-:Y:S02]  /*53c0*/  LDGSTS.E.BYPASS.LTC128B.128.ZFILL [R215+0xf100], [R2.64], P0 ;  /* 0x0f10000002d77fae */ /* 0x0003e40008141d46 */
.L_x_2061:
[----:B--234-:R-:W-:Y:S05]  /*53d0*/  BSYNC B0 ;  /* 0x0000000000007941 */ /* 0x01cfea0003800000 */
.L_x_2060:
[----:B-1----:R-:W-:Y:S01]  /*53e0*/  IMAD.MOV.U32 R0, RZ, RZ, c[0x0][0x2c4] ;  /* 0x0000b100ff007624 */ /* 0x002fe200078e00ff */
[----:B------:R-:W-:Y:S01]  /*53f0*/  ULDC UR4, c[0x0][0x324] ;  /* 0x0000c90000047ab9 */ /* 0x000fe20000000800 */
[----:B------:R-:W-:Y:S01]  /*5400*/  IADD3 R2, R227, 0x1, -R100 ;  /* 0x00000001e3027810 */ /* 0x000fe20007ffe864 */
[----:B------:R-:W-:Y:S01]  /*5410*/  ULOP3.LUT UR4, URZ, UR4, URZ, 0x33, !UPT ;  /* 0x000000043f047292 */ /* 0x000fe2000f8e333f */
[----:B------:R-:W0:Y:S01]  /*5420*/  LDGDEPBAR ;  /* 0x00000000000079af */ /* 0x000e220000000000 */
[----:B------:R-:W-:Y:S01]  /*5430*/  ISETP.NE.AND P0, PT, R0, 0x1, PT ;  /* 0x000000010000780c */ /* 0x000fe20003f05270 */
[----:B------:R-:W-:-:S02]  /*5440*/  IMAD.IADD R0, R243, 0x1, R242 ;  /* 0x00000001f3007824 */ /* 0x000fc400078e02f2 */
        /* <DEDUP_REMOVED lines=9> */
.L_x_2212:
        /* <DEDUP_REMOVED lines=17> */
.L_x_2067:
[----:B------:R-:W-:-:S04]  /*55f0*/  MOV R5, 0x1 ;  /* 0x0000000100057802 */ /* 0x000fc80000000f00 */
[----:B------:R-:W-:-:S13]  /*5600*/  ISETP.NE.AND P0, PT, R5, c[0x0][0x32c], PT ;  /* 0x0000cb0005007a0c */ /* 0x000fda0003f05270 */
[----:B------:R-:W-:-:S05]  /*5610*/  @P0 IMAD.HI.U32 R5, R3, c[0x0][0x330], RZ ;  /* 0x0000cc0003050a27 */ /* 0x000fca00078e00ff */
[----:B------:R-:W-:Y:S02]  /*5620*/  @P0 SHF.R.U32.HI R3, RZ, c[0x0][0x334], R5 ;  /* 0x0000cd00ff030a19 */ /* 0x000fe40000011605 */
.L_x_2068:
[----:B------:R-:W-:Y:S05]  /*5630*/  BSYNC B0 ;  /* 0x0000000000007941 */ /* 0x000fea0003800000 */
.L_x_2066:
[----:B------:R-:W-:-:S04]  /*5640*/  IMAD R3, R3, c[0x0][0x32c], -R100 ;  /* 0x0000cb0003037a24 */ /* 0x000fc800078e0a64 */
[----:B------:R-:W-:-:S05]  /*5650*/  IMAD.IADD R3, R3, 0x1, -R231 ;  /* 0x0000000103037824 */ /* 0x000fca00078e0ae7 */
[----:B------:R-:W-:Y:S02]  /*5660*/  IADD3 R5, R3, c[0x0][0x32c], RZ ;  /* 0x0000cb0003057a10 */ /* 0x000fe40007ffe0ff */
[----:B------:R-:W-:Y:S02]  /*5670*/  IMNMX R0, R0, R3, !PT ;  /* 0x0000000300007217 */ /* 0x000fe40007800200 */
[----:B------:R-:W-:Y:S02]  /*5680*/  IMNMX R2, R2, R5, PT ;  /* 0x0000000502027217 */ /* 0x000fe40003800200 */
.L_x_2065:
        /* <DEDUP_REMOVED lines=51> */
.L_x_2213:
        /* <DEDUP_REMOVED lines=10> */
[----:B-12---:R-:W-:Y:S01]  /*5a60*/  IMAD.MOV.U32 R4, RZ, RZ, 0x1 ;  /* 0x00000001ff047424 */ /* 0x006fe200078e00ff */
[----:B------:R-:W-:-:S04]  /*5a70*/  LOP3.LUT R3, RZ, R3, RZ, 0x33, !PT ;  /* 0x00000003ff037212 */ /* 0x000fc800078e33ff */
[----:B------:R-:W-:-:S13]  /*5a80*/  ISETP.NE.AND P0, PT, R4, c[0x0][0x32c], PT ;  /* 0x0000cb0004007a0c */ /* 0x000fda0003f05270 */
[----:B------:R-:W-:-:S05]  /*5a90*/  @P0 IMAD.HI.U32 R4, R3, c[0x0][0x330], RZ ;  /* 0x0000cc0003040a27 */ /* 0x000fca00078e00ff */
[----:B------:R-:W-:-:S04]  /*5aa0*/  @P0 SHF.R.U32.HI R3, RZ, c[0x0][0x334], R4 ;  /* 0x0000cd00ff030a19 */ /* 0x000fc80000011604 */
[----:B------:R-:W-:Y:S01]  /*5ab0*/  LOP3.LUT R3, RZ, R3, RZ, 0x33, !PT ;  /* 0x00000003ff037212 */ /* 0x000fe200078e33ff */
[----:B------:R-:W-:Y:S05]  /*5ac0*/  BRA `(.L_x_2073) ;  /* 0x0000004000007947 */ /* 0x000fea0003800000 */
.L_x_2072:
[----:B-12---:R-:W-:-:S04]  /*5ad0*/  MOV R4, 0x1 ;  /* 0x0000000100047802 */ /* 0x006fc80000000f00 */
[----:B------:R-:W-:-:S13]  /*5ae0*/  ISETP.NE.AND P0, PT, R4, c[0x0][0x32c], PT ;  /* 0x0000cb0004007a0c */ /* 0x000fda0003f05270 */
[----:B------:R-:W-:-:S05]  /*5af0*/  @P0 IMAD.HI.U32 R4, R3, c[0x0][0x330], RZ ;  /* 0x0000cc0003040a27 */ /* 0x000fca00078e00ff */
[----:B------:R-:W-:Y:S02]  /*5b00*/  @P0 SHF.R.U32.HI R3, RZ, c[0x0][0x334], R4 ;  /* 0x0000cd00ff030a19 */ /* 0x000fe40000011604 */
.L_x_2073:
[----:B------:R-:W-:Y:S05]  /*5b10*/  BSYNC B0 ;  /* 0x0000000000007941 */ /* 0x000fea0003800000 */
.L_x_2071:
[----:B------:R-:W-:-:S04]  /*5b20*/  IMAD R3, R3, c[0x0][0x32c], -R100 ;  /* 0x0000cb0003037a24 */ /* 0x000fc800078e0a64 */
[----:B------:R-:W-:-:S05]  /*5b30*/  IMAD.IADD R3, R3, 0x1, -R231 ;  /* 0x0000000103037824 */ /* 0x000fca00078e0ae7 */
[----:B------:R-:W-:Y:S02]  /*5b40*/  IADD3 R4, R3, c[0x0][0x32c], RZ ;  /* 0x0000cb0003047a10 */ /* 0x000fe40007ffe0ff */
[----:B------:R-:W-:Y:S02]  /*5b50*/  IMNMX R0, R0, R3, !PT ;  /* 0x0000000300007217 */ /* 0x000fe40007800200 */
[----:B------:R-:W-:Y:S02]  /*5b60*/  IMNMX R2, R2, R4, PT ;  /* 0x0000000402027217 */ /* 0x000fe40003800200 */
.L_x_2070:
[C---:B------:R-:W-:Y:S02]  /*5b70*/  ISETP.GT.AND P0, PT, R0.reuse, 0x1, P1 ;  /* 0x000000010000780c */ /* 0x040fe40000f04270 */
[----:B------:R-:W-:Y:S02]  /*5b80*/  ISETP.GT.AND P2, PT, R0, 0x8, P1 ;  /* 0x000000080000780c */ /* 0x000fe40000f44270 */
[C---:B------:R-:W-:Y:S02]  /*5b90*/  ISETP.LT.OR P0, PT, R2.reuse, 0x2, P0 ;  /* 0x000000020200780c */ /* 0x040fe40000701670 */
[----:B------:R-:W-:-:S02]  /*5ba0*/  ISETP.LT.OR P2, PT, R2, 0x9, P2 ;  /* 0x000000090200780c */ /* 0x000fc40001741670 */
[----:B------:R-:W-:Y:S02]  /*5bb0*/  FSEL R7, R73, -INF , !P0 ;  /* 0xff80000049077808 */ /* 0x000fe40004000000 */
[----:B------:R-:W-:Y:S02]  /*5bc0*/  ISETP.GT.AND P0, PT, R0, 0x9, P1 ;  /* 0x000000090000780c */ /* 0x000fe40000f04270 */
[----:B------:R-:W-:Y:S02]  /*5bd0*/  FSEL R12, R70, -INF , !P2 ;  /* 0xff800000460c7808 */ /* 0x000fe40005000000 */
[----:B------:R-:W-:Y:S02]  /*5be0*/  ISETP.LT.OR P0, PT, R2, 0xa, P0 ;  /* 0x0000000a0200780c */ /* 0x000fe40000701670 */
[----:B------:R-:W-:Y:S02]  /*5bf0*/  FMNMX.FTZ R3, R9, R10, !PT ;  /* 0x0000000a09037209 */ /* 0x000fe40007810000 */
[----:B------:R-:W-:-:S02]  /*5c00*/  FSEL R13, R56, -INF , !P0 ;  /* 0xff800000380d7808 */ /* 0x000fc40004000000 */
[C---:B------:R-:W-:Y:S02]  /*5c10*/  ISETP.GT.AND P0, PT, R0.reuse, 0x11, P1 ;  /* 0x000000110000780c */ /* 0x040fe40000f04270 */
[----:B------:R-:W-:Y:S02]  /*5c20*/  ISETP.GT.AND P3, PT, R0, 0x10, P1 ;  /* 0x000000100000780c */ /* 0x000fe40000f64270 */
[----:B------:R-:W-:Y:S02]  /*5c30*/  ISETP.LT.OR P2, PT, R2, 0x12, P0 ;  /* 0x000000120200780c */ /* 0x000fe40000741670 */
[C---:B------:R-:W-:Y:S02]  /*5c40*/  ISETP.GT.AND P0, PT, R0.reuse, 0x18, P1 ;  /* 0x000000180000780c */ /* 0x040fe40000f04270 */
[----:B------:R-:W-:Y:S02]  /*5c50*/  FSEL R17, R53, -INF , !P2 ;  /* 0xff80000035117808 */ /* 0x000fe40005000000 */
[----:B------:R-:W-:-:S02]  /*5c60*/  ISETP.GT.AND P2, PT, R0, RZ, P1 ;  /* 0x000000ff0000720c */ /* 0x000fc40000f44270 */
[----:B------:R-:W-:Y:S02]  /*5c70*/  FMNMX.FTZ R3, R11, R3, !PT ;  /* 0x000000030b037209 */ /* 0x000fe40007810000 */
[C---:B------:R-:W-:Y:S02]  /*5c80*/  ISETP.LT.OR P2, PT, R2.reuse, 0x1, P2 ;  /* 0x000000010200780c */ /* 0x040fe40001741670 */
[C---:B------:R-:W-:Y:S02]  /*5c90*/  ISETP.LT.OR P3, PT, R2.reuse, 0x11, P3 ;  /* 0x000000110200780c */ /* 0x040fe40001f61670 */
[----:B------:R-:W-:Y:S02]  /*5ca0*/  FSEL R6, R77, -INF , !P2 ;  /* 0xff8000004d067808 */ /* 0x000fe40005000000 */
[----:B------:R-:W-:Y:S02]  /*5cb0*/  ISETP.LT.OR P0, PT, R2, 0x19, P0 ;  /* 0x000000190200780c */ /* 0x000fe40000701670 */
[----:B-12---:R-:W-:-:S02]  /*5cc0*/  FMNMX.FTZ R4, R6, R7, !PT ;  /* 0x0000000706047209 */ /* 0x006fc40007810000 */
[----:B------:R-:W-:Y:S02]  /*5cd0*/  FMNMX.FTZ R3, R15, R3, !PT ;  /* 0x000000030f037209 */ /* 0x000fe40007810000 */
[----:B------:R-:W-:Y:S02]  /*5ce0*/  FMNMX.FTZ R4, R12, R4, !PT ;  /* 0x000000040c047209 */ /* 0x000fe40007810000 */
[----:B------:R-:W-:Y:S02]  /*5cf0*/  FSEL R14, R55, -INF , !P3 ;  /* 0xff800000370e7808 */ /* 0x000fe40005800000 */
[----:B------:R-:W-:Y:S02]  /*5d00*/  FMNMX.FTZ R4, R13, R4, !PT ;  /* 0x000000040d047209 */ /* 0x000fe40007810000 */
[----:B------:R-:W-:Y:S02]  /*5d10*/  FSEL R24, R48, -INF , !P0 ;  /* 0xff80000030187808 */ /* 0x000fe40004000000 */
[----:B------:R-:W-:-:S02]  /*5d20*/  ISETP.GT.AND P2, PT, R0, 0x19, P1 ;  /* 0x000000190000780c */ /* 0x000fc40000f44270 */
[----:B------:R-:W-:Y:S02]  /*5d30*/  ISETP.GT.AND P0, PT, R0, 0x20, P1 ;  /* 0x000000200000780c */ /* 0x000fe40000f04270 */
[----:B------:R-:W-:Y:S02]  /*5d40*/  FMNMX.FTZ R3, R16, R3, !PT ;  /* 0x0000000310037209 */ /* 0x000fe40007810000 */
[----:B------:R-:W-:Y:S02]  /*5d50*/  FMNMX.FTZ R4, R14, R4, !PT ;  /* 0x000000040e047209 */ /* 0x000fe40007810000 */
[C---:B------:R-:W-:Y:S02]  /*5d60*/  ISETP.LT.OR P2, PT, R2.reuse, 0x1a, P2 ;  /* 0x0000001a0200780c */ /* 0x040fe40001741670 */
[----:B------:R-:W-:Y:S02]  /*5d70*/  ISETP.LT.OR P0, PT, R2, 0x21, P0 ;  /* 0x000000210200780c */ /* 0x000fe40000701670 */
[----:B------:R-:W-:-:S02]  /*5d80*/  FMNMX.FTZ R3, R18, R3, !PT ;  /* 0x0000000312037209 */ /* 0x000fc40007810000 */
[----:B------:R-:W-:Y:S02]  /*5d90*/  FMNMX.FTZ R4, R17, R4, !PT ;  /* 0x0000000411047209 */ /* 0x000fe40007810000 */
[----:B------:R-:W-:Y:S02]  /*5da0*/  FSEL R25, R43, -INF , !P2 ;  /* 0xff8000002b197808 */ /* 0x000fe40005000000 */
[----:B------:R-:W-:Y:S02]  /*5db0*/  ISETP.GT.AND P2, PT, R0, 0x21, P1 ;  /* 0x000000210000780c */ /* 0x000fe40000f44270 */
[----:B------:R-:W-:Y:S02]  /*5dc0*/  FSEL R91, R40, -INF , !P0 ;  /* 0xff800000285b7808 */ /* 0x000fe40004000000 */
[----:B------:R-:W-:Y:S02]  /*5dd0*/  FMNMX.FTZ R3, R19, R3, !PT ;  /* 0x0000000313037209 */ /* 0x000fe40007810000 */
[----:B------:R-:W-:-:S02]  /*5de0*/  ISETP.GT.AND P0, PT, R0, 0x28, P1 ;  /* 0x000000280000780c */ /* 0x000fc40000f04270 */
[----:B------:R-:W-:Y:S02]  /*5df0*/  FMNMX.FTZ R4, R24, R4, !PT ;  /* 0x0000000418047209 */ /* 0x000fe40007810000 */
[----:B------:R-:W-:Y:S02]  /*5e00*/  ISETP.LT.OR P2, PT, R2, 0x22, P2 ;  /* 0x000000220200780c */ /* 0x000fe40001741670 */
[----:B------:R-:W-:Y:S02]  /*5e10*/  FMNMX.FTZ R3, R20, R3, !PT ;  /* 0x0000000314037209 */ /* 0x000fe40007810000 */
[----:B------:R-:W-:Y:S02]  /*5e20*/  ISETP.LT.OR P0, PT, R2, 0x29, P0 ;  /* 0x000000290200780c */ /* 0x000fe40000701670 */
[----:B------:R-:W-:Y:S02]  /*5e30*/  FMNMX.FTZ R4, R25, R4, !PT ;  /* 0x0000000419047209 */ /* 0x000fe40007810000 */
[----:B------:R-:W-:-:S02]  /*5e40*/  FSEL R90, R34, -INF , !P2 ;  /* 0xff800000225a7808 */ /* 0x000fc40005000000 */
[----:B------:R-:W-:Y:S02]  /*5e50*/  FMNMX.FTZ R3, R99, R3, !PT ;  /* 0x0000000363037209 */ /* 0x000fe40007810000 */
[----:B------:R-:W-:Y:S02]  /*5e60*/  ISETP.GT.AND P2, PT, R0, 0x29, P1 ;  /* 0x000000290000780c */ /* 0x000fe40000f44270 */
[----:B------:R-:W-:Y:S02]  /*5e70*/  FSEL R89, R32, -INF , !P0 ;  /* 0xff80000020597808 */ /* 0x000fe40004000000 */
[----:B------:R-:W-:Y:S02]  /*5e80*/  FMNMX.FTZ R4, R91, R4, !PT ;  /* 0x000000045b047209 */ /* 0x000fe40007810000 */
[----:B------:R-:W-:Y:S02]  /*5e90*/  ISETP.GT.AND P0, PT, R0, 0x30, P1 ;  /* 0x000000300000780c */ /* 0x000fe40000f04270 */
[----:B------:R-:W-:-:S02]  /*5ea0*/  FMNMX.FTZ R3, R98, R3, !PT ;  /* 0x0000000362037209 */ /* 0x000fc40007810000 */
[----:B------:R-:W-:Y:S02]  /*5eb0*/  ISETP.LT.OR P2, PT, R2, 0x2a, P2 ;  /* 0x0000002a0200780c */ /* 0x000fe40001741670 */
[----:B------:R-:W-:Y:S02]  /*5ec0*/  FMNMX.FTZ R4, R90, R4, !PT ;  /* 0x000000045a047209 */ /* 0x000fe40007810000 */
[----:B------:R-:W-:Y:S02]  /*5ed0*/  ISETP.LT.OR P0, PT, R2, 0x31, P0 ;  /* 0x000000310200780c */ /* 0x000fe40000701670 */
[----:B------:R-:W-:Y:S02]  /*5ee0*/  FMNMX.FTZ R3, R97, R3, !PT ;  /* 0x0000000361037209 */ /* 0x000fe40007810000 */
[----:B------:R-:W-:Y:S02]  /*5ef0*/  FSEL R88, R33, -INF , !P2 ;  /* 0xff80000021587808 */ /* 0x000fe40005000000 */
[----:B------:R-:W-:-:S02]  /*5f00*/  ISETP.GT.AND P3, PT, R0, 0x31, P1 ;  /* 0x000000310000780c */ /* 0x000fc40000f64270 */
[----:B------:R-:W-:Y:S02]  /*5f10*/  FMNMX.FTZ R4, R89, R4, !PT ;  /* 0x0000000459047209 */ /* 0x000fe40007810000 */
[----:B------:R-:W-:Y:S02]  /*5f20*/  FSEL R87, R28, -INF , !P0 ;  /* 0xff8000001c577808 */ /* 0x000fe40004000000 */
[C---:B------:R-:W-:Y:S02]  /*5f30*/  ISETP.GT.AND P2, PT, R0.reuse, 0x38, P1 ;  /* 0x000000380000780c */ /* 0x040fe40000f44270 */
[----:B------:R-:W-:Y:S02]  /*5f40*/  ISETP.GT.AND P0, PT, R0, 0x39, P1 ;  /* 0x000000390000780c */ /* 0x000fe40000f04270 */
[----:B------:R-:W-:Y:S02]  /*5f50*/  FMNMX.FTZ R0, R96, R3, !PT ;  /* 0x0000000360007209 */ /* 0x000fe40007810000 */
[----:B------:R-:W-:-:S02]  /*5f60*/  ISETP.LT.OR P3, PT, R2, 0x32, P3 ;  /* 0x000000320200780c */ /* 0x000fc40001f61670 */
[----:B------:R-:W-:Y:S02]  /*5f70*/  FMNMX.FTZ R3, R88, R4, !PT ;  /* 0x0000000458037209 */ /* 0x000fe40007810000 */
[C---:B------:R-:W-:Y:S02]  /*5f80*/  ISETP.LT.OR P1, PT, R2.reuse, 0x39, P2 ;  /* 0x000000390200780c */ /* 0x040fe40001721670 */
[----:B------:R-:W-:Y:S02]  /*5f90*/  FSEL R86, R29, -INF , !P3 ;  /* 0xff8000001d567808 */ /* 0x000fe40005800000 */
[----:B------:R-:W-:Y:S02]  /*5fa0*/  FMNMX.FTZ R0, R95, R0, !PT ;  /* 0x000000005f007209 */ /* 0x000fe40007810000 */
[----:B------:R-:W-:Y:S02]  /*5fb0*/  FMNMX.FTZ R3, R87, R3, !PT ;  /* 0x0000000357037209 */ /* 0x000fe40007810000 */
[----:B------:R-:W-:-:S02]  /*5fc0*/  ISETP.LT.OR P0, PT, R2, 0x3a, P0 ;  /* 0x0000003a0200780c */ /* 0x000fc40000701670 */
[----:B------:R-:W-:Y:S02]  /*5fd0*/  FSEL R85, R27, -INF , !P1 ;  /* 0xff8000001b557808 */ /* 0x000fe40004800000 */
[----:B------:R-:W-:Y:S02]  /*5fe0*/  FMNMX.FTZ R0, R94, R0, !PT ;  /* 0x000000005e007209 */ /* 0x000fe40007810000 */
[----:B------:R-:W-:Y:S02]  /*5ff0*/  FMNMX.FTZ R2, R86, R3, !PT ;  /* 0x0000000356027209 */ /* 0x000fe40007810000 */
[----:B------:R-:W-:Y:S02]  /*6000*/  FSEL R84, R26, -INF , !P0 ;  /* 0xff8000001a547808 */ /* 0x000fe40004000000 */
[----:B------:R-:W-:Y:S02]  /*6010*/  FMNMX.FTZ R0, R93, R0, !PT ;  /* 0x000000005d007209 */ /* 0x000fe40007810000 */
[----:B------:R-:W-:-:S02]  /*6020*/  FMNMX.FTZ R2, R85, R2, !PT ;  /* 0x0000000255027209 */ /* 0x000fc40007810000 */
[----:B------:R-:W-:Y:S02]  /*6030*/  FMNMX.FTZ R4, R92, R0, !PT ;  /* 0x000000005c047209 */ /* 0x000fe40007810000 */
[----:B------:R-:W-:Y:S01]  /*6040*/  FMNMX.FTZ R5, R84, R2, !PT ;  /* 0x0000000254057209 */ /* 0x000fe20007810000 */
[----:B------:R-:W-:Y:S05]  /*6050*/  BRA.DIV ~URZ, `(.L_x_2074) ;  /* 0x00014db27f007947 */ /* 0x000fea000b800000 */
[----:B------:R1:W2:Y:S02]  /*6060*/  SHFL.BFLY PT, R0, R4, 0x2, 0x1f ;  /* 0x0c401f0004007f89 */ /* 0x0002a400000e0000 */
.L_x_2214:
[----:B-12---:R-:W-:Y:S01]  /*6070*/  FMNMX.FTZ R4, R4, R0, !PT ;  /* 0x0000000004047209 */ /* 0x006fe20007810000 */
[----:B------:R-:W-:Y:S05]  /*6080*/  BRA.DIV ~URZ, `(.L_x_2075) ;  /* 0x00014dc27f007947 */ /* 0x000fea000b800000 */
[----:B------:R-:W1:Y:S04]  /*6090*/  SHFL.BFLY PT, R0, R5, 0x2, 0x1f ;  /* 0x0c401f0005007f89 */ /* 0x000e6800000e0000 */
[----:B------:R-:W2:Y:S01]  /*60a0*/  SHFL.BFLY PT, R2, R4, 0x1, 0x1f ;  /* 0x0c201f0004027f89 */ /* 0x000ea200000e0000 */
[----:B-1----:R-:W-:Y:S02]  /*60b0*/  FMNMX.FTZ R5, R5, R0, !PT ;  /* 0x0000000005057209 */ /* 0x002fe40007810000 */
[----:B--2---:R-:W-:-:S03]  /*60c0*/  FMNMX.FTZ R132, R4, R2, !PT ;  /* 0x0000000204847209 */ /* 0x004fc60007810000 */
[----:B------:R1:W2:Y:S04]  /*60d0*/  SHFL.BFLY PT, R3, R5, 0x1, 0x1f ;  /* 0x0c201f0005037f89 */ /* 0x0002a800000e0000 */
.L_x_2215:
[C---:B------:R-:W-:Y:S01]  /*60e0*/  FMUL.FTZ R2, R132.reuse, c[0x0][0x2d0] ;  /* 0x0000b40084027a20 */ /* 0x040fe20000410000 */
[----:B------:R-:W-:Y:S01]  /*60f0*/  FSETP.NEU.FTZ.AND P0, PT, R132, -INF , PT ;  /* 0xff8000008400780b */ /* 0x000fe20003f1d000 */
[----:B------:R-:W-:Y:S01]  /*6100*/  WARPSYNC 0xffffffff ;  /* 0xffffffff00007948 */ /* 0x000fe20003800000 */
[----:B------:R-:W-:Y:S01]  /*6110*/  LDSM.16.MT88.4 R36, [R203+0x800] ;  /* 0x00080000cb24783b */ /* 0x000fe20000004200 */
[----:B------:R-:W-:Y:S02]  /*6120*/  MOV R219, c[0x0][0x2c4] ;  /* 0x0000b10000db7a02 */ /* 0x000fe40000000f00 */
[----:B------:R-:W-:Y:S01]  /*6130*/  FSEL R2, R2, RZ, P0 ;  /* 0x000000ff02027208 */ /* 0x000fe20000000000 */
[----:B------:R-:W-:Y:S01]  /*6140*/  LDSM.16.MT88.4 R44, [R206] ;  /* 0x00000000ce2c783b */ /* 0x000fe20000004200 */
[----:B------:R-:W-:Y:S02]  /*6150*/  ISETP.NE.AND P1, PT, R219, 0x1, PT ;  /* 0x00000001db00780c */ /* 0x000fe40003f25270 */
[----:B------:R-:W-:Y:S01]  /*6160*/  MOV R219, c[0x0][0x32c] ;  /* 0x0000cb0000db7a02 */ /* 0x000fe20000000f00 */
[----:B------:R-:W-:Y:S01]  /*6170*/  FFMA.FTZ R0, R9, c[0x0][0x2d0], -R2 ;  /* 0x0000b40009007a23 */ /* 0x000fe20000010802 */
[----:B------:R-:W-:Y:S01]  /*6180*/  LDSM.16.MT88.4 R40, [R204+0x800] ;  /* 0x00080000cc28783b */ /* 0x000fe20000004200 */
[----:B------:R-:W-:-:S02]  /*6190*/  IADD3 R214, R214, -0x2, RZ ;  /* 0xfffffffed6d67810 */ /* 0x000fc40007ffe0ff */
[----:B------:R3:W-:Y:S01]  /*61a0*/  MUFU.EX2 R113, R0 ;  /* 0x0000000000717308 */ /* 0x0007e20000000800 */
[----:B------:R-:W-:Y:S04]  /*61b0*/  LDSM.16.MT88.4 R28, [R205] ;  /* 0x00000000cd1c783b */ /* 0x000fe80000004200 */
[----:B------:R-:W-:Y:S04]  /*61c0*/  LDSM.16.MT88.4 R68, [R204+0x2000] ;  /* 0x00200000cc44783b */ /* 0x000fe80000004200 */
[----:B------:R-:W-:Y:S04]  /*61d0*/  LDSM.16.MT88.4 R60, [R206+0x800] ;  /* 0x00080000ce3c783b */ /* 0x000fe80000004200 */
[----:B------:R-:W-:Y:S01]  /*61e0*/  LDSM.16.MT88.4 R64, [R205+0x800] ;  /* 0x00080000cd40783b */ /* 0x000fe20000004200 */
[----:B---3--:R-:W-:-:S03]  /*61f0*/  FFMA.FTZ R0, R10, c[0x0][0x2d0], -R2 ;  /* 0x0000b4000a007a23 */ /* 0x008fc60000010802 */
[----:B------:R-:W-:Y:S01]  /*6200*/  LDSM.16.MT88.4 R72, [R206+0x2000] ;  /* 0x00200000ce48783b */ /* 0x000fe20000004200 */
[----:B------:R3:W4:Y:S03]  /*6210*/  MUFU.EX2 R112, R0 ;  /* 0x0000000000707308 */ /* 0x0007260000000800 */
[----:B------:R-:W-:Y:S04]  /*6220*/  LDSM.16.MT88.4 R48, [R203+0x2800] ;  /* 0x00280000cb30783b */ /* 0x000fe80000004200 */
[----:B------:R-:W-:Y:S04]  /*6230*/  LDSM.16.MT88.4 R56, [R205+0x2000] ;  /* 0x00200000cd38783b */ /* 0x000fe80000004200 */
[----:B------:R-:W-:Y:S04]  /*6240*/  LDSM.16.MT88.4 R76, [R206+0x2800] ;  /* 0x00280000ce4c783b */ /* 0x000fe80000004200 */
[----:B------:R-:W-:Y:S01]  /*6250*/  LDSM.16.MT88.4 R80, [R203+0x4000] ;  /* 0x00400000cb50783b */ /* 0x000fe20000004200 */
[----:B---3--:R-:W-:-:S03]  /*6260*/  FFMA.FTZ R0, R11, c[0x0][0x2d0], -R2 ;  /* 0x0000b4000b007a23 */ /* 0x008fc60000010802 */
[----:B------:R-:W3:Y:S01]  /*6270*/  LDSM.16.MT88.4 R8, [R203] ;  /* 0x00000000cb08783b */ /* 0x000ee20000004200 */
[----:B------:R5:W-:Y:S02]  /*6280*/  MUFU.EX2 R117, R0 ;  /* 0x0000000000757308 */ /* 0x000be40000000800 */
[----:B-----5:R-:W-:-:S06]  /*6290*/  FFMA.FTZ R0, R15, c[0x0][0x2d0], -R2 ;  /* 0x0000b4000f007a23 */ /* 0x020fcc0000010802 */
[----:B------:R5:W-:Y:S02]  /*62a0*/  MUFU.EX2 R119, R0 ;  /* 0x0000000000777308 */ /* 0x000be40000000800 */
[--C-:B-----5:R-:W-:Y:S01]  /*62b0*/  FFMA.FTZ R0, R16, c[0x0][0x2d0], -R2.reuse ;  /* 0x0000b40010007a23 */ /* 0x120fe20000010802 */
[----:B--2---:R-:W-:Y:S01]  /*62c0*/  FMNMX.FTZ R16, R3, R5, !PT ;  /* 0x0000000503107209 */ /* 0x004fe20007810000 */
[----:B------:R-:W-:-:S04]  /*62d0*/  FFMA.FTZ R3, R19, c[0x0][0x2d0], -R2 ;  /* 0x0000b40013037a23 */ /* 0x000fc80000010802 */
[----:B------:R2:W-:Y:S01]  /*62e0*/  MUFU.EX2 R129, R0 ;  /* 0x0000000000817308 */ /* 0x0005e20000000800 */
[----:B------:R-:W-:-:S07]  /*62f0*/  FSETP.NEU.FTZ.AND P0, PT, R16, -INF , PT ;  /* 0xff8000001000780b */ /* 0x000fce0003f1d000 */
[----:B------:R5:W-:Y:S01]  /*6300*/  MUFU.EX2 R131, R3 ;  /* 0x0000000300837308 */ /* 0x000be20000000800 */
[----:B--2---:R-:W-:-:S07]  /*6310*/  FFMA.FTZ R0, R18, c[0x0][0x2d0], -R2 ;  /* 0x0000b40012007a23 */ /* 0x004fce0000010802 */
[----:B------:R2:W-:Y:S01]  /*6320*/  MUFU.EX2 R130, R0 ;  /* 0x0000000000827308 */ /* 0x0005e20000000800 */
[----:B-----5:R-:W-:Y:S02]  /*6330*/  FFMA.FTZ R3, R20, c[0x0][0x2d0], -R2 ;  /* 0x0000b40014037a23 */ /* 0x020fe40000010802 */
[----:B------:R-:W5:Y:S05]  /*6340*/  LDSM.16.MT88.4 R20, [R204] ;  /* 0x00000000cc14783b */ /* 0x000f6a0000004200 */
[----:B------:R1:W-:Y:S01]  /*6350*/  MUFU.EX2 R207, R3 ;  /* 0x0000000300cf7308 */ /* 0x0003e20000000800 */
[----:B--2---:R-:W-:-:S05]  /*6360*/  FMUL.FTZ R0, R16, c[0x0][0x2d0] ;  /* 0x0000b40010007a20 */ /* 0x004fca0000410000 */
[----:B------:R-:W-:-:S05]  /*6370*/  FSEL R0, R0, RZ, P0 ;  /* 0x000000ff00007208 */ /* 0x000fca0000000000 */
[----:B-1----:R-:W-:-:S04]  /*6380*/  FFMA.FTZ R3, R6, c[0x0][0x2d0], -R0 ;  /* 0x0000b40006037a23 */ /* 0x002fc80000010800 */
[----:B------:R1:W-:Y:S02]  /*6390*/  MUFU.EX2 R19, R3 ;  /* 0x0000000300137308 */ /* 0x0003e40000000800 */
[----:B-1----:R-:W-:-:S06]  /*63a0*/  FFMA.FTZ R3, R7, c[0x0][0x2d0], -R0 ;  /* 0x0000b40007037a23 */ /* 0x002fcc0000010800 */
[----:B------:R1:W2:Y:S02]  /*63b0*/  MUFU.EX2 R18, R3 ;  /* 0x0000000300127308 */ /* 0x0002a40000000800 */
[----:B-1----:R-:W-:Y:S01]  /*63c0*/  FFMA.FTZ R3, R12, c[0x0][0x2d0], -R0 ;  /* 0x0000b4000c037a23 */ /* 0x002fe20000010800 */
[----:B----4-:R-:W-:-:S05]  /*63d0*/  F2FP.PACK_AB R12, R112, R113 ;  /* 0x00000071700c723e */ /* 0x010fca00000000ff */
[----:B------:R1:W-:Y:S02]  /*63e0*/  MUFU.EX2 R116, R3 ;  /* 0x0000000300747308 */ /* 0x0003e40000000800 */
[----:B-1----:R-:W-:Y:S01]  /*63f0*/  FFMA.FTZ R3, R13, c[0x0][0x2d0], -R0 ;  /* 0x0000b4000d037a23 */ /* 0x002fe20000010800 */
[----:B--2---:R-:W-:-:S05]  /*6400*/  F2FP.PACK_AB R13, R18, R19 ;  /* 0x00000013120d723e */ /* 0x004fca00000000ff */
[----:B------:R1:W2:Y:S02]  /*6410*/  MUFU.EX2 R118, R3 ;  /* 0x0000000300767308 */ /* 0x0002a40000000800 */
[----:B-1----:R-:W-:Y:S01]  /*6420*/  FFMA.FTZ R3, R14, c[0x0][0x2d0], -R0 ;  /* 0x0000b4000e037a23 */ /* 0x002fe20000010800 */
[----:B------:R-:W-:Y:S02]  /*6430*/  F2FP.PACK_AB R14, R119, R117 ;  /* 0x00000075770e723e */ /* 0x000fe400000000ff */
[----:B--2---:R-:W-:-:S03]  /*6440*/  F2FP.PACK_AB R15, R118, R116 ;  /* 0x00000074760f723e */ /* 0x004fc600000000ff */
[----:B------:R1:W-:Y:S04]  /*6450*/  MUFU.EX2 R128, R3 ;  /* 0x0000000300807308 */ /* 0x0003e80000000800 */
[C---:B---3--:R-:W-:Y:S07]  /*6460*/  HMMA.16816.F32 R4, R12.reuse, R8, RZ ;  /* 0x000000080c04723c */ /* 0x048fee00000018ff */
[----:B------:R-:W-:Y:S01]  /*6470*/  F2FP.PACK_AB R8, R130, R129 ;  /* 0x000000818208723e */ /* 0x000fe200000000ff */
[----:B-----5:R-:W-:Y:S01]  /*6480*/  HMMA.16816.F32 R32, R12, R20, RZ ;  /* 0x000000140c20723c */ /* 0x020fe200000018ff */
[----:B-1----:R-:W-:-:S02]  /*6490*/  FFMA.FTZ R3, R17, c[0x0][0x2d0], -R0 ;  /* 0x0000b40011037a23 */ /* 0x002fc40000010800 */
[----:B------:R-:W-:Y:S02]  /*64a0*/  FADD.FTZ R17, R19, R18 ;  /* 0x0000001213117221 */ /* 0x000fe40000010000 */
[----:B------:R1:W2:Y:S01]  /*64b0*/  MUFU.EX2 R133, R3 ;  /* 0x0000000300857308 */ /* 0x0002a20000000800 */
[--C-:B------:R-:W-:Y:S02]  /*64c0*/  FFMA.FTZ R19, R97, c[0x0][0x2d0], -R2.reuse ;  /* 0x0000b40061137a23 */ /* 0x100fe40000010802 */
[----:B------:R-:W-:Y:S01]  /*64d0*/  HMMA.16816.F32 R20, R12, R22, RZ ;  /* 0x000000160c14723c */ /* 0x000fe200000018ff */
[----:B------:R-:W-:Y:S02]  /*64e0*/  FADD.FTZ R17, R116, R17 ;  /* 0x0000001174117221 */ /* 0x000fe40000010000 */
[----:B------:R-:W-:-:S05]  /*64f0*/  FFMA.FTZ R18, R96, c[0x0][0x2d0], -R2 ;  /* 0x0000b40060127a23 */ /* 0x000fca0000010802 */
[----:B------:R-:W-:Y:S01]  /*6500*/  HMMA.16816.F32 R52, R12, R46, RZ ;  /* 0x0000002e0c34723c */ /* 0x000fe200000018ff */
[----:B-1----:R-:W-:Y:S01]  /*6510*/  FFMA.FTZ R3, R24, c[0x0][0x2d0], -R0 ;  /* 0x0000b40018037a23 */ /* 0x002fe20000010800 */
[----:B--2---:R-:W-:-:S03]  /*6520*/  F2FP.PACK_AB R9, R133, R128 ;  /* 0x000000808509723e */ /* 0x004fc600000000ff */
[----:B------:R1:W-:Y:S02]  /*6530*/  MUFU.EX2 R134, R3 ;  /* 0x0000000300867308 */ /* 0x0003e40000000800 */
[----:B-1----:R-:W-:Y:S02]  /*6540*/  FFMA.FTZ R3, R25, c[0x0][0x2d0], -R0 ;  /* 0x0000b40019037a23 */ /* 0x002fe40000010800 */
[----:B------:R-:W-:Y:S04]  /*6550*/  HMMA.16816.F32 R24, R12, R10, RZ ;  /* 0x0000000a0c18723c */ /* 0x000fe800000018ff */
[----:B------:R-:W1:Y:S03]  /*6560*/  MUFU.EX2 R212, R3 ;  /* 0x0000000300d47308 */ /* 0x000e660000000800 */
[----:B------:R-:W-:-:S02]  /*6570*/  F2FP.PACK_AB R10, R207, R131 ;  /* 0x00000083cf0a723e */ /* 0x000fc400000000ff */
        /* <DEDUP_REMOVED lines=49> */
[--C-:B------:R-:W-:Y:S01]  /*6890*/  FFMA.FTZ R32, R86, c[0x0][0x2d0], -R0.reuse ;  /* 0x0000b40056207a23 */ /* 0x100fe20000010800 */
[----:B------:R-:W-:Y:S01]  /*68a0*/  HMMA.16816.F32 R28, R12, R82, RZ ;  /* 0x000000520c1c723c */ /* 0x000fe200000018ff */
[----:B------:R-:W-:-:S07]  /*68b0*/  FFMA.FTZ R33, R84, c[0x0][0x2d0], -R0 ;  /* 0x0000b40054217a23 */ /* 0x000fce0000010800 */
[----:B------:R-:W-:Y:S07]  /*68c0*/  HMMA.16816.F32 R144, R8, R36, R4 ;  /* 0x000000240890723c */ /* 0x000fee0000001804 */
[--C-:B------:R-:W-:Y:S01]  /*68d0*/  FFMA.FTZ R36, R93, c[0x0][0x2d0], -R2.reuse ;  /* 0x0000b4005d247a23 */ /* 0x100fe20000010802 */
[----:B-1----:R-:W-:Y:S08]  /*68e0*/  HMMA.16816.F32 R4, R12, R40, RZ ;  /* 0x000000280c04723c */ /* 0x002ff000000018ff */
[C---:B------:R-:W-:Y:S07]  /*68f0*/  HMMA.16816.F32 R100, R8.reuse, R34, R20 ;  /* 0x000000220864723c */ /* 0x040fee0000001814 */
[----:B------:R-:W-:Y:S01]  /*6900*/  FFMA.FTZ R35, R92, c[0x0][0x2d0], -R2 ;  /* 0x0000b4005c237a23 */ /* 0x000fe20000010802 */
[----:B------:R-:W-:Y:S01]  /*6910*/  HMMA.16816.F32 R136, R8, R62, R28 ;  /* 0x0000003e0888723c */ /* 0x000fe2000000181c */
[----:B------:R-:W1:Y:S01]  /*6920*/  LDSM.16.MT88.4 R28, [R203+0x6000] ;  /* 0x00600000cb1c783b */ /* 0x000e620000004200 */
[----:B------:R-:W-:-:S06]  /*6930*/  FFMA.FTZ R34, R85, c[0x0][0x2d0], -R0 ;  /* 0x0000b40055227a23 */ /* 0x000fcc0000010800 */
[----:B------:R-:W-:Y:S08]  /*6940*/  HMMA.16816.F32 R20, R12, R46, RZ ;  /* 0x0000002e0c14723c */ /* 0x000ff000000018ff */
[----:B--2---:R-:W-:Y:S08]  /*6950*/  HMMA.16816.F32 R108, R8, R24, R4 ;  /* 0x00000018086c723c */ /* 0x004ff00000001804 */
[----:B------:R-:W-:Y:S08]  /*6960*/  HMMA.16816.F32 R4, R12, R42, RZ ;  /* 0x0000002a0c04723c */ /* 0x000ff000000018ff */
[C---:B------:R-:W-:Y:S01]  /*6970*/  HMMA.16816.F32 R104, R8.reuse, R38, R20 ;  /* 0x000000260868723c */ /* 0x040fe20000001814 */
[----:B------:R-:W2:Y:S11]  /*6980*/  LDSM.16.MT88.4 R20, [R203+0x6800] ;  /* 0x00680000cb14783b */ /* 0x000eb60000004200 */
[----:B------:R-:W-:Y:S04]  /*6990*/  @!UPT UIADD3 URZ, URZ, URZ, URZ ;  /* 0x0000003f3f3ff290 */ /* 0x000fe8000fffe03f */
[----:B------:R-:W-:Y:S01]  /*69a0*/  HMMA.16816.F32 R112, R8, R26, R4 ;  /* 0x0000001a0870723c */ /* 0x000fe20000001804 */
[----:B------:R-:W3:Y:S07]  /*69b0*/  LDSM.16.MT88.4 R24, [R204+0x6000] ;  /* 0x00600000cc18783b */ /* 0x000eee0000004200 */
[----:B-1----:R-:W-:Y:S07]  /*69c0*/  HMMA.16816.F32 R4, R12, R28, RZ ;  /* 0x0000001c0c04723c */ /* 0x002fee00000018ff */
[----:B------:R-:W-:-:S02]  /*69d0*/  FFMA.FTZ R29, R99, c[0x0][0x2d0], -R2 ;  /* 0x0000b400631d7a23 */ /* 0x000fc40000010802 */
[--C-:B------:R-:W-:Y:S11]  /*69e0*/  FFMA.FTZ R28, R98, c[0x0][0x2d0], -R2.reuse ;  /* 0x0000b400621c7a23 */ /* 0x100ff60000010802 */
[----:B------:R-:W-:Y:S04]  /*69f0*/  @!UPT UIADD3 URZ, URZ, URZ, URZ ;  /* 0x0000003f3f3ff290 */ /* 0x000fe8000fffe03f */
[----:B--2---:R-:W-:Y:S08]  /*6a00*/  HMMA.16816.F32 R124, R8, R20, R4 ;  /* 0x00000014087c723c */ /* 0x004ff00000001804 */
[----:B------:R-:W-:Y:S07]  /*6a10*/  HMMA.16816.F32 R4, R12, R30, RZ ;  /* 0x0000001e0c04723c */ /* 0x000fee00000018ff */
[----:B------:R-:W-:-:S02]  /*6a20*/  FFMA.FTZ R30, R95, c[0x0][0x2d0], -R2 ;  /* 0x0000b4005f1e7a23 */ /* 0x000fc40000010802 */
[----:B------:R-:W-:Y:S02]  /*6a30*/  FFMA.FTZ R31, R94, c[0x0][0x2d0], -R2 ;  /* 0x0000b4005e1f7a23 */ /* 0x000fe40000010802 */
[----:B------:R-:W-:-:S04]  /*6a40*/  FADD.FTZ R2, R131, R3 ;  /* 0x0000000383027221 */ /* 0x000fc80000010000 */
[----:B------:R-:W-:-:S09]  /*6a50*/  FADD.FTZ R2, R207, R2 ;  /* 0x00000002cf027221 */ /* 0x000fd20000010000 */
[----:B------:R-:W-:Y:S01]  /*6a60*/  HMMA.16816.F32 R120, R8, R22, R4 ;  /* 0x000000160878723c */ /* 0x000fe20000001804 */
[----:B------:R-:W1:Y:S06]  /*6a70*/  LDSM.16.MT88.4 R20, [R204+0x6800] ;  /* 0x00680000cc14783b */ /* 0x000e6c0000004200 */
[----:B------:R-:W-:-:S04]  /*6a80*/  FADD.FTZ R4, R118, R17 ;  /* 0x0000001176047221 */ /* 0x000fc80000010000 */
[----:B------:R-:W-:Y:S02]  /*6a90*/  FADD.FTZ R17, R128, R4 ;  /* 0x0000000480117221 */ /* 0x000fe40000010000 */
[----:B---3--:R-:W-:Y:S01]  /*6aa0*/  HMMA.16816.F32 R4, R12, R24, RZ ;  /* 0x000000180c04723c */ /* 0x008fe200000018ff */
[----:B------:R-:W-:Y:S01]  /*6ab0*/  MUFU.EX2 R25, R28 ;  /* 0x0000001c00197308 */ /* 0x000fe20000000800 */
[----:B------:R-:W-:Y:S02]  /*6ac0*/  FADD.FTZ R3, R133, R17 ;  /* 0x0000001185037221 */ /* 0x000fe40000010000 */
[----:B------:R-:W-:Y:S02]  /*6ad0*/  FFMA.FTZ R17, R89, c[0x0][0x2d0], -R0 ;  /* 0x0000b40059117a23 */ /* 0x000fe40000010800 */
[----:B------:R-:W-:-:S03]  /*6ae0*/  FADD.FTZ R3, R134, R3 ;  /* 0x0000000386037221 */ /* 0x000fc60000010000 */
[----:B------:R2:W-:Y:S02]  /*6af0*/  MUFU.EX2 R24, R18 ;  /* 0x0000001200187308 */ /* 0x0005e40000000800 */
[--C-:B--2---:R-:W-:Y:S11]  /*6b00*/  FFMA.FTZ R18, R90, c[0x0][0x2d0], -R0.reuse ;  /* 0x0000b4005a127a23 */ /* 0x104ff60000010800 */
[----:B------:R-:W-:Y:S02]  /*6b10*/  @!UPT UIADD3 URZ, URZ, URZ, URZ ;  /* 0x0000003f3f3ff290 */ /* 0x000fe4000fffe03f */
[----:B-1----:R-:W-:Y:S01]  /*6b20*/  HMMA.16816.F32 R116, R8, R20, R4 ;  /* 0x000000140874723c */ /* 0x002fe20000001804 */
[----:B------:R-:W-:Y:S07]  /*6b30*/  MUFU.EX2 R21, R30 ;  /* 0x0000001e00157308 */ /* 0x000fee0000000800 */
[----:B------:R-:W-:Y:S01]  /*6b40*/  HMMA.16816.F32 R4, R12, R26, RZ ;  /* 0x0000001a0c04723c */ /* 0x000fe200000018ff */
[----:B------:R-:W-:Y:S08]  /*6b50*/  MUFU.EX2 R27, R29 ;  /* 0x0000001d001b7308 */ /* 0x000ff00000000800 */
[----:B------:R1:W2:Y:S08]  /*6b60*/  MUFU.EX2 R20, R31 ;  /* 0x0000001f00147308 */ /* 0x0002b00000000800 */
[----:B------:R3:W4:Y:S07]  /*6b70*/  MUFU.EX2 R26, R19 ;  /* 0x00000013001a7308 */ /* 0x00072e0000000800 */
[----:B------:R-:W-:Y:S01]  /*6b80*/  HMMA.16816.F32 R64, R8, R22, R4 ;  /* 0x000000160840723c */ /* 0x000fe20000001804 */
[----:B-1----:R-:W1:Y:S01]  /*6b90*/  LDSM.16.MT88.4 R28, [R206+0x6000] ;  /* 0x00600000ce1c783b */ /* 0x002e620000004200 */
[----:B--2---:R-:W-:Y:S01]  /*6ba0*/  F2FP.PACK_AB R128, R20, R21 ;  /* 0x000000151480723e */ /* 0x004fe200000000ff */
[----:B------:R-:W-:Y:S04]  /*6bb0*/  MUFU.EX2 R18, R18 ;  /* 0x0000001200127308 */ /* 0x000fe80000000800 */
[--C-:B------:R-:W-:Y:S01]  /*6bc0*/  FFMA.FTZ R7, R88, c[0x0][0x2d0], -R0.reuse ;  /* 0x0000b40058077a23 */ /* 0x100fe20000010800 */
[----:B------:R-:W-:Y:S01]  /*6bd0*/  F2FP.PACK_AB R4, R25, R27 ;  /* 0x0000001b1904723e */ /* 0x000fe200000000ff */
[--C-:B---3--:R-:W-:Y:S01]  /*6be0*/  FFMA.FTZ R19, R91, c[0x0][0x2d0], -R0.reuse ;  /* 0x0000b4005b137a23 */ /* 0x108fe20000010800 */
[----:B----4-:R-:W-:Y:S01]  /*6bf0*/  F2FP.PACK_AB R6, R24, R26 ;  /* 0x0000001a1806723e */ /* 0x010fe200000000ff */
[----:B------:R-:W-:-:S02]  /*6c00*/  FFMA.FTZ R5, R87, c[0x0][0x2d0], -R0 ;  /* 0x0000b40057057a23 */ /* 0x000fc40000010800 */
[----:B------:R-:W-:Y:S01]  /*6c10*/  FADD.FTZ R0, R27, R2 ;  /* 0x000000021b007221 */ /* 0x000fe20000010000 */
[----:B------:R-:W-:Y:S01]  /*6c20*/  MUFU.EX2 R7, R7 ;  /* 0x0000000700077308 */ /* 0x000fe20000000800 */
[----:B------:R-:W-:Y:S02]  /*6c30*/  FADD.FTZ R2, R212, R3 ;  /* 0x00000003d4027221 */ /* 0x000fe40000010000 */
[----:B------:R-:W-:-:S04]  /*6c40*/  FADD.FTZ R0, R25, R0 ;  /* 0x0000000019007221 */ /* 0x000fc80000010000 */
[----:B------:R-:W-:-:S04]  /*6c50*/  FADD.FTZ R0, R26, R0 ;  /* 0x000000001a007221 */ /* 0x000fc80000010000 */
[----:B------:R-:W-:Y:S02]  /*6c60*/  FADD.FTZ R0, R24, R0 ;  /* 0x0000000018007221 */ /* 0x000fe40000010000 */
[----:B------:R-:W2:Y:S02]  /*6c70*/  LDSM.16.MT88.4 R24, [R206+0x6800] ;  /* 0x00680000ce18783b */ /* 0x000ea40000004200 */
[----:B------:R-:W-:-:S04]  /*6c80*/  FADD.FTZ R0, R21, R0 ;  /* 0x0000000015007221 */ /* 0x000fc80000010000 */
[----:B------:R-:W-:Y:S02]  /*6c90*/  FADD.FTZ R3, R20, R0 ;  /* 0x0000000014037221 */ /* 0x000fe40000010000 */
[----:B-1----:R-:W-:Y:S01]  /*6ca0*/  HMMA.16816.F32 R20, R12, R28, RZ ;  /* 0x0000001c0c14723c */ /* 0x002fe200000018ff */
[----:B------:R-:W-:Y:S08]  /*6cb0*/  MUFU.EX2 R29, R36 ;  /* 0x00000024001d7308 */ /* 0x000ff00000000800 */
[----:B------:R-:W1:Y:S02]  /*6cc0*/  MUFU.EX2 R28, R35 ;  /* 0x00000023001c7308 */ /* 0x000e640000000800 */
[----:B-1----:R-:W-:Y:S11]  /*6cd0*/  F2FP.PACK_AB R130, R28, R29 ;  /* 0x0000001d1c82723e */ /* 0x002ff600000000ff */
[----:B------:R-:W-:Y:S02]  /*6ce0*/  @!UPT UIADD3 URZ, URZ, URZ, URZ ;  /* 0x0000003f3f3ff290 */ /* 0x000fe4000fffe03f */
[----:B--2---:R-:W-:Y:S01]  /*6cf0*/  HMMA.16816.F32 R48, R8, R24, R20 ;  /* 0x000000180830723c */ /* 0x004fe20000001814 */
[----:B------:R-:W1:Y:S07]  /*6d00*/  MUFU.EX2 R25, R19 ;  /* 0x0000001300197308 */ /* 0x000e6e0000000800 */
[----:B------:R-:W-:Y:S01]  /*6d10*/  HMMA.16816.F32 R20, R12, R30, RZ ;  /* 0x0000001e0c14723c */ /* 0x000fe200000018ff */
[----:B------:R-:W2:Y:S01]  /*6d20*/  MUFU.EX2 R24, R17 ;  /* 0x0000001100187308 */ /* 0x000ea20000000800 */
[----:B-1----:R-:W-:-:S07]  /*6d30*/  FADD.FTZ R0, R25, R2 ;  /* 0x0000000219007221 */ /* 0x002fce0000010000 */
[----:B------:R1:W3:Y:S01]  /*6d40*/  MUFU.EX2 R19, R5 ;  /* 0x0000000500137308 */ /* 0x0002e20000000800 */
[----:B------:R-:W-:Y:S02]  /*6d50*/  FADD.FTZ R2, R18, R0 ;  /* 0x0000000012027221 */ /* 0x000fe40000010000 */
[----:B------:R-:W-:Y:S02]  /*6d60*/  FADD.FTZ R0, R29, R3 ;  /* 0x000000031d007221 */ /* 0x000fe40000010000 */
[----:B--2---:R-:W-:-:S03]  /*6d70*/  FADD.FTZ R2, R24, R2 ;  /* 0x0000000218027221 */ /* 0x004fc60000010000 */
[----:B------:R-:W2:Y:S01]  /*6d80*/  MUFU.EX2 R17, R32 ;  /* 0x0000002000117308 */ /* 0x000ea20000000800 */
[----:B------:R-:W-:Y:S02]  /*6d90*/  FADD.FTZ R225, R28, R0 ;  /* 0x000000001ce17221 */ /* 0x000fe40000010000 */
[C---:B------:R-:W-:Y:S01]  /*6da0*/  FADD.FTZ R0, R7.reuse, R2 ;  /* 0x0000000207007221 */ /* 0x040fe20000010000 */
[----:B------:R-:W-:-:S03]  /*6db0*/  F2FP.PACK_AB R7, R7, R24 ;  /* 0x000000180707723e */ /* 0x000fc600000000ff */
[----:B------:R-:W-:Y:S01]  /*6dc0*/  HMMA.16816.F32 R40, R8, R26, R20 ;  /* 0x0000001a0828723c */ /* 0x000fe20000001814 */
[----:B------:R-:W4:Y:S01]  /*6dd0*/  LDSM.16.MT88.4 R20, [R205+0x6000] ;  /* 0x00600000cd14783b */ /* 0x000f220000004200 */
[----:B-1----:R-:W-:Y:S01]  /*6de0*/  F2FP.PACK_AB R5, R18, R25 ;  /* 0x000000191205723e */ /* 0x002fe200000000ff */
[----:B------:R-:W1:Y:S01]  /*6df0*/  MUFU.EX2 R3, R34 ;  /* 0x0000002200037308 */ /* 0x000e620000000800 */
[----:B---3--:R-:W-:Y:S01]  /*6e00*/  FADD.FTZ R0, R19, R0 ;  /* 0x0000000013007221 */ /* 0x008fe20000010000 */
[----:B--2---:R-:W-:-:S06]  /*6e10*/  F2FP.PACK_AB R129, R17, R19 ;  /* 0x000000131181723e */ /* 0x004fcc00000000ff */
[----:B------:R-:W2:Y:S01]  /*6e20*/  MUFU.EX2 R2, R33 ;  /* 0x0000002100027308 */ /* 0x000ea20000000800 */
[----:B------:R-:W-:-:S04]  /*6e30*/  FADD.FTZ R0, R17, R0 ;  /* 0x0000000011007221 */ /* 0x000fc80000010000 */
[----:B-1----:R-:W-:Y:S01]  /*6e40*/  FADD.FTZ R0, R3, R0 ;  /* 0x0000000003007221 */ /* 0x002fe20000010000 */
[----:B--2---:R-:W-:-:S03]  /*6e50*/  F2FP.PACK_AB R131, R2, R3 ;  /* 0x000000030283723e */ /* 0x004fc600000000ff */
[----:B------:R-:W-:Y:S01]  /*6e60*/  FADD.FTZ R221, R2, R0 ;  /* 0x0000000002dd7221 */ /* 0x000fe20000010000 */
[----:B------:R-:W-:Y:S01]  /*6e70*/  MOV R0, R242 ;  /* 0x000000f200007202 */ /* 0x000fe20000000f00 */
[----:B------:R-:W-:-:S05]  /*6e80*/  @P1 IMAD.HI.U32 R2, R242, c[0x0][0x2c8], RZ ;  /* 0x0000b200f2021a27 */ /* 0x000fca00078e00ff */
[----:B------:R-:W-:Y:S02]  /*6e90*/  @P1 SHF.R.U32.HI R0, RZ, c[0x0][0x2cc], R2 ;  /* 0x0000b300ff001a19 */ /* 0x000fe40000011602 */
[----:B------:R-:W-:Y:S02]  /*6ea0*/  ISETP.GE.AND P1, PT, R219, 0x1, PT ;  /* 0x00000001db00780c */ /* 0x000fe40003f26270 */
[----:B------:R-:W-:Y:S01]  /*6eb0*/  IADD3 R2, R213, R0, RZ ;  /* 0x00000000d5027210 */ /* 0x000fe20007ffe0ff */
[----:B----4-:R-:W-:Y:S03]  /*6ec0*/  HMMA.16816.F32 R24, R12, R20, RZ ;  /* 0x000000140c18723c */ /* 0x010fe600000018ff */
[----:B------:R-:W-:-:S05]  /*6ed0*/  IADD3 R0, R2, c[0x0][0x328], RZ ;  /* 0x0000ca0002007a10 */ /* 0x000fca0007ffe0ff */
        /* <DEDUP_REMOVED lines=113> */
.L_x_2078:
[----:B------:R-:W-:-:S04]  /*75f0*/  MOV R2, 0x1 ;  /* 0x0000000100027802 */ /* 0x000fc80000000f00 */
[----:B------:R-:W-:-:S13]  /*7600*/  ISETP.NE.AND P0, PT, R2, c[0x0][0x32c], PT ;  /* 0x0000cb0002007a0c */ /* 0x000fda0003f05270 */
[----:B------:R-:W-:-:S05]  /*7610*/  @P0 IMAD.HI.U32 R2, R3, c[0x0][0x330], RZ ;  /* 0x0000cc0003020a27 */ /* 0x000fca00078e00ff */
[----:B------:R-:W-:Y:S02]  /*7620*/  @P0 SHF.R.U32.HI R3, RZ, c[0x0][0x334], R2 ;  /* 0x0000cd00ff030a19 */ /* 0x000fe40000011602 */
.L_x_2079:
[----:B------:R-:W-:Y:S05]  /*7630*/  BSYNC B0 ;  /* 0x0000000000007941 */ /* 0x000fea0003800000 */
.L_x_2077:
[----:B------:R-:W-:-:S05]  /*7640*/  MOV R2, c[0x0][0x32c] ;  /* 0x0000cb0000027a02 */ /* 0x000fca0000000f00 */
[----:B------:R-:W-:-:S05]  /*7650*/  IMAD R3, R3, R2, c[0x0][0x32c] ;  /* 0x0000cb0003037624 */ /* 0x000fca00078e0202 */
[----:B------:R-:W-:-:S04]  /*7660*/  IMNMX R0, R0, R3, PT ;  /* 0x0000000300007217 */ /* 0x000fc80003800200 */
.L_x_2076:
        /* <DEDUP_REMOVED lines=8> */
.L_x_2101:
        /* <DEDUP_REMOVED lines=8> */
[----:B------:R1:W1:Y:S04]  /*7770*/  LDSM.16.M88.4 R24, [R200+0x1000] ;  /* 0x00100000c818783b */ /* 0x0002680000000200 */
[----:B------:R1:W1:Y:S04]  /*7780*/  LDSM.16.M88.4 R168, [R200+0x1800] ;  /* 0x00180000c8a8783b */ /* 0x0002680000000200 */
[----:B------:R1:W1:Y:S04]  /*7790*/  LDSM.16.M88.4 R172, [R209] ;  /* 0x00000000d1ac783b */ /* 0x0002680000000200 */
[----:B------:R1:W1:Y:S04]  /*77a0*/  LDSM.16.M88.4 R176, [R135] ;  /* 0x0000000087b0783b */ /* 0x0002680000000200 */
[----:B------:R1:W1:Y:S04]  /*77b0*/  LDSM.16.M88.4 R180, [R135+0x800] ;  /* 0x0008000087b4783b */ /* 0x0002680000000200 */
[----:B------:R1:W1:Y:S04]  /*77c0*/  LDSM.16.M88.4 R184, [R135+0x1000] ;  /* 0x0010000087b8783b */ /* 0x0002680000000200 */
[----:B------:R1:W1:Y:S01]  /*77d0*/  LDSM.16.M88.4 R188, [R135+0x1800] ;  /* 0x0018000087bc783b */ /* 0x0002620000000200 */
[----:B------:R-:W-:-:S05]  /*77e0*/  @P0 BRA `(.L_x_2082) ;  /* 0x0000050000000947 */ /* 0x000fca0003800000 */
[----:B------:R-:W-:Y:S01]  /*77f0*/  SHF.R.S32.HI R0, RZ, 0x1f, R218 ;  /* 0x0000001fff007819 */ /* 0x000fe200000114da */
[----:B------:R-:W-:Y:S01]  /*7800*/  IMAD.WIDE.U32 R2, R218, c[0x0][0x208], RZ ;  /* 0x00008200da027a25 */ /* 0x000fe200078e00ff */
[----:B------:R-:W-:Y:S02]  /*7810*/  SHF.R.S32.HI R4, RZ, 0x1f, R216 ;  /* 0x0000001fff047819 */ /* 0x000fe400000114d8 */
[----:B------:R-:W-:Y:S01]  /*7820*/  SHF.R.S32.HI R6, RZ, 0x1f, R222 ;  /* 0x0000001fff067819 */ /* 0x000fe200000114de */
[----:B------:R-:W-:Y:S01]  /*7830*/  IMAD R0, R0, c[0x0][0x208], RZ ;  /* 0x0000820000007a24 */ /* 0x000fe200078e02ff */
[----:B------:R-:W-:Y:S01]  /*7840*/  SHF.R.S32.HI R5, RZ, 0x1f, R224 ;  /* 0x0000001fff057819 */ /* 0x000fe200000114e0 */
[----:B------:R-:W-:Y:S01]  /*7850*/  IMAD R4, R4, c[0x0][0x218], RZ ;  /* 0x0000860004047a24 */ /* 0x000fe200078e02ff */
[----:B------:R-:W-:Y:S01]  /*7860*/  SHF.R.S32.HI R7, RZ, 0x1f, R223 ;  /* 0x0000001fff077819 */ /* 0x000fe200000114df */
[----:B------:R-:W-:Y:S01]  /*7870*/  IMAD R0, R218, c[0x0][0x20c], R0 ;  /* 0x00008300da007a24 */ /* 0x000fe200078e0200 */
[----:B------:R-:W-:Y:S01]  /*7880*/  SHF.L.U64.HI R23, R222, 0x1, R6 ;  /* 0x00000001de177819 */ /* 0x000fe20000010206 */
[----:B------:R-:W-:Y:S01]  /*7890*/  IMAD R4, R216, c[0x0][0x21c], R4 ;  /* 0x00008700d8047a24 */ /* 0x000fe200078e0204 */
[----:B------:R-:W-:Y:S01]  /*78a0*/  SHF.R.S32.HI R6, RZ, 0x1f, R217 ;  /* 0x0000001fff067819 */ /* 0x000fe200000114d9 */
[----:B------:R-:W-:Y:S01]  /*78b0*/  IMAD.IADD R3, R3, 0x1, R0 ;  /* 0x0000000103037824 */ /* 0x000fe200078e0200 */
[C---:B------:R-:W-:Y:S01]  /*78c0*/  SHF.L.U64.HI R28, R224.reuse, 0x1, R5 ;  /* 0x00000001e01c7819 */ /* 0x040fe20000010205 */
[----:B------:R-:W-:Y:S01]  /*78d0*/  IMAD.SHL.U32 R132, R224, 0x2, RZ ;  /* 0x00000002e0847824 */ /* 0x000fe200078e00ff */
[----:B------:R-:W-:Y:S01]  /*78e0*/  SHF.L.U64.HI R22, R223, 0x1, R7 ;  /* 0x00000001df167819 */ /* 0x000fe20000010207 */
[----:B------:R-:W-:Y:S01]  /*78f0*/  IMAD.WIDE.U32 R2, R216, c[0x0][0x218], R2 ;  /* 0x00008600d8027a25 */ /* 0x000fe200078e0002 */
[----:B------:R-:W-:Y:S03]  /*7900*/  SHF.L.U64.HI R21, R217, 0x1, R6 ;  /* 0x00000001d9157819 */ /* 0x000fe60000010206 */
[----:B------:R-:W-:Y:S01]  /*7910*/  IMAD.SHL.U32 R31, R222, 0x2, RZ ;  /* 0x00000002de1f7824 */ /* 0x000fe200078e00ff */
[----:B------:R-:W-:Y:S01]  /*7920*/  IADD3 R0, P0, R238, R2, RZ ;  /* 0x00000002ee007210 */ /* 0x000fe20007f1e0ff */
[----:B------:R-:W-:Y:S02]  /*7930*/  IMAD.SHL.U32 R30, R223, 0x2, RZ ;  /* 0x00000002df1e7824 */ /* 0x000fe400078e00ff */
[----:B------:R-:W-:Y:S01]  /*7940*/  IMAD.SHL.U32 R29, R217, 0x2, RZ ;  /* 0x00000002d91d7824 */ /* 0x000fe200078e00ff */
[----:B------:R-:W-:Y:S02]  /*7950*/  IADD3.X R2, R241, R3, R4, P0, !PT ;  /* 0x00000003f1027210 */ /* 0x000fe400007fe404 */
[C---:B------:R-:W-:Y:S04]  /*7960*/  LEA R20, P0, R0.reuse, c[0x0][0x1f8], 0x1 ;  /* 0x00007e0000147a11 */ /* 0x040fe800078008ff */
[----:B------:R-:W-:Y:S01]  /*7970*/  LEA.HI.X R5, R0, c[0x0][0x1fc], R2, 0x1, P0 ;  /* 0x00007f0000057a11 */ /* 0x000fe200000f0c02 */
[----:B------:R-:W-:-:S06]  /*7980*/  BRA.DIV ~URZ, `(.L_x_2083) ;  /* 0x000135b27f007947 */ /* 0x000fcc000b800000 */
[----:B------:R4:W3:Y:S02]  /*7990*/  SHFL.IDX PT, R4, R5, RZ, 0x181f ;  /* 0x00181fff05047589 */ /* 0x0008e400000e0000 */
.L_x_2216:
[----:B------:R-:W-:-:S05]  /*79a0*/  BRA.DIV ~URZ, `(.L_x_2084) ;  /* 0x000136027f007947 */ /* 0x000fca000b800000 */
[----:B------:R-:W5:Y:S01]  /*79b0*/  SHFL.IDX PT, R0, R20, RZ, 0x181f ;  /* 0x00181fff14007589 */ /* 0x000f6200000e0000 */
[----:B------:R-:W-:Y:S02]  /*79c0*/  ISETP.GE.AND P1, PT, R217, c[0x0][0x1d4], PT ;  /* 0x00007500d9007a0c */ /* 0x000fe40003f26270 */
[----:B------:R-:W-:Y:S04]  /*79d0*/  ISETP.GE.AND P3, PT, R223, c[0x0][0x1d4], PT ;  /* 0x00007500df007a0c */ /* 0x000fe80003f66270 */
[----:B------:R-:W-:Y:S02]  /*79e0*/  SEL R15, RZ, 0x10, P3 ;  /* 0x00000010ff0f7807 */ /* 0x000fe40001800000 */
[C---:B-----5:R-:W-:Y:S02]  /*79f0*/  IADD3 R2, P0, R0.reuse, R29, RZ ;  /* 0x0000001d00027210 */ /* 0x060fe40007f1e0ff */
[----:B------:R-:W-:Y:S03]  /*7a00*/  IADD3 R6, P2, R0, R31, RZ ;  /* 0x0000001f00067210 */ /* 0x000fe60007f5e0ff */
[----:B---3--:R-:W-:Y:S01]  /*7a10*/  IMAD.X R3, R4, 0x1, R21, P0 ;  /* 0x0000000104037824 */ /* 0x008fe200000e0615 */
[----:B------:R-:W-:Y:S01]  /*7a20*/  IADD3 R12, P0, R0, R30, RZ ;  /* 0x0000001e000c7210 */ /* 0x000fe20007f1e0ff */
[C---:B------:R-:W-:Y:S03]  /*7a30*/  IMAD.X R7, R4.reuse, 0x1, R23, P2 ;  /* 0x0000000104077824 */ /* 0x040fe600010e0617 */
[----:B------:R-:W-:Y:S01]  /*7a40*/  @!PT LDS RZ, [RZ] ;  /* 0x00000000fffff984 */ /* 0x000fe20000000800 */
[----:B------:R-:W-:Y:S01]  /*7a50*/  @!PT LDS RZ, [RZ] ;  /* 0x00000000fffff984 */ /* 0x000fe20000000800 */
[----:B------:R3:W-:Y:S01]  /*7a60*/  LDGSTS.E.BYPASS.LTC128B.128 [R215+0x100], [R2.64], !P1 ;  /* 0x0010000002d77fae */ /* 0x0007e2000c901d46 */
[----:B------:R-:W-:Y:S05]  /*7a70*/  IMAD.X R13, R4, 0x1, R22, P0 ;  /* 0x00000001040d7824 */ /* 0x000fea00000e0616 */
[----:B------:R5:W-:Y:S01]  /*7a80*/  LDGSTS.E.BYPASS.LTC128B.128 [R215+0x2100], [R12.64], !P3 ;  /* 0x021000000cd77fae */ /* 0x000be2000d901d46 */
[----:B---3--:R-:W-:Y:S03]  /*7a90*/  IADD3 R2, P0, R0, R132, RZ ;  /* 0x0000008400027210 */ /* 0x008fe60007f1e0ff */
[----:B------:R-:W3:Y:S02]  /*7aa0*/  SHFL.IDX PT, R0, R20, 0x1, 0x181f ;  /* 0x00381f0014007f89 */ /* 0x000ee400000e0000 */
[----:B------:R-:W-:Y:S01]  /*7ab0*/  IMAD.X R3, R4, 0x1, R28, P0 ;  /* 0x0000000104037824 */ /* 0x000fe200000e061c */
[----:B-----5:R-:W-:Y:S01]  /*7ac0*/  SEL R12, RZ, 0x10, P1 ;  /* 0x00000010ff0c7807 */ /* 0x020fe20000800000 */
[----:B------:R5:W4:Y:S01]  /*7ad0*/  SHFL.IDX PT, R4, R5, 0x1, 0x181f ;  /* 0x00381f0005047f89 */ /* 0x000b2200000e0000 */
[----:B------:R-:W-:Y:S02]  /*7ae0*/  ISETP.GE.AND P1, PT, R222, c[0x0][0x1d4], PT ;  /* 0x00007500de007a0c */ /* 0x000fe40003f26270 */
[----:B------:R-:W-:Y:S02]  /*7af0*/  ISETP.GE.AND P0, PT, R224, c[0x0][0x1d4], PT ;  /* 0x00007500e0007a0c */ /* 0x000fe40003f06270 */
[----:B------:R-:W-:Y:S09]  /*7b00*/  SEL R14, RZ, 0x10, P1 ;  /* 0x00000010ff0e7807 */ /* 0x000ff20000800000 */
[----:B------:R2:W-:Y:S04]  /*7b10*/  LDGSTS.E.BYPASS.LTC128B.128 [R215+0x4100], [R6.64], !P1 ;  /* 0x0410000006d77fae */ /* 0x0005e8000c901d46 */
[----:B------:R2:W-:Y:S01]  /*7b20*/  LDGSTS.E.BYPASS.LTC128B.128 [R215+0x6100], [R2.64], !P0 ;  /* 0x0610000002d77fae */ /* 0x0005e2000c101d46 */
[----:B----45:R-:W-:Y:S03]  /*7b30*/  SEL R5, RZ, 0x10, P0 ;  /* 0x00000010ff057807 */ /* 0x030fe60000000000 */
.L_x_2217:
[C---:B--23--:R-:W-:Y:S02]  /*7b40*/  IADD3 R2, -R12.reuse, 0x10, RZ ;  /* 0x000000100c027810 */ /* 0x04cfe40007ffe1ff */
[----:B------:R-:W-:Y:S02]  /*7b50*/  ISETP.NE.U32.AND P2, PT, R12, RZ, PT ;  /* 0x000000ff0c00720c */ /* 0x000fe40003f45070 */
[----:B------:R-:W-:Y:S04]  /*7b60*/  LOP3.LUT R2, R2, 0xf, RZ, 0xc0, !PT ;  /* 0x0000000f02027812 */ /* 0x000fe800078ec0ff */
[----:B------:R-:W-:Y:S04]  /*7b70*/  IADD3 R2, P1, P0, R2, R0, R29 ;  /* 0x0000000002027210 */ /* 0x000fe8000783e01d */
[----:B------:R-:W-:Y:S05]  /*7b80*/  IADD3.X R3, RZ, R4, R21, P1, P0 ;  /* 0x00000004ff037210 */ /* 0x000fea0000fe0415 */
[----:B------:R-:W-:Y:S01]  /*7b90*/  @!PT LDS RZ, [RZ] ;  /* 0x00000000fffff984 */ /* 0x000fe20000000800 */
[----:B------:R-:W-:Y:S01]  /*7ba0*/  @!PT LDS RZ, [RZ] ;  /* 0x00000000fffff984 */ /* 0x000fe20000000800 */
[----:B------:R-:W-:Y:S01]  /*7bb0*/  @!PT LDS RZ, [RZ] ;  /* 0x00000000fffff984 */ /* 0x000fe20000000800 */
[----:B------:R2:W-:Y:S01]  /*7bc0*/  LDGSTS.E.BYPASS.LTC128B.128.ZFILL [R215+0x1100], [R2.64], P2 ;  /* 0x0110000002d77fae */ /* 0x0005e20009141d46 */
[C---:B------:R-:W-:Y:S02]  /*7bd0*/  ISETP.NE.U32.AND P2, PT, R15.reuse, RZ, PT ;  /* 0x000000ff0f00720c */ /* 0x040fe40003f45070 */
[----:B--2---:R-:W-:Y:S04]  /*7be0*/  IADD3 R2, -R15, 0x10, RZ ;  /* 0x000000100f027810 */ /* 0x004fe80007ffe1ff */
[----:B------:R-:W-:Y:S04]  /*7bf0*/  LOP3.LUT R2, R2, 0xf, RZ, 0xc0, !PT ;  /* 0x0000000f02027812 */ /* 0x000fe800078ec0ff */
[----:B------:R-:W-:Y:S02]  /*7c00*/  IADD3 R12, P1, P0, R2, R0, R30 ;  /* 0x00000000020c7210 */ /* 0x000fe4000783e01e */
[----:B------:R-:W-:Y:S02]  /*7c10*/  IADD3 R2, -R14, 0x10, RZ ;  /* 0x000000100e027810 */ /* 0x000fe40007ffe1ff */
[----:B------:R-:W-:Y:S02]  /*7c20*/  IADD3.X R13, RZ, R4, R22, P1, P0 ;  /* 0x00000004ff0d7210 */ /* 0x000fe40000fe0416 */
[----:B------:R-:W-:Y:S03]  /*7c30*/  LOP3.LUT R2, R2, 0xf, RZ, 0xc0, !PT ;  /* 0x0000000f02027812 */ /* 0x000fe600078ec0ff */
[----:B------:R2:W-:Y:S01]  /*7c40*/  LDGSTS.E.BYPASS.LTC128B.128.ZFILL [R215+0x3100], [R12.64], P2 ;  /* 0x031000000cd77fae */ /* 0x0005e20009141d46 */
[----:B------:R-:W-:Y:S02]  /*7c50*/  IADD3 R6, P1, P0, R2, R0, R31 ;  /* 0x0000000002067210 */ /* 0x000fe4000783e01f */
[C---:B------:R-:W-:Y:S02]  /*7c60*/  IADD3 R2, -R5.reuse, 0x10, RZ ;  /* 0x0000001005027810 */ /* 0x040fe40007ffe1ff */
[----:B------:R-:W-:Y:S02]  /*7c70*/  IADD3.X R7, RZ, R4, R23, P1, P0 ;  /* 0x00000004ff077210 */ /* 0x000fe40000fe0417 */
[----:B------:R-:W-:Y:S04]  /*7c80*/  LOP3.LUT R2, R2, 0xf, RZ, 0xc0, !PT ;  /* 0x0000000f02027812 */ /* 0x000fe800078ec0ff */
[----:B------:R-:W-:Y:S04]  /*7c90*/  IADD3 R2, P1, P0, R2, R0, R132 ;  /* 0x0000000002027210 */ /* 0x000fe8000783e084 */
[----:B------:R-:W-:Y:S02]  /*7ca0*/  IADD3.X R3, RZ, R4, R28, P1, P0 ;  /* 0x00000004ff037210 */ /* 0x000fe40000fe041c */
[----:B------:R-:W-:Y:S02]  /*7cb0*/  ISETP.NE.U32.AND P1, PT, R14, RZ, PT ;  /* 0x000000ff0e00720c */ /* 0x000fe40003f25070 */
[----:B------:R-:W-:Y:S11]  /*7cc0*/  ISETP.NE.U32.AND P0, PT, R5, RZ, PT ;  /* 0x000000ff0500720c */ /* 0x000ff60003f05070 */
[----:B------:R2:W-:Y:S04]  /*7cd0*/  LDGSTS.E.BYPASS.LTC128B.128.ZFILL [R215+0x5100], [R6.64], P1 ;  /* 0x0510000006d77fae */ /* 0x0005e80008941d46 */
[----:B------:R2:W-:Y:S02]  /*7ce0*/  LDGSTS.E.BYPASS.LTC128B.128.ZFILL [R215+0x7100], [R2.64], P0 ;  /* 0x0710000002d77fae */ /* 0x0005e40008141d46 */
.L_x_2082:
[----:B------:R-:W-:Y:S05]  /*7cf0*/  BSYNC B0 ;  /* 0x0000000000007941 */ /* 0x000fea0003800000 */
.L_x_2081:
[----:B------:R-:W0:Y:S01]  /*7d00*/  LDGDEPBAR ;  /* 0x00000000000079af */ /* 0x000e220000000000 */
[----:B------:R-:W-:Y:S01]  /*7d10*/  WARPSYNC 0xffffffff ;  /* 0xffffffff00007948 */ /* 0x000fe20003800000 */
[C---:B--23--:R-:W-:Y:S01]  /*7d20*/  HMMA.16816.F32 R4, R32.reuse, R8, RZ ;  /* 0x000000082004723c */ /* 0x04cfe200000018ff */
[----:B------:R-:W-:Y:S02]  /*7d30*/  BSSY B0, `(.L_x_2085) ;  /* 0x0000169000007945 */ /* 0x000fe40003800000 */
[----:B------:R-:W-:Y:S05]  /*7d40*/  ISETP.GT.AND P0, PT, R214, R226, PT ;  /* 0x000000e2d600720c */ /* 0x000fea0003f04270 */
[C---:B------:R-:W-:Y:S08]  /*7d50*/  HMMA.16816.F32 R8, R32.reuse, R10, RZ ;  /* 0x0000000a2008723c */ /* 0x040ff000000018ff */
[C---:B----4-:R-:W-:Y:S08]  /*7d60*/  HMMA.16816.F32 R12, R32.reuse, R16, RZ ;  /* 0x00000010200c723c */ /* 0x050ff000000018ff */
[C---:B------:R-:W-:Y:S08]  /*7d70*/  HMMA.16816.F32 R16, R32.reuse, R18, RZ ;  /* 0x000000122010723c */ /* 0x040ff000000018ff */
[C---:B-1----:R-:W-:Y:S08]  /*7d80*/  HMMA.16816.F32 R20, R32.reuse, R24, RZ ;  /* 0x000000182014723c */ /* 0x042ff000000018ff */
        /* <DEDUP_REMOVED lines=15> */
[----:B------:R-:W3:Y:S07]  /*7e80*/  LDSM.16.M88.4 R172, [R202+0x1000] ;  /* 0x00100000caac783b */ /* 0x000eee0000000200 */
[C---:B-1----:R-:W-:Y:S08]  /*7e90*/  HMMA.16816.F32 R4, R168.reuse, R176, R4 ;  /* 0x000000b0a804723c */ /* 0x042ff00000001804 */
[C---:B------:R-:W-:Y:S01]  /*7ea0*/  HMMA.16816.F32 R8, R168.reuse, R178, R8 ;  /* 0x000000b2a808723c */ /* 0x040fe20000001808 */
[----:B------:R-:W-:Y:S07]  /*7eb0*/  LDSM.16.M88.4 R176, [R201+-0x6000] ;  /* 0xffa00000c9b0783b */ /* 0x000fee0000000200 */
[C---:B--2---:R-:W-:Y:S08]  /*7ec0*/  HMMA.16816.F32 R12, R168.reuse, R180, R12 ;  /* 0x000000b4a80c723c */ /* 0x044ff0000000180c */
[C---:B------:R-:W-:Y:S01]  /*7ed0*/  HMMA.16816.F32 R16, R168.reuse, R182, R16 ;  /* 0x000000b6a810723c */ /* 0x040fe20000001810 */
[----:B------:R-:W-:Y:S07]  /*7ee0*/  LDSM.16.M88.4 R180, [R201+-0x5800] ;  /* 0xffa80000c9b4783b */ /* 0x000fee0000000200 */
[C---:B---3--:R-:W-:Y:S08]  /*7ef0*/  HMMA.16816.F32 R20, R168.reuse, R172, R20 ;  /* 0x000000aca814723c */ /* 0x048ff00000001814 */
[C---:B------:R-:W-:Y:S01]  /*7f00*/  HMMA.16816.F32 R24, R168.reuse, R174, R24 ;  /* 0x000000aea818723c */ /* 0x040fe20000001818 */
[----:B------:R-:W1:Y:S07]  /*7f10*/  LDSM.16.M88.4 R172, [R210] ;  /* 0x00000000d2ac783b */ /* 0x000e6e0000000200 */
[C---:B------:R-:W-:Y:S08]  /*7f20*/  HMMA.16816.F32 R28, R168.reuse, R184, R28 ;  /* 0x000000b8a81c723c */ /* 0x040ff0000000181c */
[----:B------:R-:W-:Y:S01]  /*7f30*/  HMMA.16816.F32 R32, R168, R186, R32 ;  /* 0x000000baa820723c */ /* 0x000fe20000001820 */
[----:B------:R-:W2:Y:S08]  /*7f40*/  LDSM.16.M88.4 R168, [R201+-0x5000] ;  /* 0xffb00000c9a8783b */ /* 0x000eb00000000200 */
[----:B------:R-:W3:Y:S01]  /*7f50*/  LDSM.16.M88.4 R184, [R201+-0x4800] ;  /* 0xffb80000c9b8783b */ /* 0x000ee20000000200 */
[C---:B-1----:R-:W-:Y:S08]  /*7f60*/  HMMA.16816.F32 R4, R172.reuse, R176, R4 ;  /* 0x000000b0ac04723c */ /* 0x042ff00000001804 */
        /* <DEDUP_REMOVED lines=10> */
[----:B------:R-:W2:Y:S08]  /*8010*/  LDSM.16.M88.4 R172, [R200+0x3000] ;  /* 0x00300000c8ac783b */ /* 0x000eb00000000200 */
[----:B------:R-:W3:Y:S01]  /*8020*/  LDSM.16.M88.4 R184, [R200+0x3800] ;  /* 0x00380000c8b8783b */ /* 0x000ee20000000200 */
        /* <DEDUP_REMOVED lines=28> */
[----:B------:R-:W-:Y:S07]  /*81f0*/  LDSM.16.M88.4 R176, [R201+-0x4000] ;  /* 0xffc00000c9b0783b */ /* 0x000fee0000000200 */
[C---:B------:R-:W-:Y:S08]  /*8200*/  HMMA.16816.F32 R12, R168.reuse, R180, R12 ;  /* 0x000000b4a80c723c */ /* 0x040ff0000000180c */
[C---:B------:R-:W-:Y:S01]  /*8210*/  HMMA.16816.F32 R16, R168.reuse, R182, R16 ;  /* 0x000000b6a810723c */ /* 0x040fe20000001810 */
[----:B------:R-:W-:Y:S07]  /*8220*/  LDSM.16.M88.4 R180, [R201+-0x3800] ;  /* 0xffc80000c9b4783b */ /* 0x000fee0000000200 */
[C---:B--2---:R-:W-:Y:S08]  /*8230*/  HMMA.16816.F32 R20, R168.reuse, R172, R20 ;  /* 0x000000aca814723c */ /* 0x044ff00000001814 */
[C---:B------:R-:W-:Y:S01]  /*8240*/  HMMA.16816.F32 R24, R168.reuse, R174, R24 ;  /* 0x000000aea818723c */ /* 0x040fe20000001818 */
[----:B------:R-:W1:Y:S07]  /*8250*/  LDSM.16.M88.4 R172, [R210+0x4000] ;  /* 0x00400000d2ac783b */ /* 0x000e6e0000000200 */
[C---:B---3--:R-:W-:Y:S08]  /*8260*/  HMMA.16816.F32 R28, R168.reuse, R184, R28 ;  /* 0x000000b8a81c723c */ /* 0x048ff0000000181c */
        /* <DEDUP_REMOVED lines=80> */
[----:B------:R-:W-:Y:S01]  /*8770*/  LDSM.16.M88.4 R184, [R202+0x6000] ;  /* 0x00600000cab8783b */ /* 0x000fe20000000200 */
[C---:B-1----:R-:W-:Y:S08]  /*8780*/  HMMA.16816.F32 R4, R172.reuse, R176, R4 ;  /* 0x000000b0ac04723c */ /* 0x042ff00000001804 */
[C---:B------:R-:W-:Y:S01]  /*8790*/  HMMA.16816.F32 R8, R172.reuse, R178, R8 ;  /* 0x000000b2ac08723c */ /* 0x040fe20000001808 */
[----:B------:R-:W1:Y:S07]  /*87a0*/  LDSM.16.M88.4 R176, [R135+0x7800] ;  /* 0x0078000087b0783b */ /* 0x000e6e0000000200 */
[C---:B------:R-:W-:Y:S08]  /*87b0*/  HMMA.16816.F32 R12, R172.reuse, R180, R12 ;  /* 0x000000b4ac0c723c */ /* 0x040ff0000000180c */
[C---:B------:R-:W-:Y:S01]  /*87c0*/  HMMA.16816.F32 R16, R172.reuse, R182, R16 ;  /* 0x000000b6ac10723c */ /* 0x040fe20000001810 */
[----:B------:R-:W3:Y:S07]  /*87d0*/  LDSM.16.M88.4 R180, [R211+0xc000] ;  /* 0x00c00000d3b4783b */ /* 0x000eee0000000200 */
[C---:B--2---:R-:W-:Y:S08]  /*87e0*/  HMMA.16816.F32 R20, R172.reuse, R168, R20 ;  /* 0x000000a8ac14723c */ /* 0x044ff00000001814 */
[C---:B------:R-:W-:Y:S01]  /*87f0*/  HMMA.16816.F32 R24, R172.reuse, R170, R24 ;  /* 0x000000aaac18723c */ /* 0x040fe20000001818 */
[----:B------:R-:W2:Y:S07]  /*8800*/  LDSM.16.M88.4 R168, [R202+0x6800] ;  /* 0x00680000caa8783b */ /* 0x000eae0000000200 */
[C---:B-1----:R-:W-:Y:S08]  /*8810*/  HMMA.16816.F32 R28, R172.reuse, R176, R28 ;  /* 0x000000b0ac1c723c */ /* 0x042ff0000000181c */
[----:B------:R-:W-:Y:S01]  /*8820*/  HMMA.16816.F32 R32, R172, R178, R32 ;  /* 0x000000b2ac20723c */ /* 0x000fe20000001820 */
[----:B------:R-:W1:Y:S07]  /*8830*/  LDSM.16.M88.4 R172, [R202+0x7000] ;  /* 0x00700000caac783b */ /* 0x000e6e0000000200 */
[C---:B---3--:R-:W-:Y:S01]  /*8840*/  HMMA.16816.F32 R4, R180.reuse, R184, R4 ;  /* 0x000000b8b404723c */ /* 0x048fe20000001804 */
[----:B------:R-:W3:Y:S07]  /*8850*/  LDSM.16.M88.4 R176, [R202+0x7800] ;  /* 0x00780000cab0783b */ /* 0x000eee0000000200 */
[C---:B------:R-:W-:Y:S01]  /*8860*/  HMMA.16816.F32 R8, R180.reuse, R186, R8 ;  /* 0x000000bab408723c */ /* 0x040fe20000001808 */
[----:B------:R-:W-:Y:S07]  /*8870*/  LDSM.16.M88.4 R184, [R201] ;  /* 0x00000000c9b8783b */ /* 0x000fee0000000200 */
[C---:B--2---:R-:W-:Y:S08]  /*8880*/  HMMA.16816.F32 R12, R180.reuse, R168, R12 ;  /* 0x000000a8b40c723c */ /* 0x044ff0000000180c */
[C---:B------:R-:W-:Y:S01]  /*8890*/  HMMA.16816.F32 R16, R180.reuse, R170, R16 ;  /* 0x000000aab410723c */ /* 0x040fe20000001810 */
[----:B------:R-:W2:Y:S07]  /*88a0*/  LDSM.16.M88.4 R168, [R210+0xc000] ;  /* 0x00c00000d2a8783b */ /* 0x000eae0000000200 */
[C---:B-1----:R-:W-:Y:S08]  /*88b0*/  HMMA.16816.F32 R20, R180.reuse, R172, R20 ;  /* 0x000000acb414723c */ /* 0x042ff00000001814 */
[C---:B------:R-:W-:Y:S01]  /*88c0*/  HMMA.16816.F32 R24, R180.reuse, R174, R24 ;  /* 0x000000aeb418723c */ /* 0x040fe20000001818 */
[----:B------:R-:W1:Y:S07]  /*88d0*/  LDSM.16.M88.4 R172, [R201+0x800] ;  /* 0x00080000c9ac783b */ /* 0x000e6e0000000200 */
[C---:B---3--:R-:W-:Y:S08]  /*88e0*/  HMMA.16816.F32 R28, R180.reuse, R176, R28 ;  /* 0x000000b0b41c723c */ /* 0x048ff0000000181c */
[----:B------:R-:W-:Y:S08]  /*88f0*/  HMMA.16816.F32 R32, R180, R178, R32 ;  /* 0x000000b2b420723c */ /* 0x000ff00000001820 */
[C---:B--2---:R-:W-:Y:S08]  /*8900*/  HMMA.16816.F32 R4, R168.reuse, R184, R4 ;  /* 0x000000b8a804723c */ /* 0x044ff00000001804 */
[C---:B------:R-:W-:Y:S08]  /*8910*/  HMMA.16816.F32 R8, R168.reuse, R186, R8 ;  /* 0x000000baa808723c */ /* 0x040ff00000001808 */
[C---:B-1----:R-:W-:Y:S08]  /*8920*/  HMMA.16816.F32 R12, R168.reuse, R172, R12 ;  /* 0x000000aca80c723c */ /* 0x042ff0000000180c */
[----:B------:R-:W-:Y:S01]  /*8930*/  FMUL.FTZ R0, R4, c[0x0][0x320] ;  /* 0x0000c80004007a20 */ /* 0x000fe20000410000 */
[C---:B------:R-:W-:Y:S03]  /*8940*/  HMMA.16816.F32 R16, R168.reuse, R174, R16 ;  /* 0x000000aea810723c */ /* 0x040fe60000001810 */
[----:B------:R1:W2:Y:S04]  /*8950*/  MUFU.TANH R189, R0 ;  /* 0x0000000000bd7308 */ /* 0x0002a80000002400 */
[----:B------:R-:W-:Y:S06]  /*8960*/  FMUL.FTZ R2, R11, c[0x0][0x320] ;  /* 0x0000c8000b027a20 */ /* 0x000fec0000410000 */
[----:B------:R3:W4:Y:S11]  /*8970*/  MUFU.TANH R190, R2 ;  /* 0x0000000200be7308 */ /* 0x0007360000002400 */
[----:B------:R-:W-:Y:S02]  /*8980*/  FMUL.FTZ R3, R18, c[0x0][0x320] ;  /* 0x0000c80012037a20 */ /* 0x000fe40000410000 */
[----:B-1----:R-:W-:Y:S02]  /*8990*/  FMUL.FTZ R0, R5, c[0x0][0x320] ;  /* 0x0000c80005007a20 */ /* 0x002fe40000410000 */
[----:B------:R-:W1:Y:S01]  /*89a0*/  MUFU.TANH R183, R3 ;  /* 0x0000000300b77308 */ /* 0x000e620000002400 */
[----:B---3--:R-:W-:Y:S09]  /*89b0*/  FMUL.FTZ R2, R19, c[0x0][0x320] ;  /* 0x0000c80013027a20 */ /* 0x008ff20000410000 */
[----:B------:R3:W1:Y:S10]  /*89c0*/  MUFU.TANH R188, R0 ;  /* 0x0000000000bc7308 */ /* 0x0006740000002400 */
[----:B------:R-:W1:Y:S01]  /*89d0*/  MUFU.TANH R182, R2 ;  /* 0x0000000200b67308 */ /* 0x000e620000002400 */
[----:B---3--:R-:W-:Y:S09]  /*89e0*/  FMUL.FTZ R0, R6, c[0x0][0x320] ;  /* 0x0000c80006007a20 */ /* 0x008ff20000410000 */
[----:B------:R3:W1:Y:S02]  /*89f0*/  MUFU.TANH R193, R0 ;  /* 0x0000000000c17308 */ /* 0x0006640000002400 */
[----:B---3--:R-:W-:Y:S02]  /*8a00*/  FMUL.FTZ R0, R7, c[0x0][0x320] ;  /* 0x0000c80007007a20 */ /* 0x008fe40000410000 */
[----:B------:R-:W3:Y:S06]  /*8a10*/  LDSM.16.M88.4 R4, [R201+0x1000] ;  /* 0x00100000c904783b */ /* 0x000eec0000000200 */
[----:B------:R5:W1:Y:S02]  /*8a20*/  MUFU.TANH R192, R0 ;  /* 0x0000000000c07308 */ /* 0x000a640000002400 */
[----:B-----5:R-:W-:Y:S08]  /*8a30*/  FMUL.FTZ R0, R8, c[0x0][0x320] ;  /* 0x0000c80008007a20 */ /* 0x020ff00000410000 */
[----:B------:R5:W1:Y:S01]  /*8a40*/  MUFU.TANH R185, R0 ;  /* 0x0000000000b97308 */ /* 0x000a620000002400 */
[C---:B---3--:R-:W-:Y:S08]  /*8a50*/  HMMA.16816.F32 R20, R168.reuse, R4, R20 ;  /* 0x00000004a814723c */ /* 0x048ff00000001814 */
[C---:B------:R-:W-:Y:S04]  /*8a60*/  HMMA.16816.F32 R24, R168.reuse, R6, R24 ;  /* 0x00000006a818723c */ /* 0x040fe80000001818 */
[----:B-----5:R-:W-:Y:S04]  /*8a70*/  FMUL.FTZ R0, R9, c[0x0][0x320] ;  /* 0x0000c80009007a20 */ /* 0x020fe80000410000 */
[----:B------:R3:W1:Y:S04]  /*8a80*/  MUFU.TANH R184, R0 ;  /* 0x0000000000b87308 */ /* 0x0006680000002400 */
[----:B---3--:R-:W-:Y:S02]  /*8a90*/  FMUL.FTZ R0, R10, c[0x0][0x320] ;  /* 0x0000c8000a007a20 */ /* 0x008fe40000410000 */
[----:B------:R-:W3:Y:S01]  /*8aa0*/  LDSM.16.M88.4 R8, [R201+0x1800] ;  /* 0x00180000c908783b */ /* 0x000ee20000000200 */
[----:B------:R-:W-:Y:S04]  /*8ab0*/  DEPBAR.LE SB0, 0x0 ;  /* 0x000080000000791a */ /* 0x000fe80000000000 */
[----:B------:R5:W1:Y:S03]  /*8ac0*/  MUFU.TANH R191, R0 ;  /* 0x0000000000bf7308 */ /* 0x000a660000002400 */
[----:B------:R-:W-:Y:S01]  /*8ad0*/  BAR.SYNC.DEFER_BLOCKING 0x0 ;  /* 0x0000000000007b1d */ /* 0x000fe20000010000 */
[----:B-----5:R-:W-:Y:S06]  /*8ae0*/  FMUL.FTZ R0, R12, c[0x0][0x320] ;  /* 0x0000c8000c007a20 */ /* 0x020fec0000410000 */
[----:B------:R5:W1:Y:S01]  /*8af0*/  MUFU.TANH R181, R0 ;  /* 0x0000000000b57308 */ /* 0x000a620000002400 */
[C---:B---3--:R-:W-:Y:S08]  /*8b00*/  HMMA.16816.F32 R28, R168.reuse, R8, R28 ;  /* 0x00000008a81c723c */ /* 0x048ff0000000181c */
[----:B------:R-:W-:Y:S04]  /*8b10*/  HMMA.16816.F32 R32, R168, R10, R32 ;  /* 0x0000000aa820723c */ /* 0x000fe80000001820 */
[----:B-----5:R-:W-:Y:S04]  /*8b20*/  FMUL.FTZ R0, R13, c[0x0][0x320] ;  /* 0x0000c8000d007a20 */ /* 0x020fe80000410000 */
[----:B------:R3:W1:Y:S04]  /*8b30*/  MUFU.TANH R180, R0 ;  /* 0x0000000000b47308 */ /* 0x0006680000002400 */
[----:B---3--:R-:W-:Y:S06]  /*8b40*/  FMUL.FTZ R0, R14, c[0x0][0x320] ;  /* 0x0000c8000e007a20 */ /* 0x008fec0000410000 */
[----:B------:R3:W1:Y:S02]  /*8b50*/  MUFU.TANH R187, R0 ;  /* 0x0000000000bb7308 */ /* 0x0006640000002400 */
[----:B---3--:R-:W-:Y:S08]  /*8b60*/  FMUL.FTZ R0, R15, c[0x0][0x320] ;  /* 0x0000c8000f007a20 */ /* 0x008ff00000410000 */
        /* <DEDUP_REMOVED lines=36> */
[----:B------:R3:W1:Y:S01]  /*8db0*/  MUFU.TANH R175, R0 ;  /* 0x0000000000af7308 */ /* 0x0006620000002400 */
[----:B------:R-:W-:-:S05]  /*8dc0*/  @!P0 BRA `(.L_x_2086) ;  /* 0x000005f000008947 */ /* 0x000fca0003800000 */
[----:B--2-4-:R-:W-:Y:S01]  /*8dd0*/  SHF.R.S32.HI R6, RZ, 0x1f, R222 ;  /* 0x0000001fff067819 */ /* 0x014fe200000114de */
[----:B------:R-:W-:Y:S01]  /*8de0*/  IMAD.MOV.U32 R194, RZ, RZ, c[0x0][0x2b8] ;  /* 0x0000ae00ffc27624 */ /* 0x000fe200078e00ff */
[----:B------:R-:W-:Y:S01]  /*8df0*/  SHF.R.S32.HI R7, RZ, 0x1f, R223 ;  /* 0x0000001fff077819 */ /* 0x000fe200000114df */
[----:B------:R-:W-:Y:S01]  /*8e00*/  IMAD R2, R214, 0x40, R232 ;  /* 0x00000040d6027824 */ /* 0x000fe200078e02e8 */
[----:B------:R-:W-:Y:S01]  /*8e10*/  SHF.L.U64.HI R13, R222, 0x1, R6 ;  /* 0x00000001de0d7819 */ /* 0x000fe20000010206 */
[----:B------:R-:W-:Y:S01]  /*8e20*/  IMAD.MOV.U32 R216, RZ, RZ, RZ ;  /* 0x000000ffffd87224 */ /* 0x000fe200078e00ff */
[----:B------:R-:W-:Y:S01]  /*8e30*/  ISETP.NE.AND P1, PT, R194, 0x1, PT ;  /* 0x00000001c200780c */ /* 0x000fe20003f25270 */
[----:B------:R-:W-:Y:S01]  /*8e40*/  IMAD.SHL.U32 R25, R224, 0x2, RZ ;  /* 0x00000002e0197824 */ /* 0x000fe200078e00ff */
[----:B------:R-:W-:Y:S01]  /*8e50*/  IADD3 R2, R2, -0x40, R229 ;  /* 0xffffffc002027810 */ /* 0x000fe20007ffe0e5 */
[----:B------:R-:W-:Y:S01]  /*8e60*/  IMAD.SHL.U32 R24, R222, 0x2, RZ ;  /* 0x00000002de187824 */ /* 0x000fe200078e00ff */
[----:B------:R-:W-:Y:S01]  /*8e70*/  SHF.R.S32.HI R194, RZ, 0x1f, R224 ;  /* 0x0000001fffc27819 */ /* 0x000fe200000114e0 */
[----:B------:R-:W-:Y:S01]  /*8e80*/  IMAD.SHL.U32 R23, R223, 0x2, RZ ;  /* 0x00000002df177824 */ /* 0x000fe200078e00ff */
[----:B------:R-:W-:Y:S01]  /*8e90*/  SHF.R.S32.HI R6, RZ, 0x1f, R217 ;  /* 0x0000001fff067819 */ /* 0x000fe200000114d9 */
[----:B---3--:R-:W-:Y:S01]  /*8ea0*/  IMAD.MOV.U32 R0, RZ, RZ, R2 ;  /* 0x000000ffff007224 */ /* 0x008fe200078e0002 */
[----:B------:R-:W-:Y:S01]  /*8eb0*/  SHF.L.U64.HI R14, R224, 0x1, R194 ;  /* 0x00000001e00e7819 */ /* 0x000fe200000102c2 */
[----:B------:R-:W-:Y:S01]  /*8ec0*/  IMAD.SHL.U32 R22, R217, 0x2, RZ ;  /* 0x00000002d9167824 */ /* 0x000fe200078e00ff */
[----:B------:R-:W-:Y:S02]  /*8ed0*/  SHF.L.U64.HI R12, R223, 0x1, R7 ;  /* 0x00000001df0c7819 */ /* 0x000fe40000010207 */
[----:B------:R-:W-:Y:S01]  /*8ee0*/  SHF.L.U64.HI R9, R217, 0x1, R6 ;  /* 0x00000001d9097819 */ /* 0x000fe20000010206 */
[----:B------:R-:W-:Y:S05]  /*8ef0*/  @P1 IMAD.HI.U32 R3, R2, c[0x0][0x2bc], RZ ;  /* 0x0000af0002031a27 */ /* 0x000fea00078e00ff */
[----:B------:R-:W-:Y:S04]  /*8f00*/  @P1 SHF.R.U32.HI R0, RZ, c[0x0][0x2c0], R3 ;  /* 0x0000b000ff001a19 */ /* 0x000fe80000011603 */
[C---:B------:R-:W-:Y:S04]  /*8f10*/  @!P6 IADD3 R3, P0, R0.reuse, R236, RZ ;  /* 0x000000ec0003e210 */ /* 0x040fe80007f1e0ff */
[----:B------:R-:W-:Y:S01]  /*8f20*/  @!P6 LEA.HI.X.SX32 R5, R0, R240, 0x1, P0 ;  /* 0x000000f00005e211 */ /* 0x000fe200000f0eff */
[----:B------:R-:W-:Y:S01]  /*8f30*/  IMAD.MOV R0, RZ, RZ, -R0 ;  /* 0x000000ffff007224 */ /* 0x000fe200078e0a00 */
[C---:B------:R-:W-:Y:S03]  /*8f40*/  @!P6 LEA R4, P0, R3.reuse, c[0x0][0x2a0], 0x2 ;  /* 0x0000a8000304ea11 */ /* 0x040fe600078010ff */
[----:B------:R-:W-:Y:S01]  /*8f50*/  IMAD R218, R0, c[0x0][0x2b8], R2 ;  /* 0x0000ae0000da7a24 */ /* 0x000fe200078e0202 */
[----:B------:R-:W-:Y:S03]  /*8f60*/  @!P6 LEA.HI.X R5, R3, c[0x0][0x2a4], R5, 0x2, P0 ;  /* 0x0000a9000305ea11 */ /* 0x000fe600000f1405 */
[----:B------:R-:W-:Y:S01]  /*8f70*/  IMAD.WIDE.U32 R2, R218, c[0x0][0x1e0], RZ ;  /* 0x00007800da027a25 */ /* 0x000fe200078e00ff */
        /* <DEDUP_REMOVED lines=15> */
.L_x_2218:
[----:B------:R-:W-:-:S05]  /*9070*/  BRA.DIV ~URZ, `(.L_x_2088) ;  /* 0x000122327f007947 */ /* 0x000fca000b800000 */
[----:B------:R-:W4:Y:S01]  /*9080*/  SHFL.IDX PT, R0, R8, RZ, 0x181f ;  /* 0x00181fff08007589 */ /* 0x000f2200000e0000 */
[----:B------:R-:W-:Y:S02]  /*9090*/  ISETP.GE.AND P2, PT, R217, c[0x0][0x1d4], PT ;  /* 0x00007500d9007a0c */ /* 0x000fe40003f46270 */
[----:B------:R-:W-:Y:S02]  /*90a0*/  ISETP.GE.AND P3, PT, R223, c[0x0][0x1d4], PT ;  /* 0x00007500df007a0c */ /* 0x000fe40003f66270 */
[----:B------:R-:W-:Y:S04]  /*90b0*/  ISETP.GE.AND P1, PT, R222, c[0x0][0x1d4], PT ;  /* 0x00007500de007a0c */ /* 0x000fe80003f26270 */
[----:B------:R-:W-:Y:S02]  /*90c0*/  SEL R11, RZ, 0x10, P1 ;  /* 0x00000010ff0b7807 */ /* 0x000fe40000800000 */
[----:B----4-:R-:W-:Y:S05]  /*90d0*/  IADD3 R6, P0, R0, R22, RZ ;  /* 0x0000001600067210 */ /* 0x010fea0007f1e0ff */
[----:B---3--:R-:W-:Y:S01]  /*90e0*/  IMAD.X R7, R4, 0x1, R9, P0 ;  /* 0x0000000104077824 */ /* 0x008fe200000e0609 */
[----:B------:R-:W-:Y:S04]  /*90f0*/  IADD3 R2, P0, R0, R23, RZ ;  /* 0x0000001700027210 */ /* 0x000fe80007f1e0ff */
[----:B------:R-:W-:Y:S01]  /*9100*/  @!PT LDS RZ, [RZ] ;  /* 0x00000000fffff984 */ /* 0x000fe20000000800 */
[----:B------:R-:W-:Y:S01]  /*9110*/  @!PT LDS RZ, [RZ] ;  /* 0x00000000fffff984 */ /* 0x000fe20000000800 */
[----:B------:R3:W-:Y:S01]  /*9120*/  LDGSTS.E.BYPASS.LTC128B.128 [R215+0x8100], [R6.64], !P2 ;  /* 0x0810000006d77fae */ /* 0x0007e2000d101d46 */
[----:B------:R-:W-:Y:S05]  /*9130*/  IMAD.X R3, R4, 0x1, R12, P0 ;  /* 0x0000000104037824 */ /* 0x000fea00000e060c */
[----:B------:R4:W-:Y:S01]  /*9140*/  LDGSTS.E.BYPASS.LTC128B.128 [R215+0xa100], [R2.64], !P3 ;  /* 0x0a10000002d77fae */ /* 0x0009e2000d901d46 */
[----:B---3--:R-:W-:Y:S02]  /*9150*/  SEL R6, RZ, 0x10, P2 ;  /* 0x00000010ff067807 */ /* 0x008fe40001000000 */
[----:B----4-:R-:W-:Y:S05]  /*9160*/  IADD3 R2, P0, R0, R24, RZ ;  /* 0x0000001800027210 */ /* 0x010fea0007f1e0ff */
[----:B------:R-:W-:Y:S05]  /*9170*/  IMAD.X R3, R4, 0x1, R13, P0 ;  /* 0x0000000104037824 */ /* 0x000fea00000e060d */
[----:B------:R3:W-:Y:S02]  /*9180*/  LDGSTS.E.BYPASS.LTC128B.128 [R215+0xc100], [R2.64], !P1 ;  /* 0x0c10000002d77fae */ /* 0x0007e4000c901d46 */
[----:B---3--:R-:W-:Y:S02]  /*9190*/  IADD3 R2, P0, R0, R25, RZ ;  /* 0x0000001900027210 */ /* 0x008fe40007f1e0ff */
[----:B------:R-:W3:Y:S03]  /*91a0*/  SHFL.IDX PT, R0, R8, 0x1, 0x181f ;  /* 0x00381f0008007f89 */ /* 0x000ee600000e0000 */
[----:B------:R-:W-:Y:S01]  /*91b0*/  IMAD.X R3, R4, 0x1, R14, P0 ;  /* 0x0000000104037824 */ /* 0x000fe200000e060e */
[----:B------:R-:W-:Y:S01]  /*91c0*/  ISETP.GE.AND P0, PT, R224, c[0x0][0x1d4], PT ;  /* 0x00007500e0007a0c */ /* 0x000fe20003f06270 */
[----:B------:R4:W2:Y:S03]  /*91d0*/  SHFL.IDX PT, R4, R5, 0x1, 0x181f ;  /* 0x00381f0005047f89 */ /* 0x0008a600000e0000 */
[----:B------:R-:W-:Y:S09]  /*91e0*/  SEL R10, RZ, 0x10, P0 ;  /* 0x00000010ff0a7807 */ /* 0x000ff20000000000 */
[----:B------:R1:W-:Y:S01]  /*91f0*/  LDGSTS.E.BYPASS.LTC128B.128 [R215+0xe100], [R2.64], !P0 ;  /* 0x0e10000002d77fae */ /* 0x0003e2000c101d46 */
[----:B--2-4-:R-:W-:Y:S03]  /*9200*/  SEL R5, RZ, 0x10, P3 ;  /* 0x00000010ff057807 */ /* 0x014fe60001800000 */
.L_x_2219:
[C---:B-1-3--:R-:W-:Y:S02]  /*9210*/  IADD3 R2, -R6.reuse, 0x10, RZ ;  /* 0x0000001006027810 */ /* 0x04afe40007ffe1ff */
        /* <DEDUP_REMOVED lines=9> */
[----:B-1----:R-:W-:Y:S04]  /*92b0*/  IADD3 R2, -R5, 0x10, RZ ;  /* 0x0000001005027810 */ /* 0x002fe80007ffe1ff */
[----:B------:R-:W-:Y:S04]  /*92c0*/  LOP3.LUT R2, R2, 0xf, RZ, 0xc0, !PT ;  /* 0x0000000f02027812 */ /* 0x000fe800078ec0ff */
[----:B------:R-:W-:Y:S02]  /*92d0*/  IADD3 R8, P1, P0, R2, R0, R23 ;  /* 0x0000000002087210 */ /* 0x000fe4000783e017 */
[C---:B------:R-:W-:Y:S02]  /*92e0*/  IADD3 R2, -R11.reuse, 0x10, RZ ;  /* 0x000000100b027810 */ /* 0x040fe40007ffe1ff */
[----:B------:R-:W-:Y:S02]  /*92f0*/  IADD3.X R9, RZ, R4, R12, P1, P0 ;  /* 0x00000004ff097210 */ /* 0x000fe40000fe040c */
[----:B------:R-:W-:Y:S03]  /*9300*/  LOP3.LUT R2, R2, 0xf, RZ, 0xc0, !PT ;  /* 0x0000000f02027812 */ /* 0x000fe600078ec0ff */
[----:B------:R1:W-:Y:S01]  /*9310*/  LDGSTS.E.BYPASS.LTC128B.128.ZFILL [R215+0xb100], [R8.64], P2 ;  /* 0x0b10000008d77fae */ /* 0x0003e20009141d46 */
[----:B------:R-:W-:Y:S02]  /*9320*/  IADD3 R6, P1, P0, R2, R0, R24 ;  /* 0x0000000002067210 */ /* 0x000fe4000783e018 */
[----:B------:R-:W-:Y:S02]  /*9330*/  IADD3 R2, -R10, 0x10, RZ ;  /* 0x000000100a027810 */ /* 0x000fe40007ffe1ff */
        /* <DEDUP_REMOVED lines=8> */
.L_x_2086:
[----:B--2-4-:R-:W-:Y:S05]  /*93c0*/  BSYNC B0 ;  /* 0x0000000000007941 */ /* 0x014fea0003800000 */
.L_x_2085:
[----:B---3--:R-:W-:Y:S01]  /*93d0*/  IMAD.MOV.U32 R0, RZ, RZ, c[0x0][0x2c4] ;  /* 0x0000b100ff007624 */ /* 0x008fe200078e00ff */
        /* <DEDUP_REMOVED lines=11> */
[C---:B-1----:R-:W-:Y:S02]  /*9490*/  IADD3 R6, R0.reuse, UR4, RZ ;  /* 0x0000000400067c10 */ /* 0x042fe4000fffe0ff */
[----:B------:R-:W-:Y:S01]  /*94a0*/  IADD3 R7, R0, c[0x0][0x328], RZ ;  /* 0x0000ca0000077a10 */ /* 0x000fe20007ffe0ff */
[----:B------:R-:W-:-:S05]  /*94b0*/  BRA.DIV ~URZ, `(.L_x_2089) ;  /* 0x000120827f007947 */ /* 0x000fca000b800000 */
[----:B------:R1:W2:Y:S02]  /*94c0*/  SHFL.IDX PT, R3, R4, RZ, 0x1c1f ;  /* 0x001c1fff04037589 */ /* 0x0002a400000e0000 */
.L_x_2220:
        /* <DEDUP_REMOVED lines=19> */
.L_x_2092:
[----:B------:R-:W-:Y:S04]  /*9600*/  MOV R8, 0x1 ;  /* 0x0000000100087802 */ /* 0x000fe80000000f00 */
[----:B------:R-:W-:Y:S11]  /*9610*/  ISETP.NE.AND P0, PT, R8, c[0x0][0x32c], PT ;  /* 0x0000cb0008007a0c */ /* 0x000ff60003f05270 */
[----:B------:R-:W-:Y:S02]  /*9620*/  @!UPT UIADD3 URZ, URZ, URZ, URZ ;  /* 0x0000003f3f3ff290 */ /* 0x000fe4000fffe03f */
[----:B------:R-:W-:Y:S05]  /*9630*/  @P0 IMAD.HI.U32 R8, R3, c[0x0][0x330], RZ ;  /* 0x0000cc0003080a27 */ /* 0x000fea00078e00ff */
[----:B------:R-:W-:Y:S02]  /*9640*/  @P0 SHF.R.U32.HI R3, RZ, c[0x0][0x334], R8 ;  /* 0x0000cd00ff030a19 */ /* 0x000fe40000011608 */
.L_x_2093:
[----:B------:R-:W-:Y:S05]  /*9650*/  BSYNC B0 ;  /* 0x0000000000007941 */ /* 0x000fea0003800000 */
.L_x_2091:
[----:B------:R-:W-:Y:S04]  /*9660*/  IMAD R3, R3, c[0x0][0x32c], -R5 ;  /* 0x0000cb0003037a24 */ /* 0x000fe800078e0a05 */
[----:B------:R-:W-:Y:S05]  /*9670*/  IMAD.IADD R3, R3, 0x1, -R231 ;  /* 0x0000000103037824 */ /* 0x000fea00078e0ae7 */
[----:B------:R-:W-:Y:S02]  /*9680*/  IMNMX R0, R0, R3, !PT ;  /* 0x0000000300007217 */ /* 0x000fe40007800200 */
[----:B------:R-:W-:Y:S04]  /*9690*/  IADD3 R3, R3, c[0x0][0x32c], RZ ;  /* 0x0000cb0003037a10 */ /* 0x000fe80007ffe0ff */
[----:B------:R-:W-:Y:S02]  /*96a0*/  IMNMX R2, R2, R3, PT ;  /* 0x0000000302027217 */ /* 0x000fe40003800200 */
.L_x_2090:
        /* <DEDUP_REMOVED lines=50> */
[----:B------:R2:W3:Y:S02]  /*99d0*/  SHFL.IDX PT, R3, R4, 0x1, 0x1c1f ;  /* 0x003c1f0004037f89 */ /* 0x0004e400000e0000 */
.L_x_2221:
        /* <DEDUP_REMOVED lines=12> */
[----:B-12---:R-:W-:Y:S05]  /*9aa0*/  IMAD.MOV.U32 R4, RZ, RZ, 0x1 ;  /* 0x00000001ff047424 */ /* 0x006fea00078e00ff */
[----:B------:R-:W-:Y:S11]  /*9ab0*/  ISETP.NE.AND P0, PT, R4, c[0x0][0x32c], PT ;  /* 0x0000cb0004007a0c */ /* 0x000ff60003f05270 */
[----:B------:R-:W-:Y:S02]  /*9ac0*/  @!UPT UIADD3 URZ, URZ, URZ, URZ ;  /* 0x0000003f3f3ff290 */ /* 0x000fe4000fffe03f */
[----:B------:R-:W-:Y:S05]  /*9ad0*/  @P0 IMAD.HI.U32 R4, R3, c[0x0][0x330], RZ ;  /* 0x0000cc0003040a27 */ /* 0x000fea00078e00ff */
[----:B------:R-:W-:Y:S04]  /*9ae0*/  @P0 SHF.R.U32.HI R3, RZ, c[0x0][0x334], R4 ;  /* 0x0000cd00ff030a19 */ /* 0x000fe80000011604 */
[----:B------:R-:W-:Y:S01]  /*9af0*/  LOP3.LUT R3, RZ, R3, RZ, 0x33, !PT ;  /* 0x00000003ff037212 */ /* 0x000fe200078e33ff */
[----:B------:R-:W-:-:S05]  /*9b00*/  BRA `(.L_x_2098) ;  /* 0x0000005000007947 */ /* 0x000fca0003800000 */
.L_x_2097:
[----:B-12---:R-:W-:Y:S04]  /*9b10*/  MOV R4, 0x1 ;  /* 0x0000000100047802 */ /* 0x006fe80000000f00 */
[----:B------:R-:W-:Y:S11]  /*9b20*/  ISETP.NE.AND P0, PT, R4, c[0x0][0x32c], PT ;  /* 0x0000cb0004007a0c */ /* 0x000ff60003f05270 */
[----:B------:R-:W-:Y:S02]  /*9b30*/  @!UPT UIADD3 URZ, URZ, URZ, URZ ;  /* 0x0000003f3f3ff290 */ /* 0x000fe4000fffe03f */
[----:B------:R-:W-:Y:S05]  /*9b40*/  @P0 IMAD.HI.U32 R4, R3, c[0x0][0x330], RZ ;  /* 0x0000cc0003040a27 */ /* 0x000fea00078e00ff */
[----:B------:R-:W-:Y:S02]  /*9b50*/  @P0 SHF.R.U32.HI R3, RZ, c[0x0][0x334], R4 ;  /* 0x0000cd00ff030a19 */ /* 0x000fe40000011604 */
.L_x_2098:
[----:B------:R-:W-:Y:S05]  /*9b60*/  BSYNC B0 ;  /* 0x0000000000007941 */ /* 0x000fea0003800000 */
.L_x_2096:
[----:B------:R-:W-:Y:S04]  /*9b70*/  IMAD R5, R3, c[0x0][0x32c], -R5 ;  /* 0x0000cb0003057a24 */ /* 0x000fe800078e0a05 */
[----:B------:R-:W-:Y:S05]  /*9b80*/  IMAD.IADD R3, R5, 0x1, -R231 ;  /* 0x0000000105037824 */ /* 0x000fea00078e0ae7 */
[----:B------:R-:W-:Y:S02]  /*9b90*/  IMNMX R0, R0, R3, !PT ;  /* 0x0000000300007217 */ /* 0x000fe40007800200 */
[----:B------:R-:W-:Y:S04]  /*9ba0*/  IADD3 R3, R3, c[0x0][0x32c], RZ ;  /* 0x0000cb0003037a10 */ /* 0x000fe80007ffe0ff */
[----:B------:R-:W-:Y:S02]  /*9bb0*/  IMNMX R2, R2, R3, PT ;  /* 0x0000000302027217 */ /* 0x000fe40003800200 */
.L_x_2095:
        /* <DEDUP_REMOVED lines=82> */
.L_x_2222:
[----:B-12---:R-:W-:Y:S01]  /*a0e0*/  FMNMX.FTZ R4, R4, R0, !PT ;  /* 0x0000000004047209 */ /* 0x006fe20007810000 */
[----:B------:R-:W-:-:S05]  /*a0f0*/  BRA.DIV ~URZ, `(.L_x_2100) ;  /* 0x000115627f007947 */ /* 0x000fca000b800000 */
[----:B------:R-:W1:Y:S02]  /*a100*/  SHFL.BFLY PT, R0, R4, 0x1, 0x1f ;  /* 0x0c201f0004007f89 */ /* 0x000e6400000e0000 */
[----:B-1----:R-:W-:Y:S02]  /*a110*/  FMNMX.FTZ R132, R4, R0, !PT ;  /* 0x0000000004847209 */ /* 0x002fe40007810000 */
[----:B------:R-:W1:Y:S02]  /*a120*/  SHFL.BFLY PT, R0, R5, 0x2, 0x1f ;  /* 0x0c401f0005007f89 */ /* 0x000e6400000e0000 */
[----:B-1----:R-:W-:Y:S05]  /*a130*/  FMNMX.FTZ R4, R5, R0, !PT ;  /* 0x0000000005047209 */ /* 0x002fea0007810000 */
[----:B------:R1:W2:Y:S02]  /*a140*/  SHFL.BFLY PT, R0, R4, 0x1, 0x1f ;  /* 0x0c201f0004007f89 */ /* 0x0002a400000e0000 */
.L_x_2223:
        /* <DEDUP_REMOVED lines=23> */
[----:B------:R-:W2:Y:S01]  /*a2c0*/  MUFU.EX2 R5, R5 ;  /* 0x0000000500057308 */ /* 0x000ea20000000800 */
[--C-:B------:R-:W-:Y:S02]  /*a2d0*/  FFMA.FTZ R193, R25, c[0x0][0x2d0], -R2.reuse ;  /* 0x0000b40019c17a23 */ /* 0x100fe40000010802 */
[--C-:B------:R-:W-:Y:S02]  /*a2e0*/  FFMA.FTZ R196, R24, c[0x0][0x2d0], -R2.reuse ;  /* 0x0000b40018c47a23 */ /* 0x100fe40000010802 */
[--C-:B------:R-:W-:Y:S02]  /*a2f0*/  FFMA.FTZ R133, R168, c[0x0][0x2d0], -R2.reuse ;  /* 0x0000b400a8857a23 */ /* 0x100fe40000010802 */
[----:B------:R-:W-:Y:S03]  /*a300*/  FFMA.FTZ R194, R23, c[0x0][0x2d0], -R2 ;  /* 0x0000b40017c27a23 */ /* 0x000fe60000010802 */
[----:B------:R3:W-:Y:S01]  /*a310*/  MUFU.EX2 R23, R133 ;  /* 0x0000008500177308 */ /* 0x0007e20000000800 */
[C---:B-1----:R-:W-:Y:S02]  /*a320*/  FFMA.FTZ R2, R0.reuse, R225, R4 ;  /* 0x000000e100027223 */ /* 0x042fe40000010004 */
[C---:B------:R-:W-:Y:S02]  /*a330*/  FMUL.FTZ R32, R0.reuse, R136 ;  /* 0x0000008800207220 */ /* 0x040fe40000410000 */
[C---:B------:R-:W-:Y:S02]  /*a340*/  FMUL.FTZ R33, R0.reuse, R137 ;  /* 0x0000008900217220 */ /* 0x040fe40000410000 */
[C---:B------:R-:W-:Y:S02]  /*a350*/  FMUL.FTZ R25, R0.reuse, R145 ;  /* 0x0000009100197220 */ /* 0x040fe40000410000 */
[C---:B------:R-:W-:Y:S02]  /*a360*/  FMUL.FTZ R24, R0.reuse, R144 ;  /* 0x0000009000187220 */ /* 0x040fe40000410000 */
[----:B--2---:R-:W-:Y:S01]  /*a370*/  FADD.FTZ R22, R5, R2 ;  /* 0x0000000205167221 */ /* 0x004fe20000010000 */
[----:B------:R-:W-:Y:S01]  /*a380*/  FSEL R2, R3, RZ, P0 ;  /* 0x000000ff03027208 */ /* 0x000fe20000000000 */
[----:B------:R-:W-:Y:S01]  /*a390*/  FMUL.FTZ R28, R0, R140 ;  /* 0x0000008c001c7220 */ /* 0x000fe20000410000 */
[----:B------:R-:W-:Y:S01]  /*a3a0*/  F2FP.PACK_AB R168, R5, R4 ;  /* 0x0000000405a8723e */ /* 0x000fe200000000ff */
[----:B------:R-:W-:Y:S01]  /*a3b0*/  FMUL.FTZ R4, R3, c[0x0][0x2d0] ;  /* 0x0000b40003047a20 */ /* 0x000fe20000410000 */
[----:B------:R-:W-:Y:S01]  /*a3c0*/  MUFU.EX2 R144, R178 ;  /* 0x000000b200907308 */ /* 0x000fe20000000800 */
[----:B------:R-:W-:Y:S02]  /*a3d0*/  FADD.FTZ R2, -R2, R134 ;  /* 0x0000008602027221 */ /* 0x000fe40000010100 */
[----:B------:R-:W-:Y:S01]  /*a3e0*/  FMUL.FTZ R29, R0, R141 ;  /* 0x0000008d001d7220 */ /* 0x000fe20000410000 */
[----:B------:R-:W-:Y:S01]  /*a3f0*/  FSEL R4, R4, RZ, P0 ;  /* 0x000000ff04047208 */ /* 0x000fe20000000000 */
[----:B------:R-:W-:Y:S01]  /*a400*/  FMUL.FTZ R2, R2, c[0x0][0x2d0] ;  /* 0x0000b40002027a20 */ /* 0x000fe20000410000 */
[----:B------:R-:W-:Y:S01]  /*a410*/  ISETP.GT.AND P0, PT, R214, R207, PT ;  /* 0x000000cfd600720c */ /* 0x000fe20003f04270 */
[----:B------:R-:W-:Y:S01]  /*a420*/  FMUL.FTZ R36, R0, R36 ;  /* 0x0000002400247220 */ /* 0x000fe20000410000 */
[----:B------:R-:W-:Y:S01]  /*a430*/  IADD3 R214, R214, -0x1, RZ ;  /* 0xffffffffd6d67810 */ /* 0x000fe20007ffe0ff */
[--C-:B------:R-:W-:Y:S02]  /*a440*/  FFMA.FTZ R5, R21, c[0x0][0x2d0], -R4.reuse ;  /* 0x0000b40015057a23 */ /* 0x100fe40000010804 */
[----:B------:R-:W1:Y:S01]  /*a450*/  MUFU.EX2 R21, R35 ;  /* 0x0000002300157308 */ /* 0x000e620000000800 */
[--C-:B------:R-:W-:Y:S02]  /*a460*/  FFMA.FTZ R6, R6, c[0x0][0x2d0], -R4.reuse ;  /* 0x0000b40006067a23 */ /* 0x100fe40000010804 */
[--C-:B------:R-:W-:Y:S02]  /*a470*/  FFMA.FTZ R195, R7, c[0x0][0x2d0], -R4.reuse ;  /* 0x0000b40007c37a23 */ /* 0x100fe40000010804 */
[--C-:B---3--:R-:W-:Y:S02]  /*a480*/  FFMA.FTZ R133, R20, c[0x0][0x2d0], -R4.reuse ;  /* 0x0000b40014857a23 */ /* 0x108fe40000010804 */
[--C-:B------:R-:W-:Y:S02]  /*a490*/  FFMA.FTZ R134, R19, c[0x0][0x2d0], -R4.reuse ;  /* 0x0000b40013867a23 */ /* 0x100fe40000010804 */
[--C-:B------:R-:W-:Y:S01]  /*a4a0*/  FFMA.FTZ R175, R16, c[0x0][0x2d0], -R4.reuse ;  /* 0x0000b40010af7a23 */ /* 0x100fe20000010804 */
[----:B------:R-:W2:Y:S01]  /*a4b0*/  MUFU.EX2 R2, R2 ;  /* 0x0000000200027308 */ /* 0x000ea20000000800 */
[----:B------:R-:W-:Y:S02]  /*a4c0*/  FMUL.FTZ R16, R0, R152 ;  /* 0x0000009800107220 */ /* 0x000fe40000410000 */
[--C-:B------:R-:W-:Y:S02]  /*a4d0*/  FFMA.FTZ R183, R12, c[0x0][0x2d0], -R4.reuse ;  /* 0x0000b4000cb77a23 */ /* 0x100fe40000010804 */
[----:B------:R-:W-:Y:S02]  /*a4e0*/  FMUL.FTZ R12, R0, R156 ;  /* 0x0000009c000c7220 */ /* 0x000fe40000410000 */
[--C-:B------:R-:W-:Y:S02]  /*a4f0*/  FFMA.FTZ R174, R18, c[0x0][0x2d0], -R4.reuse ;  /* 0x0000b40012ae7a23 */ /* 0x100fe40000010804 */
[--C-:B------:R-:W-:Y:S01]  /*a500*/  FFMA.FTZ R173, R17, c[0x0][0x2d0], -R4.reuse ;  /* 0x0000b40011ad7a23 */ /* 0x100fe20000010804 */
[----:B------:R-:W-:Y:S01]  /*a510*/  MUFU.EX2 R7, R6 ;  /* 0x0000000600077308 */ /* 0x000fe20000000800 */
[--C-:B------:R-:W-:Y:S02]  /*a520*/  FFMA.FTZ R184, R11, c[0x0][0x2d0], -R4.reuse ;  /* 0x0000b4000bb87a23 */ /* 0x100fe40000010804 */
[--C-:B------:R-:W-:Y:S01]  /*a530*/  FFMA.FTZ R189, R10, c[0x0][0x2d0], -R4.reuse ;  /* 0x0000b4000abd7a23 */ /* 0x100fe20000010804 */
[----:B-1----:R-:W-:Y:S01]  /*a540*/  F2FP.PACK_AB R170, R21, R23 ;  /* 0x0000001715aa723e */ /* 0x002fe200000000ff */
[--C-:B------:R-:W-:Y:S02]  /*a550*/  FFMA.FTZ R190, R9, c[0x0][0x2d0], -R4.reuse ;  /* 0x0000b40009be7a23 */ /* 0x100fe40000010804 */
[--C-:B------:R-:W-:Y:S02]  /*a560*/  FFMA.FTZ R191, R8, c[0x0][0x2d0], -R4.reuse ;  /* 0x0000b40008bf7a23 */ /* 0x100fe40000010804 */
[--C-:B------:R-:W-:Y:S01]  /*a570*/  FFMA.FTZ R176, R15, c[0x0][0x2d0], -R4.reuse ;  /* 0x0000b4000fb07a23 */ /* 0x100fe20000010804 */
[----:B------:R-:W1:Y:S01]  /*a580*/  MUFU.EX2 R6, R5 ;  /* 0x0000000500067308 */ /* 0x000e620000000800 */
[--C-:B------:R-:W-:Y:S02]  /*a590*/  FFMA.FTZ R182, R14, c[0x0][0x2d0], -R4.reuse ;  /* 0x0000b4000eb67a23 */ /* 0x100fe40000010804 */
[----:B------:R-:W-:Y:S02]  /*a5a0*/  FFMA.FTZ R181, R13, c[0x0][0x2d0], -R4 ;  /* 0x0000b4000db57a23 */ /* 0x000fe40000010804 */
[C---:B--2---:R-:W-:Y:S02]  /*a5b0*/  FMUL.FTZ R34, R2.reuse, R138 ;  /* 0x0000008a02227220 */ /* 0x044fe40000410000 */
[----:B------:R-:W-:Y:S02]  /*a5c0*/  FMUL.FTZ R35, R2, R139 ;  /* 0x0000008b02237220 */ /* 0x000fe40000410000 */
[----:B------:R-:W2:Y:S01]  /*a5d0*/  LDSM.16.MT88.4 R136, [R203] ;  /* 0x00000000cb88783b */ /* 0x000ea20000004200 */
[----:B------:R-:W-:Y:S01]  /*a5e0*/  MUFU.EX2 R152, R133 ;  /* 0x0000008500987308 */ /* 0x000fe20000000800 */
[----:B------:R-:W-:Y:S02]  /*a5f0*/  FADD.FTZ R4, R23, R22 ;  /* 0x0000001617047221 */ /* 0x000fe40000010000 */
[C---:B------:R-:W-:Y:S02]  /*a600*/  FMUL.FTZ R8, R0.reuse, R160 ;  /* 0x000000a000087220 */ /* 0x040fe40000410000 */
[----:B------:R-:W-:Y:S02]  /*a610*/  FADD.FTZ R172, R21, R4 ;  /* 0x0000000415ac7221 */ /* 0x000fe40000010000 */
[C---:B------:R-:W-:Y:S02]  /*a620*/  FMUL.FTZ R4, R0.reuse, R164 ;  /* 0x000000a400047220 */ /* 0x040fe40000410000 */
[----:B------:R-:W-:Y:S01]  /*a630*/  FMUL.FTZ R9, R0, R161 ;  /* 0x000000a100097220 */ /* 0x000fe20000410000 */
[----:B------:R-:W3:Y:S01]  /*a640*/  MUFU.EX2 R156, R134 ;  /* 0x00000086009c7308 */ /* 0x000ee20000000800 */
[C---:B------:R-:W-:Y:S02]  /*a650*/  FMUL.FTZ R10, R2.reuse, R162 ;  /* 0x000000a2020a7220 */ /* 0x040fe40000410000 */
[----:B------:R-:W-:Y:S01]  /*a660*/  FMUL.FTZ R11, R2, R163 ;  /* 0x000000a3020b7220 */ /* 0x000fe20000410000 */
[----:B-1----:R-:W-:Y:S01]  /*a670*/  F2FP.PACK_AB R169, R6, R7 ;  /* 0x0000000706a9723e */ /* 0x002fe200000000ff */
[C---:B------:R-:W-:Y:S01]  /*a680*/  FFMA.FTZ R5, R2.reuse, R221, R7 ;  /* 0x000000dd02057223 */ /* 0x040fe20000010007 */
[----:B------:R-:W-:Y:S01]  /*a690*/  LDSM.16.MT88.4 R160, [R203+0x1800] ;  /* 0x00180000cba0783b */ /* 0x000fe20000004200 */
[----:B------:R-:W-:Y:S02]  /*a6a0*/  FMUL.FTZ R7, R2, R167 ;  /* 0x000000a702077220 */ /* 0x000fe40000410000 */
[----:B------:R-:W-:Y:S01]  /*a6b0*/  FADD.FTZ R197, R6, R5 ;  /* 0x0000000506c57221 */ /* 0x000fe20000010000 */
[----:B------:R-:W-:Y:S01]  /*a6c0*/  MUFU.EX2 R134, R177 ;  /* 0x000000b100867308 */ /* 0x000fe20000000800 */
[----:B------:R-:W-:Y:S02]  /*a6d0*/  FMUL.FTZ R5, R0, R165 ;  /* 0x000000a500057220 */ /* 0x000fe40000410000 */
[----:B------:R-:W-:Y:S02]  /*a6e0*/  FMUL.FTZ R6, R2, R166 ;  /* 0x000000a602067220 */ /* 0x000fe40000410000 */
[----:B------:R-:W-:Y:S02]  /*a6f0*/  FMUL.FTZ R13, R0, R157 ;  /* 0x0000009d000d7220 */ /* 0x000fe40000410000 */
[C---:B------:R-:W-:Y:S02]  /*a700*/  FMUL.FTZ R14, R2.reuse, R158 ;  /* 0x0000009e020e7220 */ /* 0x040fe40000410000 */
[----:B------:R-:W-:Y:S01]  /*a710*/  FMUL.FTZ R15, R2, R159 ;  /* 0x0000009f020f7220 */ /* 0x000fe20000410000 */
[----:B------:R-:W-:Y:S01]  /*a720*/  MUFU.EX2 R178, R182 ;  /* 0x000000b600b27308 */ /* 0x000fe20000000800 */
[----:B------:R-:W-:Y:S02]  /*a730*/  FMUL.FTZ R17, R0, R153 ;  /* 0x0000009900117220 */ /* 0x000fe40000410000 */
[----:B------:R-:W-:Y:S01]  /*a740*/  FMUL.FTZ R18, R2, R154 ;  /* 0x0000009a02127220 */ /* 0x000fe20000410000 */
[----:B---3--:R-:W-:Y:S01]  /*a750*/  F2FP.PACK_AB R171, R156, R152 ;  /* 0x000000989cab723e */ /* 0x008fe200000000ff */
[----:B------:R-:W-:Y:S02]  /*a760*/  FMUL.FTZ R19, R2, R155 ;  /* 0x0000009b02137220 */ /* 0x000fe40000410000 */
[----:B------:R-:W-:Y:S02]  /*a770*/  FMUL.FTZ R21, R0, R149 ;  /* 0x0000009500157220 */ /* 0x000fe40000410000 */
[C---:B------:R-:W-:Y:S01]  /*a780*/  FMUL.FTZ R22, R2.reuse, R150 ;  /* 0x0000009602167220 */ /* 0x040fe20000410000 */
[----:B------:R-:W-:Y:S01]  /*a790*/  MUFU.EX2 R177, R181 ;  /* 0x000000b500b17308 */ /* 0x000fe20000000800 */
[C---:B--2---:R-:W-:Y:S05]  /*a7a0*/  HMMA.16816.F32 R4, R168.reuse, R136, R4 ;  /* 0x00000088a804723c */ /* 0x044fea0000001804 */
[C---:B------:R-:W-:Y:S02]  /*a7b0*/  FMUL.FTZ R23, R2.reuse, R151 ;  /* 0x0000009702177220 */ /* 0x040fe40000410000 */
[C---:B------:R-:W-:Y:S01]  /*a7c0*/  FMUL.FTZ R26, R2.reuse, R146 ;  /* 0x00000092021a7220 */ /* 0x040fe20000410000 */
[C---:B------:R-:W-:Y:S01]  /*a7d0*/  HMMA.16816.F32 R8, R168.reuse, R138, R8 ;  /* 0x0000008aa808723c */ /* 0x040fe20000001808 */
[----:B------:R-:W1:Y:S01]  /*a7e0*/  LDSM.16.MT88.4 R136, [R204] ;  /* 0x00000000cc88783b */ /* 0x000e620000004200 */
[----:B------:R-:W2:Y:S02]  /*a7f0*/  MUFU.EX2 R133, R180 ;  /* 0x000000b400857308 */ /* 0x000ea40000000800 */
[C---:B------:R-:W-:Y:S02]  /*a800*/  FMUL.FTZ R27, R2.reuse, R147 ;  /* 0x00000093021b7220 */ /* 0x040fe40000410000 */
[C---:B------:R-:W-:Y:S02]  /*a810*/  FMUL.FTZ R30, R2.reuse, R142 ;  /* 0x0000008e021e7220 */ /* 0x040fe40000410000 */
[----:B------:R-:W-:Y:S02]  /*a820*/  FMUL.FTZ R31, R2, R143 ;  /* 0x0000008f021f7220 */ /* 0x000fe40000410000 */
[----:B------:R-:W-:Y:S02]  /*a830*/  LDSM.16.MT88.4 R140, [R203+0x800] ;  /* 0x00080000cb8c783b */ /* 0x000fe40000004200 */
        /* <DEDUP_REMOVED lines=17> */
[C---:B------:R-:W-:Y:S01]  /*a950*/  FMUL.FTZ R50, R2.reuse, R50 ;  /* 0x0000003202327220 */ /* 0x040fe20000410000 */
[C---:B-1----:R-:W-:Y:S02]  /*a960*/  HMMA.16816.F32 R12, R168.reuse, R136, R12 ;  /* 0x00000088a80c723c */ /* 0x042fe4000000180c */
[----:B------:R-:W-:Y:S01]  /*a970*/  MUFU.EX2 R180, R175 ;  /* 0x000000af00b47308 */ /* 0x000fe20000000800 */
[----:B------:R-:W-:Y:S02]  /*a980*/  FMUL.FTZ R51, R2, R51 ;  /* 0x0000003302337220 */ /* 0x000fe40000410000 */
[C---:B------:R-:W-:Y:S02]  /*a990*/  FMUL.FTZ R52, R0.reuse, R52 ;  /* 0x0000003400347220 */ /* 0x040fe40000410000 */
[----:B------:R-:W-:Y:S01]  /*a9a0*/  FMUL.FTZ R53, R0, R53 ;  /* 0x0000003500357220 */ /* 0x000fe20000410000 */
[C---:B------:R-:W-:Y:S01]  /*a9b0*/  HMMA.16816.F32 R16, R168.reuse, R138, R16 ;  /* 0x0000008aa810723c */ /* 0x040fe20000001810 */
[----:B------:R-:W1:Y:S03]  /*a9c0*/  LDSM.16.MT88.4 R136, [R206] ;  /* 0x00000000ce88783b */ /* 0x000e660000004200 */
[C---:B------:R-:W-:Y:S01]  /*a9d0*/  FMUL.FTZ R54, R2.reuse, R54 ;  /* 0x0000003602367220 */ /* 0x040fe20000410000 */
[----:B------:R-:W-:Y:S01]  /*a9e0*/  MUFU.EX2 R175, R184 ;  /* 0x000000b800af7308 */ /* 0x000fe20000000800 */
[----:B------:R-:W-:Y:S02]  /*a9f0*/  FMUL.FTZ R55, R2, R55 ;  /* 0x0000003702377220 */ /* 0x000fe40000410000 */
[C---:B------:R-:W-:Y:S04]  /*aa00*/  FMUL.FTZ R56, R0.reuse, R56 ;  /* 0x0000003800387220 */ /* 0x040fe80000410000 */
        /* <DEDUP_REMOVED lines=87> */
[----:B--2---:R-:W-:Y:S01]  /*af80*/  FADD.FTZ R0, R133, R172 ;  /* 0x000000ac85007221 */ /* 0x004fe20000010000 */
[----:B------:R-:W2:Y:S01]  /*af90*/  MUFU.EX2 R179, R176 ;  /* 0x000000b000b37308 */ /* 0x000ea20000000800 */
[C---:B-1----:R-:W-:Y:S09]  /*afa0*/  HMMA.16816.F32 R44, R168.reuse, R136, R44 ;  /* 0x00000088a82c723c */ /* 0x042ff2000000182c */
[----:B------:R-:W-:Y:S01]  /*afb0*/  MUFU.EX2 R176, R183 ;  /* 0x000000b700b07308 */ /* 0x000fe20000000800 */
[C---:B------:R-:W-:Y:S01]  /*afc0*/  HMMA.16816.F32 R48, R168.reuse, R138, R48 ;  /* 0x0000008aa830723c */ /* 0x040fe20000001830 */
[----:B------:R-:W1:Y:S02]  /*afd0*/  LDSM.16.MT88.4 R136, [R206+0x2000] ;  /* 0x00200000ce88783b */ /* 0x000e640000004200 */
[----:B---3--:R-:W-:Y:S04]  /*afe0*/  FADD.FTZ R0, R2, R0 ;  /* 0x0000000002007221 */ /* 0x008fe80000010000 */
[----:B------:R-:W-:Y:S02]  /*aff0*/  FADD.FTZ R0, R144, R0 ;  /* 0x0000000090007221 */ /* 0x000fe40000010000 */
[----:B------:R-:W-:Y:S03]  /*b000*/  MUFU.EX2 R172, R191 ;  /* 0x000000bf00ac7308 */ /* 0x000fe60000000800 */
        /* <DEDUP_REMOVED lines=34> */
[----:B------:R-:W3:Y:S02]  /*b230*/  LDSM.16.MT88.4 R144, [R204+0x800] ;  /* 0x00080000cc90783b */ /* 0x000ee40000004200 */
[----:B------:R-:W4:Y:S01]  /*b240*/  MUFU.EX2 R2, R187 ;  /* 0x000000bb00027308 */ /* 0x000f220000000800 */
[----:B--2---:R-:W-:Y:S02]  /*b250*/  F2FP.PACK_AB R139, R179, R180 ;  /* 0x000000b4b38b723e */ /* 0x004fe400000000ff */
[----:B------:R-:W-:Y:S05]  /*b260*/  F2FP.PACK_AB R169, R173, R174 ;  /* 0x000000aeada9723e */ /* 0x000fea00000000ff */
[C---:B------:R-:W-:Y:S02]  /*b270*/  HMMA.16816.F32 R4, R136.reuse, R140, R4 ;  /* 0x0000008c8804723c */ /* 0x040fe40000001804 */
[----:B------:R-:W2:Y:S03]  /*b280*/  MUFU.EX2 R134, R185 ;  /* 0x000000b900867308 */ /* 0x000ea60000000800 */
[----:B-1----:R-:W-:Y:S03]  /*b290*/  FADD.FTZ R0, R133, R0 ;  /* 0x0000000085007221 */ /* 0x002fe60000010000 */
[C---:B------:R-:W-:Y:S01]  /*b2a0*/  HMMA.16816.F32 R8, R136.reuse, R142, R8 ;  /* 0x0000008e8808723c */ /* 0x040fe20000001808 */
[----:B------:R-:W1:Y:S03]  /*b2b0*/  LDSM.16.MT88.4 R140, [R206+0x800] ;  /* 0x00080000ce8c783b */ /* 0x000e660000004200 */
[----:B----4-:R-:W-:Y:S04]  /*b2c0*/  FADD.FTZ R0, R2, R0 ;  /* 0x0000000002007221 */ /* 0x010fe80000010000 */
[----:B------:R-:W-:Y:S04]  /*b2d0*/  FADD.FTZ R0, R148, R0 ;  /* 0x0000000094007221 */ /* 0x000fe80000010000 */
[C---:B--2---:R-:W-:Y:S01]  /*b2e0*/  FADD.FTZ R0, R134.reuse, R0 ;  /* 0x0000000086007221 */ /* 0x044fe20000010000 */
        /* <DEDUP_REMOVED lines=59> */
[C---:B-1----:R-:W-:Y:S01]  /*b6a0*/  F2FP.PACK_AB R168, R2.reuse, R133 ;  /* 0x0000008502a8723e */ /* 0x042fe200000000ff */
[----:B------:R-:W-:Y:S03]  /*b6b0*/  FADD.FTZ R0, R133, R0 ;  /* 0x0000000085007221 */ /* 0x000fe60000010000 */
[C---:B---3--:R-:W-:Y:S01]  /*b6c0*/  HMMA.16816.F32 R20, R136.reuse, R148, R20 ;  /* 0x000000948814723c */ /* 0x048fe20000001814 */
[----:B------:R-:W1:Y:S03]  /*b6d0*/  MUFU.EX2 R133, R195 ;  /* 0x000000c300857308 */ /* 0x000e660000000800 */
        /* <DEDUP_REMOVED lines=8> */
[----:B-1----:R-:W-:Y:S04]  /*b760*/  F2FP.PACK_AB R171, R133, R172 ;  /* 0x000000ac85ab723e */ /* 0x002fe800000000ff */
[C---:B--2---:R-:W-:Y:S08]  /*b770*/  HMMA.16816.F32 R36, R136.reuse, R144, R36 ;  /* 0x000000908824723c */ /* 0x044ff00000001824 */
        /* <DEDUP_REMOVED lines=58> */
[----:B------:R-:W-:Y:S04]  /*bb20*/  FADD.FTZ R0, R175, R0 ;  /* 0x00000000af007221 */ /* 0x000fe80000010000 */
[C---:B------:R-:W-:Y:S04]  /*bb30*/  HMMA.16816.F32 R136, R168.reuse, R138, R32 ;  /* 0x0000008aa888723c */ /* 0x040fe80000001820 */
[----:B------:R-:W-:Y:S04]  /*bb40*/  FADD.FTZ R0, R174, R0 ;  /* 0x00000000ae007221 */ /* 0x000fe80000010000 */
[C---:B---3--:R-:W-:Y:S04]  /*bb50*/  HMMA.16816.F32 R36, R168.reuse, R4, R36 ;  /* 0x00000004a824723c */ /* 0x048fe80000001824 */
[----:B------:R-:W-:Y:S04]  /*bb60*/  FADD.FTZ R0, R173, R0 ;  /* 0x00000000ad007221 */ /* 0x000fe80000010000 */
[C---:B------:R-:W-:Y:S01]  /*bb70*/  HMMA.16816.F32 R40, R168.reuse, R6, R40 ;  /* 0x00000006a828723c */ /* 0x040fe20000001828 */
[----:B------:R-:W1:Y:S03]  /*bb80*/  LDSM.16.MT88.4 R4, [R203+0x5800] ;  /* 0x00580000cb04783b */ /* 0x000e660000004200 */
[----:B------:R-:W-:Y:S04]  /*bb90*/  FADD.FTZ R0, R172, R0 ;  /* 0x00000000ac007221 */ /* 0x000fe80000010000 */
[C---:B----4-:R-:W-:Y:S04]  /*bba0*/  HMMA.16816.F32 R44, R168.reuse, R8, R44 ;  /* 0x00000008a82c723c */ /* 0x050fe8000000182c */
[----:B------:R-:W-:Y:S01]  /*bbb0*/  FADD.FTZ R221, R133, R0 ;  /* 0x0000000085dd7221 */ /* 0x000fe20000010000 */
[----:B------:R-:W-:Y:S03]  /*bbc0*/  MOV R133, R132 ;  /* 0x0000008400857202 */ /* 0x000fe60000000f00 */
        /* <DEDUP_REMOVED lines=26> */
[C---:B----4-:R-:W-:Y:S07]  /*bd70*/  HMMA.16816.F32 R124, R168.reuse, R16, R124 ;  /* 0x00000010a87c723c */ /* 0x050fee000000187c */
[----:B------:R-:W-:Y:S01]  /*bd80*/  MOV R16, R3 ;  /* 0x0000000300107202 */ /* 0x000fe20000000f00 */
[----:B------:R-:W-:Y:S01]  /*bd90*/  HMMA.16816.F32 R128, R168, R18, R128 ;  /* 0x00000012a880723c */ /* 0x000fe20000001880 */
[----:B------:R-:W-:-:S07]  /*bda0*/  @P0 BRA `(.L_x_2101) ;  /* 0xffffb94000000947 */ /* 0x000fce000383ffff */
.L_x_2080:
        /* <DEDUP_REMOVED lines=21> */
.L_x_2104:
[----:B------:R-:W-:-:S04]  /*bf00*/  MOV R3, 0x1 ;  /* 0x0000000100037802 */ /* 0x000fc80000000f00 */
[----:B------:R-:W-:-:S13]  /*bf10*/  ISETP.NE.AND P0, PT, R3, c[0x0][0x32c], PT ;  /* 0x0000cb0003007a0c */ /* 0x000fda0003f05270 */
[----:B------:R-:W-:-:S05]  /*bf20*/  @P0 IMAD.HI.U32 R3, R0, c[0x0][0x330], RZ ;  /* 0x0000cc0000030a27 */ /* 0x000fca00078e00ff */
[----:B------:R-:W-:Y:S02]  /*bf30*/  @P0 SHF.R.U32.HI R0, RZ, c[0x0][0x334], R3 ;  /* 0x0000cd00ff000a19 */ /* 0x000fe40000011603 */
.L_x_2105:
[----:B------:R-:W-:Y:S05]  /*bf40*/  BSYNC B0 ;  /* 0x0000000000007941 */ /* 0x000fea0003800000 */
.L_x_2103:
[----:B------:R-:W-:-:S05]  /*bf50*/  IMAD R0, R0, c[0x0][0x32c], RZ ;  /* 0x0000cb0000007a24 */ /* 0x000fca00078e02ff */
[----:B------:R-:W-:-:S04]  /*bf60*/  IMNMX R2, R2, R0, !PT ;  /* 0x0000000002027217 */ /* 0x000fc80007800200 */
.L_x_2102:
        /* <DEDUP_REMOVED lines=9> */
.L_x_2117:
        /* <DEDUP_REMOVED lines=43> */
.L_x_2224:
        /* <DEDUP_REMOVED lines=26> */
.L_x_2225:
        /* <DEDUP_REMOVED lines=27> */
.L_x_2108:
[----:B------:R-:W-:Y:S05]  /*c600*/  BSYNC B0 ;  /* 0x0000000000007941 */ /* 0x000fea0003800000 */
.L_x_2107:
        /* <DEDUP_REMOVED lines=198> */
[----:B------:R-:W-:Y:S02]  /*d270*/  FMUL.FTZ R10, R10, c[0x0][0x320] ;  /* 0x0000c8000a0a7a20 */ /* 0x000fe40000410000 */
[----:B------:R-:W-:Y:S04]  /*d280*/  FMUL.FTZ R3, R11, c[0x0][0x320] ;  /* 0x0000c8000b037a20 */ /* 0x000fe80000410000 */
        /* <DEDUP_REMOVED lines=69> */
[----:B--234-:R-:W-:Y:S01]  /*d6e0*/  SHF.R.S32.HI R6, RZ, 0x1f, R222 ;  /* 0x0000001fff067819 */ /* 0x01cfe200000114de */
        /* <DEDUP_REMOVED lines=12> */
[----:B-1----:R-:W-:Y:S01]  /*d7b0*/  IMAD.MOV.U32 R0, RZ, RZ, R2 ;  /* 0x000000ffff007224 */ /* 0x002fe200078e0002 */
        /* <DEDUP_REMOVED lines=28> */
.L_x_2226:
[----:B------:R-:W-:-:S05]  /*d980*/  BRA.DIV ~URZ, `(.L_x_2114) ;  /* 0x0000e1127f007947 */ /* 0x000fca000b800000 */
[----:B------:R-:W3:Y:S01]  /*d990*/  SHFL.IDX PT, R0, R8, RZ, 0x181f ;  /* 0x00181fff08007589 */ /* 0x000ee200000e0000 */
[----:B------:R-:W-:Y:S02]  /*d9a0*/  ISETP.GE.AND P2, PT, R217, c[0x0][0x1d4], PT ;  /* 0x00007500d9007a0c */ /* 0x000fe40003f46270 */
[----:B------:R-:W-:Y:S02]  /*d9b0*/  ISETP.GE.AND P3, PT, R223, c[0x0][0x1d4], PT ;  /* 0x00007500df007a0c */ /* 0x000fe40003f66270 */
[----:B------:R-:W-:Y:S04]  /*d9c0*/  ISETP.GE.AND P1, PT, R222, c[0x0][0x1d4], PT ;  /* 0x00007500de007a0c */ /* 0x000fe80003f26270 */
[----:B------:R-:W-:Y:S02]  /*d9d0*/  SEL R11, RZ, 0x10, P1 ;  /* 0x00000010ff0b7807 */ /* 0x000fe40000800000 */
[----:B---3--:R-:W-:Y:S05]  /*d9e0*/  IADD3 R6, P0, R0, R26, RZ ;  /* 0x0000001a00067210 */ /* 0x008fea0007f1e0ff */
[----:B--2---:R-:W-:Y:S01]  /*d9f0*/  IMAD.X R7, R4, 0x1, R9, P0 ;  /* 0x0000000104077824 */ /* 0x004fe200000e0609 */
[----:B------:R-:W-:Y:S04]  /*da00*/  IADD3 R2, P0, R0, R27, RZ ;  /* 0x0000001b00027210 */ /* 0x000fe80007f1e0ff */
[----:B------:R-:W-:Y:S01]  /*da10*/  @!PT LDS RZ, [RZ] ;  /* 0x00000000fffff984 */ /* 0x000fe20000000800 */
[----:B------:R-:W-:Y:S01]  /*da20*/  @!PT LDS RZ, [RZ] ;  /* 0x00000000fffff984 */ /* 0x000fe20000000800 */
[----:B------:R2:W-:Y:S01]  /*da30*/  LDGSTS.E.BYPASS.LTC128B.128 [R215+0x8100], [R6.64], !P2 ;  /* 0x0810000006d77fae */ /* 0x0005e2000d101d46 */
[----:B------:R-:W-:Y:S05]  /*da40*/  IMAD.X R3, R4, 0x1, R12, P0 ;  /* 0x0000000104037824 */ /* 0x000fea00000e060c */
[----:B------:R3:W-:Y:S01]  /*da50*/  LDGSTS.E.BYPASS.LTC128B.128 [R215+0xa100], [R2.64], !P3 ;  /* 0x0a10000002d77fae */ /* 0x0007e2000d901d46 */
[----:B--2---:R-:W-:Y:S02]  /*da60*/  SEL R6, RZ, 0x10, P2 ;  /* 0x00000010ff067807 */ /* 0x004fe40001000000 */
[----:B---3--:R-:W-:Y:S05]  /*da70*/  IADD3 R2, P0, R0, R28, RZ ;  /* 0x0000001c00027210 */ /* 0x008fea0007f1e0ff */
[----:B------:R-:W-:Y:S05]  /*da80*/  IMAD.X R3, R4, 0x1, R13, P0 ;  /* 0x0000000104037824 */ /* 0x000fea00000e060d */
[----:B------:R2:W-:Y:S02]  /*da90*/  LDGSTS.E.BYPASS.LTC128B.128 [R215+0xc100], [R2.64], !P1 ;  /* 0x0c10000002d77fae */ /* 0x0005e4000c901d46 */
[----:B--2---:R-:W-:Y:S02]  /*daa0*/  IADD3 R2, P0, R0, R29, RZ ;  /* 0x0000001d00027210 */ /* 0x004fe40007f1e0ff */
[----:B------:R-:W2:Y:S03]  /*dab0*/  SHFL.IDX PT, R0, R8, 0x1, 0x181f ;  /* 0x00381f0008007f89 */ /* 0x000ea600000e0000 */
[----:B------:R-:W-:Y:S01]  /*dac0*/  IMAD.X R3, R4, 0x1, R14, P0 ;  /* 0x0000000104037824 */ /* 0x000fe200000e060e */
[----:B------:R-:W-:Y:S01]  /*dad0*/  ISETP.GE.AND P0, PT, R224, c[0x0][0x1d4], PT ;  /* 0x00007500e0007a0c */ /* 0x000fe20003f06270 */
[----:B------:R3:W4:Y:S03]  /*dae0*/  SHFL.IDX PT, R4, R5, 0x1, 0x181f ;  /* 0x00381f0005047f89 */ /* 0x00072600000e0000 */
[----:B------:R-:W-:Y:S09]  /*daf0*/  SEL R10, RZ, 0x10, P0 ;  /* 0x00000010ff0a7807 */ /* 0x000ff20000000000 */
[----:B------:R1:W-:Y:S02]  /*db00*/  LDGSTS.E.BYPASS.LTC128B.128 [R215+0xe100], [R2.64], !P0 ;  /* 0x0e10000002d77fae */ /* 0x0003e4000c101d46 */
[----:B-1-3--:R-:W-:Y:S02]  /*db10*/  SEL R5, RZ, 0x10, P3 ;  /* 0x00000010ff057807 */ /* 0x00afe40001800000 */
.L_x_2227:
[C---:B--2---:R-:W-:Y:S02]  /*db20*/  IADD3 R2, -R6.reuse, 0x10, RZ ;  /* 0x0000001006027810 */ /* 0x044fe40007ffe1ff */
[----:B------:R-:W-:Y:S02]  /*db30*/  ISETP.NE.U32.AND P2, PT, R6, RZ, PT ;  /* 0x000000ff0600720c */ /* 0x000fe40003f45070 */
[----:B------:R-:W-:Y:S04]  /*db40*/  LOP3.LUT R2, R2, 0xf, RZ, 0xc0, !PT ;  /* 0x0000000f02027812 */ /* 0x000fe800078ec0ff */
[----:B------:R-:W-:Y:S04]  /*db50*/  IADD3 R2, P1, P0, R2, R0, R26 ;  /* 0x0000000002027210 */ /* 0x000fe8000783e01a */
[----:B----4-:R-:W-:Y:S05]  /*db60*/  IADD3.X R3, RZ, R4, R9, P1, P0 ;  /* 0x00000004ff037210 */ /* 0x010fea0000fe0409 */
        /* <DEDUP_REMOVED lines=22> */
.L_x_2112:
[----:B--234-:R-:W-:Y:S05]  /*dcd0*/  BSYNC B0 ;  /* 0x0000000000007941 */ /* 0x01cfea0003800000 */
.L_x_2111:
[----:B-1----:R-:W-:Y:S01]  /*dce0*/  FMNMX.FTZ R2, R186, R133, !PT ;  /* 0x00000085ba027209 */ /* 0x002fe20007810000 */
[----:B------:R-:W0:Y:S01]  /*dcf0*/  LDGDEPBAR ;  /* 0x00000000000079af */ /* 0x000e220000000000 */
        /* <DEDUP_REMOVED lines=33> */
.L_x_2228:
[----:B-12---:R-:W-:Y:S01]  /*df10*/  FMNMX.FTZ R4, R4, R0, !PT ;  /* 0x0000000004047209 */ /* 0x006fe20007810000 */
[----:B------:R-:W-:-:S05]  /*df20*/  BRA.DIV ~URZ, `(.L_x_2116) ;  /* 0x0000de427f007947 */ /* 0x000fca000b800000 */
[----:B------:R-:W1:Y:S02]  /*df30*/  SHFL.BFLY PT, R0, R4, 0x1, 0x1f ;  /* 0x0c201f0004007f89 */ /* 0x000e6400000e0000 */
[----:B-1----:R-:W-:Y:S02]  /*df40*/  FMNMX.FTZ R132, R4, R0, !PT ;  /* 0x0000000004847209 */ /* 0x002fe40007810000 */
[----:B------:R-:W1:Y:S02]  /*df50*/  SHFL.BFLY PT, R0, R5, 0x2, 0x1f ;  /* 0x0c401f0005007f89 */ /* 0x000e6400000e0000 */
[----:B-1----:R-:W-:Y:S05]  /*df60*/  FMNMX.FTZ R4, R5, R0, !PT ;  /* 0x0000000005047209 */ /* 0x002fea0007810000 */
[----:B------:R1:W2:Y:S02]  /*df70*/  SHFL.BFLY PT, R0, R4, 0x1, 0x1f ;  /* 0x0c201f0004007f89 */ /* 0x0002a400000e0000 */
.L_x_2229:
[----:B--2---:R-:W-:Y:S01]  /*df80*/  FMNMX.FTZ R3, R0, R4, !PT ;  /* 0x0000000400037209 */ /* 0x004fe20007810000 */
[C---:B------:R-:W-:Y:S01]  /*df90*/  FADD.FTZ R0, -R132.reuse, R133 ;  /* 0x0000008584007221 */ /* 0x040fe20000010100 */
[----:B------:R-:W-:Y:S01]  /*dfa0*/  WARPSYNC 0xffffffff ;  /* 0xffffffff00007948 */ /* 0x000fe20003800000 */
[----:B-1----:R-:W-:Y:S01]  /*dfb0*/  FMUL.FTZ R4, R132, c[0x0][0x2d0] ;  /* 0x0000b40084047a20 */ /* 0x002fe20000410000 */
[----:B------:R-:W-:Y:S01]  /*dfc0*/  ISETP.GT.AND P0, PT, R214, R197, PT ;  /* 0x000000c5d600720c */ /* 0x000fe20003f04270 */
[----:B------:R-:W-:Y:S01]  /*dfd0*/  FMUL.FTZ R0, R0, c[0x0][0x2d0] ;  /* 0x0000b40000007a20 */ /* 0x000fe20000410000 */
[----:B------:R-:W-:Y:S01]  /*dfe0*/  IADD3 R214, R214, -0x1, RZ ;  /* 0xffffffffd6d67810 */ /* 0x000fe20007ffe0ff */
        /* <DEDUP_REMOVED lines=20> */
[----:B------:R-:W1:Y:S02]  /*e130*/  MUFU.EX2 R6, R6 ;  /* 0x0000000600067308 */ /* 0x000e640000000800 */
[----:B-1----:R-:W-:Y:S01]  /*e140*/  F2FP.PACK_AB R168, R6, R4 ;  /* 0x0000000406a8723e */ /* 0x002fe200000000ff */
[----:B------:R-:W-:Y:S01]  /*e150*/  FFMA.FTZ R0, R2, R225, R4 ;  /* 0x000000e102007223 */ /* 0x000fe20000010004 */
[----:B------:R-:W-:Y:S01]  /*e160*/  F2FP.PACK_AB R170, R8, R9 ;  /* 0x0000000908aa723e */ /* 0x000fe200000000ff */
[C---:B------:R-:W-:Y:S02]  /*e170*/  FMUL.FTZ R4, R3.reuse, c[0x0][0x2d0] ;  /* 0x0000b40003047a20 */ /* 0x040fe40000410000 */
[----:B------:R-:W-:Y:S02]  /*e180*/  FADD.FTZ R7, R6, R0 ;  /* 0x0000000006077221 */ /* 0x000fe40000010000 */
[----:B------:R-:W-:Y:S02]  /*e190*/  FADD.FTZ R0, -R3, R134 ;  /* 0x0000008603007221 */ /* 0x000fe40000010100 */
[----:B------:R-:W-:Y:S02]  /*e1a0*/  FMUL.FTZ R32, R2, R136 ;  /* 0x0000008802207220 */ /* 0x000fe40000410000 */
[----:B------:R-:W-:Y:S02]  /*e1b0*/  FMUL.FTZ R0, R0, c[0x0][0x2d0] ;  /* 0x0000b40000007a20 */ /* 0x000fe40000410000 */
[----:B------:R-:W-:Y:S02]  /*e1c0*/  FMUL.FTZ R33, R2, R137 ;  /* 0x0000008902217220 */ /* 0x000fe40000410000 */
[--C-:B------:R-:W-:Y:S02]  /*e1d0*/  FFMA.FTZ R5, R191, c[0x0][0x2d0], -R4.reuse ;  /* 0x0000b400bf057a23 */ /* 0x100fe40000010804 */
        /* <DEDUP_REMOVED lines=8> */
[--C-:B------:R-:W-:Y:S02]  /*e260*/  FFMA.FTZ R173, R184, c[0x0][0x2d0], -R4.reuse ;  /* 0x0000b400b8ad7a23 */ /* 0x100fe40000010804 */
[--C-:B------:R-:W-:Y:S02]  /*e270*/  FFMA.FTZ R172, R183, c[0x0][0x2d0], -R4.reuse ;  /* 0x0000b400b7ac7a23 */ /* 0x100fe40000010804 */
[--C-:B------:R-:W-:Y:S02]  /*e280*/  FFMA.FTZ R183, R25, c[0x0][0x2d0], -R4.reuse ;  /* 0x0000b40019b77a23 */ /* 0x100fe40000010804 */
[--C-:B------:R-:W-:Y:S02]  /*e290*/  FFMA.FTZ R174, R179, c[0x0][0x2d0], -R4.reuse ;  /* 0x0000b400b3ae7a23 */ /* 0x100fe40000010804 */
[--C-:B------:R-:W-:Y:S02]  /*e2a0*/  FFMA.FTZ R178, R178, c[0x0][0x2d0], -R4.reuse ;  /* 0x0000b400b2b27a23 */ /* 0x100fe40000010804 */
[--C-:B------:R-:W-:Y:S02]  /*e2b0*/  FFMA.FTZ R179, R176, c[0x0][0x2d0], -R4.reuse ;  /* 0x0000b400b0b37a23 */ /* 0x100fe40000010804 */
[C---:B-1----:R-:W-:Y:S02]  /*e2c0*/  FMUL.FTZ R34, R0.reuse, R138 ;  /* 0x0000008a00227220 */ /* 0x042fe40000410000 */
[----:B------:R-:W-:Y:S01]  /*e2d0*/  FMUL.FTZ R35, R0, R139 ;  /* 0x0000008b00237220 */ /* 0x000fe20000410000 */
[----:B------:R-:W-:Y:S01]  /*e2e0*/  MUFU.EX2 R178, R178 ;  /* 0x000000b200b27308 */ /* 0x000fe20000000800 */
[----:B------:R-:W1:Y:S01]  /*e2f0*/  LDSM.16.MT88.4 R136, [R203] ;  /* 0x00000000cb88783b */ /* 0x000e620000004200 */
[--C-:B------:R-:W-:Y:S02]  /*e300*/  FFMA.FTZ R176, R175, c[0x0][0x2d0], -R4.reuse ;  /* 0x0000b400afb07a23 */ /* 0x100fe40000010804 */
[--C-:B------:R-:W-:Y:S02]  /*e310*/  FFMA.FTZ R184, R24, c[0x0][0x2d0], -R4.reuse ;  /* 0x0000b40018b87a23 */ /* 0x100fe40000010804 */
[----:B------:R-:W-:Y:S02]  /*e320*/  FFMA.FTZ R191, R20, c[0x0][0x2d0], -R4 ;  /* 0x0000b40014bf7a23 */ /* 0x000fe40000010804 */
[----:B------:R-:W-:Y:S02]  /*e330*/  FADD.FTZ R4, R9, R7 ;  /* 0x0000000709047221 */ /* 0x000fe40000010000 */
[----:B------:R-:W3:Y:S01]  /*e340*/  MUFU.EX2 R7, R6 ;  /* 0x0000000600077308 */ /* 0x000ee20000000800 */
[C---:B------:R-:W-:Y:S02]  /*e350*/  FMUL.FTZ R12, R2.reuse, R156 ;  /* 0x0000009c020c7220 */ /* 0x040fe40000410000 */
[----:B------:R-:W-:Y:S02]  /*e360*/  FMUL.FTZ R17, R2, R153 ;  /* 0x0000009902117220 */ /* 0x000fe40000410000 */
[----:B------:R-:W-:Y:S02]  /*e370*/  FADD.FTZ R175, R8, R4 ;  /* 0x0000000408af7221 */ /* 0x000fe40000010000 */
[C---:B------:R-:W-:Y:S02]  /*e380*/  FMUL.FTZ R4, R2.reuse, R164 ;  /* 0x000000a402047220 */ /* 0x040fe40000410000 */
[C---:B--2---:R-:W-:Y:S01]  /*e390*/  FMUL.FTZ R5, R2.reuse, R165 ;  /* 0x000000a502057220 */ /* 0x044fe20000410000 */
[----:B------:R-:W-:Y:S01]  /*e3a0*/  MUFU.EX2 R153, R133 ;  /* 0x0000008500997308 */ /* 0x000fe20000000800 */
[C---:B------:R-:W-:Y:S02]  /*e3b0*/  FMUL.FTZ R16, R2.reuse, R152 ;  /* 0x0000009802107220 */ /* 0x040fe40000410000 */
[C---:B------:R-:W-:Y:S02]  /*e3c0*/  FMUL.FTZ R8, R2.reuse, R160 ;  /* 0x000000a002087220 */ /* 0x040fe40000410000 */
[----:B------:R-:W-:Y:S02]  /*e3d0*/  FMUL.FTZ R9, R2, R161 ;  /* 0x000000a102097220 */ /* 0x000fe40000410000 */
[----:B------:R-:W-:Y:S02]  /*e3e0*/  FMUL.FTZ R11, R0, R163 ;  /* 0x000000a3000b7220 */ /* 0x000fe40000410000 */
[----:B------:R-:W-:Y:S01]  /*e3f0*/  FMUL.FTZ R13, R2, R157 ;  /* 0x0000009d020d7220 */ /* 0x000fe20000410000 */
[----:B------:R-:W2:Y:S01]  /*e400*/  MUFU.EX2 R156, R134 ;  /* 0x00000086009c7308 */ /* 0x000ea20000000800 */
[C---:B------:R-:W-:Y:S02]  /*e410*/  FMUL.FTZ R14, R0.reuse, R158 ;  /* 0x0000009e000e7220 */ /* 0x040fe40000410000 */
[C---:B------:R-:W-:Y:S01]  /*e420*/  FMUL.FTZ R15, R0.reuse, R159 ;  /* 0x0000009f000f7220 */ /* 0x040fe20000410000 */
[C---:B---3--:R-:W-:Y:S01]  /*e430*/  F2FP.PACK_AB R169, R7.reuse, R10 ;  /* 0x0000000a07a9723e */ /* 0x048fe200000000ff */
[C---:B------:R-:W-:Y:S02]  /*e440*/  FFMA.FTZ R6, R0.reuse, R221, R10 ;  /* 0x000000dd00067223 */ /* 0x040fe4000001000a */
[C---:B------:R-:W-:Y:S02]  /*e450*/  FMUL.FTZ R10, R0.reuse, R162 ;  /* 0x000000a2000a7220 */ /* 0x040fe40000410000 */
[----:B------:R-:W-:Y:S01]  /*e460*/  FADD.FTZ R152, R7, R6 ;  /* 0x0000000607987221 */ /* 0x000fe20000010000 */
[----:B------:R-:W-:Y:S01]  /*e470*/  LDSM.16.MT88.4 R160, [R203+0x1800] ;  /* 0x00180000cba0783b */ /* 0x000fe20000004200 */
[C---:B------:R-:W-:Y:S01]  /*e480*/  FMUL.FTZ R6, R0.reuse, R166 ;  /* 0x000000a600067220 */ /* 0x040fe20000410000 */
[----:B------:R-:W-:Y:S01]  /*e490*/  MUFU.EX2 R134, R177 ;  /* 0x000000b100867308 */ /* 0x000fe20000000800 */
[C---:B------:R-:W-:Y:S02]  /*e4a0*/  FMUL.FTZ R7, R0.reuse, R167 ;  /* 0x000000a700077220 */ /* 0x040fe40000410000 */
[C---:B------:R-:W-:Y:S02]  /*e4b0*/  FMUL.FTZ R18, R0.reuse, R154 ;  /* 0x0000009a00127220 */ /* 0x040fe40000410000 */
[----:B------:R-:W-:Y:S02]  /*e4c0*/  FMUL.FTZ R19, R0, R155 ;  /* 0x0000009b00137220 */ /* 0x000fe40000410000 */
[----:B------:R-:W-:Y:S02]  /*e4d0*/  FMUL.FTZ R21, R2, R149 ;  /* 0x0000009502157220 */ /* 0x000fe40000410000 */
[C---:B------:R-:W-:Y:S01]  /*e4e0*/  FMUL.FTZ R22, R0.reuse, R150 ;  /* 0x0000009600167220 */ /* 0x040fe20000410000 */
[----:B------:R-:W-:Y:S01]  /*e4f0*/  MUFU.EX2 R179, R179 ;  /* 0x000000b300b37308 */ /* 0x000fe20000000800 */
[----:B------:R-:W-:Y:S01]  /*e500*/  FMUL.FTZ R23, R0, R151 ;  /* 0x0000009700177220 */ /* 0x000fe20000410000 */
[----:B--2---:R-:W-:Y:S01]  /*e510*/  F2FP.PACK_AB R171, R156, R153 ;  /* 0x000000999cab723e */ /* 0x004fe200000000ff */
[----:B------:R-:W-:Y:S02]  /*e520*/  FMUL.FTZ R25, R2, R145 ;  /* 0x0000009102197220 */ /* 0x000fe40000410000 */
[C---:B------:R-:W-:Y:S02]  /*e530*/  FMUL.FTZ R26, R0.reuse, R146 ;  /* 0x00000092001a7220 */ /* 0x040fe40000410000 */
[----:B------:R-:W-:Y:S02]  /*e540*/  FMUL.FTZ R27, R0, R147 ;  /* 0x00000093001b7220 */ /* 0x000fe40000410000 */
[C---:B-1----:R-:W-:Y:S01]  /*e550*/  HMMA.16816.F32 R4, R168.reuse, R136, R4 ;  /* 0x00000088a804723c */ /* 0x042fe20000001804 */
[----:B------:R-:W-:Y:S04]  /*e560*/  MUFU.EX2 R177, R176 ;  /* 0x000000b000b17308 */ /* 0x000fe80000000800 */
[C---:B------:R-:W-:Y:S02]  /*e570*/  FMUL.FTZ R28, R2.reuse, R140 ;  /* 0x0000008c021c7220 */ /* 0x040fe40000410000 */
[----:B------:R-:W-:Y:S01]  /*e580*/  FMUL.FTZ R29, R2, R141 ;  /* 0x0000008d021d7220 */ /* 0x000fe20000410000 */
[C---:B------:R-:W-:Y:S01]  /*e590*/  HMMA.16816.F32 R8, R168.reuse, R138, R8 ;  /* 0x0000008aa808723c */ /* 0x040fe20000001808 */
[----:B------:R-:W1:Y:S02]  /*e5a0*/  LDSM.16.MT88.4 R136, [R204] ;  /* 0x00000000cc88783b */ /* 0x000e640000004200 */
[----:B------:R-:W-:Y:S01]  /*e5b0*/  MUFU.EX2 R176, R183 ;  /* 0x000000b700b07308 */ /* 0x000fe20000000800 */
[C---:B------:R-:W-:Y:S02]  /*e5c0*/  FMUL.FTZ R30, R0.reuse, R142 ;  /* 0x0000008e001e7220 */ /* 0x040fe40000410000 */
[----:B------:R-:W-:Y:S02]  /*e5d0*/  FMUL.FTZ R31, R0, R143 ;  /* 0x0000008f001f7220 */ /* 0x000fe40000410000 */
[C---:B------:R-:W-:Y:S01]  /*e5e0*/  FMUL.FTZ R20, R2.reuse, R148 ;  /* 0x0000009402147220 */ /* 0x040fe20000410000 */
[----:B------:R-:W-:Y:S03]  /*e5f0*/  LDSM.16.MT88.4 R140, [R203+0x800] ;  /* 0x00080000cb8c783b */ /* 0x000fe60000004200 */
[C---:B------:R-:W-:Y:S01]  /*e600*/  FMUL.FTZ R24, R2.reuse, R144 ;  /* 0x0000009002187220 */ /* 0x040fe20000410000 */
        /* <DEDUP_REMOVED lines=12> */
[----:B------:R-:W2:Y:S01]  /*e6d0*/  MUFU.EX2 R133, R182 ;  /* 0x000000b600857308 */ /* 0x000ea20000000800 */
[C---:B------:R-:W-:Y:S02]  /*e6e0*/  FMUL.FTZ R46, R0.reuse, R46 ;  /* 0x0000002e002e7220 */ /* 0x040fe40000410000 */
[----:B------:R-:W-:Y:S02]  /*e6f0*/  FMUL.FTZ R47, R0, R47 ;  /* 0x0000002f002f7220 */ /* 0x000fe40000410000 */
[C---:B------:R-:W-:Y:S02]  /*e700*/  FMUL.FTZ R48, R2.reuse, R48 ;  /* 0x0000003002307220 */ /* 0x040fe40000410000 */
[----:B------:R-:W-:Y:S01]  /*e710*/  FMUL.FTZ R49, R2, R49 ;  /* 0x0000003102317220 */ /* 0x000fe20000410000 */
[C---:B-1----:R-:W-:Y:S02]  /*e720*/  HMMA.16816.F32 R12, R168.reuse, R136, R12 ;  /* 0x00000088a80c723c */ /* 0x042fe4000000180c */
[----:B------:R-:W-:Y:S01]  /*e730*/  MUFU.EX2 R182, R173 ;  /* 0x000000ad00b67308 */ /* 0x000fe20000000800 */
[C---:B------:R-:W-:Y:S02]  /*e740*/  FMUL.FTZ R50, R0.reuse, R50 ;  /* 0x0000003200327220 */ /* 0x040fe40000410000 */
[----:B------:R-:W-:Y:S02]  /*e750*/  FMUL.FTZ R51, R0, R51 ;  /* 0x0000003300337220 */ /* 0x000fe40000410000 */
[C---:B------:R-:W-:Y:S01]  /*e760*/  FMUL.FTZ R52, R2.reuse, R52 ;  /* 0x0000003402347220 */ /* 0x040fe20000410000 */
[C---:B------:R-:W-:Y:S01]  /*e770*/  HMMA.16816.F32 R16, R168.reuse, R138, R16 ;  /* 0x0000008aa810723c */ /* 0x040fe20000001810 */
[----:B------:R-:W1:Y:S03]  /*e780*/  LDSM.16.MT88.4 R136, [R206] ;  /* 0x00000000ce88783b */ /* 0x000e660000004200 */
        /* <DEDUP_REMOVED lines=94> */
[C---:B-1----:R-:W-:Y:S08]  /*ed70*/  HMMA.16816.F32 R44, R168.reuse, R136, R44 ;  /* 0x00000088a82c723c */ /* 0x042ff0000000182c */
[C---:B------:R-:W-:Y:S01]  /*ed80*/  HMMA.16816.F32 R48, R168.reuse, R138, R48 ;  /* 0x0000008aa830723c */ /* 0x040fe20000001830 */
[----:B------:R-:W1:Y:S01]  /*ed90*/  LDSM.16.MT88.4 R136, [R206+0x2000] ;  /* 0x00200000ce88783b */ /* 0x000e620000004200 */
[----:B------:R-:W-:Y:S02]  /*eda0*/  MUFU.EX2 R175, R184 ;  /* 0x000000b800af7308 */ /* 0x000fe40000000800 */
[----:B---3--:R-:W-:Y:S04]  /*edb0*/  FADD.FTZ R0, R2, R0 ;  /* 0x0000000002007221 */ /* 0x008fe80000010000 */
[----:B------:R-:W-:Y:S04]  /*edc0*/  FADD.FTZ R0, R144, R0 ;  /* 0x0000000090007221 */ /* 0x000fe80000010000 */
[----:B------:R-:W-:Y:S01]  /*edd0*/  MUFU.EX2 R172, R191 ;  /* 0x000000bf00ac7308 */ /* 0x000fe20000000800 */
        /* <DEDUP_REMOVED lines=43> */
[----:B---3--:R-:W-:Y:S04]  /*f090*/  FADD.FTZ R0, R2, R0 ;  /* 0x0000000002007221 */ /* 0x008fe80000010000 */
[----:B------:R-:W-:Y:S04]  /*f0a0*/  FADD.FTZ R0, R148, R0 ;  /* 0x0000000094007221 */ /* 0x000fe80000010000 */
        /* <DEDUP_REMOVED lines=173> */
.L_x_2106:
[----:B------:R-:W-:-:S13]  /*fb80*/  ISETP.GE.AND P0, PT, R214, R226, PT ;  /* 0x000000e2d600720c */ /* 0x000fda0003f06270 */
[----:B------:R-:W-:Y:S05]  /*fb90*/  @!P0 BRA `(.L_x_2118) ;  /* 0x0000467000008947 */ /* 0x000fea0003800000 */
[----:B------:R-:W-:Y:S02]  /*fba0*/  MOV R134, R16 ;  /* 0x0000001000867202 */ /* 0x000fe40000000f00 */
[----:B------:R-:W-:Y:S02]  /*fbb0*/  MOV R133, R132 ;  /* 0x0000008400857202 */ /* 0x000fe40000000f00 */
.L_x_2136:
        /* <DEDUP_REMOVED lines=8> */
[----:B------:R-:W-:Y:S01]  /*fc40*/  SHF.L.U64.HI R29, R224, 0x1, R6 ;  /* 0x00000001e01d7819 */ /* 0x000fe20000010206 */
[----:B------:R-:W-:Y:S01]  /*fc50*/  IMAD.WIDE.U32 R2, R218, c[0x0][0x208], RZ ;  /* 0x00008200da027a25 */ /* 0x000fe200078e00ff */
[----:B------:R-:W-:Y:S02]  /*fc60*/  SHF.R.S32.HI R6, RZ, 0x1f, R223 ;  /* 0x0000001fff067819 */ /* 0x000fe400000114df */
[----:B------:R-:W-:Y:S01]  /*fc70*/  SHF.L.U64.HI R28, R222, 0x1, R5 ;  /* 0x00000001de1c7819 */ /* 0x000fe20000010205 */
[----:B------:R-:W-:Y:S01]  /*fc80*/  IMAD R0, R218, c[0x0][0x20c], R0 ;  /* 0x00008300da007a24 */ /* 0x000fe200078e0200 */
[----:B------:R-:W-:Y:S01]  /*fc90*/  SHF.R.S32.HI R5, RZ, 0x1f, R217 ;  /* 0x0000001fff057819 */ /* 0x000fe200000114d9 */
[----:B------:R-:W-:Y:S01]  /*fca0*/  IMAD R4, R4, c[0x0][0x218], RZ ;  /* 0x0000860004047a24 */ /* 0x000fe200078e02ff */
[----:B------:R-:W-:Y:S01]  /*fcb0*/  IADD3 R212, R135, 0x7800, RZ ;  /* 0x0000780087d47810 */ /* 0x000fe20007ffe0ff */
[----:B------:R-:W-:Y:S01]  /*fcc0*/  IMAD.IADD R3, R3, 0x1, R0 ;  /* 0x0000000103037824 */ /* 0x000fe200078e0200 */
[C---:B------:R-:W-:Y:S01]  /*fcd0*/  IADD3 R207, R135.reuse, 0x7000, RZ ;  /* 0x0000700087cf7810 */ /* 0x040fe20007ffe0ff */
[C---:B------:R-:W-:Y:S01]  /*fce0*/  IMAD R4, R216.reuse, c[0x0][0x21c], R4 ;  /* 0x00008700d8047a24 */ /* 0x040fe200078e0204 */
[C---:B------:R-:W-:Y:S01]  /*fcf0*/  IADD3 R199, R135.reuse, 0x6800, RZ ;  /* 0x0000680087c77810 */ /* 0x040fe20007ffe0ff */
[----:B------:R-:W-:Y:S01]  /*fd00*/  IMAD.WIDE.U32 R2, R216, c[0x0][0x218], R2 ;  /* 0x00008600d8027a25 */ /* 0x000fe200078e0002 */
[C---:B------:R-:W-:Y:S02]  /*fd10*/  IADD3 R198, R135.reuse, 0x6000, RZ ;  /* 0x0000600087c67810 */ /* 0x040fe40007ffe0ff */
[C---:B------:R-:W-:Y:S01]  /*fd20*/  IADD3 R197, R135.reuse, 0x5800, RZ ;  /* 0x0000580087c57810 */ /* 0x040fe20007ffe0ff */
[----:B------:R-:W-:Y:S01]  /*fd30*/  IMAD.SHL.U32 R31, R224, 0x2, RZ ;  /* 0x00000002e01f7824 */ /* 0x000fe200078e00ff */
[----:B------:R-:W-:Y:S01]  /*fd40*/  IADD3 R0, P0, R238, R2, RZ ;  /* 0x00000002ee007210 */ /* 0x000fe20007f1e0ff */
[----:B------:R-:W-:Y:S01]  /*fd50*/  IMAD.SHL.U32 R30, R222, 0x2, RZ ;  /* 0x00000002de1e7824 */ /* 0x000fe200078e00ff */
[----:B------:R-:W-:Y:S01]  /*fd60*/  IADD3 R196, R135, 0x5000, RZ ;  /* 0x0000500087c47810 */ /* 0x000fe20007ffe0ff */
[----:B------:R1:W2:Y:S01]  /*fd70*/  LDSM.16.M88.4 R32, [R208] ;  /* 0x00000000d020783b */ /* 0x0002a20000000200 */
[----:B------:R-:W-:Y:S01]  /*fd80*/  IADD3.X R2, R241, R3, R4, P0, !PT ;  /* 0x00000003f1027210 */ /* 0x000fe200007fe404 */
[----:B------:R-:W-:Y:S01]  /*fd90*/  IMAD.SHL.U32 R20, R223, 0x2, RZ ;  /* 0x00000002df147824 */ /* 0x000fe200078e00ff */
[C---:B------:R-:W-:Y:S01]  /*fda0*/  LEA R13, P0, R0.reuse, c[0x0][0x1f8], 0x1 ;  /* 0x00007e00000d7a11 */ /* 0x040fe200078008ff */
[----:B------:R1:W3:Y:S01]  /*fdb0*/  LDSM.16.M88.4 R8, [R200] ;  /* 0x00000000c808783b */ /* 0x0002e20000000200 */
[----:B------:R-:W-:Y:S01]  /*fdc0*/  IADD3 R195, R135, 0x4800, RZ ;  /* 0x0000480087c37810 */ /* 0x000fe20007ffe0ff */
[----:B------:R-:W-:Y:S01]  /*fdd0*/  IMAD.SHL.U32 R22, R217, 0x2, RZ ;  /* 0x00000002d9167824 */ /* 0x000fe200078e00ff */
[----:B------:R-:W-:Y:S01]  /*fde0*/  LEA.HI.X R4, R0, c[0x0][0x1fc], R2, 0x1, P0 ;  /* 0x00007f0000047a11 */ /* 0x000fe200000f0c02 */
[----:B------:R1:W4:Y:S01]  /*fdf0*/  LDSM.16.M88.4 R16, [R200+0x800] ;  /* 0x00080000c810783b */ /* 0x0003220000000200 */
[C---:B------:R-:W-:Y:S02]  /*fe00*/  IADD3 R194, R135.reuse, 0x4000, RZ ;  /* 0x0000400087c27810 */ /* 0x040fe40007ffe0ff */
[C---:B------:R-:W-:Y:S01]  /*fe10*/  IADD3 R193, R135.reuse, 0x3800, RZ ;  /* 0x0000380087c17810 */ /* 0x040fe20007ffe0ff */
[----:B------:R1:W1:Y:S01]  /*fe20*/  LDSM.16.M88.4 R24, [R200+0x1000] ;  /* 0x00100000c818783b */ /* 0x0002620000000200 */
[C---:B------:R-:W-:Y:S02]  /*fe30*/  IADD3 R192, R135.reuse, 0x3000, RZ ;  /* 0x0000300087c07810 */ /* 0x040fe40007ffe0ff */
[C---:B------:R-:W-:Y:S01]  /*fe40*/  IADD3 R132, R135.reuse, 0x2800, RZ ;  /* 0x0000280087847810 */ /* 0x040fe20007ffe0ff */
[----:B------:R1:W1:Y:S01]  /*fe50*/  LDSM.16.M88.4 R168, [R200+0x1800] ;  /* 0x00180000c8a8783b */ /* 0x0002620000000200 */
[----:B------:R-:W-:Y:S02]  /*fe60*/  IADD3 R0, R135, 0x2000, RZ ;  /* 0x0000200087007810 */ /* 0x000fe40007ffe0ff */
[----:B------:R-:W-:Y:S01]  /*fe70*/  SHF.L.U64.HI R15, R223, 0x1, R6 ;  /* 0x00000001df0f7819 */ /* 0x000fe20000010206 */
[----:B------:R1:W1:Y:S01]  /*fe80*/  LDSM.16.M88.4 R172, [R209] ;  /* 0x00000000d1ac783b */ /* 0x0002620000000200 */
[----:B------:R-:W-:Y:S03]  /*fe90*/  SHF.L.U64.HI R14, R217, 0x1, R5 ;  /* 0x00000001d90e7819 */ /* 0x000fe60000010205 */
[----:B------:R1:W1:Y:S04]  /*fea0*/  LDSM.16.M88.4 R176, [R135] ;  /* 0x0000000087b0783b */ /* 0x0002680000000200 */
[----:B------:R1:W1:Y:S04]  /*feb0*/  LDSM.16.M88.4 R180, [R135+0x800] ;  /* 0x0008000087b4783b */ /* 0x0002680000000200 */
[----:B------:R1:W1:Y:S04]  /*fec0*/  LDSM.16.M88.4 R184, [R135+0x1000] ;  /* 0x0010000087b8783b */ /* 0x0002680000000200 */
[----:B------:R1:W1:Y:S01]  /*fed0*/  LDSM.16.M88.4 R188, [R135+0x1800] ;  /* 0x0018000087bc783b */ /* 0x0002620000000200 */
[----:B------:R-:W-:-:S05]  /*fee0*/  BRA.DIV ~URZ, `(.L_x_2119) ;  /* 0x0000bf527f007947 */ /* 0x000fca000b800000 */
[----:B------:R4:W3:Y:S02]  /*fef0*/  SHFL.IDX PT, R2, R4, RZ, 0x181f ;  /* 0x00181fff04027589 */ /* 0x0008e400000e0000 */
.L_x_2230:
[----:B------:R-:W5:Y:S01]  /*ff00*/  SHFL.IDX PT, R5, R13, RZ, 0x181f ;  /* 0x00181fff0d057589 */ /* 0x000f6200000e0000 */
[----:B------:R-:W-:Y:S01]  /*ff10*/  ISETP.GE.AND P1, PT, R217, c[0x0][0x1d4], PT ;  /* 0x00007500d9007a0c */ /* 0x000fe20003f26270 */
[----:B------:R-:W-:Y:S01]  /*ff20*/  BSSY B0, `(.L_x_2120) ;  /* 0x0000190000007945 */ /* 0x000fe20003800000 */
[----:B------:R-:W-:Y:S02]  /*ff30*/  ISETP.GE.AND P5, PT, R223, c[0x0][0x1d4], PT ;  /* 0x00007500df007a0c */ /* 0x000fe40003fa6270 */
[----:B------:R-:W-:Y:S02]  /*ff40*/  SEL R213, RZ, 0x10, P1 ;  /* 0x00000010ffd57807 */ /* 0x000fe40000800000 */
[----:B------:R4:W3:Y:S01]  /*ff50*/  SHFL.IDX PT, R3, R13, 0x1, 0x181f ;  /* 0x00381f000d037f89 */ /* 0x0008e200000e0000 */
[----:B------:R-:W-:Y:S02]  /*ff60*/  ISETP.GE.AND P4, PT, R222, c[0x0][0x1d4], PT ;  /* 0x00007500de007a0c */ /* 0x000fe40003f86270 */
[----:B------:R-:W-:Y:S04]  /*ff70*/  ISETP.GE.AND P3, PT, R224, c[0x0][0x1d4], PT ;  /* 0x00007500e0007a0c */ /* 0x000fe80003f66270 */
[----:B----4-:R-:W4:Y:S01]  /*ff80*/  SHFL.IDX PT, R4, R4, 0x1, 0x181f ;  /* 0x00381f0004047f89 */ /* 0x010f2200000e0000 */
[C---:B-----5:R-:W-:Y:S05]  /*ff90*/  IADD3 R6, P0, R5.reuse, R22, RZ ;  /* 0x0000001605067210 */ /* 0x060fea0007f1e0ff */
[C---:B---3--:R-:W-:Y:S05]  /*ffa0*/  IMAD.X R7, R2.reuse, 0x1, R14, P0 ;  /* 0x0000000102077824 */ /* 0x048fea00000e060e */
[----:B------:R3:W-:Y:S02]  /*ffb0*/  LDGSTS.E.BYPASS.LTC128B.128 [R215+0x100], [R6.64], !P1 ;  /* 0x0010000006d77fae */ /* 0x0007e4000c901d46 */
[C---:B---3--:R-:W-:Y:S05]  /*ffc0*/  IADD3 R6, P0, R5.reuse, R20, RZ ;  /* 0x0000001405067210 */ /* 0x048fea0007f1e0ff */
[C-C-:B------:R-:W-:Y:S01]  /*ffd0*/  IMAD.X R7, R2.reuse, 0x1, R15.reuse, P0 ;  /* 0x0000000102077824 */ /* 0x140fe200000e060f */
[----:B------:R-:W-:Y:S04]  /*ffe0*/  IADD3 R12, P0, R5, R30, RZ ;  /* 0x0000001e050c7210 */ /* 0x000fe80007f1e0ff */
[----:B------:R3:W-:Y:S01]  /*fff0*/  LDGSTS.E.BYPASS.LTC128B.128 [R215+0x2100], [R6.64], !P5 ;  /* 0x0210000006d77fae */ /* 0x0007e2000e901d46 */
[----:B------:R-:W-:Y:S06]  /*10000*/  IADD3.X R13, R2, R28, RZ, P0, !PT ;  /* 0x0000001c020d7210 */ /* 0x000fec00007fe4ff */
[----:B------:R5:W-:Y:S01]  /*10010*/  LDGSTS.E.BYPASS.LTC128B.128 [R215+0x4100], [R12.64], !P4 ;  /* 0x041000000cd77fae */ /* 0x000be2000e101d46 */
[----:B---3--:R-:W-:Y:S04]  /*10020*/  IADD3 R6, -R213, 0x10, RZ ;  /* 0x00000010d5067810 */ /* 0x008fe80007ffe1ff */
[----:B------:R-:W-:Y:S04]  /*10030*/  LOP3.LUT R6, R6, 0xf, RZ, 0xc0, !PT ;  /* 0x0000000f06067812 */ /* 0x000fe800078ec0ff */
[----:B------:R-:W-:Y:S04]  /*10040*/  IADD3 R22, P1, P0, R6, R3, R22 ;  /* 0x0000000306167210 */ /* 0x000fe8000783e016 */
[-C--:B----4-:R-:W-:Y:S02]  /*10050*/  IADD3.X R23, RZ, R4.reuse, R14, P1, P0 ;  /* 0x00000004ff177210 */ /* 0x090fe40000fe040e */
[----:B------:R-:W-:Y:S02]  /*10060*/  IADD3 R6, P0, R5, R31, RZ ;  /* 0x0000001f05067210 */ /* 0x000fe40007f1e0ff */
[----:B------:R-:W-:Y:S02]  /*10070*/  SEL R5, RZ, 0x10, P4 ;  /* 0x00000010ff057807 */ /* 0x000fe40002000000 */
[----:B------:R-:W-:Y:S05]  /*10080*/  IADD3.X R7, R2, R29, RZ, P0, !PT ;  /* 0x0000001d02077210 */ /* 0x000fea00007fe4ff */
[----:B------:R3:W-:Y:S02]  /*10090*/  LDGSTS.E.BYPASS.LTC128B.128 [R215+0x6100], [R6.64], !P3 ;  /* 0x0610000006d77fae */ /* 0x0007e4000d901d46 */
[----:B---3--:R-:W-:Y:S04]  /*100a0*/  SEL R6, RZ, 0x10, P5 ;  /* 0x00000010ff067807 */ /* 0x008fe80002800000 */
[----:B------:R-:W-:Y:S04]  /*100b0*/  IADD3 R2, -R6, 0x10, RZ ;  /* 0x0000001006027810 */ /* 0x000fe80007ffe1ff */
[----:B------:R-:W-:Y:S04]  /*100c0*/  LOP3.LUT R2, R2, 0xf, RZ, 0xc0, !PT ;  /* 0x0000000f02027812 */ /* 0x000fe800078ec0ff */
[-C--:B------:R-:W-:Y:S02]  /*100d0*/  IADD3 R20, P1, P0, R2, R3.reuse, R20 ;  /* 0x0000000302147210 */ /* 0x080fe4000783e014 */
[----:B------:R-:W-:Y:S02]  /*100e0*/  IADD3 R2, -R5, 0x10, RZ ;  /* 0x0000001005027810 */ /* 0x000fe40007ffe1ff */
[-C--:B------:R-:W-:Y:S02]  /*100f0*/  IADD3.X R21, RZ, R4.reuse, R15, P1, P0 ;  /* 0x00000004ff157210 */ /* 0x080fe40000fe040f */
[----:B------:R-:W-:Y:S04]  /*10100*/  LOP3.LUT R2, R2, 0xf, RZ, 0xc0, !PT ;  /* 0x0000000f02027812 */ /* 0x000fe800078ec0ff */
[-C--:B------:R-:W-:Y:S02]  /*10110*/  IADD3 R14, P1, P0, R2, R3.reuse, R30 ;  /* 0x00000003020e7210 */ /* 0x080fe4000783e01e */
[----:B------:R-:W-:Y:S02]  /*10120*/  SEL R2, RZ, 0x10, P3 ;  /* 0x00000010ff027807 */ /* 0x000fe40001800000 */
[-C--:B------:R-:W-:Y:S02]  /*10130*/  IADD3.X R15, RZ, R4.reuse, R28, P1, P0 ;  /* 0x00000004ff0f7210 */ /* 0x080fe40000fe041c */
[----:B------:R-:W-:Y:S04]  /*10140*/  IADD3 R7, -R2, 0x10, RZ ;  /* 0x0000001002077810 */ /* 0x000fe80007ffe1ff */
[----:B------:R-:W-:Y:S04]  /*10150*/  LOP3.LUT R7, R7, 0xf, RZ, 0xc0, !PT ;  /* 0x0000000f07077812 */ /* 0x000fe800078ec0ff */
[----:B-----5:R-:W-:Y:S04]  /*10160*/  IADD3 R12, P1, P0, R7, R3, R31 ;  /* 0x00000003070c7210 */ /* 0x020fe8000783e01f */
[----:B------:R-:W-:Y:S02]  /*10170*/  IADD3.X R13, RZ, R4, R29, P1, P0 ;  /* 0x00000004ff0d7210 */ /* 0x000fe40000fe041d */
[----:B------:R-:W-:Y:S11]  /*10180*/  ISETP.NE.U32.AND P0, PT, R213, RZ, PT ;  /* 0x000000ffd500720c */ /* 0x000ff60003f05070 */
[----:B------:R-:W-:Y:S02]  /*10190*/  @!UPT UIADD3 URZ, URZ, URZ, URZ ;  /* 0x0000003f3f3ff290 */ /* 0x000fe4000fffe03f */
[----:B------:R3:W-:Y:S01]  /*101a0*/  LDGSTS.E.BYPASS.LTC128B.128.ZFILL [R215+0x1100], [R22.64], P0 ;  /* 0x0110000016d77fae */ /* 0x0007e20008141d46 */
[----:B------:R-:W-:Y:S11]  /*101b0*/  ISETP.NE.U32.AND P0, PT, R6, RZ, PT ;  /* 0x000000ff0600720c */ /* 0x000ff60003f05070 */
[----:B------:R-:W-:Y:S02]  /*101c0*/  @!UPT UIADD3 URZ, URZ, URZ, URZ ;  /* 0x0000003f3f3ff290 */ /* 0x000fe4000fffe03f */
[----:B------:R3:W-:Y:S01]  /*101d0*/  LDGSTS.E.BYPASS.LTC128B.128.ZFILL [R215+0x3100], [R20.64], P0 ;  /* 0x0310000014d77fae */ /* 0x0007e20008141d46 */
[----:B------:R-:W-:Y:S02]  /*101e0*/  ISETP.NE.U32.AND P0, PT, R5, RZ, PT ;  /* 0x000000ff0500720c */ /* 0x000fe40003f05070 */
[C---:B--2---:R-:W-:Y:S08]  /*101f0*/  HMMA.16816.F32 R4, R32.reuse, R8, RZ ;  /* 0x000000082004723c */ /* 0x044ff000000018ff */
[C---:B------:R-:W-:Y:S03]  /*10200*/  HMMA.16816.F32 R8, R32.reuse, R10, RZ ;  /* 0x0000000a2008723c */ /* 0x040fe600000018ff */
[----:B------:R2:W-:Y:S01]  /*10210*/  LDGSTS.E.BYPASS.LTC128B.128.ZFILL [R215+0x5100], [R14.64], P0 ;  /* 0x051000000ed77fae */ /* 0x0005e20008141d46 */
[----:B------:R-:W-:Y:S11]  /*10220*/  ISETP.NE.U32.AND P0, PT, R2, RZ, PT ;  /* 0x000000ff0200720c */ /* 0x000ff60003f05070 */
[----:B------:R-:W-:Y:S02]  /*10230*/  @!UPT UIADD3 URZ, URZ, URZ, URZ ;  /* 0x0000003f3f3ff290 */ /* 0x000fe4000fffe03f */
[----:B------:R2:W-:Y:S01]  /*10240*/  LDGSTS.E.BYPASS.LTC128B.128.ZFILL [R215+0x7100], [R12.64], P0 ;  /* 0x071000000cd77fae */ /* 0x0005e20008141d46 */
[----:B------:R-:W-:Y:S06]  /*10250*/  ISETP.GT.AND P0, PT, R214, R226, PT ;  /* 0x000000e2d600720c */ /* 0x000fec0003f04270 */
[----:B------:R-:W0:Y:S01]  /*10260*/  LDGDEPBAR ;  /* 0x00000000000079af */ /* 0x000e220000000000 */
[C---:B--2---:R-:W-:Y:S08]  /*10270*/  HMMA.16816.F32 R12, R32.reuse, R16, RZ ;  /* 0x00000010200c723c */ /* 0x044ff000000018ff */
[C---:B------:R-:W-:Y:S08]  /*10280*/  HMMA.16816.F32 R16, R32.reuse, R18, RZ ;  /* 0x000000122010723c */ /* 0x040ff000000018ff */
[C---:B-1-3--:R-:W-:Y:S08]  /*10290*/  HMMA.16816.F32 R20, R32.reuse, R24, RZ ;  /* 0x000000182014723c */ /* 0x04aff000000018ff */
        /* <DEDUP_REMOVED lines=16> */
[C---:B-1----:R-:W-:Y:S01]  /*103a0*/  HMMA.16816.F32 R4, R168.reuse, R176, R4 ;  /* 0x000000b0a804723c */ /* 0x042fe20000001804 */
[----:B------:R-:W-:Y:S07]  /*103b0*/  LDSM.16.M88.4 R188, [R192] ;  /* 0x00000000c0bc783b */ /* 0x000fee0000000200 */
        /* <DEDUP_REMOVED lines=10> */
[----:B------:R-:W2:Y:S07]  /*10460*/  LDSM.16.M88.4 R168, [R201+-0x5000] ;  /* 0xffb00000c9a8783b */ /* 0x000eae0000000200 */
[----:B------:R-:W3:Y:S01]  /*10470*/  LDSM.16.M88.4 R184, [R201+-0x4800] ;  /* 0xffb80000c9b8783b */ /* 0x000ee20000000200 */
[C---:B-1----:R-:W-:Y:S08]  /*10480*/  HMMA.16816.F32 R4, R172.reuse, R176, R4 ;  /* 0x000000b0ac04723c */ /* 0x042ff00000001804 */
        /* <DEDUP_REMOVED lines=11> */
[----:B------:R-:W4:Y:S01]  /*10540*/  LDSM.16.M88.4 R184, [R200+0x3800] ;  /* 0x00380000c8b8783b */ /* 0x000f220000000200 */
[C---:B-1----:R-:W-:Y:S08]  /*10550*/  HMMA.16816.F32 R4, R176.reuse, R180, R4 ;  /* 0x000000b4b004723c */ /* 0x042ff00000001804 */
[C---:B------:R-:W-:Y:S01]  /*10560*/  HMMA.16816.F32 R8, R176.reuse, R182, R8 ;  /* 0x000000b6b008723c */ /* 0x040fe20000001808 */
[----:B------:R-:W-:Y:S07]  /*10570*/  LDSM.16.M88.4 R180, [R0] ;  /* 0x0000000000b4783b */ /* 0x000fee0000000200 */
[C---:B--2---:R-:W-:Y:S08]  /*10580*/  HMMA.16816.F32 R12, R176.reuse, R168, R12 ;  /* 0x000000a8b00c723c */ /* 0x044ff0000000180c */
[C---:B------:R-:W-:Y:S01]  /*10590*/  HMMA.16816.F32 R16, R176.reuse, R170, R16 ;  /* 0x000000aab010723c */ /* 0x040fe20000001810 */
[----:B------:R-:W1:Y:S07]  /*105a0*/  LDSM.16.M88.4 R168, [R209+0x4000] ;  /* 0x00400000d1a8783b */ /* 0x000e6e0000000200 */
[C---:B---3--:R-:W-:Y:S08]  /*105b0*/  HMMA.16816.F32 R20, R176.reuse, R172, R20 ;  /* 0x000000acb014723c */ /* 0x048ff00000001814 */
[C---:B------:R-:W-:Y:S01]  /*105c0*/  HMMA.16816.F32 R24, R176.reuse, R174, R24 ;  /* 0x000000aeb018723c */ /* 0x040fe20000001818 */
[----:B------:R-:W2:Y:S07]  /*105d0*/  LDSM.16.M88.4 R172, [R132] ;  /* 0x0000000084ac783b */ /* 0x000eae0000000200 */
[C---:B----4-:R-:W-:Y:S08]  /*105e0*/  HMMA.16816.F32 R28, R176.reuse, R184, R28 ;  /* 0x000000b8b01c723c */ /* 0x050ff0000000181c */
[----:B------:R-:W-:Y:S01]  /*105f0*/  HMMA.16816.F32 R32, R176, R186, R32 ;  /* 0x000000bab020723c */ /* 0x000fe20000001820 */
[----:B------:R-:W3:Y:S07]  /*10600*/  LDSM.16.M88.4 R176, [R193] ;  /* 0x00000000c1b0783b */ /* 0x000eee0000000200 */
[----:B------:R-:W-:Y:S01]  /*10610*/  LDSM.16.M88.4 R184, [R202+0x2000] ;  /* 0x00200000cab8783b */ /* 0x000fe20000000200 */
[C---:B-1----:R-:W-:Y:S08]  /*10620*/  HMMA.16816.F32 R4, R168.reuse, R180, R4 ;  /* 0x000000b4a804723c */ /* 0x042ff00000001804 */
[C---:B------:R-:W-:Y:S01]  /*10630*/  HMMA.16816.F32 R8, R168.reuse, R182, R8 ;  /* 0x000000b6a808723c */ /* 0x040fe20000001808 */
[----:B------:R-:W1:Y:S07]  /*10640*/  LDSM.16.M88.4 R180, [R211+0x4000] ;  /* 0x00400000d3b4783b */ /* 0x000e6e0000000200 */
[C---:B--2---:R-:W-:Y:S08]  /*10650*/  HMMA.16816.F32 R12, R168.reuse, R172, R12 ;  /* 0x000000aca80c723c */ /* 0x044ff0000000180c */
[C---:B------:R-:W-:Y:S01]  /*10660*/  HMMA.16816.F32 R16, R168.reuse, R174, R16 ;  /* 0x000000aea810723c */ /* 0x040fe20000001810 */
[----:B------:R-:W2:Y:S07]  /*10670*/  LDSM.16.M88.4 R172, [R202+0x2800] ;  /* 0x00280000caac783b */ /* 0x000eae0000000200 */
[C---:B------:R-:W-:Y:S08]  /*10680*/  HMMA.16816.F32 R20, R168.reuse, R188, R20 ;  /* 0x000000bca814723c */ /* 0x040ff00000001814 */
[C---:B------:R-:W-:Y:S01]  /*10690*/  HMMA.16816.F32 R24, R168.reuse, R190, R24 ;  /* 0x000000bea818723c */ /* 0x040fe20000001818 */
[----:B------:R-:W4:Y:S07]  /*106a0*/  LDSM.16.M88.4 R188, [R202+0x3000] ;  /* 0x00300000cabc783b */ /* 0x000f2e0000000200 */
[C---:B---3--:R-:W-:Y:S08]  /*106b0*/  HMMA.16816.F32 R28, R168.reuse, R176, R28 ;  /* 0x000000b0a81c723c */ /* 0x048ff0000000181c */
[----:B------:R-:W-:Y:S01]  /*106c0*/  HMMA.16816.F32 R32, R168, R178, R32 ;  /* 0x000000b2a820723c */ /* 0x000fe20000001820 */
[----:B------:R-:W3:Y:S07]  /*106d0*/  LDSM.16.M88.4 R168, [R202+0x3800] ;  /* 0x00380000caa8783b */ /* 0x000eee0000000200 */
[C---:B-1----:R-:W-:Y:S01]  /*106e0*/  HMMA.16816.F32 R4, R180.reuse, R184, R4 ;  /* 0x000000b8b404723c */ /* 0x042fe20000001804 */
[----:B------:R-:W-:Y:S07]  /*106f0*/  LDSM.16.M88.4 R176, [R210+0x4000] ;  /* 0x00400000d2b0783b */ /* 0x000fee0000000200 */
[C---:B------:R-:W-:Y:S01]  /*10700*/  HMMA.16816.F32 R8, R180.reuse, R186, R8 ;  /* 0x000000bab408723c */ /* 0x040fe20000001808 */
[----:B------:R-:W1:Y:S07]  /*10710*/  LDSM.16.M88.4 R184, [R201+-0x4000] ;  /* 0xffc00000c9b8783b */ /* 0x000e6e0000000200 */
[C---:B--2---:R-:W-:Y:S08]  /*10720*/  HMMA.16816.F32 R12, R180.reuse, R172, R12 ;  /* 0x000000acb40c723c */ /* 0x044ff0000000180c */
[C---:B------:R-:W-:Y:S01]  /*10730*/  HMMA.16816.F32 R16, R180.reuse, R174, R16 ;  /* 0x000000aeb410723c */ /* 0x040fe20000001810 */
[----:B------:R-:W2:Y:S07]  /*10740*/  LDSM.16.M88.4 R172, [R201+-0x3800] ;  /* 0xffc80000c9ac783b */ /* 0x000eae0000000200 */
[C---:B----4-:R-:W-:Y:S08]  /*10750*/  HMMA.16816.F32 R20, R180.reuse, R188, R20 ;  /* 0x000000bcb414723c */ /* 0x050ff00000001814 */
[C---:B------:R-:W-:Y:S01]  /*10760*/  HMMA.16816.F32 R24, R180.reuse, R190, R24 ;  /* 0x000000beb418723c */ /* 0x040fe20000001818 */
[----:B------:R-:W4:Y:S07]  /*10770*/  LDSM.16.M88.4 R188, [R201+-0x3000] ;  /* 0xffd00000c9bc783b */ /* 0x000f2e0000000200 */
[C---:B---3--:R-:W-:Y:S08]  /*10780*/  HMMA.16816.F32 R28, R180.reuse, R168, R28 ;  /* 0x000000a8b41c723c */ /* 0x048ff0000000181c */
[----:B------:R-:W-:Y:S01]  /*10790*/  HMMA.16816.F32 R32, R180, R170, R32 ;  /* 0x000000aab420723c */ /* 0x000fe20000001820 */
[----:B------:R-:W3:Y:S07]  /*107a0*/  LDSM.16.M88.4 R168, [R201+-0x2800] ;  /* 0xffd80000c9a8783b */ /* 0x000eee0000000200 */
[C---:B-1----:R-:W-:Y:S01]  /*107b0*/  HMMA.16816.F32 R4, R176.reuse, R184, R4 ;  /* 0x000000b8b004723c */ /* 0x042fe20000001804 */
[----:B------:R-:W-:Y:S07]  /*107c0*/  LDSM.16.M88.4 R180, [R208+0x8000] ;  /* 0x00800000d0b4783b */ /* 0x000fee0000000200 */
[C---:B------:R-:W-:Y:S01]  /*107d0*/  HMMA.16816.F32 R8, R176.reuse, R186, R8 ;  /* 0x000000bab008723c */ /* 0x040fe20000001808 */
[----:B------:R-:W1:Y:S07]  /*107e0*/  LDSM.16.M88.4 R184, [R200+0x4000] ;  /* 0x00400000c8b8783b */ /* 0x000e6e0000000200 */
[C---:B--2---:R-:W-:Y:S08]  /*107f0*/  HMMA.16816.F32 R12, R176.reuse, R172, R12 ;  /* 0x000000acb00c723c */ /* 0x044ff0000000180c */
[C---:B------:R-:W-:Y:S01]  /*10800*/  HMMA.16816.F32 R16, R176.reuse, R174, R16 ;  /* 0x000000aeb010723c */ /* 0x040fe20000001810 */
[----:B------:R-:W2:Y:S07]  /*10810*/  LDSM.16.M88.4 R172, [R200+0x4800] ;  /* 0x00480000c8ac783b */ /* 0x000eae0000000200 */
[C---:B----4-:R-:W-:Y:S08]  /*10820*/  HMMA.16816.F32 R20, R176.reuse, R188, R20 ;  /* 0x000000bcb014723c */ /* 0x050ff00000001814 */
        /* <DEDUP_REMOVED lines=8> */
[----:B------:R-:W1:Y:S07]  /*108b0*/  LDSM.16.M88.4 R184, [R194] ;  /* 0x00000000c2b8783b */ /* 0x000e6e0000000200 */
[C---:B--2---:R-:W-:Y:S08]  /*108c0*/  HMMA.16816.F32 R12, R180.reuse, R172, R12 ;  /* 0x000000acb40c723c */ /* 0x044ff0000000180c */
[C---:B------:R-:W-:Y:S01]  /*108d0*/  HMMA.16816.F32 R16, R180.reuse, R174, R16 ;  /* 0x000000aeb410723c */ /* 0x040fe20000001810 */
[----:B------:R-:W2:Y:S07]  /*108e0*/  LDSM.16.M88.4 R172, [R195] ;  /* 0x00000000c3ac783b */ /* 0x000eae0000000200 */
[C---:B----4-:R-:W-:Y:S01]  /*108f0*/  HMMA.16816.F32 R20, R180.reuse, R188, R20 ;  /* 0x000000bcb414723c */ /* 0x050fe20000001814 */
[----:B------:R-:W4:Y:S07]  /*10900*/  LDSM.16.M88.4 R192, [R196] ;  /* 0x00000000c4c0783b */ /* 0x000f2e0000000200 */
[C---:B------:R-:W-:Y:S01]  /*10910*/  HMMA.16816.F32 R24, R180.reuse, R190, R24 ;  /* 0x000000beb418723c */ /* 0x040fe20000001818 */
[----:B------:R-:W5:Y:S07]  /*10920*/  LDSM.16.M88.4 R188, [R197] ;  /* 0x00000000c5bc783b */ /* 0x000f6e0000000200 */
[C---:B---3--:R-:W-:Y:S08]  /*10930*/  HMMA.16816.F32 R28, R180.reuse, R168, R28 ;  /* 0x000000a8b41c723c */ /* 0x048ff0000000181c */
[----:B------:R-:W-:Y:S01]  /*10940*/  HMMA.16816.F32 R32, R180, R170, R32 ;  /* 0x000000aab420723c */ /* 0x000fe20000001820 */
[----:B------:R-:W-:Y:S07]  /*10950*/  LDSM.16.M88.4 R168, [R211+0x8000] ;  /* 0x00800000d3a8783b */ /* 0x000fee0000000200 */
[C---:B-1----:R-:W-:Y:S01]  /*10960*/  HMMA.16816.F32 R4, R176.reuse, R184, R4 ;  /* 0x000000b8b004723c */ /* 0x042fe20000001804 */
[----:B------:R-:W1:Y:S07]  /*10970*/  LDSM.16.M88.4 R180, [R202+0x4000] ;  /* 0x00400000cab4783b */ /* 0x000e6e0000000200 */
[C---:B------:R-:W-:Y:S01]  /*10980*/  HMMA.16816.F32 R8, R176.reuse, R186, R8 ;  /* 0x000000bab008723c */ /* 0x040fe20000001808 */
[----:B------:R-:W3:Y:S07]  /*10990*/  LDSM.16.M88.4 R184, [R202+0x4800] ;  /* 0x00480000cab8783b */ /* 0x000eee0000000200 */
[C---:B--2---:R-:W-:Y:S08]  /*109a0*/  HMMA.16816.F32 R12, R176.reuse, R172, R12 ;  /* 0x000000acb00c723c */ /* 0x044ff0000000180c */
[C---:B------:R-:W-:Y:S01]  /*109b0*/  HMMA.16816.F32 R16, R176.reuse, R174, R16 ;  /* 0x000000aeb010723c */ /* 0x040fe20000001810 */
[----:B------:R-:W2:Y:S07]  /*109c0*/  LDSM.16.M88.4 R172, [R202+0x5000] ;  /* 0x00500000caac783b */ /* 0x000eae0000000200 */
[C---:B----4-:R-:W-:Y:S08]  /*109d0*/  HMMA.16816.F32 R20, R176.reuse, R192, R20 ;  /* 0x000000c0b014723c */ /* 0x050ff00000001814 */
[C---:B------:R-:W-:Y:S01]  /*109e0*/  HMMA.16816.F32 R24, R176.reuse, R194, R24 ;  /* 0x000000c2b018723c */ /* 0x040fe20000001818 */
[----:B------:R-:W-:Y:S07]  /*109f0*/  LDSM.16.M88.4 R192, [R201+-0x2000] ;  /* 0xffe00000c9c0783b */ /* 0x000fee0000000200 */
[C---:B-----5:R-:W-:Y:S08]  /*10a00*/  HMMA.16816.F32 R28, R176.reuse, R188, R28 ;  /* 0x000000bcb01c723c */ /* 0x060ff0000000181c */
[----:B------:R-:W-:Y:S01]  /*10a10*/  HMMA.16816.F32 R32, R176, R190, R32 ;  /* 0x000000beb020723c */ /* 0x000fe20000001820 */
[----:B------:R-:W4:Y:S07]  /*10a20*/  LDSM.16.M88.4 R176, [R202+0x5800] ;  /* 0x00580000cab0783b */ /* 0x000f2e0000000200 */
[C---:B-1----:R-:W-:Y:S01]  /*10a30*/  HMMA.16816.F32 R4, R168.reuse, R180, R4 ;  /* 0x000000b4a804723c */ /* 0x042fe20000001804 */
[----:B------:R-:W1:Y:S07]  /*10a40*/  LDSM.16.M88.4 R188, [R210+0x8000] ;  /* 0x00800000d2bc783b */ /* 0x000e6e0000000200 */
[C---:B------:R-:W-:Y:S01]  /*10a50*/  HMMA.16816.F32 R8, R168.reuse, R182, R8 ;  /* 0x000000b6a808723c */ /* 0x040fe20000001808 */
[----:B------:R-:W5:Y:S07]  /*10a60*/  LDSM.16.M88.4 R180, [R201+-0x1800] ;  /* 0xffe80000c9b4783b */ /* 0x000f6e0000000200 */
[C---:B---3--:R-:W-:Y:S08]  /*10a70*/  HMMA.16816.F32 R12, R168.reuse, R184, R12 ;  /* 0x000000b8a80c723c */ /* 0x048ff0000000180c */
[C---:B------:R-:W-:Y:S01]  /*10a80*/  HMMA.16816.F32 R16, R168.reuse, R186, R16 ;  /* 0x000000baa810723c */ /* 0x040fe20000001810 */
[----:B------:R-:W3:Y:S07]  /*10a90*/  LDSM.16.M88.4 R184, [R201+-0x1000] ;  /* 0xfff00000c9b8783b */ /* 0x000eee0000000200 */
[C---:B--2---:R-:W-:Y:S08]  /*10aa0*/  HMMA.16816.F32 R20, R168.reuse, R172, R20 ;  /* 0x000000aca814723c */ /* 0x044ff00000001814 */
[C---:B------:R-:W-:Y:S01]  /*10ab0*/  HMMA.16816.F32 R24, R168.reuse, R174, R24 ;  /* 0x000000aea818723c */ /* 0x040fe20000001818 */
[----:B------:R-:W-:Y:S07]  /*10ac0*/  LDSM.16.M88.4 R172, [R208+0xc000] ;  /* 0x00c00000d0ac783b */ /* 0x000fee0000000200 */
[C---:B----4-:R-:W-:Y:S08]  /*10ad0*/  HMMA.16816.F32 R28, R168.reuse, R176, R28 ;  /* 0x000000b0a81c723c */ /* 0x050ff0000000181c */
[----:B------:R-:W-:Y:S01]  /*10ae0*/  HMMA.16816.F32 R32, R168, R178, R32 ;  /* 0x000000b2a820723c */ /* 0x000fe20000001820 */
[----:B------:R-:W2:Y:S07]  /*10af0*/  LDSM.16.M88.4 R168, [R201+-0x800] ;  /* 0xfff80000c9a8783b */ /* 0x000eae0000000200 */
[C---:B-1----:R-:W-:Y:S01]  /*10b00*/  HMMA.16816.F32 R4, R188.reuse, R192, R4 ;  /* 0x000000c0bc04723c */ /* 0x042fe20000001804 */
[----:B------:R-:W1:Y:S07]  /*10b10*/  LDSM.16.M88.4 R176, [R200+0x6000] ;  /* 0x00600000c8b0783b */ /* 0x000e6e0000000200 */
[C---:B------:R-:W-:Y:S01]  /*10b20*/  HMMA.16816.F32 R8, R188.reuse, R194, R8 ;  /* 0x000000c2bc08723c */ /* 0x040fe20000001808 */
[----:B------:R-:W4:Y:S07]  /*10b30*/  LDSM.16.M88.4 R192, [R200+0x6800] ;  /* 0x00680000c8c0783b */ /* 0x000f2e0000000200 */
[C---:B-----5:R-:W-:Y:S08]  /*10b40*/  HMMA.16816.F32 R12, R188.reuse, R180, R12 ;  /* 0x000000b4bc0c723c */ /* 0x060ff0000000180c */
[C---:B------:R-:W-:Y:S01]  /*10b50*/  HMMA.16816.F32 R16, R188.reuse, R182, R16 ;  /* 0x000000b6bc10723c */ /* 0x040fe20000001810 */
[----:B------:R-:W5:Y:S07]  /*10b60*/  LDSM.16.M88.4 R180, [R200+0x7000] ;  /* 0x00700000c8b4783b */ /* 0x000f6e0000000200 */
[C---:B---3--:R-:W-:Y:S08]  /*10b70*/  HMMA.16816.F32 R20, R188.reuse, R184, R20 ;  /* 0x000000b8bc14723c */ /* 0x048ff00000001814 */
[C---:B------:R-:W-:Y:S01]  /*10b80*/  HMMA.16816.F32 R24, R188.reuse, R186, R24 ;  /* 0x000000babc18723c */ /* 0x040fe20000001818 */
[----:B------:R-:W3:Y:S07]  /*10b90*/  LDSM.16.M88.4 R184, [R200+0x7800] ;  /* 0x00780000c8b8783b */ /* 0x000eee0000000200 */
[C---:B--2---:R-:W-:Y:S08]  /*10ba0*/  HMMA.16816.F32 R28, R188.reuse, R168, R28 ;  /* 0x000000a8bc1c723c */ /* 0x044ff0000000181c */
[----:B------:R-:W-:Y:S01]  /*10bb0*/  HMMA.16816.F32 R32, R188, R170, R32 ;  /* 0x000000aabc20723c */ /* 0x000fe20000001820 */
[----:B------:R-:W-:Y:S07]  /*10bc0*/  LDSM.16.M88.4 R168, [R209+0xc000] ;  /* 0x00c00000d1a8783b */ /* 0x000fee0000000200 */
[C---:B-1----:R-:W-:Y:S01]  /*10bd0*/  HMMA.16816.F32 R4, R172.reuse, R176, R4 ;  /* 0x000000b0ac04723c */ /* 0x042fe20000001804 */
[----:B------:R-:W-:Y:S07]  /*10be0*/  LDSM.16.M88.4 R188, [R199] ;  /* 0x00000000c7bc783b */ /* 0x000fee0000000200 */
[C---:B------:R-:W-:Y:S01]  /*10bf0*/  HMMA.16816.F32 R8, R172.reuse, R178, R8 ;  /* 0x000000b2ac08723c */ /* 0x040fe20000001808 */
[----:B------:R-:W1:Y:S07]  /*10c00*/  LDSM.16.M88.4 R176, [R198] ;  /* 0x00000000c6b0783b */ /* 0x000e6e0000000200 */
[C---:B----4-:R-:W-:Y:S01]  /*10c10*/  HMMA.16816.F32 R12, R172.reuse, R192, R12 ;  /* 0x000000c0ac0c723c */ /* 0x050fe2000000180c */
[----:B------:R-:W2:Y:S07]  /*10c20*/  LDSM.16.M88.4 R196, [R207] ;  /* 0x00000000cfc4783b */ /* 0x000eae0000000200 */
[C---:B------:R-:W-:Y:S01]  /*10c30*/  HMMA.16816.F32 R16, R172.reuse, R194, R16 ;  /* 0x000000c2ac10723c */ /* 0x040fe20000001810 */
[----:B------:R-:W4:Y:S07]  /*10c40*/  LDSM.16.M88.4 R192, [R212] ;  /* 0x00000000d4c0783b */ /* 0x000f2e0000000200 */
[C---:B-----5:R-:W-:Y:S08]  /*10c50*/  HMMA.16816.F32 R20, R172.reuse, R180, R20 ;  /* 0x000000b4ac14723c */ /* 0x060ff00000001814 */
[C---:B------:R-:W-:Y:S01]  /*10c60*/  HMMA.16816.F32 R24, R172.reuse, R182, R24 ;  /* 0x000000b6ac18723c */ /* 0x040fe20000001818 */
[----:B------:R-:W-:Y:S07]  /*10c70*/  LDSM.16.M88.4 R180, [R202+0x6000] ;  /* 0x00600000cab4783b */ /* 0x000fee0000000200 */
[C---:B---3--:R-:W-:Y:S08]  /*10c80*/  HMMA.16816.F32 R28, R172.reuse, R184, R28 ;  /* 0x000000b8ac1c723c */ /* 0x048ff0000000181c */
[----:B------:R-:W-:Y:S01]  /*10c90*/  HMMA.16816.F32 R32, R172, R186, R32 ;  /* 0x000000baac20723c */ /* 0x000fe20000001820 */
[----:B------:R-:W3:Y:S07]  /*10ca0*/  LDSM.16.M88.4 R172, [R211+0xc000] ;  /* 0x00c00000d3ac783b */ /* 0x000eee0000000200 */
[C---:B-1----:R-:W-:Y:S01]  /*10cb0*/  HMMA.16816.F32 R4, R168.reuse, R176, R4 ;  /* 0x000000b0a804723c */ /* 0x042fe20000001804 */
[----:B------:R-:W-:Y:S07]  /*10cc0*/  LDSM.16.M88.4 R184, [R202+0x7000] ;  /* 0x00700000cab8783b */ /* 0x000fee0000000200 */
[C---:B------:R-:W-:Y:S01]  /*10cd0*/  HMMA.16816.F32 R8, R168.reuse, R178, R8 ;  /* 0x000000b2a808723c */ /* 0x040fe20000001808 */
[----:B------:R-:W1:Y:S07]  /*10ce0*/  LDSM.16.M88.4 R176, [R202+0x6800] ;  /* 0x00680000cab0783b */ /* 0x000e6e0000000200 */
[C---:B------:R-:W-:Y:S08]  /*10cf0*/  HMMA.16816.F32 R12, R168.reuse, R188, R12 ;  /* 0x000000bca80c723c */ /* 0x040ff0000000180c */
[C---:B------:R-:W-:Y:S01]  /*10d00*/  HMMA.16816.F32 R16, R168.reuse, R190, R16 ;  /* 0x000000bea810723c */ /* 0x040fe20000001810 */
[----:B------:R-:W-:Y:S07]  /*10d10*/  LDSM.16.M88.4 R188, [R210+0xc000] ;  /* 0x00c00000d2bc783b */ /* 0x000fee0000000200 */
[C---:B--2---:R-:W-:Y:S08]  /*10d20*/  HMMA.16816.F32 R20, R168.reuse, R196, R20 ;  /* 0x000000c4a814723c */ /* 0x044ff00000001814 */
[C---:B------:R-:W-:Y:S08]  /*10d30*/  HMMA.16816.F32 R24, R168.reuse, R198, R24 ;  /* 0x000000c6a818723c */ /* 0x040ff00000001818 */
[C---:B----4-:R-:W-:Y:S08]  /*10d40*/  HMMA.16816.F32 R28, R168.reuse, R192, R28 ;  /* 0x000000c0a81c723c */ /* 0x050ff0000000181c */
[----:B------:R-:W-:Y:S01]  /*10d50*/  HMMA.16816.F32 R32, R168, R194, R32 ;  /* 0x000000c2a820723c */ /* 0x000fe20000001820 */
[----:B------:R-:W2:Y:S07]  /*10d60*/  LDSM.16.M88.4 R168, [R202+0x7800] ;  /* 0x00780000caa8783b */ /* 0x000eae0000000200 */
[C---:B---3--:R-:W-:Y:S01]  /*10d70*/  HMMA.16816.F32 R4, R172.reuse, R180, R4 ;  /* 0x000000b4ac04723c */ /* 0x048fe20000001804 */
[----:B------:R-:W3:Y:S07]  /*10d80*/  LDSM.16.M88.4 R192, [R201] ;  /* 0x00000000c9c0783b */ /* 0x000eee0000000200 */
[C---:B------:R-:W-:Y:S08]  /*10d90*/  HMMA.16816.F32 R8, R172.reuse, R182, R8 ;  /* 0x000000b6ac08723c */ /* 0x040ff00000001808 */
[C---:B-1----:R-:W-:Y:S08]  /*10da0*/  HMMA.16816.F32 R12, R172.reuse, R176, R12 ;  /* 0x000000b0ac0c723c */ /* 0x042ff0000000180c */
[C---:B------:R-:W-:Y:S08]  /*10db0*/  HMMA.16816.F32 R16, R172.reuse, R178, R16 ;  /* 0x000000b2ac10723c */ /* 0x040ff00000001810 */
[C---:B------:R-:W-:Y:S08]  /*10dc0*/  HMMA.16816.F32 R20, R172.reuse, R184, R20 ;  /* 0x000000b8ac14723c */ /* 0x040ff00000001814 */
[C---:B------:R-:W-:Y:S08]  /*10dd0*/  HMMA.16816.F32 R24, R172.reuse, R186, R24 ;  /* 0x000000baac18723c */ /* 0x040ff00000001818 */
[C---:B--2---:R-:W-:Y:S08]  /*10de0*/  HMMA.16816.F32 R28, R172.reuse, R168, R28 ;  /* 0x000000a8ac1c723c */ /* 0x044ff0000000181c */
[----:B------:R-:W-:Y:S01]  /*10df0*/  HMMA.16816.F32 R32, R172, R170, R32 ;  /* 0x000000aaac20723c */ /* 0x000fe20000001820 */
[----:B------:R-:W1:Y:S07]  /*10e00*/  LDSM.16.M88.4 R168, [R201+0x800] ;  /* 0x00080000c9a8783b */ /* 0x000e6e0000000200 */
[C---:B---3--:R-:W-:Y:S08]  /*10e10*/  HMMA.16816.F32 R4, R188.reuse, R192, R4 ;  /* 0x000000c0bc04723c */ /* 0x048ff00000001804 */
[C---:B------:R-:W-:Y:S11]  /*10e20*/  HMMA.16816.F32 R8, R188.reuse, R194, R8 ;  /* 0x000000c2bc08723c */ /* 0x040ff60000001808 */
[----:B------:R-:W-:Y:S05]  /*10e30*/  @!UPT UIADD3 URZ, URZ, URZ, URZ ;  /* 0x0000003f3f3ff290 */ /* 0x000fea000fffe03f */
[----:B------:R-:W-:Y:S04]  /*10e40*/  FMUL.FTZ R0, R4, c[0x0][0x320] ;  /* 0x0000c80004007a20 */ /* 0x000fe80000410000 */
[----:B------:R2:W3:Y:S04]  /*10e50*/  MUFU.TANH R192, R0 ;  /* 0x0000000000c07308 */ /* 0x0004e80000002400 */
[----:B------:R-:W-:Y:S01]  /*10e60*/  FMUL.FTZ R2, R11, c[0x0][0x320] ;  /* 0x0000c8000b027a20 */ /* 0x000fe20000410000 */
[C---:B-1----:R-:W-:Y:S05]  /*10e70*/  HMMA.16816.F32 R12, R188.reuse, R168, R12 ;  /* 0x000000a8bc0c723c */ /* 0x042fea000000180c */
[----:B------:R1:W4:Y:S03]  /*10e80*/  MUFU.TANH R193, R2 ;  /* 0x0000000200c17308 */ /* 0x0003260000002400 */
[C---:B------:R-:W-:Y:S04]  /*10e90*/  HMMA.16816.F32 R16, R188.reuse, R170, R16 ;  /* 0x000000aabc10723c */ /* 0x040fe80000001810 */
[----:B--2---:R-:W-:Y:S04]  /*10ea0*/  FMUL.FTZ R0, R5, c[0x0][0x320] ;  /* 0x0000c80005007a20 */ /* 0x004fe80000410000 */
[----:B------:R2:W2:Y:S11]  /*10eb0*/  MUFU.TANH R187, R0 ;  /* 0x0000000000bb7308 */ /* 0x0004b60000002400 */
[----:B------:R-:W-:Y:S05]  /*10ec0*/  @!UPT UIADD3 URZ, URZ, URZ, URZ ;  /* 0x0000003f3f3ff290 */ /* 0x000fea000fffe03f */
[----:B-1----:R-:W-:Y:S02]  /*10ed0*/  FMUL.FTZ R2, R19, c[0x0][0x320] ;  /* 0x0000c80013027a20 */ /* 0x002fe40000410000 */
[----:B------:R-:W-:Y:S02]  /*10ee0*/  FMUL.FTZ R3, R18, c[0x0][0x320] ;  /* 0x0000c80012037a20 */ /* 0x000fe40000410000 */
[----:B------:R-:W1:Y:S10]  /*10ef0*/  MUFU.TANH R181, R2 ;  /* 0x0000000200b57308 */ /* 0x000e740000002400 */
[----:B------:R-:W1:Y:S01]  /*10f00*/  MUFU.TANH R182, R3 ;  /* 0x0000000300b67308 */ /* 0x000e620000002400 */
[----:B--2---:R-:W-:Y:S09]  /*10f10*/  FMUL.FTZ R0, R6, c[0x0][0x320] ;  /* 0x0000c80006007a20 */ /* 0x004ff20000410000 */
[----:B------:R2:W1:Y:S02]  /*10f20*/  MUFU.TANH R196, R0 ;  /* 0x0000000000c47308 */ /* 0x0004640000002400 */
[----:B--2---:R-:W-:Y:S02]  /*10f30*/  FMUL.FTZ R0, R7, c[0x0][0x320] ;  /* 0x0000c80007007a20 */ /* 0x004fe40000410000 */
[----:B------:R-:W2:Y:S06]  /*10f40*/  LDSM.16.M88.4 R4, [R201+0x1000] ;  /* 0x00100000c904783b */ /* 0x000eac0000000200 */
[----:B------:R5:W1:Y:S02]  /*10f50*/  MUFU.TANH R195, R0 ;  /* 0x0000000000c37308 */ /* 0x000a640000002400 */
[----:B-----5:R-:W-:Y:S08]  /*10f60*/  FMUL.FTZ R0, R8, c[0x0][0x320] ;  /* 0x0000c80008007a20 */ /* 0x020ff00000410000 */
[----:B------:R5:W1:Y:S01]  /*10f70*/  MUFU.TANH R184, R0 ;  /* 0x0000000000b87308 */ /* 0x000a620000002400 */
[C---:B--2---:R-:W-:Y:S08]  /*10f80*/  HMMA.16816.F32 R20, R188.reuse, R4, R20 ;  /* 0x00000004bc14723c */ /* 0x044ff00000001814 */
[C---:B------:R-:W-:Y:S04]  /*10f90*/  HMMA.16816.F32 R24, R188.reuse, R6, R24 ;  /* 0x00000006bc18723c */ /* 0x040fe80000001818 */
[----:B-----5:R-:W-:Y:S04]  /*10fa0*/  FMUL.FTZ R0, R9, c[0x0][0x320] ;  /* 0x0000c80009007a20 */ /* 0x020fe80000410000 */
[----:B------:R2:W1:Y:S04]  /*10fb0*/  MUFU.TANH R183, R0 ;  /* 0x0000000000b77308 */ /* 0x0004680000002400 */
[----:B--2---:R-:W-:Y:S02]  /*10fc0*/  FMUL.FTZ R0, R10, c[0x0][0x320] ;  /* 0x0000c8000a007a20 */ /* 0x004fe40000410000 */
[----:B------:R-:W2:Y:S01]  /*10fd0*/  LDSM.16.M88.4 R8, [R201+0x1800] ;  /* 0x00180000c908783b */ /* 0x000ea20000000200 */
[----:B------:R-:W-:Y:S04]  /*10fe0*/  DEPBAR.LE SB0, 0x0 ;  /* 0x000080000000791a */ /* 0x000fe80000000000 */
[----:B------:R5:W1:Y:S02]  /*10ff0*/  MUFU.TANH R194, R0 ;  /* 0x0000000000c27308 */ /* 0x000a640000002400 */
[----:B------:R-:W-:Y:S01]  /*11000*/  BAR.SYNC.DEFER_BLOCKING 0x0 ;  /* 0x0000000000007b1d */ /* 0x000fe20000010000 */
[----:B-----5:R-:W-:Y:S07]  /*11010*/  FMUL.FTZ R0, R12, c[0x0][0x320] ;  /* 0x0000c8000c007a20 */ /* 0x020fee0000410000 */
        /* <DEDUP_REMOVED lines=46> */
[----:B---34-:R-:W-:Y:S01]  /*11300*/  SHF.R.S32.HI R6, RZ, 0x1f, R222 ;  /* 0x0000001fff067819 */ /* 0x018fe200000114de */
        /* <DEDUP_REMOVED lines=12> */
[----:B--2---:R-:W-:Y:S01]  /*113d0*/  IMAD.MOV.U32 R0, RZ, RZ, R2 ;  /* 0x000000ffff007224 */ /* 0x004fe200078e0002 */
        /* <DEDUP_REMOVED lines=28> */
.L_x_2231:
[----:B------:R-:W-:-:S05]  /*115a0*/  BRA.DIV ~URZ, `(.L_x_2123) ;  /* 0x0000a9727f007947 */ /* 0x000fca000b800000 */
[----:B------:R-:W4:Y:S01]  /*115b0*/  SHFL.IDX PT, R0, R8, RZ, 0x181f ;  /* 0x00181fff08007589 */ /* 0x000f2200000e0000 */
[C---:B------:R-:W-:Y:S04]  /*115c0*/  IADD3 R2, -R213.reuse, 0x10, RZ ;  /* 0x00000010d5027810 */ /* 0x040fe80007ffe1ff */
[----:B------:R-:W-:Y:S04]  /*115d0*/  LOP3.LUT R2, R2, 0xf, RZ, 0xc0, !PT ;  /* 0x0000000f02027812 */ /* 0x000fe800078ec0ff */
[----:B----4-:R-:W-:Y:S04]  /*115e0*/  IADD3 R6, P1, P0, R2, R0, R21 ;  /* 0x0000000002067210 */ /* 0x010fe8000783e015 */
[----:B---3--:R-:W-:Y:S02]  /*115f0*/  IADD3.X R7, RZ, R4, R9, P1, P0 ;  /* 0x00000004ff077210 */ /* 0x008fe40000fe0409 */
[----:B------:R-:W-:Y:S11]  /*11600*/  ISETP.NE.U32.AND P0, PT, R213, RZ, PT ;  /* 0x000000ffd500720c */ /* 0x000ff60003f05070 */
[----:B------:R-:W-:Y:S02]  /*11610*/  @!UPT UIADD3 URZ, URZ, URZ, URZ ;  /* 0x0000003f3f3ff290 */ /* 0x000fe4000fffe03f */
[----:B------:R-:W-:Y:S01]  /*11620*/  @!PT LDS RZ, [RZ] ;  /* 0x00000000fffff984 */ /* 0x000fe20000000800 */
[----:B------:R-:W-:Y:S01]  /*11630*/  @!PT LDS RZ, [RZ] ;  /* 0x00000000fffff984 */ /* 0x000fe20000000800 */
[----:B------:R3:W-:Y:S01]  /*11640*/  LDGSTS.E.BYPASS.LTC128B.128.ZFILL [R215+0x8100], [R6.64], P0 ;  /* 0x0810000006d77fae */ /* 0x0007e20008141d46 */
[----:B------:R-:W-:Y:S05]  /*11650*/  IADD3 R2, P0, R0, R22, RZ ;  /* 0x0000001600027210 */ /* 0x000fea0007f1e0ff */
[----:B------:R-:W-:Y:S05]  /*11660*/  IMAD.X R3, R4, 0x1, R10, P0 ;  /* 0x0000000104037824 */ /* 0x000fea00000e060a */
[----:B------:R4:W-:Y:S02]  /*11670*/  LDGSTS.E.BYPASS.LTC128B.128 [R215+0xa100], [R2.64], !P5 ;  /* 0x0a10000002d77fae */ /* 0x0009e4000e901d46 */
[----:B----4-:R-:W-:Y:S05]  /*11680*/  IADD3 R2, P0, R0, R23, RZ ;  /* 0x0000001700027210 */ /* 0x010fea0007f1e0ff */
[----:B------:R-:W-:Y:S05]  /*11690*/  IMAD.X R3, R4, 0x1, R11, P0 ;  /* 0x0000000104037824 */ /* 0x000fea00000e060b */
[----:B------:R4:W-:Y:S02]  /*116a0*/  LDGSTS.E.BYPASS.LTC128B.128 [R215+0xc100], [R2.64], !P4 ;  /* 0x0c10000002d77fae */ /* 0x0009e4000e101d46 */
[----:B----4-:R-:W-:Y:S02]  /*116b0*/  IADD3 R2, P0, R0, R24, RZ ;  /* 0x0000001800027210 */ /* 0x010fe40007f1e0ff */
[----:B------:R3:W4:Y:S03]  /*116c0*/  SHFL.IDX PT, R0, R8, 0x1, 0x181f ;  /* 0x00381f0008007f89 */ /* 0x00072600000e0000 */
[----:B------:R-:W-:Y:S02]  /*116d0*/  IMAD.X R3, R4, 0x1, R12, P0 ;  /* 0x0000000104037824 */ /* 0x000fe400000e060c */
[----:B------:R3:W2:Y:S04]  /*116e0*/  SHFL.IDX PT, R4, R5, 0x1, 0x181f ;  /* 0x00381f0005047f89 */ /* 0x0006a800000e0000 */
[----:B------:R3:W-:Y:S02]  /*116f0*/  LDGSTS.E.BYPASS.LTC128B.128 [R215+0xe100], [R2.64], !P3 ;  /* 0x0e10000002d77fae */ /* 0x0007e4000d901d46 */
.L_x_2232:
[C---:B---3--:R-:W-:Y:S02]  /*11700*/  IADD3 R2, -R213.reuse, 0x10, RZ ;  /* 0x00000010d5027810 */ /* 0x048fe40007ffe1ff */
[----:B------:R-:W-:Y:S02]  /*11710*/  ISETP.NE.U32.AND P0, PT, R213, RZ, PT ;  /* 0x000000ffd500720c */ /* 0x000fe40003f05070 */
[----:B------:R-:W-:Y:S04]  /*11720*/  LOP3.LUT R2, R2, 0xf, RZ, 0xc0, !PT ;  /* 0x0000000f02027812 */ /* 0x000fe800078ec0ff */
[----:B----4-:R-:W-:Y:S04]  /*11730*/  IADD3 R2, P2, P1, R2, R0, R21 ;  /* 0x0000000002027210 */ /* 0x010fe8000795e015 */
[----:B--2---:R-:W-:Y:S05]  /*11740*/  IADD3.X R3, RZ, R4, R9, P2, P1 ;  /* 0x00000004ff037210 */ /* 0x004fea00017e2409 */
[----:B------:R-:W-:Y:S01]  /*11750*/  @!PT LDS RZ, [RZ] ;  /* 0x00000000fffff984 */ /* 0x000fe20000000800 */
[----:B------:R-:W-:Y:S01]  /*11760*/  @!PT LDS RZ, [RZ] ;  /* 0x00000000fffff984 */ /* 0x000fe20000000800 */
[----:B------:R-:W-:Y:S01]  /*11770*/  @!PT LDS RZ, [RZ] ;  /* 0x00000000fffff984 */ /* 0x000fe20000000800 */
[----:B------:R2:W-:Y:S01]  /*11780*/  LDGSTS.E.BYPASS.LTC128B.128.ZFILL [R215+0x9100], [R2.64], P0 ;  /* 0x0910000002d77fae */ /* 0x0005e20008141d46 */
[----:B------:R-:W-:Y:S05]  /*11790*/  IADD3 R8, P0, R0, R22, RZ ;  /* 0x0000001600087210 */ /* 0x000fea0007f1e0ff */
        /* <DEDUP_REMOVED lines=8> */
.L_x_2121:
[----:B---34-:R-:W-:Y:S05]  /*11820*/  BSYNC B0 ;  /* 0x0000000000007941 */ /* 0x018fea0003800000 */
.L_x_2120:
        /* <DEDUP_REMOVED lines=14> */
.L_x_2233:
[----:B------:R-:W-:Y:S02]  /*11910*/  IMAD.MOV.U32 R2, RZ, RZ, c[0x0][0x32c] ;  /* 0x0000cb00ff027624 */ /* 0x000fe400078e00ff */
[----:B------:R-:W-:Y:S03]  /*11920*/  IMAD.IADD R6, R6, 0x1, R0 ;  /* 0x0000000106067824 */ /* 0x000fe600078e0200 */
[----:B------:R-:W-:Y:S02]  /*11930*/  ISETP.GE.AND P0, PT, R2, 0x1, PT ;  /* 0x000000010200780c */ /* 0x000fe40003f06270 */
[-C--:B---3--:R-:W-:Y:S02]  /*11940*/  IADD3 R2, R7, R3.reuse, RZ ;  /* 0x0000000307027210 */ /* 0x088fe40007ffe0ff */
[----:B------:R-:W-:Y:S09]  /*11950*/  IADD3 R0, R6, R3, RZ ;  /* 0x0000000306007210 */ /* 0x000ff20007ffe0ff */
        /* <DEDUP_REMOVED lines=14> */
.L_x_2127:
[----:B------:R-:W-:Y:S04]  /*11a40*/  MOV R8, 0x1 ;  /* 0x0000000100087802 */ /* 0x000fe80000000f00 */
[----:B------:R-:W-:Y:S11]  /*11a50*/  ISETP.NE.AND P0, PT, R8, c[0x0][0x32c], PT ;  /* 0x0000cb0008007a0c */ /* 0x000ff60003f05270 */
[----:B------:R-:W-:Y:S02]  /*11a60*/  @!UPT UIADD3 URZ, URZ, URZ, URZ ;  /* 0x0000003f3f3ff290 */ /* 0x000fe4000fffe03f */
[----:B------:R-:W-:Y:S05]  /*11a70*/  @P0 IMAD.HI.U32 R8, R3, c[0x0][0x330], RZ ;  /* 0x0000cc0003080a27 */ /* 0x000fea00078e00ff */
[----:B------:R-:W-:Y:S02]  /*11a80*/  @P0 SHF.R.U32.HI R3, RZ, c[0x0][0x334], R8 ;  /* 0x0000cd00ff030a19 */ /* 0x000fe40000011608 */
.L_x_2128:
[----:B------:R-:W-:Y:S05]  /*11a90*/  BSYNC B0 ;  /* 0x0000000000007941 */ /* 0x000fea0003800000 */
.L_x_2126:
[----:B------:R-:W-:Y:S04]  /*11aa0*/  IMAD R3, R3, c[0x0][0x32c], -R5 ;  /* 0x0000cb0003037a24 */ /* 0x000fe800078e0a05 */
[----:B------:R-:W-:Y:S05]  /*11ab0*/  IMAD.IADD R3, R3, 0x1, -R231 ;  /* 0x0000000103037824 */ /* 0x000fea00078e0ae7 */
[----:B------:R-:W-:Y:S02]  /*11ac0*/  IMNMX R0, R0, R3, !PT ;  /* 0x0000000300007217 */ /* 0x000fe40007800200 */
[----:B------:R-:W-:Y:S04]  /*11ad0*/  IADD3 R3, R3, c[0x0][0x32c], RZ ;  /* 0x0000cb0003037a10 */ /* 0x000fe80007ffe0ff */
[----:B------:R-:W-:Y:S02]  /*11ae0*/  IMNMX R2, R2, R3, PT ;  /* 0x0000000302027217 */ /* 0x000fe40003800200 */
.L_x_2125:
[----:B------:R-:W-:Y:S04]  /*11af0*/  ISETP.GT.AND P1, PT, R214, -0x1, PT ;  /* 0xffffffffd600780c */ /* 0x000fe80003f24270 */
[C---:B------:R-:W-:Y:S02]  /*11b00*/  ISETP.GT.AND P2, PT, R0.reuse, RZ, P1 ;  /* 0x000000ff0000720c */ /* 0x040fe40000f44270 */
        /* <DEDUP_REMOVED lines=9> */
[----:B-1----:R-:W-:Y:S02]  /*11ba0*/  FSEL R168, R184, -INF , !P2 ;  /* 0xff800000b8a87808 */ /* 0x002fe40005000000 */
        /* <DEDUP_REMOVED lines=39> */
.L_x_2234:
        /* <DEDUP_REMOVED lines=19> */
.L_x_2132:
[----:B-12---:R-:W-:Y:S04]  /*11f50*/  MOV R4, 0x1 ;  /* 0x0000000100047802 */ /* 0x006fe80000000f00 */
[----:B------:R-:W-:Y:S11]  /*11f60*/  ISETP.NE.AND P0, PT, R4, c[0x0][0x32c], PT ;  /* 0x0000cb0004007a0c */ /* 0x000ff60003f05270 */
[----:B------:R-:W-:Y:S02]  /*11f70*/  @!UPT UIADD3 URZ, URZ, URZ, URZ ;  /* 0x0000003f3f3ff290 */ /* 0x000fe4000fffe03f */
[----:B------:R-:W-:Y:S05]  /*11f80*/  @P0 IMAD.HI.U32 R4, R3, c[0x0][0x330], RZ ;  /* 0x0000cc0003040a27 */ /* 0x000fea00078e00ff */
[----:B------:R-:W-:Y:S02]  /*11f90*/  @P0 SHF.R.U32.HI R3, RZ, c[0x0][0x334], R4 ;  /* 0x0000cd00ff030a19 */ /* 0x000fe40000011604 */
.L_x_2133:
[----:B------:R-:W-:Y:S05]  /*11fa0*/  BSYNC B0 ;  /* 0x0000000000007941 */ /* 0x000fea0003800000 */
.L_x_2131:
[----:B------:R-:W-:Y:S04]  /*11fb0*/  IMAD R5, R3, c[0x0][0x32c], -R5 ;  /* 0x0000cb0003057a24 */ /* 0x000fe800078e0a05 */
[----:B------:R-:W-:Y:S05]  /*11fc0*/  IMAD.IADD R3, R5, 0x1, -R231 ;  /* 0x0000000105037824 */ /* 0x000fea00078e0ae7 */
[----:B------:R-:W-:Y:S02]  /*11fd0*/  IMNMX R0, R0, R3, !PT ;  /* 0x0000000300007217 */ /* 0x000fe40007800200 */
[----:B------:R-:W-:Y:S04]  /*11fe0*/  IADD3 R3, R3, c[0x0][0x32c], RZ ;  /* 0x0000cb0003037a10 */ /* 0x000fe80007ffe0ff */
[----:B------:R-:W-:Y:S02]  /*11ff0*/  IMNMX R2, R2, R3, PT ;  /* 0x0000000302027217 */ /* 0x000fe40003800200 */
.L_x_2130:
        /* <DEDUP_REMOVED lines=82> */
.L_x_2235:
[----:B-12---:R-:W-:Y:S01]  /*12520*/  FMNMX.FTZ R4, R4, R0, !PT ;  /* 0x0000000004047209 */ /* 0x006fe20007810000 */
[----:B------:R-:W-:-:S05]  /*12530*/  BRA.DIV ~URZ, `(.L_x_2135) ;  /* 0x00009d527f007947 */ /* 0x000fca000b800000 */
[----:B------:R-:W1:Y:S02]  /*12540*/  SHFL.BFLY PT, R0, R4, 0x1, 0x1f ;  /* 0x0c201f0004007f89 */ /* 0x000e6400000e0000 */
[----:B-1----:R-:W-:Y:S02]  /*12550*/  FMNMX.FTZ R132, R4, R0, !PT ;  /* 0x0000000004847209 */ /* 0x002fe40007810000 */
[----:B------:R-:W1:Y:S02]  /*12560*/  SHFL.BFLY PT, R0, R5, 0x2, 0x1f ;  /* 0x0c401f0005007f89 */ /* 0x000e6400000e0000 */
[----:B-1----:R-:W-:Y:S05]  /*12570*/  FMNMX.FTZ R4, R5, R0, !PT ;  /* 0x0000000005047209 */ /* 0x002fea0007810000 */
[----:B------:R1:W2:Y:S02]  /*12580*/  SHFL.BFLY PT, R0, R4, 0x1, 0x1f ;  /* 0x0c201f0004007f89 */ /* 0x0002a400000e0000 */
.L_x_2236:
        /* <DEDUP_REMOVED lines=45> */
[----:B------:R-:W-:Y:S02]  /*12860*/  FMUL.FTZ R36, R0, R36 ;  /* 0x0000002400247220 */ /* 0x000fe40000410000 */
        /* <DEDUP_REMOVED lines=408> */
[----:B------:R-:W-:Y:S07]  /*141f0*/  @!UPT UIADD3 URZ, URZ, URZ, URZ ;  /* 0x0000003f3f3ff290 */ /* 0x000fee000fffe03f */
[----:B------:R-:W-:-:S11]  /*14200*/  @P0 BRA `(.L_x_2136) ;  /* 0xffffb9b000000947 */ /* 0x000fd6000383ffff */
.L_x_2118:
[----:B------:R-:W-:Y:S05]  /*14210*/  BRA.DIV ~URZ, `(.L_x_2137) ;  /* 0x000081427f007947 */ /* 0x000fea000b800000 */
[----:B------:R1:W2:Y:S02]  /*14220*/  SHFL.BFLY PT, R0, R225, 0x2, 0x1f ;  /* 0x0c401f00e1007f89 */ /* 0x0002a400000e0000 */
.L_x_2237:
[----:B--2---:R-:W-:Y:S01]  /*14230*/  FADD.FTZ R5, R0, R225 ;  /* 0x000000e100057221 */ /* 0x004fe20000010000 */
[----:B------:R-:W-:Y:S05]  /*14240*/  BRA.DIV ~URZ, `(.L_x_2138) ;  /* 0x000081627f007947 */ /* 0x000fea000b800000 */
[----:B------:R-:W2:Y:S02]  /*14250*/  SHFL.BFLY PT, R0, R221, 0x2, 0x1f ;  /* 0x0c401f00dd007f89 */ /* 0x000ea400000e0000 */
[----:B--2---:R-:W-:-:S02]  /*14260*/  FADD.FTZ R4, R0, R221 ;  /* 0x000000dd00047221 */ /* 0x004fc40000010000 */
[----:B------:R-:W2:Y:S04]  /*14270*/  SHFL.BFLY PT, R0, R5, 0x1, 0x1f ;  /* 0x0c201f0005007f89 */ /* 0x000ea800000e0000 */
[----:B------:R3:W4:Y:S01]  /*14280*/  SHFL.BFLY PT, R3, R4, 0x1, 0x1f ;  /* 0x0c201f0004037f89 */ /* 0x00072200000e0000 */
[----:B--2---:R-:W-:-:S05]  /*14290*/  FADD.FTZ R5, R5, R0 ;  /* 0x0000000005057221 */ /* 0x004fca0000010000 */
.L_x_2238:
        /* <DEDUP_REMOVED lines=148> */
.L_x_2047:
        /* <DEDUP_REMOVED lines=16> */
[----:B---3--:R-:W-:-:S06]  /*14ce0*/  IADD3 R248, R3, c[0x0][0xc], R2 ;  /* 0x0000030003f87a10 */ /* 0x008fcc0007ffe002 */
.L_x_2140:
[----:B------:R-:W-:Y:S05]  /*14cf0*/  BSYNC B0 ;  /* 0x0000000000007941 */ /* 0x000fea0003800000 */
.L_x_2139:
[----:B------:R-:W-:Y:S01]  /*14d00*/  PRMT R0, R0, 0x9910, RZ ;  /* 0x0000991000007816 */ /* 0x000fe200000000ff */
[----:B------:R-:W-:Y:S01]  /*14d10*/  BSSY B1, `(.L_x_2141) ;  /* 0x000045e000017945 */ /* 0x000fe20003800000 */
[----:B------:R-:W-:Y:S02]  /*14d20*/  IMAD.MOV.U32 R110, RZ, RZ, R248 ;  /* 0x000000ffff6e7224 */ /* 0x000fe400078e00f8 */
        /* <DEDUP_REMOVED lines=11> */
[----:B------:R-:W-:Y:S01]  /*14de0*/  F2FP.PACK_AB R2, R23, R22 ;  /* 0x000000161702723e */ /* 0x000fe200000000ff */
[----:B-1----:R-:W-:Y:S01]  /*14df0*/  IMAD.MOV.U32 R14, RZ, RZ, c[0x0][0x388] ;  /* 0x0000e200ff0e7624 */ /* 0x002fe200078e00ff */
[----:B------:R-:W-:Y:S01]  /*14e00*/  BAR.SYNC.DEFER_BLOCKING 0x1, 0x100 ;  /* 0x0044000000007b1d */ /* 0x000fe20000010000 */
[----:B------:R-:W-:-:S02]  /*14e10*/  F2FP.PACK_AB R0, R29, R28 ;  /* 0x0000001c1d00723e */ /* 0x000fc400000000ff */
[----:B------:R-:W-:Y:S02]  /*14e20*/  ISETP.NE.U32.AND P0, PT, RZ, c[0x0][0x508], PT ;  /* 0x00014200ff007a0c */ /* 0x000fe40003f05070 */
[----:B------:R-:W-:Y:S02]  /*14e30*/  ISETP.NE.U32.AND P2, PT, RZ, c[0x0][0x500], PT ;  /* 0x00014000ff007a0c */ /* 0x000fe40003f45070 */
[----:B------:R-:W-:Y:S02]  /*14e40*/  ISETP.NE.AND.EX P1, PT, RZ, c[0x0][0x50c], PT, P0 ;  /* 0x00014300ff007a0c */ /* 0x000fe40003f25300 */
[----:B------:R-:W-:Y:S01]  /*14e50*/  ISETP.NE.AND.EX P2, PT, RZ, c[0x0][0x504], PT, P2 ;  /* 0x00014100ff007a0c */ /* 0x000fe20003f45320 */
[----:B--2---:R1:W-:Y:S04]  /*14e60*/  STS [R10], R2 ;  /* 0x000000020a007388 */ /* 0x0043e80000000800 */
[----:B------:R2:W-:Y:S01]  /*14e70*/  STS [R10+0x400], R0 ;  /* 0x000400000a007388 */ /* 0x0005e20000000800 */
[----:B-1----:R-:W-:-:S02]  /*14e80*/  F2FP.PACK_AB R2, R25, R24 ;  /* 0x000000181902723e */ /* 0x002fc400000000ff */
        /* <DEDUP_REMOVED lines=121> */
[----:B------:R-:W-:Y:S01]  /*15620*/  STS [R3+0xc000], R2 ;  /* 0x00c0000203007388 */ /* 0x000fe20000000800 */
[----:B------:R-:W-:-:S03]  /*15630*/  IMAD.MOV.U32 R4, RZ, RZ, 0x4 ;  /* 0x00000004ff047424 */ /* 0x000fc600078e00ff */
[----:B------:R1:W-:Y:S02]  /*15640*/  STS [R3+0xc400], R0 ;  /* 0x00c4000003007388 */ /* 0x0003e40000000800 */
[----:B-1----:R-:W-:Y:S02]  /*15650*/  @P1 IMAD.WIDE R2, R251, R4, c[0x0][0x508] ;  /* 0x00014200fb021625 */ /* 0x002fe400078e0204 */
[----:B------:R-:W-:Y:S02]  /*15660*/  BAR.SYNC.DEFER_BLOCKING 0x1, 0x100 ;  /* 0x0044000000007b1d */ /* 0x000fe40000010000 */
[----:B------:R-:W-:-:S04]  /*15670*/  IMAD.MOV.U32 R0, RZ, RZ, RZ ;  /* 0x000000ffff007224 */ /* 0x000fc800078e00ff */
[----:B------:R1:W5:Y:S02]  /*15680*/  @P1 LDG.E R14, [R2.64] ;  /* 0x00000006020e1981 */ /* 0x000364000c1e1900 */
[----:B-1----:R-:W-:-:S05]  /*15690*/  IMAD.WIDE R2, R251, R4, c[0x0][0x500] ;  /* 0x00014000fb027625 */ /* 0x002fca00078e0204 */
        /* <DEDUP_REMOVED lines=8> */
.L_x_2143:
[----:B------:R-:W2:Y:S01]  /*15720*/  LDL R9, [R1+0x24] ;  /* 0x0000240001097983 */ /* 0x000ea20000100800 */
[----:B------:R-:W-:Y:S01]  /*15730*/  IMAD.MOV.U32 R15, RZ, RZ, 0x368 ;  /* 0x00000368ff0f7424 */ /* 0x000fe200078e00ff */
[----:B------:R-:W-:Y:S02]  /*15740*/  ISETP.GT.AND P2, PT, R5, 0x1, PT ;  /* 0x000000010500780c */ /* 0x000fe40003f44270 */
[----:B------:R-:W3:Y:S01]  /*15750*/  LDL R114, [R1+0x2c] ;  /* 0x00002c0001727983 */ /* 0x000ee20000100800 */
[----:B------:R-:W-:-:S02]  /*15760*/  ISETP.NE.U32.AND P0, PT, RZ, c[0x0][0x500], PT ;  /* 0x00014000ff007a0c */ /* 0x000fc40003f05070 */
[----:B------:R-:W-:Y:S02]  /*15770*/  SEL R15, R15, 0x328, P2 ;  /* 0x000003280f0f7807 */ /* 0x000fe40001000000 */
[----:B------:R-:W-:Y:S02]  /*15780*/  ISETP.NE.AND.EX P0, PT, RZ, c[0x0][0x504], PT, P0 ;  /* 0x00014100ff007a0c */ /* 0x000fe40003f05300 */
[----:B------:R-:W4:Y:S01]  /*15790*/  LDC.64 R4, c[0x0][R15+0x170] ;  /* 0x00005c000f047b82 */ /* 0x000f220000000a00 */
[----:B-1----:R-:W-:Y:S02]  /*157a0*/  SHF.R.S32.HI R2, RZ, 0x1f, R251 ;  /* 0x0000001fff027819 */ /* 0x002fe400000114fb */
[----:B------:R-:W-:Y:S02]  /*157b0*/  SEL R8, R251, RZ, !P0 ;  /* 0x000000fffb087207 */ /* 0x000fe40004000000 */
[----:B------:R-:W-:Y:S02]  /*157c0*/  SEL R3, R2, RZ, !P0 ;  /* 0x000000ff02037207 */ /* 0x000fe40004000000 */
[----:B------:R-:W-:Y:S01]  /*157d0*/  LOP3.LUT R11, R250, 0xffff, RZ, 0xc0, !PT ;  /* 0x0000fffffa0b7812 */ /* 0x000fe200078ec0ff */
[----:B------:R-:W1:Y:S01]  /*157e0*/  LDC.64 R12, c[0x0][R15+0x168] ;  /* 0x00005a000f0c7b82 */ /* 0x000e620000000a00 */
[----:B-----5:R-:W-:-:S07]  /*157f0*/  SHF.R.S32.HI R10, RZ, 0x1f, R0 ;  /* 0x0000001fff0a7819 */ /* 0x020fce0000011400 */
[----:B------:R-:W2:Y:S01]  /*15800*/  LDC.64 R16, c[0x0][R15+0x178] ;  /* 0x00005e000f107b82 */ /* 0x000ea20000000a00 */
[----:B----4-:R-:W-:-:S04]  /*15810*/  IMAD R2, R5, R8, RZ ;  /* 0x0000000805027224 */ /* 0x010fc800078e02ff */
[C---:B------:R-:W-:Y:S02]  /*15820*/  IMAD R7, R4.reuse, R3, R2 ;  /* 0x0000000304077224 */ /* 0x040fe400078e0202 */
[----:B------:R-:W-:-:S04]  /*15830*/  IMAD.WIDE.U32 R2, R4, R8, RZ ;  /* 0x0000000804027225 */ /* 0x000fc800078e00ff */
[----:B-1----:R-:W-:-:S04]  /*15840*/  IMAD.WIDE.U32 R4, R12, R11, RZ ;  /* 0x0000000b0c047225 */ /* 0x002fc800078e00ff */
[----:B------:R-:W-:Y:S01]  /*15850*/  IMAD R6, R13, R11, RZ ;  /* 0x0000000b0d067224 */ /* 0x000fe200078e02ff */
[----:B------:R-:W-:Y:S01]  /*15860*/  IADD3 R12, P1, P0, R2, R4, R0 ;  /* 0x00000004020c7210 */ /* 0x000fe2000783e000 */
[----:B------:R-:W-:Y:S02]  /*15870*/  IMAD.MOV.U32 R2, RZ, RZ, c[0x0][0x4e8] ;  /* 0x00013a00ff027624 */ /* 0x000fe400078e00ff */
[----:B------:R-:W-:Y:S02]  /*15880*/  IMAD.IADD R7, R3, 0x1, R7 ;  /* 0x0000000103077824 */ /* 0x000fe400078e0207 */
[----:B------:R-:W-:Y:S01]  /*15890*/  IMAD.IADD R4, R5, 0x1, R6 ;  /* 0x0000000105047824 */ /* 0x000fe200078e0206 */
[----:B------:R-:W-:-:S04]  /*158a0*/  ISETP.NE.AND P3, PT, R2, 0x1, PT ;  /* 0x000000010200780c */ /* 0x000fc80003f65270 */
[----:B------:R-:W-:Y:S01]  /*158b0*/  IADD3.X R7, R7, R4, R10, P1, P0 ;  /* 0x0000000407077210 */ /* 0x000fe20000fe040a */
[----:B------:R-:W1:Y:S02]  /*158c0*/  S2R R115, SR_TID.X ;  /* 0x0000000000737919 */ /* 0x000e640000002100 */
[----:B-1----:R-:W-:-:S04]  /*158d0*/  SHF.R.S32.HI R111, RZ, 0x1f, R115 ;  /* 0x0000001fff6f7819 */ /* 0x002fc80000011473 */
[----:B------:R-:W-:-:S04]  /*158e0*/  LEA.HI R111, R111, R115, RZ, 0x5 ;  /* 0x000000736f6f7211 */ /* 0x000fc800078f28ff */
[----:B------:R-:W-:-:S05]  /*158f0*/  LOP3.LUT R111, R111, 0xffffffe0, RZ, 0xc0, !PT ;  /* 0xffffffe06f6f7812 */ /* 0x000fca00078ec0ff */
[----:B------:R-:W-:Y:S01]  /*15900*/  IMAD.IADD R111, R115, 0x1, -R111 ;  /* 0x00000001736f7824 */ /* 0x000fe200078e0a6f */
[----:B--2---:R-:W-:Y:S01]  /*15910*/  SEL R2, R9, RZ, P2 ;  /* 0x000000ff09027207 */ /* 0x004fe20001000000 */
[----:B------:R-:W-:-:S04]  /*15920*/  IMAD.IADD R9, R243, 0x1, R242 ;  /* 0x00000001f3097824 */ /* 0x000fc800078e02f2 */
[----:B------:R-:W-:-:S04]  /*15930*/  @P3 IMAD.HI.U32 R3, R9, c[0x0][0x4ec], RZ ;  /* 0x00013b0009033a27 */ /* 0x000fc800078e00ff */
[-C--:B------:R-:W-:Y:S02]  /*15940*/  IMAD R6, R17, R2.reuse, RZ ;  /* 0x0000000211067224 */ /* 0x080fe400078e02ff */
[----:B------:R-:W-:-:S04]  /*15950*/  IMAD.WIDE.U32 R4, R16, R2, RZ ;  /* 0x0000000210047225 */ /* 0x000fc800078e00ff */
[----:B------:R-:W-:Y:S01]  /*15960*/  IMAD.MOV.U32 R2, RZ, RZ, R9 ;  /* 0x000000ffff027224 */ /* 0x000fe200078e0009 */
[----:B------:R-:W-:-:S04]  /*15970*/  @P3 SHF.R.U32.HI R2, RZ, c[0x0][0x4f0], R3 ;  /* 0x00013c00ff023a19 */ /* 0x000fc80000011603 */
[----:B------:R-:W-:Y:S02]  /*15980*/  IADD3 R4, P1, P0, R2, R12, R4 ;  /* 0x0000000c02047210 */ /* 0x000fe4000783e004 */
[----:B------:R-:W1:Y:S01]  /*15990*/  LDC.64 R12, c[0x0][R15+0x160] ;  /* 0x000058000f0c7b82 */ /* 0x000e620000000a00 */
[--C-:B------:R-:W-:Y:S01]  /*159a0*/  SHF.R.S32.HI R3, RZ, 0x1f, R2.reuse ;  /* 0x0000001fff037819 */ /* 0x100fe20000011402 */
[----:B------:R-:W-:Y:S02]  /*159b0*/  IMAD.MOV R2, RZ, RZ, -R2 ;  /* 0x000000ffff027224 */ /* 0x000fe400078e0a02 */
[----:B------:R-:W-:Y:S02]  /*159c0*/  IMAD.IADD R6, R5, 0x1, R6 ;  /* 0x0000000105067824 */ /* 0x000fe400078e0206 */
[----:B------:R-:W-:-:S03]  /*159d0*/  IMAD R2, R2, c[0x0][0x4e8], R9 ;  /* 0x00013a0002027a24 */ /* 0x000fc600078e0209 */
[----:B------:R-:W-:Y:S02]  /*159e0*/  IADD3.X R5, R3, R7, R6, P1, P0 ;  /* 0x0000000703057210 */ /* 0x000fe40000fe0406 */
[----:B------:R-:W-:Y:S01]  /*159f0*/  SHF.R.S32.HI R6, RZ, 0x1f, R2 ;  /* 0x0000001fff067819 */ /* 0x000fe20000011402 */
        /* <DEDUP_REMOVED lines=8> */
[----:B------:R-:W-:-:S04]  /*15a80*/  LEA R4, P0, R2, R4, 0x2 ;  /* 0x0000000402047211 */ /* 0x000fc800078010ff */
[----:B------:R-:W-:Y:S01]  /*15a90*/  LEA.HI.X R2, R2, R5, R3, 0x2, P0 ;  /* 0x0000000502027211 */ /* 0x000fe200000f1403 */
[----:B------:R-:W-:Y:S04]  /*15aa0*/  SHFL.IDX PT, R6, R4, RZ, 0x1c1f ;  /* 0x001c1fff04067589 */ /* 0x000fe800000e0000 */
[----:B------:R-:W1:Y:S01]  /*15ab0*/  SHFL.IDX PT, R7, R2, RZ, 0x1c1f ;  /* 0x001c1fff02077589 */ /* 0x000e6200000e0000 */
[----:B------:R-:W-:-:S03]  /*15ac0*/  IMAD R13, R14, c[0x0][0x4e8], RZ ;  /* 0x00013a000e0d7a24 */ /* 0x000fc600078e02ff */
[----:B------:R-:W-:Y:S01]  /*15ad0*/  SHFL.IDX PT, R4, R4, 0x1, 0x1c1f ;  /* 0x003c1f0004047f89 */ /* 0x000fe200000e0000 */
[----:B------:R-:W-:-:S03]  /*15ae0*/  LOP3.LUT P0, RZ, R111, 0x3, RZ, 0xc0, !PT ;  /* 0x000000036fff7812 */ /* 0x000fc6000780c0ff */
[----:B------:R3:W2:Y:S02]  /*15af0*/  SHFL.IDX PT, R5, R2, 0x1, 0x1c1f ;  /* 0x003c1f0002057f89 */ /* 0x0006a400000e0000 */
[----:B---3--:R-:W-:-:S05]  /*15b00*/  IMAD.IADD R2, R114, 0x1, R242 ;  /* 0x0000000172027824 */ /* 0x008fca00078e02f2 */
        /* <DEDUP_REMOVED lines=9> */
[----:B-1----:R-:W-:Y:S01]  /*15ba0*/  IMAD R4, R10, c[0x0][0x3a0], RZ ;  /* 0x0000e8000a047a24 */ /* 0x002fe200078e02ff */
[----:B------:R-:W-:Y:S01]  /*15bb0*/  SHF.R.S32.HI R5, RZ, 0x1f, R8 ;  /* 0x0000001fff057819 */ /* 0x000fe20000011408 */
[C---:B------:R-:W-:Y:S01]  /*15bc0*/  IMAD.WIDE.U32 R2, R0.reuse, c[0x0][0x3a0], RZ ;  /* 0x0000e80000027a25 */ /* 0x040fe200078e00ff */
[----:B------:R1:W2:Y:S03]  /*15bd0*/  LDS.128 R28, [R215+0x80] ;  /* 0x00008000d71c7984 */ /* 0x0002a60000000c00 */
[----:B------:R-:W-:Y:S01]  /*15be0*/  IMAD R0, R0, c[0x0][0x3a4], R4 ;  /* 0x0000e90000007a24 */ /* 0x000fe200078e0204 */
[----:B------:R-:W-:Y:S01]  /*15bf0*/  IADD3 R4, R229, R242, RZ ;  /* 0x000000f2e5047210 */ /* 0x000fe20007ffe0ff */
[----:B------:R1:W3:Y:S01]  /*15c00*/  LDS.128 R44, [R215+0x1080] ;  /* 0x00108000d72c7984 */ /* 0x0002e20000000c00 */
[----:B------:R-:W-:-:S02]  /*15c10*/  IMAD R5, R5, c[0x0][0x3f0], RZ ;  /* 0x0000fc0005057a24 */ /* 0x000fc400078e02ff */
[----:B------:R-:W-:Y:S01]  /*15c20*/  IADD3 R3, R3, R0, RZ ;  /* 0x0000000003037210 */ /* 0x000fe20007ffe0ff */
[----:B------:R-:W-:Y:S01]  /*15c30*/  @P3 IMAD.HI.U32 R6, R4, c[0x0][0x4ec], RZ ;  /* 0x00013b0004063a27 */ /* 0x000fe200078e00ff */
[----:B------:R1:W4:Y:S01]  /*15c40*/  LDS.128 R60, [R215+0x2080] ;  /* 0x00208000d73c7984 */ /* 0x0003220000000c00 */
[----:B------:R-:W-:Y:S02]  /*15c50*/  MOV R0, R4 ;  /* 0x0000000400007202 */ /* 0x000fe40000000f00 */
[C---:B------:R-:W-:Y:S01]  /*15c60*/  IMAD.WIDE.U32 R2, R11.reuse, c[0x0][0x3e8], R2 ;  /* 0x0000fa000b027a25 */ /* 0x040fe200078e0002 */
[----:B------:R1:W1:Y:S01]  /*15c70*/  LDS.128 R72, [R215+0x3080] ;  /* 0x00308000d7487984 */ /* 0x0002620000000c00 */
[----:B------:R-:W-:Y:S02]  /*15c80*/  @P3 SHF.R.U32.HI R0, RZ, c[0x0][0x4f0], R6 ;  /* 0x00013c00ff003a19 */ /* 0x000fe40000011606 */
[----:B------:R-:W-:Y:S01]  /*15c90*/  IMAD R3, R11, c[0x0][0x3ec], R3 ;  /* 0x0000fb000b037a24 */ /* 0x000fe200078e0203 */
[----:B------:R1:W1:Y:S01]  /*15ca0*/  LDS.128 R24, [R215+0x4080] ;  /* 0x00408000d7187984 */ /* 0x0002620000000c00 */
[C---:B------:R-:W-:Y:S01]  /*15cb0*/  IMAD R7, R8.reuse, c[0x0][0x3f4], R5 ;  /* 0x0000fd0008077a24 */ /* 0x040fe200078e0205 */
[----:B------:R-:W-:Y:S01]  /*15cc0*/  SHF.R.S32.HI R6, RZ, 0x1f, R0 ;  /* 0x0000001fff067819 */ /* 0x000fe20000011400 */
[----:B------:R-:W-:Y:S01]  /*15cd0*/  IMAD.WIDE.U32 R2, R8, c[0x0][0x3f0], R2 ;  /* 0x0000fc0008027a25 */ /* 0x000fe200078e0002 */
[----:B------:R1:W1:Y:S01]  /*15ce0*/  LDS.128 R40, [R215+0x5080] ;  /* 0x00508000d7287984 */ /* 0x0002620000000c00 */
[----:B------:R-:W-:-:S02]  /*15cf0*/  IADD3 R5, -R0, RZ, RZ ;  /* 0x000000ff00057210 */ /* 0x000fc40007ffe1ff */
[----:B------:R-:W-:Y:S01]  /*15d00*/  IMAD R6, R6, c[0x0][0x3e0], RZ ;  /* 0x0000f80006067a24 */ /* 0x000fe200078e02ff */
[----:B------:R1:W1:Y:S01]  /*15d10*/  LDS.128 R56, [R215+0x6080] ;  /* 0x00608000d7387984 */ /* 0x0002620000000c00 */
[----:B------:R-:W-:Y:S01]  /*15d20*/  IADD3 R3, R3, R7, RZ ;  /* 0x0000000703037210 */ /* 0x000fe20007ffe0ff */
[----:B------:R-:W-:Y:S02]  /*15d30*/  IMAD R4, R5, c[0x0][0x4e8], R4 ;  /* 0x00013a0005047a24 */ /* 0x000fe400078e0204 */
        /* <DEDUP_REMOVED lines=21> */
.L_x_2239:
[----:B------:R-:W-:Y:S05]  /*15e90*/  BRA.DIV ~URZ, `(.L_x_2146) ;  /* 0x000066727f007947 */ /* 0x000fea000b800000 */
[----:B------:R4:W2:Y:S02]  /*15ea0*/  SHFL.IDX PT, R0, R14, RZ, 0x181f ;  /* 0x00181fff0e007589 */ /* 0x0008a400000e0000 */
.L_x_2240:
[----:B------:R-:W-:Y:S01]  /*15eb0*/  IADD3 R12, R252, R242, RZ ;  /* 0x000000f2fc0c7210 */ /* 0x000fe20007ffe0ff */
        /* <DEDUP_REMOVED lines=23> */
.L_x_2148:
[----:B------:R-:W-:Y:S05]  /*16030*/  BSYNC B0 ;  /* 0x0000000000007941 */ /* 0x000fea0003800000 */
.L_x_2147:
[----:B------:R-:W-:Y:S05]  /*16040*/  BRA.DIV ~URZ, `(.L_x_2149) ;  /* 0x000065327f007947 */ /* 0x000fea000b800000 */
[----:B---3--:R3:W4:Y:S04]  /*16050*/  SHFL.IDX PT, R4, R5, 0x1, 0x181f ;  /* 0x00381f0005047f89 */ /* 0x00872800000e0000 */
[----:B--2---:R3:W2:Y:S02]  /*16060*/  SHFL.IDX PT, R0, R14, 0x1, 0x181f ;  /* 0x00381f000e007f89 */ /* 0x0046a400000e0000 */
.L_x_2241:
        /* <DEDUP_REMOVED lines=24> */
.L_x_2151:
[----:B------:R-:W-:Y:S05]  /*161f0*/  BSYNC B0 ;  /* 0x0000000000007941 */ /* 0x000fea0003800000 */
.L_x_2150:
[----:B------:R-:W-:Y:S05]  /*16200*/  BRA.DIV ~URZ, `(.L_x_2152) ;  /* 0x000064427f007947 */ /* 0x000fea000b800000 */
[----:B----4-:R4:W3:Y:S02]  /*16210*/  SHFL.IDX PT, R4, R5, 0x2, 0x181f ;  /* 0x00581f0005047f89 */ /* 0x0108e400000e0000 */
.L_x_2242:
[----:B------:R-:W-:Y:S05]  /*16220*/  BRA.DIV ~URZ, `(.L_x_2153) ;  /* 0x000064927f007947 */ /* 0x000fea000b800000 */
[----:B--2---:R2:W4:Y:S02]  /*16230*/  SHFL.IDX PT, R0, R14, 0x2, 0x181f ;  /* 0x00581f000e007f89 */ /* 0x00452400000e0000 */
.L_x_2243:
        /* <DEDUP_REMOVED lines=24> */
.L_x_2155:
[----:B------:R-:W-:Y:S05]  /*163c0*/  BSYNC B0 ;  /* 0x0000000000007941 */ /* 0x000fea0003800000 */
.L_x_2154:
[----:B------:R-:W-:Y:S05]  /*163d0*/  BRA.DIV ~URZ, `(.L_x_2156) ;  /* 0x000063527f007947 */ /* 0x000fea000b800000 */
[----:B---3--:R3:W1:Y:S04]  /*163e0*/  SHFL.IDX PT, R4, R5, 0x3, 0x181f ;  /* 0x00781f0005047f89 */ /* 0x00866800000e0000 */
[----:B----4-:R3:W4:Y:S02]  /*163f0*/  SHFL.IDX PT, R0, R14, 0x3, 0x181f ;  /* 0x00781f000e007f89 */ /* 0x01072400000e0000 */
.L_x_2244:
        /* <DEDUP_REMOVED lines=25> */
.L_x_2144:
        /* <DEDUP_REMOVED lines=33> */
.L_x_2245:
[----:B------:R-:W-:Y:S05]  /*167a0*/  BRA.DIV ~URZ, `(.L_x_2159) ;  /* 0x000060c27f007947 */ /* 0x000fea000b800000 */
[----:B------:R3:W4:Y:S02]  /*167b0*/  SHFL.IDX PT, R0, R12, RZ, 0x1c1f ;  /* 0x001c1fff0c007589 */ /* 0x00072400000e0000 */
.L_x_2246:
[----:B------:R-:W-:Y:S01]  /*167c0*/  BSSY B0, `(.L_x_2160) ;  /* 0x00000e0000007945 */ /* 0x000fe20003800000 */
[----:B------:R-:W-:Y:S05]  /*167d0*/  @P0 BRA `(.L_x_2161) ;  /* 0x00000de000000947 */ /* 0x000fea0003800000 */
[C---:B------:R-:W-:Y:S02]  /*167e0*/  ISETP.GE.AND P0, PT, R231.reuse, c[0x0][0x3c8], PT ;  /* 0x0000f200e7007a0c */ /* 0x040fe40003f06270 */
[C---:B------:R-:W-:Y:S02]  /*167f0*/  IADD3 R8, R231.reuse, 0x8, RZ ;  /* 0x00000008e7087810 */ /* 0x040fe40007ffe0ff */
[----:B------:R-:W-:Y:S02]  /*16800*/  SHF.R.S32.HI R6, RZ, 0x1f, R231 ;  /* 0x0000001fff067819 */ /* 0x000fe400000114e7 */
[----:B------:R-:W-:Y:S02]  /*16810*/  ISETP.GE.AND P2, PT, R8, c[0x0][0x3c8], PT ;  /* 0x0000f20008007a0c */ /* 0x000fe40003f46270 */
[----:B------:R-:W-:-:S02]  /*16820*/  IADD3 R7, R231, 0x10, RZ ;  /* 0x00000010e7077810 */ /* 0x000fc40007ffe0ff */
[C---:B------:R-:W-:Y:S02]  /*16830*/  IADD3 R9, R231.reuse, 0x8, RZ ;  /* 0x00000008e7097810 */ /* 0x040fe40007ffe0ff */
[C---:B------:R-:W-:Y:S02]  /*16840*/  IADD3 R13, R231.reuse, 0x20, RZ ;  /* 0x00000020e70d7810 */ /* 0x040fe40007ffe0ff */
[C---:B----4-:R-:W-:Y:S02]  /*16850*/  @!P0 LEA R2, P1, R231.reuse, R0, 0x2 ;  /* 0x00000000e7028211 */ /* 0x050fe400078210ff */
[----:B------:R-:W-:Y:S02]  /*16860*/  SHF.R.S32.HI R9, RZ, 0x1f, R9 ;  /* 0x0000001fff097819 */ /* 0x000fe40000011409 */
[----:B--2---:R-:W-:Y:S02]  /*16870*/  @!P0 LEA.HI.X R3, R231, R4, R6, 0x2, P1 ;  /* 0x00000004e7038211 */ /* 0x004fe400008f1406 */
[----:B------:R-:W-:-:S02]  /*16880*/  ISETP.GE.AND P1, PT, R7, c[0x0][0x3c8], PT ;  /* 0x0000f20007007a0c */ /* 0x000fc40003f26270 */
[----:B------:R-:W-:Y:S01]  /*16890*/  IADD3 R6, R231, 0x18, RZ ;  /* 0x00000018e7067810 */ /* 0x000fe20007ffe0ff */
[----:B------:R2:W-:Y:S01]  /*168a0*/  @!P0 ST.E.64 [R2.64], R22 ;  /* 0x0000001602008985 */ /* 0x0005e2000c101b06 */
[----:B------:R-:W-:Y:S02]  /*168b0*/  ISETP.GE.AND P3, PT, R13, c[0x0][0x3c8], PT ;  /* 0x0000f2000d007a0c */ /* 0x000fe40003f66270 */
[C---:B------:R-:W-:Y:S02]  /*168c0*/  IADD3 R10, R231.reuse, 0x30, RZ ;  /* 0x00000030e70a7810 */ /* 0x040fe40007ffe0ff */
[C---:B------:R-:W-:Y:S02]  /*168d0*/  IADD3 R15, R231.reuse, 0x20, RZ ;  /* 0x00000020e70f7810 */ /* 0x040fe40007ffe0ff */
[----:B------:R-:W-:Y:S02]  /*168e0*/  IADD3 R11, R231, 0x28, RZ ;  /* 0x00000028e70b7810 */ /* 0x000fe40007ffe0ff */
[----:B------:R-:W-:-:S02]  /*168f0*/  ISETP.GE.AND P4, PT, R10, c[0x0][0x3c8], PT ;  /* 0x0000f2000a007a0c */ /* 0x000fc40003f86270 */
[----:B------:R-:W-:Y:S02]  /*16900*/  SHF.R.S32.HI R15, RZ, 0x1f, R15 ;  /* 0x0000001fff0f7819 */ /* 0x000fe4000001140f */
[----:B------:R-:W-:Y:S02]  /*16910*/  SHF.R.S32.HI R11, RZ, 0x1f, R11 ;  /* 0x0000001fff0b7819 */ /* 0x000fe4000001140b */
[C---:B------:R-:W-:Y:S02]  /*16920*/  IADD3 R16, R231.reuse, 0xa0, RZ ;  /* 0x000000a0e7107810 */ /* 0x040fe40007ffe0ff */
[----:B------:R-:W-:Y:S02]  /*16930*/  IADD3 R17, R231, 0xc0, RZ ;  /* 0x000000c0e7117810 */ /* 0x000fe40007ffe0ff */
[----:B------:R-:W-:Y:S02]  /*16940*/  SHF.R.S32.HI R16, RZ, 0x1f, R16 ;  /* 0x0000001fff107819 */ /* 0x000fe40000011410 */
[----:B------:R-:W-:-:S02]  /*16950*/  SHF.R.S32.HI R17, RZ, 0x1f, R17 ;  /* 0x0000001fff117819 */ /* 0x000fc40000011411 */
[C---:B------:R-:W-:Y:S02]  /*16960*/  IADD3 R18, R231.reuse, 0xe8, RZ ;  /* 0x000000e8e7127810 */ /* 0x040fe40007ffe0ff */
[C---:B------:R-:W-:Y:S02]  /*16970*/  IADD3 R19, R231.reuse, 0xe8, RZ ;  /* 0x000000e8e7137810 */ /* 0x040fe40007ffe0ff */
[C---:B--2---:R-:W-:Y:S02]  /*16980*/  @!P2 LEA R2, P0, R8.reuse, R0, 0x2 ;  /* 0x000000000802a211 */ /* 0x044fe400078010ff */
[----:B------:R-:W-:Y:S02]  /*16990*/  SHF.R.S32.HI R19, RZ, 0x1f, R19 ;  /* 0x0000001fff137819 */ /* 0x000fe40000011413 */
[----:B------:R-:W-:Y:S02]  /*169a0*/  @!P2 LEA.HI.X R3, R8, R4, R9, 0x2, P0 ;  /* 0x000000040803a211 */ /* 0x000fe400000f1409 */
[----:B------:R-:W-:-:S02]  /*169b0*/  IADD3 R8, R231, 0x10, RZ ;  /* 0x00000010e7087810 */ /* 0x000fc40007ffe0ff */
        /* <DEDUP_REMOVED lines=142> */
[----:B------:R-:W-:Y:S02]  /*172a0*/  ISETP.GE.AND P6, PT, R11, c[0x0][0x3c8], PT ;  /* 0x0000f2000b007a0c */ /* 0x000fe40003fc6270 */
[C---:B------:R-:W-:Y:S01]  /*172b0*/  IADD3 R16, R231.reuse, 0xc8, RZ ;  /* 0x000000c8e7107810 */ /* 0x040fe20007ffe0ff */
[----:B------:R4:W-:Y:S01]  /*172c0*/  @!P4 ST.E.64 [R6.64], R92 ;  /* 0x0000005c0600c985 */ /* 0x0009e2000c101b06 */
[----:B------:R-:W-:Y:S02]  /*172d0*/  IADD3 R10, R231, 0xd8, RZ ;  /* 0x000000d8e70a7810 */ /* 0x000fe40007ffe0ff */
[----:B------:R-:W-:Y:S02]  /*172e0*/  SHF.R.S32.HI R16, RZ, 0x1f, R16 ;  /* 0x0000001fff107819 */ /* 0x000fe40000011410 */
[----:B------:R-:W-:-:S02]  /*172f0*/  ISETP.GE.AND P5, PT, R10, c[0x0][0x3c8], PT ;  /* 0x0000f2000a007a0c */ /* 0x000fc40003fa6270 */
[----:B--2---:R-:W-:-:S04]  /*17300*/  @!P2 LEA R2, P0, R8, R0, 0x2 ;  /* 0x000000000802a211 */ /* 0x004fc800078010ff */
[----:B------:R-:W-:Y:S02]  /*17310*/  @!P2 LEA.HI.X R3, R8, R4, R9, 0x2, P0 ;  /* 0x000000040803a211 */ /* 0x000fe400000f1409 */
[----:B------:R-:W-:-:S03]  /*17320*/  @!P3 LEA R8, P0, R15, R0, 0x2 ;  /* 0x000000000f08b211 */ /* 0x000fc600078010ff */
[----:B------:R2:W-:Y:S01]  /*17330*/  @!P2 ST.E.64 [R2.64], R96 ;  /* 0x000000600200a985 */ /* 0x0005e2000c101b06 */
[----:B------:R-:W-:Y:S02]  /*17340*/  @!P3 LEA.HI.X R9, R15, R4, R17, 0x2, P0 ;  /* 0x000000040f09b211 */ /* 0x000fe400000f1411 */
[----:B------:R-:W-:Y:S02]  /*17350*/  IADD3 R15, R231, 0xe0, RZ ;  /* 0x000000e0e70f7810 */ /* 0x000fe40007ffe0ff */
[----:B----4-:R-:W-:Y:S01]  /*17360*/  @!P6 LEA R6, P0, R11, R0, 0x2 ;  /* 0x000000000b06e211 */ /* 0x010fe200078010ff */
[----:B------:R-:W-:Y:S01]  /*17370*/  @!P3 ST.E.64 [R8.64], R144 ;  /* 0x000000900800b985 */ /* 0x000fe2000c101b06 */
[----:B------:R-:W-:Y:S02]  /*17380*/  ISETP.GE.AND P4, PT, R15, c[0x0][0x3c8], PT ;  /* 0x0000f2000f007a0c */ /* 0x000fe40003f86270 */
[----:B------:R-:W-:-:S04]  /*17390*/  IADD3 R17, R231, 0xe0, RZ ;  /* 0x000000e0e7117810 */ /* 0x000fc80007ffe0ff */
[----:B------:R-:W-:Y:S02]  /*173a0*/  SHF.R.S32.HI R17, RZ, 0x1f, R17 ;  /* 0x0000001fff117819 */ /* 0x000fe40000011411 */
[----:B--2---:R-:W-:-:S04]  /*173b0*/  @!P1 LEA R2, P2, R13, R0, 0x2 ;  /* 0x000000000d029211 */ /* 0x004fc800078410ff */
[-C--:B------:R-:W-:Y:S02]  /*173c0*/  @!P1 LEA.HI.X R3, R13, R4.reuse, R16, 0x2, P2 ;  /* 0x000000040d039211 */ /* 0x080fe400010f1410 */
[C---:B------:R-:W-:Y:S02]  /*173d0*/  IADD3 R13, R231.reuse, 0xd0, RZ ;  /* 0x000000d0e70d7810 */ /* 0x040fe40007ffe0ff */
[----:B------:R-:W-:Y:S01]  /*173e0*/  IADD3 R16, R231, 0xf0, RZ ;  /* 0x000000f0e7107810 */ /* 0x000fe20007ffe0ff */
[----:B------:R2:W-:Y:S01]  /*173f0*/  @!P1 ST.E.64 [R2.64], R100 ;  /* 0x0000006402009985 */ /* 0x0005e2000c101b06 */
[----:B------:R-:W-:Y:S02]  /*17400*/  SHF.R.S32.HI R13, RZ, 0x1f, R13 ;  /* 0x0000001fff0d7819 */ /* 0x000fe4000001140d */
[----:B------:R-:W-:Y:S02]  /*17410*/  ISETP.GE.AND P2, PT, R18, c[0x0][0x3c8], PT ;  /* 0x0000f20012007a0c */ /* 0x000fe40003f46270 */
[----:B------:R-:W-:-:S02]  /*17420*/  @!P6 LEA.HI.X R7, R11, R4, R13, 0x2, P0 ;  /* 0x000000040b07e211 */ /* 0x000fc400000f140d */
[C---:B------:R-:W-:Y:S02]  /*17430*/  IADD3 R11, R231.reuse, 0xd8, RZ ;  /* 0x000000d8e70b7810 */ /* 0x040fe40007ffe0ff */
[----:B------:R-:W-:Y:S01]  /*17440*/  IADD3 R13, R231, 0xf8, RZ ;  /* 0x000000f8e70d7810 */ /* 0x000fe20007ffe0ff */
[----:B------:R4:W-:Y:S01]  /*17450*/  @!P6 ST.E.64 [R6.64], R104 ;  /* 0x000000680600e985 */ /* 0x0009e2000c101b06 */
[----:B------:R-:W-:Y:S02]  /*17460*/  SHF.R.S32.HI R11, RZ, 0x1f, R11 ;  /* 0x0000001fff0b7819 */ /* 0x000fe4000001140b */
[----:B------:R-:W-:Y:S02]  /*17470*/  ISETP.GE.AND P1, PT, R16, c[0x0][0x3c8], PT ;  /* 0x0000f20010007a0c */ /* 0x000fe40003f26270 */
[----:B------:R-:W-:Y:S02]  /*17480*/  ISETP.GE.AND P0, PT, R13, c[0x0][0x3c8], PT ;  /* 0x0000f2000d007a0c */ /* 0x000fe40003f06270 */
[----:B--2---:R-:W-:-:S04]  /*17490*/  @!P5 LEA R2, P3, R10, R0, 0x2 ;  /* 0x000000000a02d211 */ /* 0x004fc800078610ff */
[----:B------:R-:W-:Y:S02]  /*174a0*/  @!P5 LEA.HI.X R3, R10, R4, R11, 0x2, P3 ;  /* 0x000000040a03d211 */ /* 0x000fe400018f140b */
[CC--:B------:R-:W-:Y:S02]  /*174b0*/  @!P4 LEA R10, P6, R15.reuse, R0.reuse, 0x2 ;  /* 0x000000000f0ac211 */ /* 0x0c0fe400078c10ff */
[----:B------:R-:W-:Y:S01]  /*174c0*/  @!P2 LEA R8, P3, R18, R0, 0x2 ;  /* 0x000000001208a211 */ /* 0x000fe200078610ff */
[----:B------:R2:W-:Y:S01]  /*174d0*/  @!P5 ST.E.64 [R2.64], R108 ;  /* 0x0000006c0200d985 */ /* 0x0005e2000c101b06 */
[----:B------:R-:W-:Y:S02]  /*174e0*/  @!P4 LEA.HI.X R11, R15, R4, R17, 0x2, P6 ;  /* 0x000000040f0bc211 */ /* 0x000fe400030f1411 */
[C---:B------:R-:W-:Y:S02]  /*174f0*/  IADD3 R17, R231.reuse, 0xf0, RZ ;  /* 0x000000f0e7117810 */ /* 0x040fe40007ffe0ff */
[----:B------:R-:W-:Y:S01]  /*17500*/  IADD3 R15, R231, 0xf8, RZ ;  /* 0x000000f8e70f7810 */ /* 0x000fe20007ffe0ff */
[----:B------:R1:W-:Y:S01]  /*17510*/  @!P4 ST.E.64 [R10.64], R152 ;  /* 0x000000980a00c985 */ /* 0x0003e2000c101b06 */
[----:B----4-:R-:W-:-:S02]  /*17520*/  @!P1 LEA R6, P5, R16, R0, 0x2 ;  /* 0x0000000010069211 */ /* 0x010fc400078a10ff */
[----:B------:R-:W-:Y:S02]  /*17530*/  SHF.R.S32.HI R17, RZ, 0x1f, R17 ;  /* 0x0000001fff117819 */ /* 0x000fe40000011411 */
[-C--:B------:R-:W-:Y:S02]  /*17540*/  @!P2 LEA.HI.X R9, R18, R4.reuse, R19, 0x2, P3 ;  /* 0x000000041209a211 */ /* 0x080fe400018f1413 */
[----:B------:R-:W-:Y:S02]  /*17550*/  SHF.R.S32.HI R15, RZ, 0x1f, R15 ;  /* 0x0000001fff0f7819 */ /* 0x000fe4000001140f */
[----:B------:R-:W-:Y:S01]  /*17560*/  @!P1 LEA.HI.X R7, R16, R4, R17, 0x2, P5 ;  /* 0x0000000410079211 */ /* 0x000fe200028f1411 */
[----:B------:R1:W-:Y:S04]  /*17570*/  @!P2 ST.E.64 [R8.64], R148 ;  /* 0x000000940800a985 */ /* 0x0003e8000c101b06 */
[----:B------:R1:W-:Y:S01]  /*17580*/  @!P1 ST.E.64 [R6.64], R112 ;  /* 0x0000007006009985 */ /* 0x0003e2000c101b06 */
[----:B--2---:R-:W-:-:S04]  /*17590*/  @!P0 LEA R2, P3, R13, R0, 0x2 ;  /* 0x000000000d028211 */ /* 0x004fc800078610ff */
[----:B------:R-:W-:-:S05]  /*175a0*/  @!P0 LEA.HI.X R3, R13, R4, R15, 0x2, P3 ;  /* 0x000000040d038211 */ /* 0x000fca00018f140f */
[----:B------:R1:W-:Y:S04]  /*175b0*/  @!P0 ST.E.64 [R2.64], R20 ;  /* 0x0000001402008985 */ /* 0x0003e8000c101b06 */
.L_x_2161:
[----:B------:R-:W-:Y:S05]  /*175c0*/  BSYNC B0 ;  /* 0x0000000000007941 */ /* 0x000fea0003800000 */
.L_x_2160:
[----:B------:R-:W-:Y:S05]  /*175d0*/  BRA.DIV ~URZ, `(.L_x_2162) ;  /* 0x000053027f007947 */ /* 0x000fea000b800000 */
[----:B--2---:R2:W1:Y:S04]  /*175e0*/  SHFL.IDX PT, R4, R5, 0x1, 0x1c1f ;  /* 0x003c1f0005047f89 */ /* 0x00446800000e0000 */
[----:B----4-:R2:W4:Y:S02]  /*175f0*/  SHFL.IDX PT, R0, R12, 0x1, 0x1c1f ;  /* 0x003c1f000c007f89 */ /* 0x01052400000e0000 */
.L_x_2247:
[----:B------:R-:W-:-:S13]  /*17600*/  ISETP.NE.AND P0, PT, R14, RZ, PT ;  /* 0x000000ff0e00720c */ /* 0x000fda0003f05270 */
[----:B------:R-:W-:Y:S05]  /*17610*/  @P0 BRA `(.L_x_2157) ;  /* 0x00001cd000000947 */ /* 0x000fea0003800000 */
[C---:B------:R-:W-:Y:S02]  /*17620*/  ISETP.GE.AND P3, PT, R231.reuse, c[0x0][0x3c8], PT ;  /* 0x0000f200e7007a0c */ /* 0x040fe40003f66270 */
[C---:B-1----:R-:W-:Y:S02]  /*17630*/  IADD3 R11, R231.reuse, 0x8, RZ ;  /* 0x00000008e70b7810 */ /* 0x042fe40007ffe0ff */
[----:B--23--:R-:W-:Y:S02]  /*17640*/  IADD3 R12, R231, 0x10, RZ ;  /* 0x00000010e70c7810 */ /* 0x00cfe40007ffe0ff */
[----:B------:R-:W-:Y:S02]  /*17650*/  ISETP.GE.AND P2, PT, R11, c[0x0][0x3c8], PT ;  /* 0x0000f2000b007a0c */ /* 0x000fe40003f46270 */
[----:B------:R-:W-:Y:S02]  /*17660*/  SHF.R.S32.HI R5, RZ, 0x1f, R231 ;  /* 0x0000001fff057819 */ /* 0x000fe400000114e7 */
[----:B------:R-:W-:-:S02]  /*17670*/  ISETP.GE.AND P1, PT, R12, c[0x0][0x3c8], PT ;  /* 0x0000f2000c007a0c */ /* 0x000fc40003f26270 */
[C---:B------:R-:W-:Y:S02]  /*17680*/  IADD3 R10, R231.reuse, 0x18, RZ ;  /* 0x00000018e70a7810 */ /* 0x040fe40007ffe0ff */
[C---:B----4-:R-:W-:Y:S02]  /*17690*/  @!P3 LEA R2, P4, R231.reuse, R0, 0x2 ;  /* 0x00000000e702b211 */ /* 0x050fe400078810ff */
[----:B------:R-:W-:Y:S02]  /*176a0*/  ISETP.GE.AND P0, PT, R10, c[0x0][0x3c8], PT ;  /* 0x0000f2000a007a0c */ /* 0x000fe40003f06270 */
[C---:B------:R-:W-:Y:S02]  /*176b0*/  @!P3 LEA.HI.X R3, R231.reuse, R4, R5, 0x2, P4 ;  /* 0x00000004e703b211 */ /* 0x040fe400020f1405 */
[C---:B------:R-:W-:Y:S02]  /*176c0*/  IADD3 R13, R231.reuse, 0x8, RZ ;  /* 0x00000008e70d7810 */ /* 0x040fe40007ffe0ff */
[----:B------:R-:W-:Y:S01]  /*176d0*/  IADD3 R15, R231, 0x10, RZ ;  /* 0x00000010e70f7810 */ /* 0x000fe20007ffe0ff */
[----:B------:R1:W-:Y:S01]  /*176e0*/  @!P3 ST.E.64 [R2.64], R28 ;  /* 0x0000001c0200b985 */ /* 0x0003e2000c101b06 */
[----:B------:R-:W-:-:S02]  /*176f0*/  SHF.R.S32.HI R13, RZ, 0x1f, R13 ;  /* 0x0000001fff0d7819 */ /* 0x000fc4000001140d */
[CC--:B------:R-:W-:Y:S02]  /*17700*/  @!P2 LEA R8, P3, R11.reuse, R0.reuse, 0x2 ;  /* 0x000000000b08a211 */ /* 0x0c0fe400078610ff */
[----:B------:R-:W-:Y:S02]  /*17710*/  @!P1 LEA R6, P4, R12, R0, 0x2 ;  /* 0x000000000c069211 */ /* 0x000fe400078810ff */
[----:B------:R-:W-:Y:S02]  /*17720*/  @!P2 LEA.HI.X R9, R11, R4, R13, 0x2, P3 ;  /* 0x000000040b09a211 */ /* 0x000fe400018f140d */
[----:B------:R-:W-:Y:S02]  /*17730*/  SHF.R.S32.HI R15, RZ, 0x1f, R15 ;  /* 0x0000001fff0f7819 */ /* 0x000fe4000001140f */
[C---:B------:R-:W-:Y:S01]  /*17740*/  IADD3 R11, R231.reuse, 0x18, RZ ;  /* 0x00000018e70b7810 */ /* 0x040fe20007ffe0ff */
[----:B------:R2:W-:Y:S01]  /*17750*/  @!P2 ST.E.64 [R8.64], R128 ;  /* 0x000000800800a985 */ /* 0x0005e2000c101b06 */
[----:B------:R-:W-:-:S02]  /*17760*/  IADD3 R13, R231, 0x20, RZ ;  /* 0x00000020e70d7810 */ /* 0x000fc40007ffe0ff */
[----:B------:R-:W-:Y:S02]  /*17770*/  @!P1 LEA.HI.X R7, R12, R4, R15, 0x2, P4 ;  /* 0x000000040c079211 */ /* 0x000fe400020f140f */
[----:B------:R-:W-:Y:S02]  /*17780*/  SHF.R.S32.HI R11, RZ, 0x1f, R11 ;  /* 0x0000001fff0b7819 */ /* 0x000fe4000001140b */
[----:B------:R-:W-:Y:S01]  /*17790*/  ISETP.GE.AND P4, PT, R13, c[0x0][0x3c8], PT ;  /* 0x0000f2000d007a0c */ /* 0x000fe20003f86270 */
[----:B------:R3:W-:Y:S01]  /*177a0*/  @!P1 ST.E.64 [R6.64], R116 ;  /* 0x0000007406009985 */ /* 0x0007e2000c101b06 */
[C---:B------:R-:W-:Y:S02]  /*177b0*/  IADD3 R16, R231.reuse, 0x28, RZ ;  /* 0x00000028e7107810 */ /* 0x040fe40007ffe0ff */
[C---:B------:R-:W-:Y:S02]  /*177c0*/  IADD3 R5, R231.reuse, 0x30, RZ ;  /* 0x00000030e7057810 */ /* 0x040fe40007ffe0ff */
[----:B------:R-:W-:-:S02]  /*177d0*/  IADD3 R17, R231, 0x28, RZ ;  /* 0x00000028e7117810 */ /* 0x000fc40007ffe0ff */
[----:B------:R-:W-:Y:S02]  /*177e0*/  ISETP.GE.AND P6, PT, R5, c[0x0][0x3c8], PT ;  /* 0x0000f20005007a0c */ /* 0x000fe40003fc6270 */
[C---:B-1----:R-:W-:Y:S02]  /*177f0*/  @!P0 LEA R2, P3, R10.reuse, R0, 0x2 ;  /* 0x000000000a028211 */ /* 0x042fe400078610ff */
[----:B------:R-:W-:Y:S02]  /*17800*/  SHF.R.S32.HI R17, RZ, 0x1f, R17 ;  /* 0x0000001fff117819 */ /* 0x000fe40000011411 */
[----:B------:R-:W-:Y:S02]  /*17810*/  @!P0 LEA.HI.X R3, R10, R4, R11, 0x2, P3 ;  /* 0x000000040a038211 */ /* 0x000fe400018f140b */
[----:B------:R-:W-:Y:S02]  /*17820*/  ISETP.GE.AND P3, PT, R16, c[0x0][0x3c8], PT ;  /* 0x0000f20010007a0c */ /* 0x000fe40003f66270 */
[C---:B------:R-:W-:Y:S01]  /*17830*/  IADD3 R11, R231.reuse, 0x20, RZ ;  /* 0x00000020e70b7810 */ /* 0x040fe20007ffe0ff */
[----:B------:R1:W-:Y:S01]  /*17840*/  @!P0 ST.E.64 [R2.64], R30 ;  /* 0x0000001e02008985 */ /* 0x0003e2000c101b06 */
[----:B------:R-:W-:-:S02]  /*17850*/  IADD3 R15, R231, 0x40, RZ ;  /* 0x00000040e70f7810 */ /* 0x000fc40007ffe0ff */
[----:B--2---:R-:W-:Y:S02]  /*17860*/  @!P4 LEA R8, P0, R13, R0, 0x2 ;  /* 0x000000000d08c211 */ /* 0x004fe400078010ff */
[----:B------:R-:W-:Y:S02]  /*17870*/  SHF.R.S32.HI R11, RZ, 0x1f, R11 ;  /* 0x0000001fff0b7819 */ /* 0x000fe4000001140b */
[----:B------:R-:W-:Y:S02]  /*17880*/  IADD3 R12, R231, 0x30, RZ ;  /* 0x00000030e70c7810 */ /* 0x000fe40007ffe0ff */
[----:B------:R-:W-:Y:S02]  /*17890*/  @!P4 LEA.HI.X R9, R13, R4, R11, 0x2, P0 ;  /* 0x000000040d09c211 */ /* 0x000fe400000f140b */
[C---:B---3--:R-:W-:Y:S02]  /*178a0*/  @!P3 LEA R6, P1, R16.reuse, R0, 0x2 ;  /* 0x000000001006b211 */ /* 0x048fe400078210ff */
[----:B------:R-:W-:-:S02]  /*178b0*/  ISETP.GE.AND P0, PT, R16, c[0x0][0x3c8], PT ;  /* 0x0000f20010007a0c */ /* 0x000fc40003f06270 */
[----:B------:R-:W-:Y:S02]  /*178c0*/  ISETP.GE.AND P4, PT, R15, c[0x0][0x3c8], PT ;  /* 0x0000f2000f007a0c */ /* 0x000fe40003f86270 */
[----:B------:R-:W-:Y:S02]  /*178d0*/  SHF.R.S32.HI R12, RZ, 0x1f, R12 ;  /* 0x0000001fff0c7819 */ /* 0x000fe4000001140c */
[C---:B------:R-:W-:Y:S02]  /*178e0*/  IADD3 R10, R231.reuse, 0x38, RZ ;  /* 0x00000038e70a7810 */ /* 0x040fe40007ffe0ff */
[----:B------:R-:W-:Y:S02]  /*178f0*/  IADD3 R11, R231, 0x48, RZ ;  /* 0x00000048e70b7810 */ /* 0x000fe40007ffe0ff */
[----:B------:R-:W-:Y:S02]  /*17900*/  ISETP.GE.AND P5, PT, R10, c[0x0][0x3c8], PT ;  /* 0x0000f2000a007a0c */ /* 0x000fe40003fa6270 */
[----:B------:R-:W-:-:S02]  /*17910*/  ISETP.GE.AND P3, PT, R11, c[0x0][0x3c8], PT ;  /* 0x0000f2000b007a0c */ /* 0x000fc40003f66270 */
[----:B------:R-:W-:Y:S02]  /*17920*/  @!P0 LEA.HI.X R7, R16, R4, R17, 0x2, P1 ;  /* 0x0000000410078211 */ /* 0x000fe400008f1411 */
[----:B------:R-:W-:Y:S02]  /*17930*/  ISETP.GE.AND P1, PT, R13, c[0x0][0x3c8], PT ;  /* 0x0000f2000d007a0c */ /* 0x000fe40003f26270 */
[----:B-1----:R-:W-:Y:S02]  /*17940*/  @!P6 LEA R2, P2, R5, R0, 0x2 ;  /* 0x000000000502e211 */ /* 0x002fe400078410ff */
[----:B------:R-:W-:Y:S02]  /*17950*/  IADD3 R13, R231, 0x58, RZ ;  /* 0x00000058e70d7810 */ /* 0x000fe40007ffe0ff */
[----:B------:R-:W-:Y:S02]  /*17960*/  @!P6 LEA.HI.X R3, R5, R4, R12, 0x2, P2 ;  /* 0x000000040503e211 */ /* 0x000fe400010f140c */
[----:B------:R-:W-:-:S02]  /*17970*/  IADD3 R12, R231, 0x38, RZ ;  /* 0x00000038e70c7810 */ /* 0x000fc40007ffe0ff */
[----:B------:R-:W-:Y:S02]  /*17980*/  IADD3 R14, R231, 0x40, RZ ;  /* 0x00000040e70e7810 */ /* 0x000fe40007ffe0ff */
[----:B------:R-:W-:Y:S01]  /*17990*/  SHF.R.S32.HI R12, RZ, 0x1f, R12 ;  /* 0x0000001fff0c7819 */ /* 0x000fe2000001140c */
[----:B------:R1:W-:Y:S01]  /*179a0*/  @!P1 ST.E.64 [R8.64], R150 ;  /* 0x0000009608009985 */ /* 0x0003e2000c101b06 */
[----:B------:R-:W-:Y:S02]  /*179b0*/  ISETP.GE.AND P1, PT, R13, c[0x0][0x3c8], PT ;  /* 0x0000f2000d007a0c */ /* 0x000fe40003f26270 */
[----:B------:R-:W-:Y:S01]  /*179c0*/  SHF.R.S32.HI R14, RZ, 0x1f, R14 ;  /* 0x0000001fff0e7819 */ /* 0x000fe2000001140e */
[----:B------:R2:W-:Y:S01]  /*179d0*/  @!P0 ST.E.64 [R6.64], R120 ;  /* 0x0000007806008985 */ /* 0x0005e2000c101b06 */
[C---:B------:R-:W-:Y:S02]  /*179e0*/  IADD3 R5, R231.reuse, 0x50, RZ ;  /* 0x00000050e7057810 */ /* 0x040fe40007ffe0ff */
[----:B------:R-:W-:Y:S01]  /*179f0*/  IADD3 R16, R231, 0xc8, RZ ;  /* 0x000000c8e7107810 */ /* 0x000fe20007ffe0ff */
[----:B------:R3:W-:Y:S01]  /*17a00*/  @!P6 ST.E.64 [R2.64], R32 ;  /* 0x000000200200e985 */ /* 0x0007e2000c101b06 */
[----:B------:R-:W-:-:S02]  /*17a10*/  ISETP.GE.AND P2, PT, R5, c[0x0][0x3c8], PT ;  /* 0x0000f20005007a0c */ /* 0x000fc40003f46270 */
[----:B------:R-:W-:Y:S02]  /*17a20*/  SHF.R.S32.HI R16, RZ, 0x1f, R16 ;  /* 0x0000001fff107819 */ /* 0x000fe40000011410 */
[CC--:B-1----:R-:W-:Y:S02]  /*17a30*/  @!P5 LEA R8, P0, R10.reuse, R0.reuse, 0x2 ;  /* 0x000000000a08d211 */ /* 0x0c2fe400078010ff */
        /* <DEDUP_REMOVED lines=115> */
[C---:B------:R-:W-:Y:S02]  /*18170*/  IADD3 R10, R231.reuse, 0xd0, RZ ;  /* 0x000000d0e70a7810 */ /* 0x040fe40007ffe0ff */
[----:B------:R-:W-:Y:S02]  /*18180*/  SHF.R.S32.HI R13, RZ, 0x1f, R13 ;  /* 0x0000001fff0d7819 */ /* 0x000fe4000001140d */
[----:B------:R-:W-:Y:S02]  /*18190*/  SHF.R.S32.HI R11, RZ, 0x1f, R11 ;  /* 0x0000001fff0b7819 */ /* 0x000fe4000001140b */
[----:B------:R-:W-:-:S04]  /*181a0*/  IADD3 R15, R231, 0xe0, RZ ;  /* 0x000000e0e70f7810 */ /* 0x000fc80007ffe0ff */
        /* <DEDUP_REMOVED lines=14> */
[C---:B------:R-:W-:Y:S02]  /*18290*/  IADD3 R13, R231.reuse, 0xe8, RZ ;  /* 0x000000e8e70d7810 */ /* 0x040fe40007ffe0ff */
[----:B------:R-:W-:Y:S02]  /*182a0*/  IADD3 R5, R231, 0xf0, RZ ;  /* 0x000000f0e7057810 */ /* 0x000fe40007ffe0ff */
[----:B------:R-:W-:-:S02]  /*182b0*/  ISETP.GE.AND P1, PT, R13, c[0x0][0x3c8], PT ;  /* 0x0000f2000d007a0c */ /* 0x000fc40003f26270 */
[----:B-1----:R-:W-:-:S04]  /*182c0*/  @!P5 LEA R6, P0, R14, R0, 0x2 ;  /* 0x000000000e06d211 */ /* 0x002fc800078010ff */
[----:B------:R-:W-:Y:S02]  /*182d0*/  @!P5 LEA.HI.X R7, R14, R4, R16, 0x2, P0 ;  /* 0x000000040e07d211 */ /* 0x000fe400000f1410 */
[C---:B--2---:R-:W-:Y:S02]  /*182e0*/  @!P4 LEA R2, P6, R10.reuse, R0, 0x2 ;  /* 0x000000000a02c211 */ /* 0x044fe400078c10ff */
[----:B------:R-:W-:Y:S01]  /*182f0*/  IADD3 R14, R231, 0xd8, RZ ;  /* 0x000000d8e70e7810 */ /* 0x000fe20007ffe0ff */
[----:B------:R-:W-:Y:S01]  /*18300*/  @!P5 ST.E.64 [R6.64], R90 ;  /* 0x0000005a0600d985 */ /* 0x000fe2000c101b06 */
[----:B------:R-:W-:Y:S02]  /*18310*/  @!P4 LEA.HI.X R3, R10, R4, R11, 0x2, P6 ;  /* 0x000000040a03c211 */ /* 0x000fe400030f140b */
[----:B------:R-:W-:Y:S02]  /*18320*/  @!P3 LEA R10, P5, R12, R0, 0x2 ;  /* 0x000000000c0ab211 */ /* 0x000fe400078a10ff */
[----:B------:R-:W-:Y:S01]  /*18330*/  ISETP.GE.AND P0, PT, R5, c[0x0][0x3c8], PT ;  /* 0x0000f20005007a0c */ /* 0x000fe20003f06270 */
[----:B------:R1:W-:Y:S01]  /*18340*/  @!P4 ST.E.64 [R2.64], R94 ;  /* 0x0000005e0200c985 */ /* 0x0003e2000c101b06 */
[----:B------:R-:W-:-:S02]  /*18350*/  SHF.R.S32.HI R14, RZ, 0x1f, R14 ;  /* 0x0000001fff0e7819 */ /* 0x000fc4000001140e */
[----:B------:R-:W-:Y:S02]  /*18360*/  IADD3 R16, R231, 0xe0, RZ ;  /* 0x000000e0e7107810 */ /* 0x000fe40007ffe0ff */
[----:B------:R-:W-:Y:S02]  /*18370*/  @!P2 LEA R8, P6, R15, R0, 0x2 ;  /* 0x000000000f08a211 */ /* 0x000fe400078c10ff */
[----:B------:R-:W-:-:S04]  /*18380*/  SHF.R.S32.HI R16, RZ, 0x1f, R16 ;  /* 0x0000001fff107819 */ /* 0x000fc80000011410 */
[----:B------:R-:W-:Y:S02]  /*18390*/  @!P2 LEA.HI.X R9, R15, R4, R16, 0x2, P6 ;  /* 0x000000040f09a211 */ /* 0x000fe400030f1410 */
[----:B-1----:R-:W-:Y:S02]  /*183a0*/  P2R R2, PR, RZ, 0x20 ;  /* 0x00000020ff027803 */ /* 0x002fe40000000000 */
[----:B------:R-:W-:Y:S02]  /*183b0*/  @!P1 LEA R6, P5, R13, R0, 0x2 ;  /* 0x000000000d069211 */ /* 0x000fe400078a10ff */
[----:B------:R-:W-:-:S04]  /*183c0*/  ISETP.NE.AND P4, PT, R2, RZ, PT ;  /* 0x000000ff0200720c */ /* 0x000fc80003f85270 */
[----:B------:R-:W-:Y:S02]  /*183d0*/  @!P3 LEA.HI.X R11, R12, R4, R14, 0x2, P4 ;  /* 0x000000040c0bb211 */ /* 0x000fe400020f140e */
[C---:B------:R-:W-:Y:S02]  /*183e0*/  IADD3 R14, R231.reuse, 0xe8, RZ ;  /* 0x000000e8e70e7810 */ /* 0x040fe40007ffe0ff */
[----:B------:R-:W-:Y:S01]  /*183f0*/  IADD3 R12, R231, 0xf0, RZ ;  /* 0x000000f0e70c7810 */ /* 0x000fe20007ffe0ff */
[----:B------:R1:W-:Y:S01]  /*18400*/  @!P3 ST.E.64 [R10.64], R106 ;  /* 0x0000006a0a00b985 */ /* 0x0003e2000c101b06 */
[----:B------:R-:W-:Y:S02]  /*18410*/  SHF.R.S32.HI R14, RZ, 0x1f, R14 ;  /* 0x0000001fff0e7819 */ /* 0x000fe4000001140e */
[----:B------:R-:W-:Y:S01]  /*18420*/  SHF.R.S32.HI R12, RZ, 0x1f, R12 ;  /* 0x0000001fff0c7819 */ /* 0x000fe2000001140c */
[----:B------:R1:W-:Y:S01]  /*18430*/  @!P2 ST.E.64 [R8.64], R102 ;  /* 0x000000660800a985 */ /* 0x0003e2000c101b06 */
[----:B------:R-:W-:-:S02]  /*18440*/  @!P0 LEA R2, P4, R5, R0, 0x2 ;  /* 0x0000000005028211 */ /* 0x000fc400078810ff */
[-C--:B------:R-:W-:Y:S02]  /*18450*/  @!P1 LEA.HI.X R7, R13, R4.reuse, R14, 0x2, P5 ;  /* 0x000000040d079211 */ /* 0x080fe400028f140e */
[----:B------:R-:W-:Y:S02]  /*18460*/  @!P0 LEA.HI.X R3, R5, R4, R12, 0x2, P4 ;  /* 0x0000000405038211 */ /* 0x000fe400020f140c */
[----:B------:R-:W-:Y:S01]  /*18470*/  IADD3 R5, R231, 0xf8, RZ ;  /* 0x000000f8e7057810 */ /* 0x000fe20007ffe0ff */
[----:B------:R1:W-:Y:S04]  /*18480*/  @!P1 ST.E.64 [R6.64], R98 ;  /* 0x0000006206009985 */ /* 0x0003e8000c101b06 */
[----:B------:R1:W-:Y:S01]  /*18490*/  @!P0 ST.E.64 [R2.64], R82 ;  /* 0x0000005202008985 */ /* 0x0003e2000c101b06 */
[----:B------:R-:W-:-:S13]  /*184a0*/  ISETP.GE.AND P0, PT, R5, c[0x0][0x3c8], PT ;  /* 0x0000f20005007a0c */ /* 0x000fda0003f06270 */
[----:B------:R-:W-:Y:S05]  /*184b0*/  @P0 BRA `(.L_x_2157) ;  /* 0x00000e3000000947 */ /* 0x000fea0003800000 */
[----:B------:R-:W-:Y:S02]  /*184c0*/  IADD3 R12, R231, 0xf8, RZ ;  /* 0x000000f8e70c7810 */ /* 0x000fe40007ffe0ff */
[----:B-1----:R-:W-:Y:S02]  /*184d0*/  LEA R2, P0, R5, R0, 0x2 ;  /* 0x0000000005027211 */ /* 0x002fe400078010ff */
[----:B------:R-:W-:-:S04]  /*184e0*/  SHF.R.S32.HI R12, RZ, 0x1f, R12 ;  /* 0x0000001fff0c7819 */ /* 0x000fc8000001140c */
[----:B------:R-:W-:-:S05]  /*184f0*/  LEA.HI.X R3, R5, R4, R12, 0x2, P0 ;  /* 0x0000000405037211 */ /* 0x000fca00000f140c */
[----:B------:R1:W-:Y:S01]  /*18500*/  ST.E.64 [R2.64], R74 ;  /* 0x0000004a02007985 */ /* 0x0003e2000c101b06 */
[----:B------:R-:W-:Y:S05]  /*18510*/  BRA `(.L_x_2157) ;  /* 0x00000dd000007947 */ /* 0x000fea0003800000 */
.L_x_2142:
        /* <DEDUP_REMOVED lines=18> */
.L_x_2163:
[----:B--2---:R-:W2:Y:S01]  /*18640*/  S2R R2, SR_TID.X ;  /* 0x0000000000027919 */ /* 0x004ea20000002100 */
[----:B------:R-:W-:Y:S01]  /*18650*/  SHF.R.S32.HI R0, RZ, 0x1f, R251 ;  /* 0x0000001fff007819 */ /* 0x000fe200000114fb */
[----:B------:R-:W-:Y:S01]  /*18660*/  BSSY B0, `(.L_x_2164) ;  /* 0x0000037000007945 */ /* 0x000fe20003800000 */
[----:B-1----:R-:W-:-:S02]  /*18670*/  LOP3.LUT R14, R250, 0xffff, RZ, 0xc0, !PT ;  /* 0x0000fffffa0e7812 */ /* 0x002fc400078ec0ff */
        /* <DEDUP_REMOVED lines=53> */
.L_x_2165:
[----:B------:R-:W-:Y:S05]  /*189d0*/  BSYNC B0 ;  /* 0x0000000000007941 */ /* 0x000fea0003800000 */
.L_x_2164:
        /* <DEDUP_REMOVED lines=8> */
[----:B------:R-:W-:Y:S02]  /*18a60*/  IMAD R0, R10, c[0x0][0x3a4], R0 ;  /* 0x0000e9000a007a24 */ /* 0x000fe400078e0200 */
        /* <DEDUP_REMOVED lines=9> */
[----:B------:R-:W-:-:S04]  /*18b00*/  IMAD.WIDE.U32 R2, R15, c[0x0][0x3f0], R2 ;  /* 0x0000fc000f027a25 */ /* 0x000fc800078e0002 */
        /* <DEDUP_REMOVED lines=15> */
.L_x_2248:
[----:B------:R-:W-:Y:S05]  /*18c00*/  BRA.DIV ~URZ, `(.L_x_2167) ;  /* 0x00003e127f007947 */ /* 0x000fea000b800000 */
[----:B------:R3:W4:Y:S02]  /*18c10*/  SHFL.IDX PT, R0, R14, RZ, 0x181f ;  /* 0x00181fff0e007589 */ /* 0x00072400000e0000 */
.L_x_2249:
[----:B------:R-:W-:Y:S01]  /*18c20*/  IMAD R13, R20, c[0x0][0x4e8], RZ ;  /* 0x00013a00140d7a24 */ /* 0x000fe200078e02ff */
        /* <DEDUP_REMOVED lines=24> */
.L_x_2169:
[----:B------:R-:W-:Y:S05]  /*18db0*/  BSYNC B0 ;  /* 0x0000000000007941 */ /* 0x000fea0003800000 */
.L_x_2168:
[----:B------:R-:W-:Y:S05]  /*18dc0*/  BRA.DIV ~URZ, `(.L_x_2170) ;  /* 0x00003cc27f007947 */ /* 0x000fea000b800000 */
[----:B--2---:R2:W1:Y:S04]  /*18dd0*/  SHFL.IDX PT, R4, R5, 0x1, 0x181f ;  /* 0x00381f0005047f89 */ /* 0x00446800000e0000 */
[----:B----4-:R2:W4:Y:S02]  /*18de0*/  SHFL.IDX PT, R0, R14, 0x1, 0x181f ;  /* 0x00381f000e007f89 */ /* 0x01052400000e0000 */
.L_x_2250:
        /* <DEDUP_REMOVED lines=24> */
.L_x_2172:
[----:B------:R-:W-:Y:S05]  /*18f70*/  BSYNC B0 ;  /* 0x0000000000007941 */ /* 0x000fea0003800000 */
.L_x_2171:
[----:B------:R-:W-:Y:S05]  /*18f80*/  BRA.DIV ~URZ, `(.L_x_2173) ;  /* 0x00003bd27f007947 */ /* 0x000fea000b800000 */
[----:B-1----:R1:W2:Y:S02]  /*18f90*/  SHFL.IDX PT, R4, R5, 0x2, 0x181f ;  /* 0x00581f0005047f89 */ /* 0x0022a400000e0000 */
.L_x_2251:
[----:B------:R-:W-:Y:S05]  /*18fa0*/  BRA.DIV ~URZ, `(.L_x_2174) ;  /* 0x00003c227f007947 */ /* 0x000fea000b800000 */
[----:B----4-:R4:W1:Y:S02]  /*18fb0*/  SHFL.IDX PT, R0, R14, 0x2, 0x181f ;  /* 0x00581f000e007f89 */ /* 0x01086400000e0000 */
.L_x_2252:
        /* <DEDUP_REMOVED lines=24> */
.L_x_2176:
[----:B------:R-:W-:Y:S05]  /*19140*/  BSYNC B0 ;  /* 0x0000000000007941 */ /* 0x000fea0003800000 */
.L_x_2175:
[----:B------:R-:W-:Y:S05]  /*19150*/  BRA.DIV ~URZ, `(.L_x_2177) ;  /* 0x00003ae27f007947 */ /* 0x000fea000b800000 */
[----:B--2---:R2:W3:Y:S04]  /*19160*/  SHFL.IDX PT, R4, R5, 0x3, 0x181f ;  /* 0x00781f0005047f89 */ /* 0x0044e800000e0000 */
[----:B-1----:R2:W1:Y:S02]  /*19170*/  SHFL.IDX PT, R0, R14, 0x3, 0x181f ;  /* 0x00781f000e007f89 */ /* 0x00246400000e0000 */
.L_x_2253:
        /* <DEDUP_REMOVED lines=23> */
.L_x_2157:
[----:B------:R-:W-:Y:S05]  /*192f0*/  BSYNC B1 ;  /* 0x0000000000017941 */ /* 0x000fea0003800000 */
.L_x_2141:
        /* <DEDUP_REMOVED lines=9> */
[----:B--234-:R-:W-:-:S04]  /*19390*/  LOP3.LUT R12, R0, 0x1f, RZ, 0xc0, !PT ;  /* 0x0000001f000c7812 */ /* 0x01cfc800078ec0ff */
[----:B------:R-:W-:Y:S01]  /*193a0*/  ISETP.NE.AND P6, PT, R12, 0x1f, PT ;  /* 0x0000001f0c00780c */ /* 0x000fe20003fc5270 */
[----:B------:R-:W-:Y:S10]  /*193b0*/  BRA.DIV ~URZ, `(.L_x_2179) ;  /* 0x000039527f007947 */ /* 0x000ff4000b800000 */
[----:B------:R2:W3:Y:S02]  /*193c0*/  SHFL.IDX PT, R9, R110, RZ, 0x1f ;  /* 0x00001fff6e097589 */ /* 0x0004e400000e0000 */
.L_x_2254:
[----:B------:R-:W-:Y:S05]  /*193d0*/  BRA.DIV ~URZ, `(.L_x_2180) ;  /* 0x000039a27f007947 */ /* 0x000fea000b800000 */
[----:B------:R4:W2:Y:S02]  /*193e0*/  SHFL.IDX PT, R8, R110, 0x1, 0x1f ;  /* 0x00201f006e087f89 */ /* 0x0008a400000e0000 */
.L_x_2255:
[----:B-1----:R-:W-:Y:S02]  /*193f0*/  IMAD.IADD R0, R251, 0x1, R12 ;  /* 0x00000001fb007824 */ /* 0x002fe400078e020c */
[----:B------:R-:W-:-:S03]  /*19400*/  IMAD.MOV.U32 R6, RZ, RZ, RZ ;  /* 0x000000ffff067224 */ /* 0x000fc600078e00ff */
        /* <DEDUP_REMOVED lines=15> */
[----:B------:R1:W4:Y:S02]  /*19500*/  SHFL.UP PT, R4, R0, 0x1, RZ ;  /* 0x0420000000047989 */ /* 0x00032400000e00ff */
.L_x_2256:
[----:B----4-:R-:W-:-:S04]  /*19510*/  SEL R4, R4, RZ, P5 ;  /* 0x000000ff04047207 */ /* 0x010fc80002800000 */
        /* <DEDUP_REMOVED lines=14> */
[----:B------:R1:W4:Y:S02]  /*19600*/  SHFL.IDX PT, R0, R4, 0x1f, 0x1f ;  /* 0x03e01f0004007f89 */ /* 0x00032400000e0000 */
.L_x_2257:
[----:B----4-:R-:W-:Y:S01]  /*19610*/  IMAD R0, R0, c[0x0][0x538], RZ ;  /* 0x00014e0000007a24 */ /* 0x010fe200078e02ff */
[----:B------:R-:W-:Y:S04]  /*19620*/  BSSY B1, `(.L_x_2183) ;  /* 0x00000c5000017945 */ /* 0x000fe80003800000 */
[----:B--2---:R-:W-:-:S04]  /*19630*/  IADD3 R8, R0, R8, RZ ;  /* 0x0000000800087210 */ /* 0x004fc80007ffe0ff */
[----:B---3--:R-:W-:-:S13]  /*19640*/  ISETP.GT.AND P0, PT, R8, R9, PT ;  /* 0x000000090800720c */ /* 0x008fda0003f04270 */
[----:B------:R-:W-:Y:S05]  /*19650*/  @P0 BRA `(.L_x_2184) ;  /* 0x0000024000000947 */ /* 0x000fea0003800000 */
.L_x_2188:
        /* <DEDUP_REMOVED lines=16> */
.L_x_2258:
        /* <DEDUP_REMOVED lines=16> */
.L_x_2259:
[----:B--2---:R-:W-:-:S05]  /*19860*/  IMAD R0, R0, c[0x0][0x538], RZ ;  /* 0x00014e0000007a24 */ /* 0x004fca00078e02ff */
[----:B------:R-:W-:-:S04]  /*19870*/  IADD3 R8, R0, R8, RZ ;  /* 0x0000000800087210 */ /* 0x000fc80007ffe0ff */
[----:B------:R-:W-:-:S13]  /*19880*/  ISETP.GT.AND P0, PT, R8, R9, PT ;  /* 0x000000090800720c */ /* 0x000fda0003f04270 */
[----:B-1----:R-:W-:Y:S05]  /*19890*/  @!P0 BRA `(.L_x_2188) ;  /* 0xfffffdc000008947 */ /* 0x002fea000383ffff */
.L_x_2184:
[----:B------:R-:W-:-:S05]  /*198a0*/  IADD3 R8, -R0, R8, RZ ;  /* 0x0000000800087210 */ /* 0x000fca0007ffe1ff */
[----:B------:R-:W-:-:S05]  /*198b0*/  IMAD R0, R4, c[0x0][0x538], R8 ;  /* 0x00014e0004007a24 */ /* 0x000fca00078e0208 */
[----:B------:R-:W-:Y:S01]  /*198c0*/  ISETP.GT.AND P0, PT, R0, R9, PT ;  /* 0x000000090000720c */ /* 0x000fe20003f04270 */
[----:B------:R-:W-:-:S12]  /*198d0*/  BRA.DIV ~URZ, `(.L_x_2189) ;  /* 0x000039027f007947 */ /* 0x000fd8000b800000 */
[----:B------:R-:W-:-:S04]  /*198e0*/  VOTE.ANY R5, PT, !P0 ;  /* 0x0000000000057806 */ /* 0x000fc800040e0100 */
.L_x_2260:
[----:B------:R-:W2:Y:S02]  /*198f0*/  POPC R0, R5 ;  /* 0x0000000500007309 */ /* 0x000ea40000000000 */
[----:B--2---:R-:W-:Y:S01]  /*19900*/  IADD3 R251, R0, R251, RZ ;  /* 0x000000fb00fb7210 */ /* 0x004fe20007ffe0ff */
[----:B------:R-:W-:Y:S05]  /*19910*/  BRA.DIV ~URZ, `(.L_x_2190) ;  /* 0x000039127f007947 */ /* 0x000fea000b800000 */
[----:B------:R2:W3:Y:S04]  /*19920*/  SHFL.IDX PT, R10, R6, R0, 0x1f ;  /* 0x00001f00060a7589 */ /* 0x0004e800000e0000 */
[----:B------:R2:W4:Y:S02]  /*19930*/  SHFL.IDX PT, R7, R7, R0, 0x1f ;  /* 0x00001f0007077589 */ /* 0x00052400000e0000 */
.L_x_2261:
[----:B------:R-:W-:Y:S01]  /*19940*/  ISETP.NE.AND P0, PT, R5, RZ, PT ;  /* 0x000000ff0500720c */ /* 0x000fe20003f05270 */
[----:B------:R-:W-:-:S12]  /*19950*/  BSSY B0, `(.L_x_2191) ;  /* 0x0000005000007945 */ /* 0x000fd80003800000 */
[----:B------:R-:W-:Y:S05]  /*19960*/  @!P0 BRA `(.L_x_2192) ;  /* 0x0000003000008947 */ /* 0x000fea0003800000 */
[----:B--2---:R-:W-:Y:S01]  /*19970*/  IADD3 R0, R0, -0x1, RZ ;  /* 0xffffffff00007810 */ /* 0x004fe20007ffe0ff */
[----:B------:R-:W-:Y:S05]  /*19980*/  BRA.DIV ~URZ, `(.L_x_2193) ;  /* 0x000039727f007947 */ /* 0x000fea000b800000 */
[----:B------:R2:W1:Y:S02]  /*19990*/  SHFL.IDX PT, R11, R4, R0, 0x1f ;  /* 0x00001f00040b7589 */ /* 0x00046400000e0000 */
.L_x_2192:
[----:B------:R-:W-:Y:S05]  /*199a0*/  BSYNC B0 ;  /* 0x0000000000007941 */ /* 0x000fea0003800000 */
.L_x_2191:
[----:B----4-:R-:W-:Y:S01]  /*199b0*/  ISETP.NE.AND P0, PT, R7, 0x1, PT ;  /* 0x000000010700780c */ /* 0x010fe20003f05270 */
[----:B-1----:R-:W-:Y:S01]  /*199c0*/  IMAD R248, R11, c[0x0][0x538], R8 ;  /* 0x00014e000bf87a24 */ /* 0x002fe200078e0208 */
[----:B------:R-:W-:Y:S04]  /*199d0*/  BSSY B0, `(.L_x_2194) ;  /* 0x0000082000007945 */ /* 0x000fe80003800000 */
[----:B------:R-:W-:-:S07]  /*199e0*/  IADD3 R9, -R248, R9, RZ ;  /* 0x00000009f8097210 */ /* 0x000fce0007ffe1ff */
[----:B------:R-:W-:Y:S05]  /*199f0*/  @!P0 BRA `(.L_x_2195) ;  /* 0x000003d000008947 */ /* 0x000fea0003800000 */
[-C--:B---3--:R-:W-:Y:S02]  /*19a00*/  IABS R2, R10.reuse ;  /* 0x0000000a00027213 */ /* 0x088fe40000000000 */
[----:B------:R-:W-:Y:S02]  /*19a10*/  IABS R8, R10 ;  /* 0x0000000a00087213 */ /* 0x000fe40000000000 */
[----:B--2---:R-:W1:Y:S08]  /*19a20*/  I2F.RP R0, R2 ;  /* 0x0000000200007306 */ /* 0x004e700000209400 */
        /* <DEDUP_REMOVED lines=52> */
[--C-:B------:R-:W-:Y:S02]  /*19d70*/  IMAD.MOV R3, RZ, RZ, -R2.reuse ;  /* 0x000000ffff037224 */ /* 0x100fe400078e0a02 */
[C---:B------:R-:W-:Y:S02]  /*19d80*/  IMAD R2, R7.reuse, 0x1000000, R2 ;  /* 0x0100000007027824 */ /* 0x040fe400078e0202 */
[----:B------:R-:W-:Y:S02]  /*19d90*/  IMAD R3, R7, R3, R0 ;  /* 0x0000000307037224 */ /* 0x000fe400078e0200 */
[----:B------:R-:W-:Y:S02]  /*19da0*/  IMAD R0, R10, R4, R9 ;  /* 0x000000040a007224 */ /* 0x000fe400078e0209 */
[----:B------:R-:W-:Y:S01]  /*19db0*/  IMAD R250, R3, 0x10000, R2 ;  /* 0x0001000003fa7824 */ /* 0x000fe200078e0202 */
[----:B------:R-:W-:Y:S05]  /*19dc0*/  BRA `(.L_x_2196) ;  /* 0x0000042000007947 */ /* 0x000fea0003800000 */
.L_x_2195:
[----:B------:R-:W-:-:S04]  /*19dd0*/  IMAD.MOV.U32 R2, RZ, RZ, 0x4 ;  /* 0x00000004ff027424 */ /* 0x000fc800078e00ff */
[----:B------:R-:W-:-:S05]  /*19de0*/  IMAD.WIDE R2, R251, R2, c[0x0][0x590] ;  /* 0x00016400fb027625 */ /* 0x000fca00078e0202 */
[----:B--2---:R-:W2:Y:S02]  /*19df0*/  LDG.E R4, [R2.64] ;  /* 0x0000000602047981 */ /* 0x004ea4000c1e1900 */
        /* <DEDUP_REMOVED lines=28> */
[----:B------:R-:W-:Y:S02]  /*19fc0*/  IMAD R11, R4, R0, RZ ;  /* 0x00000000040b7224 */ /* 0x000fe400078e02ff */
[----:B------:R-:W-:-:S03]  /*19fd0*/  IMAD.MOV R0, RZ, RZ, -R0 ;  /* 0x000000ffff007224 */ /* 0x000fc600078e0a00 */
[----:B------:R-:W-:Y:S01]  /*19fe0*/  IADD3 R2, -R11, c[0x0][0x538], RZ ;  /* 0x00014e000b027a10 */ /* 0x000fe20007ffe1ff */
[----:B------:R-:W-:-:S03]  /*19ff0*/  IMAD R7, R8, R0, R9 ;  /* 0x0000000008077224 */ /* 0x000fc600078e0209 */
[----:B------:R-:W-:Y:S01]  /*1a000*/  IMNMX R2, R4, R2, PT ;  /* 0x0000000204027217 */ /* 0x000fe20003800200 */
[----:B------:R-:W-:-:S03]  /*1a010*/  IMAD.MOV.U32 R4, RZ, RZ, RZ ;  /* 0x000000ffff047224 */ /* 0x000fc600078e00ff */
[-C--:B------:R-:W-:Y:S02]  /*1a020*/  IABS R3, R2.reuse ;  /* 0x0000000200037213 */ /* 0x080fe40000000000 */
[----:B------:R-:W-:-:S03]  /*1a030*/  IABS R8, R2 ;  /* 0x0000000200087213 */ /* 0x000fc60000000000 */
[----:B------:R-:W-:-:S04]  /*1a040*/  IMAD.MOV.U32 R6, RZ, RZ, R3 ;  /* 0x000000ffff067224 */ /* 0x000fc800078e0003 */
[----:B------:R-:W1:Y:S08]  /*1a050*/  I2F.RP R3, R6 ;  /* 0x0000000600037306 */ /* 0x000e700000209400 */
[----:B-1----:R-:W1:Y:S02]  /*1a060*/  MUFU.RCP R3, R3 ;  /* 0x0000000300037308 */ /* 0x002e640000001000 */
[----:B-1----:R-:W-:-:S06]  /*1a070*/  IADD3 R3, R3, 0xffffffe, RZ ;  /* 0x0ffffffe03037810 */ /* 0x002fcc0007ffe0ff */
[----:B------:R-:W1:Y:S02]  /*1a080*/  F2I.FTZ.U32.TRUNC.NTZ R5, R3 ;  /* 0x0000000300057305 */ /* 0x000e64000021f000 */
[----:B-1----:R-:W-:-:S05]  /*1a090*/  IMAD.MOV R3, RZ, RZ, -R5 ;  /* 0x000000ffff037224 */ /* 0x002fca00078e0a05 */
[----:B------:R-:W-:Y:S02]  /*1a0a0*/  MOV R0, R3 ;  /* 0x0000000300007202 */ /* 0x000fe40000000f00 */
[----:B------:R-:W-:-:S03]  /*1a0b0*/  IABS R3, R7 ;  /* 0x0000000700037213 */ /* 0x000fc60000000000 */
[----:B------:R-:W-:-:S04]  /*1a0c0*/  IMAD R0, R0, R6, RZ ;  /* 0x0000000600007224 */ /* 0x000fc800078e02ff */
        /* <DEDUP_REMOVED lines=18> */
.L_x_2196:
[----:B------:R-:W-:Y:S05]  /*1a1f0*/  BSYNC B0 ;  /* 0x0000000000007941 */ /* 0x000fea0003800000 */
.L_x_2194:
[----:B------:R-:W-:-:S04]  /*1a200*/  LOP3.LUT R0, RZ, R0, RZ, 0x33, !PT ;  /* 0x00000000ff007212 */ /* 0x000fc800078e33ff */
[----:B------:R-:W-:Y:S01]  /*1a210*/  IADD3 R249, R0, R10, RZ ;  /* 0x0000000a00f97210 */ /* 0x000fe20007ffe0ff */
[----:B------:R-:W-:Y:S05]  /*1a220*/  BRA `(.L_x_2197) ;  /* 0x0000004000007947 */ /* 0x000fea0003800000 */
.L_x_2185:
[----:B------:R-:W-:Y:S01]  /*1a230*/  IMAD.MOV.U32 R248, RZ, RZ, R9 ;  /* 0x000000fffff87224 */ /* 0x000fe200078e0009 */
[----:B------:R-:W-:Y:S01]  /*1a240*/  MOV R250, RZ ;  /* 0x000000ff00fa7202 */ /* 0x000fe20000000f00 */
[----:B------:R-:W-:Y:S01]  /*1a250*/  IMAD.MOV.U32 R249, RZ, RZ, RZ ;  /* 0x000000fffff97224 */ /* 0x000fe200078e00ff */
[----:B------:R-:W-:Y:S02]  /*1a260*/  MOV R251, c[0x0][0x53c] ;  /* 0x00014f0000fb7a02 */ /* 0x000fe40000000f00 */
.L_x_2197:
[----:B------:R-:W-:Y:S05]  /*1a270*/  BSYNC B1 ;  /* 0x0000000000017941 */ /* 0x000fea0003800000 */
.L_x_2183:
[----:B------:R-:W-:Y:S01]  /*1a280*/  WARPSYNC 0xffffffff ;  /* 0xffffffff00007948 */ /* 0x000fe20003800000 */
[----:B------:R-:W-:Y:S01]  /*1a290*/  BAR.SYNC.DEFER_BLOCKING 0x4, 0x100 ;  /* 0x0104000000007b1d */ /* 0x000fe20000010000 */
[----:B------:R-:W-:-:S13]  /*1a2a0*/  ISETP.NE.AND P0, PT, R12, RZ, PT ;  /* 0x000000ff0c00720c */ /* 0x000fda0003f05270 */
[----:B------:R2:W-:Y:S04]  /*1a2b0*/  @!P0 STS.128 [0x20100], R248 ;  /* 0x020100f8ff008388 */ /* 0x0005e80000000c00 */
[----:B------:R-:W-:Y:S06]  /*1a2c0*/  BAR.ARV 0x5, 0x100 ;  /* 0x0144000000007b1d */ /* 0x000fec0000002000 */
.L_x_2178:
[----:B-1----:R-:W-:-:S13]  /*1a2d0*/  ISETP.GE.AND P0, PT, R251, c[0x0][0x53c], PT ;  /* 0x00014f00fb007a0c */ /* 0x002fda0003f06270 */
[----:B--23--:R-:W-:Y:S01]  /*1a2e0*/  @P0 CALL.REL.NOINC `(.L_x_2198) ;  /* 0x0000001000000944 */ /* 0x00cfe20003c00000 */
[----:B------:R-:W-:Y:S05]  /*1a2f0*/  BRA `(.L_x_2199) ;  /* 0xfffe78b000007947 */ /* 0x000fea000383ffff */
.L_x_2198:
[----:B------:R-:W-:Y:S05]  /*1a300*/  EXIT ;  /* 0x000000000000794d */ /* 0x000fea0003800000 */
.L_x_2022:
[----:B------:R-:W-:Y:S01]  /*1a310*/  IMAD.MOV.U32 R0, RZ, RZ, R5 ;  /* 0x000000ffff007224 */ /* 0x000fe200078e0005 */
[----:B------:R-:W-:Y:S02]  /*1a320*/  MOV R3, 0x1 ;  /* 0x0000000100037802 */ /* 0x000fe40000000f00 */
[----:B------:R-:W-:Y:S02]  /*1a330*/  MOV R2, 0x1a350 ;  /* 0x0001a35000027802 */ /* 0x000fe40000000f00 */
[----:B--2---:R-:W-:Y:S05]  /*1a340*/  CALL.REL.NOINC `($__internal_37_$__cuda_sm70_shflsync_up_p) ;  /* 0x000030e000007944 */ /* 0x004fea0003c00000 */
[----:B------:R-:W-:Y:S01]  /*1a350*/  MOV R0, R4 ;  /* 0x0000000400007202 */ /* 0x000fe20000000f00 */
[----:B------:R-:W-:Y:S05]  /*1a360*/  BRA `(.L_x_2200) ;  /* 0xfffe60d000007947 */ /* 0x000fea000383ffff */
.L_x_2023:
[----:B------:R-:W-:Y:S01]  /*1a370*/  IMAD.MOV.U32 R0, RZ, RZ, R5 ;  /* 0x000000ffff007224 */ /* 0x000fe200078e0005 */
[----:B------:R-:W-:Y:S02]  /*1a380*/  MOV R3, 0x2 ;  /* 0x0000000200037802 */ /* 0x000fe40000000f00 */
[----:B------:R-:W-:Y:S02]  /*1a390*/  MOV R2, 0x1a3b0 ;  /* 0x0001a3b000027802 */ /* 0x000fe40000000f00 */
[----:B--2---:R-:W-:Y:S05]  /*1a3a0*/  CALL.REL.NOINC `($__internal_37_$__cuda_sm70_shflsync_up_p) ;  /* 0x0000308000007944 */ /* 0x004fea0003c00000 */
[----:B------:R-:W-:Y:S01]  /*1a3b0*/  SEL R4, R4, RZ, P4 ;  /* 0x000000ff04047207 */ /* 0x000fe20002000000 */
[----:B------:R-:W-:Y:S01]  /*1a3c0*/  IMAD.MOV.U32 R3, RZ, RZ, 0x4 ;  /* 0x00000004ff037424 */ /* 0x000fe200078e00ff */
[----:B------:R-:W-:-:S03]  /*1a3d0*/  MOV R2, 0x1a400 ;  /* 0x0001a40000027802 */ /* 0x000fc60000000f00 */
[----:B------:R-:W-:Y:S02]  /*1a3e0*/  IMAD.IADD R0, R5, 0x1, R4 ;  /* 0x0000000105007824 */ /* 0x000fe400078e0204 */
[----:B------:R-:W-:Y:S05]  /*1a3f0*/  CALL.REL.NOINC `($__internal_37_$__cuda_sm70_shflsync_up_p) ;  /* 0x0000303000007944 */ /* 0x000fea0003c00000 */
        /* <DEDUP_REMOVED lines=12> */
[----:B------:R-:W-:Y:S02]  /*1a4c0*/  MOV R220, 0x1f ;  /* 0x0000001f00dc7802 */ /* 0x000fe40000000f00 */
[----:B------:R-:W-:Y:S01]  /*1a4d0*/  MOV R3, 0x1a510 ;  /* 0x0001a51000037802 */ /* 0x000fe20000000f00 */
[----:B------:R-:W-:-:S04]  /*1a4e0*/  IMAD.IADD R4, R0, 0x1, R4 ;  /* 0x0000000100047824 */ /* 0x000fc800078e0204 */
[----:B------:R-:W-:Y:S02]  /*1a4f0*/  IMAD.MOV.U32 R219, RZ, RZ, R4 ;  /* 0x000000ffffdb7224 */ /* 0x000fe400078e0004 */
[----:B------:R-:W-:Y:S05]  /*1a500*/  CALL.REL.NOINC `($__internal_36_$__cuda_sm70_shflsync_idx_p) ;  /* 0x00002ec000007944 */ /* 0x000fea0003c00000 */
[----:B------:R-:W-:Y:S01]  /*1a510*/  MOV R0, R219 ;  /* 0x000000db00007202 */ /* 0x000fe20000000f00 */
[----:B------:R-:W-:Y:S05]  /*1a520*/  BRA `(.L_x_2201) ;  /* 0xfffe601000007947 */ /* 0x000fea000383ffff */
.L_x_2025:
[----:B------:R-:W-:Y:S02]  /*1a530*/  SEL R0, RZ, 0x1, P0 ;  /* 0x00000001ff007807 */ /* 0x000fe40000000000 */
[----:B------:R-:W-:Y:S02]  /*1a540*/  MOV R2, 0x1a560 ;  /* 0x0001a56000027802 */ /* 0x000fe40000000f00 */
[----:B--2---:R-:W-:Y:S05]  /*1a550*/  CALL.REL.NOINC `($__internal_38_$__cuda_sm70_votesync_ballot) ;  /* 0x00002f3000007944 */ /* 0x004fea0003c00000 */
[----:B------:R-:W-:Y:S01]  /*1a560*/  MOV R6, R0 ;  /* 0x0000000000067202 */ /* 0x000fe20000000f00 */
[----:B------:R-:W-:Y:S05]  /*1a570*/  BRA `(.L_x_2202) ;  /* 0xfffe605000007947 */ /* 0x000fea000383ffff */
.L_x_2026:
[----:B------:R-:W-:Y:S01]  /*1a580*/  IMAD.MOV.U32 R219, RZ, RZ, R9 ;  /* 0x000000ffffdb7224 */ /* 0x000fe200078e0009 */
[----:B------:R-:W-:Y:S01]  /*1a590*/  MOV R2, R0 ;  /* 0x0000000000027202 */ /* 0x000fe20000000f00 */
[----:B------:R-:W-:Y:S01]  /*1a5a0*/  IMAD.MOV.U32 R220, RZ, RZ, 0x1f ;  /* 0x0000001fffdc7424 */ /* 0x000fe200078e00ff */
[----:B------:R-:W-:Y:S02]  /*1a5b0*/  MOV R3, 0x1a5d0 ;  /* 0x0001a5d000037802 */ /* 0x000fe40000000f00 */
[----:B------:R-:W-:Y:S05]  /*1a5c0*/  CALL.REL.NOINC `($__internal_36_$__cuda_sm70_shflsync_idx_p) ;  /* 0x00002e0000007944 */ /* 0x000fea0003c00000 */
[----:B------:R-:W-:Y:S01]  /*1a5d0*/  IMAD.MOV.U32 R12, RZ, RZ, R219 ;  /* 0x000000ffff0c7224 */ /* 0x000fe200078e00db */
[----:B------:R-:W-:Y:S01]  /*1a5e0*/  MOV R219, R8 ;  /* 0x0000000800db7202 */ /* 0x000fe20000000f00 */
[----:B------:R-:W-:Y:S01]  /*1a5f0*/  IMAD.MOV.U32 R5, RZ, RZ, RZ ;  /* 0x000000ffff057224 */ /* 0x000fe200078e00ff */
[----:B------:R-:W-:Y:S01]  /*1a600*/  MOV R2, R0 ;  /* 0x0000000000027202 */ /* 0x000fe20000000f00 */
[----:B------:R-:W-:Y:S01]  /*1a610*/  IMAD.MOV.U32 R220, RZ, RZ, 0x1f ;  /* 0x0000001fffdc7424 */ /* 0x000fe200078e00ff */
[----:B------:R-:W-:-:S02]  /*1a620*/  MOV R3, 0x1a640 ;  /* 0x0001a64000037802 */ /* 0x000fc40000000f00 */
[----:B------:R-:W-:Y:S05]  /*1a630*/  CALL.REL.NOINC `($__internal_36_$__cuda_sm70_shflsync_idx_p) ;  /* 0x00002d9000007944 */ /* 0x000fea0003c00000 */
[----:B------:R-:W-:Y:S01]  /*1a640*/  MOV R9, R219 ;  /* 0x000000db00097202 */ /* 0x000fe20000000f00 */
[----:B------:R-:W-:Y:S05]  /*1a650*/  BRA `(.L_x_2203) ;  /* 0xfffe5fd000007947 */ /* 0x000fea000383ffff */
.L_x_2029:
[----:B------:R-:W-:Y:S01]  /*1a660*/  IMAD.MOV.U32 R219, RZ, RZ, R4 ;  /* 0x000000ffffdb7224 */ /* 0x000fe200078e0004 */
[----:B------:R-:W-:Y:S01]  /*1a670*/  MOV R2, R0 ;  /* 0x0000000000027202 */ /* 0x000fe20000000f00 */
[----:B------:R-:W-:Y:S01]  /*1a680*/  IMAD.MOV.U32 R220, RZ, RZ, 0x1f ;  /* 0x0000001fffdc7424 */ /* 0x000fe200078e00ff */
[----:B------:R-:W-:-:S02]  /*1a690*/  MOV R3, 0x1a6b0 ;  /* 0x0001a6b000037802 */ /* 0x000fc40000000f00 */
[----:B--23--:R-:W-:Y:S05]  /*1a6a0*/  CALL.REL.NOINC `($__internal_36_$__cuda_sm70_shflsync_idx_p) ;  /* 0x00002d2000007944 */ /* 0x00cfea0003c00000 */
[----:B------:R-:W-:Y:S01]  /*1a6b0*/  MOV R5, R219 ;  /* 0x000000db00057202 */ /* 0x000fe20000000f00 */
[----:B------:R-:W-:Y:S05]  /*1a6c0*/  BRA `(.L_x_2028) ;  /* 0xfffe5fc000007947 */ /* 0x000fea000383ffff */
.L_x_2048:
[----:B------:R-:W-:Y:S01]  /*1a6d0*/  IMAD.MOV.U32 R219, RZ, RZ, R5 ;  /* 0x000000ffffdb7224 */ /* 0x000fe200078e0005 */
[----:B------:R-:W-:Y:S01]  /*1a6e0*/  MOV R2, RZ ;  /* 0x000000ff00027202 */ /* 0x000fe20000000f00 */
[----:B------:R-:W-:Y:S01]  /*1a6f0*/  IMAD.MOV.U32 R220, RZ, RZ, 0x181f ;  /* 0x0000181fffdc7424 */ /* 0x000fe200078e00ff */
[----:B------:R-:W-:-:S02]  /*1a700*/  MOV R3, 0x1a720 ;  /* 0x0001a72000037802 */ /* 0x000fc40000000f00 */
[----:B-----5:R-:W-:Y:S05]  /*1a710*/  CALL.REL.NOINC `($__internal_36_$__cuda_sm70_shflsync_idx_p) ;  /* 0x00002cb000007944 */ /* 0x020fea0003c00000 */
[----:B------:R-:W-:Y:S01]  /*1a720*/  MOV R4, R219 ;  /* 0x000000db00047202 */ /* 0x000fe20000000f00 */
[----:B------:R-:W-:Y:S05]  /*1a730*/  BRA `(.L_x_2204) ;  /* 0xfffe851000007947 */ /* 0x000fea000383ffff */
.L_x_2049:
[----:B------:R-:W-:Y:S01]  /*1a740*/  IMAD.MOV.U32 R219, RZ, RZ, R14 ;  /* 0x000000ffffdb7224 */ /* 0x000fe200078e000e */
[----:B------:R-:W-:Y:S01]  /*1a750*/  MOV R2, RZ ;  /* 0x000000ff00027202 */ /* 0x000fe20000000f00 */
[----:B------:R-:W-:Y:S01]  /*1a760*/  IMAD.MOV.U32 R220, RZ, RZ, 0x181f ;  /* 0x0000181fffdc7424 */ /* 0x000fe200078e00ff */
[----:B------:R-:W-:-:S02]  /*1a770*/  MOV R3, 0x1a790 ;  /* 0x0001a79000037802 */ /* 0x000fc40000000f00 */
[----:B-12--5:R-:W-:Y:S05]  /*1a780*/  CALL.REL.NOINC `($__internal_36_$__cuda_sm70_shflsync_idx_p) ;  /* 0x00002c4000007944 */ /* 0x026fea0003c00000 */
[----:B------:R-:W-:Y:S01]  /*1a790*/  MOV R0, R219 ;  /* 0x000000db00007202 */ /* 0x000fe20000000f00 */
[----:B------:R-:W-:Y:S05]  /*1a7a0*/  BRA `(.L_x_2205) ;  /* 0xfffe84c000007947 */ /* 0x000fea000383ffff */
.L_x_2052:
[----:B------:R-:W-:Y:S01]  /*1a7b0*/  IMAD.MOV.U32 R219, RZ, RZ, R5 ;  /* 0x000000ffffdb7224 */ /* 0x000fe200078e0005 */
[----:B--2---:R-:W-:Y:S01]  /*1a7c0*/  MOV R2, 0x1 ;  /* 0x0000000100027802 */ /* 0x004fe20000000f00 */
[----:B------:R-:W-:Y:S01]  /*1a7d0*/  IMAD.MOV.U32 R220, RZ, RZ, 0x181f ;  /* 0x0000181fffdc7424 */ /* 0x000fe200078e00ff */
[----:B------:R-:W-:-:S02]  /*1a7e0*/  MOV R3, 0x1a800 ;  /* 0x0001a80000037802 */ /* 0x000fc40000000f00 */
[----:B-1-345:R-:W-:Y:S05]  /*1a7f0*/  CALL.REL.NOINC `($__internal_36_$__cuda_sm70_shflsync_idx_p) ;  /* 0x00002bd000007944 */ /* 0x03afea0003c00000 */
[----:B------:R-:W-:Y:S01]  /*1a800*/  IMAD.MOV.U32 R4, RZ, RZ, R219 ;  /* 0x000000ffff047224 */ /* 0x000fe200078e00db */
[----:B------:R-:W-:Y:S01]  /*1a810*/  MOV R2, 0x1 ;  /* 0x0000000100027802 */ /* 0x000fe20000000f00 */
[----:B------:R-:W-:Y:S01]  /*1a820*/  IMAD.MOV.U32 R219, RZ, RZ, R14 ;  /* 0x000000ffffdb7224 */ /* 0x000fe200078e000e */
[----:B------:R-:W-:-:S02]  /*1a830*/  MOV R220, 0x181f ;  /* 0x0000181f00dc7802 */ /* 0x000fc40000000f00 */
[----:B------:R-:W-:Y:S02]  /*1a840*/  MOV R3, 0x1a860 ;  /* 0x0001a86000037802 */ /* 0x000fe40000000f00 */
[----:B------:R-:W-:Y:S05]  /*1a850*/  CALL.REL.NOINC `($__internal_36_$__cuda_sm70_shflsync_idx_p) ;  /* 0x00002b7000007944 */ /* 0x000fea0003c00000 */
[----:B------:R-:W-:Y:S01]  /*1a860*/  MOV R0, R219 ;  /* 0x000000db00007202 */ /* 0x000fe20000000f00 */
[----:B------:R-:W-:Y:S05]  /*1a870*/  BRA `(.L_x_2206) ;  /* 0xfffe85b000007947 */ /* 0x000fea000383ffff */
.L_x_2055:
[----:B------:R-:W-:Y:S01]  /*1a880*/  IMAD.MOV.U32 R219, RZ, RZ, R5 ;  /* 0x000000ffffdb7224 */ /* 0x000fe200078e0005 */
[----:B-1----:R-:W-:Y:S01]  /*1a890*/  MOV R2, 0x2 ;  /* 0x0000000200027802 */ /* 0x002fe20000000f00 */
[----:B------:R-:W-:Y:S01]  /*1a8a0*/  IMAD.MOV.U32 R220, RZ, RZ, 0x181f ;  /* 0x0000181fffdc7424 */ /* 0x000fe200078e00ff */
[----:B------:R-:W-:Y:S02]  /*1a8b0*/  MOV R3, 0x1a8d0 ;  /* 0x0001a8d000037802 */ /* 0x000fe40000000f00 */
[----:B--2345:R-:W-:Y:S05]  /*1a8c0*/  CALL.REL.NOINC `($__internal_36_$__cuda_sm70_shflsync_idx_p) ;  /* 0x00002b0000007944 */ /* 0x03cfea0003c00000 */
[----:B------:R-:W-:Y:S01]  /*1a8d0*/  MOV R4, R219 ;  /* 0x000000db00047202 */ /* 0x000fe20000000f00 */
[----:B------:R-:W-:Y:S05]  /*1a8e0*/  BRA `(.L_x_2207) ;  /* 0xfffe86e000007947 */ /* 0x000fea000383ffff */
.L_x_2056:
[----:B------:R-:W-:Y:S01]  /*1a8f0*/  IMAD.MOV.U32 R219, RZ, RZ, R14 ;  /* 0x000000ffffdb7224 */ /* 0x000fe200078e000e */
[----:B------:R-:W-:Y:S01]  /*1a900*/  MOV R2, 0x2 ;  /* 0x0000000200027802 */ /* 0x000fe20000000f00 */
[----:B------:R-:W-:Y:S01]  /*1a910*/  IMAD.MOV.U32 R220, RZ, RZ, 0x181f ;  /* 0x0000181fffdc7424 */ /* 0x000fe200078e00ff */
[----:B------:R-:W-:Y:S02]  /*1a920*/  MOV R3, 0x1a940 ;  /* 0x0001a94000037802 */ /* 0x000fe40000000f00 */
[----:B-12345:R-:W-:Y:S05]  /*1a930*/  CALL.REL.NOINC `($__internal_36_$__cuda_sm70_shflsync_idx_p) ;  /* 0x00002a9000007944 */ /* 0x03efea0003c00000 */
[----:B------:R-:W-:Y:S01]  /*1a940*/  MOV R0, R219 ;  /* 0x000000db00007202 */ /* 0x000fe20000000f00 */
[----:B------:R-:W-:Y:S05]  /*1a950*/  BRA `(.L_x_2208) ;  /* 0xfffe869000007947 */ /* 0x000fea000383ffff */
.L_x_2059:
[----:B------:R-:W-:Y:S01]  /*1a960*/  IMAD.MOV.U32 R219, RZ, RZ, R5 ;  /* 0x000000ffffdb7224 */ /* 0x000fe200078e0005 */
[----:B-1----:R-:W-:Y:S01]  /*1a970*/  MOV R2, 0x3 ;  /* 0x0000000300027802 */ /* 0x002fe20000000f00 */
[----:B------:R-:W-:Y:S01]  /*1a980*/  IMAD.MOV.U32 R220, RZ, RZ, 0x181f ;  /* 0x0000181fffdc7424 */ /* 0x000fe200078e00ff */
[----:B------:R-:W-:-:S02]  /*1a990*/  MOV R3, 0x1a9b0 ;  /* 0x0001a9b000037802 */ /* 0x000fc40000000f00 */
[----:B--2345:R-:W-:Y:S05]  /*1a9a0*/  CALL.REL.NOINC `($__internal_36_$__cuda_sm70_shflsync_idx_p) ;  /* 0x00002a2000007944 */ /* 0x03cfea0003c00000 */
        /* <DEDUP_REMOVED lines=8> */
.L_x_2062:
[----:B------:R-:W-:Y:S01]  /*1aa30*/  IMAD.MOV.U32 R219, RZ, RZ, R5 ;  /* 0x000000ffffdb7224 */ /* 0x000fe200078e0005 */
[----:B------:R-:W-:Y:S01]  /*1aa40*/  MOV R2, RZ ;  /* 0x000000ff00027202 */ /* 0x000fe20000000f00 */
[----:B------:R-:W-:Y:S01]  /*1aa50*/  IMAD.MOV.U32 R220, RZ, RZ, 0x181f ;  /* 0x0000181fffdc7424 */ /* 0x000fe200078e00ff */
[----:B------:R-:W-:Y:S02]  /*1aa60*/  MOV R3, 0x1aa80 ;  /* 0x0001aa8000037802 */ /* 0x000fe40000000f00 */
[----:B------:R-:W-:Y:S05]  /*1aa70*/  CALL.REL.NOINC `($__internal_36_$__cuda_sm70_shflsync_idx_p) ;  /* 0x0000295000007944 */ /* 0x000fea0003c00000 */
[----:B------:R-:W-:Y:S01]  /*1aa80*/  MOV R4, R219 ;  /* 0x000000db00047202 */ /* 0x000fe20000000f00 */
[----:B------:R-:W-:Y:S05]  /*1aa90*/  BRA `(.L_x_2210) ;  /* 0xfffea5e000007947 */ /* 0x000fea000383ffff */
.L_x_2063:
[----:B------:R-:W-:Y:S01]  /*1aaa0*/  IMAD.MOV.U32 R219, RZ, RZ, R10 ;  /* 0x000000ffffdb7224 */ /* 0x000fe200078e000a */
[----:B------:R-:W-:Y:S01]  /*1aab0*/  MOV R2, RZ ;  /* 0x000000ff00027202 */ /* 0x000fe20000000f00 */
[----:B------:R-:W-:Y:S01]  /*1aac0*/  IMAD.MOV.U32 R220, RZ, RZ, 0x181f ;  /* 0x0000181fffdc7424 */ /* 0x000fe200078e00ff */
[----:B------:R-:W-:Y:S02]  /*1aad0*/  MOV R3, 0x1aaf0 ;  /* 0x0001aaf000037802 */ /* 0x000fe40000000f00 */
[----:B-12---:R-:W-:Y:S05]  /*1aae0*/  CALL.REL.NOINC `($__internal_36_$__cuda_sm70_shflsync_idx_p) ;  /* 0x000028e000007944 */ /* 0x006fea0003c00000 */
[----:B------:R-:W-:Y:S01]  /*1aaf0*/  ISETP.GE.AND P0, PT, R217, c[0x0][0x1d4], PT ;  /* 0x00007500d9007a0c */ /* 0x000fe20003f06270 */
[----:B------:R-:W-:Y:S01]  /*1ab00*/  IMAD.MOV.U32 R220, RZ, RZ, 0x181f ;  /* 0x0000181fffdc7424 */ /* 0x000fe200078e00ff */
[----:B------:R-:W-:-:S02]  /*1ab10*/  IADD3 R2, P1, R219, R103, RZ ;  /* 0x00000067db027210 */ /* 0x000fc40007f3e0ff */
[----:B------:R-:W-:Y:S02]  /*1ab20*/  SEL R14, RZ, 0x10, P0 ;  /* 0x00000010ff0e7807 */ /* 0x000fe40000000000 */
[----:B------:R-:W-:Y:S01]  /*1ab30*/  ISETP.GE.AND P2, PT, R223, c[0x0][0x1d4], PT ;  /* 0x00007500df007a0c */ /* 0x000fe20003f46270 */
[----:B------:R-:W-:Y:S01]  /*1ab40*/  IMAD.X R3, R4, 0x1, R96, P1 ;  /* 0x0000000104037824 */ /* 0x000fe200008e0660 */
[----:B------:R-:W-:Y:S02]  /*1ab50*/  IADD3 R8, P1, R219, R104, RZ ;  /* 0x00000068db087210 */ /* 0x000fe40007f3e0ff */
[----:B------:R-:W-:-:S03]  /*1ab60*/  SEL R13, RZ, 0x10, P2 ;  /* 0x00000010ff0d7807 */ /* 0x000fc60001000000 */
[----:B------:R-:W-:Y:S01]  /*1ab70*/  @!PT LDS RZ, [RZ] ;  /* 0x00000000fffff984 */ /* 0x000fe20000000800 */
        /* <DEDUP_REMOVED lines=11> */
[----:B-1----:R-:W-:Y:S01]  /*1ac30*/  IADD3 R2, P3, R219, R106, RZ ;  /* 0x0000006adb027210 */ /* 0x002fe20007f7e0ff */
[----:B------:R-:W-:Y:S01]  /*1ac40*/  IMAD.MOV.U32 R219, RZ, RZ, R5 ;  /* 0x000000ffffdb7224 */ /* 0x000fe200078e0005 */
[----:B------:R-:W-:-:S03]  /*1ac50*/  SEL R5, RZ, 0x10, P0 ;  /* 0x00000010ff057807 */ /* 0x000fc60000000000 */
[----:B------:R-:W-:-:S05]  /*1ac60*/  IMAD.X R3, R4, 0x1, R99, P3 ;  /* 0x0000000104037824 */ /* 0x000fca00018e0663 */
[----:B------:R1:W-:Y:S02]  /*1ac70*/  LDGSTS.E.BYPASS.LTC128B.128 [R215+0xe100], [R2.64], !P0 ;  /* 0x0e10000002d77fae */ /* 0x0003e4000c101d46 */
[----:B-1----:R-:W-:Y:S01]  /*1ac80*/  IMAD.MOV.U32 R2, RZ, RZ, 0x1 ;  /* 0x00000001ff027424 */ /* 0x002fe200078e00ff */
[----:B------:R-:W-:Y:S02]  /*1ac90*/  MOV R3, 0x1acb0 ;  /* 0x0001acb000037802 */ /* 0x000fe40000000f00 */
[----:B--2---:R-:W-:Y:S05]  /*1aca0*/  CALL.REL.NOINC `($__internal_36_$__cuda_sm70_shflsync_idx_p) ;  /* 0x0000272000007944 */ /* 0x004fea0003c00000 */
[----:B------:R-:W-:Y:S01]  /*1acb0*/  IMAD.MOV.U32 R4, RZ, RZ, R219 ;  /* 0x000000ffff047224 */ /* 0x000fe200078e00db */
[----:B------:R-:W-:Y:S01]  /*1acc0*/  MOV R2, 0x1 ;  /* 0x0000000100027802 */ /* 0x000fe20000000f00 */
[----:B------:R-:W-:Y:S01]  /*1acd0*/  IMAD.MOV.U32 R219, RZ, RZ, R10 ;  /* 0x000000ffffdb7224 */ /* 0x000fe200078e000a */
[----:B------:R-:W-:Y:S02]  /*1ace0*/  MOV R220, 0x181f ;  /* 0x0000181f00dc7802 */ /* 0x000fe40000000f00 */
[----:B------:R-:W-:Y:S02]  /*1acf0*/  MOV R3, 0x1ad10 ;  /* 0x0001ad1000037802 */ /* 0x000fe40000000f00 */
[----:B------:R-:W-:Y:S05]  /*1ad00*/  CALL.REL.NOINC `($__internal_36_$__cuda_sm70_shflsync_idx_p) ;  /* 0x000026c000007944 */ /* 0x000fea0003c00000 */
[----:B------:R-:W-:Y:S01]  /*1ad10*/  MOV R0, R219 ;  /* 0x000000db00007202 */ /* 0x000fe20000000f00 */
[----:B------:R-:W-:Y:S05]  /*1ad20*/  BRA `(.L_x_2211) ;  /* 0xfffea4f000007947 */ /* 0x000fea000383ffff */
.L_x_2064:
[----:B------:R-:W-:Y:S01]  /*1ad30*/  IMAD.MOV.U32 R219, RZ, RZ, R4 ;  /* 0x000000ffffdb7224 */ /* 0x000fe200078e0004 */
[----:B------:R-:W-:Y:S01]  /*1ad40*/  MOV R2, RZ ;  /* 0x000000ff00027202 */ /* 0x000fe20000000f00 */
[----:B------:R-:W-:Y:S01]  /*1ad50*/  IMAD.MOV.U32 R220, RZ, RZ, 0x1c1f ;  /* 0x00001c1fffdc7424 */ /* 0x000fe200078e00ff */
[----:B------:R-:W-:-:S02]  /*1ad60*/  MOV R3, 0x1ad80 ;  /* 0x0001ad8000037802 */ /* 0x000fc40000000f00 */
[----:B------:R-:W-:Y:S05]  /*1ad70*/  CALL.REL.NOINC `($__internal_36_$__cuda_sm70_shflsync_idx_p) ;  /* 0x0000265000007944 */ /* 0x000fea0003c00000 */
[----:B------:R-:W-:Y:S01]  /*1ad80*/  MOV R3, R219 ;  /* 0x000000db00037202 */ /* 0x000fe20000000f00 */
[----:B------:R-:W-:Y:S05]  /*1ad90*/  BRA `(.L_x_2212) ;  /* 0xfffea74000007947 */ /* 0x000fea000383ffff */
.L_x_2069:
[----:B------:R-:W-:Y:S01]  /*1ada0*/  IMAD.MOV.U32 R219, RZ, RZ, R4 ;  /* 0x000000ffffdb7224 */ /* 0x000fe200078e0004 */
[----:B------:R-:W-:Y:S01]  /*1adb0*/  MOV R2, 0x1 ;  /* 0x0000000100027802 */ /* 0x000fe20000000f00 */
[----:B------:R-:W-:Y:S01]  /*1adc0*/  IMAD.MOV.U32 R220, RZ, RZ, 0x1c1f ;  /* 0x00001c1fffdc7424 */ /* 0x000fe200078e00ff */
[----:B------:R-:W-:-:S02]  /*1add0*/  MOV R3, 0x1adf0 ;  /* 0x0001adf000037802 */ /* 0x000fc40000000f00 */
[----:B-1----:R-:W-:Y:S05]  /*1ade0*/  CALL.REL.NOINC `($__internal_36_$__cuda_sm70_shflsync_idx_p) ;  /* 0x000025e000007944 */ /* 0x002fea0003c00000 */
[----:B------:R-:W-:Y:S01]  /*1adf0*/  MOV R3, R219 ;  /* 0x000000db00037202 */ /* 0x000fe20000000f00 */
[----:B------:R-:W-:Y:S05]  /*1ae00*/  BRA `(.L_x_2213) ;  /* 0xfffeabb000007947 */ /* 0x000fea000383ffff */
.L_x_2074:
[----:B------:R-:W-:Y:S02]  /*1ae10*/  MOV R0, 0x2 ;  /* 0x0000000200007802 */ /* 0x000fe40000000f00 */
[----:B------:R-:W-:-:S02]  /*1ae20*/  MOV R2, 0x1ae40 ;  /* 0x0001ae4000027802 */ /* 0x000fc40000000f00 */
[----:B------:R-:W-:Y:S05]  /*1ae30*/  CALL.REL.NOINC `($__internal_35_$__cuda_sm70_shflsync_bfly_p) ;  /* 0x0000253000007944 */ /* 0x000fea0003c00000 */
[----:B------:R-:W-:Y:S05]  /*1ae40*/  BRA `(.L_x_2214) ;  /* 0xfffeb22000007947 */ /* 0x000fea000383ffff */
.L_x_2075:
[----:B------:R-:W-:Y:S02]  /*1ae50*/  MOV R0, 0x1 ;  /* 0x0000000100007802 */ /* 0x000fe40000000f00 */
[----:B------:R-:W-:-:S02]  /*1ae60*/  MOV R2, 0x1ae80 ;  /* 0x0001ae8000027802 */ /* 0x000fc40000000f00 */
[----:B------:R-:W-:Y:S05]  /*1ae70*/  CALL.REL.NOINC `($__internal_35_$__cuda_sm70_shflsync_bfly_p) ;  /* 0x000024f000007944 */ /* 0x000fea0003c00000 */
[----:B------:R-:W-:Y:S01]  /*1ae80*/  FMNMX.FTZ R132, R4, R0, !PT ;  /* 0x0000000004847209 */ /* 0x000fe20007810000 */
[----:B------:R-:W-:Y:S01]  /*1ae90*/  IMAD.MOV.U32 R4, RZ, RZ, R5 ;  /* 0x000000ffff047224 */ /* 0x000fe200078e0005 */
[----:B------:R-:W-:Y:S01]  /*1aea0*/  MOV R2, 0x1aed0 ;  /* 0x0001aed000027802 */ /* 0x000fe20000000f00 */
[----:B------:R-:W-:-:S02]  /*1aeb0*/  IMAD.MOV.U32 R0, RZ, RZ, 0x2 ;  /* 0x00000002ff007424 */ /* 0x000fc400078e00ff */
[----:B------:R-:W-:Y:S05]  /*1aec0*/  CALL.REL.NOINC `($__internal_35_$__cuda_sm70_shflsync_bfly_p) ;  /* 0x000024a000007944 */ /* 0x000fea0003c00000 */
[----:B------:R-:W-:Y:S01]  /*1aed0*/  FMNMX.FTZ R5, R5, R0, !PT ;  /* 0x0000000005057209 */ /* 0x000fe20007810000 */
[----:B------:R-:W-:Y:S01]  /*1aee0*/  IMAD.MOV.U32 R0, RZ, RZ, 0x1 ;  /* 0x00000001ff007424 */ /* 0x000fe200078e00ff */
[----:B------:R-:W-:-:S03]  /*1aef0*/  MOV R2, 0x1af20 ;  /* 0x0001af2000027802 */ /* 0x000fc60000000f00 */
[----:B------:R-:W-:Y:S02]  /*1af00*/  IMAD.MOV.U32 R4, RZ, RZ, R5 ;  /* 0x000000ffff047224 */ /* 0x000fe400078e0005 */
[----:B------:R-:W-:Y:S05]  /*1af10*/  CALL.REL.NOINC `($__internal_35_$__cuda_sm70_shflsync_bfly_p) ;  /* 0x0000245000007944 */ /* 0x000fea0003c00000 */
[----:B------:R-:W-:Y:S01]  /*1af20*/  MOV R3, R0 ;  /* 0x0000000000037202 */ /* 0x000fe20000000f00 */
[----:B------:R-:W-:Y:S05]  /*1af30*/  BRA `(.L_x_2215) ;  /* 0xfffeb1a000007947 */ /* 0x000fea000383ffff */
.L_x_2083:
[----:B------:R-:W-:Y:S01]  /*1af40*/  MOV R2, RZ ;  /* 0x000000ff00027202 */ /* 0x000fe20000000f00 */
[----:B------:R-:W-:Y:S01]  /*1af50*/  IMAD.MOV.U32 R219, RZ, RZ, R5 ;  /* 0x000000ffffdb7224 */ /* 0x000fe200078e0005 */
[----:B------:R-:W-:Y:S01]  /*1af60*/  MOV R3, 0x1af90 ;  /* 0x0001af9000037802 */ /* 0x000fe20000000f00 */
[----:B------:R-:W-:Y:S02]  /*1af70*/  IMAD.MOV.U32 R220, RZ, RZ, 0x181f ;  /* 0x0000181fffdc7424 */ /* 0x000fe400078e00ff */
[----:B-1234-:R-:W-:Y:S05]  /*1af80*/  CALL.REL.NOINC `($__internal_36_$__cuda_sm70_shflsync_idx_p) ;  /* 0x0000244000007944 */ /* 0x01efea0003c00000 */
[----:B------:R-:W-:Y:S01]  /*1af90*/  MOV R4, R219 ;  /* 0x000000db00047202 */ /* 0x000fe20000000f00 */
[----:B------:R-:W-:-:S05]  /*1afa0*/  BRA `(.L_x_2216) ;  /* 0xfffec9f000007947 */ /* 0x000fca000383ffff */
.L_x_2084:
[----:B------:R-:W-:Y:S01]  /*1afb0*/  MOV R2, RZ ;  /* 0x000000ff00027202 */ /* 0x000fe20000000f00 */
[----:B------:R-:W-:Y:S01]  /*1afc0*/  IMAD.MOV.U32 R219, RZ, RZ, R20 ;  /* 0x000000ffffdb7224 */ /* 0x000fe200078e0014 */
[----:B------:R-:W-:Y:S01]  /*1afd0*/  MOV R3, 0x1b000 ;  /* 0x0001b00000037802 */ /* 0x000fe20000000f00 */
[----:B------:R-:W-:Y:S02]  /*1afe0*/  IMAD.MOV.U32 R220, RZ, RZ, 0x181f ;  /* 0x0000181fffdc7424 */ /* 0x000fe400078e00ff */
[----:B-1234-:R-:W-:Y:S05]  /*1aff0*/  CALL.REL.NOINC `($__internal_36_$__cuda_sm70_shflsync_idx_p) ;  /* 0x000023d000007944 */ /* 0x01efea0003c00000 */
[----:B------:R-:W-:Y:S01]  /*1b000*/  ISETP.GE.AND P3, PT, R217, c[0x0][0x1d4], PT ;  /* 0x00007500d9007a0c */ /* 0x000fe20003f66270 */
[----:B------:R-:W-:Y:S01]  /*1b010*/  IMAD.MOV.U32 R220, RZ, RZ, 0x181f ;  /* 0x0000181fffdc7424 */ /* 0x000fe200078e00ff */
[----:B------:R-:W-:Y:S02]  /*1b020*/  IADD3 R6, P0, R219, R29, RZ ;  /* 0x0000001ddb067210 */ /* 0x000fe40007f1e0ff */
[----:B------:R-:W-:Y:S02]  /*1b030*/  ISETP.GE.AND P2, PT, R223, c[0x0][0x1d4], PT ;  /* 0x00007500df007a0c */ /* 0x000fe40003f46270 */
[----:B------:R-:W-:Y:S01]  /*1b040*/  ISETP.GE.AND P1, PT, R222, c[0x0][0x1d4], PT ;  /* 0x00007500de007a0c */ /* 0x000fe20003f26270 */
[C---:B------:R-:W-:Y:S01]  /*1b050*/  IMAD.X R7, R4.reuse, 0x1, R21, P0 ;  /* 0x0000000104077824 */ /* 0x040fe200000e0615 */
[C---:B------:R-:W-:Y:S02]  /*1b060*/  IADD3 R2, P0, R219.reuse, R30, RZ ;  /* 0x0000001edb027210 */ /* 0x040fe40007f1e0ff */
[----:B------:R-:W-:Y:S02]  /*1b070*/  SEL R12, RZ, 0x10, P3 ;  /* 0x00000010ff0c7807 */ /* 0x000fe40001800000 */
[----:B------:R-:W-:Y:S01]  /*1b080*/  SEL R15, RZ, 0x10, P2 ;  /* 0x00000010ff0f7807 */ /* 0x000fe20001000000 */
[----:B------:R-:W-:Y:S01]  /*1b090*/  @!PT LDS RZ, [RZ] ;  /* 0x00000000fffff984 */ /* 0x000fe20000000800 */
[----:B------:R-:W-:Y:S01]  /*1b0a0*/  @!PT LDS RZ, [RZ] ;  /* 0x00000000fffff984 */ /* 0x000fe20000000800 */
[----:B------:R-:W-:Y:S01]  /*1b0b0*/  @!PT LDS RZ, [RZ] ;  /* 0x00000000fffff984 */ /* 0x000fe20000000800 */
[----:B------:R1:W-:Y:S01]  /*1b0c0*/  LDGSTS.E.BYPASS.LTC128B.128 [R215+0x100], [R6.64], !P3 ;  /* 0x0010000006d77fae */ /* 0x0003e2000d901d46 */
[C---:B------:R-:W-:Y:S01]  /*1b0d0*/  IMAD.X R3, R4.reuse, 0x1, R22, P0 ;  /* 0x0000000104037824 */ /* 0x040fe200000e0616 */
[----:B------:R-:W-:Y:S04]  /*1b0e0*/  SEL R14, RZ, 0x10, P1 ;  /* 0x00000010ff0e7807 */ /* 0x000fe80000800000 */
[----:B------:R2:W-:Y:S02]  /*1b0f0*/  LDGSTS.E.BYPASS.LTC128B.128 [R215+0x2100], [R2.64], !P2 ;  /* 0x0210000002d77fae */ /* 0x0005e4000d101d46 */
[C---:B--2---:R-:W-:Y:S05]  /*1b100*/  IADD3 R2, P0, R219.reuse, R31, RZ ;  /* 0x0000001fdb027210 */ /* 0x044fea0007f1e0ff */
[C---:B------:R-:W-:Y:S05]  /*1b110*/  IMAD.X R3, R4.reuse, 0x1, R23, P0 ;  /* 0x0000000104037824 */ /* 0x040fea00000e0617 */
[----:B------:R2:W-:Y:S02]  /*1b120*/  LDGSTS.E.BYPASS.LTC128B.128 [R215+0x4100], [R2.64], !P1 ;  /* 0x0410000002d77fae */ /* 0x0005e4000c901d46 */
[----:B--2---:R-:W-:Y:S01]  /*1b130*/  IADD3 R2, P0, R219, R132, RZ ;  /* 0x00000084db027210 */ /* 0x004fe20007f1e0ff */
[----:B------:R-:W-:Y:S04]  /*1b140*/  IMAD.MOV.U32 R219, RZ, RZ, R5 ;  /* 0x000000ffffdb7224 */ /* 0x000fe800078e0005 */
[----:B------:R-:W-:Y:S01]  /*1b150*/  IMAD.X R3, R4, 0x1, R28, P0 ;  /* 0x0000000104037824 */ /* 0x000fe200000e061c */
[----:B------:R-:W-:Y:S04]  /*1b160*/  ISETP.GE.AND P0, PT, R224, c[0x0][0x1d4], PT ;  /* 0x00007500e0007a0c */ /* 0x000fe80003f06270 */
[----:B------:R-:W-:Y:S09]  /*1b170*/  SEL R5, RZ, 0x10, P0 ;  /* 0x00000010ff057807 */ /* 0x000ff20000000000 */
[----:B------:R2:W-:Y:S02]  /*1b180*/  LDGSTS.E.BYPASS.LTC128B.128 [R215+0x6100], [R2.64], !P0 ;  /* 0x0610000002d77fae */ /* 0x0005e4000c101d46 */
[----:B--2---:R-:W-:Y:S01]  /*1b190*/  MOV R3, 0x1b1c0 ;  /* 0x0001b1c000037802 */ /* 0x004fe20000000f00 */
[----:B------:R-:W-:Y:S02]  /*1b1a0*/  IMAD.MOV.U32 R2, RZ, RZ, 0x1 ;  /* 0x00000001ff027424 */ /* 0x000fe400078e00ff */
[----:B-1----:R-:W-:Y:S05]  /*1b1b0*/  CALL.REL.NOINC `($__internal_36_$__cuda_sm70_shflsync_idx_p) ;  /* 0x0000221000007944 */ /* 0x002fea0003c00000 */
[----:B------:R-:W-:Y:S01]  /*1b1c0*/  MOV R2, 0x1 ;  /* 0x0000000100027802 */ /* 0x000fe20000000f00 */
[----:B------:R-:W-:Y:S01]  /*1b1d0*/  IMAD.MOV.U32 R4, RZ, RZ, R219 ;  /* 0x000000ffff047224 */ /* 0x000fe200078e00db */
[----:B------:R-:W-:Y:S01]  /*1b1e0*/  MOV R220, 0x181f ;  /* 0x0000181f00dc7802 */ /* 0x000fe20000000f00 */
[----:B------:R-:W-:Y:S01]  /*1b1f0*/  IMAD.MOV.U32 R219, RZ, RZ, R20 ;  /* 0x000000ffffdb7224 */ /* 0x000fe200078e0014 */
[----:B------:R-:W-:Y:S02]  /*1b200*/  MOV R3, 0x1b220 ;  /* 0x0001b22000037802 */ /* 0x000fe40000000f00 */
[----:B------:R-:W-:Y:S05]  /*1b210*/  CALL.REL.NOINC `($__internal_36_$__cuda_sm70_shflsync_idx_p) ;  /* 0x000021b000007944 */ /* 0x000fea0003c00000 */
[----:B------:R-:W-:Y:S01]  /*1b220*/  MOV R0, R219 ;  /* 0x000000db00007202 */ /* 0x000fe20000000f00 */
[----:B------:R-:W-:-:S05]  /*1b230*/  BRA `(.L_x_2217) ;  /* 0xfffec90000007947 */ /* 0x000fca000383ffff */
.L_x_2087:
[----:B------:R-:W-:Y:S01]  /*1b240*/  MOV R2, RZ ;  /* 0x000000ff00027202 */ /* 0x000fe20000000f00 */
[----:B------:R-:W-:Y:S01]  /*1b250*/  IMAD.MOV.U32 R219, RZ, RZ, R5 ;  /* 0x000000ffffdb7224 */ /* 0x000fe200078e0005 */
[----:B------:R-:W-:Y:S01]  /*1b260*/  MOV R3, 0x1b290 ;  /* 0x0001b29000037802 */ /* 0x000fe20000000f00 */
[----:B------:R-:W-:Y:S02]  /*1b270*/  IMAD.MOV.U32 R220, RZ, RZ, 0x181f ;  /* 0x0000181fffdc7424 */ /* 0x000fe400078e00ff */
[----:B-1----:R-:W-:Y:S05]  /*1b280*/  CALL.REL.NOINC `($__internal_36_$__cuda_sm70_shflsync_idx_p) ;  /* 0x0000214000007944 */ /* 0x002fea0003c00000 */
[----:B------:R-:W-:Y:S01]  /*1b290*/  MOV R4, R219 ;  /* 0x000000db00047202 */ /* 0x000fe20000000f00 */
[----:B------:R-:W-:-:S05]  /*1b2a0*/  BRA `(.L_x_2218) ;  /* 0xfffeddc000007947 */ /* 0x000fca000383ffff */
.L_x_2088:
[----:B------:R-:W-:Y:S01]  /*1b2b0*/  MOV R2, RZ ;  /* 0x000000ff00027202 */ /* 0x000fe20000000f00 */
[----:B------:R-:W-:Y:S01]  /*1b2c0*/  IMAD.MOV.U32 R219, RZ, RZ, R8 ;  /* 0x000000ffffdb7224 */ /* 0x000fe200078e0008 */
[----:B------:R-:W-:Y:S01]  /*1b2d0*/  MOV R3, 0x1b300 ;  /* 0x0001b30000037802 */ /* 0x000fe20000000f00 */
[----:B------:R-:W-:Y:S02]  /*1b2e0*/  IMAD.MOV.U32 R220, RZ, RZ, 0x181f ;  /* 0x0000181fffdc7424 */ /* 0x000fe400078e00ff */
[----:B-123--:R-:W-:Y:S05]  /*1b2f0*/  CALL.REL.NOINC `($__internal_36_$__cuda_sm70_shflsync_idx_p) ;  /* 0x000020d000007944 */ /* 0x00efea0003c00000 */
[----:B------:R-:W-:Y:S01]  /*1b300*/  ISETP.GE.AND P3, PT, R217, c[0x0][0x1d4], PT ;  /* 0x00007500d9007a0c */ /* 0x000fe20003f66270 */
[----:B------:R-:W-:Y:S01]  /*1b310*/  IMAD.MOV.U32 R220, RZ, RZ, 0x181f ;  /* 0x0000181fffdc7424 */ /* 0x000fe200078e00ff */
[----:B------:R-:W-:Y:S02]  /*1b320*/  IADD3 R6, P0, R219, R22, RZ ;  /* 0x00000016db067210 */ /* 0x000fe40007f1e0ff */
[----:B------:R-:W-:Y:S02]  /*1b330*/  ISETP.GE.AND P2, PT, R223, c[0x0][0x1d4], PT ;  /* 0x00007500df007a0c */ /* 0x000fe40003f46270 */
[----:B------:R-:W-:Y:S01]  /*1b340*/  ISETP.GE.AND P1, PT, R222, c[0x0][0x1d4], PT ;  /* 0x00007500de007a0c */ /* 0x000fe20003f26270 */
[C---:B------:R-:W-:Y:S01]  /*1b350*/  IMAD.X R7, R4.reuse, 0x1, R9, P0 ;  /* 0x0000000104077824 */ /* 0x040fe200000e0609 */
[C---:B------:R-:W-:Y:S02]  /*1b360*/  IADD3 R2, P0, R219.reuse, R23, RZ ;  /* 0x00000017db027210 */ /* 0x040fe40007f1e0ff */
[----:B------:R-:W-:Y:S03]  /*1b370*/  SEL R11, RZ, 0x10, P1 ;  /* 0x00000010ff0b7807 */ /* 0x000fe60000800000 */
[----:B------:R-:W-:Y:S01]  /*1b380*/  @!PT LDS RZ, [RZ] ;  /* 0x00000000fffff984 */ /* 0x000fe20000000800 */
[----:B------:R-:W-:Y:S01]  /*1b390*/  @!PT LDS RZ, [RZ] ;  /* 0x00000000fffff984 */ /* 0x000fe20000000800 */
[----:B------:R-:W-:Y:S01]  /*1b3a0*/  @!PT LDS RZ, [RZ] ;  /* 0x00000000fffff984 */ /* 0x000fe20000000800 */
[----:B------:R1:W-:Y:S01]  /*1b3b0*/  LDGSTS.E.BYPASS.LTC128B.128 [R215+0x8100], [R6.64], !P3 ;  /* 0x0810000006d77fae */ /* 0x0003e2000d901d46 */
[C---:B------:R-:W-:Y:S05]  /*1b3c0*/  IMAD.X R3, R4.reuse, 0x1, R12, P0 ;  /* 0x0000000104037824 */ /* 0x040fea00000e060c */
[----:B------:R2:W-:Y:S01]  /*1b3d0*/  LDGSTS.E.BYPASS.LTC128B.128 [R215+0xa100], [R2.64], !P2 ;  /* 0x0a10000002d77fae */ /* 0x0005e2000d101d46 */
[----:B-1----:R-:W-:Y:S02]  /*1b3e0*/  SEL R6, RZ, 0x10, P3 ;  /* 0x00000010ff067807 */ /* 0x002fe40001800000 */
[C---:B--2---:R-:W-:Y:S05]  /*1b3f0*/  IADD3 R2, P0, R219.reuse, R24, RZ ;  /* 0x00000018db027210 */ /* 0x044fea0007f1e0ff */
[C---:B------:R-:W-:Y:S05]  /*1b400*/  IMAD.X R3, R4.reuse, 0x1, R13, P0 ;  /* 0x0000000104037824 */ /* 0x040fea00000e060d */
[----:B------:R1:W-:Y:S02]  /*1b410*/  LDGSTS.E.BYPASS.LTC128B.128 [R215+0xc100], [R2.64], !P1 ;  /* 0x0c10000002d77fae */ /* 0x0003e4000c901d46 */
[----:B-1----:R-:W-:Y:S01]  /*1b420*/  IADD3 R2, P0, R219, R25, RZ ;  /* 0x00000019db027210 */ /* 0x002fe20007f1e0ff */
[----:B------:R-:W-:Y:S01]  /*1b430*/  IMAD.MOV.U32 R219, RZ, RZ, R5 ;  /* 0x000000ffffdb7224 */ /* 0x000fe200078e0005 */
[----:B------:R-:W-:Y:S03]  /*1b440*/  SEL R5, RZ, 0x10, P2 ;  /* 0x00000010ff057807 */ /* 0x000fe60001000000 */
[----:B------:R-:W-:Y:S01]  /*1b450*/  IMAD.X R3, R4, 0x1, R14, P0 ;  /* 0x0000000104037824 */ /* 0x000fe200000e060e */
[----:B------:R-:W-:Y:S04]  /*1b460*/  ISETP.GE.AND P0, PT, R224, c[0x0][0x1d4], PT ;  /* 0x00007500e0007a0c */ /* 0x000fe80003f06270 */
[----:B------:R-:W-:Y:S09]  /*1b470*/  SEL R10, RZ, 0x10, P0 ;  /* 0x00000010ff0a7807 */ /* 0x000ff20000000000 */
[----:B------:R1:W-:Y:S02]  /*1b480*/  LDGSTS.E.BYPASS.LTC128B.128 [R215+0xe100], [R2.64], !P0 ;  /* 0x0e10000002d77fae */ /* 0x0003e4000c101d46 */
[----:B-1----:R-:W-:Y:S01]  /*1b490*/  MOV R3, 0x1b4c0 ;  /* 0x0001b4c000037802 */ /* 0x002fe20000000f00 */
[----:B------:R-:W-:Y:S02]  /*1b4a0*/  IMAD.MOV.U32 R2, RZ, RZ, 0x1 ;  /* 0x00000001ff027424 */ /* 0x000fe400078e00ff */
[----:B------:R-:W-:Y:S05]  /*1b4b0*/  CALL.REL.NOINC `($__internal_36_$__cuda_sm70_shflsync_idx_p) ;  /* 0x00001f1000007944 */ /* 0x000fea0003c00000 */
        /* <DEDUP_REMOVED lines=8> */
.L_x_2089:
[----:B------:R-:W-:Y:S01]  /*1b540*/  MOV R2, RZ ;  /* 0x000000ff00027202 */ /* 0x000fe20000000f00 */
[----:B------:R-:W-:Y:S01]  /*1b550*/  IMAD.MOV.U32 R219, RZ, RZ, R4 ;  /* 0x000000ffffdb7224 */ /* 0x000fe200078e0004 */
[----:B------:R-:W-:Y:S01]  /*1b560*/  MOV R3, 0x1b590 ;  /* 0x0001b59000037802 */ /* 0x000fe20000000f00 */
[----:B------:R-:W-:Y:S02]  /*1b570*/  IMAD.MOV.U32 R220, RZ, RZ, 0x1c1f ;  /* 0x00001c1fffdc7424 */ /* 0x000fe400078e00ff */
[----:B------:R-:W-:Y:S05]  /*1b580*/  CALL.REL.NOINC `($__internal_36_$__cuda_sm70_shflsync_idx_p) ;  /* 0x00001e4000007944 */ /* 0x000fea0003c00000 */
[----:B------:R-:W-:Y:S01]  /*1b590*/  MOV R3, R219 ;  /* 0x000000db00037202 */ /* 0x000fe20000000f00 */
[----:B------:R-:W-:-:S05]  /*1b5a0*/  BRA `(.L_x_2220) ;  /* 0xfffedf2000007947 */ /* 0x000fca000383ffff */
.L_x_2094:
[----:B------:R-:W-:Y:S01]  /*1b5b0*/  MOV R2, 0x1 ;  /* 0x0000000100027802 */ /* 0x000fe20000000f00 */
[----:B------:R-:W-:Y:S01]  /*1b5c0*/  IMAD.MOV.U32 R219, RZ, RZ, R4 ;  /* 0x000000ffffdb7224 */ /* 0x000fe200078e0004 */
[----:B------:R-:W-:Y:S01]  /*1b5d0*/  MOV R3, 0x1b600 ;  /* 0x0001b60000037802 */ /* 0x000fe20000000f00 */
[----:B------:R-:W-:Y:S02]  /*1b5e0*/  IMAD.MOV.U32 R220, RZ, RZ, 0x1c1f ;  /* 0x00001c1fffdc7424 */ /* 0x000fe400078e00ff */
[----:B-1----:R-:W-:Y:S05]  /*1b5f0*/  CALL.REL.NOINC `($__internal_36_$__cuda_sm70_shflsync_idx_p) ;  /* 0x00001dd000007944 */ /* 0x002fea0003c00000 */
[----:B------:R-:W-:Y:S01]  /*1b600*/  MOV R3, R219 ;  /* 0x000000db00037202 */ /* 0x000fe20000000f00 */
[----:B------:R-:W-:-:S05]  /*1b610*/  BRA `(.L_x_2221) ;  /* 0xfffee3c000007947 */ /* 0x000fca000383ffff */
.L_x_2099:
[----:B------:R-:W-:Y:S02]  /*1b620*/  MOV R0, 0x2 ;  /* 0x0000000200007802 */ /* 0x000fe40000000f00 */
[----:B------:R-:W-:Y:S02]  /*1b630*/  MOV R2, 0x1b650 ;  /* 0x0001b65000027802 */ /* 0x000fe40000000f00 */
[----:B------:R-:W-:Y:S05]  /*1b640*/  CALL.REL.NOINC `($__internal_35_$__cuda_sm70_shflsync_bfly_p) ;  /* 0x00001d2000007944 */ /* 0x000fea0003c00000 */
[----:B------:R-:W-:-:S05]  /*1b650*/  BRA `(.L_x_2222) ;  /* 0xfffeea8000007947 */ /* 0x000fca000383ffff */
.L_x_2100:
[----:B------:R-:W-:Y:S02]  /*1b660*/  MOV R0, 0x1 ;  /* 0x0000000100007802 */ /* 0x000fe40000000f00 */
[----:B------:R-:W-:Y:S02]  /*1b670*/  MOV R2, 0x1b690 ;  /* 0x0001b69000027802 */ /* 0x000fe40000000f00 */
[----:B------:R-:W-:Y:S05]  /*1b680*/  CALL.REL.NOINC `($__internal_35_$__cuda_sm70_shflsync_bfly_p) ;  /* 0x00001ce000007944 */ /* 0x000fea0003c00000 */
[----:B------:R-:W-:Y:S01]  /*1b690*/  FMNMX.FTZ R132, R4, R0, !PT ;  /* 0x0000000004847209 */ /* 0x000fe20007810000 */
[----:B------:R-:W-:Y:S01]  /*1b6a0*/  IMAD.MOV.U32 R4, RZ, RZ, R5 ;  /* 0x000000ffff047224 */ /* 0x000fe200078e0005 */
[----:B------:R-:W-:Y:S01]  /*1b6b0*/  MOV R2, 0x1b6e0 ;  /* 0x0001b6e000027802 */ /* 0x000fe20000000f00 */
[----:B------:R-:W-:Y:S02]  /*1b6c0*/  IMAD.MOV.U32 R0, RZ, RZ, 0x2 ;  /* 0x00000002ff007424 */ /* 0x000fe400078e00ff */
[----:B------:R-:W-:Y:S05]  /*1b6d0*/  CALL.REL.NOINC `($__internal_35_$__cuda_sm70_shflsync_bfly_p) ;  /* 0x00001c9000007944 */ /* 0x000fea0003c00000 */
[----:B------:R-:W-:Y:S01]  /*1b6e0*/  FMNMX.FTZ R4, R5, R0, !PT ;  /* 0x0000000005047209 */ /* 0x000fe20007810000 */
[----:B------:R-:W-:Y:S01]  /*1b6f0*/  IMAD.MOV.U32 R0, RZ, RZ, 0x1 ;  /* 0x00000001ff007424 */ /* 0x000fe200078e00ff */
[----:B------:R-:W-:Y:S02]  /*1b700*/  MOV R2, 0x1b720 ;  /* 0x0001b72000027802 */ /* 0x000fe40000000f00 */
[----:B------:R-:W-:Y:S05]  /*1b710*/  CALL.REL.NOINC `($__internal_35_$__cuda_sm70_shflsync_bfly_p) ;  /* 0x00001c5000007944 */ /* 0x000fea0003c00000 */
[----:B------:R-:W-:-:S05]  /*1b720*/  BRA `(.L_x_2223) ;  /* 0xfffeea2000007947 */ /* 0x000fca000383ffff */
.L_x_2109:
[----:B------:R-:W-:Y:S01]  /*1b730*/  MOV R2, RZ ;  /* 0x000000ff00027202 */ /* 0x000fe20000000f00 */
[----:B------:R-:W-:Y:S01]  /*1b740*/  IMAD.MOV.U32 R219, RZ, RZ, R5 ;  /* 0x000000ffffdb7224 */ /* 0x000fe200078e0005 */
[----:B------:R-:W-:Y:S01]  /*1b750*/  MOV R3, 0x1b780 ;  /* 0x0001b78000037802 */ /* 0x000fe20000000f00 */
[----:B------:R-:W-:Y:S02]  /*1b760*/  IMAD.MOV.U32 R220, RZ, RZ, 0x181f ;  /* 0x0000181fffdc7424 */ /* 0x000fe400078e00ff */
[----:B-1234-:R-:W-:Y:S05]  /*1b770*/  CALL.REL.NOINC `($__internal_36_$__cuda_sm70_shflsync_idx_p) ;  /* 0x00001c5000007944 */ /* 0x01efea0003c00000 */
[----:B------:R-:W-:Y:S01]  /*1b780*/  MOV R4, R219 ;  /* 0x000000db00047202 */ /* 0x000fe20000000f00 */
[----:B------:R-:W-:-:S05]  /*1b790*/  BRA `(.L_x_2224) ;  /* 0xffff0b1000007947 */ /* 0x000fca000383ffff */
.L_x_2110:
        /* <DEDUP_REMOVED lines=41> */
.L_x_2113:
[----:B------:R-:W-:Y:S01]  /*1ba30*/  MOV R2, RZ ;  /* 0x000000ff00027202 */ /* 0x000fe20000000f00 */
[----:B------:R-:W-:Y:S01]  /*1ba40*/  IMAD.MOV.U32 R219, RZ, RZ, R5 ;  /* 0x000000ffffdb7224 */ /* 0x000fe200078e0005 */
[----:B------:R-:W-:Y:S01]  /*1ba50*/  MOV R3, 0x1ba80 ;  /* 0x0001ba8000037802 */ /* 0x000fe20000000f00 */
[----:B------:R-:W-:Y:S02]  /*1ba60*/  IMAD.MOV.U32 R220, RZ, RZ, 0x181f ;  /* 0x0000181fffdc7424 */ /* 0x000fe400078e00ff */
[----:B------:R-:W-:Y:S05]  /*1ba70*/  CALL.REL.NOINC `($__internal_36_$__cuda_sm70_shflsync_idx_p) ;  /* 0x0000195000007944 */ /* 0x000fea0003c00000 */
[----:B------:R-:W-:Y:S01]  /*1ba80*/  MOV R4, R219 ;  /* 0x000000db00047202 */ /* 0x000fe20000000f00 */
[----:B------:R-:W-:-:S05]  /*1ba90*/  BRA `(.L_x_2226) ;  /* 0xffff1ee000007947 */ /* 0x000fca000383ffff */
.L_x_2114:
[----:B------:R-:W-:Y:S01]  /*1baa0*/  MOV R2, RZ ;  /* 0x000000ff00027202 */ /* 0x000fe20000000f00 */
[----:B------:R-:W-:Y:S01]  /*1bab0*/  IMAD.MOV.U32 R219, RZ, RZ, R8 ;  /* 0x000000ffffdb7224 */ /* 0x000fe200078e0008 */
[----:B------:R-:W-:Y:S01]  /*1bac0*/  MOV R3, 0x1baf0 ;  /* 0x0001baf000037802 */ /* 0x000fe20000000f00 */
[----:B------:R-:W-:Y:S02]  /*1bad0*/  IMAD.MOV.U32 R220, RZ, RZ, 0x181f ;  /* 0x0000181fffdc7424 */ /* 0x000fe400078e00ff */
[----:B-12---:R-:W-:Y:S05]  /*1bae0*/  CALL.REL.NOINC `($__internal_36_$__cuda_sm70_shflsync_idx_p) ;  /* 0x000018e000007944 */ /* 0x006fea0003c00000 */
        /* <DEDUP_REMOVED lines=36> */
.L_x_2115:
[----:B------:R-:W-:Y:S02]  /*1bd30*/  MOV R0, 0x2 ;  /* 0x0000000200007802 */ /* 0x000fe40000000f00 */
[----:B------:R-:W-:Y:S02]  /*1bd40*/  MOV R2, 0x1bd60 ;  /* 0x0001bd6000027802 */ /* 0x000fe40000000f00 */
[----:B------:R-:W-:Y:S05]  /*1bd50*/  CALL.REL.NOINC `($__internal_35_$__cuda_sm70_shflsync_bfly_p) ;  /* 0x0000161000007944 */ /* 0x000fea0003c00000 */
[----:B------:R-:W-:-:S05]  /*1bd60*/  BRA `(.L_x_2228) ;  /* 0xffff21a000007947 */ /* 0x000fca000383ffff */
.L_x_2116:
        /* <DEDUP_REMOVED lines=13> */
.L_x_2119:
[----:B------:R-:W-:Y:S01]  /*1be40*/  MOV R2, RZ ;  /* 0x000000ff00027202 */ /* 0x000fe20000000f00 */
[----:B------:R-:W-:Y:S01]  /*1be50*/  IMAD.MOV.U32 R219, RZ, RZ, R4 ;  /* 0x000000ffffdb7224 */ /* 0x000fe200078e0004 */
[----:B------:R-:W-:Y:S01]  /*1be60*/  MOV R3, 0x1be90 ;  /* 0x0001be9000037802 */ /* 0x000fe20000000f00 */
[----:B------:R-:W-:Y:S02]  /*1be70*/  IMAD.MOV.U32 R220, RZ, RZ, 0x181f ;  /* 0x0000181fffdc7424 */ /* 0x000fe400078e00ff */
[----:B-1234-:R-:W-:Y:S05]  /*1be80*/  CALL.REL.NOINC `($__internal_36_$__cuda_sm70_shflsync_idx_p) ;  /* 0x0000154000007944 */ /* 0x01efea0003c00000 */
[----:B------:R-:W-:Y:S01]  /*1be90*/  MOV R2, R219 ;  /* 0x000000db00027202 */ /* 0x000fe20000000f00 */
[----:B------:R-:W-:-:S05]  /*1bea0*/  BRA `(.L_x_2230) ;  /* 0xffff405000007947 */ /* 0x000fca000383ffff */
.L_x_2122:
[----:B------:R-:W-:Y:S01]  /*1beb0*/  MOV R2, RZ ;  /* 0x000000ff00027202 */ /* 0x000fe20000000f00 */
[----:B------:R-:W-:Y:S01]  /*1bec0*/  IMAD.MOV.U32 R219, RZ, RZ, R5 ;  /* 0x000000ffffdb7224 */ /* 0x000fe200078e0005 */
[----:B------:R-:W-:Y:S01]  /*1bed0*/  MOV R3, 0x1bf00 ;  /* 0x0001bf0000037802 */ /* 0x000fe20000000f00 */
[----:B------:R-:W-:Y:S02]  /*1bee0*/  IMAD.MOV.U32 R220, RZ, RZ, 0x181f ;  /* 0x0000181fffdc7424 */ /* 0x000fe400078e00ff */
[----:B-1----:R-:W-:Y:S05]  /*1bef0*/  CALL.REL.NOINC `($__internal_36_$__cuda_sm70_shflsync_idx_p) ;  /* 0x000014d000007944 */ /* 0x002fea0003c00000 */
[----:B------:R-:W-:Y:S01]  /*1bf00*/  MOV R4, R219 ;  /* 0x000000db00047202 */ /* 0x000fe20000000f00 */
[----:B------:R-:W-:-:S05]  /*1bf10*/  BRA `(.L_x_2231) ;  /* 0xffff568000007947 */ /* 0x000fca000383ffff */
.L_x_2123:
[----:B------:R-:W-:Y:S01]  /*1bf20*/  MOV R2, RZ ;  /* 0x000000ff00027202 */ /* 0x000fe20000000f00 */
[----:B------:R-:W-:Y:S01]  /*1bf30*/  IMAD.MOV.U32 R219, RZ, RZ, R8 ;  /* 0x000000ffffdb7224 */ /* 0x000fe200078e0008 */
[----:B------:R-:W-:Y:S01]  /*1bf40*/  MOV R3, 0x1bf70 ;  /* 0x0001bf7000037802 */ /* 0x000fe20000000f00 */
[----:B------:R-:W-:Y:S02]  /*1bf50*/  IMAD.MOV.U32 R220, RZ, RZ, 0x181f ;  /* 0x0000181fffdc7424 */ /* 0x000fe400078e00ff */
[----:B-123--:R-:W-:Y:S05]  /*1bf60*/  CALL.REL.NOINC `($__internal_36_$__cuda_sm70_shflsync_idx_p) ;  /* 0x0000146000007944 */ /* 0x00efea0003c00000 */
[C---:B------:R-:W-:Y:S01]  /*1bf70*/  IADD3 R2, -R213.reuse, 0x10, RZ ;  /* 0x00000010d5027810 */ /* 0x040fe20007ffe1ff */
[----:B------:R-:W-:Y:S03]  /*1bf80*/  IMAD.MOV.U32 R220, RZ, RZ, 0x181f ;  /* 0x0000181fffdc7424 */ /* 0x000fe600078e00ff */
        /* <DEDUP_REMOVED lines=8> */
[----:B------:R1:W-:Y:S01]  /*1c010*/  LDGSTS.E.BYPASS.LTC128B.128.ZFILL [R215+0x8100], [R2.64], P0 ;  /* 0x0810000002d77fae */ /* 0x0003e20008141d46 */
[C---:B------:R-:W-:Y:S05]  /*1c020*/  IADD3 R6, P0, R219.reuse, R22, RZ ;  /* 0x00000016db067210 */ /* 0x040fea0007f1e0ff */
[C---:B------:R-:W-:Y:S05]  /*1c030*/  IMAD.X R7, R4.reuse, 0x1, R10, P0 ;  /* 0x0000000104077824 */ /* 0x040fea00000e060a */
[----:B------:R2:W-:Y:S01]  /*1c040*/  LDGSTS.E.BYPASS.LTC128B.128 [R215+0xa100], [R6.64], !P5 ;  /* 0x0a10000006d77fae */ /* 0x0005e2000e901d46 */
[C---:B-1----:R-:W-:Y:S05]  /*1c050*/  IADD3 R2, P0, R219.reuse, R23, RZ ;  /* 0x00000017db027210 */ /* 0x042fea0007f1e0ff */
[C---:B------:R-:W-:Y:S05]  /*1c060*/  IMAD.X R3, R4.reuse, 0x1, R11, P0 ;  /* 0x0000000104037824 */ /* 0x040fea00000e060b */
[----:B------:R1:W-:Y:S02]  /*1c070*/  LDGSTS.E.BYPASS.LTC128B.128 [R215+0xc100], [R2.64], !P4 ;  /* 0x0c10000002d77fae */ /* 0x0003e4000e101d46 */
[----:B-1----:R-:W-:Y:S01]  /*1c080*/  IADD3 R2, P0, R219, R24, RZ ;  /* 0x00000018db027210 */ /* 0x002fe20007f1e0ff */
[----:B------:R-:W-:Y:S04]  /*1c090*/  IMAD.MOV.U32 R219, RZ, RZ, R5 ;  /* 0x000000ffffdb7224 */ /* 0x000fe800078e0005 */
[----:B------:R-:W-:Y:S05]  /*1c0a0*/  IMAD.X R3, R4, 0x1, R12, P0 ;  /* 0x0000000104037824 */ /* 0x000fea00000e060c */
[----:B------:R1:W-:Y:S02]  /*1c0b0*/  LDGSTS.E.BYPASS.LTC128B.128 [R215+0xe100], [R2.64], !P3 ;  /* 0x0e10000002d77fae */ /* 0x0003e4000d901d46 */
[----:B-1----:R-:W-:Y:S01]  /*1c0c0*/  MOV R3, 0x1c0f0 ;  /* 0x0001c0f000037802 */ /* 0x002fe20000000f00 */
[----:B------:R-:W-:Y:S02]  /*1c0d0*/  IMAD.MOV.U32 R2, RZ, RZ, 0x1 ;  /* 0x00000001ff027424 */ /* 0x000fe400078e00ff */
[----:B--2---:R-:W-:Y:S05]  /*1c0e0*/  CALL.REL.NOINC `($__internal_36_$__cuda_sm70_shflsync_idx_p) ;  /* 0x000012e000007944 */ /* 0x004fea0003c00000 */
        /* <DEDUP_REMOVED lines=8> */
.L_x_2124:
[----:B------:R-:W-:Y:S01]  /*1c170*/  MOV R2, RZ ;  /* 0x000000ff00027202 */ /* 0x000fe20000000f00 */
[----:B------:R-:W-:Y:S01]  /*1c180*/  IMAD.MOV.U32 R219, RZ, RZ, R4 ;  /* 0x000000ffffdb7224 */ /* 0x000fe200078e0004 */
[----:B------:R-:W-:Y:S01]  /*1c190*/  MOV R3, 0x1c1c0 ;  /* 0x0001c1c000037802 */ /* 0x000fe20000000f00 */
[----:B------:R-:W-:Y:S02]  /*1c1a0*/  IMAD.MOV.U32 R220, RZ, RZ, 0x1c1f ;  /* 0x00001c1fffdc7424 */ /* 0x000fe400078e00ff */
[----:B-1----:R-:W-:Y:S05]  /*1c1b0*/  CALL.REL.NOINC `($__internal_36_$__cuda_sm70_shflsync_idx_p) ;  /* 0x0000121000007944 */ /* 0x002fea0003c00000 */
[----:B------:R-:W-:Y:S01]  /*1c1c0*/  MOV R3, R219 ;  /* 0x000000db00037202 */ /* 0x000fe20000000f00 */
[----:B------:R-:W-:-:S05]  /*1c1d0*/  BRA `(.L_x_2233) ;  /* 0xffff573000007947 */ /* 0x000fca000383ffff */
.L_x_2129:
[----:B------:R-:W-:Y:S01]  /*1c1e0*/  MOV R2, 0x1 ;  /* 0x0000000100027802 */ /* 0x000fe20000000f00 */
[----:B------:R-:W-:Y:S01]  /*1c1f0*/  IMAD.MOV.U32 R219, RZ, RZ, R4 ;  /* 0x000000ffffdb7224 */ /* 0x000fe200078e0004 */
[----:B------:R-:W-:Y:S01]  /*1c200*/  MOV R3, 0x1c230 ;  /* 0x0001c23000037802 */ /* 0x000fe20000000f00 */
[----:B------:R-:W-:Y:S02]  /*1c210*/  IMAD.MOV.U32 R220, RZ, RZ, 0x1c1f ;  /* 0x00001c1fffdc7424 */ /* 0x000fe400078e00ff */
[----:B--2---:R-:W-:Y:S05]  /*1c220*/  CALL.REL.NOINC `($__internal_36_$__cuda_sm70_shflsync_idx_p) ;  /* 0x000011a000007944 */ /* 0x004fea0003c00000 */
[----:B------:R-:W-:Y:S01]  /*1c230*/  MOV R3, R219 ;  /* 0x000000db00037202 */ /* 0x000fe20000000f00 */
[----:B------:R-:W-:-:S05]  /*1c240*/  BRA `(.L_x_2234) ;  /* 0xffff5bd000007947 */ /* 0x000fca000383ffff */
.L_x_2134:
[----:B------:R-:W-:Y:S02]  /*1c250*/  MOV R0, 0x2 ;  /* 0x0000000200007802 */ /* 0x000fe40000000f00 */
[----:B------:R-:W-:Y:S02]  /*1c260*/  MOV R2, 0x1c280 ;  /* 0x0001c28000027802 */ /* 0x000fe40000000f00 */
[----:B------:R-:W-:Y:S05]  /*1c270*/  CALL.REL.NOINC `($__internal_35_$__cuda_sm70_shflsync_bfly_p) ;  /* 0x000010f000007944 */ /* 0x000fea0003c00000 */
[----:B------:R-:W-:-:S05]  /*1c280*/  BRA `(.L_x_2235) ;  /* 0xffff629000007947 */ /* 0x000fca000383ffff */
.L_x_2135:
        /* <DEDUP_REMOVED lines=13> */
.L_x_2137:
[----:B------:R-:W-:Y:S01]  /*1c360*/  IMAD.MOV.U32 R4, RZ, RZ, R225 ;  /* 0x000000ffff047224 */ /* 0x000fe200078e00e1 */
[----:B------:R-:W-:-:S02]  /*1c370*/  MOV R0, 0x2 ;  /* 0x0000000200007802 */ /* 0x000fc40000000f00 */
[----:B------:R-:W-:Y:S02]  /*1c380*/  MOV R2, 0x1c3a0 ;  /* 0x0001c3a000027802 */ /* 0x000fe40000000f00 */
[----:B------:R-:W-:Y:S05]  /*1c390*/  CALL.REL.NOINC `($__internal_35_$__cuda_sm70_shflsync_bfly_p) ;  /* 0x00000fd000007944 */ /* 0x000fea0003c00000 */
[----:B------:R-:W-:Y:S05]  /*1c3a0*/  BRA `(.L_x_2237) ;  /* 0xffff7e8000007947 */ /* 0x000fea000383ffff */
.L_x_2138:
[----:B------:R-:W-:Y:S01]  /*1c3b0*/  IMAD.MOV.U32 R4, RZ, RZ, R5 ;  /* 0x000000ffff047224 */ /* 0x000fe200078e0005 */
[----:B------:R-:W-:Y:S02]  /*1c3c0*/  MOV R0, 0x1 ;  /* 0x0000000100007802 */ /* 0x000fe40000000f00 */
[----:B------:R-:W-:Y:S02]  /*1c3d0*/  MOV R2, 0x1c3f0 ;  /* 0x0001c3f000027802 */ /* 0x000fe40000000f00 */
[----:B-1----:R-:W-:Y:S05]  /*1c3e0*/  CALL.REL.NOINC `($__internal_35_$__cuda_sm70_shflsync_bfly_p) ;  /* 0x00000f8000007944 */ /* 0x002fea0003c00000 */
[----:B------:R-:W-:Y:S01]  /*1c3f0*/  FADD.FTZ R5, R5, R0 ;  /* 0x0000000005057221 */ /* 0x000fe20000010000 */
[----:B------:R-:W-:Y:S02]  /*1c400*/  MOV R4, R221 ;  /* 0x000000dd00047202 */ /* 0x000fe40000000f00 */
[----:B------:R-:W-:Y:S02]  /*1c410*/  MOV R0, 0x2 ;  /* 0x0000000200007802 */ /* 0x000fe40000000f00 */
[----:B------:R-:W-:Y:S02]  /*1c420*/  MOV R2, 0x1c440 ;  /* 0x0001c44000027802 */ /* 0x000fe40000000f00 */
[----:B------:R-:W-:Y:S05]  /*1c430*/  CALL.REL.NOINC `($__internal_35_$__cuda_sm70_shflsync_bfly_p) ;  /* 0x00000f3000007944 */ /* 0x000fea0003c00000 */
[----:B------:R-:W-:Y:S01]  /*1c440*/  FADD.FTZ R4, R221, R0 ;  /* 0x00000000dd047221 */ /* 0x000fe20000010000 */
[----:B------:R-:W-:Y:S02]  /*1c450*/  MOV R0, 0x1 ;  /* 0x0000000100007802 */ /* 0x000fe40000000f00 */
[----:B------:R-:W-:-:S02]  /*1c460*/  MOV R2, 0x1c480 ;  /* 0x0001c48000027802 */ /* 0x000fc40000000f00 */
[----:B------:R-:W-:Y:S05]  /*1c470*/  CALL.REL.NOINC `($__internal_35_$__cuda_sm70_shflsync_bfly_p) ;  /* 0x00000ef000007944 */ /* 0x000fea0003c00000 */
[----:B------:R-:W-:Y:S01]  /*1c480*/  MOV R3, R0 ;  /* 0x0000000000037202 */ /* 0x000fe20000000f00 */
[----:B------:R-:W-:Y:S05]  /*1c490*/  BRA `(.L_x_2238) ;  /* 0xffff7e0000007947 */ /* 0x000fea000383ffff */
.L_x_2145:
[----:B--234-:R-:W-:Y:S01]  /*1c4a0*/  IMAD.MOV.U32 R219, RZ, RZ, R5 ;  /* 0x000000ffffdb7224 */ /* 0x01cfe200078e0005 */
[----:B------:R-:W-:Y:S01]  /*1c4b0*/  MOV R2, RZ ;  /* 0x000000ff00027202 */ /* 0x000fe20000000f00 */
[----:B------:R-:W-:Y:S01]  /*1c4c0*/  IMAD.MOV.U32 R220, RZ, RZ, 0x181f ;  /* 0x0000181fffdc7424 */ /* 0x000fe200078e00ff */
[----:B------:R-:W-:-:S02]  /*1c4d0*/  MOV R3, 0x1c4f0 ;  /* 0x0001c4f000037802 */ /* 0x000fc40000000f00 */
[----:B-1----:R-:W-:Y:S05]  /*1c4e0*/  CALL.REL.NOINC `($__internal_36_$__cuda_sm70_shflsync_idx_p) ;  /* 0x00000ee000007944 */ /* 0x002fea0003c00000 */
[----:B------:R-:W-:Y:S01]  /*1c4f0*/  MOV R4, R219 ;  /* 0x000000db00047202 */ /* 0x000fe20000000f00 */
[----:B------:R-:W-:Y:S05]  /*1c500*/  BRA `(.L_x_2239) ;  /* 0xffff998000007947 */ /* 0x000fea000383ffff */
.L_x_2146:
[----:B------:R-:W-:Y:S01]  /*1c510*/  IMAD.MOV.U32 R219, RZ, RZ, R14 ;  /* 0x000000ffffdb7224 */ /* 0x000fe200078e000e */
[----:B------:R-:W-:Y:S01]  /*1c520*/  MOV R2, RZ ;  /* 0x000000ff00027202 */ /* 0x000fe20000000f00 */
[----:B------:R-:W-:Y:S01]  /*1c530*/  IMAD.MOV.U32 R220, RZ, RZ, 0x181f ;  /* 0x0000181fffdc7424 */ /* 0x000fe200078e00ff */
[----:B------:R-:W-:-:S02]  /*1c540*/  MOV R3, 0x1c560 ;  /* 0x0001c56000037802 */ /* 0x000fc40000000f00 */
[----:B-123--:R-:W-:Y:S05]  /*1c550*/  CALL.REL.NOINC `($__internal_36_$__cuda_sm70_shflsync_idx_p) ;  /* 0x00000e7000007944 */ /* 0x00efea0003c00000 */
[----:B------:R-:W-:Y:S01]  /*1c560*/  MOV R0, R219 ;  /* 0x000000db00007202 */ /* 0x000fe20000000f00 */
[----:B------:R-:W-:Y:S05]  /*1c570*/  BRA `(.L_x_2240) ;  /* 0xffff993000007947 */ /* 0x000fea000383ffff */
.L_x_2149:
[----:B------:R-:W-:Y:S01]  /*1c580*/  IMAD.MOV.U32 R219, RZ, RZ, R5 ;  /* 0x000000ffffdb7224 */ /* 0x000fe200078e0005 */
[----:B--2---:R-:W-:Y:S01]  /*1c590*/  MOV R2, 0x1 ;  /* 0x0000000100027802 */ /* 0x004fe20000000f00 */
[----:B------:R-:W-:Y:S01]  /*1c5a0*/  IMAD.MOV.U32 R220, RZ, RZ, 0x181f ;  /* 0x0000181fffdc7424 */ /* 0x000fe200078e00ff */
[----:B------:R-:W-:-:S02]  /*1c5b0*/  MOV R3, 0x1c5d0 ;  /* 0x0001c5d000037802 */ /* 0x000fc40000000f00 */
[----:B-1-34-:R-:W-:Y:S05]  /*1c5c0*/  CALL.REL.NOINC `($__internal_36_$__cuda_sm70_shflsync_idx_p) ;  /* 0x00000e0000007944 */ /* 0x01afea0003c00000 */
        /* <DEDUP_REMOVED lines=8> */
.L_x_2152:
[----:B------:R-:W-:Y:S01]  /*1c650*/  IMAD.MOV.U32 R219, RZ, RZ, R5 ;  /* 0x000000ffffdb7224 */ /* 0x000fe200078e0005 */
[----:B-1----:R-:W-:Y:S01]  /*1c660*/  MOV R2, 0x2 ;  /* 0x0000000200027802 */ /* 0x002fe20000000f00 */
[----:B------:R-:W-:Y:S01]  /*1c670*/  IMAD.MOV.U32 R220, RZ, RZ, 0x181f ;  /* 0x0000181fffdc7424 */ /* 0x000fe200078e00ff */
[----:B------:R-:W-:Y:S02]  /*1c680*/  MOV R3, 0x1c6a0 ;  /* 0x0001c6a000037802 */ /* 0x000fe40000000f00 */
[----:B--234-:R-:W-:Y:S05]  /*1c690*/  CALL.REL.NOINC `($__internal_36_$__cuda_sm70_shflsync_idx_p) ;  /* 0x00000d3000007944 */ /* 0x01cfea0003c00000 */
[----:B------:R-:W-:Y:S01]  /*1c6a0*/  MOV R4, R219 ;  /* 0x000000db00047202 */ /* 0x000fe20000000f00 */
[----:B------:R-:W-:Y:S05]  /*1c6b0*/  BRA `(.L_x_2242) ;  /* 0xffff9b6000007947 */ /* 0x000fea000383ffff */
.L_x_2153:
[----:B------:R-:W-:Y:S01]  /*1c6c0*/  IMAD.MOV.U32 R219, RZ, RZ, R14 ;  /* 0x000000ffffdb7224 */ /* 0x000fe200078e000e */
[----:B-1----:R-:W-:Y:S01]  /*1c6d0*/  MOV R2, 0x2 ;  /* 0x0000000200027802 */ /* 0x002fe20000000f00 */
[----:B------:R-:W-:Y:S01]  /*1c6e0*/  IMAD.MOV.U32 R220, RZ, RZ, 0x181f ;  /* 0x0000181fffdc7424 */ /* 0x000fe200078e00ff */
[----:B------:R-:W-:Y:S02]  /*1c6f0*/  MOV R3, 0x1c710 ;  /* 0x0001c71000037802 */ /* 0x000fe40000000f00 */
[----:B--234-:R-:W-:Y:S05]  /*1c700*/  CALL.REL.NOINC `($__internal_36_$__cuda_sm70_shflsync_idx_p) ;  /* 0x00000cc000007944 */ /* 0x01cfea0003c00000 */
[----:B------:R-:W-:Y:S01]  /*1c710*/  MOV R0, R219 ;  /* 0x000000db00007202 */ /* 0x000fe20000000f00 */
[----:B------:R-:W-:Y:S05]  /*1c720*/  BRA `(.L_x_2243) ;  /* 0xffff9b1000007947 */ /* 0x000fea000383ffff */
.L_x_2156:
[----:B------:R-:W-:Y:S01]  /*1c730*/  IMAD.MOV.U32 R219, RZ, RZ, R5 ;  /* 0x000000ffffdb7224 */ /* 0x000fe200078e0005 */
[----:B-1----:R-:W-:Y:S01]  /*1c740*/  MOV R2, 0x3 ;  /* 0x0000000300027802 */ /* 0x002fe20000000f00 */
[----:B------:R-:W-:Y:S01]  /*1c750*/  IMAD.MOV.U32 R220, RZ, RZ, 0x181f ;  /* 0x0000181fffdc7424 */ /* 0x000fe200078e00ff */
[----:B------:R-:W-:-:S02]  /*1c760*/  MOV R3, 0x1c780 ;  /* 0x0001c78000037802 */ /* 0x000fc40000000f00 */
[----:B--234-:R-:W-:Y:S05]  /*1c770*/  CALL.REL.NOINC `($__internal_36_$__cuda_sm70_shflsync_idx_p) ;  /* 0x00000c5000007944 */ /* 0x01cfea0003c00000 */
        /* <DEDUP_REMOVED lines=8> */
.L_x_2158:
[----:B------:R-:W-:Y:S01]  /*1c800*/  IMAD.MOV.U32 R219, RZ, RZ, R5 ;  /* 0x000000ffffdb7224 */ /* 0x000fe200078e0005 */
[----:B------:R-:W-:Y:S01]  /*1c810*/  MOV R2, RZ ;  /* 0x000000ff00027202 */ /* 0x000fe20000000f00 */
[----:B------:R-:W-:Y:S01]  /*1c820*/  IMAD.MOV.U32 R220, RZ, RZ, 0x1c1f ;  /* 0x00001c1fffdc7424 */ /* 0x000fe200078e00ff */
[----:B------:R-:W-:Y:S02]  /*1c830*/  MOV R3, 0x1c850 ;  /* 0x0001c85000037802 */ /* 0x000fe40000000f00 */
[----:B------:R-:W-:Y:S05]  /*1c840*/  CALL.REL.NOINC `($__internal_36_$__cuda_sm70_shflsync_idx_p) ;  /* 0x00000b8000007944 */ /* 0x000fea0003c00000 */
[----:B------:R-:W-:Y:S01]  /*1c850*/  MOV R4, R219 ;  /* 0x000000db00047202 */ /* 0x000fe20000000f00 */
[----:B------:R-:W-:Y:S05]  /*1c860*/  BRA `(.L_x_2245) ;  /* 0xffff9f3000007947 */ /* 0x000fea000383ffff */
.L_x_2159:
[----:B------:R-:W-:Y:S01]  /*1c870*/  IMAD.MOV.U32 R219, RZ, RZ, R12 ;  /* 0x000000ffffdb7224 */ /* 0x000fe200078e000c */
[----:B------:R-:W-:Y:S01]  /*1c880*/  MOV R2, RZ ;  /* 0x000000ff00027202 */ /* 0x000fe20000000f00 */
[----:B------:R-:W-:Y:S01]  /*1c890*/  IMAD.MOV.U32 R220, RZ, RZ, 0x1c1f ;  /* 0x00001c1fffdc7424 */ /* 0x000fe200078e00ff */
[----:B------:R-:W-:Y:S02]  /*1c8a0*/  MOV R3, 0x1c8c0 ;  /* 0x0001c8c000037802 */ /* 0x000fe40000000f00 */
[----:B-12---:R-:W-:Y:S05]  /*1c8b0*/  CALL.REL.NOINC `($__internal_36_$__cuda_sm70_shflsync_idx_p) ;  /* 0x00000b1000007944 */ /* 0x006fea0003c00000 */
[----:B------:R-:W-:Y:S01]  /*1c8c0*/  MOV R0, R219 ;  /* 0x000000db00007202 */ /* 0x000fe20000000f00 */
[----:B------:R-:W-:Y:S05]  /*1c8d0*/  BRA `(.L_x_2246) ;  /* 0xffff9ee000007947 */ /* 0x000fea000383ffff */
.L_x_2162:
        /* <DEDUP_REMOVED lines=13> */
.L_x_2166:
[----:B------:R-:W-:Y:S01]  /*1c9b0*/  IMAD.MOV.U32 R219, RZ, RZ, R5 ;  /* 0x000000ffffdb7224 */ /* 0x000fe200078e0005 */
[----:B------:R-:W-:Y:S01]  /*1c9c0*/  MOV R2, RZ ;  /* 0x000000ff00027202 */ /* 0x000fe20000000f00 */
[----:B------:R-:W-:Y:S01]  /*1c9d0*/  IMAD.MOV.U32 R220, RZ, RZ, 0x181f ;  /* 0x0000181fffdc7424 */ /* 0x000fe200078e00ff */
[----:B------:R-:W-:Y:S02]  /*1c9e0*/  MOV R3, 0x1ca00 ;  /* 0x0001ca0000037802 */ /* 0x000fe40000000f00 */
[----:B------:R-:W-:Y:S05]  /*1c9f0*/  CALL.REL.NOINC `($__internal_36_$__cuda_sm70_shflsync_idx_p) ;  /* 0x000009d000007944 */ /* 0x000fea0003c00000 */
[----:B------:R-:W-:Y:S01]  /*1ca00*/  MOV R4, R219 ;  /* 0x000000db00047202 */ /* 0x000fe20000000f00 */
[----:B------:R-:W-:Y:S05]  /*1ca10*/  BRA `(.L_x_2248) ;  /* 0xffffc1e000007947 */ /* 0x000fea000383ffff */
.L_x_2167:
[----:B------:R-:W-:Y:S01]  /*1ca20*/  IMAD.MOV.U32 R219, RZ, RZ, R14 ;  /* 0x000000ffffdb7224 */ /* 0x000fe200078e000e */
[----:B------:R-:W-:Y:S01]  /*1ca30*/  MOV R2, RZ ;  /* 0x000000ff00027202 */ /* 0x000fe20000000f00 */
[----:B------:R-:W-:Y:S01]  /*1ca40*/  IMAD.MOV.U32 R220, RZ, RZ, 0x181f ;  /* 0x0000181fffdc7424 */ /* 0x000fe200078e00ff */
[----:B------:R-:W-:Y:S02]  /*1ca50*/  MOV R3, 0x1ca70 ;  /* 0x0001ca7000037802 */ /* 0x000fe40000000f00 */
[----:B-12---:R-:W-:Y:S05]  /*1ca60*/  CALL.REL.NOINC `($__internal_36_$__cuda_sm70_shflsync_idx_p) ;  /* 0x0000096000007944 */ /* 0x006fea0003c00000 */
[----:B------:R-:W-:Y:S01]  /*1ca70*/  MOV R0, R219 ;  /* 0x000000db00007202 */ /* 0x000fe20000000f00 */
[----:B------:R-:W-:Y:S05]  /*1ca80*/  BRA `(.L_x_2249) ;  /* 0xffffc19000007947 */ /* 0x000fea000383ffff */
.L_x_2170:
        /* <DEDUP_REMOVED lines=13> */
.L_x_2173:
[----:B------:R-:W-:Y:S01]  /*1cb60*/  IMAD.MOV.U32 R219, RZ, RZ, R5 ;  /* 0x000000ffffdb7224 */ /* 0x000fe200078e0005 */
[----:B-1----:R-:W-:Y:S01]  /*1cb70*/  MOV R2, 0x2 ;  /* 0x0000000200027802 */ /* 0x002fe20000000f00 */
[----:B------:R-:W-:Y:S01]  /*1cb80*/  IMAD.MOV.U32 R220, RZ, RZ, 0x181f ;  /* 0x0000181fffdc7424 */ /* 0x000fe200078e00ff */
[----:B------:R-:W-:Y:S02]  /*1cb90*/  MOV R3, 0x1cbb0 ;  /* 0x0001cbb000037802 */ /* 0x000fe40000000f00 */
[----:B--234-:R-:W-:Y:S05]  /*1cba0*/  CALL.REL.NOINC `($__internal_36_$__cuda_sm70_shflsync_idx_p) ;  /* 0x0000082000007944 */ /* 0x01cfea0003c00000 */
[----:B------:R-:W-:Y:S01]  /*1cbb0*/  MOV R4, R219 ;  /* 0x000000db00047202 */ /* 0x000fe20000000f00 */
[----:B------:R-:W-:Y:S05]  /*1cbc0*/  BRA `(.L_x_2251) ;  /* 0xffffc3d000007947 */ /* 0x000fea000383ffff */
.L_x_2174:
[----:B------:R-:W-:Y:S01]  /*1cbd0*/  IMAD.MOV.U32 R219, RZ, RZ, R14 ;  /* 0x000000ffffdb7224 */ /* 0x000fe200078e000e */
[----:B------:R-:W-:Y:S01]  /*1cbe0*/  MOV R2, 0x2 ;  /* 0x0000000200027802 */ /* 0x000fe20000000f00 */
[----:B------:R-:W-:Y:S01]  /*1cbf0*/  IMAD.MOV.U32 R220, RZ, RZ, 0x181f ;  /* 0x0000181fffdc7424 */ /* 0x000fe200078e00ff */
[----:B------:R-:W-:Y:S02]  /*1cc00*/  MOV R3, 0x1cc20 ;  /* 0x0001cc2000037802 */ /* 0x000fe40000000f00 */
[----:B-1234-:R-:W-:Y:S05]  /*1cc10*/  CALL.REL.NOINC `($__internal_36_$__cuda_sm70_shflsync_idx_p) ;  /* 0x000007b000007944 */ /* 0x01efea0003c00000 */
[----:B------:R-:W-:Y:S01]  /*1cc20*/  MOV R0, R219 ;  /* 0x000000db00007202 */ /* 0x000fe20000000f00 */
[----:B------:R-:W-:Y:S05]  /*1cc30*/  BRA `(.L_x_2252) ;  /* 0xffffc38000007947 */ /* 0x000fea000383ffff */
.L_x_2177:
        /* <DEDUP_REMOVED lines=13> */
.L_x_2179:
[----:B------:R-:W-:Y:S01]  /*1cd10*/  IMAD.MOV.U32 R219, RZ, RZ, R110 ;  /* 0x000000ffffdb7224 */ /* 0x000fe200078e006e */
[----:B------:R-:W-:Y:S01]  /*1cd20*/  MOV R2, RZ ;  /* 0x000000ff00027202 */ /* 0x000fe20000000f00 */
[----:B------:R-:W-:Y:S01]  /*1cd30*/  IMAD.MOV.U32 R220, RZ, RZ, 0x1f ;  /* 0x0000001fffdc7424 */ /* 0x000fe200078e00ff */
[----:B------:R-:W-:Y:S02]  /*1cd40*/  MOV R3, 0x1cd60 ;  /* 0x0001cd6000037802 */ /* 0x000fe40000000f00 */
[----:B-1----:R-:W-:Y:S05]  /*1cd50*/  CALL.REL.NOINC `($__internal_36_$__cuda_sm70_shflsync_idx_p) ;  /* 0x0000067000007944 */ /* 0x002fea0003c00000 */
[----:B------:R-:W-:Y:S01]  /*1cd60*/  MOV R9, R219 ;  /* 0x000000db00097202 */ /* 0x000fe20000000f00 */
[----:B------:R-:W-:Y:S05]  /*1cd70*/  BRA `(.L_x_2254) ;  /* 0xffffc65000007947 */ /* 0x000fea000383ffff */
.L_x_2180:
[----:B------:R-:W-:Y:S01]  /*1cd80*/  IMAD.MOV.U32 R219, RZ, RZ, R110 ;  /* 0x000000ffffdb7224 */ /* 0x000fe200078e006e */
[----:B------:R-:W-:Y:S01]  /*1cd90*/  MOV R2, 0x1 ;  /* 0x0000000100027802 */ /* 0x000fe20000000f00 */
[----:B------:R-:W-:Y:S01]  /*1cda0*/  IMAD.MOV.U32 R220, RZ, RZ, 0x1f ;  /* 0x0000001fffdc7424 */ /* 0x000fe200078e00ff */
[----:B------:R-:W-:Y:S02]  /*1cdb0*/  MOV R3, 0x1cdd0 ;  /* 0x0001cdd000037802 */ /* 0x000fe40000000f00 */
[----:B-123--:R-:W-:Y:S05]  /*1cdc0*/  CALL.REL.NOINC `($__internal_36_$__cuda_sm70_shflsync_idx_p) ;  /* 0x0000060000007944 */ /* 0x00efea0003c00000 */
[----:B------:R-:W-:Y:S01]  /*1cdd0*/  MOV R8, R219 ;  /* 0x000000db00087202 */ /* 0x000fe20000000f00 */
[----:B------:R-:W-:Y:S05]  /*1cde0*/  BRA `(.L_x_2255) ;  /* 0xffffc60000007947 */ /* 0x000fea000383ffff */
.L_x_2181:
[----:B------:R-:W-:Y:S02]  /*1cdf0*/  MOV R3, 0x1 ;  /* 0x0000000100037802 */ /* 0x000fe40000000f00 */
[----:B------:R-:W-:-:S02]  /*1ce00*/  MOV R2, 0x1ce20 ;  /* 0x0001ce2000027802 */ /* 0x000fc40000000f00 */
[----:B--234-:R-:W-:Y:S05]  /*1ce10*/  CALL.REL.NOINC `($__internal_37_$__cuda_sm70_shflsync_up_p) ;  /* 0x0000061000007944 */ /* 0x01cfea0003c00000 */
[----:B------:R-:W-:Y:S05]  /*1ce20*/  BRA `(.L_x_2256) ;  /* 0xffffc6e000007947 */ /* 0x000fea000383ffff */
.L_x_2182:
[----:B------:R-:W-:Y:S02]  /*1ce30*/  MOV R3, 0x2 ;  /* 0x0000000200037802 */ /* 0x000fe40000000f00 */
[----:B------:R-:W-:-:S02]  /*1ce40*/  MOV R2, 0x1ce60 ;  /* 0x0001ce6000027802 */ /* 0x000fc40000000f00 */
[----:B--23--:R-:W-:Y:S05]  /*1ce50*/  CALL.REL.NOINC `($__internal_37_$__cuda_sm70_shflsync_up_p) ;  /* 0x000005d000007944 */ /* 0x00cfea0003c00000 */
        /* <DEDUP_REMOVED lines=24> */
.L_x_2186:
[----:B------:R-:W-:Y:S02]  /*1cfe0*/  MOV R3, 0x1 ;  /* 0x0000000100037802 */ /* 0x000fe40000000f00 */
[----:B------:R-:W-:Y:S02]  /*1cff0*/  MOV R2, 0x1d010 ;  /* 0x0001d01000027802 */ /* 0x000fe40000000f00 */
[----:B------:R-:W-:Y:S05]  /*1d000*/  CALL.REL.NOINC `($__internal_37_$__cuda_sm70_shflsync_up_p) ;  /* 0x0000042000007944 */ /* 0x000fea0003c00000 */
[----:B------:R-:W-:Y:S01]  /*1d010*/  MOV R2, R4 ;  /* 0x0000000400027202 */ /* 0x000fe20000000f00 */
[----:B------:R-:W-:Y:S05]  /*1d020*/  BRA `(.L_x_2258) ;  /* 0xffffc73000007947 */ /* 0x000fea000383ffff */
.L_x_2187:
[----:B------:R-:W-:Y:S02]  /*1d030*/  MOV R3, 0x2 ;  /* 0x0000000200037802 */ /* 0x000fe40000000f00 */
[----:B------:R-:W-:Y:S02]  /*1d040*/  MOV R2, 0x1d060 ;  /* 0x0001d06000027802 */ /* 0x000fe40000000f00 */
        /* <DEDUP_REMOVED lines=25> */
.L_x_2189:
[----:B------:R-:W-:Y:S02]  /*1d1e0*/  SEL R0, RZ, 0x1, P0 ;  /* 0x00000001ff007807 */ /* 0x000fe40000000000 */
[----:B------:R-:W-:Y:S02]  /*1d1f0*/  MOV R2, 0x1d210 ;  /* 0x0001d21000027802 */ /* 0x000fe40000000f00 */
[----:B-1----:R-:W-:Y:S05]  /*1d200*/  CALL.REL.NOINC `($__internal_38_$__cuda_sm70_votesync_ballot) ;  /* 0x0000028000007944 */ /* 0x002fea0003c00000 */
[----:B------:R-:W-:Y:S01]  /*1d210*/  MOV R5, R0 ;  /* 0x0000000000057202 */ /* 0x000fe20000000f00 */
[----:B------:R-:W-:Y:S05]  /*1d220*/  BRA `(.L_x_2260) ;  /* 0xffffc6c000007947 */ /* 0x000fea000383ffff */
.L_x_2190:
[----:B------:R-:W-:Y:S01]  /*1d230*/  IMAD.MOV.U32 R219, RZ, RZ, R6 ;  /* 0x000000ffffdb7224 */ /* 0x000fe200078e0006 */
[----:B------:R-:W-:Y:S01]  /*1d240*/  MOV R2, R0 ;  /* 0x0000000000027202 */ /* 0x000fe20000000f00 */
[----:B------:R-:W-:Y:S01]  /*1d250*/  IMAD.MOV.U32 R220, RZ, RZ, 0x1f ;  /* 0x0000001fffdc7424 */ /* 0x000fe200078e00ff */
[----:B------:R-:W-:Y:S02]  /*1d260*/  MOV R3, 0x1d280 ;  /* 0x0001d28000037802 */ /* 0x000fe40000000f00 */
[----:B-1----:R-:W-:Y:S05]  /*1d270*/  CALL.REL.NOINC `($__internal_36_$__cuda_sm70_shflsync_idx_p) ;  /* 0x0000015000007944 */ /* 0x002fea0003c00000 */
[----:B------:R-:W-:Y:S01]  /*1d280*/  IMAD.MOV.U32 R10, RZ, RZ, R219 ;  /* 0x000000ffff0a7224 */ /* 0x000fe200078e00db */
[----:B------:R-:W-:Y:S01]  /*1d290*/  MOV R2, R0 ;  /* 0x0000000000027202 */ /* 0x000fe20000000f00 */
[----:B------:R-:W-:Y:S01]  /*1d2a0*/  IMAD.MOV.U32 R219, RZ, RZ, R7 ;  /* 0x000000ffffdb7224 */ /* 0x000fe200078e0007 */
[----:B------:R-:W-:-:S02]  /*1d2b0*/  MOV R220, 0x1f ;  /* 0x0000001f00dc7802 */ /* 0x000fc40000000f00 */
[----:B------:R-:W-:Y:S02]  /*1d2c0*/  MOV R3, 0x1d2e0 ;  /* 0x0001d2e000037802 */ /* 0x000fe40000000f00 */
[----:B------:R-:W-:Y:S05]  /*1d2d0*/  CALL.REL.NOINC `($__internal_36_$__cuda_sm70_shflsync_idx_p) ;  /* 0x000000f000007944 */ /* 0x000fea0003c00000 */
[----:B------:R-:W-:Y:S01]  /*1d2e0*/  MOV R7, R219 ;  /* 0x000000db00077202 */ /* 0x000fe20000000f00 */
[----:B------:R-:W-:Y:S05]  /*1d2f0*/  BRA `(.L_x_2261) ;  /* 0xffffc64000007947 */ /* 0x000fea000383ffff */
.L_x_2193:
[----:B------:R-:W-:Y:S01]  /*1d300*/  IMAD.MOV.U32 R219, RZ, RZ, R4 ;  /* 0x000000ffffdb7224 */ /* 0x000fe200078e0004 */
[----:B------:R-:W-:Y:S01]  /*1d310*/  MOV R2, R0 ;  /* 0x0000000000027202 */ /* 0x000fe20000000f00 */
[----:B------:R-:W-:Y:S01]  /*1d320*/  IMAD.MOV.U32 R220, RZ, RZ, 0x1f ;  /* 0x0000001fffdc7424 */ /* 0x000fe200078e00ff */
[----:B------:R-:W-:Y:S02]  /*1d330*/  MOV R3, 0x1d350 ;  /* 0x0001d35000037802 */ /* 0x000fe40000000f00 */
[----:B-1-34-:R-:W-:Y:S05]  /*1d340*/  CALL.REL.NOINC `($__internal_36_$__cuda_sm70_shflsync_idx_p) ;  /* 0x0000008000007944 */ /* 0x01afea0003c00000 */
[----:B------:R-:W-:Y:S01]  /*1d350*/  MOV R11, R219 ;  /* 0x000000db000b7202 */ /* 0x000fe20000000f00 */
[----:B------:R-:W-:Y:S05]  /*1d360*/  BRA `(.L_x_2192) ;  /* 0xffffc63000007947 */ /* 0x000fea000383ffff */
        .weak           $__internal_35_$__cuda_sm70_shflsync_bfly_p
        .type           $__internal_35_$__cuda_sm70_shflsync_bfly_p,@function
        .size           $__internal_35_$__cuda_sm70_shflsync_bfly_p,($__internal_36_$__cuda_sm70_shflsync_idx_p - $__internal_35_$__cuda_sm70_shflsync_bfly_p)
$__internal_35_$__cuda_sm70_shflsync_bfly_p:
[----:B------:R-:W-:Y:S02]  /*1d370*/  MOV R170, 0xffffffff ;  /* 0xffffffff00aa7802 */ /* 0x000fe40000000f00 */
[----:B------:R-:W-:Y:S02]  /*1d380*/  MOV R3, 0x1f ;  /* 0x0000001f00037802 */ /* 0x000fe40000000f00 */
[----:B------:R-:W-:Y:S04]  /*1d390*/  WARPSYNC R170 ;  /* 0x000000aa00007348 */ /* 0x000fe80003800000 */
[----:B------:R1:W2:Y:S02]  /*1d3a0*/  SHFL.BFLY PT, R0, R4, R0, R3 ;  /* 0x0c00000004007389 */ /* 0x0002a400000e0003 */
[----:B-1----:R-:W-:-:S04]  /*1d3b0*/  MOV R3, 0x0 ;  /* 0x0000000000037802 */ /* 0x002fc80000000f00 */
[----:B--2---:R-:W-:Y:S05]  /*1d3c0*/  RET.REL.NODEC R2 `(_ZN7cutlass13device_kernelIN5flash19enable_sm80_to_sm89INS1_16FlashAttnFwdSm80INS1_25CollectiveMainloopFwdSm80ILi8ELi1ELb0EN4cute5tupleIJNS5_1CILi128EEENS7_ILi64EEENS7_ILi256EEEEEELi256ENS_6half_tEfNS_4arch4Sm80ELb0ELb1ELb1ELb1ELb1ELb0ELb1ELb1EEENS1_21CollectiveEpilogueFwdINS6_IJS8_SA_S9_EEENS6_IJNS7_ILi1EEESI_SI_EEESC_SE_Li256ELb1ELb1ELb1ELb0EEENS1_36VarlenDynamicPersistentTileSchedulerILi128ELi64ELi256ELi256ELb1ELb1ELb0ELb1ELb0ELb1EEEEEEEEEvNT_6ParamsE) ;  /* 0xfffe2c3002007950 */ /* 0x004fea0003c3ffff */
        .weak           $__internal_36_$__cuda_sm70_shflsync_idx_p
        .type           $__internal_36_$__cuda_sm70_shflsync_idx_p,@function
        .size           $__internal_36_$__cuda_sm70_shflsync_idx_p,($__internal_37_$__cuda_sm70_shflsync_up_p - $__internal_36_$__cuda_sm70_shflsync_idx_p)
$__internal_36_$__cuda_sm70_shflsync_idx_p:
[----:B------:R-:W-:-:S04]  /*1d3d0*/  MOV R244, 0xffffffff ;  /* 0xffffffff00f47802 */ /* 0x000fc80000000f00 */
[----:B------:R-:W-:Y:S04]  /*1d3e0*/  WARPSYNC R244 ;  /* 0x000000f400007348 */ /* 0x000fe80003800000 */
[----:B------:R1:W2:Y:S02]  /*1d3f0*/  SHFL.IDX PT, R219, R219, R2, R220 ;  /* 0x00000002dbdb7389 */ /* 0x0002a400000e00dc */
[----:B-1----:R-:W-:Y:S02]  /*1d400*/  MOV R2, R3 ;  /* 0x0000000300027202 */ /* 0x002fe40000000f00 */
[----:B------:R-:W-:-:S04]  /*1d410*/  MOV R3, 0x0 ;  /* 0x0000000000037802 */ /* 0x000fc80000000f00 */
[----:B--2---:R-:W-:Y:S05]  /*1d420*/  RET.REL.NODEC R2 `(_ZN7cutlass13device_kernelIN5flash19enable_sm80_to_sm89INS1_16FlashAttnFwdSm80INS1_25CollectiveMainloopFwdSm80ILi8ELi1ELb0EN4cute5tupleIJNS5_1CILi128EEENS7_ILi64EEENS7_ILi256EEEEEELi256ENS_6half_tEfNS_4arch4Sm80ELb0ELb1ELb1ELb1ELb1ELb0ELb1ELb1EEENS1_21CollectiveEpilogueFwdINS6_IJS8_SA_S9_EEENS6_IJNS7_ILi1EEESI_SI_EEESC_SE_Li256ELb1ELb1ELb1ELb0EEENS1_36VarlenDynamicPersistentTileSchedulerILi128ELi64ELi256ELi256ELb1ELb1ELb0ELb1ELb0ELb1EEEEEEEEEvNT_6ParamsE) ;  /* 0xfffe2bd002007950 */ /* 0x004fea0003c3ffff */
        .weak           $__internal_37_$__cuda_sm70_shflsync_up_p
        .type           $__internal_37_$__cuda_sm70_shflsync_up_p,@function
        .size           $__internal_37_$__cuda_sm70_shflsync_up_p,($__internal_38_$__cuda_sm70_votesync_ballot - $__internal_37_$__cuda_sm70_shflsync_up_p)
$__internal_37_$__cuda_sm70_shflsync_up_p:
[----:B------:R-:W-:Y:S02]  /*1d430*/  MOV R4, RZ ;  /* 0x000000ff00047202 */ /* 0x000fe40000000f00 */
[----:B------:R-:W-:-:S04]  /*1d440*/  MOV R10, 0xffffffff ;  /* 0xffffffff000a7802 */ /* 0x000fc80000000f00 */
[----:B------:R-:W-:Y:S04]  /*1d450*/  WARPSYNC R10 ;  /* 0x0000000a00007348 */ /* 0x000fe80003800000 */
[----:B------:R1:W2:Y:S02]  /*1d460*/  SHFL.UP PT, R4, R0, R3, R4 ;  /* 0x0400000300047389 */ /* 0x0002a400000e0004 */
[----:B-1----:R-:W-:-:S04]  /*1d470*/  MOV R3, 0x0 ;  /* 0x0000000000037802 */ /* 0x002fc80000000f00 */
[----:B--2---:R-:W-:Y:S05]  /*1d480*/  RET.REL.NODEC R2 `(_ZN7cutlass13device_kernelIN5flash19enable_sm80_to_sm89INS1_16FlashAttnFwdSm80INS1_25CollectiveMainloopFwdSm80ILi8ELi1ELb0EN4cute5tupleIJNS5_1CILi128EEENS7_ILi64EEENS7_ILi256EEEEEELi256ENS_6half_tEfNS_4arch4Sm80ELb0ELb1ELb1ELb1ELb1ELb0ELb1ELb1EEENS1_21CollectiveEpilogueFwdINS6_IJS8_SA_S9_EEENS6_IJNS7_ILi1EEESI_SI_EEESC_SE_Li256ELb1ELb1ELb1ELb0EEENS1_36VarlenDynamicPersistentTileSchedulerILi128ELi64ELi256ELi256ELb1ELb1ELb0ELb1ELb0ELb1EEEEEEEEEvNT_6ParamsE) ;  /* 0xfffe2b7002007950 */ /* 0x004fea0003c3ffff */
        .weak           $__internal_38_$__cuda_sm70_votesync_ballot
        .type           $__internal_38_$__cuda_sm70_votesync_ballot,@function
        .size           $__internal_38_$__cuda_sm70_votesync_ballot,(.L_x_6504 - $__internal_38_$__cuda_sm70_votesync_ballot)
$__internal_38_$__cuda_sm70_votesync_ballot:
[----:B------:R-:W-:Y:S01]  /*1d490*/  ISETP.NE.U32.AND P0, PT, R0, 0x1, PT ;  /* 0x000000010000780c */ /* 0x000fe20003f05070 */
[----:B------:R-:W-:-:S04]  /*1d4a0*/  IMAD.MOV.U32 R3, RZ, RZ, -0x1 ;  /* 0xffffffffff037424 */ /* 0x000fc800078e00ff */
[----:B------:R-:W-:Y:S08]  /*1d4b0*/  WARPSYNC R3 ;  /* 0x0000000300007348 */ /* 0x000ff00003800000 */
[----:B------:R-:W-:-:S04]  /*1d4c0*/  VOTE.ANY R0, PT, !P0 ;  /* 0x0000000000007806 */ /* 0x000fc800040e0100 */
[----:B------:R-:W-:Y:S01]  /*1d4d0*/  LOP3.LUT R0, R0, R3, RZ, 0xc0, !PT ;  /* 0x0000000300007212 */ /* 0x000fe200078ec0ff */
[----:B------:R-:W-:-:S04]  /*1d4e0*/  IMAD.MOV.U32 R3, RZ, RZ, 0x0 ;  /* 0x00000000ff037424 */ /* 0x000fc800078e00ff */
[----:B------:R-:W-:Y:S05]  /*1d4f0*/  RET.REL.NODEC R2 `(_ZN7cutlass13device_kernelIN5flash19enable_sm80_to_sm89INS1_16FlashAttnFwdSm80INS1_25CollectiveMainloopFwdSm80ILi8ELi1ELb0EN4cute5tupleIJNS5_1CILi128EEENS7_ILi64EEENS7_ILi256EEEEEELi256ENS_6half_tEfNS_4arch4Sm80ELb0ELb1ELb1ELb1ELb1ELb0ELb1ELb1EEENS1_21CollectiveEpilogueFwdINS6_IJS8_SA_S9_EEENS6_IJNS7_ILi1EEESI_SI_EEESC_SE_Li256ELb1ELb1ELb1ELb0EEENS1_36VarlenDynamicPersistentTileSchedulerILi128ELi64ELi256ELi256ELb1ELb1ELb0ELb1ELb0ELb1EEEEEEEEEvNT_6ParamsE) ;  /* 0xfffe2b0002007950 */ /* 0x000fea0003c3ffff */
.L_x_2262:
        /* <DEDUP_REMOVED lines=16> */
.L_x_6504:


//--------------------- .text._ZN7cutlass13device_kernelIN5flash19enable_sm80_to_sm89INS1_16FlashAttnFwdSm80INS1_25CollectiveMainloopFwdSm80ILi8ELi1ELb0EN4cute5tupleIJNS5_1CILi128EEENS7_ILi48EEENS7_ILi256EEEEEELi256ENS_6half_tEfNS_4arch4Sm80ELb0ELb1ELb1ELb1ELb1ELb1ELb1ELb1EEENS1_21CollectiveEpilogueFwdINS6_IJS8_SA_S9_EEENS6_IJNS7_ILi1EEESI_SI_EEESC_SE_Li256ELb1ELb1ELb1ELb0EEENS1_36VarlenDynamicPersistentTileSchedulerILi128ELi48ELi256ELi256ELb1ELb1ELb0ELb1ELb0ELb1EEEEEEEEEvNT_6ParamsE --------------------------
	.section	.text._ZN7cutlass13device_kernelIN5flash19enable_sm80_to_sm89INS1_16FlashAttnFwdSm80INS1_25CollectiveMainloopFwdSm80ILi8ELi1ELb0EN4cute5tupleIJNS5_1CILi128EEENS7_ILi48EEENS7_ILi256EEEEEELi256ENS_6half_tEfNS_4arch4Sm80ELb0ELb1ELb1ELb1ELb1ELb1ELb1ELb1EEENS1_21CollectiveEpilogueFwdINS6_IJS8_SA_S9_EEENS6_IJNS7_ILi1EEESI_SI_EEESC_SE_Li256ELb1ELb1ELb1ELb0EEENS1_36VarlenDynamicPersistentTileSchedulerILi128ELi48ELi256ELi256ELb1ELb1ELb0ELb1ELb0ELb1EEEEEEEEEvNT_6ParamsE,"ax",@progbits
	.sectioninfo	@"SHI_REGISTERS=255"
	.align	128
.text._ZN7cutlass13device_kernelIN5flash19enable_sm80_to_sm89INS1_16FlashAttnFwdSm80INS1_25CollectiveMainloopFwdSm80ILi8ELi1ELb0EN4cute5tupleIJNS5_1CILi128EEENS7_ILi48EEENS7_ILi256EEEEEELi256ENS_6half_tEfNS_4arch4Sm80ELb0ELb1ELb1ELb1ELb1ELb1ELb1ELb1EEENS1_21CollectiveEpilogueFwdINS6_IJS8_SA_S9_EEENS6_IJNS7_ILi1EEESI_SI_EEESC_SE_Li256ELb1ELb1ELb1ELb0EEENS1_36VarlenDynamicPersistentTileSchedulerILi128ELi48ELi256ELi256ELb1ELb1ELb0ELb1ELb0ELb1EEEEEEEEEvNT_6ParamsE:
        .type           _ZN7cutlass13device_kernelIN5flash19enable_sm80_to_sm89INS1_16FlashAttnFwdSm80INS1_25CollectiveMainloopFwdSm80ILi8ELi1ELb0EN4cute5tupleIJNS5_1CILi128EEENS7_ILi48EEENS7_ILi256EEEEEELi256ENS_6half_tEfNS_4arch4Sm80ELb0ELb1ELb1ELb1ELb1ELb1ELb1ELb1EEENS1_21CollectiveEpilogueFwdINS6_IJS8_SA_S9_EEENS6_IJNS7_ILi1EEESI_SI_EEESC_SE_Li256ELb1ELb1ELb1ELb0EEENS1_36VarlenDynamicPersistentTileSchedulerILi128ELi48ELi256ELi256ELb1ELb1ELb0ELb1ELb0ELb1EEEEEEEEEvNT_6ParamsE,@function
        .size           _ZN7cutlass13device_kernelIN5flash19enable_sm80_to_sm89INS1_16FlashAttnFwdSm80INS1_25CollectiveMainloopFwdSm80ILi8ELi1ELb0EN4cute5tupleIJNS5_1CILi128EEENS7_ILi48EEENS7_ILi256EEEEEELi256ENS_6half_tEfNS_4arch4Sm80ELb0ELb1ELb1ELb1ELb1ELb1ELb1ELb1EEENS1_21CollectiveEpilogueFwdINS6_IJS8_SA_S9_EEENS6_IJNS7_ILi1EEESI_SI_EEESC_SE_Li256ELb1ELb1ELb1ELb0EEENS1_36VarlenDynamicPersistentTileSchedulerILi128ELi48ELi256ELi256ELb1ELb1ELb0ELb1ELb0ELb1EEEEEEEEEvNT_6ParamsE,(.L_x_6509 - _ZN7cutlass13device_kernelIN5flash19enable_sm80_to_sm89INS1_16FlashAttnFwdSm80INS1_25CollectiveMainloopFwdSm80ILi8ELi1ELb0EN4cute5tupleIJNS5_1CILi128EEENS7_ILi48EEENS7_ILi256EEEEEELi256ENS_6half_tEfNS_4arch4Sm80ELb0ELb1ELb1ELb1ELb1ELb1ELb1ELb1EEENS1_21CollectiveEpilogueFwdINS6_IJS8_SA_S9_EEENS6_IJNS7_ILi1EEESI_SI_EEESC_SE_Li256ELb1ELb1ELb1ELb0EEENS1_36VarlenDynamicPersistentTileSchedulerILi128ELi48ELi256ELi256ELb1ELb1ELb0ELb1ELb0ELb1EEEEEEEEEvNT_6ParamsE)
        .other          _ZN7cutlass13device_kernelIN5flash19enable_sm80_to_sm89INS1_16FlashAttnFwdSm80INS1_25CollectiveMainloopFwdSm80ILi8ELi1ELb0EN4cute5tupleIJNS5_1CILi128EEENS7_ILi48EEENS7_ILi256EEEEEELi256ENS_6half_tEfNS_4arch4Sm80ELb0ELb1ELb1ELb1ELb1ELb1ELb1ELb1EEENS1_21CollectiveEpilogueFwdINS6_IJS8_SA_S9_EEENS6_IJNS7_ILi1EEESI_SI_EEESC_SE_Li256ELb1ELb1ELb1ELb0EEENS1_36VarlenDynamicPersistentTileSchedulerILi128ELi48ELi256ELi256ELb1ELb1ELb0ELb1ELb0ELb1EEEEEEEEEvNT_6ParamsE,@"STO_CUDA_ENTRY STV_DEFAULT"
_ZN7cutlass13device_kernelIN5flash19enable_sm80_to_sm89INS1_16FlashAttnFwdSm80INS1_25CollectiveMainloopFwdSm80ILi8ELi1ELb0EN4cute5tupleIJNS5_1CILi128EEENS7_ILi48EEENS7_ILi256EEEEEELi256ENS_6half_tEfNS_4arch4Sm80ELb0ELb1ELb1ELb1ELb1ELb1ELb1ELb1EEENS1_21CollectiveEpilogueFwdINS6_IJS8_SA_S9_EEENS6_IJNS7_ILi1EEESI_SI_EEESC_SE_Li256ELb1ELb1ELb1ELb0EEENS1_36VarlenDynamicPersistentTileSchedulerILi128ELi48ELi256ELi256ELb1ELb1ELb0ELb1ELb0ELb1EEEEEEEEEvNT_6ParamsE:
[----:B------:R-:W-:-:S03]  /*0000*/  MOV R1, c[0x0][0x28] ;  /* 0x00000a0000017a02 */ /* 0x000fc60000000f00 */
[----:B------:R-:W1:Y:S01]  /*0010*/  S2R R2, SR_TID.X ;  /* 0x0000000000027919 */ /* 0x000e620000002100 */
[----:B------:R-:W-:Y:S01]  /*0020*/  IADD3 R1, R1, -0x1e8, RZ ;  /* 0xfffffe1801017810 */ /* 0x000fe20007ffe0ff */
[----:B------:R-:W-:-:S03]  /*0030*/  ULDC.64 UR10, c[0x0][0x118] ;  /* 0x00004600000a7ab9 */ /* 0x000fc60000000a00 */
[----:B------:R2:W3:Y:S01]  /*0040*/  R2UR UR4, R1 ;  /* 0x00000000010473c2 */ /* 0x0004e200000e0000 */
[----:B-1----:R-:W-:-:S06]  /*0050*/  SHF.R.U32.HI R0, RZ, 0x5, R2 ;  /* 0x00000005ff007819 */ /* 0x002fcc0000011602 */
[----:B------:R-:W1:Y:S02]  /*0060*/  SHFL.IDX PT, R0, R0, RZ, 0x1f ;  /* 0x00001fff00007589 */ /* 0x000e6400000e0000 */
[----:B-1----:R-:W1:Y:S02]  /*0070*/  R2UR UR8, R0 ;  /* 0x00000000000873c2 */ /* 0x002e6400000e0000 */
[----:B-1----:R-:W-:-:S13]  /*0080*/  ISETP.NE.AND P0, PT, RZ, UR8, PT ;  /* 0x00000008ff007c0c */ /* 0x002fda000bf05270 */
[----:B------:R-:W-:Y:S06]  /*0090*/  @P0 BAR.SYNC.DEFER_BLOCKING 0x5, 0x100 ;  /* 0x0144000000000b1d */ /* 0x000fec0000010000 */
[----:B------:R-:W1:Y:S02]  /*00a0*/  @P0 LDS.128 R4, [0x20080] ;  /* 0x02008000ff040984 */ /* 0x000e640000000c00 */
[----:B-1----:R-:W-:Y:S02]  /*00b0*/  @P0 IMAD.MOV.U32 R0, RZ, RZ, R4 ;  /* 0x000000ffff000224 */ /* 0x002fe400078e0004 */
[----:B------:R2:W-:Y:S01]  /*00c0*/  @P0 STL [R1+0x15c], R5 ;  /* 0x00015c0501000387 */ /* 0x0005e20000100800 */
[----:B------:R-:W-:-:S02]  /*00d0*/  @P0 IMAD.MOV.U32 R4, RZ, RZ, R7 ;  /* 0x000000ffff040224 */ /* 0x000fc400078e0007 */
[----:B------:R-:W-:Y:S01]  /*00e0*/  @P0 IMAD.MOV.U32 R3, RZ, RZ, R6 ;  /* 0x000000ffff030224 */ /* 0x000fe200078e0006 */
[----:B------:R2:W-:Y:S04]  /*00f0*/  @P0 STL [R1+0xd4], R0 ;  /* 0x0000d40001000387 */ /* 0x0005e80000100800 */
[----:B------:R2:W-:Y:S04]  /*0100*/  @P0 STL [R1+0xac], R4 ;  /* 0x0000ac0401000387 */ /* 0x0005e80000100800 */
[----:B------:R2:W-:Y:S04]  /*0110*/  @P0 STL [R1+0xa8], R3 ;  /* 0x0000a80301000387 */ /* 0x0005e80000100800 */
[----:B------:R-:W-:Y:S06]  /*0120*/  @P0 BAR.ARV 0x4, 0x100 ;  /* 0x0104000000000b1d */ /* 0x000fec0000002000 */
[----:B------:R-:W-:Y:S05]  /*0130*/  @P0 BRA `(.L_x_2263) ;  /* 0x0000101000000947 */ /* 0x000fea0003800000 */
[----:B---3--:R-:W-:Y:S01]  /*0140*/  LOP3.LUT R13, R2, 0x1f, RZ, 0xc0, !PT ;  /* 0x0000001f020d7812 */ /* 0x008fe200078ec0ff */
[----:B------:R-:W-:-:S03]  /*0150*/  CS2R R8, SRZ ;  /* 0x0000000000087805 */ /* 0x000fc6000001ff00 */
[----:B------:R-:W-:-:S04]  /*0160*/  ISETP.NE.AND P6, PT, R13, 0x1f, PT ;  /* 0x0000001f0d00780c */ /* 0x000fc80003fc5270 */
[----:B------:R-:W-:-:S13]  /*0170*/  ISETP.GE.OR P0, PT, R13, c[0x0][0x53c], !P6 ;  /* 0x00014f000d007a0c */ /* 0x000fda0007706670 */
[----:B--2---:R-:W-:Y:S02]  /*0180*/  @!P0 IMAD.MOV.U32 R4, RZ, RZ, 0x4 ;  /* 0x00000004ff048424 */ /* 0x004fe400078e00ff */
        /* <DEDUP_REMOVED lines=34> */
[----:B------:R-:W-:-:S03]  /*03b0*/  MOV R6, RZ ;  /* 0x000000ff00067202 */ /* 0x000fc60000000f00 */
.L_x_2268:
[----:B------:R-:W-:Y:S01]  /*03c0*/  IMAD.MOV.U32 R2, RZ, RZ, c[0x0][0x53c] ;  /* 0x00014f00ff027624 */ /* 0x000fe200078e00ff */
[----:B------:R-:W-:-:S04]  /*03d0*/  IADD3 R0, R6, 0x1f, RZ ;  /* 0x0000001f06007810 */ /* 0x000fc80007ffe0ff */
[----:B------:R1:W-:Y:S01]  /*03e0*/  STL [R1+0xac], R2 ;  /* 0x0000ac0201007387 */ /* 0x0003e20000100800 */
[----:B------:R-:W-:-:S13]  /*03f0*/  ISETP.GE.AND P0, PT, R0, c[0x0][0x53c], PT ;  /* 0x00014f0000007a0c */ /* 0x000fda0003f06270 */
[----:B------:R-:W-:Y:S05]  /*0400*/  @P0 BRA `(.L_x_2265) ;  /* 0x00000c4000000947 */ /* 0x000fea0003800000 */
[----:B------:R-:W-:Y:S01]  /*0410*/  MOV R6, R0 ;  /* 0x0000000000067202 */ /* 0x000fe20000000f00 */
[----:B------:R-:W-:-:S03]  /*0420*/  CS2R R8, SRZ ;  /* 0x0000000000087805 */ /* 0x000fc6000001ff00 */
[----:B------:R-:W-:-:S04]  /*0430*/  IADD3 R0, R13, R6, RZ ;  /* 0x000000060d007210 */ /* 0x000fc80007ffe0ff */
        /* <DEDUP_REMOVED lines=10> */
.L_x_2512:
        /* <DEDUP_REMOVED lines=16> */
.L_x_2513:
[----:B--2---:R-:W-:-:S05]  /*05e0*/  IMAD R0, R0, c[0x0][0x538], RZ ;  /* 0x00014e0000007a24 */ /* 0x004fca00078e02ff */
[----:B------:R-:W-:-:S04]  /*05f0*/  IADD3 R7, R0, R7, RZ ;  /* 0x0000000700077210 */ /* 0x000fc80007ffe0ff */
[----:B------:R-:W-:-:S13]  /*0600*/  ISETP.GT.AND P0, PT, R7, UR5, PT ;  /* 0x0000000507007c0c */ /* 0x000fda000bf04270 */
[----:B-1----:R-:W-:Y:S05]  /*0610*/  @!P0 BRA `(.L_x_2268) ;  /* 0xfffffda000008947 */ /* 0x002fea000383ffff */
.L_x_2264:
[----:B------:R-:W-:-:S05]  /*0620*/  IADD3 R10, -R0, R7, RZ ;  /* 0x00000007000a7210 */ /* 0x000fca0007ffe1ff */
[----:B------:R-:W-:-:S05]  /*0630*/  IMAD R0, R4, c[0x0][0x538], R10 ;  /* 0x00014e0004007a24 */ /* 0x000fca00078e020a */
[----:B------:R-:W-:Y:S01]  /*0640*/  ISETP.GT.AND P0, PT, R0, UR5, PT ;  /* 0x0000000500007c0c */ /* 0x000fe2000bf04270 */
[----:B------:R-:W-:-:S12]  /*0650*/  BRA.DIV ~URZ, `(.L_x_2269) ;  /* 0x0001fca27f007947 */ /* 0x000fd8000b800000 */
[----:B------:R-:W-:-:S04]  /*0660*/  VOTE.ANY R7, PT, !P0 ;  /* 0x0000000000077806 */ /* 0x000fc800040e0100 */
.L_x_2514:
[----:B------:R-:W1:Y:S02]  /*0670*/  POPC R0, R7 ;  /* 0x0000000700007309 */ /* 0x000e640000000000 */
[----:B-1----:R-:W-:-:S05]  /*0680*/  IADD3 R2, R0, R6, RZ ;  /* 0x0000000600027210 */ /* 0x002fca0007ffe0ff */
[----:B------:R1:W-:Y:S01]  /*0690*/  STL [R1+0xac], R2 ;  /* 0x0000ac0201007387 */ /* 0x0003e20000100800 */
[----:B------:R-:W-:Y:S05]  /*06a0*/  BRA.DIV ~URZ, `(.L_x_2270) ;  /* 0x0001fca27f007947 */ /* 0x000fea000b800000 */
[----:B------:R2:W3:Y:S01]  /*06b0*/  SHFL.IDX PT, R12, R9, R0, 0x1f ;  /* 0x00001f00090c7589 */ /* 0x0004e200000e0000 */
[----:B------:R-:W-:-:S03]  /*06c0*/  MOV R5, RZ ;  /* 0x000000ff00057202 */ /* 0x000fc60000000f00 */
[----:B------:R2:W4:Y:S04]  /*06d0*/  SHFL.IDX PT, R9, R8, R0, 0x1f ;  /* 0x00001f0008097589 */ /* 0x00052800000e0000 */
.L_x_2515:
[----:B------:R-:W-:Y:S01]  /*06e0*/  ISETP.NE.AND P0, PT, R7, RZ, PT ;  /* 0x000000ff0700720c */ /* 0x000fe20003f05270 */
[----:B------:R-:W-:-:S12]  /*06f0*/  BSSY B0, `(.L_x_2271) ;  /* 0x0000005000007945 */ /* 0x000fd80003800000 */
[----:B------:R-:W-:Y:S05]  /*0700*/  @!P0 BRA `(.L_x_2272) ;  /* 0x0000003000008947 */ /* 0x000fea0003800000 */
[----:B--2---:R-:W-:Y:S01]  /*0710*/  IADD3 R0, R0, -0x1, RZ ;  /* 0xffffffff00007810 */ /* 0x004fe20007ffe0ff */
[----:B------:R-:W-:Y:S05]  /*0720*/  BRA.DIV ~URZ, `(.L_x_2273) ;  /* 0x0001fd027f007947 */ /* 0x000fea000b800000 */
[----:B------:R2:W1:Y:S02]  /*0730*/  SHFL.IDX PT, R5, R4, R0, 0x1f ;  /* 0x00001f0004057589 */ /* 0x00046400000e0000 */
.L_x_2272:
[----:B------:R-:W-:Y:S05]  /*0740*/  BSYNC B0 ;  /* 0x0000000000007941 */ /* 0x000fea0003800000 */
.L_x_2271:
        /* <DEDUP_REMOVED lines=35> */
[----:B------:R-:W-:Y:S02]  /*0980*/  @P2 IADD3 R2, R2, 0x1, RZ ;  /* 0x0000000102022810 */ /* 0x000fe40007ffe0ff */
[----:B-1----:R-:W-:-:S03]  /*0990*/  IADD3 R0, RZ, -R3, RZ ;  /* 0x80000003ff007210 */ /* 0x002fc60007ffe0ff */
[----:B------:R-:W-:Y:S01]  /*09a0*/  IMAD.MOV.U32 R4, RZ, RZ, R2 ;  /* 0x000000ffff047224 */ /* 0x000fe200078e0002 */
[----:B------:R-:W-:-:S03]  /*09b0*/  MOV R2, RZ ;  /* 0x000000ff00027202 */ /* 0x000fc60000000f00 */
[----:B------:R-:W-:Y:S01]  /*09c0*/  @!P1 IMAD.MOV R4, RZ, RZ, -R4 ;  /* 0x000000ffff049224 */ /* 0x000fe200078e0a04 */
[----:B------:R-:W-:Y:S01]  /*09d0*/  @!P0 LOP3.LUT R4, RZ, R12, RZ, 0x33, !PT ;  /* 0x0000000cff048212 */ /* 0x000fe200078e33ff */
[----:B------:R-:W-:Y:S01]  /*09e0*/  IMAD.MOV.U32 R5, RZ, RZ, R0 ;  /* 0x000000ffff057224 */ /* 0x000fe200078e0000 */
[----:B------:R-:W-:Y:S02]  /*09f0*/  IABS R0, R9 ;  /* 0x0000000900007213 */ /* 0x000fe40000000000 */
[----:B------:R-:W-:Y:S01]  /*0a00*/  IABS R7, R4 ;  /* 0x0000000400077213 */ /* 0x000fe20000000000 */
[----:B------:R-:W-:Y:S02]  /*0a10*/  IMAD R5, R5, R8, RZ ;  /* 0x0000000805057224 */ /* 0x000fe400078e02ff */
[----:B------:R-:W-:Y:S02]  /*0a20*/  IMAD.MOV R6, RZ, RZ, -R0 ;  /* 0x000000ffff067224 */ /* 0x000fe400078e0a00 */
        /* <DEDUP_REMOVED lines=23> */
.L_x_2275:
        /* <DEDUP_REMOVED lines=12> */
[----:B-1----:R-:W-:Y:S02]  /*0c60*/  IMAD.MOV R0, RZ, RZ, -R3 ;  /* 0x000000ffff007224 */ /* 0x002fe400078e0a03 */
[----:B------:R-:W-:Y:S02]  /*0c70*/  IMAD.MOV.U32 R2, RZ, RZ, RZ ;  /* 0x000000ffff027224 */ /* 0x000fe400078e00ff */
[----:B------:R-:W-:Y:S01]  /*0c80*/  IMAD.MOV.U32 R4, RZ, RZ, R0 ;  /* 0x000000ffff047224 */ /* 0x000fe200078e0000 */
[----:B------:R-:W-:-:S03]  /*0c90*/  IABS R0, R11 ;  /* 0x0000000b00007213 */ /* 0x000fc60000000000 */
[----:B------:R-:W-:Y:S01]  /*0ca0*/  IMAD R4, R4, R6, RZ ;  /* 0x0000000604047224 */ /* 0x000fe200078e02ff */
[----:B------:R-:W-:-:S03]  /*0cb0*/  MOV R5, R0 ;  /* 0x0000000000057202 */ /* 0x000fc60000000f00 */
        /* <DEDUP_REMOVED lines=15> */
[----:B------:R-:W-:Y:S02]  /*0db0*/  IMAD R10, R7, R4, RZ ;  /* 0x00000004070a7224 */ /* 0x000fe400078e02ff */
[----:B------:R-:W-:-:S03]  /*0dc0*/  IMAD.MOV R4, RZ, RZ, -R4 ;  /* 0x000000ffff047224 */ /* 0x000fc600078e0a04 */
[----:B------:R-:W-:Y:S01]  /*0dd0*/  IADD3 R0, -R10, c[0x0][0x538], RZ ;  /* 0x00014e000a007a10 */ /* 0x000fe20007ffe1ff */
[----:B------:R-:W-:-:S03]  /*0de0*/  IMAD R8, R9, R4, R11 ;  /* 0x0000000409087224 */ /* 0x000fc600078e020b */
[----:B------:R-:W-:-:S04]  /*0df0*/  IMNMX R6, R7, R0, PT ;  /* 0x0000000007067217 */ /* 0x000fc80003800200 */
[-C--:B------:R-:W-:Y:S02]  /*0e00*/  IABS R0, R6.reuse ;  /* 0x0000000600007213 */ /* 0x080fe40000000000 */
[----:B------:R-:W-:-:S03]  /*0e10*/  IABS R9, R6 ;  /* 0x0000000600097213 */ /* 0x000fc60000000000 */
[----:B------:R-:W-:-:S04]  /*0e20*/  IMAD.MOV.U32 R5, RZ, RZ, R0 ;  /* 0x000000ffff057224 */ /* 0x000fc800078e0000 */
[----:B------:R-:W1:Y:S08]  /*0e30*/  I2F.RP R2, R5 ;  /* 0x0000000500027306 */ /* 0x000e700000209400 */
[----:B-1----:R-:W1:Y:S02]  /*0e40*/  MUFU.RCP R2, R2 ;  /* 0x0000000200027308 */ /* 0x002e640000001000 */
[----:B-1----:R-:W-:-:S06]  /*0e50*/  IADD3 R2, R2, 0xffffffe, RZ ;  /* 0x0ffffffe02027810 */ /* 0x002fcc0007ffe0ff */
[----:B------:R-:W1:Y:S02]  /*0e60*/  F2I.FTZ.U32.TRUNC.NTZ R3, R2 ;  /* 0x0000000200037305 */ /* 0x000e64000021f000 */
[----:B-1----:R-:W-:Y:S01]  /*0e70*/  IADD3 R0, RZ, -R3, RZ ;  /* 0x80000003ff007210 */ /* 0x002fe20007ffe0ff */
[----:B------:R-:W-:-:S04]  /*0e80*/  IMAD.MOV.U32 R2, RZ, RZ, RZ ;  /* 0x000000ffff027224 */ /* 0x000fc800078e00ff */
[----:B------:R-:W-:Y:S01]  /*0e90*/  IMAD.MOV.U32 R7, RZ, RZ, R0 ;  /* 0x000000ffff077224 */ /* 0x000fe200078e0000 */
[----:B------:R-:W-:-:S03]  /*0ea0*/  IABS R0, R8 ;  /* 0x0000000800007213 */ /* 0x000fc60000000000 */
[----:B------:R-:W-:Y:S02]  /*0eb0*/  IMAD R7, R7, R5, RZ ;  /* 0x0000000507077224 */ /* 0x000fe400078e02ff */
        /* <DEDUP_REMOVED lines=20> */
.L_x_2276:
[----:B------:R-:W-:Y:S05]  /*1000*/  BSYNC B0 ;  /* 0x0000000000007941 */ /* 0x000fea0003800000 */
.L_x_2274:
[----:B------:R-:W-:-:S04]  /*1010*/  LOP3.LUT R0, RZ, R0, RZ, 0x33, !PT ;  /* 0x00000000ff007212 */ /* 0x000fc800078e33ff */
[----:B------:R-:W-:-:S05]  /*1020*/  IADD3 R0, R0, R12, RZ ;  /* 0x0000000c00007210 */ /* 0x000fca0007ffe0ff */
[----:B------:R2:W-:Y:S01]  /*1030*/  STL [R1+0x15c], R0 ;  /* 0x00015c0001007387 */ /* 0x0005e20000100800 */
[----:B------:R-:W-:Y:S05]  /*1040*/  BRA `(.L_x_2277) ;  /* 0x0000004000007947 */ /* 0x000fea0003800000 */
.L_x_2265:
[----:B------:R-:W-:Y:S01]  /*1050*/  MOV R0, UR5 ;  /* 0x0000000500007c02 */ /* 0x000fe20008000f00 */
[----:B------:R2:W-:Y:S04]  /*1060*/  STL [R1+0x15c], RZ ;  /* 0x00015cff01007387 */ /* 0x0005e80000100800 */
[----:B------:R2:W-:Y:S04]  /*1070*/  STL [R1+0xd4], R0 ;  /* 0x0000d40001007387 */ /* 0x0005e80000100800 */
[----:B------:R2:W-:Y:S02]  /*1080*/  STL [R1+0xa8], RZ ;  /* 0x0000a8ff01007387 */ /* 0x0005e40000100800 */
.L_x_2277:
[----:B------:R-:W3:Y:S04]  /*1090*/  LDL R4, [R1+0x15c] ;  /* 0x00015c0001047983 */ /* 0x000ee80000100800 */
[----:B--2---:R-:W2:Y:S04]  /*10a0*/  LDL R0, [R1+0xd4] ;  /* 0x0000d40001007983 */ /* 0x004ea80000100800 */
[----:B------:R-:W4:Y:S04]  /*10b0*/  LDL R3, [R1+0xa8] ;  /* 0x0000a80001037983 */ /* 0x000f280000100800 */
[----:B-1----:R-:W5:Y:S01]  /*10c0*/  LDL R2, [R1+0xac] ;  /* 0x0000ac0001027983 */ /* 0x002f620000100800 */
[----:B------:R-:W-:Y:S01]  /*10d0*/  ISETP.NE.AND P0, PT, R13, RZ, PT ;  /* 0x000000ff0d00720c */ /* 0x000fe20003f05270 */
[----:B------:R-:W-:Y:S01]  /*10e0*/  WARPSYNC 0xffffffff ;  /* 0xffffffff00007948 */ /* 0x000fe20003800000 */
[----:B---3--:R-:W-:Y:S01]  /*10f0*/  IMAD.MOV.U32 R5, RZ, RZ, R4 ;  /* 0x000000ffff057224 */ /* 0x008fe200078e0004 */
[----:B--2---:R-:W-:Y:S01]  /*1100*/  MOV R4, R0 ;  /* 0x0000000000047202 */ /* 0x004fe20000000f00 */
[----:B----4-:R-:W-:Y:S01]  /*1110*/  IMAD.MOV.U32 R6, RZ, RZ, R3 ;  /* 0x000000ffff067224 */ /* 0x010fe200078e0003 */
[----:B-----5:R-:W-:-:S08]  /*1120*/  MOV R7, R2 ;  /* 0x0000000200077202 */ /* 0x020fd00000000f00 */
[----:B------:R1:W-:Y:S04]  /*1130*/  @!P0 STS.128 [0x20080], R4 ;  /* 0x02008004ff008388 */ /* 0x0003e80000000c00 */
[----:B------:R-:W-:Y:S06]  /*1140*/  BAR.ARV 0x5, 0x100 ;  /* 0x0144000000007b1d */ /* 0x000fec0000002000 */
.L_x_2263:
[----:B--23--:R-:W2:Y:S02]  /*1150*/  LDL R0, [R1+0xac] ;  /* 0x0000ac0001007983 */ /* 0x00cea40000100800 */
[----:B--2---:R-:W-:-:S13]  /*1160*/  ISETP.GE.AND P0, PT, R0, c[0x0][0x53c], PT ;  /* 0x00014f0000007a0c */ /* 0x004fda0003f06270 */
[----:B------:R-:W-:Y:S05]  /*1170*/  @P0 EXIT ;  /* 0x000000000000094d */ /* 0x000fea0003800000 */
[----:B------:R-:W2:Y:S01]  /*1180*/  S2R R18, SR_TID.X ;  /* 0x0000000000127919 */ /* 0x000ea20000002100 */
[----:B------:R-:W-:Y:S01]  /*1190*/  IMAD.MOV.U32 R194, RZ, RZ, 0x20 ;  /* 0x00000020ffc27424 */ /* 0x000fe200078e00ff */
[----:B------:R-:W-:Y:S01]  /*11a0*/  ULDC UR7, c[0x0][0x20] ;  /* 0x0000080000077ab9 */ /* 0x000fe20000000800 */
[----:B------:R-:W-:Y:S01]  /*11b0*/  IMAD.MOV.U32 R195, RZ, RZ, 0x40 ;  /* 0x00000040ffc37424 */ /* 0x000fe200078e00ff */
[----:B------:R-:W-:Y:S02]  /*11c0*/  UIADD3 UR7, UP0, UR4, UR7, URZ ;  /* 0x0000000704077290 */ /* 0x000fe4000ff1e03f */
[----:B------:R-:W-:Y:S02]  /*11d0*/  ULDC UR6, c[0x0][0x24] ;  /* 0x0000090000067ab9 */ /* 0x000fe40000000800 */
[----:B------:R-:W-:Y:S01]  /*11e0*/  UIADD3.X UR6, URZ, UR6, URZ, UP0, !UPT ;  /* 0x000000063f067290 */ /* 0x000fe200087fe43f */
[----:B--2---:R-:W-:-:S04]  /*11f0*/  SHF.R.S32.HI R12, RZ, 0x1f, R18 ;  /* 0x0000001fff0c7819 */ /* 0x004fc80000011412 */
[CC--:B------:R-:W-:Y:S02]  /*1200*/  LEA.HI R3, R12.reuse, R18.reuse, RZ, 0x4 ;  /* 0x000000120c037211 */ /* 0x0c0fe400078f20ff */
[----:B-1----:R-:W-:Y:S02]  /*1210*/  LEA.HI R6, R12, R18, RZ, 0x2 ;  /* 0x000000120c067211 */ /* 0x002fe400078f10ff */
        /* <DEDUP_REMOVED lines=12> */
[C---:B------:R-:W-:Y:S01]  /*12e0*/  LOP3.LUT R3, R193.reuse, 0xfffffff8, RZ, 0xc0, !PT ;  /* 0xfffffff8c1037812 */ /* 0x040fe200078ec0ff */
[----:B------:R-:W-:Y:S01]  /*12f0*/  IMAD.SHL.U32 R193, R193, 0x40, RZ ;  /* 0x00000040c1c17824 */ /* 0x000fe200078e00ff */
[CC--:B------:R-:W-:Y:S01]  /*1300*/  LEA.HI R5, R12.reuse, R18.reuse, RZ, 0x5 ;  /* 0x000000120c057211 */ /* 0x0c0fe200078f28ff */
[----:B------:R-:W-:Y:S01]  /*1310*/  IMAD.IADD R0, R7, 0x1, -R4 ;  /* 0x0000000107007824 */ /* 0x000fe200078e0a04 */
[----:B------:R-:W-:Y:S01]  /*1320*/  LEA.HI R145, R12, R18, RZ, 0x3 ;  /* 0x000000120c917211 */ /* 0x000fe200078f18ff */
[----:B------:R-:W-:Y:S01]  /*1330*/  IMAD.IADD R8, R2, 0x1, -R3 ;  /* 0x0000000102087824 */ /* 0x000fe200078e0a03 */
[--C-:B------:R-:W-:Y:S02]  /*1340*/  SHF.R.S32.HI R7, RZ, 0x5, R5.reuse ;  /* 0x00000005ff077819 */ /* 0x100fe40000011405 */
[----:B------:R-:W-:Y:S02]  /*1350*/  SHF.R.S32.HI R4, RZ, 0x1f, R5 ;  /* 0x0000001fff047819 */ /* 0x000fe40000011405 */
[----:B------:R-:W-:-:S02]  /*1360*/  LOP3.LUT R2, R6, 0xfffffffc, RZ, 0xc0, !PT ;  /* 0xfffffffc06027812 */ /* 0x000fc400078ec0ff */
[----:B------:R-:W-:Y:S02]  /*1370*/  LOP3.LUT R146, R145, 0xfffffff8, RZ, 0xc0, !PT ;  /* 0xfffffff891927812 */ /* 0x000fe400078ec0ff */
[----:B------:R-:W-:Y:S01]  /*1380*/  LEA.HI R4, R4, R7, RZ, 0x3 ;  /* 0x0000000704047211 */ /* 0x000fe200078f18ff */
[C---:B------:R-:W-:Y:S01]  /*1390*/  IMAD.IADD R2, R18.reuse, 0x1, -R2 ;  /* 0x0000000112027824 */ /* 0x040fe200078e0a02 */
[----:B------:R-:W-:Y:S01]  /*13a0*/  LOP3.LUT R5, R5, 0xffffffe0, RZ, 0xc0, !PT ;  /* 0xffffffe005057812 */ /* 0x000fe200078ec0ff */
[----:B------:R-:W-:Y:S01]  /*13b0*/  IMAD.IADD R146, R18, 0x1, -R146 ;  /* 0x0000000112927824 */ /* 0x000fe200078e0a92 */
[----:B------:R-:W-:Y:S02]  /*13c0*/  LOP3.LUT R4, R4, 0xffffff8, RZ, 0xc0, !PT ;  /* 0x0ffffff804047812 */ /* 0x000fe400078ec0ff */
[----:B------:R-:W-:Y:S01]  /*13d0*/  LEA.HI R6, R2, R2, RZ, 0x1 ;  /* 0x0000000202067211 */ /* 0x000fe200078f08ff */
[----:B------:R-:W-:Y:S01]  /*13e0*/  IMAD.SHL.U32 R3, R146, 0x40, RZ ;  /* 0x0000004092037824 */ /* 0x000fe200078e00ff */
[----:B------:R-:W-:Y:S01]  /*13f0*/  LOP3.LUT P3, RZ, R0, 0x2, RZ, 0xc0, !PT ;  /* 0x0000000200ff7812 */ /* 0x000fe2000786c0ff */
[----:B------:R-:W-:Y:S01]  /*1400*/  IMAD.IADD R9, R7, 0x1, -R4 ;  /* 0x0000000107097824 */ /* 0x000fe200078e0a04 */
[----:B------:R-:W-:Y:S01]  /*1410*/  LOP3.LUT R4, R6, 0x1ffffffe, RZ, 0xc0, !PT ;  /* 0x1ffffffe06047812 */ /* 0x000fe200078ec0ff */
[----:B------:R-:W-:Y:S01]  /*1420*/  IMAD.IADD R17, R18, 0x1, -R5 ;  /* 0x0000000112117824 */ /* 0x000fe200078e0a05 */
[----:B------:R-:W-:Y:S01]  /*1430*/  LOP3.LUT R3, R3, 0x1c0, RZ, 0xc0, !PT ;  /* 0x000001c003037812 */ /* 0x000fe200078ec0ff */
[----:B------:R-:W-:Y:S01]  /*1440*/  IMAD.SHL.U32 R7, R7, 0x400, RZ ;  /* 0x0000040007077824 */ /* 0x000fe200078e00ff */
[----:B------:R-:W-:Y:S01]  /*1450*/  LOP3.LUT P0, RZ, R0, 0x4, RZ, 0xc0, !PT ;  /* 0x0000000400ff7812 */ /* 0x000fe2000780c0ff */
[C---:B------:R-:W-:Y:S01]  /*1460*/  IMAD.IADD R13, R2.reuse, 0x1, -R4 ;  /* 0x00000001020d7824 */ /* 0x040fe200078e0a04 */
[----:B------:R-:W-:Y:S01]  /*1470*/  LOP3.LUT R5, R3, 0x8, R145, 0xf8, !PT ;  /* 0x0000000803057812 */ /* 0x000fe200078ef891 */
[----:B------:R-:W-:Y:S01]  /*1480*/  IMAD R6, R2, 0x2, R7 ;  /* 0x0000000202067824 */ /* 0x000fe200078e0207 */
[----:B------:R-:W-:Y:S01]  /*1490*/  SHF.R.U32.HI R3, RZ, 0x3, R3 ;  /* 0x00000003ff037819 */ /* 0x000fe20000011603 */
[----:B------:R-:W-:Y:S01]  /*14a0*/  IMAD.SHL.U32 R2, R0, 0x40, RZ ;  /* 0x0000004000027824 */ /* 0x000fe200078e00ff */
[----:B------:R-:W-:Y:S01]  /*14b0*/  SHF.R.S32.HI R10, RZ, 0x1f, R17 ;  /* 0x0000001fff0a7819 */ /* 0x000fe20000011411 */
[----:B------:R-:W-:Y:S01]  /*14c0*/  IMAD.SHL.U32 R4, R11, 0x8, RZ ;  /* 0x000000080b047824 */ /* 0x000fe200078e00ff */
[----:B------:R-:W-:Y:S01]  /*14d0*/  LOP3.LUT R192, R5, R3, RZ, 0x3c, !PT ;  /* 0x0000000305c07212 */ /* 0x000fe200078e3cff */
[----:B------:R-:W-:Y:S01]  /*14e0*/  IMAD.SHL.U32 R140, R146, 0x8, RZ ;  /* 0x00000008928c7824 */ /* 0x000fe200078e00ff */
[----:B------:R-:W-:Y:S01]  /*14f0*/  LEA.HI R10, R10, R17, RZ, 0x2 ;  /* 0x000000110a0a7211 */ /* 0x000fe200078f10ff */
[----:B------:R-:W-:Y:S01]  /*1500*/  IMAD.SHL.U32 R142, R146, 0x4, RZ ;  /* 0x00000004928e7824 */ /* 0x000fe200078e00ff */
[----:B------:R-:W-:Y:S01]  /*1510*/  LOP3.LUT R5, R0, 0x1, RZ, 0xc0, !PT ;  /* 0x0000000100057812 */ /* 0x000fe200078ec0ff */
[----:B------:R-:W-:Y:S01]  /*1520*/  IMAD.SHL.U32 R0, R8, 0x40, RZ ;  /* 0x0000004008007824 */ /* 0x000fe200078e00ff */
[----:B------:R-:W-:Y:S01]  /*1530*/  LOP3.LUT R2, R2, 0x1c0, RZ, 0xc0, !PT ;  /* 0x000001c002027812 */ /* 0x000fe200078ec0ff */
[----:B------:R-:W-:Y:S01]  /*1540*/  IMAD R192, R11, 0x200, R192 ;  /* 0x000002000bc07824 */ /* 0x000fe200078e02c0 */
[----:B------:R-:W-:-:S02]  /*1550*/  SHF.R.S32.HI R3, RZ, 0x2, R10 ;  /* 0x00000002ff037819 */ /* 0x000fc4000001140a */
[----:B------:R-:W-:Y:S02]  /*1560*/  LEA.HI R2, R2, R2, RZ, 0x1d ;  /* 0x0000000202027211 */ /* 0x000fe400078fe8ff */
[----:B------:R-:W-:Y:S01]  /*1570*/  LOP3.LUT R0, R0, 0x1c0, RZ, 0xc0, !PT ;  /* 0x000001c000007812 */ /* 0x000fe200078ec0ff */
[----:B------:R-:W-:Y:S01]  /*1580*/  IMAD R16, R9, 0x10, R3 ;  /* 0x0000001009107824 */ /* 0x000fe200078e0203 */
[----:B------:R-:W-:Y:S01]  /*1590*/  ISETP.NE.U32.AND P4, PT, R5, 0x1, PT ;  /* 0x000000010500780c */ /* 0x000fe20003f85070 */
[----:B------:R-:W-:Y:S01]  /*15a0*/  IMAD.IADD R3, R6, 0x1, R2 ;  /* 0x0000000106037824 */ /* 0x000fe200078e0202 */
[----:B------:R-:W-:Y:S02]  /*15b0*/  LOP3.LUT R2, R0, 0x8, R4, 0xf8, !PT ;  /* 0x0000000800027812 */ /* 0x000fe400078ef804 */
[----:B------:R-:W-:Y:S01]  /*15c0*/  SHF.R.U32.HI R0, RZ, 0x3, R0 ;  /* 0x00000003ff007819 */ /* 0x000fe20000011600 */
[----:B------:R-:W-:Y:S01]  /*15d0*/  IMAD.SHL.U32 R15, R3, 0x2, RZ ;  /* 0x00000002030f7824 */ /* 0x000fe200078e00ff */
[----:B------:R-:W-:Y:S01]  /*15e0*/  LOP3.LUT R193, R193, 0xfffffe00, RZ, 0xc0, !PT ;  /* 0xfffffe00c1c17812 */ /* 0x000fe200078ec0ff */
[----:B------:R-:W-:Y:S01]  /*15f0*/  STL [R1+0x1e0], R16 ;  /* 0x0001e01001007387 */ /* 0x000fe20000100800 */
[----:B------:R-:W-:-:S02]  /*1600*/  LOP3.LUT R0, R2, R0, RZ, 0x3c, !PT ;  /* 0x0000000002007212 */ /* 0x000fc400078e3cff */
[----:B------:R-:W-:Y:S01]  /*1610*/  SHF.R.S32.HI R145, RZ, 0x3, R145 ;  /* 0x00000003ff917819 */ /* 0x000fe20000011491 */
[----:B------:R-:W-:Y:S01]  /*1620*/  STL [R1+0xb4], R15 ;  /* 0x0000b40f01007387 */ /* 0x000fe20000100800 */
[CC--:B------:R-:W-:Y:S02]  /*1630*/  IADD3 R197, R0.reuse, R193.reuse, R7 ;  /* 0x000000c100c57210 */ /* 0x0c0fe40007ffe007 */
[----:B------:R-:W-:Y:S01]  /*1640*/  LOP3.LUT R193, R0, R193, RZ, 0xfc, !PT ;  /* 0x000000c100c17212 */ /* 0x000fe200078efcff */
[----:B------:R-:W-:Y:S01]  /*1650*/  IMAD.SHL.U32 R0, R145, 0x40, RZ ;  /* 0x0000004091007824 */ /* 0x000fe200078e00ff */
[----:B------:R-:W-:Y:S02]  /*1660*/  IADD3 R2, R15, 0x80, RZ ;  /* 0x000000800f027810 */ /* 0x000fe40007ffe0ff */
[----:B------:R-:W-:Y:S02]  /*1670*/  IADD3 R3, R145, 0x20, RZ ;  /* 0x0000002091037810 */ /* 0x000fe40007ffe0ff */
[----:B------:R-:W-:-:S02]  /*1680*/  IADD3 R14, R15, 0x70, RZ ;  /* 0x000000700f0e7810 */ /* 0x000fc40007ffe0ff */
[----:B------:R-:W-:Y:S02]  /*1690*/  @P4 IADD3 R14, R2, 0x10, RZ ;  /* 0x00000010020e4810 */ /* 0x000fe40007ffe0ff */
[----:B------:R-:W-:Y:S02]  /*16a0*/  LEA.HI R7, R12, R18, RZ, 0x6 ;  /* 0x000000120c077211 */ /* 0x000fe400078f30ff */
[----:B------:R-:W-:Y:S01]  /*16b0*/  LOP3.LUT R2, R0, 0x1c0, RZ, 0xc0, !PT ;  /* 0x000001c000027812 */ /* 0x000fe200078ec0ff */
[----:B------:R-:W-:Y:S01]  /*16c0*/  IMAD.SHL.U32 R0, R3, 0x40, RZ ;  /* 0x0000004003007824 */ /* 0x000fe200078e00ff */
[----:B------:R-:W-:Y:S01]  /*16d0*/  SHF.R.S32.HI R12, RZ, 0x1f, R3 ;  /* 0x0000001fff0c7819 */ /* 0x000fe20000011403 */
[----:B------:R-:W-:Y:S01]  /*16e0*/  IMAD.SHL.U32 R7, R7, 0x8, RZ ;  /* 0x0000000807077824 */ /* 0x000fe200078e00ff */
[----:B------:R-:W-:Y:S01]  /*16f0*/  R2P PR, R8, 0x6 ;  /* 0x0000000608007804 */ /* 0x000fe20000000000 */
[----:B------:R-:W-:Y:S01]  /*1700*/  STL [R1+0xb8], R14 ;  /* 0x0000b80e01007387 */ /* 0x000fe20000100800 */
[----:B------:R-:W-:-:S02]  /*1710*/  LEA.HI R12, R12, R3, RZ, 0x3 ;  /* 0x000000030c0c7211 */ /* 0x000fc400078f18ff */
[----:B------:R-:W-:Y:S02]  /*1720*/  LOP3.LUT R3, R0, 0x1c0, RZ, 0xc0, !PT ;  /* 0x000001c000037812 */ /* 0x000fe400078ec0ff */
[----:B------:R-:W-:Y:S01]  /*1730*/  LOP3.LUT R0, R2, 0x38, R140, 0xf8, !PT ;  /* 0x0000003802007812 */ /* 0x000fe200078ef88c */
[----:B------:R-:W-:Y:S01]  /*1740*/  IMAD.SHL.U32 R12, R12, 0x40, RZ ;  /* 0x000000400c0c7824 */ /* 0x000fe200078e00ff */
[----:B------:R-:W-:Y:S02]  /*1750*/  SHF.R.U32.HI R3, RZ, 0x3, R2 ;  /* 0x00000003ff037819 */ /* 0x000fe40000011602 */
[----:B------:R-:W-:Y:S02]  /*1760*/  LOP3.LUT R2, R10, 0x7ffffffc, RZ, 0xc0, !PT ;  /* 0x7ffffffc0a027812 */ /* 0x000fe400078ec0ff */
[----:B------:R-:W-:Y:S02]  /*1770*/  LOP3.LUT R4, R0, R3, RZ, 0x3c, !PT ;  /* 0x0000000300047212 */ /* 0x000fe400078e3cff */
[----:B------:R-:W-:Y:S01]  /*1780*/  LOP3.LUT R7, R7, 0xfffffe00, RZ, 0xc0, !PT ;  /* 0xfffffe0007077812 */ /* 0x000fe200078ec0ff */
[----:B------:R-:W-:Y:S01]  /*1790*/  IMAD.IADD R3, R17, 0x1, -R2 ;  /* 0x0000000111037824 */ /* 0x000fe200078e0a02 */
[----:B------:R-:W-:Y:S01]  /*17a0*/  IADD3 R144, R140, 0x40, RZ ;  /* 0x000000408c907810 */ /* 0x000fe20007ffe0ff */
[----:B------:R1:W-:Y:S01]  /*17b0*/  STL [R1+0x1dc], R4 ;  /* 0x0001dc0401007387 */ /* 0x0003e20000100800 */
[----:B------:R-:W-:-:S02]  /*17c0*/  LOP3.LUT R245, R4, R7, RZ, 0xfc, !PT ;  /* 0x0000000704f57212 */ /* 0x000fc400078efcff */
[C---:B------:R-:W-:Y:S02]  /*17d0*/  SEL R2, R194.reuse, 0xffffffe0, !P3 ;  /* 0xffffffe0c2027807 */ /* 0x040fe40005800000 */
[----:B------:R-:W-:Y:S01]  /*17e0*/  SHF.R.S32.HI R0, RZ, 0x1f, R144 ;  /* 0x0000001fff007819 */ /* 0x000fe20000011490 */
[----:B------:R-:W-:Y:S01]  /*17f0*/  IMAD.SHL.U32 R245, R245, 0x2, RZ ;  /* 0x00000002f5f57824 */ /* 0x000fe200078e00ff */
[----:B------:R-:W-:Y:S02]  /*1800*/  SEL R194, R194, 0xffffffe0, !P1 ;  /* 0xffffffe0c2c27807 */ /* 0x000fe40004800000 */
[----:B------:R-:W-:Y:S02]  /*1810*/  LEA.HI R238, R0, R144, RZ, 0x3 ;  /* 0x0000009000ee7211 */ /* 0x000fe400078f18ff */
[----:B------:R-:W-:Y:S02]  /*1820*/  SEL R0, R195, 0xffffffc0, !P0 ;  /* 0xffffffc0c3007807 */ /* 0x000fe40004000000 */
[----:B------:R-:W-:-:S02]  /*1830*/  LEA R197, R197, 0x10080, 0x1 ;  /* 0x00010080c5c57811 */ /* 0x000fc400078e08ff */
[----:B------:R-:W-:Y:S02]  /*1840*/  LEA R193, R193, 0x4080, 0x1 ;  /* 0x00004080c1c17811 */ /* 0x000fe400078e08ff */
[----:B------:R-:W-:Y:S01]  /*1850*/  SEL R195, R195, 0xffffffc0, !P2 ;  /* 0xffffffc0c3c37807 */ /* 0x000fe20005000000 */
[C---:B------:R-:W-:Y:S01]  /*1860*/  IMAD.IADD R198, R197.reuse, 0x1, R194 ;  /* 0x00000001c5c67824 */ /* 0x040fe200078e02c2 */
[----:B------:R-:W-:Y:S01]  /*1870*/  IADD3 R228, R140, 0x80, RZ ;  /* 0x000000808ce47810 */ /* 0x000fe20007ffe0ff */
[----:B------:R-:W-:Y:S01]  /*1880*/  IMAD.IADD R194, R194, 0x1, R193 ;  /* 0x00000001c2c27824 */ /* 0x000fe200078e02c1 */
[----:B------:R-:W-:Y:S01]  /*1890*/  IADD3 R229, R140, 0xc0, RZ ;  /* 0x000000c08ce57810 */ /* 0x000fe20007ffe0ff */
[----:B------:R-:W-:Y:S01]  /*18a0*/  IMAD.IADD R200, R197, 0x1, R195 ;  /* 0x00000001c5c87824 */ /* 0x000fe200078e02c3 */
[----:B------:R-:W-:Y:S01]  /*18b0*/  LOP3.LUT R238, R238, 0xfffffff8, RZ, 0xc0, !PT ;  /* 0xfffffff8eeee7812 */ /* 0x000fe200078ec0ff */
[----:B------:R-:W-:Y:S01]  /*18c0*/  IMAD.IADD R196, R195, 0x1, R193 ;  /* 0x00000001c3c47824 */ /* 0x000fe200078e02c1 */
[----:B------:R-:W-:Y:S01]  /*18d0*/  SHF.R.S32.HI R141, RZ, 0x1f, R140 ;  /* 0x0000001fff8d7819 */ /* 0x000fe2000001148c */
[----:B-1----:R-:W-:Y:S01]  /*18e0*/  IMAD.SHL.U32 R4, R3, 0x2, RZ ;  /* 0x0000000203047824 */ /* 0x002fe200078e00ff */
[----:B------:R-:W-:Y:S01]  /*18f0*/  SHF.R.S32.HI R250, RZ, 0x1f, R228 ;  /* 0x0000001ffffa7819 */ /* 0x000fe200000114e4 */
[----:B------:R-:W-:Y:S01]  /*1900*/  IMAD R3, R13, 0x8, R16 ;  /* 0x000000080d037824 */ /* 0x000fe200078e0210 */
[----:B------:R-:W-:Y:S01]  /*1910*/  SHF.R.S32.HI R249, RZ, 0x1f, R229 ;  /* 0x0000001ffff97819 */ /* 0x000fe200000114e5 */
[----:B------:R-:W-:Y:S01]  /*1920*/  IMAD.IADD R199, R198, 0x1, R195 ;  /* 0x00000001c6c77824 */ /* 0x000fe200078e02c3 */
[C---:B------:R-:W-:Y:S01]  /*1930*/  IADD3 R38, R4.reuse, 0x8, RZ ;  /* 0x0000000804267810 */ /* 0x040fe20007ffe0ff */
[----:B------:R-:W-:Y:S01]  /*1940*/  STL [R1+0x158], R4 ;  /* 0x0001580401007387 */ /* 0x000fe20000100800 */
[C---:B------:R-:W-:Y:S01]  /*1950*/  IADD3 R36, R4.reuse, 0x18, RZ ;  /* 0x0000001804247810 */ /* 0x040fe20007ffe0ff */
[----:B------:R-:W-:Y:S01]  /*1960*/  IMAD.IADD R195, R195, 0x1, R194 ;  /* 0x00000001c3c37824 */ /* 0x000fe200078e02c2 */
[----:B------:R-:W-:Y:S01]  /*1970*/  SHF.R.S32.HI R13, RZ, 0x1f, R38 ;  /* 0x0000001fff0d7819 */ /* 0x000fe20000011426 */
        /* <DEDUP_REMOVED lines=19> */
[----:B-1----:R-:W-:-:S02]  /*1ab0*/  IADD3 R3, R4, 0xe8, RZ ;  /* 0x000000e804037810 */ /* 0x002fc40007ffe0ff */
[C---:B------:R-:W-:Y:S01]  /*1ac0*/  IADD3 R35, R4.reuse, 0x20, RZ ;  /* 0x0000002004237810 */ /* 0x040fe20007ffe0ff */
[----:B------:R-:W-:Y:S01]  /*1ad0*/  STL [R1+0x100], R9 ;  /* 0x0001000901007387 */ /* 0x000fe20000100800 */
[----:B--2---:R-:W-:Y:S02]  /*1ae0*/  SHF.R.S32.HI R13, RZ, 0x1f, R36 ;  /* 0x0000001fff0d7819 */ /* 0x004fe40000011424 */
        /* <DEDUP_REMOVED lines=23> */
[----:B-1----:R-:W-:-:S02]  /*1c60*/  SHF.R.S32.HI R13, RZ, 0x1f, R33 ;  /* 0x0000001fff0d7819 */ /* 0x002fc40000011421 */
[----:B------:R-:W-:Y:S01]  /*1c70*/  LOP3.LUT R12, R12, 0xfffffe00, RZ, 0xc0, !PT ;  /* 0xfffffe000c0c7812 */ /* 0x000fe200078ec0ff */
[----:B------:R-:W-:Y:S01]  /*1c80*/  STL [R1+0xf0], R5 ;  /* 0x0000f00501007387 */ /* 0x000fe20000100800 */
[----:B------:R-:W-:Y:S02]  /*1c90*/  LEA R192, R192, 0xa080, 0x1 ;  /* 0x0000a080c0c07811 */ /* 0x000fe400078e08ff */
[----:B------:R-:W-:Y:S01]  /*1ca0*/  SHF.R.S32.HI R248, RZ, 0x1f, R238 ;  /* 0x0000001ffff87819 */ /* 0x000fe200000114ee */
[----:B------:R1:W-:Y:S01]  /*1cb0*/  STL [R1+0x1c4], R13 ;  /* 0x0001c40d01007387 */ /* 0x0003e20000100800 */
[----:B--2---:R-:W-:-:S03]  /*1cc0*/  SHF.R.S32.HI R6, RZ, 0x1f, R6 ;  /* 0x0000001fff067819 */ /* 0x004fc60000011406 */
[----:B------:R-:W-:Y:S01]  /*1cd0*/  STL [R1+0xec], R4 ;  /* 0x0000ec0401007387 */ /* 0x000fe20000100800 */
[----:B---3--:R-:W-:-:S03]  /*1ce0*/  SHF.R.S32.HI R37, RZ, 0x1f, R37 ;  /* 0x0000001fff257819 */ /* 0x008fc60000011425 */
[----:B------:R2:W-:Y:S01]  /*1cf0*/  STL [R1+0x16c], R6 ;  /* 0x00016c0601007387 */ /* 0x0005e20000100800 */
[----:B----4-:R-:W-:-:S03]  /*1d00*/  SHF.R.S32.HI R35, RZ, 0x1f, R35 ;  /* 0x0000001fff237819 */ /* 0x010fc60000011423 */
[----:B------:R3:W-:Y:S01]  /*1d10*/  STL [R1+0x140], R31 ;  /* 0x0001401f01007387 */ /* 0x0007e20000100800 */
[----:B-----5:R-:W-:-:S03]  /*1d20*/  SHF.R.S32.HI R34, RZ, 0x1f, R34 ;  /* 0x0000001fff227819 */ /* 0x020fc60000011422 */
[----:B------:R4:W-:Y:S01]  /*1d30*/  STL [R1+0x138], R29 ;  /* 0x0001381d01007387 */ /* 0x0009e20000100800 */
[----:B------:R-:W-:-:S03]  /*1d40*/  SHF.R.S32.HI R32, RZ, 0x1f, R32 ;  /* 0x0000001fff207819 */ /* 0x000fc60000011420 */
[----:B------:R5:W-:Y:S04]  /*1d50*/  STL [R1+0xe0], R28 ;  /* 0x0000e01c01007387 */ /* 0x000be80000100800 */
[----:B------:R5:W-:Y:S01]  /*1d60*/  STL [R1+0x130], R26 ;  /* 0x0001301a01007387 */ /* 0x000be20000100800 */
[----:B-1----:R-:W-:-:S03]  /*1d70*/  SHF.R.S32.HI R13, RZ, 0x1f, R30 ;  /* 0x0000001fff0d7819 */ /* 0x002fc6000001141e */
[----:B------:R1:W-:Y:S04]  /*1d80*/  STL [R1+0x12c], R25 ;  /* 0x00012c1901007387 */ /* 0x0003e80000100800 */
[----:B------:R1:W-:Y:S01]  /*1d90*/  STL [R1+0x1b8], R13 ;  /* 0x0001b80d01007387 */ /* 0x0003e20000100800 */
[----:B--2---:R-:W-:Y:S02]  /*1da0*/  SHF.R.S32.HI R6, RZ, 0x1f, R5 ;  /* 0x0000001fff067819 */ /* 0x004fe40000011405 */
[----:B------:R-:W-:Y:S01]  /*1db0*/  SHF.R.S32.HI R5, RZ, 0x1f, R4 ;  /* 0x0000001fff057819 */ /* 0x000fe20000011404 */
[----:B------:R2:W-:Y:S01]  /*1dc0*/  STL [R1+0x124], R23 ;  /* 0x0001241701007387 */ /* 0x0005e20000100800 */
[----:B------:R-:W-:Y:S01]  /*1dd0*/  IMAD.IADD R4, R15, 0x1, R0 ;  /* 0x000000010f047824 */ /* 0x000fe200078e0200 */
[----:B---3--:R-:W-:-:S02]  /*1de0*/  SHF.R.S32.HI R31, RZ, 0x1f, R31 ;  /* 0x0000001fff1f7819 */ /* 0x008fc4000001141f */
[----:B------:R3:W-:Y:S01]  /*1df0*/  STL [R1+0x120], R22 ;  /* 0x0001201601007387 */ /* 0x0007e20000100800 */
[----:B----4-:R-:W-:-:S03]  /*1e00*/  SHF.R.S32.HI R29, RZ, 0x1f, R29 ;  /* 0x0000001fff1d7819 */ /* 0x010fc6000001141d */
[----:B------:R4:W-:Y:S01]  /*1e10*/  STL [R1+0x118], R20 ;  /* 0x0001181401007387 */ /* 0x0009e20000100800 */
[----:B-----5:R-:W-:-:S03]  /*1e20*/  SHF.R.S32.HI R28, RZ, 0x1f, R28 ;  /* 0x0000001fff1c7819 */ /* 0x020fc6000001141c */
[----:B------:R5:W-:Y:S01]  /*1e30*/  STL [R1+0xdc], R19 ;  /* 0x0000dc1301007387 */ /* 0x000be20000100800 */
[----:B------:R-:W-:-:S03]  /*1e40*/  SHF.R.S32.HI R26, RZ, 0x1f, R26 ;  /* 0x0000001fff1a7819 */ /* 0x000fc6000001141a */
[----:B------:R5:W-:Y:S01]  /*1e50*/  STL [R1+0x110], R17 ;  /* 0x0001101101007387 */ /* 0x000be20000100800 */
[----:B-1----:R-:W-:-:S03]  /*1e60*/  SHF.R.S32.HI R25, RZ, 0x1f, R25 ;  /* 0x0000001fff197819 */ /* 0x002fc60000011419 */
[----:B------:R1:W-:Y:S01]  /*1e70*/  STL [R1+0x10c], R16 ;  /* 0x00010c1001007387 */ /* 0x0003e20000100800 */
[----:B------:R-:W-:-:S03]  /*1e80*/  SHF.R.S32.HI R13, RZ, 0x1f, R27 ;  /* 0x0000001fff0d7819 */ /* 0x000fc6000001141b */
[----:B------:R-:W-:Y:S01]  /*1e90*/  STL [R1+0x13c], R30 ;  /* 0x00013c1e01007387 */ /* 0x000fe20000100800 */
[----:B--2---:R-:W-:-:S03]  /*1ea0*/  SHF.R.S32.HI R23, RZ, 0x1f, R23 ;  /* 0x0000001fff177819 */ /* 0x004fc60000011417 */
[----:B------:R2:W-:Y:S01]  /*1eb0*/  STL [R1+0x1ac], R13 ;  /* 0x0001ac0d01007387 */ /* 0x0005e20000100800 */
[----:B---3--:R-:W-:-:S03]  /*1ec0*/  SHF.R.S32.HI R22, RZ, 0x1f, R22 ;  /* 0x0000001fff167819 */ /* 0x008fc60000011416 */
[----:B------:R-:W-:Y:S01]  /*1ed0*/  STL [R1+0x134], R27 ;  /* 0x0001341b01007387 */ /* 0x000fe20000100800 */
[----:B----4-:R-:W-:-:S03]  /*1ee0*/  SHF.R.S32.HI R20, RZ, 0x1f, R20 ;  /* 0x0000001fff147819 */ /* 0x010fc60000011414 */
[----:B------:R-:W-:Y:S01]  /*1ef0*/  STL [R1+0x128], R24 ;  /* 0x0001281801007387 */ /* 0x000fe20000100800 */
[----:B-----5:R-:W-:-:S03]  /*1f00*/  SHF.R.S32.HI R19, RZ, 0x1f, R19 ;  /* 0x0000001fff137819 */ /* 0x020fc60000011413 */
[----:B------:R-:W-:Y:S01]  /*1f10*/  STL [R1+0x11c], R21 ;  /* 0x00011c1501007387 */ /* 0x000fe20000100800 */
[----:B------:R-:W-:-:S03]  /*1f20*/  SHF.R.S32.HI R17, RZ, 0x1f, R17 ;  /* 0x0000001fff117819 */ /* 0x000fc60000011411 */
[----:B------:R-:W-:Y:S01]  /*1f30*/  STL [R1+0x114], R18 ;  /* 0x0001141201007387 */ /* 0x000fe20000100800 */
[----:B-1----:R-:W-:-:S03]  /*1f40*/  SHF.R.S32.HI R16, RZ, 0x1f, R16 ;  /* 0x0000001fff107819 */ /* 0x002fc60000011410 */
[----:B------:R-:W-:Y:S04]  /*1f50*/  STL [R1+0x1d4], R37 ;  /* 0x0001d42501007387 */ /* 0x000fe80000100800 */
[----:B------:R-:W-:Y:S01]  /*1f60*/  STL [R1+0x1cc], R35 ;  /* 0x0001cc2301007387 */ /* 0x000fe20000100800 */
[----:B--2---:R-:W-:-:S03]  /*1f70*/  SHF.R.S32.HI R13, RZ, 0x1f, R24 ;  /* 0x0000001fff0d7819 */ /* 0x004fc60000011418 */
[----:B------:R-:W-:Y:S04]  /*1f80*/  STL [R1+0x1c8], R34 ;  /* 0x0001c82201007387 */ /* 0x000fe80000100800 */
[----:B------:R1:W-:Y:S04]  /*1f90*/  STL [R1+0x1a0], R13 ;  /* 0x0001a00d01007387 */ /* 0x0003e80000100800 */
[----:B------:R-:W-:Y:S04]  /*1fa0*/  STL [R1+0x1c0], R32 ;  /* 0x0001c02001007387 */ /* 0x000fe80000100800 */
[----:B------:R-:W-:Y:S04]  /*1fb0*/  STL [R1+0x1bc], R31 ;  /* 0x0001bc1f01007387 */ /* 0x000fe80000100800 */
[----:B------:R-:W-:Y:S04]  /*1fc0*/  STL [R1+0x1b4], R29 ;  /* 0x0001b41d01007387 */ /* 0x000fe80000100800 */
[----:B------:R-:W-:Y:S04]  /*1fd0*/  STL [R1+0x1b0], R28 ;  /* 0x0001b01c01007387 */ /* 0x000fe80000100800 */
[----:B------:R-:W-:Y:S04]  /*1fe0*/  STL [R1+0x1a8], R26 ;  /* 0x0001a81a01007387 */ /* 0x000fe80000100800 */
[----:B------:R-:W-:Y:S01]  /*1ff0*/  STL [R1+0x1a4], R25 ;  /* 0x0001a41901007387 */ /* 0x000fe20000100800 */
[----:B-1----:R-:W-:-:S03]  /*2000*/  SHF.R.S32.HI R13, RZ, 0x1f, R21 ;  /* 0x0000001fff0d7819 */ /* 0x002fc60000011415 */
        /* <DEDUP_REMOVED lines=11> */
[----:B------:R-:W-:Y:S01]  /*20c0*/  STL [R1+0xd0], R4 ;  /* 0x0000d00401007387 */ /* 0x000fe20000100800 */
[----:B-1----:R-:W-:Y:S02]  /*20d0*/  SHF.R.S32.HI R13, RZ, 0x1f, R11 ;  /* 0x0000001fff0d7819 */ /* 0x002fe4000001140b */
[----:B------:R-:W-:-:S02]  /*20e0*/  SHF.R.S32.HI R11, RZ, 0x1f, R10 ;  /* 0x0000001fff0b7819 */ /* 0x000fc4000001140a */
[----:B------:R-:W-:Y:S01]  /*20f0*/  SHF.R.S32.HI R10, RZ, 0x1f, R9 ;  /* 0x0000001fff0a7819 */ /* 0x000fe20000011409 */
[----:B------:R-:W-:Y:S01]  /*2100*/  STL [R1+0x17c], R13 ;  /* 0x00017c0d01007387 */ /* 0x000fe20000100800 */
[----:B------:R-:W-:Y:S02]  /*2110*/  SHF.R.S32.HI R9, RZ, 0x1f, R8 ;  /* 0x0000001fff097819 */ /* 0x000fe40000011408 */
[----:B------:R-:W-:Y:S01]  /*2120*/  SHF.R.S32.HI R8, RZ, 0x1f, R3 ;  /* 0x0000001fff087819 */ /* 0x000fe20000011403 */
[----:B------:R-:W-:Y:S01]  /*2130*/  IMAD.IADD R3, R15, 0x1, R2 ;  /* 0x000000010f037824 */ /* 0x000fe200078e0202 */
[----:B------:R-:W-:Y:S01]  /*2140*/  STL [R1+0x178], R11 ;  /* 0x0001780b01007387 */ /* 0x000fe20000100800 */
[----:B------:R-:W-:-:S03]  /*2150*/  IMAD.IADD R2, R2, 0x1, R14 ;  /* 0x0000000102027824 */ /* 0x000fc600078e020e */
[----:B------:R1:W-:Y:S04]  /*2160*/  STL [R1+0xc0], R3 ;  /* 0x0000c00301007387 */ /* 0x0003e80000100800 */
[----:B------:R-:W-:Y:S04]  /*2170*/  STL [R1+0x174], R10 ;  /* 0x0001740a01007387 */ /* 0x000fe80000100800 */
[----:B------:R-:W-:Y:S04]  /*2180*/  STL [R1+0x170], R9 ;  /* 0x0001700901007387 */ /* 0x000fe80000100800 */
[----:B------:R-:W-:Y:S04]  /*2190*/  STL [R1+0x168], R8 ;  /* 0x0001680801007387 */ /* 0x000fe80000100800 */
[----:B------:R-:W-:Y:S01]  /*21a0*/  STL [R1+0xbc], R2 ;  /* 0x0000bc0201007387 */ /* 0x000fe20000100800 */
[----:B-1----:R-:W-:-:S05]  /*21b0*/  IMAD.IADD R3, R0, 0x1, R3 ;  /* 0x0000000100037824 */ /* 0x002fca00078e0203 */
[----:B------:R1:W-:Y:S02]  /*21c0*/  STL [R1+0xcc], R3 ;  /* 0x0000cc0301007387 */ /* 0x0003e40000100800 */
[----:B-1----:R-:W-:Y:S02]  /*21d0*/  IMAD.IADD R3, R0, 0x1, R14 ;  /* 0x0000000100037824 */ /* 0x002fe400078e020e */
[----:B------:R-:W-:-:S03]  /*21e0*/  IMAD.IADD R0, R2, 0x1, R0 ;  /* 0x0000000102007824 */ /* 0x000fc600078e0200 */
[----:B------:R1:W-:Y:S04]  /*21f0*/  STL [R1+0xc8], R3 ;  /* 0x0000c80301007387 */ /* 0x0003e80000100800 */
[----:B------:R1:W-:Y:S02]  /*2200*/  STL [R1+0xc4], R0 ;  /* 0x0000c40001007387 */ /* 0x0003e40000100800 */
.L_x_2511:
[----:B------:R-:W2:Y:S01]  /*2210*/  LDL R24, [R1+0xac] ;  /* 0x0000ac0001187983 */ /* 0x000ea20000100800 */
[----:B------:R-:W-:-:S03]  /*2220*/  ISETP.NE.U32.AND P0, PT, RZ, c[0x0][0x370], PT ;  /* 0x0000dc00ff007a0c */ /* 0x000fc60003f05070 */
[----:B------:R-:W3:Y:S01]  /*2230*/  LDL R25, [R1+0xa8] ;  /* 0x0000a80001197983 */ /* 0x000ee20000100800 */
[----:B------:R-:W-:Y:S02]  /*2240*/  ISETP.NE.AND.EX P0, PT, RZ, c[0x0][0x374], PT, P0 ;  /* 0x0000dd00ff007a0c */ /* 0x000fe40003f05300 */
[----:B------:R-:W-:Y:S01]  /*2250*/  ISETP.NE.U32.AND P4, PT, RZ, c[0x0][0x358], PT ;  /* 0x0000d600ff007a0c */ /* 0x000fe20003f85070 */
[----:B------:R-:W-:Y:S02]  /*2260*/  IMAD.MOV.U32 R23, RZ, RZ, 0x4 ;  /* 0x00000004ff177424 */ /* 0x000fe400078e00ff */
[----:B-1----:R-:W-:Y:S01]  /*2270*/  IMAD.MOV.U32 R0, RZ, RZ, RZ ;  /* 0x000000ffff007224 */ /* 0x002fe200078e00ff */
[----:B------:R-:W-:Y:S02]  /*2280*/  ISETP.NE.AND.EX P4, PT, RZ, c[0x0][0x35c], PT, P4 ;  /* 0x0000d700ff007a0c */ /* 0x000fe40003f85340 */
[----:B------:R-:W-:Y:S01]  /*2290*/  ISETP.NE.U32.AND P3, PT, RZ, c[0x0][0x350], PT ;  /* 0x0000d400ff007a0c */ /* 0x000fe20003f65070 */
[----:B------:R-:W-:Y:S01]  /*22a0*/  IMAD.MOV.U32 R20, RZ, RZ, RZ ;  /* 0x000000ffff147224 */ /* 0x000fe200078e00ff */
[----:B------:R-:W-:-:S02]  /*22b0*/  ISETP.NE.U32.AND P2, PT, RZ, c[0x0][0x348], PT ;  /* 0x0000d200ff007a0c */ /* 0x000fc40003f45070 */
[----:B------:R-:W-:Y:S02]  /*22c0*/  ISETP.NE.AND.EX P3, PT, RZ, c[0x0][0x354], PT, P3 ;  /* 0x0000d500ff007a0c */ /* 0x000fe40003f65330 */
[----:B------:R-:W-:Y:S01]  /*22d0*/  ISETP.NE.AND.EX P2, PT, RZ, c[0x0][0x34c], PT, P2 ;  /* 0x0000d300ff007a0c */ /* 0x000fe20003f45320 */
[----:B------:R-:W-:Y:S02]  /*22e0*/  IMAD.MOV.U32 R22, RZ, RZ, RZ ;  /* 0x000000ffff167224 */ /* 0x000fe400078e00ff */
[----:B------:R-:W-:Y:S02]  /*22f0*/  IMAD.MOV.U32 R4, RZ, RZ, RZ ;  /* 0x000000ffff047224 */ /* 0x000fe400078e00ff */
[----:B--2---:R-:W-:-:S05]  /*2300*/  @P0 IMAD.WIDE R2, R24, R23, c[0x0][0x370] ;  /* 0x0000dc0018020625 */ /* 0x004fca00078e0217 */
[----:B------:R1:W2:Y:S01]  /*2310*/  @P0 LDG.E R0, [R2.64] ;  /* 0x0000000a02000981 */ /* 0x0002a2000c1e1900 */
[----:B------:R-:W-:-:S04]  /*2320*/  IMAD.WIDE R8, R24, R23, c[0x0][0x350] ;  /* 0x0000d40018087625 */ /* 0x000fc800078e0217 */
[CC--:B------:R-:W-:Y:S01]  /*2330*/  IMAD.WIDE R10, R24.reuse, R23.reuse, c[0x0][0x348] ;  /* 0x0000d200180a7625 */ /* 0x0c0fe200078e0217 */
[----:B------:R-:W4:Y:S04]  /*2340*/  @P3 LDG.E R22, [R8.64] ;  /* 0x0000000a08163981 */ /* 0x000f28000c1e1900 */
[----:B------:R-:W3:Y:S01]  /*2350*/  @P2 LDG.E R4, [R10.64] ;  /* 0x0000000a0a042981 */ /* 0x000ee2000c1e1900 */
[----:B-1----:R-:W-:-:S05]  /*2360*/  IMAD.WIDE R2, R24, R23, c[0x0][0x358] ;  /* 0x0000d60018027625 */ /* 0x002fca00078e0217 */
[----:B------:R-:W3:Y:S01]  /*2370*/  @P4 LDG.E R20, [R2.64] ;  /* 0x0000000a02144981 */ /* 0x000ee2000c1e1900 */
[----:B------:R-:W-:-:S04]  /*2380*/  ISETP.NE.U32.AND P1, PT, RZ, c[0x0][0x360], PT ;  /* 0x0000d800ff007a0c */ /* 0x000fc80003f25070 */
[----:B------:R-:W-:Y:S01]  /*2390*/  ISETP.NE.AND.EX P1, PT, RZ, c[0x0][0x364], PT, P1 ;  /* 0x0000d900ff007a0c */ /* 0x000fe20003f25310 */
[----:B------:R-:W-:Y:S01]  /*23a0*/  YIELD ;  /* 0x0000000000007946 */ /* 0x000fe20003800000 */
[----:B------:R-:W-:Y:S02]  /*23b0*/  ULDC UR5, c[0x0][0x2ac] ;  /* 0x0000ab0000057ab9 */ /* 0x000fe40000000800 */
[----:B------:R-:W-:Y:S01]  /*23c0*/  ULDC UR4, c[0x0][0x1d0] ;  /* 0x0000740000047ab9 */ /* 0x000fe20000000800 */
[----:B------:R-:W-:Y:S01]  /*23d0*/  IMAD.U32 R6, RZ, RZ, UR7 ;  /* 0x00000007ff067e24 */ /* 0x000fe2000f8e00ff */
[----:B------:R-:W-:Y:S01]  /*23e0*/  UIMAD UR4, UR5, UR4, URZ ;  /* 0x00000004050472a4 */ /* 0x000fe2000f8e023f */
[----:B------:R-:W-:-:S03]  /*23f0*/  MOV R19, c[0x0][0x168] ;  /* 0x00005a0000137a02 */ /* 0x000fc60000000f00 */
[----:B------:R-:W-:-:S03]  /*2400*/  IADD3 R172, P0, R6, 0x48, RZ ;  /* 0x0000004806ac7810 */ /* 0x000fc60007f1e0ff */
[----:B------:R-:W-:Y:S01]  /*2410*/  @P1 IMAD.WIDE R14, R24, R23, c[0x0][0x360] ;  /* 0x0000d800180e1625 */ /* 0x000fe200078e0217 */
[----:B------:R-:W-:-:S03]  /*2420*/  IADD3.X R173, RZ, UR6, RZ, P0, !PT ;  /* 0x00000006ffad7c10 */ /* 0x000fc600087fe4ff */
[----:B------:R-:W-:Y:S01]  /*2430*/  IMAD.U32 R18, RZ, RZ, UR4 ;  /* 0x00000004ff127e24 */ /* 0x000fe2000f8e00ff */
[----:B------:R1:W5:Y:S04]  /*2440*/  @P1 LDG.E R19, [R14.64] ;  /* 0x0000000a0e131981 */ /* 0x000368000c1e1900 */
[----:B--2---:R-:W-:Y:S01]  /*2450*/  STL [R1+0x48], R0 ;  /* 0x0000480001007387 */ /* 0x004fe20000100800 */
[----:B----4-:R-:W-:-:S03]  /*2460*/  IMAD.IADD R5, R22, 0x1, R0 ;  /* 0x0000000116057824 */ /* 0x010fc600078e0200 */
[----:B---3--:R2:W-:Y:S04]  /*2470*/  STL [R1+0x4c], R4 ;  /* 0x00004c0401007387 */ /* 0x0085e80000100800 */
[----:B------:R3:W-:Y:S04]  /*2480*/  STL [R1+0x50], R5 ;  /* 0x0000500501007387 */ /* 0x0007e80000100800 */
[----:B------:R4:W-:Y:S01]  /*2490*/  STL [R1+0x54], R20 ;  /* 0x0000541401007387 */ /* 0x0009e20000100800 */
[C---:B--2---:R-:W-:Y:S02]  /*24a0*/  LOP3.LUT R4, R25.reuse, 0xff000000, RZ, 0xc0, !PT ;  /* 0xff00000019047812 */ /* 0x044fe400078ec0ff */
[----:B---3--:R-:W-:-:S02]  /*24b0*/  LOP3.LUT R5, R25, 0xff0000, RZ, 0xc0, !PT ;  /* 0x00ff000019057812 */ /* 0x008fc400078ec0ff */
[----:B------:R-:W-:-:S04]  /*24c0*/  SHF.R.U32.HI R4, RZ, 0x8, R4 ;  /* 0x00000008ff047819 */ /* 0x000fc80000011604 */
[----:B-1----:R-:W-:Y:S01]  /*24d0*/  LEA.HI R14, R5, R4, RZ, 0x10 ;  /* 0x00000004050e7211 */ /* 0x002fe200078f80ff */
[----:B------:R-:W-:Y:S01]  /*24e0*/  IMAD.MOV.U32 R4, RZ, RZ, c[0x0][0x228] ;  /* 0x00008a00ff047624 */ /* 0x000fe200078e00ff */
[----:B------:R-:W-:Y:S05]  /*24f0*/  @P1 BRA `(.L_x_2278) ;  /* 0x0000004000001947 */ /* 0x000fea0003800000 */
[----:B------:R-:W-:Y:S05]  /*2500*/  @!P2 BRA `(.L_x_2278) ;  /* 0x000000300000a947 */ /* 0x000fea0003800000 */
[----:B------:R1:W2:Y:S04]  /*2510*/  LDG.E R5, [R10.64] ;  /* 0x0000000a0a057981 */ /* 0x0002a8000c1e1900 */
[----:B-1----:R-:W2:Y:S02]  /*2520*/  LDG.E R10, [R10.64+0x4] ;  /* 0x0000040a0a0a7981 */ /* 0x002ea4000c1e1900 */
[----:B--2--5:R-:W-:-:S05]  /*2530*/  IADD3 R19, -R5, R10, RZ ;  /* 0x0000000a05137210 */ /* 0x024fca0007ffe1ff */
.L_x_2278:
[----:B-----5:R1:W-:Y:S01]  /*2540*/  STL [R1+0x58], R19 ;  /* 0x0000581301007387 */ /* 0x0203e20000100800 */
[----:B------:R-:W-:-:S04]  /*2550*/  ISETP.NE.U32.AND P0, PT, RZ, c[0x0][0x368], PT ;  /* 0x0000da00ff007a0c */ /* 0x000fc80003f05070 */
[----:B------:R-:W-:-:S13]  /*2560*/  ISETP.NE.AND.EX P0, PT, RZ, c[0x0][0x36c], PT, P0 ;  /* 0x0000db00ff007a0c */ /* 0x000fda0003f05300 */
[----:B------:R-:W-:Y:S05]  /*2570*/  @!P0 BRA `(.L_x_2279) ;  /* 0x0000003000008947 */ /* 0x000fea0003800000 */
[----:B------:R-:W-:-:S05]  /*2580*/  IMAD.WIDE R8, R24, R23, c[0x0][0x368] ;  /* 0x0000da0018087625 */ /* 0x000fca00078e0217 */
[----:B------:R2:W5:Y:S01]  /*2590*/  LDG.E R18, [R8.64] ;  /* 0x0000000a08127981 */ /* 0x000562000c1e1900 */
[----:B------:R-:W-:Y:S05]  /*25a0*/  BRA `(.L_x_2280) ;  /* 0x0000004000007947 */ /* 0x000fea0003800000 */
.L_x_2279:
[----:B------:R-:W-:Y:S05]  /*25b0*/  @!P3 BRA `(.L_x_2280) ;  /* 0x000000300000b947 */ /* 0x000fea0003800000 */
[----:B------:R2:W3:Y:S04]  /*25c0*/  LDG.E R5, [R8.64] ;  /* 0x0000000a08057981 */ /* 0x0004e8000c1e1900 */
[----:B--2---:R-:W3:Y:S02]  /*25d0*/  LDG.E R8, [R8.64+0x4] ;  /* 0x0000040a08087981 */ /* 0x004ee4000c1e1900 */
[----:B---3--:R-:W-:Y:S02]  /*25e0*/  IADD3 R18, -R5, R8, RZ ;  /* 0x0000000805127210 */ /* 0x008fe40007ffe1ff */
.L_x_2280:
[----:B------:R-:W-:Y:S01]  /*25f0*/  ISETP.NE.U32.AND P0, PT, RZ, c[0x0][0x378], PT ;  /* 0x0000de00ff007a0c */ /* 0x000fe20003f05070 */
[----:B--2---:R-:W2:Y:S03]  /*2600*/  LDL R8, [R1+0x15c] ;  /* 0x00015c0001087983 */ /* 0x004ea60000100800 */
[----:B------:R-:W-:Y:S01]  /*2610*/  ISETP.NE.AND.EX P0, PT, RZ, c[0x0][0x37c], PT, P0 ;  /* 0x0000df00ff007a0c */ /* 0x000fe20003f05300 */
[----:B----4-:R3:W4:Y:S01]  /*2620*/  @P4 LDG.E R6, [R2.64] ;  /* 0x0000000a02064981 */ /* 0x010722000c1e1900 */
[----:B-----5:R-:W-:-:S03]  /*2630*/  IMAD.MOV.U32 R13, RZ, RZ, R18 ;  /* 0x000000ffff0d7224 */ /* 0x020fc600078e0012 */
[----:B------:R3:W4:Y:S08]  /*2640*/  @P4 LDG.E R5, [R2.64+0x4] ;  /* 0x0000040a02054981 */ /* 0x000730000c1e1900 */
[----:B---3--:R-:W-:-:S05]  /*2650*/  @P0 IMAD.WIDE R2, R24, R23, c[0x0][0x378] ;  /* 0x0000de0018020625 */ /* 0x008fca00078e0217 */
[----:B------:R3:W4:Y:S01]  /*2660*/  @P0 LDG.E R13, [R2.64] ;  /* 0x0000000a020d0981 */ /* 0x000722000c1e1900 */
[----:B------:R-:W-:-:S05]  /*2670*/  IMAD.IADD R15, R18, 0x1, -R0 ;  /* 0x00000001120f7824 */ /* 0x000fca00078e0a00 */
[----:B------:R1:W-:Y:S01]  /*2680*/  STL [R1+0x5c], R15 ;  /* 0x00005c0f01007387 */ /* 0x0003e20000100800 */
[----:B---3--:R-:W-:-:S05]  /*2690*/  IMAD.MOV.U32 R2, RZ, RZ, c[0x0][0x2c4] ;  /* 0x0000b100ff027624 */ /* 0x008fca00078e00ff */
[----:B------:R-:W-:Y:S01]  /*26a0*/  ISETP.NE.AND P1, PT, R2, 0x1, PT ;  /* 0x000000010200780c */ /* 0x000fe20003f25270 */
[----:B--2---:R-:W-:Y:S02]  /*26b0*/  IMAD.SHL.U32 R9, R8, 0x80, RZ ;  /* 0x0000008008097824 */ /* 0x004fe400078e00ff */
[----:B------:R-:W-:-:S03]  /*26c0*/  IMAD.MOV.U32 R8, RZ, RZ, c[0x0][0x32c] ;  /* 0x0000cb00ff087624 */ /* 0x000fc600078e00ff */
[----:B------:R-:W-:Y:S01]  /*26d0*/  IADD3 R0, R9, 0x7f, RZ ;  /* 0x0000007f09007810 */ /* 0x000fe20007ffe0ff */
[----:B------:R1:W-:Y:S01]  /*26e0*/  STL [R1+0xa0], R9 ;  /* 0x0000a00901007387 */ /* 0x0003e20000100800 */
[----:B------:R-:W-:Y:S01]  /*26f0*/  ISETP.GE.AND P2, PT, R8, 0x1, PT ;  /* 0x000000010800780c */ /* 0x000fe20003f46270 */
[----:B----4-:R-:W-:-:S04]  /*2700*/  @P4 IMAD.IADD R4, R5, 0x1, -R6 ;  /* 0x0000000105044824 */ /* 0x010fc800078e0a06 */
[----:B------:R-:W-:-:S04]  /*2710*/  @P1 IMAD.HI.U32 R3, R0, c[0x0][0x2c8], RZ ;  /* 0x0000b20000031a27 */ /* 0x000fc800078e00ff */
[----:B------:R-:W-:Y:S01]  /*2720*/  IMAD.IADD R5, R15, 0x1, R4 ;  /* 0x000000010f057824 */ /* 0x000fe200078e0204 */
[----:B------:R-:W-:-:S04]  /*2730*/  @P1 SHF.R.U32.HI R0, RZ, c[0x0][0x2cc], R3 ;  /* 0x0000b300ff001a19 */ /* 0x000fc80000011603 */
[----:B------:R1:W-:Y:S01]  /*2740*/  STL.64 [R1+0x60], R4 ;  /* 0x0000600401007387 */ /* 0x0003e20000100a00 */
[----:B------:R-:W-:Y:S02]  /*2750*/  IADD3 R2, R5, 0x2f, RZ ;  /* 0x0000002f05027810 */ /* 0x000fe40007ffe0ff */
[----:B------:R-:W-:-:S03]  /*2760*/  IADD3 R0, R0, 0x1, R5 ;  /* 0x0000000100007810 */ /* 0x000fc60007ffe005 */
[----:B------:R-:W-:-:S04]  /*2770*/  IMAD.HI R2, R2, 0x2aaaaaab, RZ ;  /* 0x2aaaaaab02027827 */ /* 0x000fc800078e02ff */
[----:B------:R-:W-:Y:S01]  /*2780*/  IMAD.IADD R3, R0, 0x1, -R19 ;  /* 0x0000000100037824 */ /* 0x000fe200078e0a13 */
[----:B------:R-:W-:-:S04]  /*2790*/  SHF.R.U32.HI R6, RZ, 0x1f, R2 ;  /* 0x0000001fff067819 */ /* 0x000fc80000011602 */
[----:B------:R-:W-:Y:S02]  /*27a0*/  LEA.HI.SX32 R21, R2, R6, 0x1d ;  /* 0x0000000602157211 */ /* 0x000fe400078feaff */
[----:B------:R-:W-:Y:S01]  /*27b0*/  IADD3 R2, R3, c[0x0][0x328], RZ ;  /* 0x0000ca0003027a10 */ /* 0x000fe20007ffe0ff */
[----:B------:R1:W-:Y:S01]  /*27c0*/  STL [R1+0x68], R13 ;  /* 0x0000680d01007387 */ /* 0x0003e20000100800 */
        /* <DEDUP_REMOVED lines=11> */
.L_x_2283:
[----:B------:R-:W-:-:S13]  /*2880*/  ISETP.NE.AND P0, PT, R8, 0x1, PT ;  /* 0x000000010800780c */ /* 0x000fda0003f05270 */
[----:B------:R-:W-:-:S05]  /*2890*/  @P0 IMAD.HI.U32 R3, R0, c[0x0][0x330], RZ ;  /* 0x0000cc0000030a27 */ /* 0x000fca00078e00ff */
[----:B------:R-:W-:Y:S02]  /*28a0*/  @P0 SHF.R.U32.HI R0, RZ, c[0x0][0x334], R3 ;  /* 0x0000cd00ff000a19 */ /* 0x000fe40000011603 */
.L_x_2284:
[----:B------:R-:W-:Y:S05]  /*28b0*/  BSYNC B0 ;  /* 0x0000000000007941 */ /* 0x000fea0003800000 */
.L_x_2282:
[----:B------:R-:W-:-:S05]  /*28c0*/  IMAD R0, R0, R8, c[0x0][0x32c] ;  /* 0x0000cb0000007624 */ /* 0x000fca00078e0208 */
[----:B------:R-:W-:-:S04]  /*28d0*/  IMNMX R2, R2, R0, PT ;  /* 0x0000000002027217 */ /* 0x000fc80003800200 */
.L_x_2281:
[----:B------:R-:W-:Y:S01]  /*28e0*/  IADD3 R3, R2, 0x2f, RZ ;  /* 0x0000002f02037810 */ /* 0x000fe20007ffe0ff */
[----:B------:R-:W-:-:S04]  /*28f0*/  @P1 IMAD.HI.U32 R2, R9, c[0x0][0x2c8], RZ ;  /* 0x0000b20009021a27 */ /* 0x000fc800078e00ff */
[----:B------:R-:W-:-:S04]  /*2900*/  IMAD.HI R3, R3, 0x2aaaaaab, RZ ;  /* 0x2aaaaaab03037827 */ /* 0x000fc800078e02ff */
[----:B------:R-:W-:Y:S01]  /*2910*/  IMAD.MOV.U32 R0, RZ, RZ, R9 ;  /* 0x000000ffff007224 */ /* 0x000fe200078e0009 */
[----:B------:R-:W-:Y:S02]  /*2920*/  @P1 SHF.R.U32.HI R0, RZ, c[0x0][0x2cc], R2 ;  /* 0x0000b300ff001a19 */ /* 0x000fe40000011602 */
[----:B------:R-:W-:Y:S02]  /*2930*/  SHF.R.U32.HI R11, RZ, 0x1f, R3 ;  /* 0x0000001fff0b7819 */ /* 0x000fe40000011603 */
[----:B------:R-:W-:Y:S02]  /*2940*/  IADD3 R0, R0, R5, -R19 ;  /* 0x0000000500007210 */ /* 0x000fe40007ffe813 */
[----:B------:R-:W-:Y:S02]  /*2950*/  LEA.HI.SX32 R11, R3, R11, 0x1d ;  /* 0x0000000b030b7211 */ /* 0x000fe400078feaff */
        /* <DEDUP_REMOVED lines=12> */
.L_x_2287:
[----:B------:R-:W-:-:S13]  /*2a20*/  ISETP.NE.AND P0, PT, R8, 0x1, PT ;  /* 0x000000010800780c */ /* 0x000fda0003f05270 */
[----:B------:R-:W-:-:S05]  /*2a30*/  @P0 IMAD.HI.U32 R3, R0, c[0x0][0x330], RZ ;  /* 0x0000cc0000030a27 */ /* 0x000fca00078e00ff */
[----:B------:R-:W-:Y:S02]  /*2a40*/  @P0 SHF.R.U32.HI R0, RZ, c[0x0][0x334], R3 ;  /* 0x0000cd00ff000a19 */ /* 0x000fe40000011603 */
.L_x_2288:
[----:B------:R-:W-:Y:S05]  /*2a50*/  BSYNC B0 ;  /* 0x0000000000007941 */ /* 0x000fea0003800000 */
.L_x_2286:
[----:B------:R-:W-:-:S05]  /*2a60*/  IMAD R0, R0, c[0x0][0x32c], RZ ;  /* 0x0000cb0000007a24 */ /* 0x000fca00078e02ff */
[----:B------:R-:W-:-:S05]  /*2a70*/  IMNMX R2, R2, R0, !PT ;  /* 0x0000000002027217 */ /* 0x000fca0007800200 */
.L_x_2285:
[----:B------:R-:W-:Y:S01]  /*2a80*/  IMAD.HI R2, R2, 0x2aaaaaab, RZ ;  /* 0x2aaaaaab02027827 */ /* 0x000fe200078e02ff */
[----:B------:R-:W-:Y:S01]  /*2a90*/  LOP3.LUT R26, R14, 0xff, RZ, 0xc0, !PT ;  /* 0x000000ff0e1a7812 */ /* 0x000fe200078ec0ff */
[----:B------:R-:W-:Y:S01]  /*2aa0*/  BSSY B0, `(.L_x_2289) ;  /* 0x0000029000007945 */ /* 0x000fe20003800000 */
[----:B------:R-:W-:Y:S02]  /*2ab0*/  SHF.R.U32.HI R0, RZ, 0x10, R14 ;  /* 0x00000010ff007819 */ /* 0x000fe4000001160e */
[----:B------:R-:W-:Y:S01]  /*2ac0*/  SHF.R.U32.HI R10, RZ, 0x1f, R2 ;  /* 0x0000001fff0a7819 */ /* 0x000fe20000011602 */
[----:B------:R2:W-:Y:S03]  /*2ad0*/  STL [R1+0xd8], R26 ;  /* 0x0000d81a01007387 */ /* 0x0005e60000100800 */
[----:B------:R-:W-:Y:S01]  /*2ae0*/  LEA.HI.SX32 R10, R2, R10, 0x1d ;  /* 0x0000000a020a7211 */ /* 0x000fe200078feaff */
[----:B------:R2:W-:Y:S01]  /*2af0*/  STL [R1+0xb0], R0 ;  /* 0x0000b00001007387 */ /* 0x0005e20000100800 */
[----:B------:R-:W-:-:S02]  /*2b00*/  IMAD.MOV.U32 R2, RZ, RZ, RZ ;  /* 0x000000ffff027224 */ /* 0x000fc400078e00ff */
[----:B------:R-:W-:-:S04]  /*2b10*/  IMNMX R10, RZ, R10, !PT ;  /* 0x0000000aff0a7217 */ /* 0x000fc80007800200 */
[----:B------:R-:W-:-:S13]  /*2b20*/  ISETP.GT.AND P0, PT, R11, R10, PT ;  /* 0x0000000a0b00720c */ /* 0x000fda0003f04270 */
[----:B------:R-:W-:Y:S05]  /*2b30*/  @!P0 BRA `(.L_x_2290) ;  /* 0x000001f000008947 */ /* 0x000fea0003800000 */
[----:B------:R-:W-:-:S04]  /*2b40*/  ISETP.NE.AND P0, PT, R0, RZ, PT ;  /* 0x000000ff0000720c */ /* 0x000fc80003f05270 */
[----:B--2---:R-:W-:-:S04]  /*2b50*/  SEL R0, R0, c[0x0][0x338], P0 ;  /* 0x0000ce0000007a07 */ /* 0x004fc80000000000 */
[----:B------:R-:W-:Y:S02]  /*2b60*/  IABS R3, R0 ;  /* 0x0000000000037213 */ /* 0x000fe40000000000 */
[----:B------:R-:W-:Y:S02]  /*2b70*/  IADD3 R14, R0, -0x1, R11 ;  /* 0xffffffff000e7810 */ /* 0x000fe40007ffe00b */
[----:B------:R-:W2:Y:S03]  /*2b80*/  I2F.RP R8, R3 ;  /* 0x0000000300087306 */ /* 0x000ea60000209400 */
[----:B------:R-:W-:-:S05]  /*2b90*/  IMAD.IADD R14, R14, 0x1, -R10 ;  /* 0x000000010e0e7824 */ /* 0x000fca00078e0a0a */
[----:B------:R-:W-:Y:S02]  /*2ba0*/  IABS R17, R14 ;  /* 0x0000000e00117213 */ /* 0x000fe40000000000 */
[----:B------:R-:W-:-:S04]  /*2bb0*/  LOP3.LUT R14, R14, R0, RZ, 0x3c, !PT ;  /* 0x000000000e0e7212 */ /* 0x000fc800078e3cff */
[----:B------:R-:W-:Y:S01]  /*2bc0*/  ISETP.GE.AND P1, PT, R14, RZ, PT ;  /* 0x000000ff0e00720c */ /* 0x000fe20003f26270 */
[----:B--2---:R-:W2:Y:S02]  /*2bd0*/  MUFU.RCP R8, R8 ;  /* 0x0000000800087308 */ /* 0x004ea40000001000 */
[----:B--2---:R-:W-:-:S06]  /*2be0*/  IADD3 R8, R8, 0xffffffe, RZ ;  /* 0x0ffffffe08087810 */ /* 0x004fcc0007ffe0ff */
[----:B-1----:R-:W1:Y:S02]  /*2bf0*/  F2I.FTZ.U32.TRUNC.NTZ R9, R8 ;  /* 0x0000000800097305 */ /* 0x002e64000021f000 */
[----:B-1----:R-:W-:Y:S02]  /*2c00*/  IMAD.MOV R2, RZ, RZ, -R9 ;  /* 0x000000ffff027224 */ /* 0x002fe400078e0a09 */
        /* <DEDUP_REMOVED lines=18> */
.L_x_2290:
[----:B------:R-:W-:Y:S05]  /*2d30*/  BSYNC B0 ;  /* 0x0000000000007941 */ /* 0x000fea0003800000 */
.L_x_2289:
[----:B------:R-:W3:Y:S01]  /*2d40*/  LDL R6, [R1+0x1dc] ;  /* 0x0001dc0001067983 */ /* 0x000ee20000100800 */
[----:B------:R-:W-:-:S04]  /*2d50*/  IMAD R10, R26, R2, R10 ;  /* 0x000000021a0a7224 */ /* 0x000fc800078e020a */
[C---:B--2---:R-:W-:Y:S02]  /*2d60*/  IMAD.IADD R0, R10.reuse, 0x1, R2 ;  /* 0x000000010a007824 */ /* 0x044fe400078e0202 */
        /* <DEDUP_REMOVED lines=8> */
[----:B------:R-:W-:Y:S01]  /*2df0*/  @P0 IADD3 R2, R0, 0x2f, RZ ;  /* 0x0000002f00020810 */ /* 0x000fe20007ffe0ff */
[----:B------:R-:W-:-:S04]  /*2e00*/  IMAD.MOV.U32 R0, RZ, RZ, R107 ;  /* 0x000000ffff007224 */ /* 0x000fc800078e006b */
[----:B------:R-:W-:-:S05]  /*2e10*/  @P0 IMAD.HI R2, R2, 0x2aaaaaab, RZ ;  /* 0x2aaaaaab02020827 */ /* 0x000fca00078e02ff */
[----:B------:R-:W-:-:S04]  /*2e20*/  @P0 SHF.R.U32.HI R3, RZ, 0x1f, R2 ;  /* 0x0000001fff030819 */ /* 0x000fc80000011602 */
[----:B------:R-:W-:-:S04]  /*2e30*/  @P0 LEA.HI.SX32 R0, R2, R3, 0x1d ;  /* 0x0000000302000211 */ /* 0x000fc800078feaff */
[----:B------:R-:W-:Y:S01]  /*2e40*/  ISETP.GT.AND P0, PT, R0, R107, PT ;  /* 0x0000006b0000720c */ /* 0x000fe20003f04270 */
[----:B---3--:R-:W-:-:S04]  /*2e50*/  IMAD.IADD R2, R7, 0x1, R6 ;  /* 0x0000000107027824 */ /* 0x008fc800078e0206 */
[----:B------:R-:W-:-:S08]  /*2e60*/  IMAD.SHL.U32 R223, R2, 0x2, RZ ;  /* 0x0000000202df7824 */ /* 0x000fd000078e00ff */
[----:B------:R-:W-:Y:S05]  /*2e70*/  @!P0 BRA `(.L_x_2291) ;  /* 0x00006b9000008947 */ /* 0x000fea0003800000 */
[----:B------:R-:W-:-:S04]  /*2e80*/  ISETP.NE.U32.AND P0, PT, RZ, c[0x0][0x340], PT ;  /* 0x0000d000ff007a0c */ /* 0x000fc80003f05070 */
[----:B------:R-:W-:-:S13]  /*2e90*/  ISETP.NE.AND.EX P2, PT, RZ, c[0x0][0x344], PT, P0 ;  /* 0x0000d100ff007a0c */ /* 0x000fda0003f45300 */
[----:B------:R-:W-:-:S05]  /*2ea0*/  @P2 IMAD.WIDE R2, R24, R23, c[0x0][0x340] ;  /* 0x0000d00018022625 */ /* 0x000fca00078e0217 */
[----:B-1----:R1:W2:Y:S01]  /*2eb0*/  @P2 LDG.E R15, [R2.64] ;  /* 0x0000000a020f2981 */ /* 0x0022a2000c1e1900 */
[----:B------:R-:W-:Y:S01]  /*2ec0*/  LOP3.LUT R25, R25, 0xffff, RZ, 0xc0, !PT ;  /* 0x0000ffff19197812 */ /* 0x000fe200078ec0ff */
[----:B------:R-:W-:Y:S01]  /*2ed0*/  IMAD.MOV.U32 R130, RZ, RZ, 0x30 ;  /* 0x00000030ff827424 */ /* 0x000fe200078e00ff */
[----:B------:R-:W-:Y:S01]  /*2ee0*/  SHF.R.S32.HI R14, RZ, 0x1f, R24 ;  /* 0x0000001fff0e7819 */ /* 0x000fe20000011418 */
[----:B------:R-:W-:Y:S01]  /*2ef0*/  IMAD.MOV.U32 R139, RZ, RZ, c[0x0][0x238] ;  /* 0x00008e00ff8b7624 */ /* 0x000fe200078e00ff */
[----:B------:R-:W-:Y:S01]  /*2f00*/  IADD3 R39, R0, -0x1, RZ ;  /* 0xffffffff00277810 */ /* 0x000fe20007ffe0ff */
[----:B------:R-:W-:Y:S01]  /*2f10*/  IMAD R138, R130, c[0x0][0x23c], RZ ;  /* 0x00008f00828a7a24 */ /* 0x000fe200078e02ff */
[----:B------:R-:W-:Y:S01]  /*2f20*/  SEL R10, R14, RZ, !P4 ;  /* 0x000000ff0e0a7207 */ /* 0x000fe20006000000 */
[----:B------:R-:W-:Y:S01]  /*2f30*/  IMAD.WIDE.U32 R128, R130, c[0x0][0x238], RZ ;  /* 0x00008e0082807a25 */ /* 0x000fe200078e00ff */
[----:B------:R-:W-:Y:S02]  /*2f40*/  SEL R11, R24, RZ, !P4 ;  /* 0x000000ff180b7207 */ /* 0x000fe40006000000 */
[----:B------:R-:W-:Y:S01]  /*2f50*/  SHF.R.S32.HI R16, RZ, 0x1f, R145 ;  /* 0x0000001fff107819 */ /* 0x000fe20000011491 */
[----:B------:R-:W-:Y:S01]  /*2f60*/  IMAD R0, R10, c[0x0][0x248], RZ ;  /* 0x000092000a007a24 */ /* 0x000fe200078e02ff */
[----:B------:R-:W-:Y:S01]  /*2f70*/  IADD3 R108, P0, R145, R20, RZ ;  /* 0x00000014916c7210 */ /* 0x000fe20007f1e0ff */
[----:B------:R-:W-:Y:S01]  /*2f80*/  IMAD R6, R39, -0x30, R4 ;  /* 0xffffffd027067824 */ /* 0x000fe200078e0204 */
[----:B------:R-:W-:Y:S01]  /*2f90*/  ISETP.GE.AND P1, PT, R140, c[0x0][0x1d4], PT ;  /* 0x000075008c007a0c */ /* 0x000fe20003f26270 */
[----:B------:R-:W-:Y:S01]  /*2fa0*/  IMAD R0, R11, c[0x0][0x24c], R0 ;  /* 0x000093000b007a24 */ /* 0x000fe200078e0200 */
[----:B------:R-:W-:Y:S01]  /*2fb0*/  LEA.HI.X.SX32 R109, R20, R16, 0x1, P0 ;  /* 0x00000010146d7211 */ /* 0x000fe200000f0eff */
[----:B------:R-:W-:Y:S01]  /*2fc0*/  IMAD.IADD R138, R129, 0x1, R138 ;  /* 0x00000001818a7824 */ /* 0x000fe200078e028a */
[----:B------:R-:W-:Y:S01]  /*2fd0*/  IMNMX R6, R6, 0x30, PT ;  /* 0x0000003006067817 */ /* 0x000fe20003800200 */
[----:B------:R-:W-:Y:S01]  /*2fe0*/  IMAD.SHL.U32 R150, R139, 0x20, RZ ;  /* 0x000000208b967824 */ /* 0x000fe200078e00ff */
[----:B------:R-:W-:Y:S01]  /*2ff0*/  ISETP.GE.AND P4, PT, R144, c[0x0][0x1d4], PT ;  /* 0x0000750090007a0c */ /* 0x000fe20003f86270 */
[----:B------:R-:W-:Y:S01]  /*3000*/  IMAD.IADD R127, R22, 0x1, R18 ;  /* 0x00000001167f7824 */ /* 0x000fe200078e0212 */
[----:B------:R-:W-:Y:S01]  /*3010*/  LOP3.LUT R213, R213, 0xfffffff7, RZ, 0xc0, !PT ;  /* 0xfffffff7d5d57812 */ /* 0x000fe200078ec0ff */
[----:B------:R-:W-:Y:S01]  /*3020*/  IMAD.SHL.U32 R26, R145, 0x40, RZ ;  /* 0x00000040911a7824 */ /* 0x000fe200078e00ff */
[----:B------:R-:W-:Y:S01]  /*3030*/  ISETP.GE.AND P6, PT, R228, c[0x0][0x1d4], PT ;  /* 0x00007500e4007a0c */ /* 0x000fe20003fc6270 */
[----:B-1----:R-:W-:Y:S01]  /*3040*/  IMAD.WIDE.U32 R2, R25, c[0x0][0x240], R140 ;  /* 0x0000900019027a25 */ /* 0x002fe200078e008c */
[----:B------:R-:W-:-:S02]  /*3050*/  ISETP.GE.AND P5, PT, R229, c[0x0][0x1d4], PT ;  /* 0x00007500e5007a0c */ /* 0x000fc40003fa6270 */
[----:B------:R-:W-:Y:S01]  /*3060*/  @P1 LOP3.LUT R213, R213, 0x8, RZ, 0xfc, !PT ;  /* 0x00000008d5d51812 */ /* 0x000fe200078efcff */
[----:B------:R-:W-:Y:S01]  /*3070*/  IMAD R3, R25, c[0x0][0x244], R3 ;  /* 0x0000910019037a24 */ /* 0x000fe200078e0203 */
[----:B------:R-:W-:Y:S01]  /*3080*/  MOV R135, 0x5 ;  /* 0x0000000500877802 */ /* 0x000fe20000000f00 */
[----:B------:R-:W-:Y:S01]  /*3090*/  IMAD.MOV.U32 R134, RZ, RZ, c[0x0][0x280] ;  /* 0x0000a000ff867624 */ /* 0x000fe200078e00ff */
[----:B------:R-:W-:Y:S01]  /*30a0*/  LOP3.LUT R213, R213, 0xfffffffb, RZ, 0xc0, !PT ;  /* 0xfffffffbd5d57812 */ /* 0x000fe200078ec0ff */
[----:B------:R-:W-:Y:S01]  /*30b0*/  IMAD.WIDE.U32 R2, R11, c[0x0][0x248], R2 ;  /* 0x000092000b027a25 */ /* 0x000fe200078e0002 */
[----:B------:R-:W-:Y:S02]  /*30c0*/  SHF.L.U64.HI R139, R139, R135, c[0x0][0x23c] ;  /* 0x00008f008b8b7619 */ /* 0x000fe40000010287 */
[----:B------:R-:W-:Y:S01]  /*30d0*/  @P4 LOP3.LUT R213, R213, 0x4, RZ, 0xfc, !PT ;  /* 0x00000004d5d54812 */ /* 0x000fe200078efcff */
[----:B------:R-:W-:Y:S01]  /*30e0*/  IMAD.IADD R3, R3, 0x1, R0 ;  /* 0x0000000103037824 */ /* 0x000fe200078e0200 */
[----:B------:R-:W-:Y:S01]  /*30f0*/  SHF.R.S32.HI R143, RZ, 0x1f, R142 ;  /* 0x0000001fff8f7819 */ /* 0x000fe2000001148e */
[----:B------:R-:W-:Y:S01]  /*3100*/  IMAD R0, R109, c[0x0][0x238], RZ ;  /* 0x00008e006d007a24 */ /* 0x000fe200078e02ff */
[----:B------:R-:W-:Y:S01]  /*3110*/  LOP3.LUT R213, R213, 0xfffffffd, RZ, 0xc0, !PT ;  /* 0xfffffffdd5d57812 */ /* 0x000fe200078ec0ff */
[----:B------:R-:W-:Y:S01]  /*3120*/  IMAD.WIDE.U32 R112, R108, c[0x0][0x238], R2 ;  /* 0x00008e006c707a25 */ /* 0x000fe200078e0002 */
[----:B------:R-:W-:-:S02]  /*3130*/  SHF.R.S32.HI R3, RZ, 0x1f, R39 ;  /* 0x0000001fff037819 */ /* 0x000fc40000011427 */
[----:B------:R-:W-:Y:S01]  /*3140*/  @P6 LOP3.LUT R213, R213, 0x2, RZ, 0xfc, !PT ;  /* 0x00000002d5d56812 */ /* 0x000fe200078efcff */
[----:B------:R-:W-:Y:S01]  /*3150*/  IMAD R5, R108, c[0x0][0x23c], R0 ;  /* 0x00008f006c057a24 */ /* 0x000fe200078e0200 */
[----:B------:R-:W-:Y:S01]  /*3160*/  IADD3 R0, -R145, R6, RZ ;  /* 0x0000000691007210 */ /* 0x000fe20007ffe1ff */
[----:B------:R-:W-:Y:S01]  /*3170*/  IMAD R2, R138, R39, RZ ;  /* 0x000000278a027224 */ /* 0x000fe200078e02ff */
[----:B------:R-:W-:Y:S01]  /*3180*/  LOP3.LUT R26, R26, 0x1c0, RZ, 0xc0, !PT ;  /* 0x000001c01a1a7812 */ /* 0x000fe200078ec0ff */
[----:B------:R-:W-:Y:S01]  /*3190*/  IMAD.IADD R111, R113, 0x1, R5 ;  /* 0x00000001716f7824 */ /* 0x000fe200078e0205 */
[C---:B------:R-:W-:Y:S01]  /*31a0*/  ISETP.GE.AND P0, PT, R0.reuse, 0x1, PT ;  /* 0x000000010000780c */ /* 0x040fe20003f06270 */
[----:B------:R-:W-:Y:S01]  /*31b0*/  IMAD.MOV.U32 R110, RZ, RZ, R112 ;  /* 0x000000ffff6e7224 */ /* 0x000fe200078e0070 */
[----:B------:R-:W-:Y:S01]  /*31c0*/  ISETP.GT.AND P3, PT, R0, 0x20, PT ;  /* 0x000000200000780c */ /* 0x000fe20003f64270 */
[-C--:B------:R-:W-:Y:S01]  /*31d0*/  IMAD R2, R3, R128.reuse, R2 ;  /* 0x0000008003027224 */ /* 0x080fe200078e0202 */
[----:B------:R-:W-:Y:S01]  /*31e0*/  IADD3 R27, R145, 0x20, RZ ;  /* 0x00000020911b7810 */ /* 0x000fe20007ffe0ff */
[----:B------:R-:W-:Y:S01]  /*31f0*/  IMAD.WIDE.U32 R8, R39, R128, R110 ;  /* 0x0000008027087225 */ /* 0x000fe200078e006e */
[----:B------:R-:W-:-:S02]  /*3200*/  MOV R75, c[0x0][0x27c] ;  /* 0x00009f00004b7a02 */ /* 0x000fc40000000f00 */
[----:B------:R-:W-:Y:S01]  /*3210*/  SHF.L.U32 R27, R27, 0x6, RZ ;  /* 0x000000061b1b7819 */ /* 0x000fe200000006ff */
[----:B------:R-:W-:Y:S01]  /*3220*/  IMAD R0, R10, c[0x0][0x268], RZ ;  /* 0x00009a000a007a24 */ /* 0x000fe200078e02ff */
[----:B------:R-:W-:Y:S01]  /*3230*/  IADD3 R5, R9, R2, RZ ;  /* 0x0000000209057210 */ /* 0x000fe20007ffe0ff */
[----:B------:R-:W-:Y:S01]  /*3240*/  IMAD R6, R16, c[0x0][0x280], RZ ;  /* 0x0000a00010067a24 */ /* 0x000fe200078e02ff */
[----:B------:R-:W-:Y:S01]  /*3250*/  LOP3.LUT R27, R27, 0x1c0, RZ, 0xc0, !PT ;  /* 0x000001c01b1b7812 */ /* 0x000fe200078ec0ff */
[----:B------:R-:W-:Y:S01]  /*3260*/  IMAD R100, R11, c[0x0][0x26c], R0 ;  /* 0x00009b000b647a24 */ /* 0x000fe200078e0200 */
[----:B------:R-:W-:Y:S01]  /*3270*/  @P0 LEA R2, P1, R8, c[0x0][0x220], 0x1 ;  /* 0x0000880008020a11 */ /* 0x000fe200078208ff */
[----:B------:R-:W-:Y:S01]  /*3280*/  IMAD R0, R16, c[0x0][0x290], RZ ;  /* 0x0000a40010007a24 */ /* 0x000fe200078e02ff */
[----:B------:R-:W-:Y:S01]  /*3290*/  SHF.R.U32.HI R149, RZ, 0x3, R27 ;  /* 0x00000003ff957819 */ /* 0x000fe2000001161b */
[----:B------:R-:W-:Y:S01]  /*32a0*/  IMAD.WIDE.U32 R18, R145, c[0x0][0x290], R142 ;  /* 0x0000a40091127a25 */ /* 0x000fe200078e008e */
[----:B------:R-:W-:-:S02]  /*32b0*/  @P0 LEA.HI.X R3, R8, c[0x0][0x224], R5, 0x1, P1 ;  /* 0x0000890008030a11 */ /* 0x000fc400008f0c05 */
[----:B------:R-:W-:Y:S01]  /*32c0*/  LOP3.LUT P1, RZ, R213, 0x8, RZ, 0xc0, !PT ;  /* 0x00000008d5ff7812 */ /* 0x000fe2000782c0ff */
[----:B------:R-:W-:Y:S01]  /*32d0*/  IMAD R0, R145, c[0x0][0x294], R0 ;  /* 0x0000a50091007a24 */ /* 0x000fe200078e0200 */
[----:B------:R-:W-:Y:S01]  /*32e0*/  LOP3.LUT R213, R213, 0xfffffffe, RZ, 0xc0, !PT ;  /* 0xfffffffed5d57812 */ /* 0x000fe200078ec0ff */
[C---:B------:R-:W-:Y:S02]  /*32f0*/  IMAD R6, R145.reuse, c[0x0][0x284], R6 ;  /* 0x0000a10091067a24 */ /* 0x040fe400078e0206 */
[----:B------:R-:W-:Y:S01]  /*3300*/  IMAD.WIDE.U32 R20, R145, c[0x0][0x280], R142 ;  /* 0x0000a00091147a25 */ /* 0x000fe200078e008e */
[----:B------:R-:W-:-:S03]  /*3310*/  @P5 LOP3.LUT R213, R213, 0x1, RZ, 0xfc, !PT ;  /* 0x00000001d5d55812 */ /* 0x000fc600078efcff */
[----:B------:R-:W-:-:S04]  /*3320*/  IMAD.WIDE.U32 R16, R145, c[0x0][0x280], R140 ;  /* 0x0000a00091107a25 */ /* 0x000fc800078e008c */
[----:B------:R-:W-:Y:S01]  /*3330*/  @!PT LDS RZ, [RZ] ;  /* 0x00000000fffff984 */ /* 0x000fe20000000800 */
[----:B------:R-:W-:Y:S01]  /*3340*/  @!PT LDS RZ, [RZ] ;  /* 0x00000000fffff984 */ /* 0x000fe20000000800 */
[----:B------:R-:W-:Y:S01]  /*3350*/  @!PT LDS RZ, [RZ] ;  /* 0x00000000fffff984 */ /* 0x000fe20000000800 */
[----:B------:R1:W-:Y:S01]  /*3360*/  @P0 LDGSTS.E.BYPASS.LTC128B.128 [R223+0xa080], [R2.64], !P1 ;  /* 0x0a08000002df0fae */ /* 0x0003e2000c901d4a */
[----:B------:R-:W-:Y:S01]  /*3370*/  ISETP.GE.AND P1, PT, R140, c[0x0][0x27c], PT ;  /* 0x00009f008c007a0c */ /* 0x000fe20003f26270 */
[----:B------:R-:W-:Y:S02]  /*3380*/  IMAD.IADD R19, R19, 0x1, R0 ;  /* 0x0000000113137824 */ /* 0x000fe400078e0200 */
[----:B------:R1:W-:Y:S01]  /*3390*/  @P0 LDGSTS.E.BYPASS.LTC128B.128 [R223+0xb880], [R2.64+0x80], !P4 ;  /* 0x0b88008002df0fae */ /* 0x0003e2000e101d4a */
[----:B------:R-:W-:Y:S02]  /*33a0*/  IMAD.IADD R21, R21, 0x1, R6 ;  /* 0x0000000115157824 */ /* 0x000fe400078e0206 */
[----:B------:R-:W-:Y:S01]  /*33b0*/  IMAD.IADD R17, R6, 0x1, R17 ;  /* 0x0000000106117824 */ /* 0x000fe200078e0211 */
[----:B------:R1:W-:Y:S01]  /*33c0*/  @P0 LDGSTS.E.BYPASS.LTC128B.128 [R223+0xd080], [R2.64+0x100], !P6 ;  /* 0x0d08010002df0fae */ /* 0x0003e2000f101d4a */
[----:B------:R-:W-:Y:S01]  /*33d0*/  SHF.R.S32.HI R6, RZ, 0x1f, R13 ;  /* 0x0000001fff067819 */ /* 0x000fe2000001140d */
[----:B------:R-:W-:-:S02]  /*33e0*/  IMAD.WIDE.U32 R98, R13, c[0x0][0x280], R20 ;  /* 0x0000a0000d627a25 */ /* 0x000fc400078e0014 */
[----:B------:R1:W-:Y:S01]  /*33f0*/  @P0 LDGSTS.E.BYPASS.LTC128B.128 [R223+0xe880], [R2.64+0x180], !P5 ;  /* 0x0e88018002df0fae */ /* 0x0003e2000e901d4a */
[----:B------:R-:W-:Y:S01]  /*3400*/  @P3 IADD3 R9, P0, R150, R8, RZ ;  /* 0x0000000896093210 */ /* 0x000fe20007f1e0ff */
[----:B------:R-:W-:Y:S02]  /*3410*/  IMAD R23, R6, c[0x0][0x290], RZ ;  /* 0x0000a40006177a24 */ /* 0x000fe400078e02ff */
[----:B------:R-:W-:Y:S01]  /*3420*/  IMAD.WIDE.U32 R96, R13, c[0x0][0x290], R18 ;  /* 0x0000a4000d607a25 */ /* 0x000fe200078e0012 */
[----:B------:R-:W-:Y:S02]  /*3430*/  @P3 IADD3.X R5, R5, R139, RZ, P0, !PT ;  /* 0x0000008b05053210 */ /* 0x000fe400007fe4ff */
[----:B------:R-:W-:Y:S01]  /*3440*/  @P3 LEA R8, P0, R9, c[0x0][0x220], 0x1 ;  /* 0x0000880009083a11 */ /* 0x000fe200078008ff */
[C---:B------:R-:W-:Y:S02]  /*3450*/  IMAD R23, R13.reuse, c[0x0][0x294], R23 ;  /* 0x0000a5000d177a24 */ /* 0x040fe400078e0217 */
[----:B------:R-:W-:Y:S01]  /*3460*/  IMAD.WIDE.U32 R94, R13, c[0x0][0x280], R16 ;  /* 0x0000a0000d5e7a25 */ /* 0x000fe200078e0010 */
[----:B------:R-:W-:-:S02]  /*3470*/  @P3 LEA.HI.X R9, R9, c[0x0][0x224], R5, 0x1, P0 ;  /* 0x0000890009093a11 */ /* 0x000fc400000f0c05 */
[----:B------:R-:W-:Y:S01]  /*3480*/  LOP3.LUT P0, RZ, R213, 0x8, RZ, 0xc0, !PT ;  /* 0x00000008d5ff7812 */ /* 0x000fe2000780c0ff */
[----:B------:R-:W-:Y:S02]  /*3490*/  IMAD.MOV.U32 R148, RZ, RZ, c[0x0][0x290] ;  /* 0x0000a400ff947624 */ /* 0x000fe400078e00ff */
[C---:B------:R-:W-:Y:S02]  /*34a0*/  IMAD R136, R130.reuse, c[0x0][0x284], RZ ;  /* 0x0000a10082887a24 */ /* 0x040fe400078e02ff */
[C---:B------:R-:W-:Y:S02]  /*34b0*/  IMAD R137, R130.reuse, c[0x0][0x294], RZ ;  /* 0x0000a50082897a24 */ /* 0x040fe400078e02ff */
[----:B------:R-:W-:-:S04]  /*34c0*/  IMAD.WIDE.U32 R132, R130, c[0x0][0x280], RZ ;  /* 0x0000a00082847a25 */ /* 0x000fc800078e00ff */
[----:B------:R-:W-:Y:S02]  /*34d0*/  IMAD.WIDE.U32 R130, R130, c[0x0][0x290], RZ ;  /* 0x0000a40082827a25 */ /* 0x000fe400078e00ff */
[----:B------:R3:W-:Y:S02]  /*34e0*/  @P3 LDGSTS.E.BYPASS.LTC128B.128 [R245+0xb080], [R8.64], !P0 ;  /* 0x0b08000008f53fae */ /* 0x0007e4000c101d4a */
[----:B-1----:R-:W-:Y:S01]  /*34f0*/  IMAD.WIDE.U32 R2, R25, c[0x0][0x260], R140 ;  /* 0x0000980019027a25 */ /* 0x002fe200078e008c */
[----:B------:R-:W-:Y:S01]  /*3500*/  IADD3 R137, R131, R137, RZ ;  /* 0x0000008983897210 */ /* 0x000fe20007ffe0ff */
[----:B------:R3:W-:Y:S02]  /*3510*/  @P3 LDGSTS.E.BYPASS.LTC128B.128 [R245+0xc880], [R8.64+0x80], !P4 ;  /* 0x0c88008008f53fae */ /* 0x0007e4000e101d4a */
[C---:B------:R-:W-:Y:S02]  /*3520*/  IMAD R3, R25.reuse, c[0x0][0x264], R3 ;  /* 0x0000990019037a24 */ /* 0x040fe400078e0203 */
[----:B------:R3:W-:Y:S01]  /*3530*/  @P3 LDGSTS.E.BYPASS.LTC128B.128 [R245+0xe080], [R8.64+0x100], !P6 ;  /* 0x0e08010008f53fae */ /* 0x0007e2000f101d4a */
[----:B------:R-:W-:-:S03]  /*3540*/  IMAD.WIDE.U32 R118, R25, c[0x0][0x1e8], RZ ;  /* 0x00007a0019767a25 */ /* 0x000fc600078e00ff */
[----:B------:R3:W-:Y:S01]  /*3550*/  @P3 LDGSTS.E.BYPASS.LTC128B.128 [R245+0xf880], [R8.64+0x180], !P5 ;  /* 0x0f88018008f53fae */ /* 0x0007e2000e901d4a */
[----:B------:R-:W-:Y:S01]  /*3560*/  IMAD.WIDE.U32 R90, R11, c[0x0][0x268], R2 ;  /* 0x00009a000b5a7a25 */ /* 0x000fe200078e0002 */
[----:B------:R-:W-:Y:S02]  /*3570*/  SEL R2, RZ, c[0x0][0x27c], !P1 ;  /* 0x00009f00ff027a07 */ /* 0x000fe40004800000 */
[----:B------:R-:W0:Y:S01]  /*3580*/  LDGDEPBAR ;  /* 0x00000000000079af */ /* 0x000e220000000000 */
[----:B------:R-:W-:Y:S01]  /*3590*/  WARPSYNC 0xffffffff ;  /* 0xffffffff00007948 */ /* 0x000fe20003800000 */
[----:B------:R-:W-:Y:S01]  /*35a0*/  IADD3 R2, R140, R2, RZ ;  /* 0x000000028c027210 */ /* 0x000fe20007ffe0ff */
[----:B------:R-:W-:-:S03]  /*35b0*/  IMAD.WIDE.U32 R116, R25, c[0x0][0x210], RZ ;  /* 0x0000840019747a25 */ /* 0x000fc600078e00ff */
[----:B------:R-:W-:Y:S01]  /*35c0*/  SHF.R.S32.HI R22, RZ, 0x1f, R2 ;  /* 0x0000001fff167819 */ /* 0x000fe20000011402 */
[C---:B------:R-:W-:Y:S01]  /*35d0*/  IMAD.SHL.U32 R147, R134.reuse, 0x20, RZ ;  /* 0x0000002086937824 */ /* 0x040fe200078e00ff */
[-C--:B------:R-:W-:Y:S01]  /*35e0*/  SHF.L.U64.HI R134, R134, R135.reuse, c[0x0][0x284] ;  /* 0x0000a10086867619 */ /* 0x080fe20000010287 */
[----:B------:R-:W-:Y:S01]  /*35f0*/  IMAD.SHL.U32 R75, R75, 0x2, RZ ;  /* 0x000000024b4b7824 */ /* 0x000fe200078e00ff */
[C---:B------:R-:W-:Y:S01]  /*3600*/  SHF.L.U64.HI R135, R148.reuse, R135, c[0x0][0x294] ;  /* 0x0000a50094877619 */ /* 0x040fe20000010287 */
[----:B------:R-:W-:Y:S01]  /*3610*/  IMAD.IADD R136, R133, 0x1, R136 ;  /* 0x0000000185887824 */ /* 0x000fe200078e0288 */
[----:B------:R-:W-:Y:S01]  /*3620*/  SHF.L.U32 R148, R148, 0x5, RZ ;  /* 0x0000000594947819 */ /* 0x000fe200000006ff */
[C---:B------:R-:W-:Y:S02]  /*3630*/  IMAD R126, R25.reuse, c[0x0][0x1ec], R119 ;  /* 0x00007b00197e7a24 */ /* 0x040fe400078e0277 */
[----:B------:R-:W-:Y:S02]  /*3640*/  IMAD R125, R25, c[0x0][0x214], R117 ;  /* 0x00008500197d7a24 */ /* 0x000fe400078e0275 */
[----:B------:R-:W-:-:S02]  /*3650*/  IMAD.IADD R100, R91, 0x1, R100 ;  /* 0x000000015b647824 */ /* 0x000fc400078e0264 */
[----:B------:R-:W-:Y:S01]  /*3660*/  IMAD.IADD R105, R97, 0x1, R23 ;  /* 0x0000000161697824 */ /* 0x000fe200078e0217 */
[--C-:B--2---:R-:W-:Y:S01]  /*3670*/  @P2 SHF.R.S32.HI R11, RZ, 0x1f, R15.reuse ;  /* 0x0000001fff0b2819 */ /* 0x104fe2000001140f */
[----:B------:R-:W-:Y:S01]  /*3680*/  @P2 IMAD.MOV.U32 R10, RZ, RZ, R15 ;  /* 0x000000ffff0a2224 */ /* 0x000fe200078e000f */
[----:B------:R-:W-:Y:S01]  /*3690*/  @!P2 MOV R11, R14 ;  /* 0x0000000e000ba202 */ /* 0x000fe20000000f00 */
[----:B------:R-:W-:Y:S01]  /*36a0*/  @!P2 IMAD.MOV.U32 R10, RZ, RZ, R24 ;  /* 0x000000ffff0aa224 */ /* 0x000fe200078e0018 */
[----:B------:R-:W-:Y:S01]  /*36b0*/  BAR.SYNC.DEFER_BLOCKING 0x0 ;  /* 0x0000000000007b1d */ /* 0x000fe20000010000 */
[----:B------:R-:W-:Y:S01]  /*36c0*/  ISETP.GE.AND P2, PT, R144, c[0x0][0x27c], PT ;  /* 0x00009f0090007a0c */ /* 0x000fe20003f46270 */
[----:B------:R-:W-:Y:S01]  /*36d0*/  IMAD.WIDE.U32 R14, R145, c[0x0][0x290], R140 ;  /* 0x0000a400910e7a25 */ /* 0x000fe200078e008c */
[----:B------:R-:W-:Y:S02]  /*36e0*/  LEA.HI R24, R22, R2, RZ, 0x6 ;  /* 0x0000000216187211 */ /* 0x000fe400078f30ff */
[----:B------:R-:W-:Y:S01]  /*36f0*/  SEL R3, RZ, c[0x0][0x27c], !P2 ;  /* 0x00009f00ff037a07 */ /* 0x000fe20005000000 */
[----:B------:R-:W-:-:S02]  /*3700*/  IMAD.IADD R15, R0, 0x1, R15 ;  /* 0x00000001000f7824 */ /* 0x000fc400078e020f */
[----:B------:R-:W-:-:S04]  /*3710*/  IMAD.WIDE.U32 R114, R10, c[0x0][0x2b0], RZ ;  /* 0x0000ac000a727a25 */ /* 0x000fc800078e00ff */
[----:B------:R-:W-:Y:S01]  /*3720*/  IMAD.IADD R0, R144, 0x1, R3 ;  /* 0x0000000190007824 */ /* 0x000fe200078e0203 */
[----:B------:R-:W-:Y:S01]  /*3730*/  LEA.HI R3, R22, R2, RZ, 0x3 ;  /* 0x0000000216037211 */ /* 0x000fe200078f18ff */
[----:B------:R-:W-:Y:S02]  /*3740*/  IMAD R22, R6, c[0x0][0x280], RZ ;  /* 0x0000a00006167a24 */ /* 0x000fe400078e02ff */
[C---:B------:R-:W-:Y:S01]  /*3750*/  IMAD.WIDE.U32 R92, R13.reuse, c[0x0][0x290], R14 ;  /* 0x0000a4000d5c7a25 */ /* 0x040fe200078e000e */
[----:B------:R-:W-:Y:S02]  /*3760*/  SHF.R.S32.HI R5, RZ, 0x1f, R0 ;  /* 0x0000001fff057819 */ /* 0x000fe40000011400 */
[C---:B------:R-:W-:Y:S01]  /*3770*/  LOP3.LUT R6, R26.reuse, 0x38, R3, 0xf8, !PT ;  /* 0x000000381a067812 */ /* 0x040fe200078ef803 */
[----:B------:R-:W-:Y:S01]  /*3780*/  IMAD R22, R13, c[0x0][0x284], R22 ;  /* 0x0000a1000d167a24 */ /* 0x000fe200078e0216 */
[-C--:B------:R-:W-:Y:S01]  /*3790*/  LEA.HI R2, R5, R0.reuse, RZ, 0x3 ;  /* 0x0000000005027211 */ /* 0x080fe200078f18ff */
[----:B------:R-:W-:Y:S01]  /*37a0*/  IMAD.IADD R101, R23, 0x1, R93 ;  /* 0x0000000117657824 */ /* 0x000fe200078e025d */
[----:B------:R-:W-:Y:S01]  /*37b0*/  LEA.HI R0, R5, R0, RZ, 0x6 ;  /* 0x0000000005007211 */ /* 0x000fe200078f30ff */
[----:B------:R-:W-:Y:S01]  /*37c0*/  IMAD.IADD R106, R99, 0x1, R22 ;  /* 0x00000001636a7824 */ /* 0x000fe200078e0216 */
[----:B------:R-:W-:Y:S01]  /*37d0*/  LOP3.LUT R13, R26, 0x38, R2, 0xf8, !PT ;  /* 0x000000381a0d7812 */ /* 0x000fe200078ef802 */
[----:B------:R-:W-:Y:S01]  /*37e0*/  IMAD.SHL.U32 R26, R145, 0x40, RZ ;  /* 0x00000040911a7824 */ /* 0x000fe200078e00ff */
[----:B------:R-:W-:-:S02]  /*37f0*/  SHF.R.S32.HI R5, RZ, 0x6, R24 ;  /* 0x00000006ff057819 */ /* 0x000fc40000011418 */
[----:B------:R-:W-:Y:S02]  /*3800*/  SHF.R.S32.HI R0, RZ, 0x6, R0 ;  /* 0x00000006ff007819 */ /* 0x000fe40000011400 */
[----:B------:R-:W-:Y:S01]  /*3810*/  LOP3.LUT R26, R26, 0x1c0, RZ, 0xc0, !PT ;  /* 0x000001c01a1a7812 */ /* 0x000fe200078ec0ff */
[----:B------:R-:W-:Y:S01]  /*3820*/  IMAD R19, R5, 0xc00, R7 ;  /* 0x00000c0005137824 */ /* 0x000fe200078e0207 */
[----:B------:R-:W-:Y:S01]  /*3830*/  LOP3.LUT R14, R27, 0x38, R3, 0xf8, !PT ;  /* 0x000000381b0e7812 */ /* 0x000fe200078ef803 */
[----:B------:R-:W-:Y:S01]  /*3840*/  IMAD R18, R5, 0xc00, R12 ;  /* 0x00000c0005127824 */ /* 0x000fe200078e020c */
[----:B------:R-:W-:Y:S01]  /*3850*/  SHF.R.U32.HI R26, RZ, 0x3, R26 ;  /* 0x00000003ff1a7819 */ /* 0x000fe2000001161a */
[C---:B------:R-:W-:Y:S01]  /*3860*/  IMAD R15, R0.reuse, 0xc00, R7 ;  /* 0x00000c00000f7824 */ /* 0x040fe200078e0207 */
[----:B------:R-:W-:Y:S01]  /*3870*/  LOP3.LUT R17, R27, 0x38, R2, 0xf8, !PT ;  /* 0x000000381b117812 */ /* 0x000fe200078ef802 */
[----:B------:R-:W-:Y:S01]  /*3880*/  IMAD R5, R0, 0xc00, R12 ;  /* 0x00000c0000057824 */ /* 0x000fe200078e020c */
[----:B------:R-:W-:-:S02]  /*3890*/  LOP3.LUT R16, R6, R26, RZ, 0x3c, !PT ;  /* 0x0000001a06107212 */ /* 0x000fc400078e3cff */
[----:B------:R-:W-:Y:S02]  /*38a0*/  LOP3.LUT R13, R13, R26, RZ, 0x3c, !PT ;  /* 0x0000001a0d0d7212 */ /* 0x000fe400078e3cff */
[-C--:B------:R-:W-:Y:S02]  /*38b0*/  LOP3.LUT R6, R14, R149.reuse, RZ, 0x3c, !PT ;  /* 0x000000950e067212 */ /* 0x080fe400078e3cff */
[----:B------:R-:W-:Y:S01]  /*38c0*/  SHF.R.S32.HI R72, RZ, 0x3, R2 ;  /* 0x00000003ff487819 */ /* 0x000fe20000011402 */
[----:B------:R-:W-:Y:S01]  /*38d0*/  IMAD.IADD R13, R15, 0x1, R13 ;  /* 0x000000010f0d7824 */ /* 0x000fe200078e020d */
[----:B------:R-:W-:Y:S01]  /*38e0*/  LOP3.LUT R86, R2, 0xfffffff8, RZ, 0xc0, !PT ;  /* 0xfffffff802567812 */ /* 0x000fe200078ec0ff */
[----:B------:R-:W-:Y:S01]  /*38f0*/  IMAD R2, R11, c[0x0][0x2b0], RZ ;  /* 0x0000ac000b027a24 */ /* 0x000fe200078e02ff */
[----:B------:R-:W-:Y:S01]  /*3900*/  LOP3.LUT R0, R17, R149, RZ, 0x3c, !PT ;  /* 0x0000009511007212 */ /* 0x000fe200078e3cff */
[----:B------:R-:W-:Y:S01]  /*3910*/  IMAD.IADD R6, R18, 0x1, R6 ;  /* 0x0000000112067824 */ /* 0x000fe200078e0206 */
[----:B------:R-:W-:Y:S01]  /*3920*/  IADD3 R16, R19, R16, RZ ;  /* 0x0000001013107210 */ /* 0x000fe20007ffe0ff */
[----:B------:R-:W-:Y:S01]  /*3930*/  IMAD R2, R10, c[0x0][0x2b4], R2 ;  /* 0x0000ad000a027a24 */ /* 0x000fe200078e0202 */
[----:B------:R-:W-:Y:S01]  /*3940*/  IADD3 R5, R5, R0, RZ ;  /* 0x0000000005057210 */ /* 0x000fe20007ffe0ff */
[----:B------:R-:W-:Y:S01]  /*3950*/  IMAD R0, R146, 0x20, R145 ;  /* 0x0000002092007824 */ /* 0x000fe200078e0291 */
[----:B------:R-:W-:Y:S01]  /*3960*/  LOP3.LUT R87, R3, 0xfffffff8, RZ, 0xc0, !PT ;  /* 0xfffffff803577812 */ /* 0x000fe200078ec0ff */
[----:B------:R-:W-:Y:S01]  /*3970*/  IMAD.SHL.U32 R123, R13, 0x2, RZ ;  /* 0x000000020d7b7824 */ /* 0x000fe200078e00ff */
[----:B------:R-:W-:Y:S01]  /*3980*/  SHF.R.S32.HI R73, RZ, 0x3, R3 ;  /* 0x00000003ff497819 */ /* 0x000fe20000011403 */
[----:B------:R-:W-:Y:S01]  /*3990*/  IMAD.SHL.U32 R122, R6, 0x2, RZ ;  /* 0x00000002067a7824 */ /* 0x000fe200078e00ff */
[----:B------:R-:W-:Y:S01]  /*39a0*/  IADD3 R104, R22, R95, RZ ;  /* 0x0000005f16687210 */ /* 0x000fe20007ffe0ff */
[----:B------:R-:W-:Y:S01]  /*39b0*/  IMAD.IADD R120, R115, 0x1, R2 ;  /* 0x0000000173787824 */ /* 0x000fe200078e0202 */
[----:B------:R-:W-:-:S02]  /*39c0*/  SHF.R.S32.HI R103, RZ, 0x1f, R87 ;  /* 0x0000001fff677819 */ /* 0x000fc40000011457 */
[----:B------:R-:W-:Y:S02]  /*39d0*/  SHF.R.S32.HI R102, RZ, 0x1f, R86 ;  /* 0x0000001fff667819 */ /* 0x000fe40000011456 */
[----:B------:R-:W-:Y:S02]  /*39e0*/  SHF.L.U32 R124, R16, 0x1, RZ ;  /* 0x00000001107c7819 */ /* 0x000fe400000006ff */
[----:B---3--:R-:W-:Y:S02]  /*39f0*/  SHF.L.U32 R121, R5, 0x1, RZ ;  /* 0x0000000105797819 */ /* 0x008fe400000006ff */
.L_x_2332:
[----:B------:R-:W-:Y:S01]  /*3a00*/  MOV R84, RZ ;  /* 0x000000ff00547202 */ /* 0x000fe20000000f00 */
[----:B--23--:R-:W-:Y:S01]  /*3a10*/  IMAD.MOV.U32 R2, RZ, RZ, c[0x0][0x2b8] ;  /* 0x0000ae00ff027624 */ /* 0x00cfe200078e00ff */
[----:B------:R-:W-:Y:S04]  /*3a20*/  DEPBAR.LE SB0, 0x0 ;  /* 0x000080000000791a */ /* 0x000fe80000000000 */
[----:B------:R-:W-:Y:S01]  /*3a30*/  ISETP.NE.AND P0, PT, R2, 0x1, PT ;  /* 0x000000010200780c */ /* 0x000fe20003f05270 */
[----:B------:R-:W-:Y:S01]  /*3a40*/  IMAD R2, R39, 0x30, R0 ;  /* 0x0000003027027824 */ /* 0x000fe200078e0200 */
[----:B------:R-:W-:Y:S01]  /*3a50*/  WARPSYNC 0xffffffff ;  /* 0xffffffff00007948 */ /* 0x000fe20003800000 */
[----:B------:R-:W-:Y:S02]  /*3a60*/  BSSY B2, `(.L_x_2292) ;  /* 0x0000557000027945 */ /* 0x000fe40003800000 */
[----:B------:R-:W-:Y:S04]  /*3a70*/  IMAD.IADD R5, R127, 0x1, R2 ;  /* 0x000000017f057824 */ /* 0x000fe800078e0202 */
[----:B----4-:R-:W-:Y:S04]  /*3a80*/  IMAD.MOV.U32 R3, RZ, RZ, R5 ;  /* 0x000000ffff037224 */ /* 0x010fe800078e0005 */
[----:B------:R-:W-:Y:S05]  /*3a90*/  @P0 IMAD.HI.U32 R6, R5, c[0x0][0x2bc], RZ ;  /* 0x0000af0005060a27 */ /* 0x000fea00078e00ff */
        /* <DEDUP_REMOVED lines=23> */
[C---:B-1----:R-:W-:Y:S02]  /*3c10*/  LEA R82, P0, R2.reuse, c[0x0][0x1c8], 0x1 ;  /* 0x0000720002527a11 */ /* 0x042fe400078008ff */
        /* <DEDUP_REMOVED lines=44> */
[C---:B------:R-:W-:Y:S02]  /*3ee0*/  LEA R10, P0, R3.reuse, c[0x0][0x288], 0x1 ;  /* 0x0000a200030a7a11 */ /* 0x040fe400078008ff */
[C---:B------:R-:W-:Y:S02]  /*3ef0*/  IADD3 R5, R142.reuse, 0x20, RZ ;  /* 0x000000208e057810 */ /* 0x040fe40007ffe0ff */
[----:B------:R-:W-:Y:S02]  /*3f00*/  LEA.HI.X R11, R3, c[0x0][0x28c], R6, 0x1, P0 ;  /* 0x0000a300030b7a11 */ /* 0x000fe400000f0c06 */
[C---:B------:R-:W-:Y:S01]  /*3f10*/  ISETP.GE.AND P0, PT, R142.reuse, c[0x0][0x27c], PT ;  /* 0x00009f008e007a0c */ /* 0x040fe20003f06270 */
[----:B------:R-:W-:Y:S11]  /*3f20*/  CS2R R2, SRZ ;  /* 0x0000000000027805 */ /* 0x000ff6000001ff00 */
[----:B------:R-:W-:Y:S01]  /*3f30*/  @!UPT UIADD3 URZ, URZ, URZ, URZ ;  /* 0x0000003f3f3ff290 */ /* 0x000fe2000fffe03f */
[----:B------:R1:W5:Y:S04]  /*3f40*/  @!P0 LDG.E.64 R42, [R16.64] ;  /* 0x0000000a102a8981 */ /* 0x000368000c1e1b00 */
[----:B------:R1:W5:Y:S01]  /*3f50*/  @!P0 LDG.E.64 R2, [R10.64] ;  /* 0x0000000a0a028981 */ /* 0x000362000c1e1b00 */
[----:B------:R-:W-:Y:S02]  /*3f60*/  ISETP.GE.AND P0, PT, R5, c[0x0][0x27c], PT ;  /* 0x00009f0005007a0c */ /* 0x000fe40003f06270 */
[C---:B------:R-:W-:Y:S11]  /*3f70*/  IADD3 R5, R142.reuse, 0x40, RZ ;  /* 0x000000408e057810 */ /* 0x040ff60007ffe0ff */
[----:B------:R1:W5:Y:S04]  /*3f80*/  @!P0 LDG.E.64 R44, [R16.64+0x40] ;  /* 0x0000400a102c8981 */ /* 0x000368000c1e1b00 */
[----:B------:R1:W5:Y:S01]  /*3f90*/  @!P0 LDG.E.64 R8, [R10.64+0x40] ;  /* 0x0000400a0a088981 */ /* 0x000362000c1e1b00 */
[----:B------:R-:W-:Y:S02]  /*3fa0*/  ISETP.GE.AND P0, PT, R5, c[0x0][0x27c], PT ;  /* 0x00009f0005007a0c */ /* 0x000fe40003f06270 */
[----:B------:R-:W-:Y:S11]  /*3fb0*/  IADD3 R5, R142, 0x60, RZ ;  /* 0x000000608e057810 */ /* 0x000ff60007ffe0ff */
[----:B------:R1:W5:Y:S04]  /*3fc0*/  @!P0 LDG.E.64 R46, [R16.64+0x80] ;  /* 0x0000800a102e8981 */ /* 0x000368000c1e1b00 */
[----:B------:R1:W5:Y:S01]  /*3fd0*/  @!P0 LDG.E.64 R14, [R10.64+0x80] ;  /* 0x0000800a0a0e8981 */ /* 0x000362000c1e1b00 */
[----:B------:R-:W-:Y:S11]  /*3fe0*/  ISETP.GE.AND P0, PT, R5, c[0x0][0x27c], PT ;  /* 0x00009f0005007a0c */ /* 0x000ff60003f06270 */
[----:B------:R-:W-:Y:S02]  /*3ff0*/  @!UPT UIADD3 URZ, URZ, URZ, URZ ;  /* 0x0000003f3f3ff290 */ /* 0x000fe4000fffe03f */
[----:B------:R1:W5:Y:S04]  /*4000*/  @!P0 LDG.E.64 R48, [R16.64+0xc0] ;  /* 0x0000c00a10308981 */ /* 0x000368000c1e1b00 */
[----:B------:R1:W5:Y:S02]  /*4010*/  @!P0 LDG.E.64 R20, [R10.64+0xc0] ;  /* 0x0000c00a0a148981 */ /* 0x000364000c1e1b00 */
.L_x_2296:
[----:B------:R-:W-:Y:S05]  /*4020*/  BSYNC B0 ;  /* 0x0000000000007941 */ /* 0x000fea0003800000 */
.L_x_2295:
        /* <DEDUP_REMOVED lines=31> */
[----:B------:R-:W-:Y:S01]  /*4220*/  CS2R R30, SRZ ;  /* 0x00000000001e7805 */ /* 0x000fe2000001ff00 */
[----:B------:R-:W-:Y:S01]  /*4230*/  PRMT R27, R10, 0x7610, R27 ;  /* 0x000076100a1b7816 */ /* 0x000fe2000000001b */
[----:B------:R-:W-:Y:S01]  /*4240*/  CS2R R28, SRZ ;  /* 0x00000000001c7805 */ /* 0x000fe2000001ff00 */
[----:B------:R-:W-:Y:S01]  /*4250*/  PRMT R26, R5, 0x5410, R11 ;  /* 0x00005410051a7816 */ /* 0x000fe2000000000b */
[----:B------:R-:W-:Y:S01]  /*4260*/  CS2R R24, SRZ ;  /* 0x0000000000187805 */ /* 0x000fe2000001ff00 */
        /* <DEDUP_REMOVED lines=16> */
[----:B------:R-:W-:Y:S02]  /*4370*/  LEA R10, P0, R6, c[0x0][0x288], 0x1 ;  /* 0x0000a200060a7a11 */ /* 0x000fe400078008ff */
[----:B------:R-:W-:Y:S02]  /*4380*/  IADD3 R5, R142, 0x20, RZ ;  /* 0x000000208e057810 */ /* 0x000fe40007ffe0ff */
[----:B------:R-:W-:Y:S02]  /*4390*/  LEA.HI.X R11, R6, c[0x0][0x28c], R11, 0x1, P0 ;  /* 0x0000a300060b7a11 */ /* 0x000fe400000f0c0b */
[C---:B------:R-:W-:Y:S11]  /*43a0*/  ISETP.GE.AND P0, PT, R142.reuse, c[0x0][0x27c], PT ;  /* 0x00009f008e007a0c */ /* 0x040ff60003f06270 */
[----:B------:R-:W-:Y:S02]  /*43b0*/  @!UPT UIADD3 URZ, URZ, URZ, URZ ;  /* 0x0000003f3f3ff290 */ /* 0x000fe4000fffe03f */
        /* <DEDUP_REMOVED lines=14> */
.L_x_2298:
[----:B------:R-:W-:Y:S05]  /*44a0*/  BSYNC B0 ;  /* 0x0000000000007941 */ /* 0x000fea0003800000 */
.L_x_2297:
[----:B-1---5:R-:W-:Y:S01]  /*44b0*/  MOV R11, R52 ;  /* 0x00000034000b7202 */ /* 0x022fe20000000f00 */
[----:B------:R-:W-:Y:S01]  /*44c0*/  IMAD.MOV.U32 R6, RZ, RZ, R56 ;  /* 0x000000ffff067224 */ /* 0x000fe200078e0038 */
[----:B------:R1:W2:Y:S01]  /*44d0*/  SHFL.IDX PT, R68, R81, RZ, 0x181f ;  /* 0x00181fff51447589 */ /* 0x0002a200000e0000 */
[----:B------:R-:W-:Y:S01]  /*44e0*/  IMAD.MOV.U32 R5, RZ, RZ, R57 ;  /* 0x000000ffff057224 */ /* 0x000fe200078e0039 */
[----:B------:R-:W-:Y:S01]  /*44f0*/  BSSY B1, `(.L_x_2299) ;  /* 0x0000107000017945 */ /* 0x000fe20003800000 */
[----:B------:R-:W-:Y:S03]  /*4500*/  IMAD.MOV.U32 R10, RZ, RZ, R54 ;  /* 0x000000ffff0a7224 */ /* 0x000fe600078e0036 */
[----:B------:R-:W-:Y:S01]  /*4510*/  PRMT R64, R6, 0x5410, R5 ;  /* 0x0000541006407816 */ /* 0x000fe20000000005 */
[----:B------:R-:W-:Y:S01]  /*4520*/  IMAD.MOV.U32 R5, RZ, RZ, R55 ;  /* 0x000000ffff057224 */ /* 0x000fe200078e0037 */
[----:B------:R1:W3:Y:S01]  /*4530*/  SHFL.IDX PT, R65, R82, RZ, 0x181f ;  /* 0x00181fff52417589 */ /* 0x0002e200000e0000 */
[----:B------:R-:W-:Y:S03]  /*4540*/  IMAD.MOV.U32 R6, RZ, RZ, R50 ;  /* 0x000000ffff067224 */ /* 0x000fe600078e0032 */
[----:B------:R-:W-:Y:S01]  /*4550*/  PRMT R63, R10, 0x5410, R5 ;  /* 0x000054100a3f7816 */ /* 0x000fe20000000005 */
[----:B------:R-:W-:Y:S02]  /*4560*/  IMAD.MOV.U32 R10, RZ, RZ, R53 ;  /* 0x000000ffff0a7224 */ /* 0x000fe400078e0035 */
[----:B------:R-:W-:Y:S03]  /*4570*/  IMAD.MOV.U32 R5, RZ, RZ, R51 ;  /* 0x000000ffff057224 */ /* 0x000fe600078e0033 */
[----:B------:R-:W-:Y:S01]  /*4580*/  PRMT R62, R11, 0x5410, R10 ;  /* 0x000054100b3e7816 */ /* 0x000fe2000000000a */
[----:B------:R-:W-:Y:S01]  /*4590*/  IMAD.MOV.U32 R10, RZ, RZ, R31 ;  /* 0x000000ffff0a7224 */ /* 0x000fe200078e001f */
[----:B------:R-:W-:Y:S01]  /*45a0*/  PRMT R61, R6, 0x5410, R5 ;  /* 0x00005410063d7816 */ /* 0x000fe20000000005 */
[----:B------:R-:W-:Y:S01]  /*45b0*/  IMAD.MOV.U32 R6, RZ, RZ, R28 ;  /* 0x000000ffff067224 */ /* 0x000fe200078e001c */
[----:B------:R-:W-:Y:S02]  /*45c0*/  MOV R11, R30 ;  /* 0x0000001e000b7202 */ /* 0x000fe40000000f00 */
[----:B------:R-:W-:Y:S02]  /*45d0*/  MOV R5, R29 ;  /* 0x0000001d00057202 */ /* 0x000fe40000000f00 */
[----:B------:R-:W-:Y:S01]  /*45e0*/  PRMT R37, R10, 0x7610, R37 ;  /* 0x000076100a257816 */ /* 0x000fe20000000025 */
[----:B------:R-:W-:Y:S01]  /*45f0*/  IMAD.MOV.U32 R10, RZ, RZ, R25 ;  /* 0x000000ffff0a7224 */ /* 0x000fe200078e0019 */
[----:B------:R-:W-:Y:S01]  /*4600*/  PRMT R36, R5, 0x5410, R11 ;  /* 0x0000541005247816 */ /* 0x000fe2000000000b */
[----:B------:R-:W-:Y:S01]  /*4610*/  IMAD.MOV.U32 R11, RZ, RZ, R24 ;  /* 0x000000ffff0b7224 */ /* 0x000fe200078e0018 */
[----:B------:R-:W-:Y:S01]  /*4620*/  PRMT R35, R35, 0x5410, R6 ;  /* 0x0000541023237816 */ /* 0x000fe20000000006 */
[----:B------:R-:W-:Y:S01]  /*4630*/  IMAD.MOV.U32 R5, RZ, RZ, R23 ;  /* 0x000000ffff057224 */ /* 0x000fe200078e0017 */
[----:B------:R-:W-:Y:S02]  /*4640*/  MOV R6, R22 ;  /* 0x0000001600067202 */ /* 0x000fe40000000f00 */
[----:B------:R-:W-:Y:S02]  /*4650*/  PRMT R35, R10, 0x7610, R35 ;  /* 0x000076100a237816 */ /* 0x000fe40000000023 */
[----:B------:R-:W-:Y:S02]  /*4660*/  PRMT R34, R5, 0x5410, R11 ;  /* 0x0000541005227816 */ /* 0x000fe4000000000b */
[----:B------:R-:W-:Y:S01]  /*4670*/  PRMT R33, R6, 0x7610, R33 ;  /* 0x0000761006217816 */ /* 0x000fe20000000021 */
[----:B------:R-:W-:-:S05]  /*4680*/  @P4 BRA `(.L_x_2300) ;  /* 0x00000ed000004947 */ /* 0x000fca0003800000 */
[----:B-123--:R-:W-:Y:S01]  /*4690*/  ISETP.GE.AND P0, PT, R140, c[0x0][0x1d4], PT ;  /* 0x000075008c007a0c */ /* 0x00efe20003f06270 */
[----:B------:R-:W-:Y:S01]  /*46a0*/  @!UPT UIADD3 URZ, URZ, URZ, URZ ;  /* 0x0000003f3f3ff290 */ /* 0x000fe2000fffe03f */
[----:B------:R-:W-:Y:S11]  /*46b0*/  BSSY B0, `(.L_x_2301) ;  /* 0x0000038000007945 */ /* 0x000ff60003800000 */
[----:B------:R-:W-:-:S05]  /*46c0*/  @P0 BRA `(.L_x_2302) ;  /* 0x0000036000000947 */ /* 0x000fca0003800000 */
[C---:B------:R-:W-:Y:S01]  /*46d0*/  LEA R66, P0, R140.reuse, R65, 0x1 ;  /* 0x000000418c427211 */ /* 0x040fe200078008ff */
[----:B------:R-:W1:Y:S03]  /*46e0*/  LDS.128 R16, [R223+0xa080] ;  /* 0x00a08000df107984 */ /* 0x000e660000000c00 */
[----:B------:R-:W-:Y:S02]  /*46f0*/  LEA.HI.X R67, R140, R68, R141, 0x1, P0 ;  /* 0x000000448c437211 */ /* 0x000fe400000f0c8d */
[----:B------:R-:W-:Y:S11]  /*4700*/  ISETP.GE.AND P0, PT, R142, c[0x0][0x27c], PT ;  /* 0x00009f008e007a0c */ /* 0x000ff60003f06270 */
[----:B------:R-:W-:Y:S02]  /*4710*/  @!UPT UIADD3 URZ, URZ, URZ, URZ ;  /* 0x0000003f3f3ff290 */ /* 0x000fe4000fffe03f */
[----:B------:R-:W-:Y:S01]  /*4720*/  @!P0 HADD2.F32 R10, -RZ, R13.H0_H0 ;  /* 0x2000000dff0a8230 */ /* 0x000fe20000004100 */
[--C-:B------:R-:W-:Y:S01]  /*4730*/  @!P0 SHF.R.U64 R11, R2, 0x10, R3.reuse ;  /* 0x00000010020b8819 */ /* 0x100fe20000001203 */
[----:B------:R-:W-:Y:S01]  /*4740*/  @!P0 HADD2.F32 R40, -RZ, R40.H0_H0 ;  /* 0x20000028ff288230 */ /* 0x000fe20000004100 */
[----:B------:R-:W-:Y:S02]  /*4750*/  @!P0 SHF.R.U32.HI R13, RZ, 0x10, R3 ;  /* 0x00000010ff0d8819 */ /* 0x000fe40000011603 */
[--C-:B------:R-:W-:Y:S02]  /*4760*/  @!P0 SHF.R.U64 R42, R42, 0x10, R43.reuse ;  /* 0x000000102a2a8819 */ /* 0x100fe4000000122b */
[----:B------:R-:W-:Y:S02]  /*4770*/  @!P0 SHF.R.U32.HI R43, RZ, 0x10, R43 ;  /* 0x00000010ff2b8819 */ /* 0x000fe4000001162b */
        /* <DEDUP_REMOVED lines=8> */
[----:B------:R-:W-:Y:S01]  /*4800*/  @!P0 FFMA.FTZ R71, R3, R40, -R5 ;  /* 0x0000002803478223 */ /* 0x000fe20000010805 */
[----:B------:R-:W-:Y:S01]  /*4810*/  @!P0 MOV R5, R18 ;  /* 0x0000001200058202 */ /* 0x000fe20000000f00 */
[----:B------:R-:W-:Y:S01]  /*4820*/  @!P0 FFMA.FTZ R2, R38, R40, R2 ;  /* 0x0000002826028223 */ /* 0x000fe20000010002 */
[----:B------:R-:W-:Y:S02]  /*4830*/  @!P0 HADD2.F32 R3, -RZ, R11.H0_H0 ;  /* 0x2000000bff038230 */ /* 0x000fe40000004100 */
[----:B------:R-:W-:Y:S02]  /*4840*/  @!P0 HADD2.F32 R38, -RZ, R42.H0_H0 ;  /* 0x2000002aff268230 */ /* 0x000fe40000004100 */
[----:B------:R-:W-:Y:S01]  /*4850*/  @!P0 F2FP.PACK_AB R2, R2, R71 ;  /* 0x000000470202823e */ /* 0x000fe200000000ff */
[CC--:B------:R-:W-:Y:S01]  /*4860*/  @!P0 FMUL.FTZ R10, R41.reuse, R3.reuse ;  /* 0x00000003290a8220 */ /* 0x0c0fe20000410000 */
[--C-:B------:R-:W-:Y:S01]  /*4870*/  @!P0 HADD2.F32 R40, -RZ, R5.reuse.H1_H1 ;  /* 0x30000005ff288230 */ /* 0x100fe20000004100 */
[C---:B------:R-:W-:Y:S01]  /*4880*/  @!P0 FMUL.FTZ R3, R6.reuse, R3 ;  /* 0x0000000306038220 */ /* 0x040fe20000410000 */
[----:B------:R-:W-:Y:S01]  /*4890*/  @!P0 HADD2.F32 R11, -RZ, R26.H0_H0 ;  /* 0x2000001aff0b8230 */ /* 0x000fe20000004100 */
[-C--:B------:R-:W-:Y:S01]  /*48a0*/  @!P0 FFMA.FTZ R70, R6, R38.reuse, -R10 ;  /* 0x0000002606468223 */ /* 0x080fe2000001080a */
[----:B------:R-:W-:Y:S01]  /*48b0*/  @!P0 MOV R10, R19 ;  /* 0x00000013000a8202 */ /* 0x000fe20000000f00 */
[----:B------:R-:W-:Y:S01]  /*48c0*/  @!P0 FFMA.FTZ R3, R41, R38, R3 ;  /* 0x0000002629038223 */ /* 0x000fe20000010003 */
[----:B------:R-:W-:Y:S01]  /*48d0*/  @!P0 HADD2.F32 R6, -RZ, R5.H0_H0 ;  /* 0x20000005ff068230 */ /* 0x000fe20000004100 */
[-C--:B------:R-:W-:Y:S01]  /*48e0*/  @!P0 FMUL.FTZ R69, R40, R11.reuse ;  /* 0x0000000b28458220 */ /* 0x080fe20000410000 */
[----:B------:R-:W-:Y:S01]  /*48f0*/  @!P0 MOV R16, R2 ;  /* 0x0000000200108202 */ /* 0x000fe20000000f00 */
[----:B------:R-:W-:Y:S01]  /*4900*/  @!P0 HADD2.F32 R42, -RZ, R37.H1_H1 ;  /* 0x30000025ff2a8230 */ /* 0x000fe20000004100 */
[----:B------:R-:W-:Y:S01]  /*4910*/  @!P0 F2FP.PACK_AB R3, R3, R70 ;  /* 0x000000460303823e */ /* 0x000fe200000000ff */
[C---:B------:R-:W-:Y:S01]  /*4920*/  @!P0 FMUL.FTZ R5, R6.reuse, R11 ;  /* 0x0000000b06058220 */ /* 0x040fe20000410000 */
[--C-:B------:R-:W-:Y:S02]  /*4930*/  @!P0 HADD2.F32 R11, -RZ, R10.reuse.H1_H1 ;  /* 0x3000000aff0b8230 */ /* 0x100fe40000004100 */
[-C--:B------:R-:W-:Y:S01]  /*4940*/  @!P0 FFMA.FTZ R69, R6, R42.reuse, -R69 ;  /* 0x0000002a06458223 */ /* 0x080fe20000010845 */
[----:B------:R-:W-:Y:S01]  /*4950*/  @!P0 MOV R17, R3 ;  /* 0x0000000300118202 */ /* 0x000fe20000000f00 */
[----:B------:R-:W-:Y:S01]  /*4960*/  @!P0 FFMA.FTZ R5, R40, R42, R5 ;  /* 0x0000002a28058223 */ /* 0x000fe20000010005 */
[----:B------:R-:W-:Y:S02]  /*4970*/  @!P0 HADD2.F32 R10, -RZ, R10.H0_H0 ;  /* 0x2000000aff0a8230 */ /* 0x000fe40000004100 */
[----:B------:R-:W-:Y:S02]  /*4980*/  @!P0 HADD2.F32 R6, -RZ, R13.H0_H0 ;  /* 0x2000000dff068230 */ /* 0x000fe40000004100 */
[----:B------:R-:W-:Y:S01]  /*4990*/  @!P0 HADD2.F32 R13, -RZ, R43.H0_H0 ;  /* 0x2000002bff0d8230 */ /* 0x000fe20000004100 */
[----:B------:R-:W-:Y:S02]  /*49a0*/  @!P0 F2FP.PACK_AB R5, R5, R69 ;  /* 0x000000450505823e */ /* 0x000fe400000000ff */
[CC--:B------:R-:W-:Y:S02]  /*49b0*/  @!P0 FMUL.FTZ R43, R11.reuse, R6.reuse ;  /* 0x000000060b2b8220 */ /* 0x0c0fe40000410000 */
[C---:B------:R-:W-:Y:S01]  /*49c0*/  @!P0 FMUL.FTZ R6, R10.reuse, R6 ;  /* 0x000000060a068220 */ /* 0x040fe20000410000 */
[----:B------:R-:W-:Y:S01]  /*49d0*/  @!P0 MOV R18, R5 ;  /* 0x0000000500128202 */ /* 0x000fe20000000f00 */
[-C--:B------:R-:W-:Y:S02]  /*49e0*/  @!P0 FFMA.FTZ R43, R10, R13.reuse, -R43 ;  /* 0x0000000d0a2b8223 */ /* 0x080fe4000001082b */
[----:B------:R-:W-:Y:S05]  /*49f0*/  @!P0 FFMA.FTZ R6, R11, R13, R6 ;  /* 0x0000000d0b068223 */ /* 0x000fea0000010006 */
[----:B------:R-:W-:Y:S04]  /*4a00*/  @!P0 F2FP.PACK_AB R6, R6, R43 ;  /* 0x0000002b0606823e */ /* 0x000fe800000000ff */
[----:B------:R-:W-:Y:S05]  /*4a10*/  @!P0 MOV R19, R6 ;  /* 0x0000000600138202 */ /* 0x000fea0000000f00 */
[----:B------:R1:W-:Y:S02]  /*4a20*/  ST.E.128 [R66.64], R16 ;  /* 0x0000001042007985 */ /* 0x0003e4000c101d0a */
.L_x_2302:
[----:B------:R-:W-:Y:S05]  /*4a30*/  BSYNC B0 ;  /* 0x0000000000007941 */ /* 0x000fea0003800000 */
.L_x_2301:
[----:B------:R-:W-:Y:S01]  /*4a40*/  ISETP.GE.AND P0, PT, R144, c[0x0][0x1d4], PT ;  /* 0x0000750090007a0c */ /* 0x000fe20003f06270 */
[----:B------:R-:W-:Y:S01]  /*4a50*/  @!UPT UIADD3 URZ, URZ, URZ, URZ ;  /* 0x0000003f3f3ff290 */ /* 0x000fe2000fffe03f */
[----:B------:R-:W-:Y:S11]  /*4a60*/  BSSY B0, `(.L_x_2303) ;  /* 0x0000039000007945 */ /* 0x000ff60003800000 */
[----:B------:R-:W-:-:S05]  /*4a70*/  @P0 BRA `(.L_x_2304) ;  /* 0x0000037000000947 */ /* 0x000fca0003800000 */
[----:B-1----:R-:W1:Y:S01]  /*4a80*/  LDS.128 R16, [R223+0xb880] ;  /* 0x00b88000df107984 */ /* 0x002e620000000c00 */
[----:B------:R-:W-:Y:S02]  /*4a90*/  LEA R42, P0, R238, R65, 0x1 ;  /* 0x00000041ee2a7211 */ /* 0x000fe400078008ff */
[----:B------:R-:W-:Y:S02]  /*4aa0*/  IADD3 R2, R142, 0x20, RZ ;  /* 0x000000208e027810 */ /* 0x000fe40007ffe0ff */
[----:B------:R-:W-:Y:S02]  /*4ab0*/  LEA.HI.X R43, R238, R68, R248, 0x1, P0 ;  /* 0x00000044ee2b7211 */ /* 0x000fe400000f0cf8 */
[----:B------:R-:W-:Y:S11]  /*4ac0*/  ISETP.GE.AND P0, PT, R2, c[0x0][0x27c], PT ;  /* 0x00009f0002007a0c */ /* 0x000ff60003f06270 */
[----:B------:R-:W-:Y:S02]  /*4ad0*/  @!UPT UIADD3 URZ, URZ, URZ, URZ ;  /* 0x0000003f3f3ff290 */ /* 0x000fe4000fffe03f */
[----:B------:R-:W-:Y:S01]  /*4ae0*/  @!P0 SHF.R.U64 R6, R8, 0x10, R9 ;  /* 0x0000001008068819 */ /* 0x000fe20000001209 */
[----:B------:R-:W-:Y:S01]  /*4af0*/  @!P0 HADD2.F32 R2, -RZ, R26.H1_H1 ;  /* 0x3000001aff028230 */ /* 0x000fe20000004100 */
[----:B------:R-:W-:Y:S01]  /*4b00*/  @!P0 SHF.R.U64 R13, R44, 0x10, R45 ;  /* 0x000000102c0d8819 */ /* 0x000fe2000000122d */
[--C-:B------:R-:W-:Y:S01]  /*4b10*/  @!P0 HADD2.F32 R38, -RZ, R58.reuse.H1_H1 ;  /* 0x3000003aff268230 */ /* 0x100fe20000004100 */
[----:B------:R-:W-:Y:S01]  /*4b20*/  @!P0 SHF.R.U32.HI R10, RZ, 0x10, R9 ;  /* 0x00000010ff0a8819 */ /* 0x000fe20000011609 */
[----:B------:R-:W-:Y:S01]  /*4b30*/  @!P0 HADD2.F32 R9, -RZ, R58.H0_H0 ;  /* 0x2000003aff098230 */ /* 0x000fe20000004100 */
[----:B------:R-:W-:Y:S01]  /*4b40*/  @!P0 SHF.R.U32.HI R41, RZ, 0x10, R45 ;  /* 0x00000010ff298819 */ /* 0x000fe2000001162d */
[----:B------:R-:W-:Y:S02]  /*4b50*/  @!P0 HADD2.F32 R6, -RZ, R6.H0_H0 ;  /* 0x20000006ff068230 */ /* 0x000fe40000004100 */
        /* <DEDUP_REMOVED lines=14> */
[-C--:B------:R-:W-:Y:S02]  /*4c40*/  @!P0 FMUL.FTZ R26, R11, R6.reuse ;  /* 0x000000060b1a8220 */ /* 0x080fe40000410000 */
[C---:B------:R-:W-:Y:S01]  /*4c50*/  @!P0 FMUL.FTZ R3, R5.reuse, R6 ;  /* 0x0000000605038220 */ /* 0x040fe20000410000 */
[----:B------:R-:W-:Y:S01]  /*4c60*/  @!P0 F2FP.PACK_AB R2, R2, R66 ;  /* 0x000000420202823e */ /* 0x000fe200000000ff */
[----:B------:R-:W-:Y:S01]  /*4c70*/  @!P0 IMAD.MOV.U32 R6, RZ, RZ, R19 ;  /* 0x000000ffff068224 */ /* 0x000fe200078e0013 */
[--C-:B------:R-:W-:Y:S01]  /*4c80*/  @!P0 HADD2.F32 R9, -RZ, R8.reuse.H0_H0 ;  /* 0x20000008ff098230 */ /* 0x100fe20000004100 */
[-C--:B------:R-:W-:Y:S01]  /*4c90*/  @!P0 FFMA.FTZ R45, R5, R13.reuse, -R26 ;  /* 0x0000000d052d8223 */ /* 0x080fe2000001081a */
[----:B------:R-:W-:Y:S01]  /*4ca0*/  @!P0 HADD2.F32 R26, -RZ, R8.H1_H1 ;  /* 0x30000008ff1a8230 */ /* 0x000fe20000004100 */
[----:B------:R-:W-:Y:S01]  /*4cb0*/  @!P0 FFMA.FTZ R3, R11, R13, R3 ;  /* 0x0000000d0b038223 */ /* 0x000fe20000010003 */
[----:B------:R-:W-:Y:S01]  /*4cc0*/  @!P0 HADD2.F32 R5, -RZ, R27.H0_H0 ;  /* 0x2000001bff058230 */ /* 0x000fe20000004100 */
[----:B------:R-:W-:Y:S01]  /*4cd0*/  @!P0 MOV R16, R2 ;  /* 0x0000000200108202 */ /* 0x000fe20000000f00 */
[--C-:B------:R-:W-:Y:S02]  /*4ce0*/  @!P0 HADD2.F32 R40, -RZ, R6.reuse.H1_H1 ;  /* 0x30000006ff288230 */ /* 0x100fe40000004100 */
[----:B------:R-:W-:Y:S01]  /*4cf0*/  @!P0 HADD2.F32 R8, -RZ, R6.H0_H0 ;  /* 0x20000006ff088230 */ /* 0x000fe20000004100 */
[----:B------:R-:W-:Y:S01]  /*4d00*/  @!P0 FMUL.FTZ R6, R26, R5 ;  /* 0x000000051a068220 */ /* 0x000fe20000410000 */
[----:B------:R-:W-:Y:S01]  /*4d10*/  @!P0 F2FP.PACK_AB R3, R3, R45 ;  /* 0x0000002d0303823e */ /* 0x000fe200000000ff */
[C---:B------:R-:W-:Y:S02]  /*4d20*/  @!P0 FMUL.FTZ R5, R9.reuse, R5 ;  /* 0x0000000509058220 */ /* 0x040fe40000410000 */
[----:B------:R-:W-:Y:S02]  /*4d30*/  @!P0 FMUL.FTZ R44, R40, R10 ;  /* 0x0000000a282c8220 */ /* 0x000fe40000410000 */
[----:B------:R-:W-:Y:S02]  /*4d40*/  @!P0 FFMA.FTZ R9, R9, R38, -R6 ;  /* 0x0000002609098223 */ /* 0x000fe40000010806 */
[----:B------:R-:W-:Y:S02]  /*4d50*/  @!P0 FMUL.FTZ R6, R8, R10 ;  /* 0x0000000a08068220 */ /* 0x000fe40000410000 */
[----:B------:R-:W-:Y:S02]  /*4d60*/  @!P0 FFMA.FTZ R5, R26, R38, R5 ;  /* 0x000000261a058223 */ /* 0x000fe40000010005 */
[-C--:B------:R-:W-:Y:S02]  /*4d70*/  @!P0 FFMA.FTZ R44, R8, R41.reuse, -R44 ;  /* 0x00000029082c8223 */ /* 0x080fe4000001082c */
[----:B------:R-:W-:Y:S01]  /*4d80*/  @!P0 FFMA.FTZ R6, R40, R41, R6 ;  /* 0x0000002928068223 */ /* 0x000fe20000010006 */
[----:B------:R-:W-:Y:S01]  /*4d90*/  @!P0 F2FP.PACK_AB R5, R5, R9 ;  /* 0x000000090505823e */ /* 0x000fe200000000ff */
[----:B------:R-:W-:Y:S03]  /*4da0*/  @!P0 IMAD.MOV.U32 R17, RZ, RZ, R3 ;  /* 0x000000ffff118224 */ /* 0x000fe600078e0003 */
[----:B------:R-:W-:Y:S02]  /*4db0*/  @!P0 F2FP.PACK_AB R6, R6, R44 ;  /* 0x0000002c0606823e */ /* 0x000fe400000000ff */
[----:B------:R-:W-:Y:S02]  /*4dc0*/  @!P0 MOV R18, R5 ;  /* 0x0000000500128202 */ /* 0x000fe40000000f00 */
[----:B------:R-:W-:Y:S05]  /*4dd0*/  @!P0 MOV R19, R6 ;  /* 0x0000000600138202 */ /* 0x000fea0000000f00 */
[----:B------:R1:W-:Y:S02]  /*4de0*/  ST.E.128 [R42.64], R16 ;  /* 0x000000102a007985 */ /* 0x0003e4000c101d0a */
.L_x_2304:
[----:B------:R-:W-:Y:S05]  /*4df0*/  BSYNC B0 ;  /* 0x0000000000007941 */ /* 0x000fea0003800000 */
.L_x_2303:
[----:B------:R-:W-:Y:S01]  /*4e00*/  ISETP.GE.AND P0, PT, R228, c[0x0][0x1d4], PT ;  /* 0x00007500e4007a0c */ /* 0x000fe20003f06270 */
[----:B------:R-:W-:Y:S01]  /*4e10*/  @!UPT UIADD3 URZ, URZ, URZ, URZ ;  /* 0x0000003f3f3ff290 */ /* 0x000fe2000fffe03f */
[----:B------:R-:W-:Y:S11]  /*4e20*/  BSSY B0, `(.L_x_2305) ;  /* 0x0000039000007945 */ /* 0x000ff60003800000 */
[----:B------:R-:W-:-:S05]  /*4e30*/  @P0 BRA `(.L_x_2306) ;  /* 0x0000037000000947 */ /* 0x000fca0003800000 */
[----:B------:R-:W2:Y:S01]  /*4e40*/  LDS.128 R8, [R223+0xd080] ;  /* 0x00d08000df087984 */ /* 0x000ea20000000c00 */
[----:B------:R-:W-:Y:S02]  /*4e50*/  LEA R40, P0, R228, R65, 0x1 ;  /* 0x00000041e4287211 */ /* 0x000fe400078008ff */
[----:B------:R-:W-:Y:S02]  /*4e60*/  IADD3 R2, R142, 0x40, RZ ;  /* 0x000000408e027810 */ /* 0x000fe40007ffe0ff */
[----:B------:R-:W-:Y:S02]  /*4e70*/  LEA.HI.X R41, R228, R68, R250, 0x1, P0 ;  /* 0x00000044e4297211 */ /* 0x000fe400000f0cfa */
[----:B------:R-:W-:Y:S11]  /*4e80*/  ISETP.GE.AND P0, PT, R2, c[0x0][0x27c], PT ;  /* 0x00009f0002007a0c */ /* 0x000ff60003f06270 */
[----:B------:R-:W-:Y:S02]  /*4e90*/  @!UPT UIADD3 URZ, URZ, URZ, URZ ;  /* 0x0000003f3f3ff290 */ /* 0x000fe4000fffe03f */
[----:B------:R-:W-:Y:S01]  /*4ea0*/  @!P0 SHF.R.U64 R6, R14, 0x10, R15 ;  /* 0x000000100e068819 */ /* 0x000fe2000000120f */
[----:B------:R-:W-:Y:S01]  /*4eb0*/  @!P0 HADD2.F32 R2, -RZ, R27.H1_H1 ;  /* 0x3000001bff028230 */ /* 0x000fe20000004100 */
[----:B-1----:R-:W-:Y:S01]  /*4ec0*/  @!P0 SHF.R.U64 R17, R46, 0x10, R47 ;  /* 0x000000102e118819 */ /* 0x002fe2000000122f */
[----:B------:R-:W-:Y:S01]  /*4ed0*/  @!P0 HADD2.F32 R14, -RZ, R59.H0_H0 ;  /* 0x2000003bff0e8230 */ /* 0x000fe20000004100 */
[----:B------:R-:W-:Y:S01]  /*4ee0*/  @!P0 SHF.R.U32.HI R15, RZ, 0x10, R15 ;  /* 0x00000010ff0f8819 */ /* 0x000fe2000001160f */
[----:B------:R-:W-:Y:S01]  /*4ef0*/  @!P0 HADD2.F32 R6, -RZ, R6.H0_H0 ;  /* 0x20000006ff068230 */ /* 0x000fe20000004100 */
[----:B------:R-:W-:Y:S01]  /*4f00*/  @!P0 SHF.R.U32.HI R27, RZ, 0x10, R47 ;  /* 0x00000010ff1b8819 */ /* 0x000fe2000001162f */
[----:B------:R-:W-:Y:S02]  /*4f10*/  @!P0 HADD2.F32 R17, -RZ, R17.H0_H0 ;  /* 0x20000011ff118230 */ /* 0x000fe40000004100 */
[----:B------:R-:W-:Y:S02]  /*4f20*/  @!P0 HADD2.F32 R19, -RZ, R59.H1_H1 ;  /* 0x3000003bff138230 */ /* 0x000fe40000004100 */
[----:B------:R-:W-:Y:S02]  /*4f30*/  @!P0 HADD2.F32 R15, -RZ, R15.H0_H0 ;  /* 0x2000000fff0f8230 */ /* 0x000fe40000004100 */
[----:B------:R-:W-:Y:S01]  /*4f40*/  @!P0 HADD2.F32 R27, -RZ, R27.H0_H0 ;  /* 0x2000001bff1b8230 */ /* 0x000fe20000004100 */
[----:B--2---:R-:W-:Y:S02]  /*4f50*/  @!P0 MOV R3, R8 ;  /* 0x0000000800038202 */ /* 0x004fe40000000f00 */
[----:B------:R-:W-:Y:S03]  /*4f60*/  @!P0 MOV R5, R9 ;  /* 0x0000000900058202 */ /* 0x000fe60000000f00 */
[--C-:B------:R-:W-:Y:S02]  /*4f70*/  @!P0 HADD2.F32 R13, -RZ, R3.reuse.H1_H1 ;  /* 0x30000003ff0d8230 */ /* 0x100fe40000004100 */
[----:B------:R-:W-:Y:S02]  /*4f80*/  @!P0 HADD2.F32 R3, -RZ, R3.H0_H0 ;  /* 0x20000003ff038230 */ /* 0x000fe40000004100 */
[--C-:B------:R-:W-:Y:S01]  /*4f90*/  @!P0 HADD2.F32 R16, -RZ, R5.reuse.H1_H1 ;  /* 0x30000005ff108230 */ /* 0x100fe20000004100 */
[-C--:B------:R-:W-:Y:S01]  /*4fa0*/  @!P0 FMUL.FTZ R18, R13, R2.reuse ;  /* 0x000000020d128220 */ /* 0x080fe20000410000 */
        /* <DEDUP_REMOVED lines=17> */
[-C--:B------:R-:W-:Y:S01]  /*50c0*/  @!P0 FMUL.FTZ R6, R18, R5.reuse ;  /* 0x0000000512068220 */ /* 0x080fe20000410000 */
[----:B------:R-:W-:Y:S01]  /*50d0*/  @!P0 F2FP.PACK_AB R3, R3, R42 ;  /* 0x0000002a0303823e */ /* 0x000fe200000000ff */
[----:B------:R-:W-:Y:S02]  /*50e0*/  @!P0 FMUL.FTZ R5, R14, R5 ;  /* 0x000000050e058220 */ /* 0x000fe40000410000 */
[----:B------:R-:W-:Y:S02]  /*50f0*/  @!P0 FMUL.FTZ R38, R26, R15 ;  /* 0x0000000f1a268220 */ /* 0x000fe40000410000 */
[----:B------:R-:W-:Y:S02]  /*5100*/  @!P0 FFMA.FTZ R14, R14, R19, -R6 ;  /* 0x000000130e0e8223 */ /* 0x000fe40000010806 */
[C---:B------:R-:W-:Y:S02]  /*5110*/  @!P0 FMUL.FTZ R6, R13.reuse, R15 ;  /* 0x0000000f0d068220 */ /* 0x040fe40000410000 */
        /* <DEDUP_REMOVED lines=9> */
.L_x_2306:
[----:B------:R-:W-:Y:S05]  /*51b0*/  BSYNC B0 ;  /* 0x0000000000007941 */ /* 0x000fea0003800000 */
.L_x_2305:
[----:B------:R-:W-:Y:S11]  /*51c0*/  ISETP.GE.AND P0, PT, R229, c[0x0][0x1d4], PT ;  /* 0x00007500e5007a0c */ /* 0x000ff60003f06270 */
[----:B------:R-:W-:Y:S02]  /*51d0*/  @!UPT UIADD3 URZ, URZ, URZ, URZ ;  /* 0x0000003f3f3ff290 */ /* 0x000fe4000fffe03f */
[----:B------:R-:W-:-:S05]  /*51e0*/  @P0 BRA `(.L_x_2300) ;  /* 0x0000037000000947 */ /* 0x000fca0003800000 */
[----:B-1----:R-:W1:Y:S01]  /*51f0*/  LDS.128 R8, [R223+0xe880] ;  /* 0x00e88000df087984 */ /* 0x002e620000000c00 */
[C---:B------:R-:W-:Y:S02]  /*5200*/  LEA R26, P0, R229.reuse, R65, 0x1 ;  /* 0x00000041e51a7211 */ /* 0x040fe400078008ff */
[----:B------:R-:W-:Y:S02]  /*5210*/  IADD3 R2, R142, 0x60, RZ ;  /* 0x000000608e027810 */ /* 0x000fe40007ffe0ff */
[----:B------:R-:W-:Y:S02]  /*5220*/  LEA.HI.X R27, R229, R68, R249, 0x1, P0 ;  /* 0x00000044e51b7211 */ /* 0x000fe400000f0cf9 */
[----:B------:R-:W-:Y:S11]  /*5230*/  ISETP.GE.AND P0, PT, R2, c[0x0][0x27c], PT ;  /* 0x00009f0002007a0c */ /* 0x000ff60003f06270 */
[----:B------:R-:W-:Y:S02]  /*5240*/  @!UPT UIADD3 URZ, URZ, URZ, URZ ;  /* 0x0000003f3f3ff290 */ /* 0x000fe4000fffe03f */
        /* <DEDUP_REMOVED lines=30> */
[----:B------:R-:W-:Y:S01]  /*5430*/  @!P0 HADD2.F32 R5, -RZ, R33.H1_H1 ;  /* 0x30000021ff058230 */ /* 0x000fe20000004100 */
        /* <DEDUP_REMOVED lines=18> */
.L_x_2300:
[----:B-123--:R-:W-:Y:S05]  /*5560*/  BSYNC B1 ;  /* 0x0000000000017941 */ /* 0x00efea0003800000 */
.L_x_2299:
[----:B------:R1:W2:Y:S04]  /*5570*/  SHFL.IDX PT, R38, R81, 0x1, 0x181f ;  /* 0x00381f0051267f89 */ /* 0x0002a800000e0000 */
[----:B------:R1:W3:Y:S01]  /*5580*/  SHFL.IDX PT, R32, R82, 0x1, 0x181f ;  /* 0x00381f0052207f89 */ /* 0x0002e200000e0000 */
[----:B------:R-:W-:-:S05]  /*5590*/  @P5 BRA `(.L_x_2307) ;  /* 0x00003a3000005947 */ /* 0x000fca0003800000 */
[----:B------:R-:W-:Y:S01]  /*55a0*/  ISETP.GE.AND P0, PT, R140, c[0x0][0x1d4], PT ;  /* 0x000075008c007a0c */ /* 0x000fe20003f06270 */
[----:B------:R-:W-:Y:S01]  /*55b0*/  @!UPT UIADD3 URZ, URZ, URZ, URZ ;  /* 0x0000003f3f3ff290 */ /* 0x000fe2000fffe03f */
[----:B------:R-:W-:Y:S11]  /*55c0*/  BSSY B0, `(.L_x_2308) ;  /* 0x0000038000007945 */ /* 0x000ff60003800000 */
[----:B------:R-:W-:-:S05]  /*55d0*/  @P0 BRA `(.L_x_2309) ;  /* 0x0000036000000947 */ /* 0x000fca0003800000 */
[C---:B---3--:R-:W-:Y:S01]  /*55e0*/  LEA R26, P0, R140.reuse, R32, 0x1 ;  /* 0x000000208c1a7211 */ /* 0x048fe200078008ff */
[----:B------:R-:W3:Y:S03]  /*55f0*/  LDS.128 R8, [R223+0xb080] ;  /* 0x00b08000df087984 */ /* 0x000ee60000000c00 */
[----:B--2---:R-:W-:Y:S02]  /*5600*/  LEA.HI.X R27, R140, R38, R141, 0x1, P0 ;  /* 0x000000268c1b7211 */ /* 0x004fe400000f0c8d */
        /* <DEDUP_REMOVED lines=13> */
[----:B---3--:R-:W-:Y:S02]  /*56e0*/  @!P0 MOV R3, R8 ;  /* 0x0000000800038202 */ /* 0x008fe40000000f00 */
        /* <DEDUP_REMOVED lines=16> */
[----:B------:R-:W-:Y:S01]  /*57f0*/  @!P0 F2FP.PACK_AB R2, R2, R33 ;  /* 0x000000210202823e */ /* 0x000fe200000000ff */
[----:B------:R-:W-:Y:S02]  /*5800*/  @!P0 HADD2.F32 R5, -RZ, R34.H0_H0 ;  /* 0x20000022ff058230 */ /* 0x000fe40000004100 */
[----:B------:R-:W-:Y:S01]  /*5810*/  @!P0 HADD2.F32 R14, -RZ, R13.H0_H0 ;  /* 0x2000000dff0e8230 */ /* 0x000fe20000004100 */
[----:B------:R-:W-:Y:S01]  /*5820*/  @!P0 F2FP.PACK_AB R3, R3, R23 ;  /* 0x000000170303823e */ /* 0x000fe200000000ff */
[--C-:B------:R-:W-:Y:S01]  /*5830*/  @!P0 HADD2.F32 R20, -RZ, R6.reuse.H1_H1 ;  /* 0x30000006ff148230 */ /* 0x100fe20000004100 */
[----:B------:R-:W-:Y:S01]  /*5840*/  @!P0 MOV R8, R2 ;  /* 0x0000000200088202 */ /* 0x000fe20000000f00 */
[----:B------:R-:W-:Y:S01]  /*5850*/  @!P0 HADD2.F32 R13, -RZ, R6.H0_H0 ;  /* 0x20000006ff0d8230 */ /* 0x000fe20000004100 */
[----:B------:R-:W-:Y:S01]  /*5860*/  @!P0 FMUL.FTZ R6, R18, R5 ;  /* 0x0000000512068220 */ /* 0x000fe20000410000 */
[----:B------:R-:W-:Y:S01]  /*5870*/  @!P0 MOV R9, R3 ;  /* 0x0000000300098202 */ /* 0x000fe20000000f00 */
[----:B------:R-:W-:Y:S02]  /*5880*/  @!P0 FMUL.FTZ R5, R14, R5 ;  /* 0x000000050e058220 */ /* 0x000fe40000410000 */
[----:B------:R-:W-:Y:S02]  /*5890*/  @!P0 FMUL.FTZ R22, R20, R15 ;  /* 0x0000000f14168220 */ /* 0x000fe40000410000 */
[----:B------:R-:W-:Y:S02]  /*58a0*/  @!P0 FFMA.FTZ R14, R14, R19, -R6 ;  /* 0x000000130e0e8223 */ /* 0x000fe40000010806 */
[C---:B------:R-:W-:Y:S02]  /*58b0*/  @!P0 FMUL.FTZ R6, R13.reuse, R15 ;  /* 0x0000000f0d068220 */ /* 0x040fe40000410000 */
[----:B------:R-:W-:Y:S02]  /*58c0*/  @!P0 FFMA.FTZ R5, R18, R19, R5 ;  /* 0x0000001312058223 */ /* 0x000fe40000010005 */
[-C--:B------:R-:W-:Y:S02]  /*58d0*/  @!P0 FFMA.FTZ R22, R13, R21.reuse, -R22 ;  /* 0x000000150d168223 */ /* 0x080fe40000010816 */
[----:B------:R-:W-:Y:S01]  /*58e0*/  @!P0 FFMA.FTZ R6, R20, R21, R6 ;  /* 0x0000001514068223 */ /* 0x000fe20000010006 */
[----:B------:R-:W-:Y:S04]  /*58f0*/  @!P0 F2FP.PACK_AB R5, R5, R14 ;  /* 0x0000000e0505823e */ /* 0x000fe800000000ff */
[----:B------:R-:W-:Y:S02]  /*5900*/  @!P0 F2FP.PACK_AB R6, R6, R22 ;  /* 0x000000160606823e */ /* 0x000fe400000000ff */
[----:B------:R-:W-:Y:S02]  /*5910*/  @!P0 MOV R10, R5 ;  /* 0x00000005000a8202 */ /* 0x000fe40000000f00 */
[----:B------:R-:W-:Y:S05]  /*5920*/  @!P0 MOV R11, R6 ;  /* 0x00000006000b8202 */ /* 0x000fea0000000f00 */
[----:B------:R2:W-:Y:S02]  /*5930*/  ST.E.128 [R26.64], R8 ;  /* 0x000000081a007985 */ /* 0x0005e4000c101d0a */
.L_x_2309:
[----:B------:R-:W-:Y:S05]  /*5940*/  BSYNC B0 ;  /* 0x0000000000007941 */ /* 0x000fea0003800000 */
.L_x_2308:
[----:B------:R-:W-:Y:S01]  /*5950*/  ISETP.GE.AND P0, PT, R144, c[0x0][0x1d4], PT ;  /* 0x0000750090007a0c */ /* 0x000fe20003f06270 */
[----:B------:R-:W-:Y:S01]  /*5960*/  @!UPT UIADD3 URZ, URZ, URZ, URZ ;  /* 0x0000003f3f3ff290 */ /* 0x000fe2000fffe03f */
[----:B------:R-:W-:Y:S11]  /*5970*/  BSSY B0, `(.L_x_2310) ;  /* 0x0000039000007945 */ /* 0x000ff60003800000 */
[----:B------:R-:W-:-:S05]  /*5980*/  @P0 BRA `(.L_x_2311) ;  /* 0x0000037000000947 */ /* 0x000fca0003800000 */
[----:B--2---:R-:W2:Y:S01]  /*5990*/  LDS.128 R8, [R223+0xc880] ;  /* 0x00c88000df087984 */ /* 0x004ea20000000c00 */
[----:B---3--:R-:W-:Y:S02]  /*59a0*/  LEA R22, P0, R238, R32, 0x1 ;  /* 0x00000020ee167211 */ /* 0x008fe400078008ff */
        /* <DEDUP_REMOVED lines=53> */
.L_x_2311:
[----:B------:R-:W-:Y:S05]  /*5d00*/  BSYNC B0 ;  /* 0x0000000000007941 */ /* 0x000fea0003800000 */
.L_x_2310:
        /* <DEDUP_REMOVED lines=59> */
.L_x_2313:
[----:B------:R-:W-:Y:S05]  /*60c0*/  BSYNC B0 ;  /* 0x0000000000007941 */ /* 0x000fea0003800000 */
.L_x_2312:
[----:B------:R-:W-:Y:S11]  /*60d0*/  ISETP.GE.AND P0, PT, R229, c[0x0][0x1d4], PT ;  /* 0x00007500e5007a0c */ /* 0x000ff60003f06270 */
[----:B------:R-:W-:Y:S02]  /*60e0*/  @!UPT UIADD3 URZ, URZ, URZ, URZ ;  /* 0x0000003f3f3ff290 */ /* 0x000fe4000fffe03f */
[----:B------:R-:W-:-:S05]  /*60f0*/  @P0 BRA `(.L_x_2307) ;  /* 0x00002ed000000947 */ /* 0x000fca0003800000 */
[----:B--2---:R-:W2:Y:S01]  /*6100*/  LDS.128 R8, [R223+0xf880] ;  /* 0x00f88000df087984 */ /* 0x004ea20000000c00 */
[C---:B---3--:R-:W-:Y:S02]  /*6110*/  LEA R24, P0, R229.reuse, R32, 0x1 ;  /* 0x00000020e5187211 */ /* 0x048fe400078008ff */
        /* <DEDUP_REMOVED lines=52> */
[----:B------:R2:W-:Y:S01]  /*6460*/  ST.E.128 [R24.64], R8 ;  /* 0x0000000818007985 */ /* 0x0005e2000c101d0a */
[----:B------:R-:W-:-:S05]  /*6470*/  BRA `(.L_x_2307) ;  /* 0x00002b5000007947 */ /* 0x000fca0003800000 */
.L_x_2294:
        /* <DEDUP_REMOVED lines=36> */
.L_x_2315:
[----:B------:R-:W-:Y:S05]  /*66c0*/  BSYNC B0 ;  /* 0x0000000000007941 */ /* 0x000fea0003800000 */
.L_x_2314:
        /* <DEDUP_REMOVED lines=64> */
.L_x_2317:
[----:B------:R-:W-:Y:S05]  /*6ad0*/  BSYNC B0 ;  /* 0x0000000000007941 */ /* 0x000fea0003800000 */
.L_x_2316:
[----:B------:R-:W-:Y:S01]  /*6ae0*/  IADD3 R74, -R75, c[0x0][0x1d4], RZ ;  /* 0x000075004b4a7a10 */ /* 0x000fe20007ffe1ff */
[----:B-----5:R-:W-:Y:S01]  /*6af0*/  IMAD.MOV.U32 R6, RZ, RZ, R66 ;  /* 0x000000ffff067224 */ /* 0x020fe200078e0042 */
[----:B------:R2:W3:Y:S01]  /*6b00*/  SHFL.IDX PT, R77, R81, RZ, 0x181f ;  /* 0x00181fff514d7589 */ /* 0x0004e200000e0000 */
[----:B------:R-:W-:Y:S01]  /*6b10*/  IMAD.MOV.U32 R5, RZ, RZ, R67 ;  /* 0x000000ffff057224 */ /* 0x000fe200078e0043 */
[----:B------:R-:W-:Y:S01]  /*6b20*/  BSSY B1, `(.L_x_2318) ;  /* 0x0000115000017945 */ /* 0x000fe20003800000 */
[----:B-1----:R-:W-:Y:S01]  /*6b30*/  IMAD.MOV.U32 R3, RZ, RZ, R64 ;  /* 0x000000ffff037224 */ /* 0x002fe200078e0040 */
[----:B------:R-:W-:Y:S01]  /*6b40*/  PRMT R71, R6, 0x7610, R71 ;  /* 0x0000761006477816 */ /* 0x000fe20000000047 */
[----:B------:R-:W-:Y:S02]  /*6b50*/  IMAD.MOV.U32 R2, RZ, RZ, R65 ;  /* 0x000000ffff027224 */ /* 0x000fe400078e0041 */
[----:B------:R-:W-:Y:S01]  /*6b60*/  IMAD.MOV.U32 R6, RZ, RZ, R62 ;  /* 0x000000ffff067224 */ /* 0x000fe200078e003e */
[----:B------:R-:W-:Y:S01]  /*6b70*/  PRMT R70, R3, 0x5410, R5 ;  /* 0x0000541003467816 */ /* 0x000fe20000000005 */
[----:B------:R2:W1:Y:S01]  /*6b80*/  SHFL.IDX PT, R76, R82, RZ, 0x181f ;  /* 0x00181fff524c7589 */ /* 0x00046200000e0000 */
        /* <DEDUP_REMOVED lines=23> */
[C---:B------:R-:W-:Y:S01]  /*6d00*/  IMAD.SHL.U32 R151, R145.reuse, 0x40, RZ ;  /* 0x0000004091977824 */ /* 0x040fe200078e00ff */
[----:B------:R-:W-:Y:S01]  /*6d10*/  BSSY B0, `(.L_x_2320) ;  /* 0x000007c000007945 */ /* 0x000fe20003800000 */
[----:B------:R-:W-:Y:S03]  /*6d20*/  IMAD.SHL.U32 R152, R145, 0x40, RZ ;  /* 0x0000004091987824 */ /* 0x000fe600078e00ff */
[----:B------:R-:W-:Y:S02]  /*6d30*/  LOP3.LUT R151, R151, 0x1c0, RZ, 0xc0, !PT ;  /* 0x000001c097977812 */ /* 0x000fe400078ec0ff */
[----:B------:R-:W-:Y:S02]  /*6d40*/  LOP3.LUT R152, R152, 0x1c0, RZ, 0xc0, !PT ;  /* 0x000001c098987812 */ /* 0x000fe400078ec0ff */
[----:B------:R-:W-:Y:S03]  /*6d50*/  SHF.R.U32.HI R151, RZ, 0x3, R151 ;  /* 0x00000003ff977819 */ /* 0x000fe60000011697 */
[----:B------:R-:W-:-:S05]  /*6d60*/  @P0 BRA `(.L_x_2321) ;  /* 0x0000076000000947 */ /* 0x000fca0003800000 */
[----:B------:R-:W-:Y:S01]  /*6d70*/  SEL R2, R75, R74, !P1 ;  /* 0x0000004a4b027207 */ /* 0x000fe20004800000 */
[----:B------:R-:W1:Y:S01]  /*6d80*/  LDS.128 R20, [R124+0xa080] ;  /* 0x00a080007c147984 */ /* 0x000e620000000c00 */
[----:B------:R-:W-:Y:S02]  /*6d90*/  ISETP.GE.AND P0, PT, R140, c[0x0][0x27c], PT ;  /* 0x00009f008c007a0c */ /* 0x000fe40003f06270 */
[----:B------:R-:W-:Y:S04]  /*6da0*/  SHF.R.S32.HI R3, RZ, 0x1f, R2 ;  /* 0x0000001fff037819 */ /* 0x000fe80000011402 */
[----:B------:R-:W-:Y:S04]  /*6db0*/  LEA.HI R2, R3, R2, RZ, 0x4 ;  /* 0x0000000203027211 */ /* 0x000fe800078f20ff */
[----:B------:R-:W-:Y:S03]  /*6dc0*/  LEA.HI.SX32 R2, R2, R73, 0x1c ;  /* 0x0000004902027211 */ /* 0x000fe600078fe2ff */
[--C-:B------:R-:W-:Y:S01]  /*6dd0*/  @!P0 SHF.R.U32.HI R43, RZ, 0x10, R45.reuse ;  /* 0x00000010ff2b8819 */ /* 0x100fe2000001162d */
[----:B------:R-:W-:Y:S01]  /*6de0*/  @!P0 HADD2.F32 R40, -RZ, R40.H0_H0 ;  /* 0x20000028ff288230 */ /* 0x000fe20000004100 */
[----:B------:R-:W-:Y:S01]  /*6df0*/  SHF.R.S32.HI R3, RZ, 0x1f, R2 ;  /* 0x0000001fff037819 */ /* 0x000fe20000011402 */
[----:B------:R-:W-:Y:S01]  /*6e00*/  @!P0 HADD2.F32 R41, -RZ, R41.H0_H0 ;  /* 0x20000029ff298230 */ /* 0x000fe20000004100 */
[----:B------:R-:W-:Y:S01]  /*6e10*/  SHF.L.U32 R78, R2, 0x3, RZ ;  /* 0x00000003024e7819 */ /* 0x000fe200000006ff */
[----:B------:R-:W-:Y:S01]  /*6e20*/  @!P0 HADD2.F32 R43, -RZ, R43.H0_H0 ;  /* 0x2000002bff2b8230 */ /* 0x000fe20000004100 */
[----:B------:R-:W-:Y:S02]  /*6e30*/  LEA.HI R3, R3, R2, RZ, 0x3 ;  /* 0x0000000203037211 */ /* 0x000fe400078f18ff */
[----:B------:R-:W-:Y:S02]  /*6e40*/  @!P0 SHF.R.U64 R44, R44, 0x10, R45 ;  /* 0x000000102c2c8819 */ /* 0x000fe4000000122d */
[----:B------:R-:W-:Y:S02]  /*6e50*/  SHF.R.S32.HI R2, RZ, 0x3, R3 ;  /* 0x00000003ff027819 */ /* 0x000fe40000011403 */
[----:B------:R-:W-:Y:S02]  /*6e60*/  LOP3.LUT R3, R152, 0x38, R78, 0xf8, !PT ;  /* 0x0000003898037812 */ /* 0x000fe400078ef84e */
[----:B------:R-:W-:Y:S01]  /*6e70*/  @!P0 SHF.R.U64 R8, R8, 0x10, R9 ;  /* 0x0000001008088819 */ /* 0x000fe20000001209 */
[----:B------:R-:W-:Y:S01]  /*6e80*/  IMAD R2, R2, 0xc00, R7 ;  /* 0x00000c0002027824 */ /* 0x000fe200078e0207 */
[----:B------:R-:W-:Y:S02]  /*6e90*/  LOP3.LUT R3, R3, R151, RZ, 0x3c, !PT ;  /* 0x0000009703037212 */ /* 0x000fe400078e3cff */
[----:B------:R-:W-:Y:S01]  /*6ea0*/  @!P0 SHF.R.U64 R46, R46, 0x10, R47 ;  /* 0x000000102e2e8819 */ /* 0x000fe2000000122f */
[----:B------:R-:W-:Y:S02]  /*6eb0*/  @!P0 HADD2.F32 R8, -RZ, R8.H0_H0 ;  /* 0x20000008ff088230 */ /* 0x000fe40000004100 */
        /* <DEDUP_REMOVED lines=8> */
[CC--:B-1----:R-:W-:Y:S02]  /*6f40*/  @!P0 FMUL.FTZ R2, R5.reuse, R3.reuse ;  /* 0x0000000305028220 */ /* 0x0c2fe40000410000 */
        /* <DEDUP_REMOVED lines=12> */
[----:B------:R-:W-:Y:S04]  /*7010*/  @!P0 FMUL.FTZ R45, R40, R3 ;  /* 0x00000003282d8220 */ /* 0x000fe80000410000 */
[C---:B------:R-:W-:Y:S02]  /*7020*/  @!P0 FFMA.FTZ R79, R5.reuse, R41, -R45 ;  /* 0x00000029054f8223 */ /* 0x040fe4000001082d */
[----:B------:R-:W-:Y:S01]  /*7030*/  @!P0 FMUL.FTZ R5, R5, R3 ;  /* 0x0000000305058220 */ /* 0x000fe20000410000 */
[----:B------:R-:W-:Y:S01]  /*7040*/  @!P0 HADD2.F32 R3, -RZ, R6.H1_H1 ;  /* 0x30000006ff038230 */ /* 0x000fe20000004100 */
[----:B------:R-:W-:Y:S04]  /*7050*/  @!P0 FMUL.FTZ R6, R42, R9 ;  /* 0x000000092a068220 */ /* 0x000fe80000410000 */
[C---:B------:R-:W-:Y:S02]  /*7060*/  @!P0 FFMA.FTZ R45, R3.reuse, R43, -R6 ;  /* 0x0000002b032d8223 */ /* 0x040fe40000010806 */
[----:B------:R-:W-:Y:S01]  /*7070*/  @!P0 FMUL.FTZ R6, R3, R9 ;  /* 0x0000000903068220 */ /* 0x000fe20000410000 */
[----:B------:R-:W-:Y:S02]  /*7080*/  @!P0 HADD2.F32 R9, -RZ, R44.H0_H0 ;  /* 0x2000002cff098230 */ /* 0x000fe40000004100 */
[----:B------:R-:W-:Y:S01]  /*7090*/  @!P0 HADD2.F32 R3, -RZ, R13.H1_H1 ;  /* 0x3000000dff038230 */ /* 0x000fe20000004100 */
[----:B------:R-:W-:Y:S01]  /*70a0*/  @!P0 FMUL.FTZ R13, R14, R8 ;  /* 0x000000080e0d8220 */ /* 0x000fe20000410000 */
[----:B------:R-:W-:Y:S01]  /*70b0*/  @!P0 F2FP.PACK_AB R56, R45, R79 ;  /* 0x0000004f2d38823e */ /* 0x000fe200000000ff */
[----:B------:R-:W-:Y:S02]  /*70c0*/  @!P0 IMAD.MOV.U32 R45, RZ, RZ, R54 ;  /* 0x000000ffff2d8224 */ /* 0x000fe400078e0036 */
[CC--:B------:R-:W-:Y:S01]  /*70d0*/  @!P0 FFMA.FTZ R13, R3.reuse, R9.reuse, -R13 ;  /* 0x00000009030d8223 */ /* 0x0c0fe2000001080d */
[----:B------:R-:W-:Y:S01]  /*70e0*/  @!P0 MOV R21, R56 ;  /* 0x0000003800158202 */ /* 0x000fe20000000f00 */
        /* <DEDUP_REMOVED lines=11> */
[----:B------:R-:W-:Y:S01]  /*71a0*/  @!P0 HADD2.F32 R41, -RZ, R38.H1_H1 ;  /* 0x30000026ff298230 */ /* 0x000fe20000004100 */
[----:B------:R-:W-:Y:S01]  /*71b0*/  @!P0 MOV R43, R55 ;  /* 0x00000037002b8202 */ /* 0x000fe20000000f00 */
[----:B------:R-:W-:Y:S01]  /*71c0*/  @!P0 HADD2.F32 R9, -RZ, R13.H0_H0 ;  /* 0x2000000dff098230 */ /* 0x000fe20000004100 */
[-C--:B------:R-:W-:Y:S01]  /*71d0*/  @!P0 FMUL.FTZ R42, R40, R8.reuse ;  /* 0x00000008282a8220 */ /* 0x080fe20000410000 */
[----:B------:R-:W-:Y:S01]  /*71e0*/  @!P0 SHF.R.U32.HI R14, RZ, 0x10, R11 ;  /* 0x00000010ff0e8819 */ /* 0x000fe2000001160b */
[----:B------:R-:W-:Y:S01]  /*71f0*/  @!P0 HADD2.F32 R15, -RZ, R15.H0_H0 ;  /* 0x2000000fff0f8230 */ /* 0x000fe20000004100 */
[----:B------:R-:W-:Y:S01]  /*7200*/  @!P0 MOV R11, R23 ;  /* 0x00000017000b8202 */ /* 0x000fe20000000f00 */
[C---:B------:R-:W-:Y:S01]  /*7210*/  @!P0 FMUL.FTZ R8, R9.reuse, R8 ;  /* 0x0000000809088220 */ /* 0x040fe20000410000 */
[----:B------:R-:W-:Y:S01]  /*7220*/  @!P0 F2FP.PACK_AB R5, R6, R5 ;  /* 0x000000050605823e */ /* 0x000fe200000000ff */
[-C--:B------:R-:W-:Y:S01]  /*7230*/  @!P0 FFMA.FTZ R79, R9, R41.reuse, -R42 ;  /* 0x00000029094f8223 */ /* 0x080fe2000001082a */
[----:B------:R-:W-:Y:S01]  /*7240*/  @!P0 HADD2.F32 R42, -RZ, R57.H0_H0 ;  /* 0x20000039ff2a8230 */ /* 0x000fe20000004100 */
[----:B------:R-:W-:Y:S01]  /*7250*/  @!P0 FFMA.FTZ R8, R40, R41, R8 ;  /* 0x0000002928088223 */ /* 0x000fe20000010008 */
[----:B------:R-:W-:Y:S01]  /*7260*/  @!P0 HADD2.F32 R41, -RZ, R43.H0_H0 ;  /* 0x2000002bff298230 */ /* 0x000fe20000004100 */
[----:B------:R-:W-:Y:S01]  /*7270*/  @!P0 IMAD.MOV.U32 R53, RZ, RZ, R5 ;  /* 0x000000ffff358224 */ /* 0x000fe200078e0005 */
[----:B------:R-:W-:Y:S01]  /*7280*/  @!P0 SHF.R.U32.HI R40, RZ, 0x10, R47 ;  /* 0x00000010ff288819 */ /* 0x000fe2000001162f */
[----:B------:R-:W-:Y:S01]  /*7290*/  @!P0 HADD2.F32 R9, -RZ, R11.H0_H0 ;  /* 0x2000000bff098230 */ /* 0x000fe20000004100 */
[----:B------:R-:W-:Y:S01]  /*72a0*/  @!P0 F2FP.PACK_AB R2, R3, R2 ;  /* 0x000000020302823e */ /* 0x000fe200000000ff */
[-C--:B------:R-:W-:Y:S01]  /*72b0*/  @!P0 FMUL.FTZ R44, R41, R10.reuse ;  /* 0x0000000a292c8220 */ /* 0x080fe20000410000 */
[----:B------:R-:W-:Y:S02]  /*72c0*/  @!P0 HADD2.F32 R14, -RZ, R14.H0_H0 ;  /* 0x2000000eff0e8230 */ /* 0x000fe40000004100 */
[C---:B------:R-:W-:Y:S01]  /*72d0*/  @!P0 FMUL.FTZ R10, R9.reuse, R10 ;  /* 0x0000000a090a8220 */ /* 0x040fe20000410000 */
[----:B------:R-:W-:Y:S01]  /*72e0*/  @!P0 HADD2.F32 R43, -RZ, R43.H1_H1 ;  /* 0x3000002bff2b8230 */ /* 0x000fe20000004100 */
[----:B------:R-:W-:Y:S01]  /*72f0*/  @!P0 FFMA.FTZ R47, R9, R42, -R44 ;  /* 0x0000002a092f8223 */ /* 0x000fe2000001082c */
[----:B------:R-:W-:Y:S01]  /*7300*/  @!P0 HADD2.F32 R44, -RZ, R40.H0_H0 ;  /* 0x20000028ff2c8230 */ /* 0x000fe20000004100 */
[----:B------:R-:W-:Y:S01]  /*7310*/  @!P0 MOV R52, R2 ;  /* 0x0000000200348202 */ /* 0x000fe20000000f00 */
[----:B------:R-:W-:Y:S01]  /*7320*/  @!P0 HADD2.F32 R11, -RZ, R11.H1_H1 ;  /* 0x3000000bff0b8230 */ /* 0x000fe20000004100 */
[----:B------:R-:W-:Y:S01]  /*7330*/  @!P0 FMUL.FTZ R9, R43, R14 ;  /* 0x0000000e2b098220 */ /* 0x000fe20000410000 */
[----:B------:R-:W-:Y:S03]  /*7340*/  @!P0 HADD2.F32 R40, -RZ, R45.H1_H1 ;  /* 0x3000002dff288230 */ /* 0x000fe60000004100 */
[C---:B------:R-:W-:Y:S01]  /*7350*/  @!P0 FFMA.FTZ R45, R11.reuse, R44, -R9 ;  /* 0x0000002c0b2d8223 */ /* 0x040fe20000010809 */
[----:B------:R-:W-:Y:S01]  /*7360*/  @!P0 HADD2.F32 R9, -RZ, R13.H1_H1 ;  /* 0x3000000dff098230 */ /* 0x000fe20000004100 */
[----:B------:R-:W-:Y:S01]  /*7370*/  @!P0 FMUL.FTZ R11, R11, R14 ;  /* 0x0000000e0b0b8220 */ /* 0x000fe20000410000 */
[----:B------:R-:W-:Y:S01]  /*7380*/  @!P0 HADD2.F32 R14, -RZ, R46.H0_H0 ;  /* 0x2000002eff0e8230 */ /* 0x000fe20000004100 */
[CC--:B------:R-:W-:Y:S04]  /*7390*/  @!P0 FMUL.FTZ R13, R40.reuse, R15.reuse ;  /* 0x0000000f280d8220 */ /* 0x0c0fe80000410000 */
[CC--:B------:R-:W-:Y:S02]  /*73a0*/  @!P0 FFMA.FTZ R13, R9.reuse, R14.reuse, -R13 ;  /* 0x0000000e090d8223 */ /* 0x0c0fe4000001080d */
[----:B------:R-:W-:Y:S01]  /*73b0*/  @!P0 FMUL.FTZ R9, R9, R15 ;  /* 0x0000000f09098220 */ /* 0x000fe20000410000 */
[----:B------:R-:W-:Y:S02]  /*73c0*/  @!P0 F2FP.PACK_AB R15, R45, R47 ;  /* 0x0000002f2d0f823e */ /* 0x000fe400000000ff */
[----:B------:R-:W-:Y:S01]  /*73d0*/  @!P0 F2FP.PACK_AB R13, R13, R79 ;  /* 0x0000004f0d0d823e */ /* 0x000fe200000000ff */
[----:B------:R-:W-:Y:S01]  /*73e0*/  @!P0 FFMA.FTZ R9, R40, R14, R9 ;  /* 0x0000000e28098223 */ /* 0x000fe20000010009 */
[----:B------:R-:W-:Y:S01]  /*73f0*/  @!P0 MOV R23, R15 ;  /* 0x0000000f00178202 */ /* 0x000fe20000000f00 */
[----:B------:R-:W-:Y:S02]  /*7400*/  @!P0 FFMA.FTZ R10, R41, R42, R10 ;  /* 0x0000002a290a8223 */ /* 0x000fe4000001000a */
[----:B------:R-:W-:Y:S01]  /*7410*/  @!P0 FFMA.FTZ R11, R43, R44, R11 ;  /* 0x0000002c2b0b8223 */ /* 0x000fe2000001000b */
[----:B------:R-:W-:Y:S01]  /*7420*/  @!P0 F2FP.PACK_AB R8, R9, R8 ;  /* 0x000000080908823e */ /* 0x000fe200000000ff */
[----:B------:R-:W-:Y:S03]  /*7430*/  @!P0 IMAD.MOV.U32 R22, RZ, RZ, R13 ;  /* 0x000000ffff168224 */ /* 0x000fe600078e000d */
        /* <DEDUP_REMOVED lines=9> */
.L_x_2321:
[----:B------:R-:W-:Y:S05]  /*74d0*/  BSYNC B0 ;  /* 0x0000000000007941 */ /* 0x000fea0003800000 */
.L_x_2320:
[----:B------:R-:W-:Y:S11]  /*74e0*/  ISETP.GE.AND P0, PT, R144, c[0x0][0x1d4], PT ;  /* 0x0000750090007a0c */ /* 0x000ff60003f06270 */
[----:B------:R-:W-:Y:S02]  /*74f0*/  @!UPT UIADD3 URZ, URZ, URZ, URZ ;  /* 0x0000003f3f3ff290 */ /* 0x000fe4000fffe03f */
[----:B------:R-:W-:-:S05]  /*7500*/  @P0 BRA `(.L_x_2319) ;  /* 0x0000076000000947 */ /* 0x000fca0003800000 */
[----:B-1----:R-:W-:Y:S01]  /*7510*/  SEL R2, R75, R74, !P2 ;  /* 0x0000004a4b027207 */ /* 0x002fe20005000000 */
[----:B------:R-:W1:Y:S01]  /*7520*/  LDS.128 R20, [R123+0xa080] ;  /* 0x00a080007b147984 */ /* 0x000e620000000c00 */
[----:B------:R-:W-:Y:S02]  /*7530*/  ISETP.GE.AND P0, PT, R144, c[0x0][0x27c], PT ;  /* 0x00009f0090007a0c */ /* 0x000fe40003f06270 */
[----:B------:R-:W-:Y:S04]  /*7540*/  SHF.R.S32.HI R3, RZ, 0x1f, R2 ;  /* 0x0000001fff037819 */ /* 0x000fe80000011402 */
[----:B------:R-:W-:Y:S04]  /*7550*/  LEA.HI R2, R3, R2, RZ, 0x4 ;  /* 0x0000000203027211 */ /* 0x000fe800078f20ff */
[----:B------:R-:W-:Y:S03]  /*7560*/  LEA.HI.SX32 R2, R2, R72, 0x1c ;  /* 0x0000004802027211 */ /* 0x000fe600078fe2ff */
[----:B------:R-:W-:Y:S01]  /*7570*/  @!P0 SHF.R.U64 R5, R16, 0x10, R17 ;  /* 0x0000001010058819 */ /* 0x000fe20000001211 */
[----:B------:R-:W-:Y:S01]  /*7580*/  @!P0 HADD2.F32 R11, -RZ, R57.H1_H1 ;  /* 0x30000039ff0b8230 */ /* 0x000fe20000004100 */
[----:B------:R-:W-:Y:S01]  /*7590*/  SHF.R.S32.HI R3, RZ, 0x1f, R2 ;  /* 0x0000001fff037819 */ /* 0x000fe20000011402 */
[----:B------:R-:W-:Y:S01]  /*75a0*/  @!P0 HADD2.F32 R40, -RZ, R59.H0_H0 ;  /* 0x2000003bff288230 */ /* 0x000fe20000004100 */
[----:B------:R-:W-:Y:S01]  /*75b0*/  SHF.L.U32 R52, R2, 0x3, RZ ;  /* 0x0000000302347819 */ /* 0x000fe200000006ff */
[----:B------:R-:W-:Y:S01]  /*75c0*/  @!P0 HADD2.F32 R8, -RZ, R5.H0_H0 ;  /* 0x20000005ff088230 */ /* 0x000fe20000004100 */
[----:B------:R-:W-:Y:S02]  /*75d0*/  LEA.HI R3, R3, R2, RZ, 0x3 ;  /* 0x0000000203037211 */ /* 0x000fe400078f18ff */
[----:B------:R-:W-:Y:S02]  /*75e0*/  @!P0 SHF.R.U64 R14, R48, 0x10, R49 ;  /* 0x00000010300e8819 */ /* 0x000fe40000001231 */
[----:B------:R-:W-:Y:S02]  /*75f0*/  SHF.R.S32.HI R2, RZ, 0x3, R3 ;  /* 0x00000003ff027819 */ /* 0x000fe40000011403 */
[----:B------:R-:W-:Y:S01]  /*7600*/  LOP3.LUT R3, R152, 0x38, R52, 0xf8, !PT ;  /* 0x0000003898037812 */ /* 0x000fe200078ef834 */
[----:B------:R-:W-:Y:S01]  /*7610*/  @!P0 HADD2.F32 R14, -RZ, R14.H0_H0 ;  /* 0x2000000eff0e8230 */ /* 0x000fe20000004100 */
[----:B------:R-:W-:Y:S01]  /*7620*/  @!P0 SHF.R.U32.HI R10, RZ, 0x10, R17 ;  /* 0x00000010ff0a8819 */ /* 0x000fe20000011611 */
[----:B------:R-:W-:Y:S01]  /*7630*/  IMAD R2, R2, 0xc00, R7 ;  /* 0x00000c0002027824 */ /* 0x000fe200078e0207 */
[----:B------:R-:W-:Y:S02]  /*7640*/  LOP3.LUT R3, R3, R151, RZ, 0x3c, !PT ;  /* 0x0000009703037212 */ /* 0x000fe400078e3cff */
[--C-:B------:R-:W-:Y:S01]  /*7650*/  @!P0 SHF.R.U32.HI R15, RZ, 0x10, R19.reuse ;  /* 0x00000010ff0f8819 */ /* 0x100fe20000011613 */
[----:B------:R-:W-:Y:S01]  /*7660*/  @!P0 HADD2.F32 R10, -RZ, R10.H0_H0 ;  /* 0x2000000aff0a8230 */ /* 0x000fe20000004100 */
[----:B------:R-:W-:Y:S01]  /*7670*/  @!P0 SHF.R.U64 R18, R18, 0x10, R19 ;  /* 0x0000001012128819 */ /* 0x000fe20000001213 */
[----:B------:R-:W-:Y:S01]  /*7680*/  IMAD.IADD R2, R2, 0x1, R3 ;  /* 0x0000000102027824 */ /* 0x000fe200078e0203 */
[----:B------:R-:W-:Y:S01]  /*7690*/  @!P0 HADD2.F32 R3, -RZ, R32.H1_H1 ;  /* 0x30000020ff038230 */ /* 0x000fe20000004100 */
[----:B------:R-:W-:Y:S01]  /*76a0*/  @!P0 SHF.R.U32.HI R17, RZ, 0x10, R49 ;  /* 0x00000010ff118819 */ /* 0x000fe20000011631 */
[----:B------:R-:W-:Y:S01]  /*76b0*/  @!P0 HADD2.F32 R32, -RZ, R58.H1_H1 ;  /* 0x3000003aff208230 */ /* 0x000fe20000004100 */
[--C-:B------:R-:W-:Y:S02]  /*76c0*/  @!P0 SHF.R.U32.HI R42, RZ, 0x10, R51.reuse ;  /* 0x00000010ff2a8819 */ /* 0x100fe40000011633 */
[----:B------:R-:W-:Y:S01]  /*76d0*/  SHF.L.U32 R2, R2, 0x1, RZ ;  /* 0x0000000102027819 */ /* 0x000fe200000006ff */
[----:B------:R-:W-:Y:S01]  /*76e0*/  @!P0 HADD2.F32 R17, -RZ, R17.H0_H0 ;  /* 0x20000011ff118230 */ /* 0x000fe20000004100 */
[----:B------:R-:W-:Y:S01]  /*76f0*/  @!P0 SHF.R.U64 R50, R50, 0x10, R51 ;  /* 0x0000001032328819 */ /* 0x000fe20000001233 */
[----:B------:R-:W-:Y:S02]  /*7700*/  @!P0 HADD2.F32 R42, -RZ, R42.H0_H0 ;  /* 0x2000002aff2a8230 */ /* 0x000fe40000004100 */
[----:B------:R1:W2:Y:S02]  /*7710*/  LDS.128 R44, [R2+0xa080] ;  /* 0x00a08000022c7984 */ /* 0x0002a40000000c00 */
[----:B-1----:R-:W-:Y:S05]  /*7720*/  @!P0 IMAD.MOV.U32 R2, RZ, RZ, R20 ;  /* 0x000000ffff028224 */ /* 0x002fea00078e0014 */
[--C-:B------:R-:W-:Y:S02]  /*7730*/  @!P0 HADD2.F32 R6, -RZ, R2.reuse.H0_H0 ;  /* 0x20000002ff068230 */ /* 0x100fe40000004100 */
[----:B------:R-:W-:Y:S03]  /*7740*/  @!P0 HADD2.F32 R5, -RZ, R2.H1_H1 ;  /* 0x30000002ff058230 */ /* 0x000fe60000004100 */
[C---:B------:R-:W-:Y:S02]  /*7750*/  @!P0 FMUL.FTZ R2, R6.reuse, R3 ;  /* 0x0000000306028220 */ /* 0x040fe40000410000 */
[----:B--2---:R-:W-:Y:S01]  /*7760*/  @!P0 IMAD.MOV.U32 R43, RZ, RZ, R46 ;  /* 0x000000ffff2b8224 */ /* 0x004fe200078e002e */
[----:B------:R-:W-:Y:S02]  /*7770*/  @!P0 MOV R13, R44 ;  /* 0x0000002c000d8202 */ /* 0x000fe40000000f00 */
[----:B------:R-:W-:Y:S03]  /*7780*/  @!P0 MOV R41, R47 ;  /* 0x0000002f00298202 */ /* 0x000fe60000000f00 */
[--C-:B------:R-:W-:Y:S02]  /*7790*/  @!P0 HADD2.F32 R9, -RZ, R13.reuse.H0_H0 ;  /* 0x2000000dff098230 */ /* 0x100fe40000004100 */
[----:B------:R-:W-:Y:S03]  /*77a0*/  @!P0 HADD2.F32 R13, -RZ, R13.H1_H1 ;  /* 0x3000000dff0d8230 */ /* 0x000fe60000004100 */
[----:B------:R-:W-:Y:S02]  /*77b0*/  @!P0 FMUL.FTZ R19, R9, R3 ;  /* 0x0000000309138220 */ /* 0x000fe40000410000 */
[-C--:B------:R-:W-:Y:S02]  /*77c0*/  @!P0 FMUL.FTZ R16, R13, R8.reuse ;  /* 0x000000080d108220 */ /* 0x080fe40000410000 */
[C---:B------:R-:W-:Y:S02]  /*77d0*/  @!P0 FMUL.FTZ R3, R5.reuse, R8 ;  /* 0x0000000805038220 */ /* 0x040fe40000410000 */
[----:B------:R-:W-:Y:S02]  /*77e0*/  @!P0 IMAD.MOV.U32 R8, RZ, RZ, R45 ;  /* 0x000000ffff088224 */ /* 0x000fe400078e002d */
[----:B------:R-:W-:Y:S01]  /*77f0*/  @!P0 FFMA.FTZ R57, R6, R11, -R19 ;  /* 0x0000000b06398223 */ /* 0x000fe20000010813 */
[----:B------:R-:W-:Y:S01]  /*7800*/  @!P0 MOV R6, R21 ;  /* 0x0000001500068202 */ /* 0x000fe20000000f00 */
[-C--:B------:R-:W-:Y:S01]  /*7810*/  @!P0 FFMA.FTZ R56, R5, R14.reuse, -R16 ;  /* 0x0000000e05388223 */ /* 0x080fe20000010810 */
[--C-:B------:R-:W-:Y:S01]  /*7820*/  @!P0 HADD2.F32 R16, -RZ, R8.reuse.H1_H1 ;  /* 0x30000008ff108230 */ /* 0x100fe20000004100 */
[----:B------:R-:W-:Y:S01]  /*7830*/  @!P0 FFMA.FTZ R2, R9, R11, R2 ;  /* 0x0000000b09028223 */ /* 0x000fe20000010002 */
[----:B------:R-:W-:Y:S01]  /*7840*/  @!P0 HADD2.F32 R5, -RZ, R33.H0_H0 ;  /* 0x20000021ff058230 */ /* 0x000fe20000004100 */
[----:B------:R-:W-:Y:S01]  /*7850*/  @!P0 FFMA.FTZ R3, R13, R14, R3 ;  /* 0x0000000e0d038223 */ /* 0x000fe20000010003 */
[----:B------:R-:W-:Y:S01]  /*7860*/  @!P0 HADD2.F32 R11, -RZ, R8.H0_H0 ;  /* 0x20000008ff0b8230 */ /* 0x000fe20000004100 */
[----:B------:R-:W-:Y:S01]  /*7870*/  @!P0 FMUL.FTZ R14, R16, R10 ;  /* 0x0000000a100e8220 */ /* 0x000fe20000410000 */
[----:B------:R-:W-:Y:S02]  /*7880*/  @!P0 HADD2.F32 R8, -RZ, R6.H1_H1 ;  /* 0x30000006ff088230 */ /* 0x000fe40000004100 */
[----:B------:R-:W-:Y:S01]  /*7890*/  @!P0 HADD2.F32 R13, -RZ, R58.H0_H0 ;  /* 0x2000003aff0d8230 */ /* 0x000fe20000004100 */
[----:B------:R-:W-:Y:S01]  /*78a0*/  @!P0 F2FP.PACK_AB R2, R3, R2 ;  /* 0x000000020302823e */ /* 0x000fe200000000ff */
[----:B------:R-:W-:Y:S01]  /*78b0*/  @!P0 HADD2.F32 R9, -RZ, R6.H0_H0 ;  /* 0x20000006ff098230 */ /* 0x000fe20000004100 */
[----:B------:R-:W-:Y:S01]  /*78c0*/  @!P0 FMUL.FTZ R6, R11, R5 ;  /* 0x000000050b068220 */ /* 0x000fe20000410000 */
[----:B------:R-:W-:Y:S01]  /*78d0*/  @!P0 HADD2.F32 R19, -RZ, R43.H0_H0 ;  /* 0x2000002bff138230 */ /* 0x000fe20000004100 */
[C---:B------:R-:W-:Y:S01]  /*78e0*/  @!P0 FFMA.FTZ R54, R8.reuse, R17, -R14 ;  /* 0x0000001108368223 */ /* 0x040fe2000001080e */
[----:B------:R-:W-:Y:S01]  /*78f0*/  @!P0 MOV R14, R22 ;  /* 0x00000016000e8202 */ /* 0x000fe20000000f00 */
[C---:B------:R-:W-:Y:S01]  /*7900*/  @!P0 FMUL.FTZ R5, R9.reuse, R5 ;  /* 0x0000000509058220 */ /* 0x040fe20000410000 */
[----:B------:R-:W-:Y:S01]  /*7910*/  @!P0 MOV R44, R2 ;  /* 0x00000002002c8202 */ /* 0x000fe20000000f00 */
[-C--:B------:R-:W-:Y:S02]  /*7920*/  @!P0 FFMA.FTZ R55, R9, R13.reuse, -R6 ;  /* 0x0000000d09378223 */ /* 0x080fe40000010806 */
[----:B------:R-:W-:Y:S01]  /*7930*/  @!P0 FMUL.FTZ R6, R8, R10 ;  /* 0x0000000a08068220 */ /* 0x000fe20000410000 */
[----:B------:R-:W-:Y:S01]  /*7940*/  @!P0 HADD2.F32 R8, -RZ, R33.H1_H1 ;  /* 0x30000021ff088230 */ /* 0x000fe20000004100 */
[----:B------:R-:W-:Y:S01]  /*7950*/  @!P0 FFMA.FTZ R5, R11, R13, R5 ;  /* 0x0000000d0b058223 */ /* 0x000fe20000010005 */
[----:B------:R-:W-:Y:S01]  /*7960*/  @!P0 HADD2.F32 R9, -RZ, R14.H0_H0 ;  /* 0x2000000eff098230 */ /* 0x000fe20000004100 */
[----:B------:R-:W-:Y:S01]  /*7970*/  @!P0 IMAD.MOV.U32 R13, RZ, RZ, R23 ;  /* 0x000000ffff0d8224 */ /* 0x000fe200078e0017 */
[----:B------:R-:W-:Y:S01]  /*7980*/  @!P0 HADD2.F32 R11, -RZ, R34.H0_H0 ;  /* 0x20000022ff0b8230 */ /* 0x000fe20000004100 */
[-C--:B------:R-:W-:Y:S01]  /*7990*/  @!P0 FMUL.FTZ R10, R19, R8.reuse ;  /* 0x00000008130a8220 */ /* 0x080fe20000410000 */
[--C-:B------:R-:W-:Y:S01]  /*79a0*/  @!P0 HADD2.F32 R33, -RZ, R41.reuse.H0_H0 ;  /* 0x20000029ff218230 */ /* 0x100fe20000004100 */
[C---:B------:R-:W-:Y:S01]  /*79b0*/  @!P0 FMUL.FTZ R8, R9.reuse, R8 ;  /* 0x0000000809088220 */ /* 0x040fe20000410000 */
[----:B------:R-:W-:Y:S01]  /*79c0*/  @!P0 HADD2.F32 R41, -RZ, R41.H1_H1 ;  /* 0x30000029ff298230 */ /* 0x000fe20000004100 */
[----:B------:R-:W-:Y:S01]  /*79d0*/  @!P0 FFMA.FTZ R53, R9, R32, -R10 ;  /* 0x0000002009358223 */ /* 0x000fe2000001080a */
[----:B------:R-:W-:Y:S01]  /*79e0*/  @!P0 HADD2.F32 R10, -RZ, R13.H0_H0 ;  /* 0x2000000dff0a8230 */ /* 0x000fe20000004100 */
[----:B------:R-:W-:Y:S01]  /*79f0*/  @!P0 FMUL.FTZ R48, R33, R11 ;  /* 0x0000000b21308220 */ /* 0x000fe20000410000 */
[----:B------:R-:W-:Y:S01]  /*7a00*/  @!P0 HADD2.F32 R9, -RZ, R15.H0_H0 ;  /* 0x2000000fff098230 */ /* 0x000fe20000004100 */
[----:B------:R-:W-:Y:S01]  /*7a10*/  @!P0 FFMA.FTZ R6, R16, R17, R6 ;  /* 0x0000001110068223 */ /* 0x000fe20000010006 */
[----:B------:R-:W-:Y:S01]  /*7a20*/  @!P0 HADD2.F32 R15, -RZ, R43.H1_H1 ;  /* 0x3000002bff0f8230 */ /* 0x000fe20000004100 */
[----:B------:R-:W-:Y:S01]  /*7a30*/  @!P0 FFMA.FTZ R51, R10, R40, -R48 ;  /* 0x000000280a338223 */ /* 0x000fe20000010830 */
[----:B------:R-:W-:Y:S01]  /*7a40*/  @!P0 F2FP.PACK_AB R43, R56, R57 ;  /* 0x00000039382b823e */ /* 0x000fe200000000ff */
[----:B------:R-:W-:Y:S01]  /*7a50*/  @!P0 FMUL.FTZ R10, R10, R11 ;  /* 0x0000000b0a0a8220 */ /* 0x000fe20000410000 */
[----:B------:R-:W-:Y:S01]  /*7a60*/  @!P0 F2FP.PACK_AB R5, R6, R5 ;  /* 0x000000050605823e */ /* 0x000fe200000000ff */
[----:B------:R-:W-:Y:S01]  /*7a70*/  @!P0 FMUL.FTZ R48, R41, R9 ;  /* 0x0000000929308220 */ /* 0x000fe20000410000 */
[----:B------:R-:W-:Y:S01]  /*7a80*/  @!P0 MOV R20, R43 ;  /* 0x0000002b00148202 */ /* 0x000fe20000000f00 */
[----:B------:R-:W-:Y:S01]  /*7a90*/  @!P0 FFMA.FTZ R8, R19, R32, R8 ;  /* 0x0000002013088223 */ /* 0x000fe20000010008 */
[----:B------:R-:W-:Y:S01]  /*7aa0*/  @!P0 HADD2.F32 R11, -RZ, R13.H1_H1 ;  /* 0x3000000dff0b8230 */ /* 0x000fe20000004100 */
[----:B------:R-:W-:Y:S01]  /*7ab0*/  @!P0 IMAD.MOV.U32 R45, RZ, RZ, R5 ;  /* 0x000000ffff2d8224 */ /* 0x000fe200078e0005 */
[----:B------:R-:W-:Y:S02]  /*7ac0*/  @!P0 HADD2.F32 R13, -RZ, R18.H0_H0 ;  /* 0x20000012ff0d8230 */ /* 0x000fe40000004100 */
[----:B------:R-:W-:Y:S01]  /*7ad0*/  @!P0 HADD2.F32 R18, -RZ, R50.H0_H0 ;  /* 0x20000032ff128230 */ /* 0x000fe20000004100 */
[C---:B------:R-:W-:Y:S01]  /*7ae0*/  @!P0 FFMA.FTZ R49, R11.reuse, R42, -R48 ;  /* 0x0000002a0b318223 */ /* 0x040fe20000010830 */
[----:B------:R-:W-:Y:S01]  /*7af0*/  @!P0 F2FP.PACK_AB R48, R54, R55 ;  /* 0x000000373630823e */ /* 0x000fe200000000ff */
[----:B------:R-:W-:Y:S01]  /*7b00*/  @!P0 FMUL.FTZ R11, R11, R9 ;  /* 0x000000090b0b8220 */ /* 0x000fe20000410000 */
[----:B------:R-:W-:Y:S01]  /*7b10*/  @!P0 HADD2.F32 R9, -RZ, R14.H1_H1 ;  /* 0x3000000eff098230 */ /* 0x000fe20000004100 */
[----:B------:R-:W-:Y:S01]  /*7b20*/  @!P0 FMUL.FTZ R14, R15, R13 ;  /* 0x0000000d0f0e8220 */ /* 0x000fe20000410000 */
[----:B------:R-:W-:Y:S03]  /*7b30*/  @!P0 MOV R21, R48 ;  /* 0x0000003000158202 */ /* 0x000fe60000000f00 */
[-C--:B------:R-:W-:Y:S01]  /*7b40*/  @!P0 FFMA.FTZ R50, R9, R18.reuse, -R14 ;  /* 0x0000001209328223 */ /* 0x080fe2000001080e */
[----:B------:R-:W-:Y:S01]  /*7b50*/  @!P0 F2FP.PACK_AB R14, R49, R51 ;  /* 0x00000033310e823e */ /* 0x000fe200000000ff */
[----:B------:R-:W-:Y:S03]  /*7b60*/  @!P0 FMUL.FTZ R9, R9, R13 ;  /* 0x0000000d09098220 */ /* 0x000fe60000410000 */
        /* <DEDUP_REMOVED lines=16> */
.L_x_2319:
[----:B-123--:R-:W-:Y:S05]  /*7c70*/  BSYNC B1 ;  /* 0x0000000000017941 */ /* 0x00efea0003800000 */
.L_x_2318:
[----:B------:R1:W2:Y:S04]  /*7c80*/  SHFL.IDX PT, R45, R81, 0x1, 0x181f ;  /* 0x00381f00512d7f89 */ /* 0x0002a800000e0000 */
[----:B------:R1:W3:Y:S01]  /*7c90*/  SHFL.IDX PT, R44, R82, 0x1, 0x181f ;  /* 0x00381f00522c7f89 */ /* 0x0002e200000e0000 */
[----:B------:R-:W-:-:S05]  /*7ca0*/  @P5 BRA `(.L_x_2307) ;  /* 0x0000132000005947 */ /* 0x000fca0003800000 */
[----:B------:R-:W-:Y:S01]  /*7cb0*/  ISETP.GE.AND P0, PT, R140, c[0x0][0x1d4], PT ;  /* 0x000075008c007a0c */ /* 0x000fe20003f06270 */
[----:B------:R-:W-:Y:S01]  /*7cc0*/  BSSY B0, `(.L_x_2322) ;  /* 0x000007b000007945 */ /* 0x000fe20003800000 */
[----:B------:R-:W-:Y:S05]  /*7cd0*/  IADD3 R55, R145, 0x20, RZ ;  /* 0x0000002091377810 */ /* 0x000fea0007ffe0ff */
[----:B------:R-:W-:Y:S05]  /*7ce0*/  IMAD.SHL.U32 R55, R55, 0x40, RZ ;  /* 0x0000004037377824 */ /* 0x000fea00078e00ff */
[----:B------:R-:W-:Y:S01]  /*7cf0*/  LOP3.LUT R55, R55, 0x1c0, RZ, 0xc0, !PT ;  /* 0x000001c037377812 */ /* 0x000fe200078ec0ff */
[----:B------:R-:W-:-:S05]  /*7d00*/  @P0 BRA `(.L_x_2323) ;  /* 0x0000076000000947 */ /* 0x000fca0003800000 */
[----:B------:R-:W-:Y:S01]  /*7d10*/  SEL R2, R75, R74, !P1 ;  /* 0x0000004a4b027207 */ /* 0x000fe20004800000 */
[----:B------:R-:W4:Y:S01]  /*7d20*/  LDS.128 R16, [R122+0xa080] ;  /* 0x00a080007a107984 */ /* 0x000f220000000c00 */
[----:B------:R-:W-:Y:S02]  /*7d30*/  ISETP.GE.AND P0, PT, R140, c[0x0][0x27c], PT ;  /* 0x00009f008c007a0c */ /* 0x000fe40003f06270 */
[----:B------:R-:W-:Y:S04]  /*7d40*/  SHF.R.S32.HI R3, RZ, 0x1f, R2 ;  /* 0x0000001fff037819 */ /* 0x000fe80000011402 */
[----:B------:R-:W-:Y:S04]  /*7d50*/  LEA.HI R2, R3, R2, RZ, 0x4 ;  /* 0x0000000203027211 */ /* 0x000fe800078f20ff */
[----:B------:R-:W-:Y:S03]  /*7d60*/  LEA.HI.SX32 R2, R2, R73, 0x1c ;  /* 0x0000004902027211 */ /* 0x000fe600078fe2ff */
[----:B------:R-:W-:Y:S01]  /*7d70*/  @!P0 SHF.R.U64 R5, R24, 0x10, R25 ;  /* 0x0000001018058819 */ /* 0x000fe20000001219 */
        /* <DEDUP_REMOVED lines=12> */
[----:B------:R-:W-:Y:S01]  /*7e40*/  LOP3.LUT R3, R3, R149, RZ, 0x3c, !PT ;  /* 0x0000009503037212 */ /* 0x000fe200078e3cff */
[----:B------:R-:W-:Y:S01]  /*7e50*/  @!P0 HADD2.F32 R25, -RZ, R69.H0_H0 ;  /* 0x20000045ff198230 */ /* 0x000fe20000004100 */
[----:B------:R-:W-:Y:S01]  /*7e60*/  @!P0 SHF.R.U32.HI R23, RZ, 0x10, R61 ;  /* 0x00000010ff178819 */ /* 0x000fe2000001163d */
[----:B------:R-:W-:Y:S01]  /*7e70*/  @!P0 HADD2.F32 R10, -RZ, R10.H0_H0 ;  /* 0x2000000aff0a8230 */ /* 0x000fe20000004100 */
[----:B------:R-:W-:Y:S01]  /*7e80*/  @!P0 SHF.R.U32.HI R11, RZ, 0x10, R27 ;  /* 0x00000010ff0b8819 */ /* 0x000fe2000001161b */
[----:B------:R-:W-:Y:S01]  /*7e90*/  IMAD.IADD R2, R2, 0x1, R3 ;  /* 0x0000000102027824 */ /* 0x000fe200078e0203 */
[----:B------:R-:W-:Y:S01]  /*7ea0*/  @!P0 HADD2.F32 R3, -RZ, R34.H1_H1 ;  /* 0x30000022ff038230 */ /* 0x000fe20000004100 */
[----:B------:R-:W-:Y:S01]  /*7eb0*/  @!P0 SHF.R.U32.HI R24, RZ, 0x10, R63 ;  /* 0x00000010ff188819 */ /* 0x000fe2000001163f */
[----:B------:R-:W-:Y:S01]  /*7ec0*/  @!P0 HADD2.F32 R23, -RZ, R23.H0_H0 ;  /* 0x20000017ff178230 */ /* 0x000fe20000004100 */
[----:B------:R-:W-:Y:S01]  /*7ed0*/  @!P0 SHF.R.U64 R15, R26, 0x10, R27 ;  /* 0x000000101a0f8819 */ /* 0x000fe2000000121b */
[----:B------:R-:W-:Y:S01]  /*7ee0*/  @!P0 HADD2.F32 R11, -RZ, R11.H0_H0 ;  /* 0x2000000bff0b8230 */ /* 0x000fe20000004100 */
[----:B------:R-:W-:Y:S02]  /*7ef0*/  SHF.L.U32 R2, R2, 0x1, RZ ;  /* 0x0000000102027819 */ /* 0x000fe400000006ff */
[----:B------:R-:W-:Y:S01]  /*7f00*/  @!P0 SHF.R.U64 R27, R62, 0x10, R63 ;  /* 0x000000103e1b8819 */ /* 0x000fe2000000123f */
[----:B------:R-:W-:Y:S02]  /*7f10*/  @!P0 HADD2.F32 R15, -RZ, R15.H0_H0 ;  /* 0x2000000fff0f8230 */ /* 0x000fe40000004100 */
[----:B------:R4:W5:Y:S02]  /*7f20*/  LDS.128 R40, [R2+0xa080] ;  /* 0x00a0800002287984 */ /* 0x0009640000000c00 */
[----:B------:R-:W-:Y:S01]  /*7f30*/  @!P0 HADD2.F32 R27, -RZ, R27.H0_H0 ;  /* 0x2000001bff1b8230 */ /* 0x000fe20000004100 */
[----:B----4-:R-:W-:Y:S05]  /*7f40*/  @!P0 IMAD.MOV.U32 R2, RZ, RZ, R16 ;  /* 0x000000ffff028224 */ /* 0x010fea00078e0010 */
[--C-:B------:R-:W-:Y:S02]  /*7f50*/  @!P0 HADD2.F32 R6, -RZ, R2.reuse.H0_H0 ;  /* 0x20000002ff068230 */ /* 0x100fe40000004100 */
[----:B------:R-:W-:Y:S03]  /*7f60*/  @!P0 HADD2.F32 R5, -RZ, R2.H1_H1 ;  /* 0x30000002ff058230 */ /* 0x000fe60000004100 */
[-C--:B------:R-:W-:Y:S01]  /*7f70*/  @!P0 FMUL.FTZ R2, R6, R3.reuse ;  /* 0x0000000306028220 */ /* 0x080fe20000410000 */
[----:B-----5:R-:W-:Y:S05]  /*7f80*/  @!P0 MOV R14, R40 ;  /* 0x00000028000e8202 */ /* 0x020fea0000000f00 */
[--C-:B------:R-:W-:Y:S02]  /*7f90*/  @!P0 HADD2.F32 R9, -RZ, R14.reuse.H0_H0 ;  /* 0x2000000eff098230 */ /* 0x100fe40000004100 */
[----:B------:R-:W-:Y:S03]  /*7fa0*/  @!P0 HADD2.F32 R14, -RZ, R14.H1_H1 ;  /* 0x3000000eff0e8230 */ /* 0x000fe60000004100 */
[----:B------:R-:W-:Y:S02]  /*7fb0*/  @!P0 FMUL.FTZ R22, R9, R3 ;  /* 0x0000000309168220 */ /* 0x000fe40000410000 */
[-C--:B------:R-:W-:Y:S02]  /*7fc0*/  @!P0 FMUL.FTZ R21, R14, R8.reuse ;  /* 0x000000080e158220 */ /* 0x080fe40000410000 */
[----:B------:R-:W-:Y:S02]  /*7fd0*/  @!P0 FMUL.FTZ R3, R5, R8 ;  /* 0x0000000805038220 */ /* 0x000fe40000410000 */
[----:B------:R-:W-:Y:S02]  /*7fe0*/  @!P0 IMAD.MOV.U32 R8, RZ, RZ, R41 ;  /* 0x000000ffff088224 */ /* 0x000fe400078e0029 */
[-C--:B------:R-:W-:Y:S02]  /*7ff0*/  @!P0 FFMA.FTZ R2, R9, R13.reuse, R2 ;  /* 0x0000000d09028223 */ /* 0x080fe40000010002 */
[----:B------:R-:W-:Y:S01]  /*8000*/  @!P0 FFMA.FTZ R54, R6, R13, -R22 ;  /* 0x0000000d06368223 */ /* 0x000fe20000010816 */
[----:B------:R-:W-:Y:S01]  /*8010*/  @!P0 MOV R6, R17 ;  /* 0x0000001100068202 */ /* 0x000fe20000000f00 */
[-C--:B------:R-:W-:Y:S01]  /*8020*/  @!P0 FFMA.FTZ R53, R5, R20.reuse, -R21 ;  /* 0x0000001405358223 */ /* 0x080fe20000010815 */
[----:B------:R-:W-:Y:S01]  /*8030*/  @!P0 HADD2.F32 R5, -RZ, R35.H0_H0 ;  /* 0x20000023ff058230 */ /* 0x000fe20000004100 */
[----:B------:R-:W-:Y:S01]  /*8040*/  @!P0 FFMA.FTZ R3, R14, R20, R3 ;  /* 0x000000140e038223 */ /* 0x000fe20000010003 */
[--C-:B------:R-:W-:Y:S01]  /*8050*/  @!P0 HADD2.F32 R20, -RZ, R8.reuse.H0_H0 ;  /* 0x20000008ff148230 */ /* 0x100fe20000004100 */
[----:B------:R-:W-:Y:S01]  /*8060*/  @!P0 IMAD.MOV.U32 R13, RZ, RZ, R43 ;  /* 0x000000ffff0d8224 */ /* 0x000fe200078e002b */
[----:B------:R-:W-:Y:S02]  /*8070*/  @!P0 HADD2.F32 R22, -RZ, R8.H1_H1 ;  /* 0x30000008ff168230 */ /* 0x000fe40000004100 */
[----:B------:R-:W-:Y:S01]  /*8080*/  @!P0 HADD2.F32 R21, -RZ, R68.H0_H0 ;  /* 0x20000044ff158230 */ /* 0x000fe20000004100 */
[----:B------:R-:W-:Y:S01]  /*8090*/  @!P0 F2FP.PACK_AB R2, R3, R2 ;  /* 0x000000020302823e */ /* 0x000fe200000000ff */
[--C-:B------:R-:W-:Y:S01]  /*80a0*/  @!P0 HADD2.F32 R9, -RZ, R6.reuse.H0_H0 ;  /* 0x20000006ff098230 */ /* 0x100fe20000004100 */
[----:B------:R-:W-:Y:S01]  /*80b0*/  @!P0 FMUL.FTZ R14, R22, R10 ;  /* 0x0000000a160e8220 */ /* 0x000fe20000410000 */
[----:B------:R-:W-:Y:S01]  /*80c0*/  @!P0 HADD2.F32 R8, -RZ, R6.H1_H1 ;  /* 0x30000006ff088230 */ /* 0x000fe20000004100 */
[-C--:B------:R-:W-:Y:S01]  /*80d0*/  @!P0 FMUL.FTZ R6, R20, R5.reuse ;  /* 0x0000000514068220 */ /* 0x080fe20000410000 */
[----:B------:R-:W-:Y:S01]  /*80e0*/  @!P0 MOV R40, R2 ;  /* 0x0000000200288202 */ /* 0x000fe20000000f00 */
[C---:B------:R-:W-:Y:S01]  /*80f0*/  @!P0 FMUL.FTZ R5, R9.reuse, R5 ;  /* 0x0000000509058220 */ /* 0x040fe20000410000 */
[--C-:B------:R-:W-:Y:S01]  /*8100*/  @!P0 HADD2.F32 R32, -RZ, R13.reuse.H0_H0 ;  /* 0x2000000dff208230 */ /* 0x100fe20000004100 */
[----:B------:R-:W-:Y:S01]  /*8110*/  @!P0 FFMA.FTZ R52, R9, R21, -R6 ;  /* 0x0000001509348223 */ /* 0x000fe20000010806 */
[----:B------:R-:W-:Y:S01]  /*8120*/  @!P0 HADD2.F32 R34, -RZ, R13.H1_H1 ;  /* 0x3000000dff228230 */ /* 0x000fe20000004100 */
[C---:B------:R-:W-:Y:S01]  /*8130*/  @!P0 FMUL.FTZ R6, R8.reuse, R10 ;  /* 0x0000000a08068220 */ /* 0x040fe20000410000 */
[----:B------:R-:W-:Y:S01]  /*8140*/  @!P0 HADD2.F32 R10, -RZ, R35.H1_H1 ;  /* 0x30000023ff0a8230 */ /* 0x000fe20000004100 */
[----:B------:R-:W-:Y:S01]  /*8150*/  @!P0 FFMA.FTZ R51, R8, R23, -R14 ;  /* 0x0000001708338223 */ /* 0x000fe2000001080e */
[----:B------:R-:W-:Y:S01]  /*8160*/  @!P0 MOV R8, R19 ;  /* 0x0000001300088202 */ /* 0x000fe20000000f00 */
[----:B------:R-:W-:Y:S01]  /*8170*/  @!P0 FMUL.FTZ R14, R34, R11 ;  /* 0x0000000b220e8220 */ /* 0x000fe20000410000 */
[----:B------:R-:W-:Y:S01]  /*8180*/  @!P0 HADD2.F32 R35, -RZ, R24.H0_H0 ;  /* 0x20000018ff238230 */ /* 0x000fe20000004100 */
[----:B------:R-:W-:Y:S02]  /*8190*/  @!P0 FMUL.FTZ R13, R32, R10 ;  /* 0x0000000a200d8220 */ /* 0x000fe40000410000 */
[----:B------:R-:W-:Y:S01]  /*81a0*/  @!P0 FFMA.FTZ R5, R20, R21, R5 ;  /* 0x0000001514058223 */ /* 0x000fe20000010005 */
[--C-:B------:R-:W-:Y:S01]  /*81b0*/  @!P0 HADD2.F32 R9, -RZ, R8.reuse.H0_H0 ;  /* 0x20000008ff098230 */ /* 0x100fe20000004100 */
[----:B------:R-:W-:Y:S01]  /*81c0*/  @!P0 FFMA.FTZ R6, R22, R23, R6 ;  /* 0x0000001716068223 */ /* 0x000fe20000010006 */
[----:B------:R-:W-:Y:S01]  /*81d0*/  @!P0 HADD2.F32 R8, -RZ, R8.H1_H1 ;  /* 0x30000008ff088230 */ /* 0x000fe20000004100 */
[----:B------:R-:W-:Y:S02]  /*81e0*/  @!P0 F2FP.PACK_AB R20, R51, R52 ;  /* 0x000000343314823e */ /* 0x000fe400000000ff */
[C---:B------:R-:W-:Y:S01]  /*81f0*/  @!P0 FFMA.FTZ R50, R9.reuse, R33, -R13 ;  /* 0x0000002109328223 */ /* 0x040fe2000001080d */
[----:B------:R-:W-:Y:S01]  /*8200*/  @!P0 MOV R13, R42 ;  /* 0x0000002a000d8202 */ /* 0x000fe20000000f00 */
[----:B------:R-:W-:Y:S01]  /*8210*/  @!P0 FMUL.FTZ R10, R9, R10 ;  /* 0x0000000a090a8220 */ /* 0x000fe20000410000 */
[----:B------:R-:W-:Y:S01]  /*8220*/  @!P0 MOV R17, R20 ;  /* 0x0000001400118202 */ /* 0x000fe20000000f00 */
[----:B------:R-:W-:Y:S01]  /*8230*/  @!P0 IMAD.MOV.U32 R9, RZ, RZ, R18 ;  /* 0x000000ffff098224 */ /* 0x000fe200078e0012 */
[----:B------:R-:W-:Y:S01]  /*8240*/  @!P0 F2FP.PACK_AB R5, R6, R5 ;  /* 0x000000050605823e */ /* 0x000fe200000000ff */
[C---:B------:R-:W-:Y:S01]  /*8250*/  @!P0 FMUL.FTZ R11, R8.reuse, R11 ;  /* 0x0000000b080b8220 */ /* 0x040fe20000410000 */
[----:B------:R-:W-:Y:S01]  /*8260*/  @!P0 HADD2.F32 R24, -RZ, R13.H0_H0 ;  /* 0x2000000dff188230 */ /* 0x000fe20000004100 */
[----:B------:R-:W-:Y:S01]  /*8270*/  @!P0 FFMA.FTZ R49, R8, R35, -R14 ;  /* 0x0000002308318223 */ /* 0x000fe2000001080e */
[----:B------:R-:W-:Y:S01]  /*8280*/  @!P0 HADD2.F32 R8, -RZ, R36.H0_H0 ;  /* 0x20000024ff088230 */ /* 0x000fe20000004100 */
[----:B------:R-:W-:Y:S01]  /*8290*/  @!P0 IMAD.MOV.U32 R41, RZ, RZ, R5 ;  /* 0x000000ffff298224 */ /* 0x000fe200078e0005 */
[----:B------:R-:W-:Y:S02]  /*82a0*/  @!P0 HADD2.F32 R14, -RZ, R9.H0_H0 ;  /* 0x20000009ff0e8230 */ /* 0x000fe40000004100 */
[----:B------:R-:W-:Y:S02]  /*82b0*/  @!P0 HADD2.F32 R26, -RZ, R13.H1_H1 ;  /* 0x3000000dff1a8230 */ /* 0x000fe40000004100 */
[----:B------:R-:W-:Y:S01]  /*82c0*/  @!P0 HADD2.F32 R13, -RZ, R9.H1_H1 ;  /* 0x30000009ff0d8230 */ /* 0x000fe20000004100 */
[-C--:B------:R-:W-:Y:S02]  /*82d0*/  @!P0 FMUL.FTZ R9, R24, R8.reuse ;  /* 0x0000000818098220 */ /* 0x080fe40000410000 */
[C---:B------:R-:W-:Y:S02]  /*82e0*/  @!P0 FMUL.FTZ R8, R14.reuse, R8 ;  /* 0x000000080e088220 */ /* 0x040fe40000410000 */
[----:B------:R-:W-:Y:S01]  /*82f0*/  @!P0 FFMA.FTZ R48, R14, R25, -R9 ;  /* 0x000000190e308223 */ /* 0x000fe20000010809 */
[----:B------:R-:W-:Y:S01]  /*8300*/  @!P0 F2FP.PACK_AB R14, R49, R50 ;  /* 0x00000032310e823e */ /* 0x000fe200000000ff */
[----:B------:R-:W-:Y:S02]  /*8310*/  @!P0 FMUL.FTZ R9, R13, R15 ;  /* 0x0000000f0d098220 */ /* 0x000fe40000410000 */
[----:B------:R-:W-:Y:S01]  /*8320*/  @!P0 FFMA.FTZ R8, R24, R25, R8 ;  /* 0x0000001918088223 */ /* 0x000fe20000010008 */
[----:B------:R-:W-:Y:S01]  /*8330*/  @!P0 MOV R19, R14 ;  /* 0x0000000e00138202 */ /* 0x000fe20000000f00 */
[C---:B------:R-:W-:Y:S01]  /*8340*/  @!P0 FMUL.FTZ R46, R26.reuse, R15 ;  /* 0x0000000f1a2e8220 */ /* 0x040fe20000410000 */
[----:B------:R-:W-:Y:S01]  /*8350*/  @!P0 F2FP.PACK_AB R15, R53, R54 ;  /* 0x00000036350f823e */ /* 0x000fe200000000ff */
[----:B------:R-:W-:Y:S02]  /*8360*/  @!P0 FFMA.FTZ R9, R26, R27, R9 ;  /* 0x0000001b1a098223 */ /* 0x000fe40000010009 */
[----:B------:R-:W-:Y:S01]  /*8370*/  @!P0 FFMA.FTZ R10, R32, R33, R10 ;  /* 0x00000021200a8223 */ /* 0x000fe2000001000a */
[----:B------:R-:W-:Y:S01]  /*8380*/  @!P0 MOV R16, R15 ;  /* 0x0000000f00108202 */ /* 0x000fe20000000f00 */
[----:B------:R-:W-:Y:S01]  /*8390*/  @!P0 FFMA.FTZ R46, R13, R27, -R46 ;  /* 0x0000001b0d2e8223 */ /* 0x000fe2000001082e */
[----:B------:R-:W-:Y:S01]  /*83a0*/  @!P0 F2FP.PACK_AB R8, R9, R8 ;  /* 0x000000080908823e */ /* 0x000fe200000000ff */
[----:B------:R-:W-:Y:S03]  /*83b0*/  @!P0 FFMA.FTZ R11, R34, R35, R11 ;  /* 0x00000023220b8223 */ /* 0x000fe6000001000b */
[----:B------:R-:W-:Y:S02]  /*83c0*/  @!P0 F2FP.PACK_AB R13, R46, R48 ;  /* 0x000000302e0d823e */ /* 0x000fe400000000ff */
[----:B------:R-:W-:Y:S02]  /*83d0*/  @!P0 F2FP.PACK_AB R10, R11, R10 ;  /* 0x0000000a0b0a823e */ /* 0x000fe400000000ff */
[----:B------:R-:W-:Y:S01]  /*83e0*/  @!P0 MOV R42, R8 ;  /* 0x00000008002a8202 */ /* 0x000fe20000000f00 */
[----:B------:R-:W-:Y:S01]  /*83f0*/  @!P0 IMAD.MOV.U32 R18, RZ, RZ, R13 ;  /* 0x000000ffff128224 */ /* 0x000fe200078e000d */
[----:B------:R-:W-:Y:S02]  /*8400*/  @!P0 MOV R43, R10 ;  /* 0x0000000a002b8202 */ /* 0x000fe40000000f00 */
[C---:B---3--:R-:W-:Y:S04]  /*8410*/  LEA R2, P0, R87.reuse, R44, 0x1 ;  /* 0x0000002c57027211 */ /* 0x048fe800078008ff */
[----:B--2---:R-:W-:Y:S02]  /*8420*/  LEA.HI.X R3, R87, R45, R103, 0x1, P0 ;  /* 0x0000002d57037211 */ /* 0x004fe400000f0c67 */
[C---:B------:R-:W-:Y:S03]  /*8430*/  ISETP.GE.AND P0, PT, R47.reuse, c[0x0][0x1d4], PT ;  /* 0x000075002f007a0c */ /* 0x040fe60003f06270 */
[----:B------:R2:W-:Y:S10]  /*8440*/  ST.E.128 [R2.64], R16 ;  /* 0x0000001002007985 */ /* 0x0005f4000c101d0a */
[----:B------:R-:W-:Y:S05]  /*8450*/  @!P0 IMAD.WIDE R8, R47, 0x2, R44 ;  /* 0x000000022f088825 */ /* 0x000fea00078e022c */
[----:B------:R2:W-:Y:S02]  /*8460*/  @!P0 ST.E.128 [R8.64], R40 ;  /* 0x0000002808008985 */ /* 0x0005e4000c101d0a */
.L_x_2323:
[----:B------:R-:W-:Y:S05]  /*8470*/  BSYNC B0 ;  /* 0x0000000000007941 */ /* 0x000fea0003800000 */
.L_x_2322:
[----:B------:R-:W-:Y:S11]  /*8480*/  ISETP.GE.AND P0, PT, R144, c[0x0][0x1d4], PT ;  /* 0x0000750090007a0c */ /* 0x000ff60003f06270 */
[----:B------:R-:W-:Y:S02]  /*8490*/  @!UPT UIADD3 URZ, URZ, URZ, URZ ;  /* 0x0000003f3f3ff290 */ /* 0x000fe4000fffe03f */
[----:B------:R-:W-:-:S05]  /*84a0*/  @P0 BRA `(.L_x_2307) ;  /* 0x00000b2000000947 */ /* 0x000fca0003800000 */
[----:B--2---:R-:W-:Y:S01]  /*84b0*/  SEL R2, R75, R74, !P2 ;  /* 0x0000004a4b027207 */ /* 0x004fe20005000000 */
[----:B------:R-:W2:Y:S01]  /*84c0*/  LDS.128 R16, [R121+0xa080] ;  /* 0x00a0800079107984 */ /* 0x000ea20000000c00 */
[C---:B---3--:R-:W-:Y:S02]  /*84d0*/  LEA R48, P0, R86.reuse, R44, 0x1 ;  /* 0x0000002c56307211 */ /* 0x048fe400078008ff */
[----:B------:R-:W-:Y:S02]  /*84e0*/  SHF.R.S32.HI R3, RZ, 0x1f, R2 ;  /* 0x0000001fff037819 */ /* 0x000fe40000011402 */
[----:B------:R-:W-:Y:S02]  /*84f0*/  LEA.HI.X R49, R86, R45, R102, 0x1, P0 ;  /* 0x0000002d56317211 */ /* 0x000fe400000f0c66 */
[----:B------:R-:W-:Y:S02]  /*8500*/  LEA.HI R2, R3, R2, RZ, 0x4 ;  /* 0x0000000203027211 */ /* 0x000fe400078f20ff */
[----:B------:R-:W-:Y:S02]  /*8510*/  ISETP.GE.AND P0, PT, R144, c[0x0][0x27c], PT ;  /* 0x00009f0090007a0c */ /* 0x000fe40003f06270 */
[----:B------:R-:W-:Y:S04]  /*8520*/  LEA.HI.SX32 R2, R2, R72, 0x1c ;  /* 0x0000004802027211 */ /* 0x000fe800078fe2ff */
[----:B------:R-:W-:Y:S02]  /*8530*/  SHF.R.S32.HI R3, RZ, 0x1f, R2 ;  /* 0x0000001fff037819 */ /* 0x000fe40000011402 */
[----:B------:R-:W-:Y:S02]  /*8540*/  SHF.L.U32 R46, R2, 0x3, RZ ;  /* 0x00000003022e7819 */ /* 0x000fe400000006ff */
[----:B------:R-:W-:Y:S03]  /*8550*/  LEA.HI R3, R3, R2, RZ, 0x3 ;  /* 0x0000000203037211 */ /* 0x000fe600078f18ff */
[----:B------:R-:W-:Y:S01]  /*8560*/  @!P0 SHF.R.U32.HI R14, RZ, 0x10, R31 ;  /* 0x00000010ff0e8819 */ /* 0x000fe2000001161f */
[----:B------:R-:W-:Y:S01]  /*8570*/  @!P0 HADD2.F32 R26, -RZ, R69.H1_H1 ;  /* 0x30000045ff1a8230 */ /* 0x000fe20000004100 */
[----:B------:R-:W-:Y:S01]  /*8580*/  SHF.R.S32.HI R2, RZ, 0x3, R3 ;  /* 0x00000003ff027819 */ /* 0x000fe20000011403 */
[--C-:B------:R-:W-:Y:S01]  /*8590*/  @!P0 HADD2.F32 R22, -RZ, R70.reuse.H0_H0 ;  /* 0x20000046ff168230 */ /* 0x100fe20000004100 */
[----:B------:R-:W-:Y:S01]  /*85a0*/  LOP3.LUT R3, R55, 0x38, R46, 0xf8, !PT ;  /* 0x0000003837037812 */ /* 0x000fe200078ef82e */
[----:B------:R-:W-:Y:S01]  /*85b0*/  @!P0 HADD2.F32 R34, -RZ, R70.H1_H1 ;  /* 0x30000046ff228230 */ /* 0x000fe20000004100 */
[----:B------:R-:W-:Y:S01]  /*85c0*/  @!P0 SHF.R.U64 R15, R30, 0x10, R31 ;  /* 0x000000101e0f8819 */ /* 0x000fe2000000121f */
[----:B------:R-:W-:Y:S01]  /*85d0*/  IMAD R2, R2, 0xc00, R12 ;  /* 0x00000c0002027824 */ /* 0x000fe200078e020c */
[----:B------:R-:W-:Y:S01]  /*85e0*/  LOP3.LUT R3, R3, R149, RZ, 0x3c, !PT ;  /* 0x0000009503037212 */ /* 0x000fe200078e3cff */
[----:B------:R-:W-:Y:S01]  /*85f0*/  @!P0 HADD2.F32 R30, -RZ, R71.H0_H0 ;  /* 0x20000047ff1e8230 */ /* 0x000fe20000004100 */
[----:B------:R-:W-:Y:S01]  /*8600*/  @!P0 SHF.R.U32.HI R8, RZ, 0x10, R29 ;  /* 0x00000010ff088819 */ /* 0x000fe2000001161d */
[----:B------:R-:W-:Y:S01]  /*8610*/  @!P0 HADD2.F32 R15, -RZ, R15.H0_H0 ;  /* 0x2000000fff0f8230 */ /* 0x000fe20000004100 */
[----:B------:R-:W-:Y:S01]  /*8620*/  @!P0 SHF.R.U32.HI R21, RZ, 0x10, R65 ;  /* 0x00000010ff158819 */ /* 0x000fe20000011641 */
[----:B------:R-:W-:Y:S01]  /*8630*/  IMAD.IADD R2, R2, 0x1, R3 ;  /* 0x0000000102027824 */ /* 0x000fe200078e0203 */
[----:B------:R-:W-:Y:S01]  /*8640*/  @!P0 SHF.R.U64 R13, R28, 0x10, R29 ;  /* 0x000000101c0d8819 */ /* 0x000fe2000000121d */
[----:B------:R-:W-:Y:S01]  /*8650*/  @!P0 HADD2.F32 R10, -RZ, R8.H0_H0 ;  /* 0x20000008ff0a8230 */ /* 0x000fe20000004100 */
[----:B------:R-:W-:Y:S01]  /*8660*/  @!P0 SHF.R.U64 R24, R64, 0x10, R65 ;  /* 0x0000001040188819 */ /* 0x000fe20000001241 */
[----:B------:R-:W-:Y:S01]  /*8670*/  @!P0 HADD2.F32 R28, -RZ, R21.H0_H0 ;  /* 0x20000015ff1c8230 */ /* 0x000fe20000004100 */
[----:B------:R-:W-:Y:S01]  /*8680*/  SHF.L.U32 R40, R2, 0x1, RZ ;  /* 0x0000000102287819 */ /* 0x000fe200000006ff */
[----:B------:R-:W-:Y:S01]  /*8690*/  @!P0 HADD2.F32 R2, -RZ, R36.H1_H1 ;  /* 0x30000024ff028230 */ /* 0x000fe20000004100 */
[----:B--2---:R-:W-:Y:S01]  /*86a0*/  @!P0 MOV R6, R17 ;  /* 0x0000001100068202 */ /* 0x004fe20000000f00 */
[----:B------:R-:W-:Y:S01]  /*86b0*/  @!P0 HADD2.F32 R24, -RZ, R24.H0_H0 ;  /* 0x20000018ff188230 */ /* 0x000fe20000004100 */
[--C-:B------:R-:W-:Y:S02]  /*86c0*/  @!P0 SHF.R.U64 R32, R66, 0x10, R67.reuse ;  /* 0x0000001042208819 */ /* 0x100fe40000001243 */
[----:B------:R-:W2:Y:S01]  /*86d0*/  LDS.128 R40, [R40+0xa080] ;  /* 0x00a0800028287984 */ /* 0x000ea20000000c00 */
[----:B------:R-:W-:Y:S01]  /*86e0*/  @!P0 HADD2.F32 R3, -RZ, R6.H0_H0 ;  /* 0x20000006ff038230 */ /* 0x000fe20000004100 */
[----:B------:R-:W-:Y:S01]  /*86f0*/  @!P0 SHF.R.U32.HI R36, RZ, 0x10, R67 ;  /* 0x00000010ff248819 */ /* 0x000fe20000011643 */
[----:B------:R-:W-:Y:S03]  /*8700*/  @!P0 HADD2.F32 R32, -RZ, R32.H0_H0 ;  /* 0x20000020ff208230 */ /* 0x000fe60000004100 */
[-C--:B------:R-:W-:Y:S01]  /*8710*/  @!P0 FMUL.FTZ R5, R3, R2.reuse ;  /* 0x0000000203058220 */ /* 0x080fe20000410000 */
[----:B------:R-:W-:Y:S01]  /*8720*/  @!P0 HADD2.F32 R36, -RZ, R36.H0_H0 ;  /* 0x20000024ff248230 */ /* 0x000fe20000004100 */
[----:B--2---:R-:W-:Y:S02]  /*8730*/  @!P0 IMAD.MOV.U32 R11, RZ, RZ, R41 ;  /* 0x000000ffff0b8224 */ /* 0x004fe400078e0029 */
[----:B------:R-:W-:Y:S02]  /*8740*/  @!P0 IMAD.MOV.U32 R20, RZ, RZ, R40 ;  /* 0x000000ffff148224 */ /* 0x000fe400078e0028 */
[----:B------:R-:W-:Y:S01]  /*8750*/  @!P0 IMAD.MOV.U32 R35, RZ, RZ, R43 ;  /* 0x000000ffff238224 */ /* 0x000fe200078e002b */
[--C-:B------:R-:W-:Y:S01]  /*8760*/  @!P0 HADD2.F32 R25, -RZ, R11.reuse.H0_H0 ;  /* 0x2000000bff198230 */ /* 0x100fe20000004100 */
[----:B------:R-:W-:Y:S01]  /*8770*/  @!P0 IMAD.MOV.U32 R31, RZ, RZ, R42 ;  /* 0x000000ffff1f8224 */ /* 0x000fe200078e002a */
[----:B------:R-:W-:Y:S02]  /*8780*/  @!P0 HADD2.F32 R27, -RZ, R11.H1_H1 ;  /* 0x3000000bff1b8230 */ /* 0x000fe40000004100 */
[----:B------:R-:W-:Y:S01]  /*8790*/  @!P0 HADD2.F32 R21, -RZ, R20.H0_H0 ;  /* 0x20000014ff158230 */ /* 0x000fe20000004100 */
[----:B------:R-:W-:Y:S01]  /*87a0*/  @!P0 FMUL.FTZ R9, R25, R2 ;  /* 0x0000000219098220 */ /* 0x000fe20000410000 */
[----:B------:R-:W-:Y:S01]  /*87b0*/  @!P0 HADD2.F32 R2, -RZ, R37.H0_H0 ;  /* 0x20000025ff028230 */ /* 0x000fe20000004100 */
[----:B------:R-:W-:Y:S01]  /*87c0*/  @!P0 FMUL.FTZ R11, R27, R10 ;  /* 0x0000000a1b0b8220 */ /* 0x000fe20000410000 */
[--C-:B------:R-:W-:Y:S01]  /*87d0*/  @!P0 HADD2.F32 R33, -RZ, R35.reuse.H0_H0 ;  /* 0x20000023ff218230 */ /* 0x100fe20000004100 */
[----:B------:R-:W-:Y:S01]  /*87e0*/  @!P0 FFMA.FTZ R54, R3, R26, -R9 ;  /* 0x0000001a03368223 */ /* 0x000fe20000010809 */
[----:B------:R-:W-:Y:S01]  /*87f0*/  @!P0 MOV R9, R16 ;  /* 0x0000001000098202 */ /* 0x000fe20000000f00 */
[----:B------:R-:W-:Y:S01]  /*8800*/  @!P0 FMUL.FTZ R23, R21, R2 ;  /* 0x0000000215178220 */ /* 0x000fe20000410000 */
[----:B------:R-:W-:Y:S02]  /*8810*/  @!P0 HADD2.F32 R3, -RZ, R6.H1_H1 ;  /* 0x30000006ff038230 */ /* 0x000fe40000004100 */
[----:B------:R-:W-:Y:S02]  /*8820*/  @!P0 HADD2.F32 R35, -RZ, R35.H1_H1 ;  /* 0x30000023ff238230 */ /* 0x000fe40000004100 */
[----:B------:R-:W-:Y:S01]  /*8830*/  @!P0 HADD2.F32 R8, -RZ, R9.H0_H0 ;  /* 0x20000009ff088230 */ /* 0x000fe20000004100 */
[C---:B------:R-:W-:Y:S01]  /*8840*/  @!P0 FFMA.FTZ R53, R3.reuse, R28, -R11 ;  /* 0x0000001c03358223 */ /* 0x040fe2000001080b */
[----:B------:R-:W-:Y:S01]  /*8850*/  @!P0 MOV R11, R19 ;  /* 0x00000013000b8202 */ /* 0x000fe20000000f00 */
[----:B------:R-:W-:Y:S01]  /*8860*/  @!P0 FMUL.FTZ R6, R3, R10 ;  /* 0x0000000a03068220 */ /* 0x000fe20000410000 */
[----:B------:R-:W-:Y:S01]  /*8870*/  @!P0 HADD2.F32 R10, -RZ, R37.H1_H1 ;  /* 0x30000025ff0a8230 */ /* 0x000fe20000004100 */
[C---:B------:R-:W-:Y:S01]  /*8880*/  @!P0 FFMA.FTZ R52, R8.reuse, R22, -R23 ;  /* 0x0000001608348223 */ /* 0x040fe20000010817 */
[----:B------:R-:W-:Y:S01]  /*8890*/  @!P0 HADD2.F32 R3, -RZ, R13.H0_H0 ;  /* 0x2000000dff038230 */ /* 0x000fe20000004100 */
[----:B------:R-:W-:Y:S01]  /*88a0*/  @!P0 FMUL.FTZ R2, R8, R2 ;  /* 0x0000000208028220 */ /* 0x000fe20000410000 */
[----:B------:R-:W-:Y:S01]  /*88b0*/  @!P0 HADD2.F32 R23, -RZ, R20.H1_H1 ;  /* 0x30000014ff178230 */ /* 0x000fe20000004100 */
[----:B------:R-:W-:Y:S01]  /*88c0*/  @!P0 FMUL.FTZ R13, R33, R10 ;  /* 0x0000000a210d8220 */ /* 0x000fe20000410000 */
[----:B------:R-:W-:Y:S01]  /*88d0*/  @!P0 HADD2.F32 R8, -RZ, R9.H1_H1 ;  /* 0x30000009ff088230 */ /* 0x000fe20000004100 */
[----:B------:R-:W-:Y:S01]  /*88e0*/  @!P0 FFMA.FTZ R2, R21, R22, R2 ;  /* 0x0000001615028223 */ /* 0x000fe20000010002 */
[--C-:B------:R-:W-:Y:S01]  /*88f0*/  @!P0 HADD2.F32 R9, -RZ, R11.reuse.H0_H0 ;  /* 0x2000000bff098230 */ /* 0x100fe20000004100 */
[-C--:B------:R-:W-:Y:S01]  /*8900*/  @!P0 FMUL.FTZ R20, R23, R3.reuse ;  /* 0x0000000317148220 */ /* 0x080fe20000410000 */
[----:B------:R-:W-:Y:S01]  /*8910*/  @!P0 HADD2.F32 R11, -RZ, R11.H1_H1 ;  /* 0x3000000bff0b8230 */ /* 0x000fe20000004100 */
[C---:B------:R-:W-:Y:S01]  /*8920*/  @!P0 FMUL.FTZ R3, R8.reuse, R3 ;  /* 0x0000000308038220 */ /* 0x040fe20000410000 */
[--C-:B------:R-:W-:Y:S01]  /*8930*/  @!P0 HADD2.F32 R29, -RZ, R31.reuse.H0_H0 ;  /* 0x2000001fff1d8230 */ /* 0x100fe20000004100 */
[C---:B------:R-:W-:Y:S01]  /*8940*/  @!P0 FMUL.FTZ R10, R9.reuse, R10 ;  /* 0x0000000a090a8220 */ /* 0x040fe20000410000 */
[----:B------:R-:W-:Y:S01]  /*8950*/  @!P0 HADD2.F32 R31, -RZ, R31.H1_H1 ;  /* 0x3000001fff1f8230 */ /* 0x000fe20000004100 */
[----:B------:R-:W-:Y:S01]  /*8960*/  @!P0 FFMA.FTZ R50, R9, R34, -R13 ;  /* 0x0000002209328223 */ /* 0x000fe2000001080d */
[----:B------:R-:W-:Y:S01]  /*8970*/  @!P0 MOV R9, R18 ;  /* 0x0000001200098202 */ /* 0x000fe20000000f00 */
[-C--:B------:R-:W-:Y:S01]  /*8980*/  @!P0 FFMA.FTZ R51, R8, R24.reuse, -R20 ;  /* 0x0000001808338223 */ /* 0x080fe20000010814 */
[----:B------:R-:W-:Y:S01]  /*8990*/  @!P0 HADD2.F32 R8, -RZ, R38.H0_H0 ;  /* 0x20000026ff088230 */ /* 0x000fe20000004100 */
[-C--:B------:R-:W-:Y:S01]  /*89a0*/  @!P0 FMUL.FTZ R38, R31, R15.reuse ;  /* 0x0000000f1f268220 */ /* 0x080fe20000410000 */
[----:B------:R-:W-:Y:S01]  /*89b0*/  @!P0 HADD2.F32 R20, -RZ, R14.H0_H0 ;  /* 0x2000000eff148230 */ /* 0x000fe20000004100 */
[----:B------:R-:W-:Y:S01]  /*89c0*/  @!P0 FFMA.FTZ R3, R23, R24, R3 ;  /* 0x0000001817038223 */ /* 0x000fe20000010003 */
[--C-:B------:R-:W-:Y:S01]  /*89d0*/  @!P0 HADD2.F32 R14, -RZ, R9.reuse.H0_H0 ;  /* 0x20000009ff0e8230 */ /* 0x100fe20000004100 */
[----:B------:R-:W-:Y:S01]  /*89e0*/  @!P0 FFMA.FTZ R5, R25, R26, R5 ;  /* 0x0000001a19058223 */ /* 0x000fe20000010005 */
[----:B------:R-:W-:Y:S01]  /*89f0*/  @!P0 HADD2.F32 R13, -RZ, R9.H1_H1 ;  /* 0x30000009ff0d8230 */ /* 0x000fe20000004100 */
[----:B------:R-:W-:Y:S01]  /*8a00*/  @!P0 FMUL.FTZ R9, R29, R8 ;  /* 0x000000081d098220 */ /* 0x000fe20000410000 */
[----:B------:R-:W-:Y:S01]  /*8a10*/  @!P0 F2FP.PACK_AB R2, R3, R2 ;  /* 0x000000020302823e */ /* 0x000fe200000000ff */
[----:B------:R-:W-:Y:S02]  /*8a20*/  @!P0 FMUL.FTZ R37, R35, R20 ;  /* 0x0000001423258220 */ /* 0x000fe40000410000 */
[C---:B------:R-:W-:Y:S01]  /*8a30*/  @!P0 FFMA.FTZ R47, R14.reuse, R30, -R9 ;  /* 0x0000001e0e2f8223 */ /* 0x040fe20000010809 */
[----:B------:R-:W-:Y:S01]  /*8a40*/  @!P0 MOV R40, R2 ;  /* 0x0000000200288202 */ /* 0x000fe20000000f00 */
[----:B------:R-:W-:Y:S01]  /*8a50*/  @!P0 FMUL.FTZ R9, R13, R15 ;  /* 0x0000000f0d098220 */ /* 0x000fe20000410000 */
[----:B------:R-:W-:Y:S01]  /*8a60*/  @!P0 F2FP.PACK_AB R15, R51, R52 ;  /* 0x00000034330f823e */ /* 0x000fe200000000ff */
[----:B------:R-:W-:Y:S02]  /*8a70*/  @!P0 FFMA.FTZ R13, R13, R32, -R38 ;  /* 0x000000200d0d8223 */ /* 0x000fe40000010826 */
[----:B------:R-:W-:Y:S01]  /*8a80*/  @!P0 FMUL.FTZ R8, R14, R8 ;  /* 0x000000080e088220 */ /* 0x000fe20000410000 */
[----:B------:R-:W-:Y:S01]  /*8a90*/  @!P0 MOV R16, R15 ;  /* 0x0000000f00108202 */ /* 0x000fe20000000f00 */
[----:B------:R-:W-:Y:S01]  /*8aa0*/  @!P0 FFMA.FTZ R37, R11, R36, -R37 ;  /* 0x000000240b258223 */ /* 0x000fe20000010825 */
[----:B------:R-:W-:Y:S01]  /*8ab0*/  @!P0 F2FP.PACK_AB R13, R13, R47 ;  /* 0x0000002f0d0d823e */ /* 0x000fe200000000ff */
[----:B------:R-:W-:Y:S02]  /*8ac0*/  @!P0 FFMA.FTZ R6, R27, R28, R6 ;  /* 0x0000001c1b068223 */ /* 0x000fe40000010006 */
[----:B------:R-:W-:Y:S01]  /*8ad0*/  @!P0 FFMA.FTZ R8, R29, R30, R8 ;  /* 0x0000001e1d088223 */ /* 0x000fe20000010008 */
[----:B------:R-:W-:Y:S01]  /*8ae0*/  @!P0 F2FP.PACK_AB R14, R37, R50 ;  /* 0x00000032250e823e */ /* 0x000fe200000000ff */
[----:B------:R-:W-:Y:S01]  /*8af0*/  @!P0 FMUL.FTZ R11, R11, R20 ;  /* 0x000000140b0b8220 */ /* 0x000fe20000410000 */
[----:B------:R-:W-:Y:S01]  /*8b00*/  @!P0 F2FP.PACK_AB R20, R53, R54 ;  /* 0x000000363514823e */ /* 0x000fe200000000ff */
[----:B------:R-:W-:Y:S01]  /*8b10*/  @!P0 FFMA.FTZ R9, R31, R32, R9 ;  /* 0x000000201f098223 */ /* 0x000fe20000010009 */
[----:B------:R-:W-:Y:S01]  /*8b20*/  @!P0 MOV R19, R14 ;  /* 0x0000000e00138202 */ /* 0x000fe20000000f00 */
[----:B------:R-:W-:Y:S01]  /*8b30*/  @!P0 FFMA.FTZ R10, R33, R34, R10 ;  /* 0x00000022210a8223 */ /* 0x000fe2000001000a */
[----:B------:R-:W-:Y:S01]  /*8b40*/  @!P0 MOV R17, R20 ;  /* 0x0000001400118202 */ /* 0x000fe20000000f00 */
[----:B------:R-:W-:Y:S01]  /*8b50*/  @!P0 IMAD.MOV.U32 R18, RZ, RZ, R13 ;  /* 0x000000ffff128224 */ /* 0x000fe200078e000d */
[----:B------:R-:W-:Y:S01]  /*8b60*/  @!P0 F2FP.PACK_AB R5, R6, R5 ;  /* 0x000000050605823e */ /* 0x000fe200000000ff */
[----:B------:R-:W-:Y:S01]  /*8b70*/  @!P0 FFMA.FTZ R11, R35, R36, R11 ;  /* 0x00000024230b8223 */ /* 0x000fe2000001000b */
[----:B------:R-:W-:Y:S02]  /*8b80*/  @!P0 F2FP.PACK_AB R8, R9, R8 ;  /* 0x000000080908823e */ /* 0x000fe400000000ff */
[----:B------:R2:W-:Y:S01]  /*8b90*/  ST.E.128 [R48.64], R16 ;  /* 0x0000001030007985 */ /* 0x0005e2000c101d0a */
[----:B------:R-:W-:Y:S01]  /*8ba0*/  @!P0 IMAD.MOV.U32 R41, RZ, RZ, R5 ;  /* 0x000000ffff298224 */ /* 0x000fe200078e0005 */
        /* <DEDUP_REMOVED lines=10> */
.L_x_2293:
        /* <DEDUP_REMOVED lines=12> */
[C---:B---3--:R-:W-:Y:S04]  /*8d10*/  @!P0 LEA R8, P3, R140.reuse, R3, 0x1 ;  /* 0x000000038c088211 */ /* 0x048fe800078608ff */
[----:B------:R-:W-:Y:S02]  /*8d20*/  @!P0 LEA.HI.X R9, R140, R5, R141, 0x1, P3 ;  /* 0x000000058c098211 */ /* 0x000fe400018f0c8d */
[C---:B------:R-:W-:Y:S04]  /*8d30*/  @!P4 LEA R14, P3, R238.reuse, R3, 0x1 ;  /* 0x00000003ee0ec211 */ /* 0x040fe800078608ff */
[----:B------:R-:W-:Y:S02]  /*8d40*/  @!P4 LEA.HI.X R15, R238, R5, R248, 0x1, P3 ;  /* 0x00000005ee0fc211 */ /* 0x000fe400018f0cf8 */
[C---:B------:R-:W-:Y:S11]  /*8d50*/  ISETP.GE.AND P3, PT, R228.reuse, c[0x0][0x1d4], PT ;  /* 0x00007500e4007a0c */ /* 0x040ff60003f66270 */
[----:B------:R-:W-:Y:S02]  /*8d60*/  @!UPT UIADD3 URZ, URZ, URZ, URZ ;  /* 0x0000003f3f3ff290 */ /* 0x000fe4000fffe03f */
[C---:B------:R-:W-:Y:S04]  /*8d70*/  @!P3 LEA R10, P5, R228.reuse, R3, 0x1 ;  /* 0x00000003e40ab211 */ /* 0x040fe800078a08ff */
[----:B------:R-:W-:Y:S01]  /*8d80*/  @!P3 LEA.HI.X R11, R228, R5, R250, 0x1, P5 ;  /* 0x00000005e40bb211 */ /* 0x000fe200028f0cfa */
        /* <DEDUP_REMOVED lines=10> */
.L_x_2325:
[----:B-12---:R-:W-:Y:S05]  /*8e30*/  BSYNC B0 ;  /* 0x0000000000007941 */ /* 0x006fea0003800000 */
.L_x_2324:
        /* <DEDUP_REMOVED lines=15> */
[----:B----4-:R-:W-:Y:S01]  /*8f30*/  @!P0 ST.E.128 [R8.64], R20 ;  /* 0x0000001408008985 */ /* 0x010fe2000c101d0a */
[C---:B------:R-:W-:Y:S03]  /*8f40*/  ISETP.GE.AND P0, PT, R229.reuse, c[0x0][0x1d4], PT ;  /* 0x00007500e5007a0c */ /* 0x040fe60003f06270 */
[----:B------:R-:W2:Y:S10]  /*8f50*/  @!P4 LDS.128 R16, [R223+0xc880] ;  /* 0x00c88000df10c984 */ /* 0x000eb40000000c00 */
[C---:B------:R-:W-:Y:S04]  /*8f60*/  @!P0 LEA R2, P5, R229.reuse, R2, 0x1 ;  /* 0x00000002e5028211 */ /* 0x040fe800078a08ff */
[----:B------:R-:W-:Y:S01]  /*8f70*/  @!P0 LEA.HI.X R3, R229, R3, R249, 0x1, P5 ;  /* 0x00000003e5038211 */ /* 0x000fe200028f0cf9 */
[----:B--2---:R-:W-:Y:S04]  /*8f80*/  @!P4 ST.E.128 [R14.64], R16 ;  /* 0x000000100e00c985 */ /* 0x004fe8000c101d0a */
[----:B------:R-:W2:Y:S04]  /*8f90*/  @!P3 LDS.128 R16, [R223+0xe080] ;  /* 0x00e08000df10b984 */ /* 0x000ea80000000c00 */
[----:B--2---:R-:W-:Y:S04]  /*8fa0*/  @!P3 ST.E.128 [R10.64], R16 ;  /* 0x000000100a00b985 */ /* 0x004fe8000c101d0a */
[----:B------:R-:W2:Y:S04]  /*8fb0*/  @!P0 LDS.128 R8, [R223+0xf880] ;  /* 0x00f88000df088984 */ /* 0x000ea80000000c00 */
[----:B--2---:R2:W-:Y:S02]  /*8fc0*/  @!P0 ST.E.128 [R2.64], R8 ;  /* 0x0000000802008985 */ /* 0x0045e4000c101d0a */
.L_x_2307:
[----:B------:R-:W-:Y:S05]  /*8fd0*/  BSYNC B2 ;  /* 0x0000000000027941 */ /* 0x000fea0003800000 */
.L_x_2292:
[----:B--23--:R-:W-:Y:S01]  /*8fe0*/  IMAD.IADD R2, R83, 0x1, -R145 ;  /* 0x0000000153027824 */ /* 0x00cfe200078e0a91 */
[----:B------:R-:W-:Y:S01]  /*8ff0*/  P2R R15, PR, RZ, 0x2 ;  /* 0x00000002ff0f7803 */ /* 0x000fe20000000000 */
        /* <DEDUP_REMOVED lines=8> */
[----:B------:R-:W-:Y:S05]  /*9080*/  @P3 IADD3 R13, P0, R8, 0x20, RZ ;  /* 0x00000020080d3810 */ /* 0x000fea0007f1e0ff */
[----:B------:R-:W-:Y:S01]  /*9090*/  @P3 IMAD.X R14, RZ, RZ, R9, P0 ;  /* 0x000000ffff0e3224 */ /* 0x000fe200000e0609 */
[----:B------:R-:W-:Y:S11]  /*90a0*/  ISETP.GE.AND P0, PT, R2, 0x1, PT ;  /* 0x000000010200780c */ /* 0x000ff60003f06270 */
[----:B------:R-:W-:Y:S02]  /*90b0*/  @!UPT UIADD3 URZ, URZ, URZ, URZ ;  /* 0x0000003f3f3ff290 */ /* 0x000fe4000fffe03f */
[----:B------:R-:W-:Y:S01]  /*90c0*/  @P0 MOV R2, R90 ;  /* 0x0000005a00020202 */ /* 0x000fe20000000f00 */
[----:B------:R-:W-:Y:S02]  /*90d0*/  @P0 IMAD.MOV.U32 R3, RZ, RZ, R100 ;  /* 0x000000ffff030224 */ /* 0x000fe400078e0064 */
[----:B------:R-:W-:Y:S02]  /*90e0*/  @P0 IMAD R5, R9, c[0x0][0x258], RZ ;  /* 0x0000960009050a24 */ /* 0x000fe400078e02ff */
[C---:B------:R-:W-:Y:S04]  /*90f0*/  @P0 IMAD.WIDE.U32 R2, R8.reuse, c[0x0][0x258], R2 ;  /* 0x0000960008020a25 */ /* 0x040fe800078e0002 */
[----:B------:R-:W-:Y:S01]  /*9100*/  @P0 IMAD R8, R8, c[0x0][0x25c], R5 ;  /* 0x0000970008080a24 */ /* 0x000fe200078e0205 */
[C---:B------:R-:W-:Y:S01]  /*9110*/  @P0 LEA R10, P4, R2.reuse, c[0x0][0x250], 0x1 ;  /* 0x00009400020a0a11 */ /* 0x040fe200078808ff */
[----:B------:R-:W-:Y:S03]  /*9120*/  @P3 IMAD.MOV.U32 R9, RZ, RZ, R100 ;  /* 0x000000ffff093224 */ /* 0x000fe600078e0064 */
[----:B------:R-:W-:Y:S04]  /*9130*/  @P0 IADD3 R8, R3, R8, RZ ;  /* 0x0000000803080210 */ /* 0x000fe80007ffe0ff */
[----:B------:R-:W-:Y:S01]  /*9140*/  @P0 LEA.HI.X R11, R2, c[0x0][0x254], R8, 0x1, P4 ;  /* 0x00009500020b0a11 */ /* 0x000fe200020f0c08 */
[----:B------:R-:W-:Y:S01]  /*9150*/  IMAD R2, R88, c[0x0][0x208], RZ ;  /* 0x0000820058027a24 */ /* 0x000fe200078e02ff */
[----:B------:R-:W-:Y:S03]  /*9160*/  @P3 MOV R8, R90 ;  /* 0x0000005a00083202 */ /* 0x000fe60000000f00 */
[----:B------:R-:W-:Y:S01]  /*9170*/  @!PT LDS RZ, [RZ] ;  /* 0x00000000fffff984 */ /* 0x000fe20000000800 */
[----:B------:R-:W-:Y:S01]  /*9180*/  @!PT LDS RZ, [RZ] ;  /* 0x00000000fffff984 */ /* 0x000fe20000000800 */
[----:B------:R-:W-:Y:S01]  /*9190*/  @!PT LDS RZ, [RZ] ;  /* 0x00000000fffff984 */ /* 0x000fe20000000800 */
[----:B------:R2:W-:Y:S01]  /*91a0*/  @P0 LDGSTS.E.BYPASS.LTC128B.128 [R223+0x4080], [R10.64], !P1 ;  /* 0x040800000adf0fae */ /* 0x0005e2000c901d4a */
[C---:B------:R-:W-:Y:S02]  /*91b0*/  IMAD R5, R85.reuse, c[0x0][0x20c], R2 ;  /* 0x0000830055057a24 */ /* 0x040fe400078e0202 */
[----:B------:R-:W-:Y:S04]  /*91c0*/  IMAD.WIDE.U32 R2, R85, c[0x0][0x208], RZ ;  /* 0x0000820055027a25 */ /* 0x000fe800078e00ff */
[----:B------:R-:W-:Y:S02]  /*91d0*/  IMAD.IADD R3, R3, 0x1, R5 ;  /* 0x0000000103037824 */ /* 0x000fe400078e0205 */
[----:B------:R-:W-:Y:S04]  /*91e0*/  @P3 IMAD.WIDE.U32 R8, R13, c[0x0][0x258], R8 ;  /* 0x000096000d083a25 */ /* 0x000fe800078e0008 */
[----:B------:R-:W-:Y:S05]  /*91f0*/  IMAD.WIDE.U32 R2, R84, c[0x0][0x218], R2 ;  /* 0x0000860054027a25 */ /* 0x000fea00078e0002 */
[----:B------:R-:W-:Y:S01]  /*9200*/  IADD3 R5, P4, R116, R2, RZ ;  /* 0x0000000274057210 */ /* 0x000fe20007f9e0ff */
[----:B------:R-:W-:Y:S03]  /*9210*/  @P3 IMAD R2, R14, c[0x0][0x258], RZ ;  /* 0x000096000e023a24 */ /* 0x000fe600078e02ff */
[----:B------:R-:W-:Y:S01]  /*9220*/  IADD3.X R6, R125, R3, R6, P4, !PT ;  /* 0x000000037d067210 */ /* 0x000fe200027fe406 */
[----:B------:R-:W-:Y:S05]  /*9230*/  @P3 IMAD R2, R13, c[0x0][0x25c], R2 ;  /* 0x000097000d023a24 */ /* 0x000fea00078e0202 */
[----:B------:R-:W-:Y:S02]  /*9240*/  @P3 IADD3 R3, R9, R2, RZ ;  /* 0x0000000209033210 */ /* 0x000fe40007ffe0ff */
[C---:B------:R-:W-:Y:S04]  /*9250*/  @P3 LEA R2, P4, R8.reuse, c[0x0][0x250], 0x1 ;  /* 0x0000940008023a11 */ /* 0x040fe800078808ff */
[----:B------:R-:W-:Y:S02]  /*9260*/  @P3 LEA.HI.X R3, R8, c[0x0][0x254], R3, 0x1, P4 ;  /* 0x0000950008033a11 */ /* 0x000fe400020f0c03 */
[C---:B------:R-:W-:Y:S04]  /*9270*/  LEA R13, P4, R5.reuse, c[0x0][0x1f8], 0x1 ;  /* 0x00007e00050d7a11 */ /* 0x040fe800078808ff */
[----:B------:R-:W-:Y:S02]  /*9280*/  LEA.HI.X R5, R5, c[0x0][0x1fc], R6, 0x1, P4 ;  /* 0x00007f0005057a11 */ /* 0x000fe400020f0c06 */
        /* <DEDUP_REMOVED lines=11> */
[----:B---3--:R2:W3:Y:S01]  /*9340*/  SHFL.IDX PT, R2, R13, RZ, 0x181f ;  /* 0x00181fff0d027589 */ /* 0x0084e200000e0000 */
[----:B------:R-:W-:Y:S04]  /*9350*/  DEPBAR.LE SB0, 0x0 ;  /* 0x000080000000791a */ /* 0x000fe80000000000 */
[----:B------:R2:W4:Y:S04]  /*9360*/  SHFL.IDX PT, R3, R5, RZ, 0x181f ;  /* 0x00181fff05037589 */ /* 0x00052800000e0000 */
[----:B------:R-:W-:Y:S06]  /*9370*/  BAR.SYNC.DEFER_BLOCKING 0x0 ;  /* 0x0000000000007b1d */ /* 0x000fec0000010000 */
[----:B------:R-:W-:-:S05]  /*9380*/  @!P0 BRA `(.L_x_2327) ;  /* 0x0000015000008947 */ /* 0x000fca0003800000 */
[----:B------:R-:W-:Y:S02]  /*9390*/  ISETP.GE.AND P0, PT, R140, c[0x0][0x1d4], PT ;  /* 0x000075008c007a0c */ /* 0x000fe40003f06270 */
[----:B------:R-:W-:Y:S11]  /*93a0*/  ISETP.GE.AND P5, PT, R144, c[0x0][0x1d4], PT ;  /* 0x0000750090007a0c */ /* 0x000ff60003fa6270 */
[----:B------:R-:W5:Y:S01]  /*93b0*/  @!P0 LDS.128 R20, [R223+0x4080] ;  /* 0x00408000df148984 */ /* 0x000f620000000c00 */
[CC--:B---3--:R-:W-:Y:S04]  /*93c0*/  @!P0 LEA R8, P4, R140.reuse, R2.reuse, 0x1 ;  /* 0x000000028c088211 */ /* 0x0c8fe800078808ff */
[-C--:B----4-:R-:W-:Y:S02]  /*93d0*/  @!P0 LEA.HI.X R9, R140, R3.reuse, R141, 0x1, P4 ;  /* 0x000000038c098211 */ /* 0x090fe400020f0c8d */
[CC--:B------:R-:W-:Y:S04]  /*93e0*/  @!P5 LEA R14, P4, R238.reuse, R2.reuse, 0x1 ;  /* 0x00000002ee0ed211 */ /* 0x0c0fe800078808ff */
[-C--:B------:R-:W-:Y:S02]  /*93f0*/  @!P5 LEA.HI.X R15, R238, R3.reuse, R248, 0x1, P4 ;  /* 0x00000003ee0fd211 */ /* 0x080fe400020f0cf8 */
[C---:B------:R-:W-:Y:S11]  /*9400*/  ISETP.GE.AND P4, PT, R228.reuse, c[0x0][0x1d4], PT ;  /* 0x00007500e4007a0c */ /* 0x040ff60003f86270 */
[----:B------:R-:W-:Y:S02]  /*9410*/  @!UPT UIADD3 URZ, URZ, URZ, URZ ;  /* 0x0000003f3f3ff290 */ /* 0x000fe4000fffe03f */
[CC--:B--2---:R-:W-:Y:S04]  /*9420*/  @!P4 LEA R10, P6, R228.reuse, R2.reuse, 0x1 ;  /* 0x00000002e40ac211 */ /* 0x0c4fe800078c08ff */
[-C--:B------:R-:W-:Y:S01]  /*9430*/  @!P4 LEA.HI.X R11, R228, R3.reuse, R250, 0x1, P6 ;  /* 0x00000003e40bc211 */ /* 0x080fe200030f0cfa */
[----:B-----5:R-:W-:Y:S01]  /*9440*/  @!P0 ST.E.128 [R8.64], R20 ;  /* 0x0000001408008985 */ /* 0x020fe2000c101d0a */
        /* <DEDUP_REMOVED lines=9> */
.L_x_2327:
[----:B------:R-:W-:Y:S05]  /*94e0*/  BSYNC B0 ;  /* 0x0000000000007941 */ /* 0x000fea0003800000 */
.L_x_2326:
[----:B--2-4-:R2:W4:Y:S01]  /*94f0*/  SHFL.IDX PT, R3, R5, 0x1, 0x181f ;  /* 0x00381f0005037f89 */ /* 0x01452200000e0000 */
[----:B------:R-:W-:Y:S03]  /*9500*/  BSSY B0, `(.L_x_2328) ;  /* 0x0000018000007945 */ /* 0x000fe60003800000 */
[----:B---3--:R2:W3:Y:S01]  /*9510*/  SHFL.IDX PT, R2, R13, 0x1, 0x181f ;  /* 0x00381f000d027f89 */ /* 0x0084e200000e0000 */
        /* <DEDUP_REMOVED lines=10> */
[CC--:B------:R-:W-:Y:S04]  /*95c0*/  @!P3 LEA R10, P5, R228.reuse, R2.reuse, 0x1 ;  /* 0x00000002e40ab211 */ /* 0x0c0fe800078a08ff */
[-C--:B------:R-:W-:Y:S01]  /*95d0*/  @!P3 LEA.HI.X R11, R228, R3.reuse, R250, 0x1, P5 ;  /* 0x00000003e40bb211 */ /* 0x080fe200028f0cfa */
[----:B-----5:R-:W-:Y:S01]  /*95e0*/  @!P0 ST.E.128 [R8.64], R20 ;  /* 0x0000001408008985 */ /* 0x020fe2000c101d0a */
[C---:B------:R-:W-:Y:S03]  /*95f0*/  ISETP.GE.AND P0, PT, R229.reuse, c[0x0][0x1d4], PT ;  /* 0x00007500e5007a0c */ /* 0x040fe60003f06270 */
[----:B------:R-:W3:Y:S10]  /*9600*/  @!P4 LDS.128 R16, [R223+0x6880] ;  /* 0x00688000df10c984 */ /* 0x000ef40000000c00 */
[C---:B------:R-:W-:Y:S04]  /*9610*/  @!P0 LEA R2, P5, R229.reuse, R2, 0x1 ;  /* 0x00000002e5028211 */ /* 0x040fe800078a08ff */
[----:B------:R-:W-:Y:S01]  /*9620*/  @!P0 LEA.HI.X R3, R229, R3, R249, 0x1, P5 ;  /* 0x00000003e5038211 */ /* 0x000fe200028f0cf9 */
[----:B---3--:R-:W-:Y:S04]  /*9630*/  @!P4 ST.E.128 [R14.64], R16 ;  /* 0x000000100e00c985 */ /* 0x008fe8000c101d0a */
[----:B------:R-:W3:Y:S04]  /*9640*/  @!P3 LDS.128 R16, [R223+0x8080] ;  /* 0x00808000df10b984 */ /* 0x000ee80000000c00 */
[----:B---3--:R-:W-:Y:S04]  /*9650*/  @!P3 ST.E.128 [R10.64], R16 ;  /* 0x000000100a00b985 */ /* 0x008fe8000c101d0a */
[----:B------:R-:W3:Y:S04]  /*9660*/  @!P0 LDS.128 R8, [R223+0x9880] ;  /* 0x00988000df088984 */ /* 0x000ee80000000c00 */
[----:B---3--:R3:W-:Y:S02]  /*9670*/  @!P0 ST.E.128 [R2.64], R8 ;  /* 0x0000000802008985 */ /* 0x0087e4000c101d0a */
.L_x_2329:
[----:B------:R-:W-:Y:S05]  /*9680*/  BSYNC B0 ;  /* 0x0000000000007941 */ /* 0x000fea0003800000 */
.L_x_2328:
[----:B------:R-:W-:Y:S01]  /*9690*/  ISETP.GT.AND P4, PT, R39, R107, PT ;  /* 0x0000006b2700720c */ /* 0x000fe20003f84270 */
[----:B------:R-:W-:Y:S01]  /*96a0*/  @!UPT UIADD3 URZ, URZ, URZ, URZ ;  /* 0x0000003f3f3ff290 */ /* 0x000fe2000fffe03f */
[----:B------:R-:W-:Y:S11]  /*96b0*/  BSSY B0, `(.L_x_2330) ;  /* 0x000002a000007945 */ /* 0x000ff60003800000 */
[----:B------:R-:W-:-:S05]  /*96c0*/  @!P4 BRA `(.L_x_2331) ;  /* 0x000002800000c947 */ /* 0x000fca0003800000 */
[----:B--2---:R-:W-:Y:S01]  /*96d0*/  IADD3 R5, R39, -0x1, RZ ;  /* 0xffffffff27057810 */ /* 0x004fe20007ffe0ff */
[----:B---3--:R-:W-:Y:S01]  /*96e0*/  IMAD.MOV.U32 R2, RZ, RZ, R112 ;  /* 0x000000ffff027224 */ /* 0x008fe200078e0070 */
[----:B------:R-:W-:Y:S01]  /*96f0*/  P2R R11, PR, RZ, 0x4 ;  /* 0x00000004ff0b7803 */ /* 0x000fe20000000000 */
[----:B----4-:R-:W-:Y:S01]  /*9700*/  IMAD.MOV.U32 R3, RZ, RZ, R111 ;  /* 0x000000ffff037224 */ /* 0x010fe200078e006f */
[----:B------:R-:W-:Y:S01]  /*9710*/  SHF.R.S32.HI R8, RZ, 0x1f, R5 ;  /* 0x0000001fff087819 */ /* 0x000fe20000011405 */
[----:B------:R-:W-:Y:S01]  /*9720*/  IMAD R6, R138, R5, RZ ;  /* 0x000000058a067224 */ /* 0x000fe200078e02ff */
[----:B------:R-:W-:Y:S01]  /*9730*/  LOP3.LUT P2, RZ, R213, 0x8, RZ, 0xc0, !PT ;  /* 0x00000008d5ff7812 */ /* 0x000fe2000784c0ff */
[-C--:B------:R-:W-:Y:S01]  /*9740*/  IMAD.WIDE.U32 R2, R5, R128.reuse, R2 ;  /* 0x0000008005027225 */ /* 0x080fe200078e0002 */
[----:B------:R-:W-:Y:S02]  /*9750*/  P2R R10, PR, RZ, 0x2 ;  /* 0x00000002ff0a7803 */ /* 0x000fe40000000000 */
[----:B------:R-:W-:Y:S01]  /*9760*/  LOP3.LUT P1, RZ, R213, 0x4, RZ, 0xc0, !PT ;  /* 0x00000004d5ff7812 */ /* 0x000fe2000782c0ff */
[----:B------:R-:W-:Y:S01]  /*9770*/  IMAD R5, R8, R128, R6 ;  /* 0x0000008008057224 */ /* 0x000fe200078e0206 */
[----:B------:R-:W-:Y:S02]  /*9780*/  IADD3 R6, -R145, 0x30, RZ ;  /* 0x0000003091067810 */ /* 0x000fe40007ffe1ff */
[----:B------:R-:W-:Y:S01]  /*9790*/  LOP3.LUT P6, RZ, R213, 0x1, RZ, 0xc0, !PT ;  /* 0x00000001d5ff7812 */ /* 0x000fe200078cc0ff */
[----:B------:R-:W-:Y:S01]  /*97a0*/  IMAD.IADD R3, R3, 0x1, R5 ;  /* 0x0000000103037824 */ /* 0x000fe200078e0205 */
[----:B------:R-:W-:Y:S11]  /*97b0*/  ISETP.GE.AND P3, PT, R6, 0x1, PT ;  /* 0x000000010600780c */ /* 0x000ff60003f66270 */
[----:B------:R-:W-:Y:S02]  /*97c0*/  @!UPT UIADD3 URZ, URZ, URZ, URZ ;  /* 0x0000003f3f3ff290 */ /* 0x000fe4000fffe03f */
        /* <DEDUP_REMOVED lines=24> */
.L_x_2331:
[----:B------:R-:W-:Y:S05]  /*9950*/  BSYNC B0 ;  /* 0x0000000000007941 */ /* 0x000fea0003800000 */
.L_x_2330:
[----:B------:R-:W0:Y:S01]  /*9960*/  LDGDEPBAR ;  /* 0x00000000000079af */ /* 0x000e220000000000 */
[----:B------:R-:W-:Y:S01]  /*9970*/  IADD3 R39, R39, -0x1, RZ ;  /* 0xffffffff27277810 */ /* 0x000fe20007ffe0ff */
[----:B------:R-:W-:-:S05]  /*9980*/  @P4 BRA `(.L_x_2332) ;  /* 0xffffa07000004947 */ /* 0x000fca000383ffff */
[----:B--2---:R-:W2:Y:S04]  /*9990*/  LDL R5, [R1+0x64] ;  /* 0x0000640001057983 */ /* 0x004ea80000100800 */
[----:B------:R1:W5:Y:S01]  /*99a0*/  LDL R19, [R1+0x58] ;  /* 0x0000580001137983 */ /* 0x0003620000100800 */
[----:B------:R-:W-:Y:S03]  /*99b0*/  WARPSYNC 0xffffffff ;  /* 0xffffffff00007948 */ /* 0x000fe60003800000 */
[----:B------:R-:W-:Y:S01]  /*99c0*/  BAR.SYNC.DEFER_BLOCKING 0x0 ;  /* 0x0000000000007b1d */ /* 0x000fe20000010000 */
[----:B--2---:R-:W-:-:S05]  /*99d0*/  IADD3 R0, R5, 0x2f, RZ ;  /* 0x0000002f05007810 */ /* 0x004fca0007ffe0ff */
[----:B------:R-:W-:-:S05]  /*99e0*/  IMAD.HI R0, R0, 0x2aaaaaab, RZ ;  /* 0x2aaaaaab00007827 */ /* 0x000fca00078e02ff */
[----:B---3--:R-:W-:-:S04]  /*99f0*/  SHF.R.U32.HI R2, RZ, 0x1f, R0 ;  /* 0x0000001fff027819 */ /* 0x008fc80000011600 */
[----:B------:R-:W-:Y:S02]  /*9a00*/  LEA.HI.SX32 R21, R0, R2, 0x1d ;  /* 0x0000000200157211 */ /* 0x000fe400078feaff */
.L_x_2291:
[----:B-1----:R-:W2:Y:S04]  /*9a10*/  LDL R14, [R1+0xa0] ;  /* 0x0000a000010e7983 */ /* 0x002ea80000100800 */
[----:B----4-:R-:W3:Y:S04]  /*9a20*/  LDL.LU R3, [R1+0x15c] ;  /* 0x00015c0001037983 */ /* 0x010ee80000300800 */
[----:B------:R-:W3:Y:S01]  /*9a30*/  S2R R2, SR_TID.X ;  /* 0x0000000000027919 */ /* 0x000ee20000002100 */
[----:B------:R-:W-:-:S05]  /*9a40*/  IMAD.MOV.U32 R0, RZ, RZ, c[0x0][0x2c4] ;  /* 0x0000b100ff007624 */ /* 0x000fca00078e00ff */
[----:B------:R-:W-:Y:S01]  /*9a50*/  ISETP.NE.AND P3, PT, R0, 0x1, PT ;  /* 0x000000010000780c */ /* 0x000fe20003f65270 */
[----:B------:R-:W-:-:S05]  /*9a60*/  IMAD.MOV.U32 R4, RZ, RZ, c[0x0][0x32c] ;  /* 0x0000cb00ff047624 */ /* 0x000fca00078e00ff */
[----:B------:R-:W-:Y:S02]  /*9a70*/  ISETP.GE.AND P1, PT, R4, 0x1, PT ;  /* 0x000000010400780c */ /* 0x000fe40003f26270 */
[----:B--2---:R-:W-:Y:S01]  /*9a80*/  IADD3 R0, R14, 0x7f, RZ ;  /* 0x0000007f0e007810 */ /* 0x004fe20007ffe0ff */
[----:B---3--:R1:W-:Y:S04]  /*9a90*/  STL.64 [R1], R2 ;  /* 0x0000000201007387 */ /* 0x0083e80000100a00 */
[----:B-1----:R-:W-:-:S05]  /*9aa0*/  @P3 IMAD.HI.U32 R2, R0, c[0x0][0x2c8], RZ ;  /* 0x0000b20000023a27 */ /* 0x002fca00078e00ff */
[----:B------:R-:W-:Y:S01]  /*9ab0*/  @P3 SHF.R.U32.HI R0, RZ, c[0x0][0x2cc], R2 ;  /* 0x0000b300ff003a19 */ /* 0x000fe20000011602 */
[----:B------:R-:W-:-:S03]  /*9ac0*/  IMAD.U32 R2, RZ, RZ, UR7 ;  /* 0x00000007ff027e24 */ /* 0x000fc6000f8e00ff */
[----:B------:R-:W-:Y:S02]  /*9ad0*/  IADD3 R0, R0, 0x1, R5 ;  /* 0x0000000100007810 */ /* 0x000fe40007ffe005 */
[----:B------:R-:W-:-:S03]  /*9ae0*/  IADD3 R26, P0, R2, 0x4, RZ ;  /* 0x00000004021a7810 */ /* 0x000fc60007f1e0ff */
[----:B-----5:R-:W-:Y:S02]  /*9af0*/  IMAD.IADD R3, R0, 0x1, -R19 ;  /* 0x0000000100037824 */ /* 0x020fe400078e0a13 */
[----:B------:R-:W-:-:S03]  /*9b00*/  IMAD.X R27, RZ, RZ, UR6, P0 ;  /* 0x00000006ff1b7e24 */ /* 0x000fc600080e06ff */
        /* <DEDUP_REMOVED lines=12> */
.L_x_2335:
[----:B------:R-:W-:-:S13]  /*9bd0*/  ISETP.NE.AND P0, PT, R4, 0x1, PT ;  /* 0x000000010400780c */ /* 0x000fda0003f05270 */
[----:B------:R-:W-:-:S05]  /*9be0*/  @P0 IMAD.HI.U32 R3, R0, c[0x0][0x330], RZ ;  /* 0x0000cc0000030a27 */ /* 0x000fca00078e00ff */
[----:B------:R-:W-:Y:S02]  /*9bf0*/  @P0 SHF.R.U32.HI R0, RZ, c[0x0][0x334], R3 ;  /* 0x0000cd00ff000a19 */ /* 0x000fe40000011603 */
.L_x_2336:
[----:B------:R-:W-:Y:S05]  /*9c00*/  BSYNC B0 ;  /* 0x0000000000007941 */ /* 0x000fea0003800000 */
.L_x_2334:
[----:B------:R-:W-:-:S05]  /*9c10*/  IMAD R0, R0, R4, c[0x0][0x32c] ;  /* 0x0000cb0000007624 */ /* 0x000fca00078e0204 */
[----:B------:R-:W-:-:S04]  /*9c20*/  IMNMX R2, R2, R0, PT ;  /* 0x0000000002027217 */ /* 0x000fc80003800200 */
.L_x_2333:
        /* <DEDUP_REMOVED lines=20> */
.L_x_2339:
[----:B------:R-:W-:-:S13]  /*9d70*/  ISETP.NE.AND P0, PT, R4, 0x1, PT ;  /* 0x000000010400780c */ /* 0x000fda0003f05270 */
[----:B------:R-:W-:-:S05]  /*9d80*/  @P0 IMAD.HI.U32 R3, R0, c[0x0][0x330], RZ ;  /* 0x0000cc0000030a27 */ /* 0x000fca00078e00ff */
[----:B------:R-:W-:Y:S02]  /*9d90*/  @P0 SHF.R.U32.HI R0, RZ, c[0x0][0x334], R3 ;  /* 0x0000cd00ff000a19 */ /* 0x000fe40000011603 */
.L_x_2340:
[----:B------:R-:W-:Y:S05]  /*9da0*/  BSYNC B0 ;  /* 0x0000000000007941 */ /* 0x000fea0003800000 */
.L_x_2338:
[----:B------:R-:W-:-:S05]  /*9db0*/  IMAD R0, R0, c[0x0][0x32c], RZ ;  /* 0x0000cb0000007a24 */ /* 0x000fca00078e02ff */
[----:B------:R-:W-:-:S05]  /*9dc0*/  IMNMX R2, R2, R0, !PT ;  /* 0x0000000002027217 */ /* 0x000fca0007800200 */
.L_x_2337:
[----:B------:R-:W-:Y:S01]  /*9dd0*/  IMAD.HI R2, R2, 0x2aaaaaab, RZ ;  /* 0x2aaaaaab02027827 */ /* 0x000fe200078e02ff */
[----:B------:R-:W-:Y:S04]  /*9de0*/  BSSY B0, `(.L_x_2341) ;  /* 0x0000027000007945 */ /* 0x000fe80003800000 */
[----:B------:R-:W-:-:S04]  /*9df0*/  SHF.R.U32.HI R6, RZ, 0x1f, R2 ;  /* 0x0000001fff067819 */ /* 0x000fc80000011602 */
[----:B------:R-:W-:Y:S01]  /*9e00*/  LEA.HI.SX32 R6, R2, R6, 0x1d ;  /* 0x0000000602067211 */ /* 0x000fe200078feaff */
[----:B------:R-:W-:-:S03]  /*9e10*/  IMAD.MOV.U32 R2, RZ, RZ, RZ ;  /* 0x000000ffff027224 */ /* 0x000fc600078e00ff */
[----:B------:R-:W-:-:S04]  /*9e20*/  IMNMX R6, RZ, R6, !PT ;  /* 0x00000006ff067217 */ /* 0x000fc80007800200 */
[----:B------:R-:W-:-:S13]  /*9e30*/  ISETP.GT.AND P0, PT, R8, R6, PT ;  /* 0x000000060800720c */ /* 0x000fda0003f04270 */
[----:B------:R-:W-:Y:S05]  /*9e40*/  @!P0 BRA `(.L_x_2342) ;  /* 0x0000020000008947 */ /* 0x000fea0003800000 */
[----:B------:R-:W2:Y:S02]  /*9e50*/  LDL R0, [R1+0xb0] ;  /* 0x0000b00001007983 */ /* 0x000ea40000100800 */
[----:B--2---:R-:W-:-:S04]  /*9e60*/  ISETP.NE.AND P0, PT, R0, RZ, PT ;  /* 0x000000ff0000720c */ /* 0x004fc80003f05270 */
[----:B------:R-:W-:-:S04]  /*9e70*/  SEL R0, R0, c[0x0][0x338], P0 ;  /* 0x0000ce0000007a07 */ /* 0x000fc80000000000 */
[----:B------:R-:W-:Y:S02]  /*9e80*/  IABS R4, R0 ;  /* 0x0000000000047213 */ /* 0x000fe40000000000 */
[----:B------:R-:W-:Y:S02]  /*9e90*/  IADD3 R9, R0, -0x1, R8 ;  /* 0xffffffff00097810 */ /* 0x000fe40007ffe008 */
[----:B------:R-:W1:Y:S03]  /*9ea0*/  I2F.RP R2, R4 ;  /* 0x0000000400027306 */ /* 0x000e660000209400 */
[----:B------:R-:W-:-:S05]  /*9eb0*/  IMAD.IADD R9, R9, 0x1, -R6 ;  /* 0x0000000109097824 */ /* 0x000fca00078e0a06 */
[----:B------:R-:W-:Y:S02]  /*9ec0*/  IABS R13, R9 ;  /* 0x00000009000d7213 */ /* 0x000fe40000000000 */
[----:B------:R-:W-:-:S04]  /*9ed0*/  LOP3.LUT R9, R9, R0, RZ, 0x3c, !PT ;  /* 0x0000000009097212 */ /* 0x000fc800078e3cff */
[----:B------:R-:W-:Y:S01]  /*9ee0*/  ISETP.GE.AND P1, PT, R9, RZ, PT ;  /* 0x000000ff0900720c */ /* 0x000fe20003f26270 */
[----:B-1----:R-:W1:Y:S02]  /*9ef0*/  MUFU.RCP R2, R2 ;  /* 0x0000000200027308 */ /* 0x002e640000001000 */
[----:B-1----:R-:W-:-:S06]  /*9f00*/  IADD3 R2, R2, 0xffffffe, RZ ;  /* 0x0ffffffe02027810 */ /* 0x002fcc0007ffe0ff */
[----:B------:R-:W1:Y:S02]  /*9f10*/  F2I.FTZ.U32.TRUNC.NTZ R3, R2 ;  /* 0x0000000200037305 */ /* 0x000e64000021f000 */
[----:B-1----:R-:W-:-:S04]  /*9f20*/  IMAD.MOV R2, RZ, RZ, -R3 ;  /* 0x000000ffff027224 */ /* 0x002fc800078e0a03 */
[----:B------:R-:W-:Y:S01]  /*9f30*/  IMAD.MOV.U32 R10, RZ, RZ, R2 ;  /* 0x000000ffff0a7224 */ /* 0x000fe200078e0002 */
[----:B------:R-:W-:-:S03]  /*9f40*/  IABS R2, R0 ;  /* 0x0000000000027213 */ /* 0x000fc60000000000 */
[----:B------:R-:W-:Y:S02]  /*9f50*/  IMAD R10, R10, R4, RZ ;  /* 0x000000040a0a7224 */ /* 0x000fe400078e02ff */
[----:B------:R-:W-:Y:S02]  /*9f60*/  IMAD.MOV R11, RZ, RZ, -R2 ;  /* 0x000000ffff0b7224 */ /* 0x000fe400078e0a02 */
[----:B------:R-:W-:-:S04]  /*9f70*/  IMAD.MOV.U32 R2, RZ, RZ, RZ ;  /* 0x000000ffff027224 */ /* 0x000fc800078e00ff */
        /* <DEDUP_REMOVED lines=13> */
.L_x_2342:
[----:B------:R-:W-:Y:S05]  /*a050*/  BSYNC B0 ;  /* 0x0000000000007941 */ /* 0x000fea0003800000 */
.L_x_2341:
[----:B------:R-:W2:Y:S01]  /*a060*/  LDL R3, [R1+0xd8] ;  /* 0x0000d80001037983 */ /* 0x000ea20000100800 */
[----:B------:R-:W-:Y:S01]  /*a070*/  PRMT R0, RZ, 0x7610, R0 ;  /* 0x00007610ff007816 */ /* 0x000fe20000000000 */
        /* <DEDUP_REMOVED lines=65> */
[----:B--2---:R-:W-:-:S04]  /*a490*/  IMAD R246, R3, R2, R6 ;  /* 0x0000000203f67224 */ /* 0x004fc800078e0206 */
[----:B------:R-:W-:-:S05]  /*a4a0*/  IMAD.IADD R2, R246, 0x1, R2 ;  /* 0x00000001f6027824 */ /* 0x000fca00078e0202 */
[----:B------:R-:W-:-:S04]  /*a4b0*/  IMNMX R225, R8, R2, PT ;  /* 0x0000000208e17217 */ /* 0x000fc80003800200 */
[----:B------:R-:W-:-:S13]  /*a4c0*/  ISETP.GT.AND P0, PT, R225, R246, PT ;  /* 0x000000f6e100720c */ /* 0x000fda0003f04270 */
[----:B------:R-:W-:Y:S05]  /*a4d0*/  @!P0 BRA `(.L_x_2343) ;  /* 0x0001079000008947 */ /* 0x000fea0003800000 */
[----:B------:R-:W2:Y:S04]  /*a4e0*/  LDL R10, [R1+0xac] ;  /* 0x0000ac00010a7983 */ /* 0x000ea80000100800 */
[----:B------:R-:W3:Y:S04]  /*a4f0*/  LDL R0, [R1+0x4c] ;  /* 0x00004c0001007983 */ /* 0x000ee80000100800 */
[----:B------:R-:W4:Y:S01]  /*a500*/  LDL R9, [R1+0xa8] ;  /* 0x0000a80001097983 */ /* 0x000f220000100800 */
[----:B------:R-:W-:Y:S01]  /*a510*/  ISETP.NE.U32.AND P0, PT, RZ, c[0x0][0x340], PT ;  /* 0x0000d000ff007a0c */ /* 0x000fe20003f05070 */
[----:B------:R-:W-:-:S03]  /*a520*/  ULDC.64 UR4, c[0x0][0x18] ;  /* 0x0000060000047ab9 */ /* 0x000fc60000000a00 */
[----:B------:R-:W-:-:S13]  /*a530*/  ISETP.NE.AND.EX P2, PT, RZ, c[0x0][0x344], PT, P0 ;  /* 0x0000d100ff007a0c */ /* 0x000fda0003f45300 */
[----:B------:R-:W-:Y:S01]  /*a540*/  @P2 IMAD.MOV.U32 R2, RZ, RZ, 0x4 ;  /* 0x00000004ff022424 */ /* 0x000fe200078e00ff */
[----:B------:R-:W-:-:S04]  /*a550*/  ISETP.NE.U32.AND P0, PT, RZ, c[0x0][0x348], PT ;  /* 0x0000d200ff007a0c */ /* 0x000fc80003f05070 */
[----:B------:R-:W-:Y:S01]  /*a560*/  ISETP.NE.AND.EX P0, PT, RZ, c[0x0][0x34c], PT, P0 ;  /* 0x0000d300ff007a0c */ /* 0x000fe20003f05300 */
[----:B--2---:R-:W-:-:S05]  /*a570*/  @P2 IMAD.WIDE R2, R10, R2, c[0x0][0x340] ;  /* 0x0000d0000a022625 */ /* 0x004fca00078e0202 */
[----:B------:R1:W5:Y:S01]  /*a580*/  @P2 LDG.E R20, [R2.64] ;  /* 0x0000000a02142981 */ /* 0x000362000c1e1900 */
[----:B---3--:R-:W-:-:S05]  /*a590*/  SHF.R.S32.HI R4, RZ, 0x1f, R0 ;  /* 0x0000001fff047819 */ /* 0x008fca0000011400 */
[----:B------:R-:W-:Y:S01]  /*a5a0*/  IMAD R4, R4, c[0x0][0x178], RZ ;  /* 0x00005e0004047a24 */ /* 0x000fe200078e02ff */
[----:B----4-:R-:W-:Y:S02]  /*a5b0*/  LOP3.LUT R252, R9, 0xffff, RZ, 0xc0, !PT ;  /* 0x0000ffff09fc7812 */ /* 0x010fe400078ec0ff */
[----:B------:R-:W-:Y:S01]  /*a5c0*/  SEL R6, R10, RZ, !P0 ;  /* 0x000000ff0a067207 */ /* 0x000fe20004000000 */
[----:B-1----:R-:W-:-:S04]  /*a5d0*/  IMAD.WIDE.U32 R2, R0, c[0x0][0x178], RZ ;  /* 0x00005e0000027a25 */ /* 0x002fc800078e00ff */
[----:B------:R-:W-:Y:S02]  /*a5e0*/  IMAD R0, R0, c[0x0][0x17c], R4 ;  /* 0x00005f0000007a24 */ /* 0x000fe400078e0204 */
[----:B------:R-:W-:-:S03]  /*a5f0*/  IMAD R4, R146, 0x20, R145 ;  /* 0x0000002092047824 */ /* 0x000fc600078e0291 */
[----:B------:R-:W-:Y:S01]  /*a600*/  IADD3 R3, R3, R0, RZ ;  /* 0x0000000003037210 */ /* 0x000fe20007ffe0ff */
[----:B------:R-:W-:Y:S01]  /*a610*/  IMAD.IADD R4, R14, 0x1, R4 ;  /* 0x000000010e047824 */ /* 0x000fe200078e0204 */
[----:B------:R-:W-:-:S03]  /*a620*/  SHF.R.S32.HI R0, RZ, 0x1f, R10 ;  /* 0x0000001fff007819 */ /* 0x000fc6000001140a */
[----:B------:R-:W-:Y:S01]  /*a630*/  @P3 IMAD.HI.U32 R9, R4, c[0x0][0x2c8], RZ ;  /* 0x0000b20004093a27 */ /* 0x000fe200078e00ff */
[----:B------:R-:W-:-:S03]  /*a640*/  SEL R8, R0, RZ, !P0 ;  /* 0x000000ff00087207 */ /* 0x000fc60004000000 */
[----:B------:R-:W-:-:S04]  /*a650*/  IMAD.WIDE.U32 R2, R252, c[0x0][0x1b8], R2 ;  /* 0x00006e00fc027a25 */ /* 0x000fc800078e0002 */
[----:B------:R-:W-:Y:S01]  /*a660*/  IMAD.MOV.U32 R0, RZ, RZ, R4 ;  /* 0x000000ffff007224 */ /* 0x000fe200078e0004 */
[----:B------:R-:W-:Y:S01]  /*a670*/  @P3 SHF.R.U32.HI R0, RZ, c[0x0][0x2cc], R9 ;  /* 0x0000b300ff003a19 */ /* 0x000fe20000011609 */
[----:B------:R-:W-:Y:S02]  /*a680*/  IMAD R8, R8, c[0x0][0x1c0], RZ ;  /* 0x0000700008087a24 */ /* 0x000fe400078e02ff */
[----:B------:R-:W-:Y:S01]  /*a690*/  IMAD R3, R252, c[0x0][0x1bc], R3 ;  /* 0x00006f00fc037a24 */ /* 0x000fe200078e0203 */
[----:B------:R-:W-:Y:S01]  /*a6a0*/  UIADD3 UR4, UP0, UR4, 0x10080, URZ ;  /* 0x0001008004047890 */ /* 0x000fe2000ff1e03f */
[C---:B------:R-:W-:Y:S01]  /*a6b0*/  IMAD R9, R6.reuse, c[0x0][0x1c4], R8 ;  /* 0x0000710006097a24 */ /* 0x040fe200078e0208 */
[----:B------:R-:W-:Y:S01]  /*a6c0*/  SHF.R.S32.HI R8, RZ, 0x1f, R0 ;  /* 0x0000001fff087819 */ /* 0x000fe20000011400 */
[----:B------:R-:W-:Y:S01]  /*a6d0*/  IMAD.WIDE.U32 R2, R6, c[0x0][0x1c0], R2 ;  /* 0x0000700006027a25 */ /* 0x000fe200078e0002 */
[----:B------:R-:W-:Y:S01]  /*a6e0*/  IADD3 R6, -R0, RZ, RZ ;  /* 0x000000ff00067210 */ /* 0x000fe20007ffe1ff */
[----:B------:R-:W-:-:S02]  /*a6f0*/  UIADD3.X UR5, URZ, UR5, URZ, UP0, !UPT ;  /* 0x000000053f057290 */ /* 0x000fc400087fe43f */
[----:B------:R-:W-:Y:S02]  /*a700*/  IMAD R8, R8, c[0x0][0x1b0], RZ ;  /* 0x00006c0008087a24 */ /* 0x000fe400078e02ff */
[----:B------:R-:W-:Y:S02]  /*a710*/  IMAD.IADD R3, R3, 0x1, R9 ;  /* 0x0000000103037824 */ /* 0x000fe400078e0209 */
[----:B------:R-:W-:Y:S02]  /*a720*/  IMAD R4, R6, c[0x0][0x2c4], R4 ;  /* 0x0000b10006047a24 */ /* 0x000fe400078e0204 */
[C---:B------:R-:W-:Y:S01]  /*a730*/  IMAD R6, R0.reuse, c[0x0][0x1b4], R8 ;  /* 0x00006d0000067a24 */ /* 0x040fe200078e0208 */
[----:B------:R-:W-:Y:S01]  /*a740*/  MOV R8, UR4 ;  /* 0x0000000400087c02 */ /* 0x000fe20008000f00 */
[----:B------:R-:W-:Y:S01]  /*a750*/  IMAD.WIDE.U32 R2, R0, c[0x0][0x1b0], R2 ;  /* 0x00006c0000027a25 */ /* 0x000fe200078e0002 */
[----:B------:R-:W-:-:S03]  /*a760*/  SHF.R.S32.HI R0, RZ, 0x1f, R4 ;  /* 0x0000001fff007819 */ /* 0x000fc60000011404 */
[----:B------:R-:W-:Y:S01]  /*a770*/  IMAD.U32 R9, RZ, RZ, UR5 ;  /* 0x00000005ff097e24 */ /* 0x000fe2000f8e00ff */
[----:B------:R1:W-:Y:S01]  /*a780*/  STL [R1+0x10], R19 ;  /* 0x0000101301007387 */ /* 0x0003e20000100800 */
[----:B------:R-:W-:Y:S02]  /*a790*/  IMAD.IADD R3, R3, 0x1, R6 ;  /* 0x0000000103037824 */ /* 0x000fe400078e0206 */
[----:B------:R-:W-:Y:S01]  /*a7a0*/  IMAD R0, R0, c[0x0][0x1a8], RZ ;  /* 0x00006a0000007a24 */ /* 0x000fe200078e02ff */
[----:B------:R1:W-:Y:S01]  /*a7b0*/  STL.64 [R1+0x8], R8 ;  /* 0x0000080801007387 */ /* 0x0003e20000100a00 */
[----:B------:R-:W-:-:S04]  /*a7c0*/  IMAD.WIDE.U32 R2, R4, c[0x0][0x1a8], R2 ;  /* 0x00006a0004027a25 */ /* 0x000fc800078e0002 */
[----:B------:R-:W-:Y:S01]  /*a7d0*/  IMAD R13, R4, c[0x0][0x1ac], R0 ;  /* 0x00006b00040d7a24 */ /* 0x000fe200078e0200 */
[C---:B------:R-:W-:Y:S01]  /*a7e0*/  LEA R17, P0, R2.reuse, c[0x0][0x160], 0x1 ;  /* 0x0000580002117a11 */ /* 0x040fe200078008ff */
[----:B------:R-:W-:Y:S01]  /*a7f0*/  IMAD.U32 R0, RZ, RZ, UR7 ;  /* 0x00000007ff007e24 */ /* 0x000fe2000f8e00ff */
[----:B------:R-:W-:Y:S02]  /*a800*/  MOV R22, UR7 ;  /* 0x0000000700167c02 */ /* 0x000fe40008000f00 */
[----:B------:R-:W-:Y:S02]  /*a810*/  IADD3 R13, R3, R13, RZ ;  /* 0x0000000d030d7210 */ /* 0x000fe40007ffe0ff */
[----:B------:R-:W-:Y:S02]  /*a820*/  ISETP.GE.AND P3, PT, R229, c[0x0][0x198], PT ;  /* 0x00006600e5007a0c */ /* 0x000fe40003f66270 */
[----:B------:R-:W-:Y:S02]  /*a830*/  LEA.HI.X R13, R2, c[0x0][0x164], R13, 0x1, P0 ;  /* 0x00005900020d7a11 */ /* 0x000fe400000f0c0d */
[----:B------:R-:W-:-:S02]  /*a840*/  IADD3 R22, P0, R22, 0x10, RZ ;  /* 0x0000001016167810 */ /* 0x000fc40007f1e0ff */
[----:B------:R-:W-:Y:S01]  /*a850*/  IADD3 R24, P1, R0, 0x8, RZ ;  /* 0x0000000800187810 */ /* 0x000fe20007f3e0ff */
[----:B------:R-:W-:Y:S01]  /*a860*/  IMAD.IADD R6, R145, 0x1, R14 ;  /* 0x0000000191067824 */ /* 0x000fe200078e020e */
[----:B------:R-:W-:Y:S01]  /*a870*/  ISETP.GE.AND P4, PT, R140, c[0x0][0x198], PT ;  /* 0x000066008c007a0c */ /* 0x000fe20003f86270 */
[----:B------:R-:W-:Y:S01]  /*a880*/  IMAD.X R23, RZ, RZ, UR6, P0 ;  /* 0x00000006ff177e24 */ /* 0x000fe200080e06ff */
[----:B------:R-:W-:Y:S02]  /*a890*/  ISETP.GE.AND P5, PT, R144, c[0x0][0x198], PT ;  /* 0x0000660090007a0c */ /* 0x000fe40003fa6270 */
[----:B------:R-:W-:Y:S02]  /*a8a0*/  ISETP.GE.AND P6, PT, R228, c[0x0][0x198], PT ;  /* 0x00006600e4007a0c */ /* 0x000fe40003fc6270 */
[----:B------:R-:W-:Y:S02]  /*a8b0*/  P2R R18, PR, RZ, 0x8 ;  /* 0x00000008ff127803 */ /* 0x000fe40000000000 */
[----:B------:R-:W-:-:S02]  /*a8c0*/  IADD3 R137, R225, -0x1, RZ ;  /* 0xffffffffe1897810 */ /* 0x000fc40007ffe0ff */
[----:B------:R-:W-:Y:S02]  /*a8d0*/  IADD3.X R25, RZ, UR6, RZ, P1, !PT ;  /* 0x00000006ff197c10 */ /* 0x000fe40008ffe4ff */
[----:B------:R-:W-:Y:S01]  /*a8e0*/  @!P2 MOV R20, R10 ;  /* 0x0000000a0014a202 */ /* 0x000fe20000000f00 */
[----:B------:R-:W-:Y:S05]  /*a8f0*/  BRA.DIV ~URZ, `(.L_x_2344) ;  /* 0x00015ba27f007947 */ /* 0x000fea000b800000 */
[----:B-1----:R1:W2:Y:S02]  /*a900*/  SHFL.IDX PT, R4, R13, RZ, 0x181f ;  /* 0x00181fff0d047589 */ /* 0x0022a400000e0000 */
.L_x_2516:
[----:B------:R-:W-:Y:S05]  /*a910*/  BRA.DIV ~URZ, `(.L_x_2345) ;  /* 0x00015bf27f007947 */ /* 0x000fea000b800000 */
[----:B------:R3:W4:Y:S02]  /*a920*/  SHFL.IDX PT, R0, R17, RZ, 0x181f ;  /* 0x00181fff11007589 */ /* 0x00072400000e0000 */
.L_x_2517:
[----:B------:R-:W-:Y:S01]  /*a930*/  IMAD R16, R19, c[0x0][0x2c4], RZ ;  /* 0x0000b10013107a24 */ /* 0x000fe200078e02ff */
[----:B------:R-:W-:Y:S04]  /*a940*/  BSSY B0, `(.L_x_2346) ;  /* 0x0000013000007945 */ /* 0x000fe80003800000 */
[----:B------:R-:W-:-:S13]  /*a950*/  ISETP.GE.AND P0, PT, R6, R16, PT ;  /* 0x000000100600720c */ /* 0x000fda0003f06270 */
[----:B------:R-:W-:Y:S05]  /*a960*/  @P0 BRA `(.L_x_2347) ;  /* 0x0000010000000947 */ /* 0x000fea0003800000 */
[-C--:B----4-:R-:W-:Y:S02]  /*a970*/  LEA R14, P0, R140, R0.reuse, 0x1 ;  /* 0x000000008c0e7211 */ /* 0x090fe400078008ff */
[----:B------:R-:W-:Y:S02]  /*a980*/  ISETP.NE.AND P3, PT, R18, RZ, PT ;  /* 0x000000ff1200720c */ /* 0x000fe40003f65270 */
        /* <DEDUP_REMOVED lines=14> */
.L_x_2347:
[----:B------:R-:W-:Y:S05]  /*aa70*/  BSYNC B0 ;  /* 0x0000000000007941 */ /* 0x000fea0003800000 */
.L_x_2346:
[----:B------:R-:W-:Y:S05]  /*aa80*/  BRA.DIV ~URZ, `(.L_x_2348) ;  /* 0x00015af27f007947 */ /* 0x000fea000b800000 */
[----:B--2---:R2:W1:Y:S04]  /*aa90*/  SHFL.IDX PT, R4, R13, 0x1, 0x181f ;  /* 0x00381f000d047f89 */ /* 0x00446800000e0000 */
[----:B----4-:R2:W4:Y:S02]  /*aaa0*/  SHFL.IDX PT, R0, R17, 0x1, 0x181f ;  /* 0x00381f0011007f89 */ /* 0x01052400000e0000 */
.L_x_2518:
[----:B------:R-:W-:Y:S01]  /*aab0*/  IADD3 R2, R6, 0x20, RZ ;  /* 0x0000002006027810 */ /* 0x000fe20007ffe0ff */
[----:B------:R-:W-:Y:S03]  /*aac0*/  BSSY B0, `(.L_x_2349) ;  /* 0x0000013000007945 */ /* 0x000fe60003800000 */
[----:B------:R-:W-:-:S13]  /*aad0*/  ISETP.GE.AND P0, PT, R2, R16, PT ;  /* 0x000000100200720c */ /* 0x000fda0003f06270 */
[----:B------:R-:W-:Y:S05]  /*aae0*/  @P0 BRA `(.L_x_2350) ;  /* 0x0000010000000947 */ /* 0x000fea0003800000 */
[-C--:B----4-:R-:W-:Y:S02]  /*aaf0*/  LEA R14, P0, R140, R0.reuse, 0x1 ;  /* 0x000000008c0e7211 */ /* 0x090fe400078008ff */
[----:B------:R-:W-:Y:S02]  /*ab00*/  ISETP.NE.AND P3, PT, R18, RZ, PT ;  /* 0x000000ff1200720c */ /* 0x000fe40003f65270 */
[-C--:B------:R-:W-:Y:S02]  /*ab10*/  LEA R10, P2, R238, R0.reuse, 0x1 ;  /* 0x00000000ee0a7211 */ /* 0x080fe400078408ff */
[----:B------:R-:W-:Y:S02]  /*ab20*/  LEA R8, P1, R228, R0, 0x1 ;  /* 0x00000000e4087211 */ /* 0x000fe400078208ff */
[----:B-1----:R-:W-:Y:S02]  /*ab30*/  LEA.HI.X R15, R140, R4, R141, 0x1, P0 ;  /* 0x000000048c0f7211 */ /* 0x002fe400000f0c8d */
        /* <DEDUP_REMOVED lines=11> */
.L_x_2350:
[----:B------:R-:W-:Y:S05]  /*abf0*/  BSYNC B0 ;  /* 0x0000000000007941 */ /* 0x000fea0003800000 */
.L_x_2349:
[----:B------:R-:W-:Y:S05]  /*ac00*/  BRA.DIV ~URZ, `(.L_x_2351) ;  /* 0x00015a427f007947 */ /* 0x000fea000b800000 */
[----:B-1----:R1:W2:Y:S02]  /*ac10*/  SHFL.IDX PT, R4, R13, 0x2, 0x181f ;  /* 0x00581f000d047f89 */ /* 0x0022a400000e0000 */
.L_x_2519:
[----:B------:R-:W-:Y:S05]  /*ac20*/  BRA.DIV ~URZ, `(.L_x_2352) ;  /* 0x00015a927f007947 */ /* 0x000fea000b800000 */
[----:B----4-:R4:W1:Y:S02]  /*ac30*/  SHFL.IDX PT, R0, R17, 0x2, 0x181f ;  /* 0x00581f0011007f89 */ /* 0x01086400000e0000 */
.L_x_2520:
[----:B------:R-:W-:Y:S01]  /*ac40*/  IADD3 R2, R6, 0x40, RZ ;  /* 0x0000004006027810 */ /* 0x000fe20007ffe0ff */
[----:B------:R-:W-:Y:S03]  /*ac50*/  BSSY B0, `(.L_x_2353) ;  /* 0x0000013000007945 */ /* 0x000fe60003800000 */
[----:B------:R-:W-:-:S13]  /*ac60*/  ISETP.GE.AND P0, PT, R2, R16, PT ;  /* 0x000000100200720c */ /* 0x000fda0003f06270 */
[----:B------:R-:W-:Y:S05]  /*ac70*/  @P0 BRA `(.L_x_2354) ;  /* 0x0000010000000947 */ /* 0x000fea0003800000 */
[-C--:B-1----:R-:W-:Y:S02]  /*ac80*/  LEA R14, P0, R140, R0.reuse, 0x1 ;  /* 0x000000008c0e7211 */ /* 0x082fe400078008ff */
        /* <DEDUP_REMOVED lines=15> */
.L_x_2354:
[----:B------:R-:W-:Y:S05]  /*ad80*/  BSYNC B0 ;  /* 0x0000000000007941 */ /* 0x000fea0003800000 */
.L_x_2353:
[----:B------:R-:W-:Y:S05]  /*ad90*/  BRA.DIV ~URZ, `(.L_x_2355) ;  /* 0x000159927f007947 */ /* 0x000fea000b800000 */
[----:B--2---:R2:W3:Y:S04]  /*ada0*/  SHFL.IDX PT, R4, R13, 0x3, 0x181f ;  /* 0x00781f000d047f89 */ /* 0x0044e800000e0000 */
[----:B-1----:R2:W1:Y:S02]  /*adb0*/  SHFL.IDX PT, R0, R17, 0x3, 0x181f ;  /* 0x00781f0011007f89 */ /* 0x00246400000e0000 */
.L_x_2521:
[----:B--2---:R-:W2:Y:S04]  /*adc0*/  LDL R121, [R1] ;  /* 0x0000000001797983 */ /* 0x004ea80000100800 */
[----:B----4-:R-:W4:Y:S04]  /*add0*/  LDL R10, [R1+0x48] ;  /* 0x00004800010a7983 */ /* 0x010f280000100800 */
[----:B---3--:R-:W3:Y:S01]  /*ade0*/  LDL R13, [R1+0x64] ;  /* 0x00006400010d7983 */ /* 0x008ee20000100800 */
[----:B------:R-:W-:Y:S01]  /*adf0*/  IADD3 R6, R6, 0x60, RZ ;  /* 0x0000006006067810 */ /* 0x000fe20007ffe0ff */
[----:B------:R-:W-:Y:S01]  /*ae00*/  IMAD.MOV.U32 R104, RZ, RZ, 0x30 ;  /* 0x00000030ff687424 */ /* 0x000fe200078e00ff */
[----:B------:R-:W-:Y:S01]  /*ae10*/  ULDC.64 UR4, c[0x0][0x40] ;  /* 0x0000100000047ab9 */ /* 0x000fe20000000a00 */
[----:B------:R-:W-:Y:S01]  /*ae20*/  IMAD.MOV.U32 R224, RZ, RZ, RZ ;  /* 0x000000ffffe07224 */ /* 0x000fe200078e00ff */
[----:B------:R-:W-:Y:S01]  /*ae30*/  ISETP.GE.AND P0, PT, R6, R16, PT ;  /* 0x000000100600720c */ /* 0x000fe20003f06270 */
[----:B------:R-:W-:Y:S01]  /*ae40*/  IMAD.MOV.U32 R6, RZ, RZ, c[0x0][0x2b8] ;  /* 0x0000ae00ff067624 */ /* 0x000fe200078e00ff */
[----:B------:R-:W-:Y:S01]  /*ae50*/  UIADD3 UR4, UP0, UR4, 0x160, URZ ;  /* 0x0000016004047890 */ /* 0x000fe2000ff1e03f */
[----:B------:R-:W-:-:S02]  /*ae60*/  IMAD R136, R225, R104, -0x30 ;  /* 0xffffffd0e1887424 */ /* 0x000fc400078e0268 */
[----:B-----5:R-:W-:Y:S01]  /*ae70*/  IMAD.WIDE.U32 R16, R20, c[0x0][0x2b0], RZ ;  /* 0x0000ac0014107a25 */ /* 0x020fe200078e00ff */
[----:B------:R-:W-:Y:S01]  /*ae80*/  ISETP.NE.AND P3, PT, R6, 0x1, PT ;  /* 0x000000010600780c */ /* 0x000fe20003f65270 */
[----:B------:R-:W-:-:S03]  /*ae90*/  UIADD3.X UR5, URZ, UR5, URZ, UP0, !UPT ;  /* 0x000000053f057290 */ /* 0x000fc600087fe43f */
[----:B------:R-:W-:Y:S03]  /*aea0*/  STL.64 [R1+0x88], R16 ;  /* 0x0000881001007387 */ /* 0x000fe60000100a00 */
[----:B-1----:R-:W-:Y:S01]  /*aeb0*/  @!P0 LEA R2, P1, R140, R0, 0x1 ;  /* 0x000000008c028211 */ /* 0x002fe200078208ff */
[----:B------:R-:W-:Y:S01]  /*aec0*/  IMAD.U32 R19, RZ, RZ, UR5 ;  /* 0x00000005ff137e24 */ /* 0x000fe2000f8e00ff */
[----:B--2---:R-:W-:-:S04]  /*aed0*/  SHF.R.S32.HI R14, RZ, 0x1f, R121 ;  /* 0x0000001fff0e7819 */ /* 0x004fc80000011479 */
[----:B------:R-:W-:Y:S01]  /*aee0*/  LEA.HI R3, R14, R121, RZ, 0x3 ;  /* 0x000000790e037211 */ /* 0x000fe200078f18ff */
[----:B----4-:R1:W-:Y:S03]  /*aef0*/  STL [R1+0x78], R10 ;  /* 0x0000780a01007387 */ /* 0x0103e60000100800 */
[----:B------:R-:W-:Y:S02]  /*af00*/  LOP3.LUT R215, R3, 0xfffffff8, RZ, 0xc0, !PT ;  /* 0xfffffff803d77812 */ /* 0x000fe400078ec0ff */
[----:B------:R-:W-:Y:S02]  /*af10*/  SHF.R.S32.HI R241, RZ, 0x3, R3 ;  /* 0x00000003fff17819 */ /* 0x000fe40000011403 */
[----:B------:R-:W-:Y:S01]  /*af20*/  @!P0 LEA.HI.X R3, R140, R4, R141, 0x1, P1 ;  /* 0x000000048c038211 */ /* 0x000fe200008f0c8d */
[----:B------:R-:W-:Y:S01]  /*af30*/  IMAD.IADD R215, R121, 0x1, -R215 ;  /* 0x0000000179d77824 */ /* 0x000fe200078e0ad7 */
[----:B------:R-:W-:-:S03]  /*af40*/  @!P0 LEA R8, P1, R238, R0, 0x1 ;  /* 0x00000000ee088211 */ /* 0x000fc600078208ff */
[----:B------:R-:W-:Y:S01]  /*af50*/  IMAD.SHL.U32 R251, R215, 0x20, RZ ;  /* 0x00000020d7fb7824 */ /* 0x000fe200078e00ff */
[----:B------:R-:W-:Y:S01]  /*af60*/  @!PT LDS RZ, [RZ] ;  /* 0x00000000fffff984 */ /* 0x000fe20000000800 */
[----:B------:R-:W-:Y:S01]  /*af70*/  @!PT LDS RZ, [RZ] ;  /* 0x00000000fffff984 */ /* 0x000fe20000000800 */
[----:B------:R-:W-:Y:S01]  /*af80*/  @!PT LDS RZ, [RZ] ;  /* 0x00000000fffff984 */ /* 0x000fe20000000800 */
[----:B------:R2:W-:Y:S01]  /*af90*/  @!P0 LDGSTS.E.BYPASS.LTC128B.128 [R245+0x13080], [R2.64], !P4 ;  /* 0x1308000002f58fae */ /* 0x0005e2000e101d4a */
[----:B------:R-:W-:Y:S02]  /*afa0*/  @!P0 LEA.HI.X R9, R238, R4, R248, 0x1, P1 ;  /* 0x00000004ee098211 */ /* 0x000fe400008f0cf8 */
[----:B------:R-:W-:Y:S01]  /*afb0*/  IMAD.IADD R21, R251, 0x1, R241 ;  /* 0x00000001fb157824 */ /* 0x000fe200078e02f1 */
[----:B------:R-:W-:Y:S01]  /*afc0*/  ISETP.NE.AND P4, PT, R18, RZ, PT ;  /* 0x000000ff1200720c */ /* 0x000fe20003f85270 */
[----:B------:R-:W-:Y:S01]  /*afd0*/  IMAD.U32 R18, RZ, RZ, UR4 ;  /* 0x00000004ff127e24 */ /* 0x000fe2000f8e00ff */
[----:B------:R4:W-:Y:S01]  /*afe0*/  @!P0 LDGSTS.E.BYPASS.LTC128B.128 [R245+0x17080], [R8.64], !P5 ;  /* 0x1708000008f58fae */ /* 0x0009e2000e901d4a */
[----:B------:R-:W-:-:S05]  /*aff0*/  IMAD.IADD R6, R21, 0x1, R136 ;  /* 0x0000000115067824 */ /* 0x000fca00078e0288 */
[----:B---3--:R-:W-:-:S04]  /*b000*/  ISETP.GE.AND P2, PT, R6, R13, PT ;  /* 0x0000000d0600720c */ /* 0x008fc80003f46270 */
[----:B------:R-:W-:Y:S01]  /*b010*/  ISETP.GT.OR P1, PT, R21, 0x2f, P2 ;  /* 0x0000002f1500780c */ /* 0x000fe20001724670 */
[----:B--2---:R-:W-:Y:S01]  /*b020*/  IMAD.IADD R3, R10, 0x1, R6 ;  /* 0x000000010a037824 */ /* 0x004fe200078e0206 */
[----:B------:R-:W-:-:S03]  /*b030*/  SHF.R.S32.HI R6, RZ, 0x1f, R20 ;  /* 0x0000001fff067819 */ /* 0x000fc60000011414 */
[----:B-1----:R-:W-:Y:S01]  /*b040*/  @P3 IMAD.HI.U32 R10, R3, c[0x0][0x2bc], RZ ;  /* 0x0000af00030a3a27 */ /* 0x002fe200078e00ff */
[----:B----4-:R-:W-:-:S03]  /*b050*/  @!P0 LEA R8, P2, R228, R0, 0x1 ;  /* 0x00000000e4088211 */ /* 0x010fc600078408ff */
[----:B------:R-:W-:Y:S01]  /*b060*/  IMAD.MOV.U32 R2, RZ, RZ, R3 ;  /* 0x000000ffff027224 */ /* 0x000fe200078e0003 */
[----:B------:R-:W-:Y:S01]  /*b070*/  @P3 SHF.R.U32.HI R2, RZ, c[0x0][0x2c0], R10 ;  /* 0x0000b000ff023a19 */ /* 0x000fe2000001160a */
[----:B------:R-:W-:Y:S01]  /*b080*/  IMAD R6, R6, c[0x0][0x2b0], RZ ;  /* 0x0000ac0006067a24 */ /* 0x000fe200078e02ff */
[C---:B------:R-:W-:Y:S02]  /*b090*/  @!P0 LEA R10, P3, R229.reuse, R0, 0x1 ;  /* 0x00000000e50a8211 */ /* 0x040fe400078608ff */
[-C--:B------:R-:W-:Y:S01]  /*b0a0*/  @!P0 LEA.HI.X R9, R228, R4.reuse, R250, 0x1, P2 ;  /* 0x00000004e4098211 */ /* 0x080fe200010f0cfa */
[----:B------:R-:W-:Y:S01]  /*b0b0*/  IMAD R6, R20, c[0x0][0x2b4], R6 ;  /* 0x0000ad0014067a24 */ /* 0x000fe200078e0206 */
[----:B------:R-:W-:Y:S02]  /*b0c0*/  @!P0 LEA.HI.X R11, R229, R4, R249, 0x1, P3 ;  /* 0x00000004e50b8211 */ /* 0x000fe400018f0cf9 */
[----:B------:R-:W-:Y:S01]  /*b0d0*/  @!P1 IADD3 R0, P2, R2, R16, RZ ;  /* 0x0000001002009210 */ /* 0x000fe20007f5e0ff */
[----:B------:R1:W-:Y:S01]  /*b0e0*/  @!P0 LDGSTS.E.BYPASS.LTC128B.128 [R245+0x1b080], [R8.64], !P6 ;  /* 0x1b08000008f58fae */ /* 0x0003e2000f101d4a */
[----:B------:R-:W-:-:S03]  /*b0f0*/  IMAD.IADD R15, R17, 0x1, R6 ;  /* 0x00000001110f7824 */ /* 0x000fc600078e0206 */
[----:B------:R2:W-:Y:S02]  /*b100*/  @!P0 LDGSTS.E.BYPASS.LTC128B.128 [R245+0x1f080], [R10.64], !P4 ;  /* 0x1f0800000af58fae */ /* 0x0005e4000e101d4a */
[----:B------:R-:W-:Y:S02]  /*b110*/  @!P1 LEA.HI.X.SX32 R4, R2, R15, 0x1, P2 ;  /* 0x0000000f02049211 */ /* 0x000fe400010f0eff */
[----:B------:R-:W0:Y:S01]  /*b120*/  LDGDEPBAR ;  /* 0x00000000000079af */ /* 0x000e220000000000 */
[----:B------:R-:W-:Y:S01]  /*b130*/  WARPSYNC 0xffffffff ;  /* 0xffffffff00007948 */ /* 0x000fe20003800000 */
[----:B------:R-:W-:Y:S02]  /*b140*/  IMAD.WIDE.U32 R16, R252, c[0x0][0x1e8], RZ ;  /* 0x00007a00fc107a25 */ /* 0x000fe400078e00ff */
[----:B------:R3:W-:Y:S01]  /*b150*/  STL [R1+0x9c], R15 ;  /* 0x00009c0f01007387 */ /* 0x0007e20000100800 */
[----:B-1----:R-:W-:-:S04]  /*b160*/  @!P1 LEA R8, P2, R0, c[0x0][0x2a0], 0x2 ;  /* 0x0000a80000089a11 */ /* 0x002fc800078410ff */
[----:B------:R-:W-:Y:S01]  /*b170*/  @!P1 LEA.HI.X R9, R0, c[0x0][0x2a4], R4, 0x2, P2 ;  /* 0x0000a90000099a11 */ /* 0x000fe200010f1404 */
[----:B------:R-:W-:Y:S06]  /*b180*/  BAR.SYNC.DEFER_BLOCKING 0x0 ;  /* 0x0000000000007b1d */ /* 0x000fec0000010000 */
[----:B------:R1:W4:Y:S01]  /*b190*/  @!P1 LDG.E R224, [R8.64] ;  /* 0x0000000a08e09981 */ /* 0x000322000c1e1900 */
[----:B------:R-:W-:Y:S01]  /*b1a0*/  IMAD.MOV R0, RZ, RZ, -R2 ;  /* 0x000000ffff007224 */ /* 0x000fe200078e0a02 */
[----:B------:R-:W-:Y:S01]  /*b1b0*/  LOP3.LUT R213, R213, 0xfffffbff, RZ, 0xc0, !PT ;  /* 0xfffffbffd5d57812 */ /* 0x000fe200078ec0ff */
[----:B------:R-:W-:Y:S01]  /*b1c0*/  IMAD.SHL.U32 R6, R241, 0x40, RZ ;  /* 0x00000040f1067824 */ /* 0x000fe200078e00ff */
[----:B------:R2:W-:Y:S01]  /*b1d0*/  STL.64 [R1+0x80], R16 ;  /* 0x0000801001007387 */ /* 0x0005e20000100a00 */
[----:B------:R-:W-:Y:S01]  /*b1e0*/  IMAD R226, R0, c[0x0][0x2b8], R3 ;  /* 0x0000ae0000e27a24 */ /* 0x000fe200078e0203 */
[----:B------:R-:W-:Y:S01]  /*b1f0*/  IADD3 R201, R192, 0x20, RZ ;  /* 0x00000020c0c97810 */ /* 0x000fe20007ffe0ff */
[----:B---3--:R-:W-:Y:S01]  /*b200*/  IMAD R15, R252, c[0x0][0x1ec], R17 ;  /* 0x00007b00fc0f7a24 */ /* 0x008fe200078e0211 */
[----:B------:R-:W-:Y:S01]  /*b210*/  STL.64 [R1+0x28], R22 ;  /* 0x0000281601007387 */ /* 0x000fe20000100a00 */
[C---:B------:R-:W-:Y:S01]  /*b220*/  IMAD.WIDE.U32 R2, R226.reuse, c[0x0][0x1e0], RZ ;  /* 0x00007800e2027a25 */ /* 0x040fe200078e00ff */
[----:B------:R-:W-:Y:S01]  /*b230*/  SHF.R.S32.HI R135, RZ, 0x1f, R226 ;  /* 0x0000001fff877819 */ /* 0x000fe200000114e2 */
[----:B------:R-:W-:Y:S01]  /*b240*/  BSSY B2, `(.L_x_2356) ;  /* 0x000005e000027945 */ /* 0x000fe20003800000 */
[----:B------:R3:W-:Y:S01]  /*b250*/  STL [R1+0x98], R15 ;  /* 0x0000980f01007387 */ /* 0x0007e20000100800 */
[----:B------:R-:W-:Y:S01]  /*b260*/  IMAD.SHL.U32 R215, R215, 0x8, RZ ;  /* 0x00000008d7d77824 */ /* 0x000fe200078e00ff */
[----:B------:R-:W-:Y:S01]  /*b270*/  MOV R138, 0xb820 ;  /* 0x0000b820008a7802 */ /* 0x000fe20000000f00 */
[----:B------:R-:W-:Y:S01]  /*b280*/  IMAD R0, R135, c[0x0][0x1e0], RZ ;  /* 0x0000780087007a24 */ /* 0x000fe200078e02ff */
[----:B------:R-:W-:Y:S01]  /*b290*/  STL.64 [R1+0x30], R172 ;  /* 0x000030ac01007387 */ /* 0x000fe20000100a00 */
[----:B------:R-:W-:Y:S01]  /*b2a0*/  IMAD R104, R225, -0x30, R104 ;  /* 0xffffffd0e1687824 */ /* 0x000fe200078e0268 */
[----:B------:R-:W-:Y:S01]  /*b2b0*/  ISETP.GE.AND P6, PT, R215, c[0x0][0x1d4], PT ;  /* 0x00007500d7007a0c */ /* 0x000fe20003fc6270 */
[----:B------:R-:W-:Y:S01]  /*b2c0*/  IMAD R0, R226, c[0x0][0x1e4], R0 ;  /* 0x00007900e2007a24 */ /* 0x000fe200078e0200 */
[----:B------:R-:W-:Y:S01]  /*b2d0*/  STL.64 [R1+0x38], R26 ;  /* 0x0000381a01007387 */ /* 0x000fe20000100a00 */
[----:B------:R-:W-:-:S02]  /*b2e0*/  IMAD.IADD R133, R13, 0x1, R104 ;  /* 0x000000010d857824 */ /* 0x000fc400078e0268 */
[----:B------:R-:W-:Y:S01]  /*b2f0*/  IMAD.IADD R3, R3, 0x1, R0 ;  /* 0x0000000103037824 */ /* 0x000fe200078e0200 */
[----:B------:R-:W-:Y:S01]  /*b300*/  STL.64 [R1+0x40], R24 ;  /* 0x0000401801007387 */ /* 0x000fe20000100a00 */
[----:B-1----:R-:W-:Y:S02]  /*b310*/  IMAD.U32 R8, RZ, RZ, UR7 ;  /* 0x00000007ff087e24 */ /* 0x002fe4000f8e00ff */
[----:B------:R-:W-:Y:S01]  /*b320*/  IMAD.U32 R9, RZ, RZ, UR6 ;  /* 0x00000006ff097e24 */ /* 0x000fe2000f8e00ff */
[----:B------:R-:W-:Y:S01]  /*b330*/  STL.64 [R1+0x18], R18 ;  /* 0x0000181201007387 */ /* 0x000fe20000100a00 */
[----:B--2---:R-:W-:-:S03]  /*b340*/  IADD3 R17, R215, 0x40, RZ ;  /* 0x00000040d7117810 */ /* 0x004fc60007ffe0ff */
[----:B------:R-:W-:Y:S01]  /*b350*/  STL.64 [R1+0x20], R8 ;  /* 0x0000200801007387 */ /* 0x000fe20000100a00 */
[----:B------:R-:W-:Y:S02]  /*b360*/  @P6 LOP3.LUT R213, R213, 0x400, RZ, 0xfc, !PT ;  /* 0x00000400d5d56812 */ /* 0x000fe400078efcff */
[----:B------:R-:W-:Y:S02]  /*b370*/  ISETP.GE.AND P5, PT, R17, c[0x0][0x1d4], PT ;  /* 0x0000750011007a0c */ /* 0x000fe40003fa6270 */
[----:B------:R-:W-:-:S11]  /*b380*/  LOP3.LUT R213, R213, 0xfffffdff, RZ, 0xc0, !PT ;  /* 0xfffffdffd5d57812 */ /* 0x000fd600078ec0ff */
[----:B------:R-:W-:-:S04]  /*b390*/  @P5 LOP3.LUT R213, R213, 0x200, RZ, 0xfc, !PT ;  /* 0x00000200d5d55812 */ /* 0x000fc800078efcff */
[----:B------:R-:W-:Y:S02]  /*b3a0*/  LOP3.LUT R213, R213, 0xfffffeff, RZ, 0xc0, !PT ;  /* 0xfffffeffd5d57812 */ /* 0x000fe400078ec0ff */
[----:B----4-:R-:W-:Y:S01]  /*b3b0*/  SHF.R.S32.HI R134, RZ, 0x1f, R224 ;  /* 0x0000001fff867819 */ /* 0x010fe200000114e0 */
[----:B------:R-:W-:-:S04]  /*b3c0*/  IMAD.WIDE.U32 R2, R224, c[0x0][0x1f0], R2 ;  /* 0x00007c00e0027a25 */ /* 0x000fc800078e0002 */
[----:B------:R-:W-:Y:S01]  /*b3d0*/  IMAD R0, R134, c[0x0][0x1f0], RZ ;  /* 0x00007c0086007a24 */ /* 0x000fe200078e02ff */
[----:B------:R-:W-:Y:S02]  /*b3e0*/  IADD3 R2, P0, R2, R16, RZ ;  /* 0x0000001002027210 */ /* 0x000fe40007f1e0ff */
[----:B------:R-:W-:Y:S01]  /*b3f0*/  IADD3 R16, R215, 0x80, RZ ;  /* 0x00000080d7107810 */ /* 0x000fe20007ffe0ff */
[----:B------:R-:W-:Y:S01]  /*b400*/  IMAD R4, R224, c[0x0][0x1f4], R0 ;  /* 0x00007d00e0047a24 */ /* 0x000fe200078e0200 */
[----:B------:R-:W-:Y:S02]  /*b410*/  LOP3.LUT R0, R6, 0x1c0, RZ, 0xc0, !PT ;  /* 0x000001c006007812 */ /* 0x000fe400078ec0ff */
[----:B------:R-:W-:Y:S02]  /*b420*/  ISETP.GE.AND P4, PT, R16, c[0x0][0x1d4], PT ;  /* 0x0000750010007a0c */ /* 0x000fe40003f86270 */
[----:B------:R-:W-:Y:S02]  /*b430*/  IADD3.X R6, R15, R3, R4, P0, !PT ;  /* 0x000000030f067210 */ /* 0x000fe400007fe404 */
[----:B------:R-:W-:-:S02]  /*b440*/  LOP3.LUT R3, R0, 0x38, R215, 0xf8, !PT ;  /* 0x0000003800037812 */ /* 0x000fc400078ef8d7 */
[----:B------:R-:W-:Y:S02]  /*b450*/  SHF.R.U32.HI R0, RZ, 0x3, R0 ;  /* 0x00000003ff007819 */ /* 0x000fe40000011600 */
[----:B------:R-:W-:Y:S02]  /*b460*/  LEA R4, P0, R2, c[0x0][0x1c8], 0x1 ;  /* 0x0000720002047a11 */ /* 0x000fe400078008ff */
[----:B------:R-:W-:Y:S02]  /*b470*/  LOP3.LUT R10, R3, R0, RZ, 0x3c, !PT ;  /* 0x00000000030a7212 */ /* 0x000fe400078e3cff */
[----:B------:R-:W-:Y:S01]  /*b480*/  LEA.HI R3, R14, R121, RZ, 0x6 ;  /* 0x000000790e037211 */ /* 0x000fe200078f30ff */
[----:B------:R-:W-:Y:S01]  /*b490*/  SHFL.IDX PT, R8, R4, 0x1, 0x181f ;  /* 0x00381f0004087f89 */ /* 0x000fe200000e0000 */
[----:B------:R-:W-:Y:S02]  /*b4a0*/  LEA.HI.X R11, R2, c[0x0][0x1cc], R6, 0x1, P0 ;  /* 0x00007300020b7a11 */ /* 0x000fe400000f0c06 */
[----:B------:R-:W-:Y:S01]  /*b4b0*/  IMNMX R0, R133, 0x30, PT ;  /* 0x0000003085007817 */ /* 0x000fe20003800200 */
[----:B------:R-:W-:Y:S01]  /*b4c0*/  IMAD.SHL.U32 R6, R3, 0x8, RZ ;  /* 0x0000000803067824 */ /* 0x000fe200078e00ff */
[----:B------:R1:W-:Y:S01]  /*b4d0*/  SHFL.IDX PT, R2, R4, RZ, 0x181f ;  /* 0x00181fff04027589 */ /* 0x0003e200000e0000 */
[----:B---3--:R-:W-:-:S02]  /*b4e0*/  IADD3 R15, R215, 0xc0, RZ ;  /* 0x000000c0d70f7810 */ /* 0x008fc40007ffe0ff */
[----:B------:R-:W-:Y:S01]  /*b4f0*/  IMAD.IADD R0, R0, 0x1, -R241 ;  /* 0x0000000100007824 */ /* 0x000fe200078e0af1 */
[----:B------:R-:W2:Y:S01]  /*b500*/  SHFL.IDX PT, R3, R11, RZ, 0x181f ;  /* 0x00181fff0b037589 */ /* 0x000ea200000e0000 */
[----:B------:R-:W-:Y:S02]  /*b510*/  LOP3.LUT R214, R10, 0xfffffe00, R6, 0xf8, !PT ;  /* 0xfffffe000ad67812 */ /* 0x000fe400078ef806 */
[----:B------:R-:W-:Y:S01]  /*b520*/  SHF.R.S32.HI R6, RZ, 0x1f, R15 ;  /* 0x0000001fff067819 */ /* 0x000fe2000001140f */
[----:B------:R3:W4:Y:S01]  /*b530*/  SHFL.IDX PT, R9, R11, 0x1, 0x181f ;  /* 0x00381f000b097f89 */ /* 0x00072200000e0000 */
[C---:B------:R-:W-:Y:S02]  /*b540*/  ISETP.GE.AND P1, PT, R0.reuse, 0x1, PT ;  /* 0x000000010000780c */ /* 0x040fe40003f26270 */
[----:B------:R-:W-:Y:S02]  /*b550*/  ISETP.GT.AND P0, PT, R0, 0x20, PT ;  /* 0x000000200000780c */ /* 0x000fe40003f04270 */
[----:B------:R-:W-:-:S02]  /*b560*/  SHF.R.S32.HI R0, RZ, 0x1f, R16 ;  /* 0x0000001fff007819 */ /* 0x000fc40000011410 */
[----:B------:R-:W-:Y:S02]  /*b570*/  LEA.HI R6, R6, R15, RZ, 0x3 ;  /* 0x0000000f06067211 */ /* 0x000fe400078f18ff */
[----:B------:R-:W-:Y:S02]  /*b580*/  LEA.HI R0, R0, R16, RZ, 0x3 ;  /* 0x0000001000007211 */ /* 0x000fe400078f18ff */
[----:B------:R-:W-:Y:S02]  /*b590*/  ISETP.GE.AND P3, PT, R15, c[0x0][0x1d4], PT ;  /* 0x000075000f007a0c */ /* 0x000fe40003f66270 */
[----:B------:R-:W-:Y:S02]  /*b5a0*/  LOP3.LUT R231, R0, 0xfffffff8, RZ, 0xc0, !PT ;  /* 0xfffffff800e77812 */ /* 0x000fe400078ec0ff */
[----:B-1----:R-:W-:Y:S01]  /*b5b0*/  SHF.R.S32.HI R4, RZ, 0x1f, R17 ;  /* 0x0000001fff047819 */ /* 0x002fe20000011411 */
[----:B------:R-:W-:Y:S01]  /*b5c0*/  @P0 IMAD.SHL.U32 R0, R214, 0x2, RZ ;  /* 0x00000002d6000824 */ /* 0x000fe200078e00ff */
[----:B------:R-:W-:-:S02]  /*b5d0*/  LOP3.LUT R230, R6, 0xfffffff8, RZ, 0xc0, !PT ;  /* 0xfffffff806e67812 */ /* 0x000fc400078ec0ff */
[----:B------:R-:W-:Y:S01]  /*b5e0*/  LEA.HI R4, R4, R17, RZ, 0x3 ;  /* 0x0000001104047211 */ /* 0x000fe200078f18ff */
[--C-:B--2---:R-:W-:Y:S01]  /*b5f0*/  @P1 IMAD.WIDE R14, R215, 0x2, R2.reuse ;  /* 0x00000002d70e1825 */ /* 0x104fe200078e0202 */
[----:B------:R-:W-:Y:S02]  /*b600*/  @P4 LOP3.LUT R213, R213, 0x100, RZ, 0xfc, !PT ;  /* 0x00000100d5d54812 */ /* 0x000fe400078efcff */
[----:B------:R-:W-:Y:S01]  /*b610*/  LOP3.LUT R232, R4, 0xfffffff8, RZ, 0xc0, !PT ;  /* 0xfffffff804e87812 */ /* 0x000fe200078ec0ff */
[----:B------:R-:W-:Y:S01]  /*b620*/  @P1 IMAD.SHL.U32 R4, R214, 0x2, RZ ;  /* 0x00000002d6041824 */ /* 0x000fe200078e00ff */
[----:B------:R-:W-:Y:S01]  /*b630*/  LOP3.LUT R213, R213, 0xffffff7f, RZ, 0xc0, !PT ;  /* 0xffffff7fd5d57812 */ /* 0x000fe200078ec0ff */
[----:B------:R-:W-:Y:S01]  /*b640*/  @P1 IMAD.WIDE R16, R231, 0x2, R2 ;  /* 0x00000002e7101825 */ /* 0x000fe200078e0202 */
[----:B------:R-:W-:Y:S02]  /*b650*/  SHF.R.S32.HI R244, RZ, 0x1f, R232 ;  /* 0x0000001ffff47819 */ /* 0x000fe400000114e8 */
[----:B------:R4:W-:Y:S01]  /*b660*/  @P1 LDGSTS.E.BYPASS.LTC128B.128 [R4+0xa080], [R14.64], !P6 ;  /* 0x0a0800000e041fae */ /* 0x0009e2000f101d4a */
[----:B---3--:R-:W-:Y:S01]  /*b670*/  @P1 IMAD.WIDE R10, R232, 0x2, R2 ;  /* 0x00000002e80a1825 */ /* 0x008fe200078e0202 */
[----:B------:R-:W-:-:S02]  /*b680*/  @P3 LOP3.LUT R213, R213, 0x80, RZ, 0xfc, !PT ;  /* 0x00000080d5d53812 */ /* 0x000fc400078efcff */
[----:B------:R-:W-:Y:S01]  /*b690*/  SHF.R.S32.HI R243, RZ, 0x1f, R231 ;  /* 0x0000001ffff37819 */ /* 0x000fe200000114e7 */
[----:B------:R-:W-:Y:S01]  /*b6a0*/  @P1 IMAD.WIDE R2, R230, 0x2, R2 ;  /* 0x00000002e6021825 */ /* 0x000fe200078e0202 */
[----:B------:R1:W-:Y:S01]  /*b6b0*/  @P1 LDGSTS.E.BYPASS.LTC128B.128 [R4+0xb880], [R10.64], !P5 ;  /* 0x0b8800000a041fae */ /* 0x0003e2000e901d4a */
[----:B------:R-:W-:Y:S02]  /*b6c0*/  LOP3.LUT R213, R213, 0xffffffbf, RZ, 0xc0, !PT ;  /* 0xffffffbfd5d57812 */ /* 0x000fe400078ec0ff */
[----:B------:R-:W-:Y:S01]  /*b6d0*/  SHF.R.S32.HI R242, RZ, 0x1f, R230 ;  /* 0x0000001ffff27819 */ /* 0x000fe200000114e6 */
[----:B------:R2:W-:Y:S04]  /*b6e0*/  @P1 LDGSTS.E.BYPASS.LTC128B.128 [R4+0xd080], [R16.64], !P4 ;  /* 0x0d08000010041fae */ /* 0x0005e8000e101d4a */
[----:B------:R3:W-:Y:S01]  /*b6f0*/  @P1 LDGSTS.E.BYPASS.LTC128B.128 [R4+0xe880], [R2.64], !P3 ;  /* 0x0e88000002041fae */ /* 0x0007e2000d901d4a */
[----:B------:R-:W-:Y:S01]  /*b700*/  LOP3.LUT P1, RZ, R146, 0x2, RZ, 0xc0, !PT ;  /* 0x0000000292ff7812 */ /* 0x000fe2000782c0ff */
[----:B----4-:R-:W-:-:S12]  /*b710*/  @P0 IMAD.WIDE R14, R215, 0x2, R8 ;  /* 0x00000002d70e0825 */ /* 0x010fd800078e0208 */
[----:B------:R-:W-:Y:S01]  /*b720*/  @P1 IADD3 R201, R192, -0x20, RZ ;  /* 0xffffffe0c0c91810 */ /* 0x000fe20007ffe0ff */
[----:B------:R4:W-:Y:S01]  /*b730*/  @P0 LDGSTS.E.BYPASS.LTC128B.128 [R0+0xb080], [R14.64], !P6 ;  /* 0x0b0800000e000fae */ /* 0x0009e2000f101d4a */
[--C-:B-1----:R-:W-:Y:S02]  /*b740*/  @P0 IMAD.WIDE R10, R232, 0x2, R8.reuse ;  /* 0x00000002e80a0825 */ /* 0x102fe400078e0208 */
[C---:B------:R-:W-:Y:S02]  /*b750*/  IADD3 R212, R201.reuse, 0x1000, RZ ;  /* 0x00001000c9d47810 */ /* 0x040fe40007ffe0ff */
[----:B------:R-:W-:Y:S01]  /*b760*/  IADD3 R211, R201, 0x800, RZ ;  /* 0x00000800c9d37810 */ /* 0x000fe20007ffe0ff */
[----:B------:R4:W-:Y:S01]  /*b770*/  @P0 LDGSTS.E.BYPASS.LTC128B.128 [R0+0xc880], [R10.64], !P5 ;  /* 0x0c8800000a000fae */ /* 0x0009e2000e901d4a */
[----:B---3--:R-:W-:-:S04]  /*b780*/  @P0 IMAD.WIDE R2, R231, 0x2, R8 ;  /* 0x00000002e7020825 */ /* 0x008fc800078e0208 */
[----:B------:R-:W-:Y:S01]  /*b790*/  @P0 IMAD.WIDE R8, R230, 0x2, R8 ;  /* 0x00000002e6080825 */ /* 0x000fe200078e0208 */
[----:B------:R4:W-:Y:S04]  /*b7a0*/  @P0 LDGSTS.E.BYPASS.LTC128B.128 [R0+0xe080], [R2.64], !P4 ;  /* 0x0e08000002000fae */ /* 0x0009e8000e101d4a */
[----:B------:R4:W-:Y:S01]  /*b7b0*/  @P0 LDGSTS.E.BYPASS.LTC128B.128 [R0+0xf880], [R8.64], !P3 ;  /* 0x0f88000008000fae */ /* 0x0009e2000d901d4a */
[----:B------:R-:W-:-:S03]  /*b7c0*/  ISETP.GT.AND P0, PT, R21, 0x2f, PT ;  /* 0x0000002f1500780c */ /* 0x000fc60003f04270 */
[----:B------:R-:W0:Y:S10]  /*b7d0*/  LDGDEPBAR ;  /* 0x00000000000079af */ /* 0x000e340000000000 */
[----:B------:R-:W-:Y:S01]  /*b7e0*/  @P0 LOP3.LUT R213, R213, 0x40, RZ, 0xfc, !PT ;  /* 0x00000040d5d50812 */ /* 0x000fe200078efcff */
[----:B----4-:R-:W-:-:S05]  /*b7f0*/  IMAD.U32 R0, RZ, RZ, UR7 ;  /* 0x00000007ff007e24 */ /* 0x010fca000f8e00ff */
[----:B------:R-:W-:Y:S02]  /*b800*/  IADD3 R92, R0, 0x18, RZ ;  /* 0x00000018005c7810 */ /* 0x000fe40007ffe0ff */
[----:B--2---:R-:W-:Y:S05]  /*b810*/  CALL.REL.NOINC `($_ZN7cutlass13device_kernelIN5flash19enable_sm80_to_sm89INS1_16FlashAttnFwdSm80INS1_25CollectiveMainloopFwdSm80ILi8ELi1ELb0EN4cute5tupleIJNS5_1CILi128EEENS7_ILi48EEENS7_ILi256EEEEEELi256ENS_6half_tEfNS_4arch4Sm80ELb0ELb1ELb1ELb1ELb1ELb1ELb1ELb1EEENS1_21CollectiveEpilogueFwdINS6_IJS8_SA_S9_EEENS6_IJNS7_ILi1EEESI_SI_EEESC_SE_Li256ELb1ELb1ELb1ELb0EEENS1_36VarlenDynamicPersistentTileSchedulerILi128ELi48ELi256ELi256ELb1ELb1ELb0ELb1ELb0ELb1EEEEEEEEEvNT_6ParamsE$_ZZN5flash25CollectiveMainloopFwdSm80ILi8ELi1ELb0EN4cute5tupleIJNS1_1CILi128EEENS3_ILi48EEENS3_ILi256EEEEEELi256EN7cutlass6half_tEfNS8_4arch4Sm80ELb0ELb1ELb1ELb1ELb1ELb1ELb1ELb1EE3mmaINS_16FlashAttnFwdSm80ISC_NS_21CollectiveEpilogueFwdINS2_IJS4_S6_S5_EEENS2_IJNS3_ILi1EEESH_SH_EEES9_SB_Li256ELb1ELb1ELb1ELb0EEENS_36VarlenDynamicPersistentTileSchedulerILi128ELi48ELi256ELi256ELb1ELb1ELb0ELb1ELb0ELb1EEEE13SharedStorageENS1_6TensorINS1_11ArrayEngineIfLm128EEENS1_6LayoutINS2_IJNS2_IJNS3_ILi2EEESS_EEESH_NS3_ILi32EEEEEENS2_IJNS2_IJSH_SS_EEENS3_ILi0EEENS3_ILi4EEEEEEEEEENS_7SoftmaxILi2ELi0EEEEEbRKNSC_6ParamsERT0_RT1_iRKNS_16SeqlenInfoQKNewKILb1ELb1EEENS2_IJiiiiEEERT_ENKUlvE_clEv) ;  /* 0x0001742000007944 */ /* 0x004fea0003c00000 */
[----:B------:R-:W-:Y:S05]  /*b820*/  BSYNC B2 ;  /* 0x0000000000027941 */ /* 0x000fea0003800000 */
.L_x_2356:
[----:B------:R2:W5:Y:S01]  /*b830*/  LDL R96, [R1] ;  /* 0x0000000001607983 */ /* 0x0005620000100800 */
[----:B------:R-:W-:-:S04]  /*b840*/  DEPBAR.LE SB0, 0x0 ;  /* 0x000080000000791a */ /* 0x000fc80000000000 */
[----:B------:R2:W5:Y:S01]  /*b850*/  LDL R240, [R1+0x10] ;  /* 0x0000100001f07983 */ /* 0x0005620000100800 */
[----:B------:R-:W-:Y:S01]  /*b860*/  WARPSYNC 0xffffffff ;  /* 0xffffffff00007948 */ /* 0x000fe20003800000 */
[----:B------:R-:W-:Y:S02]  /*b870*/  IMAD R0, R135, c[0x0][0x208], RZ ;  /* 0x0000820087007a24 */ /* 0x000fe400078e02ff */
[----:B------:R-:W-:Y:S01]  /*b880*/  BAR.SYNC.DEFER_BLOCKING 0x0 ;  /* 0x0000000000007b1d */ /* 0x000fe20000010000 */
[----:B-1----:R-:W-:-:S04]  /*b890*/  IMAD.WIDE.U32 R8, R252, c[0x0][0x210], RZ ;  /* 0x00008400fc087a25 */ /* 0x002fc800078e00ff */
[C---:B------:R-:W-:Y:S01]  /*b8a0*/  IMAD.WIDE.U32 R2, R226.reuse, c[0x0][0x208], RZ ;  /* 0x00008200e2027a25 */ /* 0x040fe200078e00ff */
[----:B------:R2:W-:Y:S03]  /*b8b0*/  STL.64 [R1+0x70], R8 ;  /* 0x0000700801007387 */ /* 0x0005e60000100a00 */
[----:B------:R-:W-:Y:S02]  /*b8c0*/  IMAD R0, R226, c[0x0][0x20c], R0 ;  /* 0x00008300e2007a24 */ /* 0x000fe400078e0200 */
[----:B------:R-:W-:-:S03]  /*b8d0*/  IMAD R252, R252, c[0x0][0x214], R9 ;  /* 0x00008500fcfc7a24 */ /* 0x000fc600078e0209 */
[----:B------:R-:W-:Y:S01]  /*b8e0*/  IADD3 R3, R3, R0, RZ ;  /* 0x0000000003037210 */ /* 0x000fe20007ffe0ff */
[----:B------:R-:W-:-:S04]  /*b8f0*/  IMAD R0, R134, c[0x0][0x218], RZ ;  /* 0x0000860086007a24 */ /* 0x000fc800078e02ff */
[----:B------:R-:W-:-:S04]  /*b900*/  IMAD.WIDE.U32 R2, R224, c[0x0][0x218], R2 ;  /* 0x00008600e0027a25 */ /* 0x000fc800078e0002 */
[----:B------:R-:W-:Y:S01]  /*b910*/  IMAD R4, R224, c[0x0][0x21c], R0 ;  /* 0x00008700e0047a24 */ /* 0x000fe200078e0200 */
[----:B------:R-:W-:Y:S01]  /*b920*/  IADD3 R0, P1, R2, R8, RZ ;  /* 0x0000000802007210 */ /* 0x000fe20007f3e0ff */
[----:B----4-:R2:W1:Y:S03]  /*b930*/  LDSM.16.M88.4 R16, [R197] ;  /* 0x00000000c510783b */ /* 0x0104660000000200 */
[----:B------:R-:W-:Y:S01]  /*b940*/  LEA R6, P0, R0, c[0x0][0x1f8], 0x1 ;  /* 0x00007e0000067a11 */ /* 0x000fe200078008ff */
[----:B-----5:R2:W3:Y:S01]  /*b950*/  LDSM.16.M88.4 R36, [R192] ;  /* 0x00000000c024783b */ /* 0x0204e20000000200 */
[----:B------:R-:W-:-:S03]  /*b960*/  IADD3.X R2, R252, R3, R4, P1, !PT ;  /* 0x00000003fc027210 */ /* 0x000fc60000ffe404 */
[----:B------:R2:W4:Y:S01]  /*b970*/  LDSM.16.M88.4 R40, [R192+0x800] ;  /* 0x00080000c028783b */ /* 0x0005220000000200 */
[----:B------:R-:W-:Y:S02]  /*b980*/  LEA.HI.X R4, R0, c[0x0][0x1fc], R2, 0x1, P0 ;  /* 0x00007f0000047a11 */ /* 0x000fe400000f0c02 */
[----:B------:R-:W-:Y:S01]  /*b990*/  IADD3 R0, -R241, R133, RZ ;  /* 0x00000085f1007210 */ /* 0x000fe20007ffe1ff */
[----:B------:R2:W1:Y:S04]  /*b9a0*/  LDSM.16.M88.4 R28, [R192+0x1000] ;  /* 0x00100000c01c783b */ /* 0x0004680000000200 */
[----:B------:R2:W1:Y:S04]  /*b9b0*/  LDSM.16.M88.4 R20, [R198] ;  /* 0x00000000c614783b */ /* 0x0004680000000200 */
[----:B------:R2:W1:Y:S04]  /*b9c0*/  LDSM.16.M88.4 R56, [R201] ;  /* 0x00000000c938783b */ /* 0x0004680000000200 */
[----:B------:R2:W1:Y:S04]  /*b9d0*/  LDSM.16.M88.4 R64, [R201+0x800] ;  /* 0x00080000c940783b */ /* 0x0004680000000200 */
[----:B------:R2:W1:Y:S01]  /*b9e0*/  LDSM.16.M88.4 R72, [R201+0x1000] ;  /* 0x00100000c948783b */ /* 0x0004620000000200 */
[----:B------:R-:W-:Y:S05]  /*b9f0*/  BRA.DIV ~URZ, `(.L_x_2357) ;  /* 0x00014e027f007947 */ /* 0x000fea000b800000 */
[----:B------:R2:W4:Y:S02]  /*ba00*/  SHFL.IDX PT, R3, R4, RZ, 0x181f ;  /* 0x00181fff04037589 */ /* 0x00052400000e0000 */
.L_x_2522:
[----:B------:R-:W5:Y:S01]  /*ba10*/  SHFL.IDX PT, R2, R6, RZ, 0x181f ;  /* 0x00181fff06027589 */ /* 0x000f6200000e0000 */
[C---:B------:R-:W-:Y:S01]  /*ba20*/  ISETP.GE.AND P1, PT, R215.reuse, c[0x0][0x1d4], PT ;  /* 0x00007500d7007a0c */ /* 0x040fe20003f26270 */
[----:B------:R-:W-:Y:S01]  /*ba30*/  IMAD.SHL.U32 R214, R214, 0x2, RZ ;  /* 0x00000002d6d67824 */ /* 0x000fe200078e00ff */
[----:B------:R-:W-:Y:S01]  /*ba40*/  IADD3 R10, R215, 0x40, RZ ;  /* 0x00000040d70a7810 */ /* 0x000fe20007ffe0ff */
[----:B------:R-:W-:Y:S01]  /*ba50*/  BSSY B0, `(.L_x_2358) ;  /* 0x0000030000007945 */ /* 0x000fe20003800000 */
[----:B------:R-:W-:-:S02]  /*ba60*/  ISETP.LT.OR P0, PT, R0, 0x1, P1 ;  /* 0x000000010000780c */ /* 0x000fc40000f01670 */
[----:B------:R-:W-:Y:S02]  /*ba70*/  ISETP.GE.AND P4, PT, R10, c[0x0][0x1d4], PT ;  /* 0x000075000a007a0c */ /* 0x000fe40003f86270 */
[----:B------:R-:W-:Y:S02]  /*ba80*/  IADD3 R10, R215, 0x80, RZ ;  /* 0x00000080d70a7810 */ /* 0x000fe40007ffe0ff */
[----:B------:R-:W-:Y:S02]  /*ba90*/  ISETP.GT.AND P5, PT, R121, 0x7f, PT ;  /* 0x0000007f7900780c */ /* 0x000fe40003fa4270 */
[----:B------:R-:W-:Y:S02]  /*baa0*/  ISETP.GE.AND P3, PT, R10, c[0x0][0x1d4], PT ;  /* 0x000075000a007a0c */ /* 0x000fe40003f66270 */
[----:B------:R-:W-:Y:S02]  /*bab0*/  IADD3 R10, R215, 0xc0, RZ ;  /* 0x000000c0d70a7810 */ /* 0x000fe40007ffe0ff */
[----:B------:R-:W-:-:S02]  /*bac0*/  LOP3.LUT R213, R213, 0xfffff7ff, RZ, 0xc0, !PT ;  /* 0xfffff7ffd5d57812 */ /* 0x000fc400078ec0ff */
[----:B------:R-:W-:Y:S01]  /*bad0*/  ISETP.GE.AND P2, PT, R10, c[0x0][0x1d4], PT ;  /* 0x000075000a007a0c */ /* 0x000fe20003f46270 */
[----:B--2-45:R-:W-:-:S04]  /*bae0*/  IMAD.WIDE R8, R215, 0x2, R2 ;  /* 0x00000002d7087825 */ /* 0x034fc800078e0202 */
[----:B------:R-:W-:Y:S01]  /*baf0*/  @P5 LOP3.LUT R213, R213, 0x800, RZ, 0xfc, !PT ;  /* 0x00000800d5d55812 */ /* 0x000fe200078efcff */
[----:B------:R-:W-:Y:S01]  /*bb00*/  @!PT LDS RZ, [RZ] ;  /* 0x00000000fffff984 */ /* 0x000fe20000000800 */
[----:B------:R-:W-:Y:S01]  /*bb10*/  @!PT LDS RZ, [RZ] ;  /* 0x00000000fffff984 */ /* 0x000fe20000000800 */
[----:B------:R2:W-:Y:S01]  /*bb20*/  LDGSTS.E.BYPASS.LTC128B.128 [R214+0x4080], [R8.64], !P0 ;  /* 0x0408000008d67fae */ /* 0x0005e2000c101d4a */
[----:B------:R-:W-:Y:S01]  /*bb30*/  ISETP.LT.OR P0, PT, R0, 0x1, P4 ;  /* 0x000000010000780c */ /* 0x000fe20002701670 */
[----:B--2---:R-:W-:-:S12]  /*bb40*/  IMAD.WIDE R8, R232, 0x2, R2 ;  /* 0x00000002e8087825 */ /* 0x004fd800078e0202 */
[----:B------:R2:W-:Y:S01]  /*bb50*/  LDGSTS.E.BYPASS.LTC128B.128 [R214+0x5880], [R8.64], !P0 ;  /* 0x0588000008d67fae */ /* 0x0005e2000c101d4a */
[----:B------:R-:W-:Y:S01]  /*bb60*/  ISETP.LT.OR P0, PT, R0, 0x1, P3 ;  /* 0x000000010000780c */ /* 0x000fe20001f01670 */
[----:B--2---:R-:W-:-:S04]  /*bb70*/  IMAD.WIDE R8, R231, 0x2, R2 ;  /* 0x00000002e7087825 */ /* 0x004fc800078e0202 */
[----:B------:R-:W-:-:S08]  /*bb80*/  IMAD.WIDE R2, R230, 0x2, R2 ;  /* 0x00000002e6027825 */ /* 0x000fd000078e0202 */
[----:B------:R2:W-:Y:S01]  /*bb90*/  LDGSTS.E.BYPASS.LTC128B.128 [R214+0x7080], [R8.64], !P0 ;  /* 0x0708000008d67fae */ /* 0x0005e2000c101d4a */
[----:B------:R-:W-:-:S13]  /*bba0*/  ISETP.LT.OR P0, PT, R0, 0x1, P2 ;  /* 0x000000010000780c */ /* 0x000fda0001701670 */
[----:B------:R4:W-:Y:S02]  /*bbb0*/  LDGSTS.E.BYPASS.LTC128B.128 [R214+0x8880], [R2.64], !P0 ;  /* 0x0888000002d67fae */ /* 0x0009e4000c101d4a */
[----:B----4-:R-:W-:Y:S01]  /*bbc0*/  SHF.R.S32.HI R2, RZ, 0x1f, R215 ;  /* 0x0000001fff027819 */ /* 0x010fe200000114d7 */
[----:B------:R-:W-:Y:S05]  /*bbd0*/  @P5 BRA `(.L_x_2359) ;  /* 0x0000017000005947 */ /* 0x000fea0003800000 */
[----:B--2---:R-:W-:Y:S05]  /*bbe0*/  BRA.DIV ~URZ, `(.L_x_2360) ;  /* 0x00014c827f007947 */ /* 0x004fea000b800000 */
[----:B------:R-:W2:Y:S04]  /*bbf0*/  SHFL.IDX PT, R4, R4, 0x1, 0x181f ;  /* 0x00381f0004047f89 */ /* 0x000ea800000e0000 */
[----:B------:R4:W3:Y:S02]  /*bc00*/  SHFL.IDX PT, R2, R6, 0x1, 0x181f ;  /* 0x00381f0006027f89 */ /* 0x0008e400000e0000 */
.L_x_2523:
[C---:B---3--:R-:W-:Y:S02]  /*bc10*/  LEA R14, P0, R232.reuse, R2, 0x1 ;  /* 0x00000002e80e7211 */ /* 0x048fe400078008ff */
[----:B------:R-:W-:Y:S02]  /*bc20*/  SHF.R.S32.HI R3, RZ, 0x1f, R215 ;  /* 0x0000001fff037819 */ /* 0x000fe400000114d7 */
[----:B--2---:R-:W-:-:S02]  /*bc30*/  LEA.HI.X R15, R232, R4, R244, 0x1, P0 ;  /* 0x00000004e80f7211 */ /* 0x004fc400000f0cf4 */
[----:B------:R-:W-:-:S04]  /*bc40*/  LEA R10, P0, R231, R2, 0x1 ;  /* 0x00000002e70a7211 */ /* 0x000fc800078008ff */
[----:B------:R-:W-:Y:S02]  /*bc50*/  LEA.HI.X R11, R231, R4, R243, 0x1, P0 ;  /* 0x00000004e70b7211 */ /* 0x000fe400000f0cf3 */
[----:B------:R-:W-:-:S04]  /*bc60*/  LEA R8, P0, R215, R2, 0x1 ;  /* 0x00000002d7087211 */ /* 0x000fc800078008ff */
[----:B------:R-:W-:Y:S02]  /*bc70*/  LEA.HI.X R9, R215, R4, R3, 0x1, P0 ;  /* 0x00000004d7097211 */ /* 0x000fe400000f0c03 */
[----:B------:R-:W-:-:S13]  /*bc80*/  ISETP.LT.OR P0, PT, R0, 0x21, P1 ;  /* 0x000000210000780c */ /* 0x000fda0000f01670 */
[----:B------:R-:W-:Y:S01]  /*bc90*/  @!PT LDS RZ, [RZ] ;  /* 0x00000000fffff984 */ /* 0x000fe20000000800 */
[----:B------:R-:W-:Y:S01]  /*bca0*/  @!PT LDS RZ, [RZ] ;  /* 0x00000000fffff984 */ /* 0x000fe20000000800 */
[----:B------:R-:W-:Y:S01]  /*bcb0*/  @!PT LDS RZ, [RZ] ;  /* 0x00000000fffff984 */ /* 0x000fe20000000800 */
[----:B------:R2:W-:Y:S01]  /*bcc0*/  LDGSTS.E.BYPASS.LTC128B.128 [R214+0x5080], [R8.64], !P0 ;  /* 0x0508000008d67fae */ /* 0x0005e2000c101d4a */
[----:B------:R-:W-:-:S04]  /*bcd0*/  LEA R2, P0, R230, R2, 0x1 ;  /* 0x00000002e6027211 */ /* 0x000fc800078008ff */
[----:B------:R-:W-:Y:S02]  /*bce0*/  LEA.HI.X R3, R230, R4, R242, 0x1, P0 ;  /* 0x00000004e6037211 */ /* 0x000fe400000f0cf2 */
[----:B------:R-:W-:-:S13]  /*bcf0*/  ISETP.LT.OR P0, PT, R0, 0x21, P4 ;  /* 0x000000210000780c */ /* 0x000fda0002701670 */
[----:B------:R2:W-:Y:S01]  /*bd00*/  LDGSTS.E.BYPASS.LTC128B.128 [R214+0x6880], [R14.64], !P0 ;  /* 0x068800000ed67fae */ /* 0x0005e2000c101d4a */
[----:B------:R-:W-:-:S13]  /*bd10*/  ISETP.LT.OR P0, PT, R0, 0x21, P3 ;  /* 0x000000210000780c */ /* 0x000fda0001f01670 */
[----:B------:R2:W-:Y:S01]  /*bd20*/  LDGSTS.E.BYPASS.LTC128B.128 [R214+0x8080], [R10.64], !P0 ;  /* 0x080800000ad67fae */ /* 0x0005e2000c101d4a */
[----:B------:R-:W-:-:S13]  /*bd30*/  ISETP.LT.OR P0, PT, R0, 0x21, P2 ;  /* 0x000000210000780c */ /* 0x000fda0001701670 */
[----:B------:R2:W-:Y:S02]  /*bd40*/  LDGSTS.E.BYPASS.LTC128B.128 [R214+0x9880], [R2.64], !P0 ;  /* 0x0988000002d67fae */ /* 0x0005e4000c101d4a */
.L_x_2359:
[----:B--2---:R-:W-:Y:S05]  /*bd50*/  BSYNC B0 ;  /* 0x0000000000007941 */ /* 0x004fea0003800000 */
.L_x_2358:
[----:B------:R-:W-:Y:S01]  /*bd60*/  LOP3.LUT P0, RZ, R146, 0x4, RZ, 0xc0, !PT ;  /* 0x0000000492ff7812 */ /* 0x000fe2000780c0ff */
[----:B------:R-:W0:Y:S01]  /*bd70*/  LDGDEPBAR ;  /* 0x00000000000079af */ /* 0x000e220000000000 */
[----:B------:R-:W-:Y:S01]  /*bd80*/  MOV R0, 0x40 ;  /* 0x0000004000007802 */ /* 0x000fe20000000f00 */
[----:B------:R-:W-:Y:S01]  /*bd90*/  WARPSYNC 0xffffffff ;  /* 0xffffffff00007948 */ /* 0x000fe20003800000 */
[----:B-1-3--:R-:W-:Y:S01]  /*bda0*/  HMMA.16816.F32 R24, R16, R36, RZ ;  /* 0x000000241018723c */ /* 0x00afe200000018ff */
[----:B------:R-:W-:Y:S01]  /*bdb0*/  LDSM.16.M88.4 R8, [R200] ;  /* 0x00000000c808783b */ /* 0x000fe20000000200 */
[----:B------:R-:W-:Y:S01]  /*bdc0*/  SEL R0, R0, 0xffffffc0, !P0 ;  /* 0xffffffc000007807 */ /* 0x000fe20004000000 */
[----:B------:R-:W-:Y:S01]  /*bdd0*/  BSSY B1, `(.L_x_2361) ;  /* 0x0000135000017945 */ /* 0x000fe20003800000 */
[----:B------:R-:W-:Y:S01]  /*bde0*/  ISETP.GT.AND P0, PT, R137, R246, PT ;  /* 0x000000f68900720c */ /* 0x000fe20003f04270 */
[----:B------:R-:W-:Y:S01]  /*bdf0*/  LDSM.16.M88.4 R76, [R201+0x1800] ;  /* 0x00180000c94c783b */ /* 0x000fe20000000200 */
[----:B------:R-:W-:-:S02]  /*be00*/  IADD3 R147, R192, R0, RZ ;  /* 0x00000000c0937210 */ /* 0x000fc40007ffe0ff */
[C---:B------:R-:W-:Y:S01]  /*be10*/  HMMA.16816.F32 R36, R16.reuse, R38, RZ ;  /* 0x000000261024723c */ /* 0x040fe200000018ff */
[C---:B------:R-:W-:Y:S01]  /*be20*/  IADD3 R15, R201.reuse, R0, RZ ;  /* 0x00000000c90f7210 */ /* 0x040fe20007ffe0ff */
[----:B------:R-:W-:Y:S01]  /*be30*/  LDSM.16.M88.4 R80, [R192+0x3000] ;  /* 0x00300000c050783b */ /* 0x000fe20000000200 */
[C---:B------:R-:W-:Y:S02]  /*be40*/  IADD3 R210, R201.reuse, 0x4800, RZ ;  /* 0x00004800c9d27810 */ /* 0x040fe40007ffe0ff */
[C---:B------:R-:W-:Y:S01]  /*be50*/  IADD3 R209, R201.reuse, 0x5800, RZ ;  /* 0x00005800c9d17810 */ /* 0x040fe20007ffe0ff */
[----:B------:R-:W1:Y:S01]  /*be60*/  LDSM.16.M88.4 R48, [R147] ;  /* 0x000000009330783b */ /* 0x000e620000000200 */
[C---:B------:R-:W-:Y:S01]  /*be70*/  IADD3 R208, R201.reuse, 0x5000, RZ ;  /* 0x00005000c9d07810 */ /* 0x040fe20007ffe0ff */
[----:B------:R-:W-:Y:S01]  /*be80*/  HMMA.16816.F32 R32, R16, R40, RZ ;  /* 0x000000281020723c */ /* 0x000fe200000018ff */
[C---:B------:R-:W-:Y:S01]  /*be90*/  IADD3 R207, R201.reuse, 0x3000, RZ ;  /* 0x00003000c9cf7810 */ /* 0x040fe20007ffe0ff */
[----:B------:R-:W2:Y:S01]  /*bea0*/  LDSM.16.M88.4 R52, [R147+0x800] ;  /* 0x000800009334783b */ /* 0x000ea20000000200 */
[----:B------:R-:W-:-:S02]  /*beb0*/  IADD3 R206, R201, 0x4000, RZ ;  /* 0x00004000c9ce7810 */ /* 0x000fc40007ffe0ff */
[C---:B------:R-:W-:Y:S01]  /*bec0*/  IADD3 R205, R201.reuse, 0x3800, RZ ;  /* 0x00003800c9cd7810 */ /* 0x040fe20007ffe0ff */
[----:B------:R-:W3:Y:S01]  /*bed0*/  LDSM.16.M88.4 R60, [R147+0x1000] ;  /* 0x00100000933c783b */ /* 0x000ee20000000200 */
[C---:B------:R-:W-:Y:S01]  /*bee0*/  IADD3 R204, R201.reuse, 0x1800, RZ ;  /* 0x00001800c9cc7810 */ /* 0x040fe20007ffe0ff */
[----:B------:R-:W-:Y:S01]  /*bef0*/  HMMA.16816.F32 R40, R16, R42, RZ ;  /* 0x0000002a1028723c */ /* 0x000fe200000018ff */
[C---:B------:R-:W-:Y:S01]  /*bf00*/  IADD3 R203, R201.reuse, 0x2800, RZ ;  /* 0x00002800c9cb7810 */ /* 0x040fe20007ffe0ff */
[----:B------:R-:W-:Y:S01]  /*bf10*/  LDSM.16.M88.4 R68, [R15] ;  /* 0x000000000f44783b */ /* 0x000fe20000000200 */
[----:B------:R-:W-:-:S03]  /*bf20*/  IADD3 R202, R201, 0x2000, RZ ;  /* 0x00002000c9ca7810 */ /* 0x000fc60007ffe0ff */
[----:B------:R-:W-:Y:S02]  /*bf30*/  LDSM.16.M88.4 R84, [R147+0x1800] ;  /* 0x001800009354783b */ /* 0x000fe40000000200 */
[C---:B------:R-:W-:Y:S08]  /*bf40*/  HMMA.16816.F32 R44, R16.reuse, R28, RZ ;  /* 0x0000001c102c723c */ /* 0x040ff000000018ff */
[----:B------:R-:W-:Y:S01]  /*bf50*/  HMMA.16816.F32 R28, R16, R30, RZ ;  /* 0x0000001e101c723c */ /* 0x000fe200000018ff */
[----:B------:R-:W5:Y:S07]  /*bf60*/  LDSM.16.M88.4 R16, [R199] ;  /* 0x00000000c710783b */ /* 0x000f6e0000000200 */
[C---:B------:R-:W-:Y:S08]  /*bf70*/  HMMA.16816.F32 R24, R20.reuse, R56, R24 ;  /* 0x000000381418723c */ /* 0x040ff00000001818 */
[C---:B------:R-:W-:Y:S01]  /*bf80*/  HMMA.16816.F32 R36, R20.reuse, R58, R36 ;  /* 0x0000003a1424723c */ /* 0x040fe20000001824 */
[----:B------:R-:W4:Y:S07]  /*bf90*/  LDSM.16.M88.4 R56, [R15+0x800] ;  /* 0x000800000f38783b */ /* 0x000f2e0000000200 */
[C---:B------:R-:W-:Y:S08]  /*bfa0*/  HMMA.16816.F32 R32, R20.reuse, R64, R32 ;  /* 0x000000401420723c */ /* 0x040ff00000001820 */
[C---:B------:R-:W-:Y:S01]  /*bfb0*/  HMMA.16816.F32 R40, R20.reuse, R66, R40 ;  /* 0x000000421428723c */ /* 0x040fe20000001828 */
[----:B------:R-:W3:Y:S07]  /*bfc0*/  LDSM.16.M88.4 R64, [R15+0x1000] ;  /* 0x001000000f40783b */ /* 0x000eee0000000200 */
[C---:B------:R-:W-:Y:S08]  /*bfd0*/  HMMA.16816.F32 R44, R20.reuse, R72, R44 ;  /* 0x00000048142c723c */ /* 0x040ff0000000182c */
[----:B------:R-:W-:Y:S01]  /*bfe0*/  HMMA.16816.F32 R28, R20, R74, R28 ;  /* 0x0000004a141c723c */ /* 0x000fe2000000181c */
[----:B------:R-:W-:Y:S07]  /*bff0*/  LDSM.16.M88.4 R72, [R192+0x1800] ;  /* 0x00180000c048783b */ /* 0x000fee0000000200 */
[C---:B-1----:R-:W-:Y:S01]  /*c000*/  HMMA.16816.F32 R20, R8.reuse, R48, R24 ;  /* 0x000000300814723c */ /* 0x042fe20000001818 */
[----:B------:R-:W1:Y:S07]  /*c010*/  LDSM.16.M88.4 R24, [R197+0x4000] ;  /* 0x00400000c518783b */ /* 0x000e6e0000000200 */
[C---:B------:R-:W-:Y:S08]  /*c020*/  HMMA.16816.F32 R48, R8.reuse, R50, R36 ;  /* 0x000000320830723c */ /* 0x040ff00000001824 */
[C---:B--2---:R-:W-:Y:S08]  /*c030*/  HMMA.16816.F32 R32, R8.reuse, R52, R32 ;  /* 0x000000340820723c */ /* 0x044ff00000001820 */
[C---:B------:R-:W-:Y:S01]  /*c040*/  HMMA.16816.F32 R40, R8.reuse, R54, R40 ;  /* 0x000000360828723c */ /* 0x040fe20000001828 */
[----:B------:R-:W2:Y:S07]  /*c050*/  LDSM.16.M88.4 R52, [R192+0x2000] ;  /* 0x00200000c034783b */ /* 0x000eae0000000200 */
[C---:B---3--:R-:W-:Y:S08]  /*c060*/  HMMA.16816.F32 R44, R8.reuse, R60, R44 ;  /* 0x0000003c082c723c */ /* 0x048ff0000000182c */
[----:B------:R-:W-:Y:S01]  /*c070*/  HMMA.16816.F32 R28, R8, R62, R28 ;  /* 0x0000003e081c723c */ /* 0x000fe2000000181c */
[----:B------:R-:W3:Y:S04]  /*c080*/  LDSM.16.M88.4 R60, [R192+0x2800] ;  /* 0x00280000c03c783b */ /* 0x000ee80000000200 */
[----:B------:R-:W1:Y:S03]  /*c090*/  LDSM.16.M88.4 R8, [R198+0x4000] ;  /* 0x00400000c608783b */ /* 0x000e660000000200 */
[C---:B-----5:R-:W-:Y:S08]  /*c0a0*/  HMMA.16816.F32 R20, R16.reuse, R68, R20 ;  /* 0x000000441014723c */ /* 0x060ff00000001814 */
[C---:B------:R-:W-:Y:S01]  /*c0b0*/  HMMA.16816.F32 R48, R16.reuse, R70, R48 ;  /* 0x000000461030723c */ /* 0x040fe20000001830 */
[----:B------:R-:W-:Y:S07]  /*c0c0*/  LDSM.16.M88.4 R68, [R201+0x2800] ;  /* 0x00280000c944783b */ /* 0x000fee0000000200 */
[C---:B----4-:R-:W-:Y:S08]  /*c0d0*/  HMMA.16816.F32 R36, R16.reuse, R56, R32 ;  /* 0x000000381024723c */ /* 0x050ff00000001820 */
[C---:B------:R-:W-:Y:S01]  /*c0e0*/  HMMA.16816.F32 R32, R16.reuse, R58, R40 ;  /* 0x0000003a1020723c */ /* 0x040fe20000001828 */
[----:B------:R-:W4:Y:S07]  /*c0f0*/  LDSM.16.M88.4 R56, [R201+0x2000] ;  /* 0x00200000c938783b */ /* 0x000f2e0000000200 */
[C---:B------:R-:W-:Y:S08]  /*c100*/  HMMA.16816.F32 R44, R16.reuse, R64, R44 ;  /* 0x00000040102c723c */ /* 0x040ff0000000182c */
[----:B------:R-:W-:Y:S01]  /*c110*/  HMMA.16816.F32 R28, R16, R66, R28 ;  /* 0x00000042101c723c */ /* 0x000fe2000000181c */
[----:B------:R-:W-:Y:S07]  /*c120*/  LDSM.16.M88.4 R64, [R147+0x2800] ;  /* 0x002800009340783b */ /* 0x000fee0000000200 */
        /* <DEDUP_REMOVED lines=8> */
[----:B------:R-:W-:Y:S01]  /*c1b0*/  HMMA.16816.F32 R28, R24, R62, R28 ;  /* 0x0000003e181c723c */ /* 0x000fe2000000181c */
[----:B------:R-:W3:Y:S04]  /*c1c0*/  LDSM.16.M88.4 R24, [R199+0x4000] ;  /* 0x00400000c718783b */ /* 0x000ee80000000200 */
[----:B------:R-:W5:Y:S03]  /*c1d0*/  LDSM.16.M88.4 R60, [R15+0x2000] ;  /* 0x002000000f3c783b */ /* 0x000f660000000200 */
[C---:B------:R-:W-:Y:S08]  /*c1e0*/  HMMA.16816.F32 R16, R8.reuse, R76, R16 ;  /* 0x0000004c0810723c */ /* 0x040ff00000001810 */
[C---:B------:R-:W-:Y:S01]  /*c1f0*/  HMMA.16816.F32 R48, R8.reuse, R78, R48 ;  /* 0x0000004e0830723c */ /* 0x040fe20000001830 */
[----:B------:R-:W-:Y:S07]  /*c200*/  LDSM.16.M88.4 R76, [R201+0x3000] ;  /* 0x00300000c94c783b */ /* 0x000fee0000000200 */
[C---:B----4-:R-:W-:Y:S08]  /*c210*/  HMMA.16816.F32 R44, R8.reuse, R56, R40 ;  /* 0x00000038082c723c */ /* 0x050ff00000001828 */
[C---:B------:R-:W-:Y:S08]  /*c220*/  HMMA.16816.F32 R40, R8.reuse, R58, R36 ;  /* 0x0000003a0828723c */ /* 0x040ff00000001824 */
[C---:B------:R-:W-:Y:S08]  /*c230*/  HMMA.16816.F32 R36, R8.reuse, R68, R32 ;  /* 0x000000440824723c */ /* 0x040ff00000001820 */
[----:B------:R-:W-:Y:S01]  /*c240*/  HMMA.16816.F32 R28, R8, R70, R28 ;  /* 0x00000046081c723c */ /* 0x000fe2000000181c */
[----:B------:R-:W4:Y:S07]  /*c250*/  LDSM.16.M88.4 R68, [R15+0x2800] ;  /* 0x002800000f44783b */ /* 0x000f2e0000000200 */
[C---:B-1----:R-:W-:Y:S01]  /*c260*/  HMMA.16816.F32 R8, R20.reuse, R84, R16 ;  /* 0x000000541408723c */ /* 0x042fe20000001810 */
[----:B------:R-:W1:Y:S07]  /*c270*/  LDSM.16.M88.4 R16, [R197+0x8000] ;  /* 0x00800000c510783b */ /* 0x000e6e0000000200 */
[C---:B------:R-:W-:Y:S01]  /*c280*/  HMMA.16816.F32 R32, R20.reuse, R86, R48 ;  /* 0x000000561420723c */ /* 0x040fe20000001830 */
[----:B------:R-:W1:Y:S04]  /*c290*/  LDSM.16.M88.4 R48, [R192+0x3800] ;  /* 0x00380000c030783b */ /* 0x000e680000000200 */
[----:B------:R-:W-:Y:S03]  /*c2a0*/  LDSM.16.M88.4 R84, [R147+0x4000] ;  /* 0x004000009354783b */ /* 0x000fe60000000200 */
[C---:B--2---:R-:W-:Y:S08]  /*c2b0*/  HMMA.16816.F32 R44, R20.reuse, R52, R44 ;  /* 0x00000034142c723c */ /* 0x044ff0000000182c */
[C---:B------:R-:W-:Y:S08]  /*c2c0*/  HMMA.16816.F32 R40, R20.reuse, R54, R40 ;  /* 0x000000361428723c */ /* 0x040ff00000001828 */
[C---:B------:R-:W-:Y:S08]  /*c2d0*/  HMMA.16816.F32 R36, R20.reuse, R64, R36 ;  /* 0x000000401424723c */ /* 0x040ff00000001824 */
[----:B------:R-:W-:Y:S01]  /*c2e0*/  HMMA.16816.F32 R28, R20, R66, R28 ;  /* 0x00000042141c723c */ /* 0x000fe2000000181c */
[----:B------:R-:W2:Y:S07]  /*c2f0*/  LDSM.16.M88.4 R64, [R192+0x4000] ;  /* 0x00400000c040783b */ /* 0x000eae0000000200 */
[C---:B---3--:R-:W-:Y:S01]  /*c300*/  HMMA.16816.F32 R20, R24.reuse, R72, R8 ;  /* 0x000000481814723c */ /* 0x048fe20000001808 */
[----:B------:R-:W3:Y:S07]  /*c310*/  LDSM.16.M88.4 R8, [R198+0x8000] ;  /* 0x00800000c608783b */ /* 0x000eee0000000200 */
[C---:B------:R-:W-:Y:S01]  /*c320*/  HMMA.16816.F32 R32, R24.reuse, R74, R32 ;  /* 0x0000004a1820723c */ /* 0x040fe20000001820 */
[----:B------:R-:W-:Y:S07]  /*c330*/  LDSM.16.M88.4 R72, [R201+0x4000] ;  /* 0x00400000c948783b */ /* 0x000fee0000000200 */
[C---:B-----5:R-:W-:Y:S08]  /*c340*/  HMMA.16816.F32 R56, R24.reuse, R60, R44 ;  /* 0x0000003c1838723c */ /* 0x060ff0000000182c */
[C---:B------:R-:W-:Y:S01]  /*c350*/  HMMA.16816.F32 R40, R24.reuse, R62, R40 ;  /* 0x0000003e1828723c */ /* 0x040fe20000001828 */
[----:B------:R-:W5:Y:S07]  /*c360*/  LDSM.16.M88.4 R60, [R201+0x3800] ;  /* 0x00380000c93c783b */ /* 0x000f6e0000000200 */
[C---:B----4-:R-:W-:Y:S08]  /*c370*/  HMMA.16816.F32 R36, R24.reuse, R68, R36 ;  /* 0x000000441824723c */ /* 0x050ff00000001824 */
[----:B------:R-:W-:Y:S01]  /*c380*/  HMMA.16816.F32 R28, R24, R70, R28 ;  /* 0x00000046181c723c */ /* 0x000fe2000000181c */
[----:B------:R-:W-:Y:S07]  /*c390*/  LDSM.16.M88.4 R68, [R15+0x3000] ;  /* 0x003000000f44783b */ /* 0x000fee0000000200 */
[C---:B-1----:R-:W-:Y:S08]  /*c3a0*/  HMMA.16816.F32 R20, R16.reuse, R80, R20 ;  /* 0x000000501014723c */ /* 0x042ff00000001814 */
[C---:B------:R-:W-:Y:S01]  /*c3b0*/  HMMA.16816.F32 R24, R16.reuse, R82, R32 ;  /* 0x000000521018723c */ /* 0x040fe20000001820 */
[----:B------:R-:W-:Y:S04]  /*c3c0*/  LDSM.16.M88.4 R32, [R200+0x8000] ;  /* 0x00800000c820783b */ /* 0x000fe80000000200 */
[----:B------:R-:W1:Y:S03]  /*c3d0*/  LDSM.16.M88.4 R80, [R147+0x3000] ;  /* 0x003000009350783b */ /* 0x000e660000000200 */
[C---:B------:R-:W-:Y:S08]  /*c3e0*/  HMMA.16816.F32 R56, R16.reuse, R48, R56 ;  /* 0x000000301038723c */ /* 0x040ff00000001838 */
[C---:B------:R-:W-:Y:S08]  /*c3f0*/  HMMA.16816.F32 R48, R16.reuse, R50, R40 ;  /* 0x000000321030723c */ /* 0x040ff00000001828 */
[C---:B--2---:R-:W-:Y:S08]  /*c400*/  HMMA.16816.F32 R52, R16.reuse, R64, R36 ;  /* 0x000000401034723c */ /* 0x044ff00000001824 */
[----:B------:R-:W-:Y:S01]  /*c410*/  HMMA.16816.F32 R44, R16, R66, R28 ;  /* 0x00000042102c723c */ /* 0x000fe2000000181c */
[----:B------:R-:W2:Y:S04]  /*c420*/  LDSM.16.M88.4 R28, [R199+0x8000] ;  /* 0x00800000c71c783b */ /* 0x000ea80000000200 */
[----:B------:R-:W-:Y:S03]  /*c430*/  LDSM.16.M88.4 R64, [R192+0x4800] ;  /* 0x00480000c040783b */ /* 0x000fe60000000200 */
[C---:B---3--:R-:W-:Y:S01]  /*c440*/  HMMA.16816.F32 R16, R8.reuse, R76, R20 ;  /* 0x0000004c0810723c */ /* 0x048fe20000001814 */
[----:B------:R-:W3:Y:S07]  /*c450*/  LDSM.16.M88.4 R20, [R147+0x3800] ;  /* 0x003800009314783b */ /* 0x000eee0000000200 */
[C---:B------:R-:W-:Y:S01]  /*c460*/  HMMA.16816.F32 R36, R8.reuse, R78, R24 ;  /* 0x0000004e0824723c */ /* 0x040fe20000001818 */
[----:B------:R-:W4:Y:S04]  /*c470*/  LDSM.16.M88.4 R24, [R197+0xc000] ;  /* 0x00c00000c518783b */ /* 0x000f280000000200 */
[----:B------:R-:W-:Y:S03]  /*c480*/  LDSM.16.M88.4 R76, [R15+0x4800] ;  /* 0x004800000f4c783b */ /* 0x000fe60000000200 */
[----:B-----5:R-:W-:Y:S01]  /*c490*/  HMMA.16816.F32 R40, R8, R60, R56 ;  /* 0x0000003c0828723c */ /* 0x020fe20000001838 */
[----:B------:R-:W5:Y:S07]  /*c4a0*/  LDSM.16.M88.4 R56, [R15+0x3800] ;  /* 0x003800000f38783b */ /* 0x000f6e0000000200 */
[C---:B-1----:R-:W-:Y:S08]  /*c4b0*/  HMMA.16816.F32 R16, R32.reuse, R80, R16 ;  /* 0x000000502010723c */ /* 0x042ff00000001810 */
[----:B------:R-:W-:Y:S01]  /*c4c0*/  HMMA.16816.F32 R36, R32, R82, R36 ;  /* 0x000000522024723c */ /* 0x000fe20000001824 */
[----:B------:R-:W-:Y:S07]  /*c4d0*/  LDSM.16.M88.4 R80, [R192+0x5800] ;  /* 0x00580000c050783b */ /* 0x000fee0000000200 */
[C---:B------:R-:W-:Y:S08]  /*c4e0*/  HMMA.16816.F32 R48, R8.reuse, R62, R48 ;  /* 0x0000003e0830723c */ /* 0x040ff00000001830 */
[C---:B------:R-:W-:Y:S08]  /*c4f0*/  HMMA.16816.F32 R52, R8.reuse, R72, R52 ;  /* 0x000000480834723c */ /* 0x040ff00000001834 */
[----:B------:R-:W-:Y:S01]  /*c500*/  HMMA.16816.F32 R92, R8, R74, R44 ;  /* 0x0000004a085c723c */ /* 0x000fe2000000182c */
[----:B------:R-:W-:Y:S07]  /*c510*/  LDSM.16.M88.4 R72, [R192+0x5000] ;  /* 0x00500000c048783b */ /* 0x000fee0000000200 */
[----:B--2---:R-:W-:Y:S01]  /*c520*/  HMMA.16816.F32 R8, R28, R68, R16 ;  /* 0x000000441c08723c */ /* 0x004fe20000001810 */
[----:B------:R-:W-:Y:S07]  /*c530*/  LDSM.16.M88.4 R16, [R200+0xc000] ;  /* 0x00c00000c810783b */ /* 0x000fee0000000200 */
[----:B---3--:R-:W-:Y:S08]  /*c540*/  HMMA.16816.F32 R40, R32, R20, R40 ;  /* 0x000000142028723c */ /* 0x008ff00000001828 */
[----:B------:R-:W-:Y:S01]  /*c550*/  HMMA.16816.F32 R36, R28, R70, R36 ;  /* 0x000000461c24723c */ /* 0x000fe20000001824 */
[----:B------:R-:W-:Y:S07]  /*c560*/  LDSM.16.M88.4 R68, [R201+0x5000] ;  /* 0x00500000c944783b */ /* 0x000fee0000000200 */
[C---:B------:R-:W-:Y:S01]  /*c570*/  HMMA.16816.F32 R48, R32.reuse, R22, R48 ;  /* 0x000000162030723c */ /* 0x040fe20000001830 */
[----:B------:R-:W-:Y:S07]  /*c580*/  LDSM.16.M88.4 R20, [R198+0xc000] ;  /* 0x00c00000c614783b */ /* 0x000fee0000000200 */
[----:B------:R-:W-:Y:S01]  /*c590*/  HMMA.16816.F32 R88, R32, R84, R52 ;  /* 0x000000542058723c */ /* 0x000fe20000001834 */
[----:B------:R-:W1:Y:S07]  /*c5a0*/  LDSM.16.M88.4 R52, [R201+0x4800] ;  /* 0x00480000c934783b */ /* 0x000e6e0000000200 */
[----:B----4-:R-:W-:Y:S08]  /*c5b0*/  HMMA.16816.F32 R8, R24, R64, R8 ;  /* 0x000000401808723c */ /* 0x010ff00000001808 */
[----:B-----5:R-:W-:Y:S08]  /*c5c0*/  HMMA.16816.F32 R44, R28, R56, R40 ;  /* 0x000000381c2c723c */ /* 0x020ff00000001828 */
[----:B------:R-:W-:Y:S01]  /*c5d0*/  HMMA.16816.F32 R40, R24, R66, R36 ;  /* 0x000000421828723c */ /* 0x000fe20000001824 */
[----:B------:R-:W2:Y:S07]  /*c5e0*/  LDSM.16.M88.4 R64, [R15+0x4000] ;  /* 0x004000000f40783b */ /* 0x000eae0000000200 */
[----:B------:R-:W-:Y:S01]  /*c5f0*/  HMMA.16816.F32 R60, R28, R58, R48 ;  /* 0x0000003a1c3c723c */ /* 0x000fe20000001830 */
[----:B------:R-:W3:Y:S07]  /*c600*/  LDSM.16.M88.4 R56, [R147+0x4800] ;  /* 0x004800009338783b */ /* 0x000eee0000000200 */
[----:B------:R-:W-:Y:S01]  /*c610*/  HMMA.16816.F32 R32, R32, R86, R92 ;  /* 0x000000562020723c */ /* 0x000fe2000000185c */
[----:B------:R-:W-:Y:S07]  /*c620*/  LDSM.16.M88.4 R84, [R147+0x5000] ;  /* 0x005000009354783b */ /* 0x000fee0000000200 */
[----:B-1----:R-:W-:Y:S01]  /*c630*/  HMMA.16816.F32 R36, R20, R52, R8 ;  /* 0x000000341424723c */ /* 0x002fe20000001808 */
[----:B------:R-:W1:Y:S07]  /*c640*/  LDSM.16.M88.4 R8, [R199+0xc000] ;  /* 0x00c00000c708783b */ /* 0x000e6e0000000200 */
[----:B------:R-:W-:Y:S08]  /*c650*/  HMMA.16816.F32 R48, R24, R72, R44 ;  /* 0x000000481830723c */ /* 0x000ff0000000182c */
[----:B------:R-:W-:Y:S08]  /*c660*/  HMMA.16816.F32 R44, R20, R54, R40 ;  /* 0x00000036142c723c */ /* 0x000ff00000001828 */
[C---:B--2---:R-:W-:Y:S08]  /*c670*/  HMMA.16816.F32 R40, R28.reuse, R64, R88 ;  /* 0x000000401c28723c */ /* 0x044ff00000001858 */
[----:B------:R-:W-:Y:S08]  /*c680*/  HMMA.16816.F32 R28, R28, R66, R32 ;  /* 0x000000421c1c723c */ /* 0x000ff00000001820 */
[----:B---3--:R-:W-:Y:S08]  /*c690*/  HMMA.16816.F32 R36, R16, R56, R36 ;  /* 0x000000381024723c */ /* 0x008ff00000001824 */
[----:B------:R-:W-:Y:S01]  /*c6a0*/  HMMA.16816.F32 R52, R24, R74, R60 ;  /* 0x0000004a1834723c */ /* 0x000fe2000000183c */
[----:B------:R-:W2:Y:S04]  /*c6b0*/  LDSM.16.M88.4 R72, [R201+0x5800] ;  /* 0x00580000c948783b */ /* 0x000ea80000000200 */
[----:B------:R-:W3:Y:S03]  /*c6c0*/  LDSM.16.M88.4 R60, [R15+0x5000] ;  /* 0x005000000f3c783b */ /* 0x000ee60000000200 */
[----:B------:R-:W-:Y:S08]  /*c6d0*/  HMMA.16816.F32 R48, R20, R68, R48 ;  /* 0x000000441430723c */ /* 0x000ff00000001830 */
[C---:B------:R-:W-:Y:S08]  /*c6e0*/  HMMA.16816.F32 R32, R24.reuse, R80, R40 ;  /* 0x000000501820723c */ /* 0x040ff00000001828 */
[----:B------:R-:W-:Y:S08]  /*c6f0*/  HMMA.16816.F32 R24, R24, R82, R28 ;  /* 0x000000521818723c */ /* 0x000ff0000000181c */
[----:B------:R-:W-:Y:S08]  /*c700*/  HMMA.16816.F32 R44, R16, R58, R44 ;  /* 0x0000003a102c723c */ /* 0x000ff0000000182c */
[----:B-1----:R-:W-:Y:S08]  /*c710*/  HMMA.16816.F32 R56, R8, R76, R36 ;  /* 0x0000004c0838723c */ /* 0x002ff00000001824 */
[----:B------:R-:W-:Y:S08]  /*c720*/  HMMA.16816.F32 R36, R20, R70, R52 ;  /* 0x000000461424723c */ /* 0x000ff00000001834 */
[----:B------:R-:W-:Y:S01]  /*c730*/  HMMA.16816.F32 R40, R16, R84, R48 ;  /* 0x000000541028723c */ /* 0x000fe20000001830 */
[----:B------:R-:W1:Y:S07]  /*c740*/  LDSM.16.M88.4 R48, [R147+0x5800] ;  /* 0x005800009330783b */ /* 0x000e6e0000000200 */
[----:B--2---:R-:W-:Y:S01]  /*c750*/  HMMA.16816.F32 R28, R20, R72, R32 ;  /* 0x00000048141c723c */ /* 0x004fe20000001820 */
[----:B------:R-:W-:-:S02]  /*c760*/  FMUL.FTZ R56, R56, c[0x0][0x320] ;  /* 0x0000c80038387a20 */ /* 0x000fc40000410000 */
[----:B------:R-:W-:Y:S02]  /*c770*/  FMUL.FTZ R57, R57, c[0x0][0x320] ;  /* 0x0000c80039397a20 */ /* 0x000fe40000410000 */
[----:B------:R-:W-:Y:S02]  /*c780*/  FMUL.FTZ R58, R58, c[0x0][0x320] ;  /* 0x0000c8003a3a7a20 */ /* 0x000fe40000410000 */
[----:B------:R-:W-:Y:S01]  /*c790*/  FMUL.FTZ R59, R59, c[0x0][0x320] ;  /* 0x0000c8003b3b7a20 */ /* 0x000fe20000410000 */
[----:B------:R-:W-:Y:S01]  /*c7a0*/  HMMA.16816.F32 R20, R20, R74, R24 ;  /* 0x0000004a1414723c */ /* 0x000fe20000001818 */
[----:B------:R-:W2:Y:S07]  /*c7b0*/  MUFU.TANH R56, R56 ;  /* 0x0000003800387308 */ /* 0x000eae0000002400 */
[----:B------:R-:W-:Y:S01]  /*c7c0*/  HMMA.16816.F32 R32, R16, R86, R36 ;  /* 0x000000561020723c */ /* 0x000fe20000001824 */
[----:B------:R-:W4:Y:S07]  /*c7d0*/  MUFU.TANH R57, R57 ;  /* 0x0000003900397308 */ /* 0x000f2e0000002400 */
[----:B---3--:R-:W-:Y:S01]  /*c7e0*/  HMMA.16816.F32 R36, R8, R60, R40 ;  /* 0x0000003c0824723c */ /* 0x008fe20000001828 */
[----:B------:R-:W3:Y:S01]  /*c7f0*/  LDSM.16.M88.4 R40, [R15+0x5800] ;  /* 0x005800000f28783b */ /* 0x000ee20000000200 */
[----:B------:R-:W2:Y:S01]  /*c800*/  MUFU.TANH R58, R58 ;  /* 0x0000003a003a7308 */ /* 0x000ea20000002400 */
[----:B------:R-:W-:-:S05]  /*c810*/  DEPBAR.LE SB0, 0x0 ;  /* 0x000080000000791a */ /* 0x000fca0000000000 */
[----:B------:R-:W-:Y:S02]  /*c820*/  HMMA.16816.F32 R44, R8, R78, R44 ;  /* 0x0000004e082c723c */ /* 0x000fe4000000182c */
[----:B------:R-:W2:Y:S06]  /*c830*/  MUFU.TANH R59, R59 ;  /* 0x0000003b003b7308 */ /* 0x000eac0000002400 */
[C---:B-1----:R-:W-:Y:S08]  /*c840*/  HMMA.16816.F32 R24, R16.reuse, R48, R28 ;  /* 0x000000301018723c */ /* 0x042ff0000000181c */
[----:B------:R-:W-:Y:S01]  /*c850*/  HMMA.16816.F32 R16, R16, R50, R20 ;  /* 0x000000321010723c */ /* 0x000fe20000001814 */
        /* <DEDUP_REMOVED lines=10> */
[C---:B---3--:R-:W-:Y:S02]  /*c900*/  HMMA.16816.F32 R20, R8.reuse, R40, R24 ;  /* 0x000000280814723c */ /* 0x048fe40000001818 */
[----:B------:R3:W1:Y:S06]  /*c910*/  MUFU.TANH R52, R44 ;  /* 0x0000002c00347308 */ /* 0x00066c0000002400 */
[----:B------:R-:W-:Y:S02]  /*c920*/  HMMA.16816.F32 R8, R8, R42, R16 ;  /* 0x0000002a0808723c */ /* 0x000fe40000001810 */
[----:B------:R3:W1:Y:S06]  /*c930*/  MUFU.TANH R44, R36 ;  /* 0x00000024002c7308 */ /* 0x00066c0000002400 */
        /* <DEDUP_REMOVED lines=12> */
[----:B------:R3:W1:Y:S01]  /*ca00*/  MUFU.TANH R28, R29 ;  /* 0x0000001d001c7308 */ /* 0x0006620000002400 */
[----:B------:R-:W-:Y:S02]  /*ca10*/  FMUL.FTZ R10, R10, c[0x0][0x320] ;  /* 0x0000c8000a0a7a20 */ /* 0x000fe40000410000 */
[----:B------:R-:W-:-:S05]  /*ca20*/  FMUL.FTZ R11, R11, c[0x0][0x320] ;  /* 0x0000c8000b0b7a20 */ /* 0x000fca0000410000 */
[----:B------:R3:W1:Y:S08]  /*ca30*/  MUFU.TANH R36, R30 ;  /* 0x0000001e00247308 */ /* 0x0006700000002400 */
[----:B------:R-:W1:Y:S08]  /*ca40*/  MUFU.TANH R46, R46 ;  /* 0x0000002e002e7308 */ /* 0x000e700000002400 */
[----:B------:R-:W1:Y:S08]  /*ca50*/  MUFU.TANH R47, R47 ;  /* 0x0000002f002f7308 */ /* 0x000e700000002400 */
[----:B------:R-:W1:Y:S08]  /*ca60*/  MUFU.TANH R38, R38 ;  /* 0x0000002600267308 */ /* 0x000e700000002400 */
[----:B------:R-:W1:Y:S08]  /*ca70*/  MUFU.TANH R39, R39 ;  /* 0x0000002700277308 */ /* 0x000e700000002400 */
        /* <DEDUP_REMOVED lines=8> */
[----:B------:R3:W1:Y:S01]  /*cb00*/  MUFU.TANH R35, R11 ;  /* 0x0000000b00237308 */ /* 0x0006620000002400 */
[----:B------:R-:W-:Y:S06]  /*cb10*/  BAR.SYNC.DEFER_BLOCKING 0x0 ;  /* 0x0000000000007b1d */ /* 0x000fec0000010000 */
[----:B------:R-:W-:Y:S05]  /*cb20*/  @!P0 BRA `(.L_x_2362) ;  /* 0x000005f000008947 */ /* 0x000fea0003800000 */
[----:B--2-4-:R-:W2:Y:S04]  /*cb30*/  LDL R2, [R1+0x78] ;  /* 0x0000780001027983 */ /* 0x014ea80000100800 */
[----:B------:R-:W4:Y:S04]  /*cb40*/  LDL.64 R100, [R1+0x88] ;  /* 0x0000880001647983 */ /* 0x000f280000100a00 */
[----:B------:R-:W5:Y:S01]  /*cb50*/  LDL R4, [R1+0x9c] ;  /* 0x00009c0001047983 */ /* 0x000f620000100800 */
[----:B------:R-:W-:-:S02]  /*cb60*/  IMAD.MOV.U32 R0, RZ, RZ, 0x1 ;  /* 0x00000001ff007424 */ /* 0x000fc400078e00ff */
[----:B------:R-:W-:Y:S01]  /*cb70*/  IMAD.IADD R3, R251, 0x1, R241 ;  /* 0x00000001fb037824 */ /* 0x000fe200078e02f1 */
[----:B---3--:R-:W3:Y:S02]  /*cb80*/  LDL.64 R98, [R1+0x80] ;  /* 0x0000800001627983 */ /* 0x008ee40000100a00 */
[----:B------:R-:W-:Y:S02]  /*cb90*/  ISETP.NE.AND P0, PT, R0, c[0x0][0x2b8], PT ;  /* 0x0000ae0000007a0c */ /* 0x000fe40003f05270 */
[C---:B------:R-:W-:Y:S01]  /*cba0*/  ISETP.GT.AND P1, PT, R3.reuse, 0x2f, PT ;  /* 0x0000002f0300780c */ /* 0x040fe20003f24270 */
[----:B------:R-:W-:Y:S01]  /*cbb0*/  IMAD.MOV.U32 R224, RZ, RZ, RZ ;  /* 0x000000ffffe07224 */ /* 0x000fe200078e00ff */
[----:B------:R-:W3:Y:S01]  /*cbc0*/  LDL R13, [R1+0x98] ;  /* 0x00009800010d7983 */ /* 0x000ee20000100800 */
[----:B--2---:R-:W-:-:S04]  /*cbd0*/  IADD3 R2, R3, R136, R2 ;  /* 0x0000008803027210 */ /* 0x004fc80007ffe002 */
[----:B------:R-:W-:-:S05]  /*cbe0*/  IADD3 R2, R2, -0x30, RZ ;  /* 0xffffffd002027810 */ /* 0x000fca0007ffe0ff */
[----:B------:R-:W-:-:S04]  /*cbf0*/  @P0 IMAD.HI.U32 R3, R2, c[0x0][0x2bc], RZ ;  /* 0x0000af0002030a27 */ /* 0x000fc800078e00ff */
[----:B------:R-:W-:Y:S01]  /*cc00*/  IMAD.MOV.U32 R0, RZ, RZ, R2 ;  /* 0x000000ffff007224 */ /* 0x000fe200078e0002 */
[----:B------:R-:W-:-:S04]  /*cc10*/  @P0 SHF.R.U32.HI R0, RZ, c[0x0][0x2c0], R3 ;  /* 0x0000b000ff000a19 */ /* 0x000fc80000011603 */
[----:B----4-:R-:W-:-:S04]  /*cc20*/  @!P1 IADD3 R3, P0, R0, R100, RZ ;  /* 0x0000006400039210 */ /* 0x010fc80007f1e0ff */
[----:B-----5:R-:W-:Y:S02]  /*cc30*/  @!P1 LEA.HI.X.SX32 R4, R0, R4, 0x1, P0 ;  /* 0x0000000400049211 */ /* 0x020fe400000f0eff */
[----:B------:R-:W-:-:S04]  /*cc40*/  @!P1 LEA R8, P0, R3, c[0x0][0x2a0], 0x2 ;  /* 0x0000a80003089a11 */ /* 0x000fc800078010ff */
[----:B------:R-:W-:-:S05]  /*cc50*/  @!P1 LEA.HI.X R9, R3, c[0x0][0x2a4], R4, 0x2, P0 ;  /* 0x0000a90003099a11 */ /* 0x000fca00000f1404 */
[----:B------:R-:W2:Y:S01]  /*cc60*/  @!P1 LDG.E R224, [R8.64] ;  /* 0x0000000a08e09981 */ /* 0x000ea2000c1e1900 */
[----:B------:R-:W-:Y:S01]  /*cc70*/  IMAD.MOV R226, RZ, RZ, -R0 ;  /* 0x000000ffffe27224 */ /* 0x000fe200078e0a00 */
[----:B------:R-:W-:-:S03]  /*cc80*/  IADD3 R14, -R241, 0x30, RZ ;  /* 0x00000030f10e7810 */ /* 0x000fc60007ffe1ff */
        /* <DEDUP_REMOVED lines=8> */
[----:B------:R-:W-:-:S04]  /*cd10*/  IMAD R0, R0, c[0x0][0x1f0], RZ ;  /* 0x00007c0000007a24 */ /* 0x000fc800078e02ff */
[----:B------:R-:W-:Y:S01]  /*cd20*/  IMAD R6, R224, c[0x0][0x1f4], R0 ;  /* 0x00007d00e0067a24 */ /* 0x000fe200078e0200 */
[----:B---3--:R-:W-:-:S04]  /*cd30*/  IADD3 R0, P0, R98, R2, RZ ;  /* 0x0000000262007210 */ /* 0x008fc80007f1e0ff */
[----:B------:R-:W-:Y:S02]  /*cd40*/  IADD3.X R6, R13, R3, R6, P0, !PT ;  /* 0x000000030d067210 */ /* 0x000fe400007fe406 */
[----:B------:R-:W-:-:S04]  /*cd50*/  LEA R13, P0, R0, c[0x0][0x1c8], 0x1 ;  /* 0x00007200000d7a11 */ /* 0x000fc800078008ff */
[----:B------:R-:W-:Y:S02]  /*cd60*/  LEA.HI.X R6, R0, c[0x0][0x1cc], R6, 0x1, P0 ;  /* 0x0000730000067a11 */ /* 0x000fe400000f0c06 */
[----:B------:R-:W-:Y:S01]  /*cd70*/  ISETP.GE.AND P0, PT, R14, 0x1, PT ;  /* 0x000000010e00780c */ /* 0x000fe20003f06270 */
[----:B------:R-:W-:Y:S10]  /*cd80*/  BRA.DIV ~URZ, `(.L_x_2363) ;  /* 0x00013bb27f007947 */ /* 0x000ff4000b800000 */
[----:B------:R2:W3:Y:S02]  /*cd90*/  SHFL.IDX PT, R4, R6, RZ, 0x181f ;  /* 0x00181fff06047589 */ /* 0x0004e400000e0000 */
.L_x_2524:
[----:B------:R-:W-:Y:S05]  /*cda0*/  BRA.DIV ~URZ, `(.L_x_2364) ;  /* 0x00013c027f007947 */ /* 0x000fea000b800000 */
[----:B------:R4:W2:Y:S02]  /*cdb0*/  SHFL.IDX PT, R0, R13, RZ, 0x181f ;  /* 0x00181fff0d007589 */ /* 0x0008a400000e0000 */
.L_x_2525:
[----:B------:R-:W-:Y:S01]  /*cdc0*/  BSSY B0, `(.L_x_2365) ;  /* 0x0000019000007945 */ /* 0x000fe20003800000 */
[----:B------:R-:W-:Y:S05]  /*cdd0*/  @!P0 BRA `(.L_x_2366) ;  /* 0x0000017000008947 */ /* 0x000fea0003800000 */
[----:B------:R-:W-:Y:S02]  /*cde0*/  SHF.R.S32.HI R2, RZ, 0x1f, R215 ;  /* 0x0000001fff027819 */ /* 0x000fe400000114d7 */
[C---:B--2---:R-:W-:Y:S02]  /*cdf0*/  LEA R16, P0, R215.reuse, R0, 0x1 ;  /* 0x00000000d7107211 */ /* 0x044fe400078008ff */
[C---:B------:R-:W-:Y:S02]  /*ce00*/  IADD3 R22, R215.reuse, 0x40, RZ ;  /* 0x00000040d7167810 */ /* 0x040fe40007ffe0ff */
[----:B---3--:R-:W-:-:S02]  /*ce10*/  LEA.HI.X R17, R215, R4, R2, 0x1, P0 ;  /* 0x00000004d7117211 */ /* 0x008fc400000f0c02 */
[C---:B------:R-:W-:Y:S02]  /*ce20*/  LEA R10, P0, R232.reuse, R0, 0x1 ;  /* 0x00000000e80a7211 */ /* 0x040fe400078008ff */
[C---:B------:R-:W-:Y:S02]  /*ce30*/  IADD3 R20, R215.reuse, 0x80, RZ ;  /* 0x00000080d7147810 */ /* 0x040fe40007ffe0ff */
[C---:B------:R-:W-:Y:S02]  /*ce40*/  IADD3 R18, R215.reuse, 0xc0, RZ ;  /* 0x000000c0d7127810 */ /* 0x040fe40007ffe0ff */
[----:B------:R-:W-:Y:S02]  /*ce50*/  ISETP.GE.AND P4, PT, R215, c[0x0][0x1d4], PT ;  /* 0x00007500d7007a0c */ /* 0x000fe40003f86270 */
[----:B------:R-:W-:Y:S02]  /*ce60*/  LEA.HI.X R11, R232, R4, R244, 0x1, P0 ;  /* 0x00000004e80b7211 */ /* 0x000fe400000f0cf4 */
[----:B------:R-:W-:-:S02]  /*ce70*/  ISETP.GE.AND P3, PT, R22, c[0x0][0x1d4], PT ;  /* 0x0000750016007a0c */ /* 0x000fc40003f66270 */
[C---:B------:R-:W-:Y:S02]  /*ce80*/  LEA R8, P0, R231.reuse, R0, 0x1 ;  /* 0x00000000e7087211 */ /* 0x040fe400078008ff */
[----:B------:R-:W-:Y:S02]  /*ce90*/  ISETP.GE.AND P2, PT, R20, c[0x0][0x1d4], PT ;  /* 0x0000750014007a0c */ /* 0x000fe40003f46270 */
[----:B------:R-:W-:Y:S02]  /*cea0*/  ISETP.GE.AND P1, PT, R18, c[0x0][0x1d4], PT ;  /* 0x0000750012007a0c */ /* 0x000fe40003f26270 */
[----:B------:R-:W-:Y:S01]  /*ceb0*/  LEA.HI.X R9, R231, R4, R243, 0x1, P0 ;  /* 0x00000004e7097211 */ /* 0x000fe200000f0cf3 */
[----:B------:R-:W-:Y:S01]  /*cec0*/  @!PT LDS RZ, [RZ] ;  /* 0x00000000fffff984 */ /* 0x000fe20000000800 */
[----:B------:R-:W-:Y:S01]  /*ced0*/  @!PT LDS RZ, [RZ] ;  /* 0x00000000fffff984 */ /* 0x000fe20000000800 */
[----:B------:R-:W-:Y:S01]  /*cee0*/  @!PT LDS RZ, [RZ] ;  /* 0x00000000fffff984 */ /* 0x000fe20000000800 */
[----:B------:R2:W-:Y:S01]  /*cef0*/  LDGSTS.E.BYPASS.LTC128B.128 [R214+0xa080], [R16.64], !P4 ;  /* 0x0a08000010d67fae */ /* 0x0005e2000e101d4a */
[----:B------:R-:W-:-:S03]  /*cf00*/  LEA R2, P0, R230, R0, 0x1 ;  /* 0x00000000e6027211 */ /* 0x000fc600078008ff */
[----:B------:R2:W-:Y:S01]  /*cf10*/  LDGSTS.E.BYPASS.LTC128B.128 [R214+0xb880], [R10.64], !P3 ;  /* 0x0b8800000ad67fae */ /* 0x0005e2000d901d4a */
[----:B------:R-:W-:-:S03]  /*cf20*/  LEA.HI.X R3, R230, R4, R242, 0x1, P0 ;  /* 0x00000004e6037211 */ /* 0x000fc600000f0cf2 */
[----:B------:R2:W-:Y:S04]  /*cf30*/  LDGSTS.E.BYPASS.LTC128B.128 [R214+0xd080], [R8.64], !P2 ;  /* 0x0d08000008d67fae */ /* 0x0005e8000d101d4a */
[----:B------:R2:W-:Y:S02]  /*cf40*/  LDGSTS.E.BYPASS.LTC128B.128 [R214+0xe880], [R2.64], !P1 ;  /* 0x0e88000002d67fae */ /* 0x0005e4000c901d4a */
.L_x_2366:
[----:B------:R-:W-:Y:S05]  /*cf50*/  BSYNC B0 ;  /* 0x0000000000007941 */ /* 0x000fea0003800000 */
.L_x_2365:
[----:B------:R-:W-:Y:S05]  /*cf60*/  BRA.DIV ~URZ, `(.L_x_2367) ;  /* 0x00013ab27f007947 */ /* 0x000fea000b800000 */
[----:B---3--:R3:W4:Y:S04]  /*cf70*/  SHFL.IDX PT, R4, R6, 0x1, 0x181f ;  /* 0x00381f0006047f89 */ /* 0x00872800000e0000 */
[----:B--2---:R3:W2:Y:S02]  /*cf80*/  SHFL.IDX PT, R0, R13, 0x1, 0x181f ;  /* 0x00381f000d007f89 */ /* 0x0046a400000e0000 */
.L_x_2526:
[----:B------:R-:W-:-:S13]  /*cf90*/  ISETP.GE.AND P0, PT, R14, 0x21, PT ;  /* 0x000000210e00780c */ /* 0x000fda0003f06270 */
[----:B------:R-:W-:Y:S05]  /*cfa0*/  @!P0 BRA `(.L_x_2362) ;  /* 0x0000017000008947 */ /* 0x000fea0003800000 */
[----:B------:R-:W-:Y:S02]  /*cfb0*/  SHF.R.S32.HI R2, RZ, 0x1f, R215 ;  /* 0x0000001fff027819 */ /* 0x000fe400000114d7 */
[C---:B--2---:R-:W-:Y:S02]  /*cfc0*/  LEA R16, P0, R215.reuse, R0, 0x1 ;  /* 0x00000000d7107211 */ /* 0x044fe400078008ff */
[C---:B------:R-:W-:Y:S02]  /*cfd0*/  IADD3 R18, R215.reuse, 0x40, RZ ;  /* 0x00000040d7127810 */ /* 0x040fe40007ffe0ff */
[C---:B----4-:R-:W-:Y:S02]  /*cfe0*/  LEA.HI.X R17, R215.reuse, R4, R2, 0x1, P0 ;  /* 0x00000004d7117211 */ /* 0x050fe400000f0c02 */
[----:B------:R-:W-:Y:S02]  /*cff0*/  LEA R10, P0, R232, R0, 0x1 ;  /* 0x00000000e80a7211 */ /* 0x000fe400078008ff */
[----:B---3--:R-:W-:-:S02]  /*d000*/  IADD3 R13, R215, 0x80, RZ ;  /* 0x00000080d70d7810 */ /* 0x008fc40007ffe0ff */
[C---:B------:R-:W-:Y:S02]  /*d010*/  IADD3 R6, R215.reuse, 0xc0, RZ ;  /* 0x000000c0d7067810 */ /* 0x040fe40007ffe0ff */
[----:B------:R-:W-:Y:S02]  /*d020*/  ISETP.GE.AND P4, PT, R215, c[0x0][0x1d4], PT ;  /* 0x00007500d7007a0c */ /* 0x000fe40003f86270 */
[----:B------:R-:W-:Y:S02]  /*d030*/  LEA.HI.X R11, R232, R4, R244, 0x1, P0 ;  /* 0x00000004e80b7211 */ /* 0x000fe400000f0cf4 */
[----:B------:R-:W-:Y:S02]  /*d040*/  ISETP.GE.AND P3, PT, R18, c[0x0][0x1d4], PT ;  /* 0x0000750012007a0c */ /* 0x000fe40003f66270 */
[----:B------:R-:W-:Y:S02]  /*d050*/  LEA R8, P0, R231, R0, 0x1 ;  /* 0x00000000e7087211 */ /* 0x000fe400078008ff */
[----:B------:R-:W-:-:S02]  /*d060*/  ISETP.GE.AND P2, PT, R13, c[0x0][0x1d4], PT ;  /* 0x000075000d007a0c */ /* 0x000fc40003f46270 */
        /* <DEDUP_REMOVED lines=11> */
.L_x_2362:
[----:B--2-4-:R-:W-:Y:S05]  /*d120*/  BSYNC B1 ;  /* 0x0000000000017941 */ /* 0x014fea0003800000 */
.L_x_2361:
[----:B---3--:R-:W2:Y:S01]  /*d130*/  LDL R9, [R1+0x4] ;  /* 0x0000040001097983 */ /* 0x008ea20000100800 */
[----:B------:R-:W-:Y:S01]  /*d140*/  SHF.R.S32.HI R0, RZ, 0x1f, R96 ;  /* 0x0000001fff007819 */ /* 0x000fe20000011460 */
[----:B------:R-:W-:Y:S02]  /*d150*/  IMAD.MOV.U32 R11, RZ, RZ, 0x1 ;  /* 0x00000001ff0b7424 */ /* 0x000fe400078e00ff */
[----:B------:R-:W0:Y:S01]  /*d160*/  LDGDEPBAR ;  /* 0x00000000000079af */ /* 0x000e220000000000 */
[CC--:B------:R-:W-:Y:S02]  /*d170*/  LEA.HI R2, R0.reuse, R96.reuse, RZ, 0x2 ;  /* 0x0000006000027211 */ /* 0x0c0fe400078f10ff */
[----:B------:R-:W-:-:S02]  /*d180*/  LEA.HI R0, R0, R96, RZ, 0x5 ;  /* 0x0000006000007211 */ /* 0x000fc400078f28ff */
[----:B------:R-:W-:Y:S02]  /*d190*/  LOP3.LUT R2, R2, 0xfffffffc, RZ, 0xc0, !PT ;  /* 0xfffffffc02027812 */ /* 0x000fe400078ec0ff */
[----:B------:R-:W-:Y:S02]  /*d1a0*/  LOP3.LUT R3, R0, 0xffffffe0, RZ, 0xc0, !PT ;  /* 0xffffffe000037812 */ /* 0x000fe400078ec0ff */
[----:B------:R-:W-:Y:S01]  /*d1b0*/  SHF.R.S32.HI R4, RZ, 0x5, R0 ;  /* 0x00000005ff047819 */ /* 0x000fe20000011400 */
[C---:B------:R-:W-:Y:S01]  /*d1c0*/  IMAD.IADD R2, R96.reuse, 0x1, -R2 ;  /* 0x0000000160027824 */ /* 0x040fe200078e0a02 */
[----:B------:R-:W-:Y:S01]  /*d1d0*/  SHF.R.S32.HI R6, RZ, 0x1f, R0 ;  /* 0x0000001fff067819 */ /* 0x000fe20000011400 */
[----:B------:R-:W-:Y:S01]  /*d1e0*/  IMAD.IADD R0, R96, 0x1, -R3 ;  /* 0x0000000160007824 */ /* 0x000fe200078e0a03 */
[----:B------:R-:W-:Y:S02]  /*d1f0*/  ISETP.NE.AND P0, PT, R11, c[0x0][0x2c4], PT ;  /* 0x0000b1000b007a0c */ /* 0x000fe40003f05270 */
[----:B------:R-:W-:-:S02]  /*d200*/  LEA.HI R6, R6, R4, RZ, 0x3 ;  /* 0x0000000406067211 */ /* 0x000fc400078f18ff */
[----:B------:R-:W-:Y:S02]  /*d210*/  LEA.HI R3, R2, R2, RZ, 0x1 ;  /* 0x0000000202037211 */ /* 0x000fe400078f08ff */
[----:B------:R-:W-:Y:S02]  /*d220*/  LOP3.LUT R8, R6, 0xffffff8, RZ, 0xc0, !PT ;  /* 0x0ffffff806087812 */ /* 0x000fe400078ec0ff */
[----:B------:R-:W-:Y:S02]  /*d230*/  SHF.R.S32.HI R10, RZ, 0x1f, R0 ;  /* 0x0000001fff0a7819 */ /* 0x000fe40000011400 */
[----:B------:R-:W-:Y:S01]  /*d240*/  LOP3.LUT R6, R3, 0x1ffffffe, RZ, 0xc0, !PT ;  /* 0x1ffffffe03067812 */ /* 0x000fe200078ec0ff */
[----:B------:R-:W-:Y:S01]  /*d250*/  IMAD.IADD R4, R4, 0x1, -R8 ;  /* 0x0000000104047824 */ /* 0x000fe200078e0a08 */
[----:B------:R-:W-:Y:S02]  /*d260*/  LEA.HI R3, R10, R0, RZ, 0x2 ;  /* 0x000000000a037211 */ /* 0x000fe400078f10ff */
[----:B------:R-:W-:Y:S01]  /*d270*/  LOP3.LUT R8, RZ, c[0x0][0x324], RZ, 0x33, !PT ;  /* 0x0000c900ff087a12 */ /* 0x000fe200078e33ff */
[----:B------:R-:W-:Y:S01]  /*d280*/  IMAD.SHL.U32 R13, R4, 0x10, RZ ;  /* 0x00000010040d7824 */ /* 0x000fe200078e00ff */
[----:B------:R-:W-:Y:S01]  /*d290*/  SHF.R.S32.HI R14, RZ, 0x2, R3 ;  /* 0x00000002ff0e7819 */ /* 0x000fe20000011403 */
[----:B------:R-:W-:Y:S01]  /*d2a0*/  IMAD.IADD R2, R2, 0x1, -R6 ;  /* 0x0000000102027824 */ /* 0x000fe200078e0a06 */
[----:B------:R-:W-:-:S02]  /*d2b0*/  LOP3.LUT R3, R3, 0x7ffffffc, RZ, 0xc0, !PT ;  /* 0x7ffffffc03037812 */ /* 0x000fc400078ec0ff */
[----:B------:R-:W-:Y:S01]  /*d2c0*/  STL [R1+0x90], R13 ;  /* 0x0000900d01007387 */ /* 0x000fe20000100800 */
[----:B------:R-:W-:Y:S02]  /*d2d0*/  IMAD.SHL.U32 R6, R2, 0x8, RZ ;  /* 0x0000000802067824 */ /* 0x000fe400078e00ff */
[----:B------:R-:W-:Y:S01]  /*d2e0*/  IMAD.IADD R2, R0, 0x1, -R3 ;  /* 0x0000000100027824 */ /* 0x000fe200078e0a03 */
[----:B------:R-:W-:Y:S01]  /*d2f0*/  STL [R1+0x94], R14 ;  /* 0x0000940e01007387 */ /* 0x000fe20000100800 */
[----:B------:R-:W-:Y:S02]  /*d300*/  IMAD.IADD R0, R104, 0x1, R5 ;  /* 0x0000000168007824 */ /* 0x000fe400078e0205 */
[----:B------:R-:W-:Y:S01]  /*d310*/  IMAD.SHL.U32 R247, R2, 0x2, RZ ;  /* 0x0000000202f77824 */ /* 0x000fe200078e00ff */
[----:B------:R3:W-:Y:S03]  /*d320*/  STL [R1+0x7c], R6 ;  /* 0x00007c0601007387 */ /* 0x0007e60000100800 */
[----:B------:R-:W-:Y:S01]  /*d330*/  IMAD.IADD R10, R104, 0x1, -R247 ;  /* 0x00000001680a7824 */ /* 0x000fe200078e0af7 */
[----:B------:R-:W-:-:S05]  /*d340*/  IADD3 R2, -R247, 0x1, R0 ;  /* 0x00000001f7027810 */ /* 0x000fca0007ffe100 */
[----:B------:R-:W-:-:S04]  /*d350*/  IMAD.IADD R2, R2, 0x1, -R240 ;  /* 0x0000000102027824 */ /* 0x000fc800078e0af0 */
[----:B------:R-:W-:Y:S02]  /*d360*/  IMAD.IADD R8, R2, 0x1, R8 ;  /* 0x0000000102087824 */ /* 0x000fe400078e0208 */
[----:B--2---:R-:W-:Y:S02]  /*d370*/  IMAD R4, R9, 0x80, R14 ;  /* 0x0000008009047824 */ /* 0x004fe400078e020e */
[----:B------:R-:W-:-:S03]  /*d380*/  IMAD.IADD R9, R0, 0x1, -R247 ;  /* 0x0000000100097824 */ /* 0x000fc600078e0af7 */
[----:B------:R-:W-:Y:S02]  /*d390*/  IADD3 R4, R6, R4, R13 ;  /* 0x0000000406047210 */ /* 0x000fe40007ffe00d */
[----:B---3--:R-:W-:-:S03]  /*d3a0*/  IADD3 R6, R2, c[0x0][0x328], RZ ;  /* 0x0000ca0002067a10 */ /* 0x008fc60007ffe0ff */
[----:B------:R-:W-:-:S05]  /*d3b0*/  @P0 IMAD.HI.U32 R3, R4, c[0x0][0x2c8], RZ ;  /* 0x0000b20004030a27 */ /* 0x000fca00078e00ff */
[----:B------:R-:W-:Y:S01]  /*d3c0*/  @P0 SHF.R.U32.HI R4, RZ, c[0x0][0x2cc], R3 ;  /* 0x0000b300ff040a19 */ /* 0x000fe20000011603 */
[----:B------:R-:W-:Y:S05]  /*d3d0*/  BRA.DIV ~URZ, `(.L_x_2368) ;  /* 0x000137127f007947 */ /* 0x000fea000b800000 */
[----:B------:R2:W3:Y:S02]  /*d3e0*/  SHFL.IDX PT, R3, R4, RZ, 0x1c1f ;  /* 0x001c1fff04037589 */ /* 0x0004e400000e0000 */
.L_x_2527:
[----:B------:R-:W-:Y:S01]  /*d3f0*/  IMAD.MOV.U32 R13, RZ, RZ, 0x1 ;  /* 0x00000001ff0d7424 */ /* 0x000fe200078e00ff */
[----:B------:R-:W-:Y:S01]  /*d400*/  LOP3.LUT R213, R213, 0xffffefff, RZ, 0xc0, !PT ;  /* 0xffffefffd5d57812 */ /* 0x000fe200078ec0ff */
[--C-:B---3--:R-:W-:Y:S02]  /*d410*/  IMAD.IADD R2, R6, 0x1, R3.reuse ;  /* 0x0000000106027824 */ /* 0x108fe400078e0203 */
[----:B------:R-:W-:Y:S01]  /*d420*/  IMAD.IADD R0, R8, 0x1, R3 ;  /* 0x0000000108007824 */ /* 0x000fe200078e0203 */
[----:B------:R-:W-:Y:S02]  /*d430*/  ISETP.LE.AND P0, PT, R13, c[0x0][0x32c], PT ;  /* 0x0000cb000d007a0c */ /* 0x000fe40003f03270 */
[----:B------:R-:W-:-:S11]  /*d440*/  IMNMX R2, R9, R2, PT ;  /* 0x0000000209027217 */ /* 0x000fd60003800200 */
[----:B------:R-:W-:Y:S01]  /*d450*/  @P0 LOP3.LUT R213, R213, 0x1000, RZ, 0xfc, !PT ;  /* 0x00001000d5d50812 */ /* 0x000fe200078efcff */
[----:B------:R-:W-:Y:S05]  /*d460*/  @!P0 BRA `(.L_x_2369) ;  /* 0x0000012000008947 */ /* 0x000fea0003800000 */
[----:B------:R-:W-:Y:S01]  /*d470*/  IADD3 R3, -R240, R5, R3 ;  /* 0x00000005f0037210 */ /* 0x000fe20007ffe103 */
[----:B------:R-:W-:Y:S03]  /*d480*/  BSSY B0, `(.L_x_2370) ;  /* 0x000000c000007945 */ /* 0x000fe60003800000 */
[----:B------:R-:W-:-:S13]  /*d490*/  ISETP.GT.AND P0, PT, R3, -0x1, PT ;  /* 0xffffffff0300780c */ /* 0x000fda0003f04270 */
[----:B------:R-:W-:Y:S05]  /*d4a0*/  @P0 BRA `(.L_x_2371) ;  /* 0x0000006000000947 */ /* 0x000fea0003800000 */
[----:B------:R-:W-:Y:S02]  /*d4b0*/  ISETP.NE.AND P0, PT, R13, c[0x0][0x32c], PT ;  /* 0x0000cb000d007a0c */ /* 0x000fe40003f05270 */
[----:B------:R-:W-:-:S11]  /*d4c0*/  LOP3.LUT R3, RZ, R3, RZ, 0x33, !PT ;  /* 0x00000003ff037212 */ /* 0x000fd600078e33ff */
[----:B------:R-:W-:-:S05]  /*d4d0*/  @P0 IMAD.HI.U32 R11, R3, c[0x0][0x330], RZ ;  /* 0x0000cc00030b0a27 */ /* 0x000fca00078e00ff */
[----:B------:R-:W-:-:S04]  /*d4e0*/  @P0 SHF.R.U32.HI R3, RZ, c[0x0][0x334], R11 ;  /* 0x0000cd00ff030a19 */ /* 0x000fc8000001160b */
[----:B------:R-:W-:Y:S01]  /*d4f0*/  LOP3.LUT R3, RZ, R3, RZ, 0x33, !PT ;  /* 0x00000003ff037212 */ /* 0x000fe200078e33ff */
[----:B------:R-:W-:Y:S05]  /*d500*/  BRA `(.L_x_2372) ;  /* 0x0000003000007947 */ /* 0x000fea0003800000 */
.L_x_2371:
[----:B------:R-:W-:-:S13]  /*d510*/  ISETP.NE.AND P0, PT, R13, c[0x0][0x32c], PT ;  /* 0x0000cb000d007a0c */ /* 0x000fda0003f05270 */
[----:B------:R-:W-:-:S05]  /*d520*/  @P0 IMAD.HI.U32 R11, R3, c[0x0][0x330], RZ ;  /* 0x0000cc00030b0a27 */ /* 0x000fca00078e00ff */
[----:B------:R-:W-:Y:S02]  /*d530*/  @P0 SHF.R.U32.HI R3, RZ, c[0x0][0x334], R11 ;  /* 0x0000cd00ff030a19 */ /* 0x000fe4000001160b */
.L_x_2372:
[----:B------:R-:W-:Y:S05]  /*d540*/  BSYNC B0 ;  /* 0x0000000000007941 */ /* 0x000fea0003800000 */
.L_x_2370:
[----:B------:R-:W-:-:S05]  /*d550*/  IMAD R3, R3, c[0x0][0x32c], R10 ;  /* 0x0000cb0003037a24 */ /* 0x000fca00078e020a */
[----:B------:R-:W-:Y:S02]  /*d560*/  IADD3 R11, R3, c[0x0][0x32c], RZ ;  /* 0x0000cb00030b7a10 */ /* 0x000fe40007ffe0ff */
[----:B------:R-:W-:Y:S02]  /*d570*/  IMNMX R0, R0, R3, !PT ;  /* 0x0000000300007217 */ /* 0x000fe40007800200 */
[----:B------:R-:W-:Y:S02]  /*d580*/  IMNMX R2, R2, R11, PT ;  /* 0x0000000b02027217 */ /* 0x000fe40003800200 */
.L_x_2369:
[C---:B------:R-:W-:Y:S02]  /*d590*/  ISETP.GE.AND P0, PT, R104.reuse, 0x2, PT ;  /* 0x000000026800780c */ /* 0x040fe40003f06270 */
[----:B------:R-:W-:Y:S02]  /*d5a0*/  LOP3.LUT R213, R213, 0xfffffff7, RZ, 0xc0, !PT ;  /* 0xfffffff7d5d57812 */ /* 0x000fe400078ec0ff */
[C---:B------:R-:W-:Y:S02]  /*d5b0*/  ISETP.GE.AND P1, PT, R104.reuse, 0x9, PT ;  /* 0x000000096800780c */ /* 0x040fe40003f26270 */
[----:B------:R-:W-:-:S02]  /*d5c0*/  ISETP.GE.AND P6, PT, R104, 0x12, PT ;  /* 0x000000126800780c */ /* 0x000fc40003fc6270 */
[C---:B------:R-:W-:Y:S02]  /*d5d0*/  ISETP.GE.AND P5, PT, R104.reuse, 0x19, PT ;  /* 0x000000196800780c */ /* 0x040fe40003fa6270 */
[C---:B------:R-:W-:Y:S02]  /*d5e0*/  ISETP.GE.AND P4, PT, R104.reuse, 0x1a, PT ;  /* 0x0000001a6800780c */ /* 0x040fe40003f86270 */
[----:B------:R-:W-:Y:S02]  /*d5f0*/  ISETP.GE.AND P3, PT, R104, 0x21, PT ;  /* 0x000000216800780c */ /* 0x000fe40003f66270 */
[----:B------:R-:W-:Y:S02]  /*d600*/  @P0 LOP3.LUT R213, R213, 0x8, RZ, 0xfc, !PT ;  /* 0x00000008d5d50812 */ /* 0x000fe400078efcff */
[----:B------:R-:W-:Y:S02]  /*d610*/  ISETP.GT.AND P0, PT, R0, 0x1, !P0 ;  /* 0x000000010000780c */ /* 0x000fe40004704270 */
[----:B------:R-:W-:-:S02]  /*d620*/  LOP3.LUT R213, R213, 0xfffffffb, RZ, 0xc0, !PT ;  /* 0xfffffffbd5d57812 */ /* 0x000fc400078ec0ff */
[----:B------:R-:W-:Y:S02]  /*d630*/  ISETP.LT.OR P0, PT, R2, 0x2, P0 ;  /* 0x000000020200780c */ /* 0x000fe40000701670 */
[----:B------:R-:W-:Y:S02]  /*d640*/  @P1 LOP3.LUT R213, R213, 0x4, RZ, 0xfc, !PT ;  /* 0x00000004d5d51812 */ /* 0x000fe400078efcff */
[----:B------:R-:W-:Y:S02]  /*d650*/  FSEL R20, R57, -INF , !P0 ;  /* 0xff80000039147808 */ /* 0x000fe40004000000 */
[----:B------:R-:W-:Y:S02]  /*d660*/  ISETP.GT.AND P0, PT, R0, 0x8, !P1 ;  /* 0x000000080000780c */ /* 0x000fe40004f04270 */
[----:B------:R-:W-:Y:S02]  /*d670*/  ISETP.GE.AND P1, PT, R104, 0xa, PT ;  /* 0x0000000a6800780c */ /* 0x000fe40003f26270 */
[----:B------:R-:W-:-:S02]  /*d680*/  ISETP.LT.OR P0, PT, R2, 0x9, P0 ;  /* 0x000000090200780c */ /* 0x000fc40000701670 */
[----:B------:R-:W-:Y:S02]  /*d690*/  LOP3.LUT R213, R213, 0xfffffffd, RZ, 0xc0, !PT ;  /* 0xfffffffdd5d57812 */ /* 0x000fe400078ec0ff */
[----:B-1----:R-:W-:Y:S02]  /*d6a0*/  FSEL R22, R52, -INF , !P0 ;  /* 0xff80000034167808 */ /* 0x002fe40004000000 */
[----:B------:R-:W-:Y:S02]  /*d6b0*/  ISETP.GT.AND P0, PT, R0, 0x9, !P1 ;  /* 0x000000090000780c */ /* 0x000fe40004f04270 */
[----:B------:R-:W-:Y:S02]  /*d6c0*/  ISETP.GE.AND P2, PT, R104, 0x22, PT ;  /* 0x000000226800780c */ /* 0x000fe40003f46270 */
[----:B------:R-:W-:Y:S02]  /*d6d0*/  ISETP.LT.OR P0, PT, R2, 0xa, P0 ;  /* 0x0000000a0200780c */ /* 0x000fe40000701670 */
[----:B------:R-:W-:-:S02]  /*d6e0*/  @P1 LOP3.LUT R213, R213, 0x2, RZ, 0xfc, !PT ;  /* 0x00000002d5d51812 */ /* 0x000fc400078efcff */
[----:B------:R-:W-:Y:S02]  /*d6f0*/  ISETP.GE.AND P1, PT, R104, 0x11, PT ;  /* 0x000000116800780c */ /* 0x000fe40003f26270 */
[----:B------:R-:W-:Y:S02]  /*d700*/  FSEL R23, R45, -INF , !P0 ;  /* 0xff8000002d177808 */ /* 0x000fe40004000000 */
[----:B------:R-:W-:Y:S02]  /*d710*/  ISETP.GT.AND P0, PT, R0, 0x10, !P1 ;  /* 0x000000100000780c */ /* 0x000fe40004f04270 */
[----:B------:R-:W-:Y:S02]  /*d720*/  LOP3.LUT R213, R213, 0xfffffffe, RZ, 0xc0, !PT ;  /* 0xfffffffed5d57812 */ /* 0x000fe400078ec0ff */
        /* <DEDUP_REMOVED lines=31> */
[----:B------:R-:W-:-:S04]  /*d920*/  ISETP.GT.AND P0, PT, R0, 0x29, !P0 ;  /* 0x000000290000780c */ /* 0x000fc80004704270 */
[----:B------:R-:W-:-:S04]  /*d930*/  ISETP.LT.OR P0, PT, R2, 0x2a, P0 ;  /* 0x0000002a0200780c */ /* 0x000fc80000701670 */
[----:B------:R-:W-:Y:S01]  /*d940*/  FSEL R32, R32, -INF , !P0 ;  /* 0xff80000020207808 */ /* 0x000fe20004000000 */
[----:B------:R-:W-:Y:S06]  /*d950*/  BRA.DIV ~URZ, `(.L_x_2373) ;  /* 0x000132027f007947 */ /* 0x000fec000b800000 */
[----:B------:R1:W3:Y:S02]  /*d960*/  SHFL.IDX PT, R3, R4, 0x1, 0x1c1f ;  /* 0x003c1f0004037f89 */ /* 0x0002e400000e0000 */
.L_x_2528:
[----:B------:R-:W-:Y:S01]  /*d970*/  ISETP.LE.AND P0, PT, R13, c[0x0][0x32c], PT ;  /* 0x0000cb000d007a0c */ /* 0x000fe20003f03270 */
[--C-:B---3--:R-:W-:Y:S02]  /*d980*/  IMAD.IADD R2, R6, 0x1, R3.reuse ;  /* 0x0000000106027824 */ /* 0x108fe400078e0203 */
[----:B------:R-:W-:-:S03]  /*d990*/  IMAD.IADD R0, R8, 0x1, R3 ;  /* 0x0000000108007824 */ /* 0x000fc600078e0203 */
[----:B------:R-:W-:-:S07]  /*d9a0*/  IMNMX R2, R9, R2, PT ;  /* 0x0000000209027217 */ /* 0x000fce0003800200 */
        /* <DEDUP_REMOVED lines=12> */
.L_x_2376:
[----:B-12---:R-:W-:-:S04]  /*da70*/  MOV R4, 0x1 ;  /* 0x0000000100047802 */ /* 0x006fc80000000f00 */
[----:B------:R-:W-:-:S13]  /*da80*/  ISETP.NE.AND P0, PT, R4, c[0x0][0x32c], PT ;  /* 0x0000cb0004007a0c */ /* 0x000fda0003f05270 */
[----:B------:R-:W-:-:S05]  /*da90*/  @P0 IMAD.HI.U32 R4, R3, c[0x0][0x330], RZ ;  /* 0x0000cc0003040a27 */ /* 0x000fca00078e00ff */
[----:B------:R-:W-:Y:S02]  /*daa0*/  @P0 SHF.R.U32.HI R3, RZ, c[0x0][0x334], R4 ;  /* 0x0000cd00ff030a19 */ /* 0x000fe40000011604 */
.L_x_2377:
[----:B------:R-:W-:Y:S05]  /*dab0*/  BSYNC B0 ;  /* 0x0000000000007941 */ /* 0x000fea0003800000 */
.L_x_2375:
[----:B------:R-:W-:-:S05]  /*dac0*/  IMAD R3, R3, c[0x0][0x32c], R10 ;  /* 0x0000cb0003037a24 */ /* 0x000fca00078e020a */
[----:B------:R-:W-:Y:S02]  /*dad0*/  IADD3 R4, R3, c[0x0][0x32c], RZ ;  /* 0x0000cb0003047a10 */ /* 0x000fe40007ffe0ff */
[----:B------:R-:W-:Y:S02]  /*dae0*/  IMNMX R0, R0, R3, !PT ;  /* 0x0000000300007217 */ /* 0x000fe40007800200 */
[----:B------:R-:W-:Y:S02]  /*daf0*/  IMNMX R2, R2, R4, PT ;  /* 0x0000000402027217 */ /* 0x000fe40003800200 */
.L_x_2374:
[----:B------:R-:W-:Y:S02]  /*db00*/  LOP3.LUT P0, RZ, R213, 0x8, RZ, 0xc0, !PT ;  /* 0x00000008d5ff7812 */ /* 0x000fe4000780c0ff */
[----:B------:R-:W-:Y:S02]  /*db10*/  FMNMX.FTZ R13, R18, R20, !PT ;  /* 0x00000014120d7209 */ /* 0x000fe40007810000 */
[----:B------:R-:W-:Y:S02]  /*db20*/  ISETP.GT.AND P0, PT, R0, 0x1, !P0 ;  /* 0x000000010000780c */ /* 0x000fe40004704270 */
[----:B------:R-:W-:-:S02]  /*db30*/  FMNMX.FTZ R13, R22, R13, !PT ;  /* 0x0000000d160d7209 */ /* 0x000fc40007810000 */
[----:B------:R-:W-:Y:S02]  /*db40*/  ISETP.LT.OR P0, PT, R2, 0x2, P0 ;  /* 0x000000020200780c */ /* 0x000fe40000701670 */
[----:B------:R-:W-:Y:S02]  /*db50*/  FMNMX.FTZ R13, R23, R13, !PT ;  /* 0x0000000d170d7209 */ /* 0x000fe40007810000 */
[----:B------:R-:W-:Y:S02]  /*db60*/  FSEL R8, R59, -INF , !P0 ;  /* 0xff8000003b087808 */ /* 0x000fe40004000000 */
[----:B------:R-:W-:Y:S02]  /*db70*/  LOP3.LUT P0, RZ, R213, 0x4, RZ, 0xc0, !PT ;  /* 0x00000004d5ff7812 */ /* 0x000fe4000780c0ff */
[----:B------:R-:W-:Y:S02]  /*db80*/  FMNMX.FTZ R13, R25, R13, !PT ;  /* 0x0000000d190d7209 */ /* 0x000fe40007810000 */
[----:B------:R-:W-:-:S02]  /*db90*/  ISETP.GT.AND P0, PT, R0, 0x8, !P0 ;  /* 0x000000080000780c */ /* 0x000fc40004704270 */
[----:B------:R-:W-:Y:S02]  /*dba0*/  FMNMX.FTZ R13, R26, R13, !PT ;  /* 0x0000000d1a0d7209 */ /* 0x000fe40007810000 */
[----:B------:R-:W-:Y:S02]  /*dbb0*/  ISETP.LT.OR P0, PT, R2, 0x9, P0 ;  /* 0x000000090200780c */ /* 0x000fe40000701670 */
[----:B------:R-:W-:Y:S02]  /*dbc0*/  FMNMX.FTZ R13, R27, R13, !PT ;  /* 0x0000000d1b0d7209 */ /* 0x000fe40007810000 */
[----:B------:R-:W-:Y:S02]  /*dbd0*/  FSEL R9, R46, -INF , !P0 ;  /* 0xff8000002e097808 */ /* 0x000fe40004000000 */
[----:B------:R-:W-:Y:S02]  /*dbe0*/  LOP3.LUT P0, RZ, R213, 0x2, RZ, 0xc0, !PT ;  /* 0x00000002d5ff7812 */ /* 0x000fe4000780c0ff */
[----:B------:R-:W-:-:S02]  /*dbf0*/  FMNMX.FTZ R13, R28, R13, !PT ;  /* 0x0000000d1c0d7209 */ /* 0x000fc40007810000 */
[----:B------:R-:W-:Y:S02]  /*dc00*/  ISETP.GT.AND P0, PT, R0, 0x9, !P0 ;  /* 0x000000090000780c */ /* 0x000fe40004704270 */
[----:B------:R-:W-:Y:S02]  /*dc10*/  FMNMX.FTZ R13, R29, R13, !PT ;  /* 0x0000000d1d0d7209 */ /* 0x000fe40007810000 */
[----:B------:R-:W-:Y:S02]  /*dc20*/  ISETP.LT.OR P0, PT, R2, 0xa, P0 ;  /* 0x0000000a0200780c */ /* 0x000fe40000701670 */
[----:B------:R-:W-:Y:S02]  /*dc30*/  FMNMX.FTZ R13, R31, R13, !PT ;  /* 0x0000000d1f0d7209 */ /* 0x000fe40007810000 */
[----:B------:R-:W-:Y:S02]  /*dc40*/  FSEL R11, R47, -INF , !P0 ;  /* 0xff8000002f0b7808 */ /* 0x000fe40004000000 */
[----:B------:R-:W-:-:S02]  /*dc50*/  LOP3.LUT P0, RZ, R213, 0x1, RZ, 0xc0, !PT ;  /* 0x00000001d5ff7812 */ /* 0x000fc4000780c0ff */
[----:B------:R-:W-:Y:S02]  /*dc60*/  FMNMX.FTZ R13, R33, R13, !PT ;  /* 0x0000000d210d7209 */ /* 0x000fe40007810000 */
[----:B------:R-:W-:Y:S02]  /*dc70*/  ISETP.GT.AND P0, PT, R0, 0x10, !P0 ;  /* 0x000000100000780c */ /* 0x000fe40004704270 */
[----:B------:R-:W-:Y:S02]  /*dc80*/  FMNMX.FTZ R13, R32, R13, !PT ;  /* 0x0000000d200d7209 */ /* 0x000fe40007810000 */
        /* <DEDUP_REMOVED lines=19> */
[----:B------:R-:W-:-:S04]  /*ddc0*/  ISETP.GT.AND P0, PT, R0, RZ, !P1 ;  /* 0x000000ff0000720c */ /* 0x000fc80004f04270 */
[----:B------:R-:W-:-:S04]  /*ddd0*/  ISETP.LT.OR P0, PT, R2, 0x1, P0 ;  /* 0x000000010200780c */ /* 0x000fc80000701670 */
[----:B-12---:R-:W-:Y:S02]  /*dde0*/  FSEL R4, R58, -INF , !P0 ;  /* 0xff8000003a047808 */ /* 0x006fe40004000000 */
[----:B------:R-:W-:Y:S02]  /*ddf0*/  ISETP.GT.AND P0, PT, R0, 0x28, !P5 ;  /* 0x000000280000780c */ /* 0x000fe40006f04270 */
[----:B------:R-:W-:Y:S02]  /*de00*/  FMNMX.FTZ R6, R4, R8, !PT ;  /* 0x0000000804067209 */ /* 0x000fe40007810000 */
[----:B------:R-:W-:Y:S02]  /*de10*/  ISETP.LT.OR P0, PT, R2, 0x29, P0 ;  /* 0x000000290200780c */ /* 0x000fe40000701670 */
[----:B------:R-:W-:Y:S02]  /*de20*/  FMNMX.FTZ R6, R9, R6, !PT ;  /* 0x0000000609067209 */ /* 0x000fe40007810000 */
[----:B------:R-:W-:-:S02]  /*de30*/  FSEL R30, R30, -INF , !P0 ;  /* 0xff8000001e1e7808 */ /* 0x000fc40004000000 */
[----:B------:R-:W-:Y:S02]  /*de40*/  FMNMX.FTZ R6, R11, R6, !PT ;  /* 0x000000060b067209 */ /* 0x000fe40007810000 */
[----:B------:R-:W-:Y:S02]  /*de50*/  ISETP.GT.AND P0, PT, R0, 0x29, !P6 ;  /* 0x000000290000780c */ /* 0x000fe40007704270 */
[----:B------:R-:W-:Y:S02]  /*de60*/  FMNMX.FTZ R6, R14, R6, !PT ;  /* 0x000000060e067209 */ /* 0x000fe40007810000 */
[----:B------:R-:W-:Y:S02]  /*de70*/  ISETP.LT.OR P0, PT, R2, 0x2a, P0 ;  /* 0x0000002a0200780c */ /* 0x000fe40000701670 */
[----:B------:R-:W-:Y:S02]  /*de80*/  FMNMX.FTZ R6, R16, R6, !PT ;  /* 0x0000000610067209 */ /* 0x000fe40007810000 */
[----:B------:R-:W-:-:S02]  /*de90*/  FSEL R10, R35, -INF , !P0 ;  /* 0xff800000230a7808 */ /* 0x000fc40004000000 */
[----:B------:R-:W-:-:S04]  /*dea0*/  FMNMX.FTZ R6, R17, R6, !PT ;  /* 0x0000000611067209 */ /* 0x000fc80007810000 */
[----:B------:R-:W-:-:S04]  /*deb0*/  FMNMX.FTZ R6, R19, R6, !PT ;  /* 0x0000000613067209 */ /* 0x000fc80007810000 */
[----:B------:R-:W-:-:S04]  /*dec0*/  FMNMX.FTZ R6, R21, R6, !PT ;  /* 0x0000000615067209 */ /* 0x000fc80007810000 */
[----:B------:R-:W-:-:S04]  /*ded0*/  FMNMX.FTZ R6, R24, R6, !PT ;  /* 0x0000000618067209 */ /* 0x000fc80007810000 */
[----:B------:R-:W-:-:S04]  /*dee0*/  FMNMX.FTZ R6, R30, R6, !PT ;  /* 0x000000061e067209 */ /* 0x000fc80007810000 */
[----:B------:R-:W-:Y:S01]  /*def0*/  FMNMX.FTZ R6, R10, R6, !PT ;  /* 0x000000060a067209 */ /* 0x000fe20007810000 */
[----:B------:R-:W-:Y:S05]  /*df00*/  BRA.DIV ~URZ, `(.L_x_2378) ;  /* 0x00012cc27f007947 */ /* 0x000fea000b800000 */
[----:B------:R1:W2:Y:S02]  /*df10*/  SHFL.BFLY PT, R184, R13, 0x2, 0x1f ;  /* 0x0c401f000db87f89 */ /* 0x0002a400000e0000 */
.L_x_2529:
[----:B-12---:R-:W-:Y:S01]  /*df20*/  FMNMX.FTZ R13, R13, R184, !PT ;  /* 0x000000b80d0d7209 */ /* 0x006fe20007810000 */
[----:B------:R-:W-:Y:S05]  /*df30*/  BRA.DIV ~URZ, `(.L_x_2379) ;  /* 0x00012ce27f007947 */ /* 0x000fea000b800000 */
[----:B------:R-:W1:Y:S04]  /*df40*/  SHFL.BFLY PT, R0, R6, 0x2, 0x1f ;  /* 0x0c401f0006007f89 */ /* 0x000e6800000e0000 */
[----:B------:R-:W2:Y:S01]  /*df50*/  SHFL.BFLY PT, R2, R13, 0x1, 0x1f ;  /* 0x0c201f000d027f89 */ /* 0x000ea200000e0000 */
[----:B-1----:R-:W-:Y:S02]  /*df60*/  FMNMX.FTZ R6, R6, R0, !PT ;  /* 0x0000000006067209 */ /* 0x002fe40007810000 */
[----:B--2---:R-:W-:-:S03]  /*df70*/  FMNMX.FTZ R13, R13, R2, !PT ;  /* 0x000000020d0d7209 */ /* 0x004fc60007810000 */
[----:B------:R1:W2:Y:S04]  /*df80*/  SHFL.BFLY PT, R184, R6, 0x1, 0x1f ;  /* 0x0c201f0006b87f89 */ /* 0x0002a800000e0000 */
.L_x_2530:
[C---:B------:R-:W-:Y:S01]  /*df90*/  FMUL.FTZ R0, R13.reuse, c[0x0][0x2d0] ;  /* 0x0000b4000d007a20 */ /* 0x040fe20000410000 */
[----:B------:R-:W-:Y:S01]  /*dfa0*/  FSETP.NEU.FTZ.AND P0, PT, R13, -INF , PT ;  /* 0xff8000000d00780b */ /* 0x000fe20003f1d000 */
[----:B------:R-:W-:Y:S01]  /*dfb0*/  WARPSYNC 0xffffffff ;  /* 0xffffffff00007948 */ /* 0x000fe20003800000 */
[----:B-12---:R-:W-:Y:S02]  /*dfc0*/  FMNMX.FTZ R6, R184, R6, !PT ;  /* 0x00000006b8067209 */ /* 0x006fe40007810000 */
[----:B------:R-:W-:Y:S02]  /*dfd0*/  FSEL R0, R0, RZ, P0 ;  /* 0x000000ff00007208 */ /* 0x000fe40000000000 */
[C---:B------:R-:W-:Y:S01]  /*dfe0*/  FSETP.NEU.FTZ.AND P0, PT, R6.reuse, -INF , PT ;  /* 0xff8000000600780b */ /* 0x040fe20003f1d000 */
[----:B------:R-:W-:Y:S02]  /*dff0*/  FMUL.FTZ R3, R6, c[0x0][0x2d0] ;  /* 0x0000b40006037a20 */ /* 0x000fe40000410000 */
[----:B------:R-:W-:-:S04]  /*e000*/  FFMA.FTZ R2, R18, c[0x0][0x2d0], -R0 ;  /* 0x0000b40012027a23 */ /* 0x000fc80000010800 */
[----:B------:R1:W-:Y:S02]  /*e010*/  MUFU.EX2 R40, R2 ;  /* 0x0000000200287308 */ /* 0x0003e40000000800 */
[----:B-1----:R-:W-:-:S06]  /*e020*/  FFMA.FTZ R2, R20, c[0x0][0x2d0], -R0 ;  /* 0x0000b40014027a23 */ /* 0x002fcc0000010800 */
[----:B------:R1:W2:Y:S02]  /*e030*/  MUFU.EX2 R38, R2 ;  /* 0x0000000200267308 */ /* 0x0002a40000000800 */
[----:B-1----:R-:W-:-:S06]  /*e040*/  FFMA.FTZ R2, R22, c[0x0][0x2d0], -R0 ;  /* 0x0000b40016027a23 */ /* 0x002fcc0000010800 */
[----:B------:R1:W3:Y:S02]  /*e050*/  MUFU.EX2 R39, R2 ;  /* 0x0000000200277308 */ /* 0x0002e40000000800 */
[----:B-1----:R-:W-:-:S06]  /*e060*/  FFMA.FTZ R2, R23, c[0x0][0x2d0], -R0 ;  /* 0x0000b40017027a23 */ /* 0x002fcc0000010800 */
[----:B------:R1:W4:Y:S02]  /*e070*/  MUFU.EX2 R18, R2 ;  /* 0x0000000200127308 */ /* 0x0003240000000800 */
[----:B-1----:R-:W-:-:S06]  /*e080*/  FFMA.FTZ R2, R25, c[0x0][0x2d0], -R0 ;  /* 0x0000b40019027a23 */ /* 0x002fcc0000010800 */
[----:B------:R1:W5:Y:S02]  /*e090*/  MUFU.EX2 R37, R2 ;  /* 0x0000000200257308 */ /* 0x0003640000000800 */
[----:B-1----:R-:W-:-:S06]  /*e0a0*/  FFMA.FTZ R2, R26, c[0x0][0x2d0], -R0 ;  /* 0x0000b4001a027a23 */ /* 0x002fcc0000010800 */
[----:B------:R1:W1:Y:S02]  /*e0b0*/  MUFU.EX2 R35, R2 ;  /* 0x0000000200237308 */ /* 0x0002640000000800 */
[----:B-1----:R-:W-:-:S06]  /*e0c0*/  FFMA.FTZ R2, R27, c[0x0][0x2d0], -R0 ;  /* 0x0000b4001b027a23 */ /* 0x002fcc0000010800 */
[----:B------:R1:W-:Y:S02]  /*e0d0*/  MUFU.EX2 R36, R2 ;  /* 0x0000000200247308 */ /* 0x0003e40000000800 */
        /* <DEDUP_REMOVED lines=8> */
[----:B-1----:R-:W-:Y:S01]  /*e160*/  FFMA.FTZ R2, R32, c[0x0][0x2d0], -R0 ;  /* 0x0000b40020027a23 */ /* 0x002fe20000010800 */
[----:B------:R-:W-:Y:S01]  /*e170*/  FSEL R0, R3, RZ, P0 ;  /* 0x000000ff03007208 */ /* 0x000fe20000000000 */
[----:B--2---:R-:W-:-:S04]  /*e180*/  FADD.FTZ R3, R40, R38 ;  /* 0x0000002628037221 */ /* 0x004fc80000010000 */
[----:B------:R1:W-:Y:S01]  /*e190*/  MUFU.EX2 R138, R2 ;  /* 0x00000002008a7308 */ /* 0x0003e20000000800 */
[----:B---3--:R-:W-:-:S04]  /*e1a0*/  FADD.FTZ R3, R39, R3 ;  /* 0x0000000327037221 */ /* 0x008fc80000010000 */
[C---:B----4-:R-:W-:Y:S01]  /*e1b0*/  FADD.FTZ R3, R18.reuse, R3 ;  /* 0x0000000312037221 */ /* 0x050fe20000010000 */
[----:B------:R-:W-:-:S03]  /*e1c0*/  F2FP.PACK_AB R18, R18, R39 ;  /* 0x000000271212723e */ /* 0x000fc600000000ff */
[----:B-----5:R-:W-:Y:S02]  /*e1d0*/  FADD.FTZ R3, R37, R3 ;  /* 0x0000000325037221 */ /* 0x020fe40000010000 */
[----:B-1----:R-:W-:-:S04]  /*e1e0*/  FFMA.FTZ R2, R4, c[0x0][0x2d0], -R0 ;  /* 0x0000b40004027a23 */ /* 0x002fc80000010800 */
[----:B------:R1:W-:Y:S02]  /*e1f0*/  MUFU.EX2 R27, R2 ;  /* 0x00000002001b7308 */ /* 0x0003e40000000800 */
[----:B-1----:R-:W-:Y:S01]  /*e200*/  FFMA.FTZ R2, R8, c[0x0][0x2d0], -R0 ;  /* 0x0000b40008027a23 */ /* 0x002fe20000010800 */
[----:B------:R-:W-:-:S05]  /*e210*/  F2FP.PACK_AB R8, R35, R37 ;  /* 0x000000252308723e */ /* 0x000fca00000000ff */
[----:B------:R1:W2:Y:S02]  /*e220*/  MUFU.EX2 R26, R2 ;  /* 0x00000002001a7308 */ /* 0x0002a40000000800 */
[----:B-1----:R-:W-:Y:S02]  /*e230*/  FFMA.FTZ R2, R9, c[0x0][0x2d0], -R0 ;  /* 0x0000b40009027a23 */ /* 0x002fe40000010800 */
[----:B--2---:R-:W-:-:S04]  /*e240*/  FADD.FTZ R4, R27, R26 ;  /* 0x0000001a1b047221 */ /* 0x004fc80000010000 */
[----:B------:R1:W2:Y:S02]  /*e250*/  MUFU.EX2 R25, R2 ;  /* 0x0000000200197308 */ /* 0x0002a40000000800 */
[----:B-1----:R-:W-:Y:S02]  /*e260*/  FFMA.FTZ R2, R11, c[0x0][0x2d0], -R0 ;  /* 0x0000b4000b027a23 */ /* 0x002fe40000010800 */
[----:B--2---:R-:W-:-:S04]  /*e270*/  FADD.FTZ R4, R25, R4 ;  /* 0x0000000419047221 */ /* 0x004fc80000010000 */
[----:B------:R1:W2:Y:S02]  /*e280*/  MUFU.EX2 R23, R2 ;  /* 0x0000000200177308 */ /* 0x0002a40000000800 */
[----:B-1----:R-:W-:Y:S02]  /*e290*/  FFMA.FTZ R2, R14, c[0x0][0x2d0], -R0 ;  /* 0x0000b4000e027a23 */ /* 0x002fe40000010800 */
[----:B--2---:R-:W-:-:S04]  /*e2a0*/  FADD.FTZ R4, R23, R4 ;  /* 0x0000000417047221 */ /* 0x004fc80000010000 */
[----:B------:R1:W2:Y:S02]  /*e2b0*/  MUFU.EX2 R22, R2 ;  /* 0x0000000200167308 */ /* 0x0002a40000000800 */
[----:B-1----:R-:W-:Y:S01]  /*e2c0*/  FFMA.FTZ R2, R16, c[0x0][0x2d0], -R0 ;  /* 0x0000b40010027a23 */ /* 0x002fe20000010800 */
[----:B------:R-:W-:Y:S01]  /*e2d0*/  F2FP.PACK_AB R16, R38, R40 ;  /* 0x000000282610723e */ /* 0x000fe200000000ff */
[----:B--2---:R-:W-:-:S04]  /*e2e0*/  FADD.FTZ R4, R22, R4 ;  /* 0x0000000416047221 */ /* 0x004fc80000010000 */
[----:B------:R1:W2:Y:S02]  /*e2f0*/  MUFU.EX2 R9, R2 ;  /* 0x0000000200097308 */ /* 0x0002a40000000800 */
[----:B-1----:R-:W-:Y:S01]  /*e300*/  FFMA.FTZ R2, R17, c[0x0][0x2d0], -R0 ;  /* 0x0000b40011027a23 */ /* 0x002fe20000010800 */
[----:B------:R-:W-:-:S05]  /*e310*/  F2FP.PACK_AB R17, R26, R27 ;  /* 0x0000001b1a11723e */ /* 0x000fca00000000ff */
[----:B------:R1:W3:Y:S02]  /*e320*/  MUFU.EX2 R20, R2 ;  /* 0x0000000200147308 */ /* 0x0002e40000000800 */
[----:B-1----:R-:W-:Y:S01]  /*e330*/  FFMA.FTZ R2, R19, c[0x0][0x2d0], -R0 ;  /* 0x0000b40013027a23 */ /* 0x002fe20000010800 */
[----:B------:R-:W-:-:S05]  /*e340*/  F2FP.PACK_AB R19, R23, R25 ;  /* 0x000000191713723e */ /* 0x000fca00000000ff */
[----:B------:R1:W4:Y:S02]  /*e350*/  MUFU.EX2 R11, R2 ;  /* 0x00000002000b7308 */ /* 0x0003240000000800 */
[----:B-1----:R-:W-:-:S06]  /*e360*/  FFMA.FTZ R2, R21, c[0x0][0x2d0], -R0 ;  /* 0x0000b40015027a23 */ /* 0x002fcc0000010800 */
[----:B------:R1:W5:Y:S02]  /*e370*/  MUFU.EX2 R14, R2 ;  /* 0x00000002000e7308 */ /* 0x0003640000000800 */
[----:B-1----:R-:W-:-:S06]  /*e380*/  FFMA.FTZ R2, R24, c[0x0][0x2d0], -R0 ;  /* 0x0000b40018027a23 */ /* 0x002fcc0000010800 */
[----:B------:R1:W1:Y:S02]  /*e390*/  MUFU.EX2 R137, R2 ;  /* 0x0000000200897308 */ /* 0x0002640000000800 */
[----:B-1----:R-:W-:Y:S02]  /*e3a0*/  FADD.FTZ R2, R35, R3 ;  /* 0x0000000323027221 */ /* 0x002fe40000010000 */
[----:B------:R-:W-:Y:S02]  /*e3b0*/  FFMA.FTZ R3, R30, c[0x0][0x2d0], -R0 ;  /* 0x0000b4001e037a23 */ /* 0x000fe40000010800 */
[----:B------:R-:W-:Y:S02]  /*e3c0*/  FADD.FTZ R2, R36, R2 ;  /* 0x0000000224027221 */ /* 0x000fe40000010000 */
[----:B------:R2:W1:Y:S02]  /*e3d0*/  MUFU.EX2 R139, R3 ;  /* 0x00000003008b7308 */ /* 0x0004640000000800 */
[----:B------:R-:W-:-:S02]  /*e3e0*/  FADD.FTZ R2, R34, R2 ;  /* 0x0000000222027221 */ /* 0x000fc40000010000 */
[C---:B--2---:R-:W-:Y:S01]  /*e3f0*/  FADD.FTZ R3, R9.reuse, R4 ;  /* 0x0000000409037221 */ /* 0x044fe20000010000 */
[----:B------:R-:W-:Y:S01]  /*e400*/  F2FP.PACK_AB R9, R9, R22 ;  /* 0x000000160909723e */ /* 0x000fe200000000ff */
[----:B------:R-:W-:Y:S01]  /*e410*/  FFMA.FTZ R4, R10, c[0x0][0x2d0], -R0 ;  /* 0x0000b4000a047a23 */ /* 0x000fe20000010800 */
[----:B------:R-:W-:Y:S01]  /*e420*/  F2FP.PACK_AB R10, R34, R36 ;  /* 0x00000024220a723e */ /* 0x000fe200000000ff */
[----:B---3--:R-:W-:Y:S02]  /*e430*/  FADD.FTZ R3, R20, R3 ;  /* 0x0000000314037221 */ /* 0x008fe40000010000 */
[----:B------:R-:W-:Y:S02]  /*e440*/  FADD.FTZ R0, R29, R2 ;  /* 0x000000021d007221 */ /* 0x000fe40000010000 */
[----:B------:R-:W2:Y:S01]  /*e450*/  MUFU.EX2 R4, R4 ;  /* 0x0000000400047308 */ /* 0x000ea20000000800 */
[C---:B----4-:R-:W-:Y:S01]  /*e460*/  FADD.FTZ R3, R11.reuse, R3 ;  /* 0x000000030b037221 */ /* 0x050fe20000010000 */
[----:B------:R-:W-:Y:S01]  /*e470*/  F2FP.PACK_AB R11, R11, R20 ;  /* 0x000000140b0b723e */ /* 0x000fe200000000ff */
[C---:B------:R-:W-:Y:S01]  /*e480*/  FADD.FTZ R0, R136.reuse, R0 ;  /* 0x0000000088007221 */ /* 0x040fe20000010000 */
[----:B------:R-:W-:Y:S01]  /*e490*/  F2FP.PACK_AB R136, R136, R29 ;  /* 0x0000001d8888723e */ /* 0x000fe200000000ff */
[----:B-----5:R-:W-:-:S02]  /*e4a0*/  FADD.FTZ R3, R14, R3 ;  /* 0x000000030e037221 */ /* 0x020fc40000010000 */
[----:B------:R-:W-:Y:S02]  /*e4b0*/  FADD.FTZ R0, R28, R0 ;  /* 0x000000001c007221 */ /* 0x000fe40000010000 */
[C---:B------:R-:W-:Y:S01]  /*e4c0*/  FADD.FTZ R3, R137.reuse, R3 ;  /* 0x0000000389037221 */ /* 0x040fe20000010000 */
[----:B------:R-:W-:Y:S01]  /*e4d0*/  F2FP.PACK_AB R137, R137, R14 ;  /* 0x0000000e8989723e */ /* 0x000fe200000000ff */
[C---:B------:R-:W-:Y:S01]  /*e4e0*/  FADD.FTZ R234, R138.reuse, R0 ;  /* 0x000000008aea7221 */ /* 0x040fe20000010000 */
[----:B------:R-:W-:Y:S01]  /*e4f0*/  F2FP.PACK_AB R138, R138, R28 ;  /* 0x0000001c8a8a723e */ /* 0x000fe200000000ff */
[----:B-1----:R-:W-:Y:S01]  /*e500*/  FADD.FTZ R3, R139, R3 ;  /* 0x000000038b037221 */ /* 0x002fe20000010000 */
[----:B--2---:R-:W-:-:S03]  /*e510*/  F2FP.PACK_AB R139, R4, R139 ;  /* 0x0000008b048b723e */ /* 0x004fc600000000ff */
[----:B------:R-:W-:Y:S02]  /*e520*/  FADD.FTZ R233, R4, R3 ;  /* 0x0000000304e97221 */ /* 0x000fe40000010000 */
[----:B------:R-:W1:Y:S04]  /*e530*/  LDSM.16.MT88.4 R20, [R193] ;  /* 0x00000000c114783b */ /* 0x000e680000004200 */
[----:B------:R-:W2:Y:S04]  /*e540*/  LDSM.16.MT88.4 R32, [R194] ;  /* 0x00000000c220783b */ /* 0x000ea80000004200 */
[----:B------:R-:W-:Y:S04]  /*e550*/  LDSM.16.MT88.4 R48, [R194+0x800] ;  /* 0x00080000c230783b */ /* 0x000fe80000004200 */
[----:B------:R-:W3:Y:S04]  /*e560*/  LDSM.16.MT88.4 R36, [R193+0x800] ;  /* 0x00080000c124783b */ /* 0x000ee80000004200 */
[----:B------:R-:W4:Y:S04]  /*e570*/  LDSM.16.MT88.4 R40, [R196] ;  /* 0x00000000c428783b */ /* 0x000f280000004200 */
[----:B------:R-:W5:Y:S04]  /*e580*/  LDSM.16.MT88.4 R52, [R195] ;  /* 0x00000000c334783b */ /* 0x000f680000004200 */
[----:B------:R-:W-:Y:S04]  /*e590*/  LDSM.16.MT88.4 R60, [R195+0x800] ;  /* 0x00080000c33c783b */ /* 0x000fe80000004200 */
[----:B------:R-:W-:Y:S04]  /*e5a0*/  LDSM.16.MT88.4 R44, [R193+0x1800] ;  /* 0x00180000c12c783b */ /* 0x000fe80000004200 */
[----:B------:R-:W-:Y:S04]  /*e5b0*/  LDSM.16.MT88.4 R64, [R194+0x2000] ;  /* 0x00200000c240783b */ /* 0x000fe80000004200 */
[----:B------:R-:W-:Y:S01]  /*e5c0*/  LDSM.16.MT88.4 R72, [R193+0x3000] ;  /* 0x00300000c148783b */ /* 0x000fe20000004200 */
[C---:B-1----:R-:W-:Y:S03]  /*e5d0*/  HMMA.16816.F32 R28, R16.reuse, R20, RZ ;  /* 0x00000014101c723c */ /* 0x042fe600000018ff */
[----:B------:R-:W-:Y:S04]  /*e5e0*/  LDSM.16.MT88.4 R68, [R196+0x2000] ;  /* 0x00200000c444783b */ /* 0x000fe80000004200 */
[----:B------:R-:W-:Y:S01]  /*e5f0*/  LDSM.16.MT88.4 R76, [R194+0x3000] ;  /* 0x00300000c24c783b */ /* 0x000fe20000004200 */
[C---:B------:R-:W-:Y:S03]  /*e600*/  HMMA.16816.F32 R24, R16.reuse, R22, RZ ;  /* 0x000000161018723c */ /* 0x040fe600000018ff */
[----:B------:R-:W-:Y:S04]  /*e610*/  LDSM.16.MT88.4 R80, [R194+0x3800] ;  /* 0x00380000c250783b */ /* 0x000fe80000004200 */
[----:B------:R-:W-:Y:S01]  /*e620*/  LDSM.16.MT88.4 R84, [R195+0x3000] ;  /* 0x00300000c354783b */ /* 0x000fe20000004200 */
[----:B--2---:R-:W-:Y:S03]  /*e630*/  HMMA.16816.F32 R20, R16, R32, RZ ;  /* 0x000000201014723c */ /* 0x004fe600000018ff */
[----:B------:R-:W-:Y:S04]  /*e640*/  LDSM.16.MT88.4 R164, [R193+0x1000] ;  /* 0x00100000c1a4783b */ /* 0x000fe80000004200 */
[----:B------:R-:W-:Y:S01]  /*e650*/  LDSM.16.MT88.4 R156, [R194+0x1000] ;  /* 0x00100000c29c783b */ /* 0x000fe20000004200 */
[C---:B---3--:R-:W-:Y:S08]  /*e660*/  HMMA.16816.F32 R168, R8.reuse, R36, R28 ;  /* 0x0000002408a8723c */ /* 0x048ff0000000181c */
[C---:B------:R-:W-:Y:S01]  /*e670*/  HMMA.16816.F32 R148, R8.reuse, R38, R24 ;  /* 0x000000260894723c */ /* 0x040fe20000001818 */
[----:B------:R-:W1:Y:S07]  /*e680*/  LDSM.16.MT88.4 R36, [R196+0x800] ;  /* 0x00080000c424783b */ /* 0x000e6e0000004200 */
[----:B------:R-:W-:Y:S08]  /*e690*/  HMMA.16816.F32 R160, R8, R48, R20 ;  /* 0x0000003008a0723c */ /* 0x000ff00000001814 */
[C---:B------:R-:W-:Y:S01]  /*e6a0*/  HMMA.16816.F32 R20, R16.reuse, R34, RZ ;  /* 0x000000221014723c */ /* 0x040fe200000018ff */
[----:B------:R-:W-:Y:S07]  /*e6b0*/  LDSM.16.MT88.4 R32, [R196+0x1800] ;  /* 0x00180000c420783b */ /* 0x000fee0000004200 */
[C---:B----4-:R-:W-:Y:S08]  /*e6c0*/  HMMA.16816.F32 R28, R16.reuse, R40, RZ ;  /* 0x00000028101c723c */ /* 0x050ff000000018ff */
[----:B------:R-:W-:Y:S01]  /*e6d0*/  HMMA.16816.F32 R24, R16, R42, RZ ;  /* 0x0000002a1018723c */ /* 0x000fe200000018ff */
[----:B------:R-:W2:Y:S07]  /*e6e0*/  LDSM.16.MT88.4 R40, [R193+0x2000] ;  /* 0x00200000c128783b */ /* 0x000eae0000004200 */
[----:B------:R-:W-:Y:S01]  /*e6f0*/  HMMA.16816.F32 R56, R8, R50, R20 ;  /* 0x000000320838723c */ /* 0x000fe20000001814 */
[----:B------:R-:W-:Y:S07]  /*e700*/  LDSM.16.MT88.4 R48, [R193+0x3800] ;  /* 0x00380000c130783b */ /* 0x000fee0000004200 */
[----:B-----5:R-:W-:Y:S08]  /*e710*/  HMMA.16816.F32 R20, R16, R52, RZ ;  /* 0x000000341014723c */ /* 0x020ff000000018ff */
[----:B-1----:R-:W-:Y:S08]  /*e720*/  HMMA.16816.F32 R152, R8, R36, R28 ;  /* 0x000000240898723c */ /* 0x002ff0000000181c */
[----:B------:R-:W-:Y:S01]  /*e730*/  HMMA.16816.F32 R28, R16, R54, RZ ;  /* 0x00000036101c723c */ /* 0x000fe200000018ff */
[----:B------:R-:W-:Y:S01]  /*e740*/  IMAD.MOV.U32 R4, RZ, RZ, R56 ;  /* 0x000000ffff047224 */ /* 0x000fe200078e0038 */
[----:B------:R-:W-:Y:S01]  /*e750*/  MOV R2, R58 ;  /* 0x0000003a00027202 */ /* 0x000fe20000000f00 */
[----:B------:R-:W-:Y:S01]  /*e760*/  IMAD.MOV.U32 R3, RZ, RZ, R57 ;  /* 0x000000ffff037224 */ /* 0x000fe200078e0039 */
[----:B------:R-:W-:Y:S01]  /*e770*/  LDSM.16.MT88.4 R52, [R195+0x2000] ;  /* 0x00200000c334783b */ /* 0x000fe20000004200 */
[----:B------:R-:W-:-:S03]  /*e780*/  IMAD.MOV.U32 R0, RZ, RZ, R59 ;  /* 0x000000ffff007224 */ /* 0x000fc600078e003b */
[C---:B------:R-:W-:Y:S01]  /*e790*/  HMMA.16816.F32 R20, R8.reuse, R60, R20 ;  /* 0x0000003c0814723c */ /* 0x040fe20000001814 */
[----:B------:R-:W1:Y:S07]  /*e7a0*/  LDSM.16.MT88.4 R56, [R194+0x1800] ;  /* 0x00180000c238783b */ /* 0x000e6e0000004200 */
[----:B------:R-:W-:Y:S08]  /*e7b0*/  HMMA.16816.F32 R24, R8, R38, R24 ;  /* 0x000000260818723c */ /* 0x000ff00000001818 */
[----:B------:R-:W-:Y:S08]  /*e7c0*/  HMMA.16816.F32 R36, R16, R44, RZ ;  /* 0x0000002c1024723c */ /* 0x000ff000000018ff */
[----:B------:R-:W-:Y:S01]  /*e7d0*/  MOV R95, R20 ;  /* 0x00000014005f7202 */ /* 0x000fe20000000f00 */
[----:B------:R-:W-:Y:S01]  /*e7e0*/  IMAD.MOV.U32 R94, RZ, RZ, R21 ;  /* 0x000000ffff5e7224 */ /* 0x000fe200078e0015 */
[----:B------:R-:W-:Y:S01]  /*e7f0*/  MOV R92, R23 ;  /* 0x00000017005c7202 */ /* 0x000fe20000000f00 */
[----:B------:R-:W-:Y:S01]  /*e800*/  IMAD.MOV.U32 R93, RZ, RZ, R22 ;  /* 0x000000ffff5d7224 */ /* 0x000fe200078e0016 */
[----:B------:R-:W-:Y:S04]  /*e810*/  HMMA.16816.F32 R168, R136, R164, R168 ;  /* 0x000000a488a8723c */ /* 0x000fe800000018a8 */
[----:B------:R-:W-:Y:S01]  /*e820*/  IMAD.MOV.U32 R102, RZ, RZ, R24 ;  /* 0x000000ffff667224 */ /* 0x000fe200078e0018 */
[----:B------:R-:W-:Y:S01]  /*e830*/  MOV R101, R25 ;  /* 0x0000001900657202 */ /* 0x000fe20000000f00 */
[----:B------:R-:W-:-:S02]  /*e840*/  IMAD.MOV.U32 R100, RZ, RZ, R26 ;  /* 0x000000ffff647224 */ /* 0x000fc400078e001a */
[----:B------:R-:W-:Y:S01]  /*e850*/  HMMA.16816.F32 R20, R8, R62, R28 ;  /* 0x0000003e0814723c */ /* 0x000fe2000000181c */
[----:B------:R-:W-:Y:S01]  /*e860*/  IMAD.MOV.U32 R14, RZ, RZ, R27 ;  /* 0x000000ffff0e7224 */ /* 0x000fe200078e001b */
[----:B------:R-:W3:Y:S04]  /*e870*/  LDSM.16.MT88.4 R28, [R195+0x1800] ;  /* 0x00180000c31c783b */ /* 0x000ee80000004200 */
[----:B------:R-:W4:Y:S02]  /*e880*/  LDSM.16.MT88.4 R60, [R196+0x3000] ;  /* 0x00300000c43c783b */ /* 0x000f240000004200 */
[----:B------:R-:W-:Y:S08]  /*e890*/  HMMA.16816.F32 R24, R16, R46, RZ ;  /* 0x0000002e1018723c */ /* 0x000ff000000018ff */
[----:B--2---:R-:W-:Y:S08]  /*e8a0*/  HMMA.16816.F32 R216, R8, R40, R36 ;  /* 0x0000002808d8723c */ /* 0x004ff00000001824 */
[----:B------:R-:W-:Y:S01]  /*e8b0*/  IMAD.MOV.U32 R106, RZ, RZ, R20 ;  /* 0x000000ffff6a7224 */ /* 0x000fe200078e0014 */
[----:B------:R-:W-:Y:S01]  /*e8c0*/  MOV R104, R22 ;  /* 0x0000001600687202 */ /* 0x000fe20000000f00 */
[----:B------:R-:W-:Y:S01]  /*e8d0*/  IMAD.MOV.U32 R105, RZ, RZ, R21 ;  /* 0x000000ffff697224 */ /* 0x000fe200078e0015 */
[----:B------:R-:W-:Y:S01]  /*e8e0*/  HMMA.16816.F32 R164, R136, R166, R148 ;  /* 0x000000a688a4723c */ /* 0x000fe20000001894 */
[----:B------:R-:W-:Y:S01]  /*e8f0*/  IMAD.MOV.U32 R103, RZ, RZ, R23 ;  /* 0x000000ffff677224 */ /* 0x000fe200078e0017 */
[----:B------:R-:W-:Y:S06]  /*e900*/  LDSM.16.MT88.4 R148, [R196+0x1000] ;  /* 0x00100000c494783b */ /* 0x000fec0000004200 */
[----:B-1----:R-:W-:Y:S08]  /*e910*/  HMMA.16816.F32 R20, R16, R56, RZ ;  /* 0x000000381014723c */ /* 0x002ff000000018ff */
[----:B------:R-:W-:Y:S08]  /*e920*/  HMMA.16816.F32 R188, R8, R42, R24 ;  /* 0x0000002a08bc723c */ /* 0x000ff00000001818 */
[----:B------:R-:W-:Y:S08]  /*e930*/  HMMA.16816.F32 R40, R16, R34, RZ ;  /* 0x000000221028723c */ /* 0x000ff000000018ff */
[----:B------:R-:W-:Y:S08]  /*e940*/  HMMA.16816.F32 R44, R8, R64, R20 ;  /* 0x00000040082c723c */ /* 0x000ff00000001814 */
[C---:B---3--:R-:W-:Y:S08]  /*e950*/  HMMA.16816.F32 R36, R16.reuse, R28, RZ ;  /* 0x0000001c1024723c */ /* 0x048ff000000018ff */
[C---:B------:R-:W-:Y:S08]  /*e960*/  HMMA.16816.F32 R24, R16.reuse, R74, RZ ;  /* 0x0000004a1018723c */ /* 0x040ff000000018ff */
[----:B------:R-:W-:Y:S01]  /*e970*/  MOV R108, R44 ;  /* 0x0000002c006c7202 */ /* 0x000fe20000000f00 */
[----:B------:R-:W-:Y:S01]  /*e980*/  IMAD.MOV.U32 R107, RZ, RZ, R45 ;  /* 0x000000ffff6b7224 */ /* 0x000fe200078e002d */
[----:B------:R-:W-:Y:S01]  /*e990*/  MOV R65, R46 ;  /* 0x0000002e00417202 */ /* 0x000fe20000000f00 */
[----:B------:R-:W-:Y:S01]  /*e9a0*/  IMAD.MOV.U32 R64, RZ, RZ, R47 ;  /* 0x000000ffff407224 */ /* 0x000fe200078e002f */
[C---:B------:R-:W-:Y:S08]  /*e9b0*/  HMMA.16816.F32 R56, R16.reuse, R58, RZ ;  /* 0x0000003a1038723c */ /* 0x040ff000000018ff */
[C---:B------:R-:W-:Y:S08]  /*e9c0*/  HMMA.16816.F32 R44, R16.reuse, R32, RZ ;  /* 0x00000020102c723c */ /* 0x040ff000000018ff */
[C---:B------:R-:W-:Y:S08]  /*e9d0*/  HMMA.16816.F32 R32, R16.reuse, R30, RZ ;  /* 0x0000001e1020723c */ /* 0x040ff000000018ff */
[----:B------:R-:W-:Y:S08]  /*e9e0*/  HMMA.16816.F32 R28, R16, R72, RZ ;  /* 0x00000048101c723c */ /* 0x000ff000000018ff */
[----:B------:R-:W-:Y:S01]  /*e9f0*/  HMMA.16816.F32 R72, R8, R68, R44 ;  /* 0x000000440848723c */ /* 0x000fe2000000182c */
[----:B------:R-:W1:Y:S07]  /*ea00*/  LDSM.16.MT88.4 R44, [R196+0x3800] ;  /* 0x00380000c42c783b */ /* 0x000e6e0000004200 */
[----:B------:R-:W-:Y:S07]  /*ea10*/  HMMA.16816.F32 R20, R16, R76, RZ ;  /* 0x0000004c1014723c */ /* 0x000fee00000018ff */
[----:B------:R-:W-:Y:S01]  /*ea20*/  IMAD.MOV.U32 R77, RZ, RZ, R107 ;  /* 0x000000ffff4d7224 */ /* 0x000fe200078e006b */
[----:B------:R-:W-:Y:S01]  /*ea30*/  HMMA.16816.F32 R96, R8, R54, R32 ;  /* 0x000000360860723c */ /* 0x000fe20000001820 */
[----:B------:R-:W-:-:S07]  /*ea40*/  MOV R76, R108 ;  /* 0x0000006c004c7202 */ /* 0x000fce0000000f00 */
[----:B------:R-:W-:Y:S07]  /*ea50*/  HMMA.16816.F32 R32, R16, R78, RZ ;  /* 0x0000004e1020723c */ /* 0x000fee00000018ff */
[----:B------:R-:W-:Y:S01]  /*ea60*/  MOV R78, R65 ;  /* 0x00000041004e7202 */ /* 0x000fe20000000f00 */
[----:B------:R-:W-:Y:S01]  /*ea70*/  HMMA.16816.F32 R88, R8, R48, R28 ;  /* 0x000000300858723c */ /* 0x000fe2000000181c */
[----:B------:R-:W-:Y:S01]  /*ea80*/  IMAD.MOV.U32 R79, RZ, RZ, R64 ;  /* 0x000000ffff4f7224 */ /* 0x000fe200078e0040 */
[----:B------:R-:W-:Y:S01]  /*ea90*/  MOV R64, R106 ;  /* 0x0000006a00407202 */ /* 0x000fe20000000f00 */
[----:B------:R-:W-:-:S05]  /*eaa0*/  IMAD.MOV.U32 R65, RZ, RZ, R105 ;  /* 0x000000ffff417224 */ /* 0x000fca00078e0069 */
[----:B------:R-:W-:Y:S01]  /*eab0*/  HMMA.16816.F32 R180, R8, R50, R24 ;  /* 0x0000003208b4723c */ /* 0x000fe20000001818 */
[----:B------:R-:W2:Y:S07]  /*eac0*/  LDSM.16.MT88.4 R48, [R193+0x4800] ;  /* 0x00480000c130783b */ /* 0x000eae0000004200 */
[C---:B----4-:R-:W-:Y:S07]  /*ead0*/  HMMA.16816.F32 R28, R16.reuse, R60, RZ ;  /* 0x0000003c101c723c */ /* 0x050fee00000018ff */
[----:B------:R-:W-:Y:S01]  /*eae0*/  MOV R60, R95 ;  /* 0x0000005f003c7202 */ /* 0x000fe20000000f00 */
[----:B------:R-:W-:Y:S01]  /*eaf0*/  HMMA.16816.F32 R24, R16, R62, RZ ;  /* 0x0000003e1018723c */ /* 0x000fe200000018ff */
[----:B------:R-:W-:-:S06]  /*eb00*/  IMAD.MOV.U32 R61, RZ, RZ, R94 ;  /* 0x000000ffff3d7224 */ /* 0x000fcc00078e005e */
[----:B------:R-:W-:Y:S01]  /*eb10*/  MOV R62, R93 ;  /* 0x0000005d003e7202 */ /* 0x000fe20000000f00 */
[----:B------:R-:W-:Y:S01]  /*eb20*/  HMMA.16816.F32 R172, R8, R66, R56 ;  /* 0x0000004208ac723c */ /* 0x000fe20000001838 */
[----:B------:R-:W3:Y:S01]  /*eb30*/  LDSM.16.MT88.4 R56, [R195+0x3800] ;  /* 0x00380000c338783b */ /* 0x000ee20000004200 */
[----:B------:R-:W-:-:S05]  /*eb40*/  IMAD.MOV.U32 R63, RZ, RZ, R92 ;  /* 0x000000ffff3f7224 */ /* 0x000fca00078e005c */
[----:B------:R-:W-:Y:S01]  /*eb50*/  MOV R66, R104 ;  /* 0x0000006800427202 */ /* 0x000fe20000000f00 */
[----:B------:R-:W-:Y:S01]  /*eb60*/  HMMA.16816.F32 R184, R8, R52, R36 ;  /* 0x0000003408b8723c */ /* 0x000fe20000001824 */
[----:B------:R-:W4:Y:S01]  /*eb70*/  LDSM.16.MT88.4 R52, [R194+0x4800] ;  /* 0x00480000c234783b */ /* 0x000f220000004200 */
[----:B------:R-:W-:-:S06]  /*eb80*/  IMAD.MOV.U32 R67, RZ, RZ, R103 ;  /* 0x000000ffff437224 */ /* 0x000fcc00078e0067 */
[----:B------:R-:W-:Y:S07]  /*eb90*/  HMMA.16816.F32 R176, R8, R80, R20 ;  /* 0x0000005008b0723c */ /* 0x000fee0000001814 */
[----:B------:R-:W-:Y:S01]  /*eba0*/  MOV R80, R102 ;  /* 0x0000006600507202 */ /* 0x000fe20000000f00 */
[----:B------:R-:W-:Y:S01]  /*ebb0*/  HMMA.16816.F32 R20, R16, R84, RZ ;  /* 0x000000541014723c */ /* 0x000fe200000018ff */
[----:B------:R-:W-:-:S06]  /*ebc0*/  IMAD.MOV.U32 R81, RZ, RZ, R101 ;  /* 0x000000ffff517224 */ /* 0x000fcc00078e0065 */
[----:B------:R-:W-:Y:S01]  /*ebd0*/  MOV R84, R4 ;  /* 0x0000000400547202 */ /* 0x000fe20000000f00 */
[----:B------:R-:W-:Y:S01]  /*ebe0*/  HMMA.16816.F32 R92, R8, R82, R32 ;  /* 0x00000052085c723c */ /* 0x000fe20000001820 */
[----:B------:R-:W5:Y:S01]  /*ebf0*/  LDL R4, [R1+0x58] ;  /* 0x0000580001047983 */ /* 0x000f620000100800 */
[----:B------:R-:W-:-:S05]  /*ec00*/  IMAD.MOV.U32 R85, RZ, RZ, R3 ;  /* 0x000000ffff557224 */ /* 0x000fca00078e0003 */
[----:B------:R-:W-:Y:S01]  /*ec10*/  MOV R82, R100 ;  /* 0x0000006400527202 */ /* 0x000fe20000000f00 */
[C---:B-1----:R-:W-:Y:S01]  /*ec20*/  HMMA.16816.F32 R104, R8.reuse, R44, R28 ;  /* 0x0000002c0868723c */ /* 0x042fe2000000181c */
[----:B------:R-:W-:Y:S02]  /*ec30*/  IMAD.MOV.U32 R83, RZ, RZ, R14 ;  /* 0x000000ffff537224 */ /* 0x000fe400078e000e */
[----:B------:R-:W5:Y:S05]  /*ec40*/  LDL R14, [R1+0x64] ;  /* 0x00006400010e7983 */ /* 0x000f6a0000100800 */
[C---:B------:R-:W-:Y:S01]  /*ec50*/  HMMA.16816.F32 R100, R8.reuse, R46, R24 ;  /* 0x0000002e0864723c */ /* 0x040fe20000001818 */
[----:B------:R-:W1:Y:S07]  /*ec60*/  LDSM.16.MT88.4 R44, [R193+0x5000] ;  /* 0x00500000c12c783b */ /* 0x000e6e0000004200 */
[----:B------:R-:W-:Y:S01]  /*ec70*/  HMMA.16816.F32 R68, R8, R70, R40 ;  /* 0x000000460844723c */ /* 0x000fe20000001828 */
[----:B------:R-:W1:Y:S07]  /*ec80*/  LDSM.16.MT88.4 R40, [R194+0x5000] ;  /* 0x00500000c228783b */ /* 0x000e6e0000004200 */
[C---:B--2---:R-:W-:Y:S08]  /*ec90*/  HMMA.16816.F32 R32, R16.reuse, R48, RZ ;  /* 0x000000301020723c */ /* 0x044ff000000018ff */
[----:B------:R-:W-:Y:S01]  /*eca0*/  HMMA.16816.F32 R28, R16, R50, RZ ;  /* 0x00000032101c723c */ /* 0x000fe200000018ff */
[----:B------:R-:W2:Y:S07]  /*ecb0*/  LDSM.16.MT88.4 R48, [R196+0x4800] ;  /* 0x00480000c430783b */ /* 0x000eae0000004200 */
[----:B---3--:R-:W-:Y:S08]  /*ecc0*/  HMMA.16816.F32 R112, R8, R56, R20 ;  /* 0x000000380870723c */ /* 0x008ff00000001814 */
[C---:B----4-:R-:W-:Y:S08]  /*ecd0*/  HMMA.16816.F32 R24, R16.reuse, R52, RZ ;  /* 0x000000341018723c */ /* 0x050ff000000018ff */
[C---:B------:R-:W-:Y:S08]  /*ece0*/  HMMA.16816.F32 R20, R16.reuse, R54, RZ ;  /* 0x000000361014723c */ /* 0x040ff000000018ff */
[----:B------:R-:W-:Y:S07]  /*ecf0*/  HMMA.16816.F32 R36, R16, R86, RZ ;  /* 0x000000561024723c */ /* 0x000fee00000018ff */
[----:B------:R-:W-:Y:S01]  /*ed00*/  IMAD.MOV.U32 R87, RZ, RZ, R0 ;  /* 0x000000ffff577224 */ /* 0x000fe200078e0000 */
[----:B-1----:R-:W-:Y:S01]  /*ed10*/  HMMA.16816.F32 R120, R8, R44, R32 ;  /* 0x0000002c0878723c */ /* 0x002fe20000001820 */
[----:B------:R-:W1:Y:S01]  /*ed20*/  LDSM.16.MT88.4 R32, [R196+0x5000] ;  /* 0x00500000c420783b */ /* 0x000e620000004200 */
[----:B------:R-:W-:-:S03]  /*ed30*/  MOV R86, R2 ;  /* 0x0000000200567202 */ /* 0x000fc60000000f00 */
[----:B------:R-:W3:Y:S03]  /*ed40*/  LDL R0, [R1+0x4] ;  /* 0x0000040001007983 */ /* 0x000ee60000100800 */
[C---:B------:R-:W-:Y:S01]  /*ed50*/  HMMA.16816.F32 R132, R8.reuse, R40, R24 ;  /* 0x000000280884723c */ /* 0x040fe20000001818 */
[----:B------:R-:W-:Y:S07]  /*ed60*/  LDSM.16.MT88.4 R24, [R195+0x4800] ;  /* 0x00480000c318783b */ /* 0x000fee0000004200 */
[C---:B------:R-:W-:Y:S01]  /*ed70*/  HMMA.16816.F32 R128, R8.reuse, R42, R20 ;  /* 0x0000002a0880723c */ /* 0x040fe20000001814 */
[----:B------:R-:W4:Y:S07]  /*ed80*/  LDSM.16.MT88.4 R40, [R195+0x1000] ;  /* 0x00100000c328783b */ /* 0x000f2e0000004200 */
[----:B------:R-:W-:Y:S01]  /*ed90*/  HMMA.16816.F32 R108, R8, R58, R36 ;  /* 0x0000003a086c723c */ /* 0x000fe20000001824 */
[----:B------:R-:W4:Y:S07]  /*eda0*/  LDSM.16.MT88.4 R56, [R194+0x2800] ;  /* 0x00280000c238783b */ /* 0x000f2e0000004200 */
[C---:B--2---:R-:W-:Y:S08]  /*edb0*/  HMMA.16816.F32 R20, R16.reuse, R48, RZ ;  /* 0x000000301014723c */ /* 0x044ff000000018ff */
[----:B------:R-:W-:Y:S01]  /*edc0*/  HMMA.16816.F32 R36, R16, R50, RZ ;  /* 0x000000321024723c */ /* 0x000fe200000018ff */
[----:B------:R-:W-:Y:S07]  /*edd0*/  LDSM.16.MT88.4 R48, [R193+0x2800] ;  /* 0x00280000c130783b */ /* 0x000fee0000004200 */
[----:B------:R-:W-:Y:S08]  /*ede0*/  HMMA.16816.F32 R152, R136, R148, R152 ;  /* 0x000000948898723c */ /* 0x000ff00000001898 */
[C---:B-1----:R-:W-:Y:S01]  /*edf0*/  HMMA.16816.F32 R124, R8.reuse, R32, R20 ;  /* 0x00000020087c723c */ /* 0x042fe20000001814 */
[----:B------:R-:W-:Y:S07]  /*ee00*/  LDSM.16.MT88.4 R20, [R195+0x5000] ;  /* 0x00500000c314783b */ /* 0x000fee0000004200 */
[----:B------:R-:W-:Y:S08]  /*ee10*/  HMMA.16816.F32 R32, R8, R34, R36 ;  /* 0x000000220820723c */ /* 0x000ff00000001824 */
[C---:B----4-:R-:W-:Y:S08]  /*ee20*/  HMMA.16816.F32 R36, R136.reuse, R40, R60 ;  /* 0x000000288824723c */ /* 0x050ff0000000183c */
[C---:B------:R-:W-:Y:S01]  /*ee30*/  HMMA.16816.F32 R40, R136.reuse, R42, R64 ;  /* 0x0000002a8828723c */ /* 0x040fe20000001840 */
[----:B------:R-:W1:Y:S07]  /*ee40*/  LDSM.16.MT88.4 R64, [R196+0x2800] ;  /* 0x00280000c440783b */ /* 0x000e6e0000004200 */
[C---:B------:R-:W-:Y:S01]  /*ee50*/  HMMA.16816.F32 R148, R136.reuse, R150, R80 ;  /* 0x000000968894723c */ /* 0x040fe20000001850 */
[----:B------:R-:W2:Y:S07]  /*ee60*/  LDSM.16.MT88.4 R80, [R193+0x4000] ;  /* 0x00400000c150783b */ /* 0x000eae0000004200 */
[C---:B------:R-:W-:Y:S08]  /*ee70*/  HMMA.16816.F32 R52, R136.reuse, R56, R76 ;  /* 0x000000388834723c */ /* 0x040ff0000000184c */
[C---:B------:R-:W-:Y:S08]  /*ee80*/  HMMA.16816.F32 R160, R136.reuse, R156, R160 ;  /* 0x0000009c88a0723c */ /* 0x040ff000000018a0 */
[----:B------:R-:W-:Y:S08]  /*ee90*/  HMMA.16816.F32 R156, R136, R158, R84 ;  /* 0x0000009e889c723c */ /* 0x000ff00000001854 */
[----:B------:R-:W-:Y:S08]  /*eea0*/  HMMA.16816.F32 R116, R8, R46, R28 ;  /* 0x0000002e0874723c */ /* 0x000ff0000000181c */
[C---:B-1----:R-:W-:Y:S01]  /*eeb0*/  HMMA.16816.F32 R60, R136.reuse, R64, R72 ;  /* 0x00000040883c723c */ /* 0x042fe20000001848 */
[----:B------:R-:W1:Y:S07]  /*eec0*/  LDSM.16.MT88.4 R72, [R195+0x2800] ;  /* 0x00280000c348783b */ /* 0x000e6e0000004200 */
[C---:B------:R-:W-:Y:S08]  /*eed0*/  HMMA.16816.F32 R64, R136.reuse, R66, R68 ;  /* 0x000000428840723c */ /* 0x040ff00000001844 */
[----:B--2---:R-:W-:Y:S01]  /*eee0*/  HMMA.16816.F32 R76, R136, R80, R88 ;  /* 0x00000050884c723c */ /* 0x004fe20000001858 */
[----:B------:R-:W2:Y:S07]  /*eef0*/  LDSM.16.MT88.4 R88, [R194+0x4000] ;  /* 0x00400000c258783b */ /* 0x000eae0000004200 */
[C---:B------:R-:W-:Y:S08]  /*ef00*/  HMMA.16816.F32 R28, R16.reuse, R24, RZ ;  /* 0x00000018101c723c */ /* 0x040ff000000018ff */
[----:B------:R-:W-:Y:S08]  /*ef10*/  HMMA.16816.F32 R16, R16, R26, RZ ;  /* 0x0000001a1010723c */ /* 0x000ff000000018ff */
[C---:B------:R-:W-:Y:S08]  /*ef20*/  HMMA.16816.F32 R44, R136.reuse, R48, R216 ;  /* 0x00000030882c723c */ /* 0x040ff000000018d8 */
[C---:B-1----:R-:W-:Y:S08]  /*ef30*/  HMMA.16816.F32 R68, R136.reuse, R72, R184 ;  /* 0x000000488844723c */ /* 0x042ff000000018b8 */
[C---:B------:R-:W-:Y:S01]  /*ef40*/  HMMA.16816.F32 R72, R136.reuse, R74, R96 ;  /* 0x0000004a8848723c */ /* 0x040fe20000001860 */
[----:B------:R-:W1:Y:S07]  /*ef50*/  LDSM.16.MT88.4 R96, [R196+0x4000] ;  /* 0x00400000c460783b */ /* 0x000e6e0000004200 */
[C---:B--2---:R-:W-:Y:S08]  /*ef60*/  HMMA.16816.F32 R84, R136.reuse, R88, R176 ;  /* 0x000000588854723c */ /* 0x044ff000000018b0 */
[----:B------:R-:W-:Y:S08]  /*ef70*/  HMMA.16816.F32 R88, R136, R90, R92 ;  /* 0x0000005a8858723c */ /* 0x000ff0000000185c */
[C---:B------:R-:W-:Y:S08]  /*ef80*/  HMMA.16816.F32 R28, R8.reuse, R20, R28 ;  /* 0x00000014081c723c */ /* 0x040ff0000000181c */
[----:B------:R-:W-:Y:S01]  /*ef90*/  HMMA.16816.F32 R16, R8, R22, R16 ;  /* 0x000000160810723c */ /* 0x000fe20000001810 */
[----:B------:R-:W-:Y:S01]  /*efa0*/  LDSM.16.MT88.4 R8, [R195+0x5800] ;  /* 0x00580000c308783b */ /* 0x000fe20000004200 */
[----:B------:R-:W-:-:S02]  /*efb0*/  LOP3.LUT R213, R213, 0xffffefff, RZ, 0xc0, !PT ;  /* 0xffffefffd5d57812 */ /* 0x000fc400078ec0ff */
[----:B------:R-:W-:-:S04]  /*efc0*/  IADD3 R225, R225, -0x2, RZ ;  /* 0xfffffffee1e17810 */ /* 0x000fc80007ffe0ff */
[C---:B------:R-:W-:Y:S08]  /*efd0*/  HMMA.16816.F32 R48, R136.reuse, R50, R188 ;  /* 0x000000328830723c */ /* 0x040ff000000018bc */
[C---:B-1----:R-:W-:Y:S01]  /*efe0*/  HMMA.16816.F32 R92, R136.reuse, R96, R104 ;  /* 0x00000060885c723c */ /* 0x042fe20000001868 */
[----:B------:R-:W1:Y:S07]  /*eff0*/  LDSM.16.MT88.4 R104, [R195+0x4000] ;  /* 0x00400000c368783b */ /* 0x000e6e0000004200 */
[C---:B------:R-:W-:Y:S08]  /*f000*/  HMMA.16816.F32 R96, R136.reuse, R98, R100 ;  /* 0x000000628860723c */ /* 0x040ff00000001864 */
[C---:B------:R-:W-:Y:S08]  /*f010*/  HMMA.16816.F32 R56, R136.reuse, R58, R172 ;  /* 0x0000003a8838723c */ /* 0x040ff000000018ac */
[C---:B-1----:R-:W-:Y:S01]  /*f020*/  HMMA.16816.F32 R100, R136.reuse, R104, R112 ;  /* 0x000000688864723c */ /* 0x042fe20000001870 */
[----:B------:R-:W1:Y:S07]  /*f030*/  LDSM.16.MT88.4 R112, [R193+0x5800] ;  /* 0x00580000c170783b */ /* 0x000e6e0000004200 */
[C---:B------:R-:W-:Y:S08]  /*f040*/  HMMA.16816.F32 R104, R136.reuse, R106, R108 ;  /* 0x0000006a8868723c */ /* 0x040ff0000000186c */
[C---:B-1----:R-:W-:Y:S01]  /*f050*/  HMMA.16816.F32 R108, R136.reuse, R112, R120 ;  /* 0x00000070886c723c */ /* 0x042fe20000001878 */
[----:B------:R-:W1:Y:S07]  /*f060*/  LDSM.16.MT88.4 R120, [R194+0x5800] ;  /* 0x00580000c278783b */ /* 0x000e6e0000004200 */
[----:B------:R-:W-:Y:S01]  /*f070*/  HMMA.16816.F32 R112, R136, R114, R116 ;  /* 0x000000728870723c */ /* 0x000fe20000001874 */
[----:B------:R-:W-:-:S04]  /*f080*/  MOV R218, 0x1 ;  /* 0x0000000100da7802 */ /* 0x000fc80000000f00 */
[----:B------:R-:W-:-:S03]  /*f090*/  ISETP.NE.AND P0, PT, R218, c[0x0][0x2c4], PT ;  /* 0x0000b100da007a0c */ /* 0x000fc60003f05270 */
[C---:B-1----:R-:W-:Y:S08]  /*f0a0*/  HMMA.16816.F32 R116, R136.reuse, R120, R132 ;  /* 0x000000788874723c */ /* 0x042ff00000001884 */
[----:B------:R-:W-:Y:S01]  /*f0b0*/  HMMA.16816.F32 R120, R136, R122, R128 ;  /* 0x0000007a8878723c */ /* 0x000fe20000001880 */
[----:B------:R-:W1:Y:S01]  /*f0c0*/  LDSM.16.MT88.4 R128, [R196+0x5800] ;  /* 0x00580000c480783b */ /* 0x000e620000004200 */
[----:B---3--:R-:W-:Y:S01]  /*f0d0*/  IMAD.SHL.U32 R0, R0, 0x80, RZ ;  /* 0x0000008000007824 */ /* 0x008fe200078e00ff */
[----:B------:R-:W-:-:S03]  /*f0e0*/  ISETP.LE.AND P1, PT, R218, c[0x0][0x32c], PT ;  /* 0x0000cb00da007a0c */ /* 0x000fc60003f23270 */
[----:B------:R-:W-:Y:S01]  /*f0f0*/  @P0 IMAD.HI.U32 R3, R0, c[0x0][0x2c8], RZ ;  /* 0x0000b20000030a27 */ /* 0x000fe200078e00ff */
[----:B------:R-:W-:-:S04]  /*f100*/  MOV R2, R0 ;  /* 0x0000000000027202 */ /* 0x000fc80000000f00 */
[----:B------:R-:W-:Y:S01]  /*f110*/  @P0 SHF.R.U32.HI R2, RZ, c[0x0][0x2cc], R3 ;  /* 0x0000b300ff020a19 */ /* 0x000fe20000011603 */
[----:B------:R-:W-:Y:S03]  /*f120*/  HMMA.16816.F32 R80, R136, R82, R180 ;  /* 0x000000528850723c */ /* 0x000fe600000018b4 */
[----:B-----5:R-:W-:-:S05]  /*f130*/  IADD3 R2, -R4, R14, R2 ;  /* 0x0000000e04027210 */ /* 0x020fca0007ffe102 */
[----:B------:R-:W-:Y:S01]  /*f140*/  HMMA.16816.F32 R132, R136, R8, R28 ;  /* 0x000000088884723c */ /* 0x000fe2000000181c */
[----:B------:R-:W-:Y:S02]  /*f150*/  IADD3 R4, R2, c[0x0][0x328], RZ ;  /* 0x0000ca0002047a10 */ /* 0x000fe40007ffe0ff */
[----:B------:R-:W-:-:S05]  /*f160*/  @P1 LOP3.LUT R213, R213, 0x1000, RZ, 0xfc, !PT ;  /* 0x00001000d5d51812 */ /* 0x000fca00078efcff */
[C---:B-1----:R-:W-:Y:S08]  /*f170*/  HMMA.16816.F32 R124, R136.reuse, R128, R124 ;  /* 0x00000080887c723c */ /* 0x042ff0000000187c */
[C---:B------:R-:W-:Y:S08]  /*f180*/  HMMA.16816.F32 R128, R136.reuse, R130, R32 ;  /* 0x000000828880723c */ /* 0x040ff00000001820 */
[----:B------:R-:W-:Y:S01]  /*f190*/  HMMA.16816.F32 R136, R136, R10, R16 ;  /* 0x0000000a8888723c */ /* 0x000fe20000001810 */
[----:B------:R-:W-:Y:S07]  /*f1a0*/  @!P1 BRA `(.L_x_2380) ;  /* 0x0000011000009947 */ /* 0x000fee0003800000 */
[C---:B------:R-:W-:Y:S01]  /*f1b0*/  ISETP.GT.AND P0, PT, R2.reuse, RZ, PT ;  /* 0x000000ff0200720c */ /* 0x040fe20003f04270 */
[----:B------:R-:W-:Y:S01]  /*f1c0*/  BSSY B0, `(.L_x_2381) ;  /* 0x000000c000007945 */ /* 0x000fe20003800000 */
[----:B------:R-:W-:-:S11]  /*f1d0*/  IADD3 R3, R2, -0x1, RZ ;  /* 0xffffffff02037810 */ /* 0x000fd60007ffe0ff */
[----:B------:R-:W-:Y:S05]  /*f1e0*/  @P0 BRA `(.L_x_2382) ;  /* 0x0000006000000947 */ /* 0x000fea0003800000 */
[----:B------:R-:W-:Y:S01]  /*f1f0*/  ISETP.NE.AND P0, PT, R218, c[0x0][0x32c], PT ;  /* 0x0000cb00da007a0c */ /* 0x000fe20003f05270 */
[----:B------:R-:W-:-:S12]  /*f200*/  IMAD.MOV R2, RZ, RZ, -R2 ;  /* 0x000000ffff027224 */ /* 0x000fd800078e0a02 */
[----:B------:R-:W-:-:S05]  /*f210*/  @P0 IMAD.HI.U32 R3, R2, c[0x0][0x330], RZ ;  /* 0x0000cc0002030a27 */ /* 0x000fca00078e00ff */
[----:B------:R-:W-:-:S04]  /*f220*/  @P0 SHF.R.U32.HI R2, RZ, c[0x0][0x334], R3 ;  /* 0x0000cd00ff020a19 */ /* 0x000fc80000011603 */
[----:B------:R-:W-:Y:S01]  /*f230*/  LOP3.LUT R3, RZ, R2, RZ, 0x33, !PT ;  /* 0x00000002ff037212 */ /* 0x000fe200078e33ff */
[----:B------:R-:W-:Y:S05]  /*f240*/  BRA `(.L_x_2383) ;  /* 0x0000003000007947 */ /* 0x000fea0003800000 */
.L_x_2382:
[----:B------:R-:W-:-:S13]  /*f250*/  ISETP.NE.AND P0, PT, R218, c[0x0][0x32c], PT ;  /* 0x0000cb00da007a0c */ /* 0x000fda0003f05270 */
[----:B------:R-:W-:-:S05]  /*f260*/  @P0 IMAD.HI.U32 R2, R3, c[0x0][0x330], RZ ;  /* 0x0000cc0003020a27 */ /* 0x000fca00078e00ff */
[----:B------:R-:W-:Y:S02]  /*f270*/  @P0 SHF.R.U32.HI R3, RZ, c[0x0][0x334], R2 ;  /* 0x0000cd00ff030a19 */ /* 0x000fe40000011602 */
.L_x_2383:
[----:B------:R-:W-:Y:S05]  /*f280*/  BSYNC B0 ;  /* 0x0000000000007941 */ /* 0x000fea0003800000 */
.L_x_2381:
[----:B------:R-:W-:-:S05]  /*f290*/  MOV R2, c[0x0][0x32c] ;  /* 0x0000cb0000027a02 */ /* 0x000fca0000000f00 */
[----:B------:R-:W-:-:S05]  /*f2a0*/  IMAD R3, R3, R2, c[0x0][0x32c] ;  /* 0x0000cb0003037624 */ /* 0x000fca00078e0202 */
[----:B------:R-:W-:-:S05]  /*f2b0*/  IMNMX R4, R4, R3, PT ;  /* 0x0000000304047217 */ /* 0x000fca0003800200 */
.L_x_2380:
[----:B------:R-:W-:-:S05]  /*f2c0*/  IMAD.HI R4, R4, 0x2aaaaaab, RZ ;  /* 0x2aaaaaab04047827 */ /* 0x000fca00078e02ff */
[----:B------:R-:W-:-:S04]  /*f2d0*/  SHF.R.U32.HI R2, RZ, 0x1f, R4 ;  /* 0x0000001fff027819 */ /* 0x000fc80000011604 */
[----:B------:R-:W-:-:S04]  /*f2e0*/  LEA.HI.SX32 R4, R4, R2, 0x1d ;  /* 0x0000000204047211 */ /* 0x000fc800078feaff */
[----:B------:R-:W-:-:S04]  /*f2f0*/  IMNMX R217, R246, R4, !PT ;  /* 0x00000004f6d97217 */ /* 0x000fc80007800200 */
[----:B------:R-:W-:-:S13]  /*f300*/  ISETP.GE.AND P0, PT, R225, R217, PT ;  /* 0x000000d9e100720c */ /* 0x000fda0003f06270 */
[----:B------:R-:W-:Y:S05]  /*f310*/  @!P0 BRA `(.L_x_2384) ;  /* 0x00003db000008947 */ /* 0x000fea0003800000 */
.L_x_2407:
        /* <DEDUP_REMOVED lines=9> */
[----:B------:R1:W1:Y:S04]  /*f3b0*/  LDSM.16.M88.4 R176, [R198] ;  /* 0x00000000c6b0783b */ /* 0x0002680000000200 */
[----:B------:R1:W1:Y:S04]  /*f3c0*/  LDSM.16.M88.4 R180, [R201] ;  /* 0x00000000c9b4783b */ /* 0x0002680000000200 */
[----:B------:R1:W1:Y:S04]  /*f3d0*/  LDSM.16.M88.4 R184, [R211] ;  /* 0x00000000d3b8783b */ /* 0x0002680000000200 */
[----:B------:R1:W1:Y:S01]  /*f3e0*/  LDSM.16.M88.4 R188, [R212] ;  /* 0x00000000d4bc783b */ /* 0x0002620000000200 */
[----:B------:R-:W-:-:S05]  /*f3f0*/  @P0 BRA `(.L_x_2386) ;  /* 0x000004c000000947 */ /* 0x000fca0003800000 */
[----:B------:R-:W-:Y:S01]  /*f400*/  IMAD.WIDE.U32 R2, R226, c[0x0][0x208], RZ ;  /* 0x00008200e2027a25 */ /* 0x000fe200078e00ff */
[----:B------:R-:W-:Y:S01]  /*f410*/  SHF.R.S32.HI R0, RZ, 0x1f, R226 ;  /* 0x0000001fff007819 */ /* 0x000fe200000114e2 */
[----:B------:R-:W5:Y:S04]  /*f420*/  LDL.64 R10, [R1+0x70] ;  /* 0x00007000010a7983 */ /* 0x000f680000100a00 */
[----:B------:R-:W-:Y:S04]  /*f430*/  IMAD R0, R0, c[0x0][0x208], RZ ;  /* 0x0000820000007a24 */ /* 0x000fe800078e02ff */
[----:B------:R-:W-:Y:S05]  /*f440*/  IMAD R0, R226, c[0x0][0x20c], R0 ;  /* 0x00008300e2007a24 */ /* 0x000fea00078e0200 */
[----:B------:R-:W-:Y:S02]  /*f450*/  IADD3 R3, R3, R0, RZ ;  /* 0x0000000003037210 */ /* 0x000fe40007ffe0ff */
[----:B------:R-:W-:Y:S03]  /*f460*/  SHF.R.S32.HI R0, RZ, 0x1f, R224 ;  /* 0x0000001fff007819 */ /* 0x000fe600000114e0 */
[----:B------:R-:W-:Y:S04]  /*f470*/  IMAD.WIDE.U32 R2, R224, c[0x0][0x218], R2 ;  /* 0x00008600e0027a25 */ /* 0x000fe800078e0002 */
[----:B------:R-:W-:Y:S04]  /*f480*/  IMAD R8, R0, c[0x0][0x218], RZ ;  /* 0x0000860000087a24 */ /* 0x000fe800078e02ff */
[----:B------:R-:W-:Y:S01]  /*f490*/  IMAD R8, R224, c[0x0][0x21c], R8 ;  /* 0x00008700e0087a24 */ /* 0x000fe200078e0208 */
[----:B-----5:R-:W-:Y:S04]  /*f4a0*/  IADD3 R0, P0, R10, R2, RZ ;  /* 0x000000020a007210 */ /* 0x020fe80007f1e0ff */
[----:B------:R-:W-:Y:S02]  /*f4b0*/  IADD3.X R8, R252, R3, R8, P0, !PT ;  /* 0x00000003fc087210 */ /* 0x000fe400007fe408 */
[C---:B------:R-:W-:Y:S04]  /*f4c0*/  LEA R9, P0, R0.reuse, c[0x0][0x1f8], 0x1 ;  /* 0x00007e0000097a11 */ /* 0x040fe800078008ff */
[----:B------:R-:W-:Y:S01]  /*f4d0*/  LEA.HI.X R8, R0, c[0x0][0x1fc], R8, 0x1, P0 ;  /* 0x00007f0000087a11 */ /* 0x000fe200000f0c08 */
[----:B------:R-:W-:-:S06]  /*f4e0*/  BRA.DIV ~URZ, `(.L_x_2387) ;  /* 0x000118227f007947 */ /* 0x000fcc000b800000 */
[----:B------:R4:W3:Y:S02]  /*f4f0*/  SHFL.IDX PT, R4, R8, RZ, 0x181f ;  /* 0x00181fff08047589 */ /* 0x0008e400000e0000 */
.L_x_2531:
[----:B------:R-:W-:-:S05]  /*f500*/  BRA.DIV ~URZ, `(.L_x_2388) ;  /* 0x000118727f007947 */ /* 0x000fca000b800000 */
[----:B------:R4:W3:Y:S02]  /*f510*/  SHFL.IDX PT, R0, R9, RZ, 0x181f ;  /* 0x00181fff09007589 */ /* 0x0008e400000e0000 */
.L_x_2532:
[----:B------:R-:W-:Y:S01]  /*f520*/  SHF.R.S32.HI R2, RZ, 0x1f, R215 ;  /* 0x0000001fff027819 */ /* 0x000fe200000114d7 */
[C---:B------:R-:W-:Y:S01]  /*f530*/  IMAD.SHL.U32 R20, R215.reuse, 0x2, RZ ;  /* 0x00000002d7147824 */ /* 0x040fe200078e00ff */
[C---:B------:R-:W-:Y:S01]  /*f540*/  ISETP.GE.AND P3, PT, R215.reuse, c[0x0][0x1d4], PT ;  /* 0x00007500d7007a0c */ /* 0x040fe20003f66270 */
[----:B------:R-:W-:Y:S01]  /*f550*/  IMAD.SHL.U32 R11, R232, 0x2, RZ ;  /* 0x00000002e80b7824 */ /* 0x000fe200078e00ff */
[C---:B------:R-:W-:Y:S01]  /*f560*/  SHF.L.U64.HI R10, R215.reuse, 0x1, R2 ;  /* 0x00000001d70a7819 */ /* 0x040fe20000010202 */
[----:B------:R-:W-:Y:S01]  /*f570*/  IMAD.SHL.U32 R22, R230, 0x2, RZ ;  /* 0x00000002e6167824 */ /* 0x000fe200078e00ff */
[----:B---3--:R-:W-:Y:S02]  /*f580*/  IADD3 R2, P0, R0, R20, RZ ;  /* 0x0000001400027210 */ /* 0x008fe40007f1e0ff */
[----:B------:R-:W-:Y:S02]  /*f590*/  IADD3 R14, R215, 0x40, RZ ;  /* 0x00000040d70e7810 */ /* 0x000fe40007ffe0ff */
[----:B------:R-:W-:Y:S01]  /*f5a0*/  SHF.L.U64.HI R29, R232, 0x1, R244 ;  /* 0x00000001e81d7819 */ /* 0x000fe200000102f4 */
[----:B------:R-:W-:Y:S01]  /*f5b0*/  IMAD.X R3, R4, 0x1, R10, P0 ;  /* 0x0000000104037824 */ /* 0x000fe200000e060a */
[----:B------:R-:W-:Y:S01]  /*f5c0*/  ISETP.GE.AND P2, PT, R14, c[0x0][0x1d4], PT ;  /* 0x000075000e007a0c */ /* 0x000fe20003f46270 */
[----:B------:R-:W-:Y:S01]  /*f5d0*/  IMAD.SHL.U32 R14, R231, 0x2, RZ ;  /* 0x00000002e70e7824 */ /* 0x000fe200078e00ff */
[----:B------:R-:W-:Y:S02]  /*f5e0*/  IADD3 R21, R215, 0x80, RZ ;  /* 0x00000080d7157810 */ /* 0x000fe40007ffe0ff */
[----:B------:R-:W-:Y:S01]  /*f5f0*/  @!PT LDS RZ, [RZ] ;  /* 0x00000000fffff984 */ /* 0x000fe20000000800 */
[----:B------:R-:W-:Y:S01]  /*f600*/  @!PT LDS RZ, [RZ] ;  /* 0x00000000fffff984 */ /* 0x000fe20000000800 */
[----:B------:R-:W-:Y:S01]  /*f610*/  @!PT LDS RZ, [RZ] ;  /* 0x00000000fffff984 */ /* 0x000fe20000000800 */
[----:B------:R3:W-:Y:S01]  /*f620*/  LDGSTS.E.BYPASS.LTC128B.128 [R214+0x4080], [R2.64], !P3 ;  /* 0x0408000002d67fae */ /* 0x0007e2000d901d4a */
[----:B------:R-:W-:Y:S02]  /*f630*/  SHF.L.U64.HI R23, R231, 0x1, R243 ;  /* 0x00000001e7177819 */ /* 0x000fe400000102f3 */
[----:B------:R-:W-:Y:S02]  /*f640*/  SHF.L.U64.HI R28, R230, 0x1, R242 ;  /* 0x00000001e61c7819 */ /* 0x000fe400000102f2 */
[----:B------:R-:W-:Y:S02]  /*f650*/  LOP3.LUT P1, RZ, R213, 0x800, RZ, 0xc0, !PT ;  /* 0x00000800d5ff7812 */ /* 0x000fe4000782c0ff */
[----:B---3--:R-:W-:Y:S05]  /*f660*/  IADD3 R2, P0, R0, R11, RZ ;  /* 0x0000000b00027210 */ /* 0x008fea0007f1e0ff */
[----:B------:R-:W-:Y:S05]  /*f670*/  IMAD.X R3, R4, 0x1, R29, P0 ;  /* 0x0000000104037824 */ /* 0x000fea00000e061d */
[----:B------:R3:W-:Y:S01]  /*f680*/  LDGSTS.E.BYPASS.LTC128B.128 [R214+0x5880], [R2.64], !P2 ;  /* 0x0588000002d67fae */ /* 0x0007e2000d101d4a */
[----:B------:R-:W-:Y:S02]  /*f690*/  ISETP.GE.AND P2, PT, R21, c[0x0][0x1d4], PT ;  /* 0x0000750015007a0c */ /* 0x000fe40003f46270 */
[----:B------:R-:W-:Y:S02]  /*f6a0*/  IADD3 R21, R215, 0xc0, RZ ;  /* 0x000000c0d7157810 */ /* 0x000fe40007ffe0ff */
[----:B---3--:R-:W-:Y:S05]  /*f6b0*/  IADD3 R2, P0, R0, R14, RZ ;  /* 0x0000000e00027210 */ /* 0x008fea0007f1e0ff */
[----:B------:R-:W-:Y:S05]  /*f6c0*/  IMAD.X R3, R4, 0x1, R23, P0 ;  /* 0x0000000104037824 */ /* 0x000fea00000e0617 */
[----:B------:R3:W-:Y:S01]  /*f6d0*/  LDGSTS.E.BYPASS.LTC128B.128 [R214+0x7080], [R2.64], !P2 ;  /* 0x0708000002d67fae */ /* 0x0007e2000d101d4a */
[----:B------:R-:W-:Y:S02]  /*f6e0*/  ISETP.GE.AND P2, PT, R21, c[0x0][0x1d4], PT ;  /* 0x0000750015007a0c */ /* 0x000fe40003f46270 */
[----:B---3--:R-:W-:Y:S05]  /*f6f0*/  IADD3 R2, P0, R0, R22, RZ ;  /* 0x0000001600027210 */ /* 0x008fea0007f1e0ff */
[----:B------:R-:W-:Y:S06]  /*f700*/  IMAD.X R3, R4, 0x1, R28, P0 ;  /* 0x0000000104037824 */ /* 0x000fec00000e061c */
[----:B------:R3:W-:Y:S01]  /*f710*/  LDGSTS.E.BYPASS.LTC128B.128 [R214+0x8880], [R2.64], !P2 ;  /* 0x0888000002d67fae */ /* 0x0007e2000d101d4a */
[----:B------:R-:W-:-:S05]  /*f720*/  @P1 BRA `(.L_x_2386) ;  /* 0x0000019000001947 */ /* 0x000fca0003800000 */
[----:B------:R-:W-:-:S05]  /*f730*/  BRA.DIV ~URZ, `(.L_x_2389) ;  /* 0x000116b27f007947 */ /* 0x000fca000b800000 */
[----:B------:R3:W4:Y:S04]  /*f740*/  SHFL.IDX PT, R4, R8, 0x1, 0x181f ;  /* 0x00381f0008047f89 */ /* 0x00072800000e0000 */
[----:B------:R3:W2:Y:S02]  /*f750*/  SHFL.IDX PT, R0, R9, 0x1, 0x181f ;  /* 0x00381f0009007f89 */ /* 0x0006a400000e0000 */
.L_x_2533:
[----:B--2---:R-:W-:Y:S02]  /*f760*/  IADD3 R20, P0, R0, R20, RZ ;  /* 0x0000001400147210 */ /* 0x004fe40007f1e0ff */
[C---:B------:R-:W-:Y:S02]  /*f770*/  IADD3 R216, R215.reuse, 0x40, RZ ;  /* 0x00000040d7d87810 */ /* 0x040fe40007ffe0ff */
[C---:B------:R-:W-:Y:S01]  /*f780*/  ISETP.GE.AND P4, PT, R215.reuse, c[0x0][0x1d4], PT ;  /* 0x00007500d7007a0c */ /* 0x040fe20003f86270 */
[----:B----4-:R-:W-:Y:S01]  /*f790*/  IMAD.X R21, R4, 0x1, R10, P0 ;  /* 0x0000000104157824 */ /* 0x010fe200000e060a */
[----:B------:R-:W-:Y:S02]  /*f7a0*/  ISETP.GE.AND P3, PT, R216, c[0x0][0x1d4], PT ;  /* 0x00007500d8007a0c */ /* 0x000fe40003f66270 */
[----:B------:R-:W-:Y:S02]  /*f7b0*/  IADD3 R31, R215, 0x80, RZ ;  /* 0x00000080d71f7810 */ /* 0x000fe40007ffe0ff */
[----:B------:R-:W-:Y:S02]  /*f7c0*/  IADD3 R10, P0, R0, R11, RZ ;  /* 0x0000000b000a7210 */ /* 0x000fe40007f1e0ff */
[----:B------:R-:W-:Y:S02]  /*f7d0*/  ISETP.GE.AND P2, PT, R31, c[0x0][0x1d4], PT ;  /* 0x000075001f007a0c */ /* 0x000fe40003f46270 */
[----:B------:R-:W-:Y:S01]  /*f7e0*/  IADD3 R30, R215, 0xc0, RZ ;  /* 0x000000c0d71e7810 */ /* 0x000fe20007ffe0ff */
[----:B------:R-:W-:Y:S01]  /*f7f0*/  IMAD.X R11, R4, 0x1, R29, P0 ;  /* 0x00000001040b7824 */ /* 0x000fe200000e061d */
[----:B---3--:R-:W-:Y:S01]  /*f800*/  IADD3 R8, P0, R0, R14, RZ ;  /* 0x0000000e00087210 */ /* 0x008fe20007f1e0ff */
[----:B------:R-:W-:Y:S01]  /*f810*/  @!PT LDS RZ, [RZ] ;  /* 0x00000000fffff984 */ /* 0x000fe20000000800 */
[----:B------:R-:W-:Y:S01]  /*f820*/  @!PT LDS RZ, [RZ] ;  /* 0x00000000fffff984 */ /* 0x000fe20000000800 */
[----:B------:R-:W-:Y:S01]  /*f830*/  @!PT LDS RZ, [RZ] ;  /* 0x00000000fffff984 */ /* 0x000fe20000000800 */
[----:B------:R2:W-:Y:S01]  /*f840*/  LDGSTS.E.BYPASS.LTC128B.128 [R214+0x5080], [R20.64], !P4 ;  /* 0x0508000014d67fae */ /* 0x0005e2000e101d4a */
[----:B------:R-:W-:Y:S03]  /*f850*/  ISETP.GE.AND P1, PT, R30, c[0x0][0x1d4], PT ;  /* 0x000075001e007a0c */ /* 0x000fe60003f26270 */
[----:B------:R2:W-:Y:S01]  /*f860*/  LDGSTS.E.BYPASS.LTC128B.128 [R214+0x6880], [R10.64], !P3 ;  /* 0x068800000ad67fae */ /* 0x0005e2000d901d4a */
[----:B------:R-:W-:Y:S01]  /*f870*/  IMAD.X R9, R4, 0x1, R23, P0 ;  /* 0x0000000104097824 */ /* 0x000fe200000e0617 */
[----:B------:R-:W-:Y:S04]  /*f880*/  IADD3 R2, P0, R0, R22, RZ ;  /* 0x0000001600027210 */ /* 0x000fe80007f1e0ff */
[----:B------:R2:W-:Y:S01]  /*f890*/  LDGSTS.E.BYPASS.LTC128B.128 [R214+0x8080], [R8.64], !P2 ;  /* 0x0808000008d67fae */ /* 0x0005e2000d101d4a */
[----:B------:R-:W-:Y:S05]  /*f8a0*/  IMAD.X R3, R4, 0x1, R28, P0 ;  /* 0x0000000104037824 */ /* 0x000fea00000e061c */
[----:B------:R2:W-:Y:S03]  /*f8b0*/  LDGSTS.E.BYPASS.LTC128B.128 [R214+0x9880], [R2.64], !P1 ;  /* 0x0988000002d67fae */ /* 0x0005e6000c901d4a */
.L_x_2386:
[----:B------:R-:W-:Y:S05]  /*f8c0*/  BSYNC B0 ;  /* 0x0000000000007941 */ /* 0x000fea0003800000 */
.L_x_2385:
[----:B------:R-:W0:Y:S01]  /*f8d0*/  LDGDEPBAR ;  /* 0x00000000000079af */ /* 0x000e220000000000 */
[----:B------:R-:W-:Y:S01]  /*f8e0*/  WARPSYNC 0xffffffff ;  /* 0xffffffff00007948 */ /* 0x000fe20003800000 */
[C---:B--234-:R-:W-:Y:S01]  /*f8f0*/  HMMA.16816.F32 R8, R32.reuse, R16, RZ ;  /* 0x000000102008723c */ /* 0x05cfe200000018ff */
[----:B------:R-:W-:Y:S02]  /*f900*/  BSSY B0, `(.L_x_2390) ;  /* 0x0000129000007945 */ /* 0x000fe40003800000 */
[----:B------:R-:W-:Y:S05]  /*f910*/  ISETP.GT.AND P0, PT, R225, R246, PT ;  /* 0x000000f6e100720c */ /* 0x000fea0003f04270 */
[C---:B------:R-:W-:Y:S08]  /*f920*/  HMMA.16816.F32 R16, R32.reuse, R18, RZ ;  /* 0x000000122010723c */ /* 0x040ff000000018ff */
[C---:B------:R-:W-:Y:S08]  /*f930*/  HMMA.16816.F32 R20, R32.reuse, R24, RZ ;  /* 0x000000182014723c */ /* 0x040ff000000018ff */
[C---:B------:R-:W-:Y:S08]  /*f940*/  HMMA.16816.F32 R24, R32.reuse, R26, RZ ;  /* 0x0000001a2018723c */ /* 0x040ff000000018ff */
[C---:B-1----:R-:W-:Y:S08]  /*f950*/  HMMA.16816.F32 R28, R32.reuse, R172, RZ ;  /* 0x000000ac201c723c */ /* 0x042ff000000018ff */
        /* <DEDUP_REMOVED lines=33> */
[----:B------:R-:W-:Y:S07]  /*fb70*/  LDSM.16.M88.4 R180, [R204] ;  /* 0x00000000ccb4783b */ /* 0x000fee0000000200 */
[C---:B--2---:R-:W-:Y:S08]  /*fb80*/  HMMA.16816.F32 R20, R172.reuse, R176, R20 ;  /* 0x000000b0ac14723c */ /* 0x044ff00000001814 */
[C---:B------:R-:W-:Y:S01]  /*fb90*/  HMMA.16816.F32 R24, R172.reuse, R178, R24 ;  /* 0x000000b2ac18723c */ /* 0x040fe20000001818 */
[----:B------:R-:W1:Y:S07]  /*fba0*/  LDSM.16.M88.4 R176, [R198+0x4000] ;  /* 0x00400000c6b0783b */ /* 0x000e6e0000000200 */
[C---:B---3--:R-:W-:Y:S08]  /*fbb0*/  HMMA.16816.F32 R28, R172.reuse, R184, R28 ;  /* 0x000000b8ac1c723c */ /* 0x048ff0000000181c */
[----:B------:R-:W-:Y:S01]  /*fbc0*/  HMMA.16816.F32 R32, R172, R186, R32 ;  /* 0x000000baac20723c */ /* 0x000fe20000001820 */
[----:B------:R-:W2:Y:S07]  /*fbd0*/  LDSM.16.M88.4 R172, [R202] ;  /* 0x00000000caac783b */ /* 0x000eae0000000200 */
[----:B------:R-:W3:Y:S01]  /*fbe0*/  LDSM.16.M88.4 R184, [R203] ;  /* 0x00000000cbb8783b */ /* 0x000ee20000000200 */
        /* <DEDUP_REMOVED lines=118> */
[----:B------:R5:W1:Y:S01]  /*10350*/  MUFU.TANH R179, R16 ;  /* 0x0000001000b37308 */ /* 0x000a620000002400 */
[----:B------:R-:W-:Y:S09]  /*10360*/  FMUL.FTZ R27, R27, c[0x0][0x320] ;  /* 0x0000c8001b1b7a20 */ /* 0x000ff20000410000 */
[----:B------:R1:W1:Y:S01]  /*10370*/  MUFU.TANH R176, R17 ;  /* 0x0000001100b07308 */ /* 0x0002620000002400 */
[----:B----4-:R-:W4:Y:S01]  /*10380*/  LDSM.16.M88.4 R8, [R15+0x5800] ;  /* 0x005800000f08783b */ /* 0x010f220000000200 */
[----:B------:R-:W-:Y:S08]  /*10390*/  DEPBAR.LE SB0, 0x0 ;  /* 0x000080000000791a */ /* 0x000ff00000000000 */
[----:B------:R2:W2:Y:S01]  /*103a0*/  MUFU.TANH R188, R18 ;  /* 0x0000001200bc7308 */ /* 0x0004a20000002400 */
[----:B------:R-:W-:Y:S01]  /*103b0*/  BAR.SYNC.DEFER_BLOCKING 0x0 ;  /* 0x0000000000007b1d */ /* 0x000fe20000010000 */
[----:B-----5:R-:W-:Y:S08]  /*103c0*/  FMUL.FTZ R16, R25, c[0x0][0x320] ;  /* 0x0000c80019107a20 */ /* 0x020ff00000410000 */
[----:B------:R5:W3:Y:S01]  /*103d0*/  MUFU.TANH R183, R19 ;  /* 0x0000001300b77308 */ /* 0x000ae20000002400 */
[----:B-1----:R-:W-:Y:S09]  /*103e0*/  FMUL.FTZ R17, R24, c[0x0][0x320] ;  /* 0x0000c80018117a20 */ /* 0x002ff20000410000 */
[----:B------:R-:W1:Y:S01]  /*103f0*/  MUFU.TANH R178, R26 ;  /* 0x0000001a00b27308 */ /* 0x000e620000002400 */
[----:B--2---:R-:W-:Y:S09]  /*10400*/  FMUL.FTZ R18, R21, c[0x0][0x320] ;  /* 0x0000c80015127a20 */ /* 0x004ff20000410000 */
[----:B------:R2:W1:Y:S01]  /*10410*/  MUFU.TANH R177, R27 ;  /* 0x0000001b00b17308 */ /* 0x0004620000002400 */
[C---:B----4-:R-:W-:Y:S05]  /*10420*/  HMMA.16816.F32 R28, R184.reuse, R8, R28 ;  /* 0x00000008b81c723c */ /* 0x050fea000000181c */
[----:B-----5:R-:W-:Y:S04]  /*10430*/  FMUL.FTZ R19, R20, c[0x0][0x320] ;  /* 0x0000c80014137a20 */ /* 0x020fe80000410000 */
[----:B------:R-:W4:Y:S03]  /*10440*/  MUFU.TANH R18, R18 ;  /* 0x0000001200127308 */ /* 0x000f260000002400 */
[----:B------:R-:W-:Y:S01]  /*10450*/  FMUL.FTZ R20, R22, c[0x0][0x320] ;  /* 0x0000c80016147a20 */ /* 0x000fe20000410000 */
[----:B------:R-:W-:Y:S06]  /*10460*/  HMMA.16816.F32 R32, R184, R10, R32 ;  /* 0x0000000ab820723c */ /* 0x000fec0000001820 */
[----:B------:R-:W1:Y:S06]  /*10470*/  MUFU.TANH R19, R19 ;  /* 0x0000001300137308 */ /* 0x000e6c0000002400 */
[----:B------:R-:W-:Y:S04]  /*10480*/  FMUL.FTZ R28, R28, c[0x0][0x320] ;  /* 0x0000c8001c1c7a20 */ /* 0x000fe80000410000 */
[----:B------:R-:W1:Y:S01]  /*10490*/  MUFU.TANH R20, R20 ;  /* 0x0000001400147308 */ /* 0x000e620000002400 */
[----:B--2---:R-:W-:Y:S02]  /*104a0*/  FMUL.FTZ R27, R29, c[0x0][0x320] ;  /* 0x0000c8001d1b7a20 */ /* 0x004fe40000410000 */
[----:B------:R-:W-:Y:S02]  /*104b0*/  FMUL.FTZ R30, R30, c[0x0][0x320] ;  /* 0x0000c8001e1e7a20 */ /* 0x000fe40000410000 */
[----:B------:R-:W-:Y:S03]  /*104c0*/  FMUL.FTZ R31, R31, c[0x0][0x320] ;  /* 0x0000c8001f1f7a20 */ /* 0x000fe60000410000 */
[----:B------:R-:W-:Y:S02]  /*104d0*/  FMUL.FTZ R26, R32, c[0x0][0x320] ;  /* 0x0000c800201a7a20 */ /* 0x000fe40000410000 */
[----:B------:R-:W-:Y:S01]  /*104e0*/  FMUL.FTZ R25, R33, c[0x0][0x320] ;  /* 0x0000c80021197a20 */ /* 0x000fe20000410000 */
[----:B------:R2:W1:Y:S01]  /*104f0*/  MUFU.TANH R181, R23 ;  /* 0x0000001700b57308 */ /* 0x0004620000002400 */
[----:B------:R-:W-:Y:S02]  /*10500*/  FMUL.FTZ R34, R34, c[0x0][0x320] ;  /* 0x0000c80022227a20 */ /* 0x000fe40000410000 */
[----:B------:R-:W-:Y:S07]  /*10510*/  FMUL.FTZ R35, R35, c[0x0][0x320] ;  /* 0x0000c80023237a20 */ /* 0x000fee0000410000 */
[----:B------:R-:W1:Y:S10]  /*10520*/  MUFU.TANH R17, R17 ;  /* 0x0000001100117308 */ /* 0x000e740000002400 */
[----:B------:R-:W1:Y:S10]  /*10530*/  MUFU.TANH R16, R16 ;  /* 0x0000001000107308 */ /* 0x000e740000002400 */
[----:B------:R-:W1:Y:S10]  /*10540*/  MUFU.TANH R28, R28 ;  /* 0x0000001c001c7308 */ /* 0x000e740000002400 */
[----:B------:R-:W1:Y:S10]  /*10550*/  MUFU.TANH R27, R27 ;  /* 0x0000001b001b7308 */ /* 0x000e740000002400 */
[----:B------:R2:W1:Y:S10]  /*10560*/  MUFU.TANH R175, R30 ;  /* 0x0000001e00af7308 */ /* 0x0004740000002400 */
[----:B------:R2:W1:Y:S10]  /*10570*/  MUFU.TANH R174, R31 ;  /* 0x0000001f00ae7308 */ /* 0x0004740000002400 */
[----:B------:R-:W1:Y:S10]  /*10580*/  MUFU.TANH R26, R26 ;  /* 0x0000001a001a7308 */ /* 0x000e740000002400 */
[----:B------:R-:W1:Y:S10]  /*10590*/  MUFU.TANH R25, R25 ;  /* 0x0000001900197308 */ /* 0x000e740000002400 */
[----:B------:R2:W1:Y:S10]  /*105a0*/  MUFU.TANH R173, R34 ;  /* 0x0000002200ad7308 */ /* 0x0004740000002400 */
[----:B------:R2:W1:Y:S01]  /*105b0*/  MUFU.TANH R172, R35 ;  /* 0x0000002300ac7308 */ /* 0x0004620000002400 */
[----:B------:R-:W-:-:S05]  /*105c0*/  @!P0 BRA `(.L_x_2391) ;  /* 0x000005c000008947 */ /* 0x000fca0003800000 */
[--C-:B---34-:R-:W-:Y:S01]  /*105d0*/  IMAD.IADD R3, R251, 0x1, R241.reuse ;  /* 0x00000001fb037824 */ /* 0x118fe200078e02f1 */
[----:B------:R-:W3:Y:S01]  /*105e0*/  LDL R0, [R1+0x78] ;  /* 0x0000780001007983 */ /* 0x000ee20000100800 */
[----:B------:R-:W-:Y:S03]  /*105f0*/  IMAD.MOV.U32 R224, RZ, RZ, RZ ;  /* 0x000000ffffe07224 */ /* 0x000fe600078e00ff */
[----:B------:R-:W-:Y:S01]  /*10600*/  ISETP.GT.AND P1, PT, R3, 0x2f, PT ;  /* 0x0000002f0300780c */ /* 0x000fe20003f24270 */
[----:B--2---:R-:W2:Y:S06]  /*10610*/  LDL.64 R22, [R1+0x88] ;  /* 0x0000880001167983 */ /* 0x004eac0000100a00 */
[----:B------:R-:W4:Y:S04]  /*10620*/  LDL R4, [R1+0x9c] ;  /* 0x00009c0001047983 */ /* 0x000f280000100800 */
[----:B------:R-:W5:Y:S06]  /*10630*/  LDL.64 R220, [R1+0x80] ;  /* 0x0000800001dc7983 */ /* 0x000f6c0000100a00 */
[----:B------:R-:W2:Y:S01]  /*10640*/  LDL R14, [R1+0x98] ;  /* 0x00009800010e7983 */ /* 0x000ea20000100800 */
[----:B---3--:R-:W-:Y:S02]  /*10650*/  IMAD R2, R225, 0x30, R0 ;  /* 0x00000030e1027824 */ /* 0x008fe400078e0200 */
[----:B------:R-:W-:Y:S03]  /*10660*/  IMAD.MOV.U32 R0, RZ, RZ, 0x1 ;  /* 0x00000001ff007424 */ /* 0x000fe600078e00ff */
[----:B------:R-:W-:Y:S02]  /*10670*/  IADD3 R2, R2, R251, R241 ;  /* 0x000000fb02027210 */ /* 0x000fe40007ffe0f1 */
[----:B------:R-:W-:Y:S02]  /*10680*/  ISETP.NE.AND P0, PT, R0, c[0x0][0x2b8], PT ;  /* 0x0000ae0000007a0c */ /* 0x000fe40003f05270 */
[----:B------:R-:W-:Y:S05]  /*10690*/  IADD3 R2, R2, -0x30, RZ ;  /* 0xffffffd002027810 */ /* 0x000fea0007ffe0ff */
[----:B------:R-:W-:Y:S06]  /*106a0*/  IMAD.MOV.U32 R0, RZ, RZ, R2 ;  /* 0x000000ffff007224 */ /* 0x000fec00078e0002 */
[----:B------:R-:W-:Y:S05]  /*106b0*/  @P0 IMAD.HI.U32 R3, R2, c[0x0][0x2bc], RZ ;  /* 0x0000af0002030a27 */ /* 0x000fea00078e00ff */
[----:B------:R-:W-:Y:S04]  /*106c0*/  @P0 SHF.R.U32.HI R0, RZ, c[0x0][0x2c0], R3 ;  /* 0x0000b000ff000a19 */ /* 0x000fe80000011603 */
[C---:B--2---:R-:W-:Y:S04]  /*106d0*/  @!P1 IADD3 R3, P0, R0.reuse, R22, RZ ;  /* 0x0000001600039210 */ /* 0x044fe80007f1e0ff */
[----:B----4-:R-:W-:Y:S01]  /*106e0*/  @!P1 LEA.HI.X.SX32 R4, R0, R4, 0x1, P0 ;  /* 0x0000000400049211 */ /* 0x010fe200000f0eff */
[----:B------:R-:W-:Y:S01]  /*106f0*/  IMAD.MOV R0, RZ, RZ, -R0 ;  /* 0x000000ffff007224 */ /* 0x000fe200078e0a00 */
[C---:B------:R-:W-:Y:S03]  /*10700*/  @!P1 LEA R8, P0, R3.reuse, c[0x0][0x2a0], 0x2 ;  /* 0x0000a80003089a11 */ /* 0x040fe600078010ff */
[----:B------:R-:W-:Y:S01]  /*10710*/  IMAD R226, R0, c[0x0][0x2b8], R2 ;  /* 0x0000ae0000e27a24 */ /* 0x000fe200078e0202 */
[----:B------:R-:W-:Y:S03]  /*10720*/  @!P1 LEA.HI.X R9, R3, c[0x0][0x2a4], R4, 0x2, P0 ;  /* 0x0000a90003099a11 */ /* 0x000fe600000f1404 */
[----:B------:R-:W-:Y:S01]  /*10730*/  IMAD.WIDE.U32 R2, R226, c[0x0][0x1e0], RZ ;  /* 0x00007800e2027a25 */ /* 0x000fe200078e00ff */
[----:B------:R-:W-:Y:S01]  /*10740*/  SHF.R.S32.HI R0, RZ, 0x1f, R226 ;  /* 0x0000001fff007819 */ /* 0x000fe200000114e2 */
[----:B------:R2:W3:Y:S04]  /*10750*/  @!P1 LDG.E R224, [R8.64] ;  /* 0x0000000a08e09981 */ /* 0x0004e8000c1e1900 */
[----:B------:R-:W-:Y:S04]  /*10760*/  IMAD R0, R0, c[0x0][0x1e0], RZ ;  /* 0x0000780000007a24 */ /* 0x000fe800078e02ff */
[----:B------:R-:W-:Y:S04]  /*10770*/  IMAD R0, R226, c[0x0][0x1e4], R0 ;  /* 0x00007900e2007a24 */ /* 0x000fe800078e0200 */
[----:B------:R-:W-:Y:S01]  /*10780*/  IMAD.IADD R3, R3, 0x1, R0 ;  /* 0x0000000103037824 */ /* 0x000fe200078e0200 */
[----:B--2---:R-:W-:Y:S02]  /*10790*/  IADD3 R8, -R241, 0x30, RZ ;  /* 0x00000030f1087810 */ /* 0x004fe40007ffe1ff */
[----:B---3--:R-:W-:Y:S01]  /*107a0*/  SHF.R.S32.HI R0, RZ, 0x1f, R224 ;  /* 0x0000001fff007819 */ /* 0x008fe200000114e0 */
[----:B------:R-:W-:Y:S04]  /*107b0*/  IMAD.WIDE.U32 R2, R224, c[0x0][0x1f0], R2 ;  /* 0x00007c00e0027a25 */ /* 0x000fe800078e0002 */
[----:B------:R-:W-:Y:S01]  /*107c0*/  IMAD R9, R0, c[0x0][0x1f0], RZ ;  /* 0x00007c0000097a24 */ /* 0x000fe200078e02ff */
[----:B-----5:R-:W-:Y:S03]  /*107d0*/  IADD3 R0, P0, R220, R2, RZ ;  /* 0x00000002dc007210 */ /* 0x020fe60007f1e0ff */
[----:B------:R-:W-:Y:S05]  /*107e0*/  IMAD R9, R224, c[0x0][0x1f4], R9 ;  /* 0x00007d00e0097a24 */ /* 0x000fea00078e0209 */
[----:B------:R-:W-:Y:S02]  /*107f0*/  IADD3.X R9, R14, R3, R9, P0, !PT ;  /* 0x000000030e097210 */ /* 0x000fe400007fe409 */
[C---:B------:R-:W-:Y:S04]  /*10800*/  LEA R14, P0, R0.reuse, c[0x0][0x1c8], 0x1 ;  /* 0x00007200000e7a11 */ /* 0x040fe800078008ff */
[----:B------:R-:W-:Y:S02]  /*10810*/  LEA.HI.X R9, R0, c[0x0][0x1cc], R9, 0x1, P0 ;  /* 0x0000730000097a11 */ /* 0x000fe400000f0c09 */
[----:B------:R-:W-:Y:S01]  /*10820*/  ISETP.GE.AND P0, PT, R8, 0x1, PT ;  /* 0x000000010800780c */ /* 0x000fe20003f06270 */
[----:B------:R-:W-:-:S10]  /*10830*/  BRA.DIV ~URZ, `(.L_x_2392) ;  /* 0x000106827f007947 */ /* 0x000fd4000b800000 */
[----:B------:R2:W3:Y:S02]  /*10840*/  SHFL.IDX PT, R4, R9, RZ, 0x181f ;  /* 0x00181fff09047589 */ /* 0x0004e400000e0000 */
.L_x_2534:
[----:B------:R-:W-:-:S05]  /*10850*/  BRA.DIV ~URZ, `(.L_x_2393) ;  /* 0x000106d27f007947 */ /* 0x000fca000b800000 */
[----:B------:R4:W2:Y:S02]  /*10860*/  SHFL.IDX PT, R0, R14, RZ, 0x181f ;  /* 0x00181fff0e007589 */ /* 0x0008a400000e0000 */
.L_x_2535:
[C---:B------:R-:W-:Y:S02]  /*10870*/  IADD3 R2, R215.reuse, 0x40, RZ ;  /* 0x00000040d7027810 */ /* 0x040fe40007ffe0ff */
[C---:B------:R-:W-:Y:S02]  /*10880*/  ISETP.GE.AND P3, PT, R215.reuse, c[0x0][0x1d4], PT ;  /* 0x00007500d7007a0c */ /* 0x040fe40003f66270 */
[----:B------:R-:W-:Y:S02]  /*10890*/  SHF.R.S32.HI R3, RZ, 0x1f, R215 ;  /* 0x0000001fff037819 */ /* 0x000fe400000114d7 */
[C---:B--2---:R-:W-:Y:S02]  /*108a0*/  @P0 LEA R10, P1, R215.reuse, R0, 0x1 ;  /* 0x00000000d70a0211 */ /* 0x044fe400078208ff */
[----:B------:R-:W-:Y:S02]  /*108b0*/  ISETP.GE.AND P2, PT, R2, c[0x0][0x1d4], PT ;  /* 0x0000750002007a0c */ /* 0x000fe40003f46270 */
[C---:B---3--:R-:W-:Y:S02]  /*108c0*/  @P0 LEA.HI.X R11, R215.reuse, R4, R3, 0x1, P1 ;  /* 0x00000004d70b0211 */ /* 0x048fe400008f0c03 */
[C---:B------:R-:W-:Y:S02]  /*108d0*/  @P0 LEA R2, P1, R232.reuse, R0, 0x1 ;  /* 0x00000000e8020211 */ /* 0x040fe400078208ff */
[C---:B------:R-:W-:Y:S01]  /*108e0*/  IADD3 R22, R215.reuse, 0x80, RZ ;  /* 0x00000080d7167810 */ /* 0x040fe20007ffe0ff */
[----:B------:R-:W-:Y:S01]  /*108f0*/  @!PT LDS RZ, [RZ] ;  /* 0x00000000fffff984 */ /* 0x000fe20000000800 */
[----:B------:R-:W-:Y:S01]  /*10900*/  @!PT LDS RZ, [RZ] ;  /* 0x00000000fffff984 */ /* 0x000fe20000000800 */
[----:B------:R-:W-:Y:S01]  /*10910*/  @!PT LDS RZ, [RZ] ;  /* 0x00000000fffff984 */ /* 0x000fe20000000800 */
[----:B------:R2:W-:Y:S01]  /*10920*/  @P0 LDGSTS.E.BYPASS.LTC128B.128 [R214+0xa080], [R10.64], !P3 ;  /* 0x0a0800000ad60fae */ /* 0x0005e2000d901d4a */
[----:B------:R-:W-:Y:S02]  /*10930*/  @P0 LEA.HI.X R3, R232, R4, R244, 0x1, P1 ;  /* 0x00000004e8030211 */ /* 0x000fe400008f0cf4 */
[----:B------:R-:W-:Y:S02]  /*10940*/  ISETP.GE.AND P3, PT, R22, c[0x0][0x1d4], PT ;  /* 0x0000750016007a0c */ /* 0x000fe40003f66270 */
[----:B------:R-:W-:Y:S01]  /*10950*/  IADD3 R21, R215, 0xc0, RZ ;  /* 0x000000c0d7157810 */ /* 0x000fe20007ffe0ff */
[----:B------:R3:W-:Y:S03]  /*10960*/  @P0 LDGSTS.E.BYPASS.LTC128B.128 [R214+0xb880], [R2.64], !P2 ;  /* 0x0b88000002d60fae */ /* 0x0007e6000d101d4a */
[----:B------:R-:W-:Y:S02]  /*10970*/  ISETP.GE.AND P2, PT, R21, c[0x0][0x1d4], PT ;  /* 0x0000750015007a0c */ /* 0x000fe40003f46270 */
[C---:B---3--:R-:W-:Y:S04]  /*10980*/  @P0 LEA R2, P1, R231.reuse, R0, 0x1 ;  /* 0x00000000e7020211 */ /* 0x048fe800078208ff */
[----:B------:R-:W-:Y:S05]  /*10990*/  @P0 LEA.HI.X R3, R231, R4, R243, 0x1, P1 ;  /* 0x00000004e7030211 */ /* 0x000fea00008f0cf3 */
[----:B------:R3:W-:Y:S02]  /*109a0*/  @P0 LDGSTS.E.BYPASS.LTC128B.128 [R214+0xd080], [R2.64], !P3 ;  /* 0x0d08000002d60fae */ /* 0x0007e4000d901d4a */
[C---:B---3--:R-:W-:Y:S04]  /*109b0*/  @P0 LEA R2, P1, R230.reuse, R0, 0x1 ;  /* 0x00000000e6020211 */ /* 0x048fe800078208ff */
[----:B------:R-:W-:Y:S05]  /*109c0*/  @P0 LEA.HI.X R3, R230, R4, R242, 0x1, P1 ;  /* 0x00000004e6030211 */ /* 0x000fea00008f0cf2 */
[----:B------:R2:W-:Y:S01]  /*109d0*/  @P0 LDGSTS.E.BYPASS.LTC128B.128 [R214+0xe880], [R2.64], !P2 ;  /* 0x0e88000002d60fae */ /* 0x0005e2000d101d4a */
[----:B------:R-:W-:Y:S01]  /*109e0*/  ISETP.GE.AND P0, PT, R8, 0x21, PT ;  /* 0x000000210800780c */ /* 0x000fe20003f06270 */
[----:B------:R-:W-:-:S06]  /*109f0*/  BRA.DIV ~URZ, `(.L_x_2394) ;  /* 0x000105a27f007947 */ /* 0x000fcc000b800000 */
[----:B------:R3:W2:Y:S04]  /*10a00*/  SHFL.IDX PT, R4, R9, 0x1, 0x181f ;  /* 0x00381f0009047f89 */ /* 0x0006a800000e0000 */
[----:B------:R3:W4:Y:S02]  /*10a10*/  SHFL.IDX PT, R0, R14, 0x1, 0x181f ;  /* 0x00381f000e007f89 */ /* 0x00072400000e0000 */
.L_x_2536:
[C---:B--2---:R-:W-:Y:S02]  /*10a20*/  IADD3 R2, R215.reuse, 0x40, RZ ;  /* 0x00000040d7027810 */ /* 0x044fe40007ffe0ff */
[C---:B------:R-:W-:Y:S02]  /*10a30*/  ISETP.GE.AND P3, PT, R215.reuse, c[0x0][0x1d4], PT ;  /* 0x00007500d7007a0c */ /* 0x040fe40003f66270 */
[----:B------:R-:W-:Y:S02]  /*10a40*/  SHF.R.S32.HI R3, RZ, 0x1f, R215 ;  /* 0x0000001fff037819 */ /* 0x000fe400000114d7 */
[C---:B----4-:R-:W-:Y:S02]  /*10a50*/  @P0 LEA R8, P1, R215.reuse, R0, 0x1 ;  /* 0x00000000d7080211 */ /* 0x050fe400078208ff */
[----:B------:R-:W-:Y:S02]  /*10a60*/  ISETP.GE.AND P2, PT, R2, c[0x0][0x1d4], PT ;  /* 0x0000750002007a0c */ /* 0x000fe40003f46270 */
[C---:B---3--:R-:W-:Y:S02]  /*10a70*/  @P0 LEA.HI.X R9, R215.reuse, R4, R3, 0x1, P1 ;  /* 0x00000004d7090211 */ /* 0x048fe400008f0c03 */
[C---:B------:R-:W-:Y:S02]  /*10a80*/  @P0 LEA R2, P1, R232.reuse, R0, 0x1 ;  /* 0x00000000e8020211 */ /* 0x040fe400078208ff */
[----:B------:R-:W-:Y:S01]  /*10a90*/  IADD3 R11, R215, 0x80, RZ ;  /* 0x00000080d70b7810 */ /* 0x000fe20007ffe0ff */
        /* <DEDUP_REMOVED lines=14> */
[----:B------:R2:W-:Y:S04]  /*10b80*/  @P0 LDGSTS.E.BYPASS.LTC128B.128 [R214+0xf880], [R2.64], !P2 ;  /* 0x0f88000002d60fae */ /* 0x0005e8000d101d4a */
.L_x_2391:
[----:B---34-:R-:W-:Y:S05]  /*10b90*/  BSYNC B0 ;  /* 0x0000000000007941 */ /* 0x018fea0003800000 */
.L_x_2390:
[----:B------:R-:W3:Y:S01]  /*10ba0*/  LDL R0, [R1+0x94] ;  /* 0x0000940001007983 */ /* 0x000ee20000100800 */
[----:B------:R-:W-:Y:S03]  /*10bb0*/  IMAD R4, R225, -0x30, RZ ;  /* 0xffffffd0e1047824 */ /* 0x000fe600078e02ff */
[----:B--2---:R-:W3:Y:S01]  /*10bc0*/  LDL R8, [R1+0x4] ;  /* 0x0000040001087983 */ /* 0x004ee20000100800 */
[----:B------:R-:W-:Y:S03]  /*10bd0*/  IMAD.IADD R11, R4, 0x1, -R247 ;  /* 0x00000001040b7824 */ /* 0x000fe600078e0af7 */
[----:B------:R-:W2:Y:S04]  /*10be0*/  LDL R3, [R1+0x90] ;  /* 0x0000900001037983 */ /* 0x000ea80000100800 */
[----:B------:R-:W2:Y:S04]  /*10bf0*/  LDL R2, [R1+0x7c] ;  /* 0x00007c0001027983 */ /* 0x000ea80000100800 */
[----:B------:R-:W0:Y:S01]  /*10c00*/  LDGDEPBAR ;  /* 0x00000000000079af */ /* 0x000e220000000000 */
[----:B---3--:R-:W-:Y:S02]  /*10c10*/  IMAD R8, R8, 0x80, R0 ;  /* 0x0000008008087824 */ /* 0x008fe400078e0200 */
[----:B------:R-:W-:Y:S05]  /*10c20*/  IMAD.MOV.U32 R0, RZ, RZ, 0x1 ;  /* 0x00000001ff007424 */ /* 0x000fea00078e00ff */
[----:B------:R-:W-:Y:S02]  /*10c30*/  ISETP.NE.AND P0, PT, R0, c[0x0][0x2c4], PT ;  /* 0x0000b10000007a0c */ /* 0x000fe40003f05270 */
[----:B--2---:R-:W-:Y:S02]  /*10c40*/  IADD3 R8, R2, R8, R3 ;  /* 0x0000000802087210 */ /* 0x004fe40007ffe003 */
[----:B------:R-:W-:Y:S09]  /*10c50*/  LOP3.LUT R2, RZ, c[0x0][0x324], RZ, 0x33, !PT ;  /* 0x0000c900ff027a12 */ /* 0x000ff200078e33ff */
[----:B------:R-:W-:Y:S05]  /*10c60*/  @P0 IMAD.HI.U32 R0, R8, c[0x0][0x2c8], RZ ;  /* 0x0000b20008000a27 */ /* 0x000fea00078e00ff */
[----:B------:R-:W-:Y:S02]  /*10c70*/  @P0 SHF.R.U32.HI R8, RZ, c[0x0][0x2cc], R0 ;  /* 0x0000b300ff080a19 */ /* 0x000fe40000011600 */
[----:B------:R-:W-:Y:S04]  /*10c80*/  IADD3 R0, -R247, 0x1, R4 ;  /* 0x00000001f7007810 */ /* 0x000fe80007ffe104 */
[----:B------:R-:W-:Y:S04]  /*10c90*/  IADD3 R0, -R240, R0, R5 ;  /* 0x00000000f0007210 */ /* 0x000fe80007ffe105 */
[----:B------:R-:W-:Y:S01]  /*10ca0*/  IADD3 R10, R0, c[0x0][0x328], RZ ;  /* 0x0000ca00000a7a10 */ /* 0x000fe20007ffe0ff */
[----:B------:R-:W-:Y:S01]  /*10cb0*/  IMAD.IADD R9, R2, 0x1, R0 ;  /* 0x0000000102097824 */ /* 0x000fe200078e0200 */
[----:B------:R-:W-:-:S05]  /*10cc0*/  BRA.DIV ~URZ, `(.L_x_2395) ;  /* 0x000103a27f007947 */ /* 0x000fca000b800000 */
[----:B------:R2:W3:Y:S02]  /*10cd0*/  SHFL.IDX PT, R3, R8, RZ, 0x1c1f ;  /* 0x001c1fff08037589 */ /* 0x0004e400000e0000 */
.L_x_2537:
[----:B------:R-:W-:Y:S01]  /*10ce0*/  ISETP.LE.AND P0, PT, R218, c[0x0][0x32c], PT ;  /* 0x0000cb00da007a0c */ /* 0x000fe20003f03270 */
[----:B---3--:R-:W-:Y:S01]  /*10cf0*/  IMAD.IADD R2, R10, 0x1, R3 ;  /* 0x000000010a027824 */ /* 0x008fe200078e0203 */
        /* <DEDUP_REMOVED lines=15> */
.L_x_2398:
[----:B------:R-:W-:Y:S04]  /*10df0*/  MOV R14, 0x1 ;  /* 0x00000001000e7802 */ /* 0x000fe80000000f00 */
[----:B------:R-:W-:Y:S11]  /*10e00*/  ISETP.NE.AND P0, PT, R14, c[0x0][0x32c], PT ;  /* 0x0000cb000e007a0c */ /* 0x000ff60003f05270 */
[----:B------:R-:W-:Y:S02]  /*10e10*/  @!UPT UIADD3 URZ, URZ, URZ, URZ ;  /* 0x0000003f3f3ff290 */ /* 0x000fe4000fffe03f */
[----:B------:R-:W-:Y:S05]  /*10e20*/  @P0 IMAD.HI.U32 R14, R3, c[0x0][0x330], RZ ;  /* 0x0000cc00030e0a27 */ /* 0x000fea00078e00ff */
[----:B------:R-:W-:Y:S02]  /*10e30*/  @P0 SHF.R.U32.HI R3, RZ, c[0x0][0x334], R14 ;  /* 0x0000cd00ff030a19 */ /* 0x000fe4000001160e */
.L_x_2399:
[----:B------:R-:W-:Y:S05]  /*10e40*/  BSYNC B0 ;  /* 0x0000000000007941 */ /* 0x000fea0003800000 */
.L_x_2397:
[----:B------:R-:W-:Y:S05]  /*10e50*/  IMAD R3, R3, c[0x0][0x32c], R11 ;  /* 0x0000cb0003037a24 */ /* 0x000fea00078e020b */
[----:B------:R-:W-:Y:S02]  /*10e60*/  IMNMX R0, R0, R3, !PT ;  /* 0x0000000300007217 */ /* 0x000fe40007800200 */
[----:B------:R-:W-:Y:S04]  /*10e70*/  IADD3 R3, R3, c[0x0][0x32c], RZ ;  /* 0x0000cb0003037a10 */ /* 0x000fe80007ffe0ff */
[----:B------:R-:W-:Y:S02]  /*10e80*/  IMNMX R2, R2, R3, PT ;  /* 0x0000000302027217 */ /* 0x000fe40003800200 */
.L_x_2396:
[C---:B------:R-:W-:Y:S02]  /*10e90*/  ISETP.GE.AND P0, PT, R4.reuse, 0x2, PT ;  /* 0x000000020400780c */ /* 0x040fe40003f06270 */
[C---:B------:R-:W-:Y:S02]  /*10ea0*/  ISETP.GE.AND P1, PT, R4.reuse, 0x9, PT ;  /* 0x000000090400780c */ /* 0x040fe40003f26270 */
[----:B------:R-:W-:Y:S02]  /*10eb0*/  LOP3.LUT R213, R213, 0xffffffef, RZ, 0xc0, !PT ;  /* 0xffffffefd5d57812 */ /* 0x000fe400078ec0ff */
[C---:B------:R-:W-:Y:S02]  /*10ec0*/  ISETP.GE.AND P6, PT, R4.reuse, 0x19, PT ;  /* 0x000000190400780c */ /* 0x040fe40003fc6270 */
[C---:B------:R-:W-:Y:S02]  /*10ed0*/  ISETP.GE.AND P5, PT, R4.reuse, 0x1a, PT ;  /* 0x0000001a0400780c */ /* 0x040fe40003fa6270 */
[C---:B------:R-:W-:Y:S02]  /*10ee0*/  ISETP.GE.AND P4, PT, R4.reuse, 0x21, PT ;  /* 0x000000210400780c */ /* 0x040fe40003f86270 */
[----:B------:R-:W-:Y:S02]  /*10ef0*/  ISETP.GE.AND P3, PT, R4, 0x22, PT ;  /* 0x000000220400780c */ /* 0x000fe40003f66270 */
[----:B------:R-:W-:Y:S02]  /*10f00*/  @P0 LOP3.LUT R213, R213, 0x10, RZ, 0xfc, !PT ;  /* 0x00000010d5d50812 */ /* 0x000fe400078efcff */
[----:B------:R-:W-:Y:S02]  /*10f10*/  ISETP.GT.AND P0, PT, R0, 0x1, !P0 ;  /* 0x000000010000780c */ /* 0x000fe40004704270 */
[----:B------:R-:W-:Y:S02]  /*10f20*/  LOP3.LUT R213, R213, 0xfffffff7, RZ, 0xc0, !PT ;  /* 0xfffffff7d5d57812 */ /* 0x000fe400078ec0ff */
[----:B------:R-:W-:Y:S02]  /*10f30*/  ISETP.LT.OR P0, PT, R2, 0x2, P0 ;  /* 0x000000020200780c */ /* 0x000fe40000701670 */
[----:B------:R-:W-:Y:S02]  /*10f40*/  @P1 LOP3.LUT R213, R213, 0x8, RZ, 0xfc, !PT ;  /* 0x00000008d5d51812 */ /* 0x000fe400078efcff */
[----:B------:R-:W-:Y:S02]  /*10f50*/  FSEL R35, R180, -INF , !P0 ;  /* 0xff800000b4237808 */ /* 0x000fe40004000000 */
[----:B------:R-:W-:Y:S02]  /*10f60*/  ISETP.GT.AND P0, PT, R0, 0x8, !P1 ;  /* 0x000000080000780c */ /* 0x000fe40004f04270 */
[----:B------:R-:W-:Y:S02]  /*10f70*/  ISETP.GE.AND P1, PT, R4, 0xa, PT ;  /* 0x0000000a0400780c */ /* 0x000fe40003f26270 */
[----:B------:R-:W-:Y:S02]  /*10f80*/  ISETP.LT.OR P0, PT, R2, 0x9, P0 ;  /* 0x000000090200780c */ /* 0x000fe40000701670 */
[----:B------:R-:W-:Y:S02]  /*10f90*/  LOP3.LUT R213, R213, 0xfffffffb, RZ, 0xc0, !PT ;  /* 0xfffffffbd5d57812 */ /* 0x000fe400078ec0ff */
[----:B------:R-:W-:Y:S02]  /*10fa0*/  FSEL R34, R179, -INF , !P0 ;  /* 0xff800000b3227808 */ /* 0x000fe40004000000 */
[----:B------:R-:W-:Y:S02]  /*10fb0*/  ISETP.GT.AND P0, PT, R0, 0x9, !P1 ;  /* 0x000000090000780c */ /* 0x000fe40004f04270 */
[----:B------:R-:W-:Y:S02]  /*10fc0*/  ISETP.GE.AND P2, PT, R4, 0x29, PT ;  /* 0x000000290400780c */ /* 0x000fe40003f46270 */
[----:B------:R-:W-:Y:S02]  /*10fd0*/  ISETP.LT.OR P0, PT, R2, 0xa, P0 ;  /* 0x0000000a0200780c */ /* 0x000fe40000701670 */
[----:B------:R-:W-:Y:S02]  /*10fe0*/  @P1 LOP3.LUT R213, R213, 0x4, RZ, 0xfc, !PT ;  /* 0x00000004d5d51812 */ /* 0x000fe400078efcff */
[----:B------:R-:W-:Y:S02]  /*10ff0*/  ISETP.GE.AND P1, PT, R4, 0x11, PT ;  /* 0x000000110400780c */ /* 0x000fe40003f26270 */
[----:B------:R-:W-:Y:S02]  /*11000*/  FSEL R33, R176, -INF , !P0 ;  /* 0xff800000b0217808 */ /* 0x000fe40004000000 */
[----:B------:R-:W-:Y:S02]  /*11010*/  LOP3.LUT R213, R213, 0xfffffffd, RZ, 0xc0, !PT ;  /* 0xfffffffdd5d57812 */ /* 0x000fe400078ec0ff */
[----:B------:R-:W-:Y:S04]  /*11020*/  ISETP.GT.AND P0, PT, R0, 0x10, !P1 ;  /* 0x000000100000780c */ /* 0x000fe80004f04270 */
[----:B------:R-:W-:Y:S03]  /*11030*/  ISETP.LT.OR P0, PT, R2, 0x11, P0 ;  /* 0x000000110200780c */ /* 0x000fe60000701670 */
[----:B------:R-:W-:Y:S02]  /*11040*/  @P1 LOP3.LUT R213, R213, 0x2, RZ, 0xfc, !PT ;  /* 0x00000002d5d51812 */ /* 0x000fe400078efcff */
[----:B------:R-:W-:Y:S02]  /*11050*/  ISETP.GE.AND P1, PT, R4, 0x12, PT ;  /* 0x000000120400780c */ /* 0x000fe40003f26270 */
[----:B-1----:R-:W-:Y:S02]  /*11060*/  FSEL R32, R19, -INF , !P0 ;  /* 0xff80000013207808 */ /* 0x002fe40004000000 */
        /* <DEDUP_REMOVED lines=22> */
[----:B------:R-:W-:Y:S04]  /*111d0*/  ISETP.GT.AND P0, PT, R0, RZ, !P1 ;  /* 0x000000ff0000720c */ /* 0x000fe80004f04270 */
[----:B------:R-:W-:Y:S04]  /*111e0*/  ISETP.LT.OR P0, PT, R2, 0x1, P0 ;  /* 0x000000010200780c */ /* 0x000fe80000701670 */
[----:B------:R-:W-:Y:S02]  /*111f0*/  FSEL R24, R182, -INF , !P0 ;  /* 0xff800000b6187808 */ /* 0x000fe40004000000 */
[----:B------:R-:W-:Y:S11]  /*11200*/  ISETP.GE.AND P0, PT, R4, 0x2a, PT ;  /* 0x0000002a0400780c */ /* 0x000ff60003f06270 */
[----:B------:R-:W-:Y:S02]  /*11210*/  @!UPT UIADD3 URZ, URZ, URZ, URZ ;  /* 0x0000003f3f3ff290 */ /* 0x000fe4000fffe03f */
[----:B------:R-:W-:Y:S02]  /*11220*/  @P0 LOP3.LUT R213, R213, 0x20, RZ, 0xfc, !PT ;  /* 0x00000020d5d50812 */ /* 0x000fe400078efcff */
[----:B------:R-:W-:Y:S04]  /*11230*/  ISETP.GT.AND P0, PT, R0, 0x29, !P0 ;  /* 0x000000290000780c */ /* 0x000fe80004704270 */
[----:B------:R-:W-:Y:S04]  /*11240*/  ISETP.LT.OR P0, PT, R2, 0x2a, P0 ;  /* 0x0000002a0200780c */ /* 0x000fe80000701670 */
[----:B------:R-:W-:Y:S01]  /*11250*/  FSEL R25, R25, -INF , !P0 ;  /* 0xff80000019197808 */ /* 0x000fe20004000000 */
[----:B------:R-:W-:-:S06]  /*11260*/  BRA.DIV ~URZ, `(.L_x_2400) ;  /* 0x0000fe727f007947 */ /* 0x000fcc000b800000 */
[----:B------:R1:W3:Y:S02]  /*11270*/  SHFL.IDX PT, R3, R8, 0x1, 0x1c1f ;  /* 0x003c1f0008037f89 */ /* 0x0002e400000e0000 */
.L_x_2538:
        /* <DEDUP_REMOVED lines=17> */
.L_x_2403:
[----:B------:R-:W-:Y:S04]  /*11390*/  MOV R4, 0x1 ;  /* 0x0000000100047802 */ /* 0x000fe80000000f00 */
[----:B------:R-:W-:Y:S11]  /*113a0*/  ISETP.NE.AND P0, PT, R4, c[0x0][0x32c], PT ;  /* 0x0000cb0004007a0c */ /* 0x000ff60003f05270 */
[----:B------:R-:W-:Y:S02]  /*113b0*/  @!UPT UIADD3 URZ, URZ, URZ, URZ ;  /* 0x0000003f3f3ff290 */ /* 0x000fe4000fffe03f */
[----:B------:R-:W-:Y:S05]  /*113c0*/  @P0 IMAD.HI.U32 R4, R3, c[0x0][0x330], RZ ;  /* 0x0000cc0003040a27 */ /* 0x000fea00078e00ff */
[----:B------:R-:W-:Y:S02]  /*113d0*/  @P0 SHF.R.U32.HI R3, RZ, c[0x0][0x334], R4 ;  /* 0x0000cd00ff030a19 */ /* 0x000fe40000011604 */
.L_x_2404:
[----:B------:R-:W-:Y:S05]  /*113e0*/  BSYNC B0 ;  /* 0x0000000000007941 */ /* 0x000fea0003800000 */
.L_x_2402:
[----:B------:R-:W-:Y:S05]  /*113f0*/  IMAD R3, R3, c[0x0][0x32c], R11 ;  /* 0x0000cb0003037a24 */ /* 0x000fea00078e020b */
[----:B------:R-:W-:Y:S02]  /*11400*/  IMNMX R0, R0, R3, !PT ;  /* 0x0000000300007217 */ /* 0x000fe40007800200 */
[----:B------:R-:W-:Y:S04]  /*11410*/  IADD3 R3, R3, c[0x0][0x32c], RZ ;  /* 0x0000cb0003037a10 */ /* 0x000fe80007ffe0ff */
[----:B------:R-:W-:Y:S02]  /*11420*/  IMNMX R2, R2, R3, PT ;  /* 0x0000000302027217 */ /* 0x000fe40003800200 */
.L_x_2401:
[----:B------:R-:W-:Y:S02]  /*11430*/  ISETP.GT.AND P0, PT, R0, RZ, !P1 ;  /* 0x000000ff0000720c */ /* 0x000fe40004f04270 */
[C---:B------:R-:W-:Y:S02]  /*11440*/  LOP3.LUT P1, RZ, R213.reuse, 0x1, RZ, 0xc0, !PT ;  /* 0x00000001d5ff7812 */ /* 0x040fe4000782c0ff */
[----:B------:R-:W-:Y:S04]  /*11450*/  ISETP.LT.OR P0, PT, R2, 0x1, P0 ;  /* 0x000000010200780c */ /* 0x000fe80000701670 */
[----:B------:R-:W-:Y:S02]  /*11460*/  FSEL R9, R190, -INF , !P0 ;  /* 0xff800000be097808 */ /* 0x000fe40004000000 */
[----:B------:R-:W-:Y:S02]  /*11470*/  LOP3.LUT P0, RZ, R213, 0x10, RZ, 0xc0, !PT ;  /* 0x00000010d5ff7812 */ /* 0x000fe4000780c0ff */
[----:B-12---:R-:W-:Y:S02]  /*11480*/  FMNMX.FTZ R8, R9, R6, !PT ;  /* 0x0000000609087209 */ /* 0x006fe40007810000 */
[----:B------:R-:W-:Y:S04]  /*11490*/  ISETP.GT.AND P0, PT, R0, 0x1, !P0 ;  /* 0x000000010000780c */ /* 0x000fe80004704270 */
[----:B------:R-:W-:Y:S04]  /*114a0*/  ISETP.LT.OR P0, PT, R2, 0x2, P0 ;  /* 0x000000020200780c */ /* 0x000fe80000701670 */
[----:B------:R-:W-:Y:S02]  /*114b0*/  FSEL R23, R189, -INF , !P0 ;  /* 0xff800000bd177808 */ /* 0x000fe40004000000 */
[----:B------:R-:W-:Y:S02]  /*114c0*/  LOP3.LUT P0, RZ, R213, 0x8, RZ, 0xc0, !PT ;  /* 0x00000008d5ff7812 */ /* 0x000fe4000780c0ff */
[----:B------:R-:W-:Y:S02]  /*114d0*/  FMNMX.FTZ R8, R23, R8, !PT ;  /* 0x0000000817087209 */ /* 0x000fe40007810000 */
        /* <DEDUP_REMOVED lines=13> */
[----:B------:R-:W-:Y:S02]  /*115b0*/  ISETP.GT.AND P0, PT, R0, 0x11, !P1 ;  /* 0x000000110000780c */ /* 0x000fe40004f04270 */
[----:B------:R-:W-:Y:S02]  /*115c0*/  LOP3.LUT P1, RZ, R213, 0x20, RZ, 0xc0, !PT ;  /* 0x00000020d5ff7812 */ /* 0x000fe4000782c0ff */
[----:B------:R-:W-:Y:S02]  /*115d0*/  ISETP.LT.OR P0, PT, R2, 0x12, P0 ;  /* 0x000000120200780c */ /* 0x000fe40000701670 */
[----:B------:R-:W-:Y:S02]  /*115e0*/  FMNMX.FTZ R8, R20, R8, !PT ;  /* 0x0000000814087209 */ /* 0x000fe40007810000 */
[----:B------:R-:W-:Y:S02]  /*115f0*/  FSEL R19, R181, -INF , !P0 ;  /* 0xff800000b5137808 */ /* 0x000fe40004000000 */
[----:B------:R-:W-:Y:S02]  /*11600*/  ISETP.GT.AND P0, PT, R0, 0x18, !P6 ;  /* 0x000000180000780c */ /* 0x000fe40007704270 */
[----:B------:R-:W-:Y:S02]  /*11610*/  FMNMX.FTZ R8, R19, R8, !PT ;  /* 0x0000000813087209 */ /* 0x000fe40007810000 */
[----:B------:R-:W-:Y:S04]  /*11620*/  ISETP.LT.OR P0, PT, R2, 0x19, P0 ;  /* 0x000000190200780c */ /* 0x000fe80000701670 */
        /* <DEDUP_REMOVED lines=19> */
[----:B------:R-:W-:Y:S02]  /*11760*/  ISETP.LT.OR P0, PT, R2, 0x2a, P0 ;  /* 0x0000002a0200780c */ /* 0x000fe40000701670 */
[----:B------:R-:W-:Y:S02]  /*11770*/  FMNMX.FTZ R0, R35, R0, !PT ;  /* 0x0000000023007209 */ /* 0x000fe40007810000 */
[----:B------:R-:W-:Y:S02]  /*11780*/  FSEL R10, R172, -INF , !P0 ;  /* 0xff800000ac0a7808 */ /* 0x000fe40004000000 */
        /* <DEDUP_REMOVED lines=11> */
[----:B------:R-:W-:Y:S01]  /*11840*/  FMNMX.FTZ R0, R25, R0, !PT ;  /* 0x0000000019007209 */ /* 0x000fe20007810000 */
[----:B------:R-:W-:-:S05]  /*11850*/  BRA.DIV ~URZ, `(.L_x_2405) ;  /* 0x0000f8f27f007947 */ /* 0x000fca000b800000 */
[----:B------:R1:W2:Y:S02]  /*11860*/  SHFL.BFLY PT, R2, R0, 0x2, 0x1f ;  /* 0x0c401f0000027f89 */ /* 0x0002a400000e0000 */
.L_x_2539:
[----:B-12---:R-:W-:Y:S01]  /*11870*/  FMNMX.FTZ R0, R0, R2, !PT ;  /* 0x0000000200007209 */ /* 0x006fe20007810000 */
[----:B------:R-:W-:-:S05]  /*11880*/  BRA.DIV ~URZ, `(.L_x_2406) ;  /* 0x0000f9127f007947 */ /* 0x000fca000b800000 */
[----:B------:R-:W1:Y:S02]  /*11890*/  SHFL.BFLY PT, R4, R0, 0x1, 0x1f ;  /* 0x0c201f0000047f89 */ /* 0x000e6400000e0000 */
[----:B-1----:R-:W-:Y:S02]  /*118a0*/  FMNMX.FTZ R4, R0, R4, !PT ;  /* 0x0000000400047209 */ /* 0x002fe40007810000 */
[----:B------:R-:W1:Y:S02]  /*118b0*/  SHFL.BFLY PT, R0, R8, 0x2, 0x1f ;  /* 0x0c401f0008007f89 */ /* 0x000e6400000e0000 */
[----:B-1----:R-:W-:Y:S05]  /*118c0*/  FMNMX.FTZ R0, R8, R0, !PT ;  /* 0x0000000008007209 */ /* 0x002fea0007810000 */
[----:B------:R1:W2:Y:S02]  /*118d0*/  SHFL.BFLY PT, R2, R0, 0x1, 0x1f ;  /* 0x0c201f0000027f89 */ /* 0x0002a400000e0000 */
.L_x_2540:
[----:B------:R-:W-:Y:S01]  /*118e0*/  FSETP.NEU.FTZ.AND P0, PT, R4, -INF , PT ;  /* 0xff8000000400780b */ /* 0x000fe20003f1d000 */
[----:B------:R-:W-:Y:S01]  /*118f0*/  WARPSYNC 0xffffffff ;  /* 0xffffffff00007948 */ /* 0x000fe20003800000 */
[----:B--2---:R-:W-:Y:S01]  /*11900*/  FMNMX.FTZ R3, R2, R0, !PT ;  /* 0x0000000002037209 */ /* 0x004fe20007810000 */
[C---:B------:R-:W-:Y:S01]  /*11910*/  FMUL.FTZ R2, R4.reuse, c[0x0][0x2d0] ;  /* 0x0000b40004027a20 */ /* 0x040fe20000410000 */
[----:B-1----:R-:W-:Y:S04]  /*11920*/  FSEL R0, R4, RZ, P0 ;  /* 0x000000ff04007208 */ /* 0x002fe80000000000 */
[----:B------:R-:W-:Y:S01]  /*11930*/  FSEL R2, R2, RZ, P0 ;  /* 0x000000ff02027208 */ /* 0x000fe20000000000 */
[----:B------:R-:W-:Y:S01]  /*11940*/  FADD.FTZ R0, -R0, R13 ;  /* 0x0000000d00007221 */ /* 0x000fe20000010100 */
[----:B------:R-:W-:Y:S03]  /*11950*/  FSETP.NEU.FTZ.AND P0, PT, R3, -INF , PT ;  /* 0xff8000000300780b */ /* 0x000fe60003f1d000 */
[----:B------:R-:W-:Y:S02]  /*11960*/  FMUL.FTZ R0, R0, c[0x0][0x2d0] ;  /* 0x0000b40000007a20 */ /* 0x000fe40000410000 */
[--C-:B------:R-:W-:Y:S02]  /*11970*/  FFMA.FTZ R24, R24, c[0x0][0x2d0], -R2.reuse ;  /* 0x0000b40018187a23 */ /* 0x100fe40000010802 */
[--C-:B------:R-:W-:Y:S02]  /*11980*/  FFMA.FTZ R35, R35, c[0x0][0x2d0], -R2.reuse ;  /* 0x0000b40023237a23 */ /* 0x100fe40000010802 */
        /* <DEDUP_REMOVED lines=11> */
[----:B------:R-:W-:Y:S01]  /*11a40*/  FFMA.FTZ R33, R33, c[0x0][0x2d0], -R2 ;  /* 0x0000b40021217a23 */ /* 0x000fe20000010802 */
[----:B------:R-:W-:Y:S10]  /*11a50*/  MUFU.EX2 R35, R35 ;  /* 0x0000002300237308 */ /* 0x000ff40000000800 */
[----:B------:R-:W-:Y:S10]  /*11a60*/  MUFU.EX2 R34, R34 ;  /* 0x0000002200227308 */ /* 0x000ff40000000800 */
[----:B------:R-:W1:Y:S02]  /*11a70*/  MUFU.EX2 R33, R33 ;  /* 0x0000002100217308 */ /* 0x000e640000000800 */
[----:B-1----:R-:W-:Y:S01]  /*11a80*/  F2FP.PACK_AB R174, R33, R34 ;  /* 0x0000002221ae723e */ /* 0x002fe200000000ff */
[C---:B------:R-:W-:Y:S01]  /*11a90*/  FFMA.FTZ R2, R0.reuse, R234, R24 ;  /* 0x000000ea00027223 */ /* 0x040fe20000010018 */
[C---:B------:R-:W-:Y:S01]  /*11aa0*/  F2FP.PACK_AB R172, R35.reuse, R24 ;  /* 0x0000001823ac723e */ /* 0x040fe200000000ff */
[C---:B------:R-:W-:Y:S02]  /*11ab0*/  FMUL.FTZ R32, R0.reuse, R148 ;  /* 0x0000009400207220 */ /* 0x040fe40000410000 */
[----:B------:R-:W-:Y:S01]  /*11ac0*/  FADD.FTZ R8, R35, R2 ;  /* 0x0000000223087221 */ /* 0x000fe20000010000 */
[C---:B------:R-:W-:Y:S01]  /*11ad0*/  FSEL R2, R3.reuse, RZ, P0 ;  /* 0x000000ff03027208 */ /* 0x040fe20000000000 */
[----:B------:R-:W-:Y:S02]  /*11ae0*/  FMUL.FTZ R25, R0, R157 ;  /* 0x0000009d00197220 */ /* 0x000fe40000410000 */
[----:B------:R-:W-:Y:S02]  /*11af0*/  FADD.FTZ R8, R34, R8 ;  /* 0x0000000822087221 */ /* 0x000fe40000010000 */
[----:B------:R-:W-:Y:S02]  /*11b00*/  FADD.FTZ R2, -R2, R6 ;  /* 0x0000000602027221 */ /* 0x000fe40000010100 */
[----:B------:R-:W-:Y:S02]  /*11b10*/  FMUL.FTZ R6, R3, c[0x0][0x2d0] ;  /* 0x0000b40003067a20 */ /* 0x000fe40000410000 */
[----:B------:R-:W-:Y:S02]  /*11b20*/  FMUL.FTZ R2, R2, c[0x0][0x2d0] ;  /* 0x0000b40002027a20 */ /* 0x000fe40000410000 */
[----:B------:R-:W-:Y:S01]  /*11b30*/  FADD.FTZ R177, R33, R8 ;  /* 0x0000000821b17221 */ /* 0x000fe20000010000 */
[----:B------:R-:W-:Y:S01]  /*11b40*/  FSEL R6, R6, RZ, P0 ;  /* 0x000000ff06067208 */ /* 0x000fe20000000000 */
[C---:B------:R-:W-:Y:S01]  /*11b50*/  FMUL.FTZ R33, R0.reuse, R149 ;  /* 0x0000009500217220 */ /* 0x040fe20000410000 */
[----:B------:R-:W-:Y:S01]  /*11b60*/  ISETP.GT.AND P0, PT, R225, R217, PT ;  /* 0x000000d9e100720c */ /* 0x000fe20003f04270 */
[----:B------:R-:W1:Y:S01]  /*11b70*/  MUFU.EX2 R2, R2 ;  /* 0x0000000200027308 */ /* 0x000e620000000800 */
[----:B------:R-:W-:Y:S02]  /*11b80*/  FMUL.FTZ R8, R0, R168 ;  /* 0x000000a800087220 */ /* 0x000fe40000410000 */
[--C-:B------:R-:W-:Y:S02]  /*11b90*/  FFMA.FTZ R9, R9, c[0x0][0x2d0], -R6.reuse ;  /* 0x0000b40009097a23 */ /* 0x100fe40000010806 */
[--C-:B------:R-:W-:Y:S02]  /*11ba0*/  FFMA.FTZ R23, R23, c[0x0][0x2d0], -R6.reuse ;  /* 0x0000b40017177a23 */ /* 0x100fe40000010806 */
[--C-:B------:R-:W-:Y:S02]  /*11bb0*/  FFMA.FTZ R13, R22, c[0x0][0x2d0], -R6.reuse ;  /* 0x0000b400160d7a23 */ /* 0x100fe40000010806 */
[--C-:B------:R-:W-:Y:S01]  /*11bc0*/  FFMA.FTZ R173, R21, c[0x0][0x2d0], -R6.reuse ;  /* 0x0000b40015ad7a23 */ /* 0x100fe20000010806 */
[----:B------:R2:W-:Y:S01]  /*11bd0*/  MUFU.EX2 R168, R23 ;  /* 0x0000001700a87308 */ /* 0x0005e20000000800 */
[----:B------:R-:W-:Y:S02]  /*11be0*/  FMUL.FTZ R21, R0, R161 ;  /* 0x000000a100157220 */ /* 0x000fe40000410000 */
[--C-:B------:R-:W-:Y:S02]  /*11bf0*/  FFMA.FTZ R185, R14, c[0x0][0x2d0], -R6.reuse ;  /* 0x0000b4000eb97a23 */ /* 0x100fe40000010806 */
[--C-:B------:R-:W-:Y:S02]  /*11c00*/  FFMA.FTZ R176, R19, c[0x0][0x2d0], -R6.reuse ;  /* 0x0000b40013b07a23 */ /* 0x100fe40000010806 */
[--C-:B------:R-:W-:Y:S02]  /*11c10*/  FFMA.FTZ R179, R18, c[0x0][0x2d0], -R6.reuse ;  /* 0x0000b40012b37a23 */ /* 0x100fe40000010806 */
[--C-:B------:R-:W-:Y:S01]  /*11c20*/  FFMA.FTZ R180, R17, c[0x0][0x2d0], -R6.reuse ;  /* 0x0000b40011b47a23 */ /* 0x100fe20000010806 */
[----:B------:R-:W-:Y:S01]  /*11c30*/  MUFU.EX2 R161, R13 ;  /* 0x0000000d00a17308 */ /* 0x000fe20000000800 */
[--C-:B------:R-:W-:Y:S02]  /*11c40*/  FFMA.FTZ R186, R16, c[0x0][0x2d0], -R6.reuse ;  /* 0x0000b40010ba7a23 */ /* 0x100fe40000010806 */
[--C-:B------:R-:W-:Y:S02]  /*11c50*/  FFMA.FTZ R178, R20, c[0x0][0x2d0], -R6.reuse ;  /* 0x0000b40014b27a23 */ /* 0x100fe40000010806 */
[C---:B-1----:R-:W-:Y:S02]  /*11c60*/  FMUL.FTZ R34, R2.reuse, R150 ;  /* 0x0000009602227220 */ /* 0x042fe40000410000 */
[C---:B------:R-:W-:Y:S02]  /*11c70*/  FMUL.FTZ R35, R2.reuse, R151 ;  /* 0x0000009702237220 */ /* 0x040fe40000410000 */
[----:B------:R-:W1:Y:S01]  /*11c80*/  LDSM.16.MT88.4 R148, [R193] ;  /* 0x00000000c194783b */ /* 0x000e620000004200 */
[----:B------:R3:W4:Y:S01]  /*11c90*/  MUFU.EX2 R14, R9 ;  /* 0x00000009000e7308 */ /* 0x0007220000000800 */
[--C-:B------:R-:W-:Y:S02]  /*11ca0*/  FFMA.FTZ R187, R11, c[0x0][0x2d0], -R6.reuse ;  /* 0x0000b4000bbb7a23 */ /* 0x100fe40000010806 */
[----:B------:R-:W-:Y:S02]  /*11cb0*/  FMUL.FTZ R11, R2, R171 ;  /* 0x000000ab020b7220 */ /* 0x000fe40000410000 */
[----:B------:R-:W-:Y:S02]  /*11cc0*/  FFMA.FTZ R6, R10, c[0x0][0x2d0], -R6 ;  /* 0x0000b4000a067a23 */ /* 0x000fe40000010806 */
[----:B------:R-:W-:Y:S02]  /*11cd0*/  FMUL.FTZ R10, R2, R170 ;  /* 0x000000aa020a7220 */ /* 0x000fe40000410000 */
[C---:B------:R-:W-:Y:S01]  /*11ce0*/  FMUL.FTZ R16, R0.reuse, R164 ;  /* 0x000000a400107220 */ /* 0x040fe20000410000 */
[----:B------:R4:W5:Y:S01]  /*11cf0*/  MUFU.EX2 R216, R173 ;  /* 0x000000ad00d87308 */ /* 0x0009620000000800 */
[----:B------:R-:W-:Y:S02]  /*11d00*/  FMUL.FTZ R17, R0, R165 ;  /* 0x000000a500117220 */ /* 0x000fe40000410000 */
[C---:B------:R-:W-:Y:S02]  /*11d10*/  FMUL.FTZ R18, R2.reuse, R166 ;  /* 0x000000a602127220 */ /* 0x040fe40000410000 */
[----:B------:R-:W-:Y:S02]  /*11d20*/  FMUL.FTZ R19, R2, R167 ;  /* 0x000000a702137220 */ /* 0x000fe40000410000 */
[----:B------:R-:W-:Y:S01]  /*11d30*/  FMUL.FTZ R20, R0, R160 ;  /* 0x000000a000147220 */ /* 0x000fe20000410000 */
[----:B------:R-:W-:Y:S01]  /*11d40*/  LDSM.16.MT88.4 R164, [R193+0x1000] ;  /* 0x00100000c1a4783b */ /* 0x000fe20000004200 */
[C---:B------:R-:W-:Y:S01]  /*11d50*/  FMUL.FTZ R22, R2.reuse, R162 ;  /* 0x000000a202167220 */ /* 0x040fe20000410000 */
[----:B------:R-:W1:Y:S01]  /*11d60*/  MUFU.EX2 R13, R184 ;  /* 0x000000b8000d7308 */ /* 0x000e620000000800 */
[C---:B--2---:R-:W-:Y:S02]  /*11d70*/  FMUL.FTZ R23, R2.reuse, R163 ;  /* 0x000000a302177220 */ /* 0x044fe40000410000 */
[----:B------:R-:W-:Y:S02]  /*11d80*/  FMUL.FTZ R26, R2, R158 ;  /* 0x0000009e021a7220 */ /* 0x000fe40000410000 */
[----:B---3--:R-:W-:Y:S02]  /*11d90*/  FMUL.FTZ R9, R0, R169 ;  /* 0x000000a900097220 */ /* 0x008fe40000410000 */
[----:B------:R-:W-:Y:S02]  /*11da0*/  FMUL.FTZ R27, R2, R159 ;  /* 0x0000009f021b7220 */ /* 0x000fe40000410000 */
[C---:B------:R-:W-:Y:S01]  /*11db0*/  FMUL.FTZ R24, R0.reuse, R156 ;  /* 0x0000009c00187220 */ /* 0x040fe20000410000 */
[----:B------:R-:W-:Y:S01]  /*11dc0*/  MUFU.EX2 R178, R178 ;  /* 0x000000b200b27308 */ /* 0x000fe20000000800 */
[C---:B------:R-:W-:Y:S02]  /*11dd0*/  FMUL.FTZ R28, R0.reuse, R152 ;  /* 0x00000098001c7220 */ /* 0x040fe40000410000 */
[----:B------:R-:W-:Y:S01]  /*11de0*/  FMUL.FTZ R29, R0, R153 ;  /* 0x00000099001d7220 */ /* 0x000fe20000410000 */
[----:B----4-:R-:W-:Y:S01]  /*11df0*/  F2FP.PACK_AB R173, R168, R14 ;  /* 0x0000000ea8ad723e */ /* 0x010fe200000000ff */
[----:B------:R-:W-:Y:S01]  /*11e00*/  FMUL.FTZ R30, R2, R154 ;  /* 0x0000009a021e7220 */ /* 0x000fe20000410000 */
[----:B-----5:R-:W-:Y:S01]  /*11e10*/  F2FP.PACK_AB R175, R216, R161 ;  /* 0x000000a1d8af723e */ /* 0x020fe200000000ff */
[----:B------:R-:W-:Y:S02]  /*11e20*/  FMUL.FTZ R31, R2, R155 ;  /* 0x0000009b021f7220 */ /* 0x000fe40000410000 */
[----:B------:R-:W-:Y:S01]  /*11e30*/  LDSM.16.MT88.4 R152, [R193+0x800] ;  /* 0x00080000c198783b */ /* 0x000fe20000004200 */
[----:B------:R-:W-:Y:S01]  /*11e40*/  MUFU.EX2 R156, R182 ;  /* 0x000000b6009c7308 */ /* 0x000fe20000000800 */
[C---:B------:R-:W-:Y:S02]  /*11e50*/  FMUL.FTZ R36, R0.reuse, R36 ;  /* 0x0000002400247220 */ /* 0x040fe40000410000 */
        /* <DEDUP_REMOVED lines=113> */
[C---:B------:R-:W-:Y:S02]  /*12570*/  FFMA.FTZ R160, R2.reuse, R233, R14 ;  /* 0x000000e902a07223 */ /* 0x040fe4000001000e */
[----:B------:R-:W-:Y:S01]  /*12580*/  MUFU.EX2 R14, R181 ;  /* 0x000000b5000e7308 */ /* 0x000fe20000000800 */
[C---:B------:R-:W-:Y:S02]  /*12590*/  FMUL.FTZ R134, R2.reuse, R134 ;  /* 0x0000008602867220 */ /* 0x040fe40000410000 */
[C---:B------:R-:W-:Y:S02]  /*125a0*/  FMUL.FTZ R135, R2.reuse, R135 ;  /* 0x0000008702877220 */ /* 0x040fe40000410000 */
[C---:B------:R-:W-:Y:S02]  /*125b0*/  FMUL.FTZ R138, R2.reuse, R138 ;  /* 0x0000008a028a7220 */ /* 0x040fe40000410000 */
[----:B------:R-:W-:Y:S02]  /*125c0*/  FMUL.FTZ R139, R2, R139 ;  /* 0x0000008b028b7220 */ /* 0x000fe40000410000 */
[C---:B------:R-:W-:Y:S01]  /*125d0*/  FMUL.FTZ R132, R0.reuse, R132 ;  /* 0x0000008400847220 */ /* 0x040fe20000410000 */
[----:B------:R-:W2:Y:S01]  /*125e0*/  MUFU.EX2 R2, R183 ;  /* 0x000000b700027308 */ /* 0x000ea20000000800 */
[C---:B------:R-:W-:Y:S02]  /*125f0*/  FMUL.FTZ R133, R0.reuse, R133 ;  /* 0x0000008500857220 */ /* 0x040fe40000410000 */
[C---:B------:R-:W-:Y:S01]  /*12600*/  FMUL.FTZ R136, R0.reuse, R136 ;  /* 0x0000008800887220 */ /* 0x040fe20000410000 */
[C---:B-1----:R-:W-:Y:S03]  /*12610*/  HMMA.16816.F32 R52, R172.reuse, R148, R52 ;  /* 0x00000094ac34723c */ /* 0x042fe60000001834 */
[----:B------:R-:W-:Y:S03]  /*12620*/  FMUL.FTZ R137, R0, R137 ;  /* 0x0000008900897220 */ /* 0x000fe60000410000 */
[----:B------:R-:W1:Y:S01]  /*12630*/  MUFU.EX2 R181, R176 ;  /* 0x000000b000b57308 */ /* 0x000e620000000800 */
[----:B------:R-:W-:Y:S01]  /*12640*/  FADD.FTZ R0, R13, R177 ;  /* 0x000000b10d007221 */ /* 0x000fe20000010000 */
[C---:B------:R-:W-:Y:S01]  /*12650*/  HMMA.16816.F32 R56, R172.reuse, R150, R56 ;  /* 0x00000096ac38723c */ /* 0x040fe20000001838 */
[----:B------:R-:W3:Y:S07]  /*12660*/  LDSM.16.MT88.4 R148, [R196+0x1800] ;  /* 0x00180000c494783b */ /* 0x000eee0000004200 */
[----:B------:R-:W-:Y:S01]  /*12670*/  MUFU.EX2 R176, R186 ;  /* 0x000000ba00b07308 */ /* 0x000fe20000000800 */
[----:B--2---:R-:W-:Y:S04]  /*12680*/  FADD.FTZ R0, R2, R0 ;  /* 0x0000000002007221 */ /* 0x004fe80000010000 */
[----:B------:R-:W-:Y:S05]  /*12690*/  FADD.FTZ R0, R156, R0 ;  /* 0x000000009c007221 */ /* 0x000fea0000010000 */
[----:B------:R-:W2:Y:S01]  /*126a0*/  MUFU.EX2 R177, R185 ;  /* 0x000000b900b17308 */ /* 0x000ea20000000800 */
[----:B------:R-:W-:Y:S01]  /*126b0*/  FADD.FTZ R0, R14, R0 ;  /* 0x000000000e007221 */ /* 0x000fe20000010000 */
        /* <DEDUP_REMOVED lines=36> */
[----:B--2---:R-:W-:Y:S05]  /*12900*/  F2FP.PACK_AB R173, R177, R176 ;  /* 0x000000b0b1ad723e */ /* 0x004fea00000000ff */
[C---:B------:R-:W-:Y:S02]  /*12910*/  HMMA.16816.F32 R8, R148.reuse, R152, R8 ;  /* 0x000000989408723c */ /* 0x040fe40000001808 */
[----:B------:R-:W2:Y:S03]  /*12920*/  MUFU.EX2 R13, R189 ;  /* 0x000000bd000d7308 */ /* 0x000ea60000000800 */
[----:B---3--:R-:W-:Y:S03]  /*12930*/  FADD.FTZ R0, R2, R0 ;  /* 0x0000000002007221 */ /* 0x008fe60000010000 */
[C---:B------:R-:W-:Y:S01]  /*12940*/  HMMA.16816.F32 R16, R148.reuse, R154, R16 ;  /* 0x0000009a9410723c */ /* 0x040fe20000001810 */
[----:B------:R-:W3:Y:S03]  /*12950*/  LDSM.16.MT88.4 R152, [R196+0x800] ;  /* 0x00080000c498783b */ /* 0x000ee60000004200 */
[----:B------:R-:W5:Y:S01]  /*12960*/  MUFU.EX2 R174, R188 ;  /* 0x000000bc00ae7308 */ /* 0x000f620000000800 */
[C---:B----4-:R-:W-:Y:S01]  /*12970*/  FADD.FTZ R0, R172.reuse, R0 ;  /* 0x00000000ac007221 */ /* 0x050fe20000010000 */
[----:B------:R-:W-:Y:S01]  /*12980*/  F2FP.PACK_AB R172, R172, R2 ;  /* 0x00000002acac723e */ /* 0x000fe200000000ff */
[----:B------:R-:W-:Y:S07]  /*12990*/  FADD.FTZ R2, R168, R160 ;  /* 0x000000a0a8027221 */ /* 0x000fee0000010000 */
[----:B------:R-:W4:Y:S01]  /*129a0*/  MUFU.EX2 R14, R187 ;  /* 0x000000bb000e7308 */ /* 0x000f220000000800 */
[----:B--2---:R-:W-:Y:S01]  /*129b0*/  FADD.FTZ R0, R13, R0 ;  /* 0x000000000d007221 */ /* 0x004fe20000010000 */
[C---:B-1----:R-:W-:Y:S03]  /*129c0*/  HMMA.16816.F32 R20, R148.reuse, R156, R20 ;  /* 0x0000009c9414723c */ /* 0x042fe60000001814 */
[C---:B-----5:R-:W-:Y:S01]  /*129d0*/  FADD.FTZ R234, R174.reuse, R0 ;  /* 0x00000000aeea7221 */ /* 0x060fe20000010000 */
[----:B------:R-:W-:Y:S04]  /*129e0*/  F2FP.PACK_AB R174, R174, R13 ;  /* 0x0000000daeae723e */ /* 0x000fe800000000ff */
[C---:B------:R-:W-:Y:S01]  /*129f0*/  HMMA.16816.F32 R24, R148.reuse, R158, R24 ;  /* 0x0000009e9418723c */ /* 0x040fe20000001818 */
[----:B------:R-:W1:Y:S03]  /*12a00*/  LDSM.16.MT88.4 R156, [R195+0x800] ;  /* 0x00080000c39c783b */ /* 0x000e660000004200 */
[----:B------:R-:W-:Y:S01]  /*12a10*/  FADD.FTZ R0, R161, R2 ;  /* 0x00000002a1007221 */ /* 0x000fe20000010000 */
[----:B------:R-:W-:Y:S02]  /*12a20*/  MOV R13, R4 ;  /* 0x00000004000d7202 */ /* 0x000fe40000000f00 */
[----:B----4-:R-:W-:Y:S01]  /*12a30*/  F2FP.PACK_AB R175, R6, R14 ;  /* 0x0000000e06af723e */ /* 0x010fe200000000ff */
[----:B------:R-:W-:Y:S01]  /*12a40*/  FADD.FTZ R0, R216, R0 ;  /* 0x00000000d8007221 */ /* 0x000fe20000010000 */
[C---:B---3--:R-:W-:Y:S03]  /*12a50*/  HMMA.16816.F32 R28, R148.reuse, R152, R28 ;  /* 0x00000098941c723c */ /* 0x048fe6000000181c */
[----:B------:R-:W-:Y:S04]  /*12a60*/  FADD.FTZ R0, R178, R0 ;  /* 0x00000000b2007221 */ /* 0x000fe80000010000 */
[----:B------:R-:W-:Y:S01]  /*12a70*/  FADD.FTZ R0, R181, R0 ;  /* 0x00000000b5007221 */ /* 0x000fe20000010000 */
[C---:B------:R-:W-:Y:S01]  /*12a80*/  HMMA.16816.F32 R32, R148.reuse, R154, R32 ;  /* 0x0000009a9420723c */ /* 0x040fe20000001820 */
[----:B------:R-:W2:Y:S03]  /*12a90*/  LDSM.16.MT88.4 R152, [R193+0x2000] ;  /* 0x00200000c198783b */ /* 0x000ea60000004200 */
[----:B------:R-:W-:Y:S04]  /*12aa0*/  FADD.FTZ R0, R179, R0 ;  /* 0x00000000b3007221 */ /* 0x000fe80000010000 */
[----:B------:R-:W-:Y:S04]  /*12ab0*/  FADD.FTZ R0, R180, R0 ;  /* 0x00000000b4007221 */ /* 0x000fe80000010000 */
[----:B------:R-:W-:Y:S04]  /*12ac0*/  FADD.FTZ R0, R176, R0 ;  /* 0x00000000b0007221 */ /* 0x000fe80000010000 */
[----:B------:R-:W-:Y:S04]  /*12ad0*/  FADD.FTZ R0, R177, R0 ;  /* 0x00000000b1007221 */ /* 0x000fe80000010000 */
[----:B------:R-:W-:Y:S01]  /*12ae0*/  FADD.FTZ R0, R14, R0 ;  /* 0x000000000e007221 */ /* 0x000fe20000010000 */
[C---:B-1----:R-:W-:Y:S03]  /*12af0*/  HMMA.16816.F32 R36, R148.reuse, R156, R36 ;  /* 0x0000009c9424723c */ /* 0x042fe60000001824 */
[----:B------:R-:W-:Y:S01]  /*12b00*/  FADD.FTZ R233, R6, R0 ;  /* 0x0000000006e97221 */ /* 0x000fe20000010000 */
[----:B------:R-:W-:Y:S02]  /*12b10*/  IADD3 R0, R225, -0x1, RZ ;  /* 0xffffffffe1007810 */ /* 0x000fe40007ffe0ff */
[----:B------:R-:W-:Y:S02]  /*12b20*/  MOV R6, R3 ;  /* 0x0000000300067202 */ /* 0x000fe40000000f00 */
[C---:B------:R-:W-:Y:S01]  /*12b30*/  HMMA.16816.F32 R40, R148.reuse, R158, R40 ;  /* 0x0000009e9428723c */ /* 0x040fe20000001828 */
[----:B------:R-:W1:Y:S03]  /*12b40*/  LDSM.16.MT88.4 R156, [R194+0x2000] ;  /* 0x00200000c29c783b */ /* 0x000e660000004200 */
[----:B------:R-:W-:Y:S04]  /*12b50*/  MOV R225, R0 ;  /* 0x0000000000e17202 */ /* 0x000fe80000000f00 */
        /* <DEDUP_REMOVED lines=31> */
[C---:B------:R-:W-:Y:S08]  /*12d50*/  HMMA.16816.F32 R128, R148.reuse, R154, R128 ;  /* 0x0000009a9480723c */ /* 0x040ff00000001880 */
        /* <DEDUP_REMOVED lines=49> */
[----:B------:R-:W-:-:S11]  /*13070*/  @P0 BRA `(.L_x_2407) ;  /* 0xffffc2a000000947 */ /* 0x000fd6000383ffff */
[----:B------:R-:W2:Y:S01]  /*13080*/  LDL R2, [R1+0x4] ;  /* 0x0000040001027983 */ /* 0x000ea20000100800 */
[----:B------:R-:W-:Y:S01]  /*13090*/  MOV R225, R0 ;  /* 0x0000000000e17202 */ /* 0x000fe20000000f00 */
[----:B------:R-:W-:-:S02]  /*130a0*/  IMAD.MOV.U32 R6, RZ, RZ, R3 ;  /* 0x000000ffff067224 */ /* 0x000fc400078e0003 */
[----:B------:R-:W-:Y:S01]  /*130b0*/  IMAD.MOV.U32 R13, RZ, RZ, R4 ;  /* 0x000000ffff0d7224 */ /* 0x000fe200078e0004 */
[----:B--2---:R-:W-:-:S07]  /*130c0*/  SHF.L.U32 R0, R2, 0x7, RZ ;  /* 0x0000000702007819 */ /* 0x004fce00000006ff */
.L_x_2384:
[----:B------:R-:W-:Y:S01]  /*130d0*/  IMAD.MOV.U32 R4, RZ, RZ, 0x1 ;  /* 0x00000001ff047424 */ /* 0x000fe200078e00ff */
[----:B------:R-:W-:-:S04]  /*130e0*/  IADD3 R0, R0, 0x7f, RZ ;  /* 0x0000007f00007810 */ /* 0x000fc80007ffe0ff */
[----:B------:R-:W-:-:S13]  /*130f0*/  ISETP.NE.AND P0, PT, R4, c[0x0][0x2c4], PT ;  /* 0x0000b10004007a0c */ /* 0x000fda0003f05270 */
[----:B------:R-:W-:-:S05]  /*13100*/  @P0 IMAD.HI.U32 R2, R0, c[0x0][0x2c8], RZ ;  /* 0x0000b20000020a27 */ /* 0x000fca00078e00ff */
[----:B------:R-:W-:Y:S02]  /*13110*/  @P0 SHF.R.U32.HI R0, RZ, c[0x0][0x2cc], R2 ;  /* 0x0000b300ff000a19 */ /* 0x000fe40000011602 */
[----:B------:R-:W2:Y:S01]  /*13120*/  LDL R2, [R1+0x64] ;  /* 0x0000640001027983 */ /* 0x000ea20000100800 */
[----:B------:R-:W-:Y:S02]  /*13130*/  ISETP.LE.AND P1, PT, R4, c[0x0][0x32c], PT ;  /* 0x0000cb0004007a0c */ /* 0x000fe40003f23270 */
[----:B--2---:R-:W-:Y:S02]  /*13140*/  IADD3 R2, R0, 0x1, R2 ;  /* 0x0000000100027810 */ /* 0x004fe40007ffe002 */
[----:B------:R-:W2:Y:S01]  /*13150*/  LDL R0, [R1+0x58] ;  /* 0x0000580001007983 */ /* 0x000ea20000100800 */
[----:B------:R-:W-:-:S08]  /*13160*/  LOP3.LUT R213, R213, 0xffffefff, RZ, 0xc0, !PT ;  /* 0xffffefffd5d57812 */ /* 0x000fd000078ec0ff */
[----:B------:R-:W-:Y:S01]  /*13170*/  @P1 LOP3.LUT R213, R213, 0x1000, RZ, 0xfc, !PT ;  /* 0x00001000d5d51812 */ /* 0x000fe200078efcff */
[----:B--2---:R-:W-:-:S05]  /*13180*/  IMAD.IADD R0, R2, 0x1, -R0 ;  /* 0x0000000102007824 */ /* 0x004fca00078e0a00 */
[----:B------:R-:W-:Y:S01]  /*13190*/  IADD3 R2, R0, -c[0x0][0x324], RZ ;  /* 0x8000c90000027a10 */ /* 0x000fe20007ffe0ff */
[----:B------:R-:W-:Y:S05]  /*131a0*/  @!P1 BRA `(.L_x_2408) ;  /* 0x000000f000009947 */ /* 0x000fea0003800000 */
[----:B------:R-:W-:Y:S01]  /*131b0*/  ISETP.GT.AND P0, PT, R0, -0x1, PT ;  /* 0xffffffff0000780c */ /* 0x000fe20003f04270 */
[----:B------:R-:W-:-:S12]  /*131c0*/  BSSY B0, `(.L_x_2409) ;  /* 0x000000b000007945 */ /* 0x000fd80003800000 */
[----:B------:R-:W-:Y:S05]  /*131d0*/  @P0 BRA `(.L_x_2410) ;  /* 0x0000006000000947 */ /* 0x000fea0003800000 */
[----:B------:R-:W-:Y:S02]  /*131e0*/  ISETP.NE.AND P0, PT, R4, c[0x0][0x32c], PT ;  /* 0x0000cb0004007a0c */ /* 0x000fe40003f05270 */
[----:B------:R-:W-:-:S11]  /*131f0*/  LOP3.LUT R0, RZ, R0, RZ, 0x33, !PT ;  /* 0x00000000ff007212 */ /* 0x000fd600078e33ff */
[----:B------:R-:W-:-:S05]  /*13200*/  @P0 IMAD.HI.U32 R3, R0, c[0x0][0x330], RZ ;  /* 0x0000cc0000030a27 */ /* 0x000fca00078e00ff */
[----:B------:R-:W-:-:S04]  /*13210*/  @P0 SHF.R.U32.HI R0, RZ, c[0x0][0x334], R3 ;  /* 0x0000cd00ff000a19 */ /* 0x000fc80000011603 */
[----:B------:R-:W-:Y:S01]  /*13220*/  LOP3.LUT R0, RZ, R0, RZ, 0x33, !PT ;  /* 0x00000000ff007212 */ /* 0x000fe200078e33ff */
[----:B------:R-:W-:Y:S05]  /*13230*/  BRA `(.L_x_2411) ;  /* 0x0000003000007947 */ /* 0x000fea0003800000 */
.L_x_2410:
[----:B------:R-:W-:-:S13]  /*13240*/  ISETP.NE.AND P0, PT, R4, c[0x0][0x32c], PT ;  /* 0x0000cb0004007a0c */ /* 0x000fda0003f05270 */
[----:B------:R-:W-:-:S05]  /*13250*/  @P0 IMAD.HI.U32 R3, R0, c[0x0][0x330], RZ ;  /* 0x0000cc0000030a27 */ /* 0x000fca00078e00ff */
[----:B------:R-:W-:Y:S02]  /*13260*/  @P0 SHF.R.U32.HI R0, RZ, c[0x0][0x334], R3 ;  /* 0x0000cd00ff000a19 */ /* 0x000fe40000011603 */
.L_x_2411:
[----:B------:R-:W-:Y:S05]  /*13270*/  BSYNC B0 ;  /* 0x0000000000007941 */ /* 0x000fea0003800000 */
.L_x_2409:
[----:B------:R-:W-:-:S05]  /*13280*/  IMAD R0, R0, c[0x0][0x32c], RZ ;  /* 0x0000cb0000007a24 */ /* 0x000fca00078e02ff */
[----:B------:R-:W-:-:S04]  /*13290*/  IMNMX R2, R2, R0, !PT ;  /* 0x0000000002027217 */ /* 0x000fc80007800200 */
.L_x_2408:
[----:B------:R-:W-:-:S05]  /*132a0*/  IADD3 R2, R2, 0x2f, RZ ;  /* 0x0000002f02027810 */ /* 0x000fca0007ffe0ff */
[----:B------:R-:W-:-:S05]  /*132b0*/  IMAD.HI R2, R2, 0x2aaaaaab, RZ ;  /* 0x2aaaaaab02027827 */ /* 0x000fca00078e02ff */
[----:B------:R-:W-:-:S04]  /*132c0*/  SHF.R.U32.HI R219, RZ, 0x1f, R2 ;  /* 0x0000001fffdb7819 */ /* 0x000fc80000011602 */
[----:B------:R-:W-:-:S04]  /*132d0*/  LEA.HI.SX32 R219, R2, R219, 0x1d ;  /* 0x000000db02db7211 */ /* 0x000fc800078feaff */
[----:B------:R-:W-:-:S04]  /*132e0*/  IMNMX R219, R246, R219, !PT ;  /* 0x000000dbf6db7217 */ /* 0x000fc80007800200 */
[----:B------:R-:W-:-:S13]  /*132f0*/  ISETP.GE.AND P0, PT, R225, R219, PT ;  /* 0x000000dbe100720c */ /* 0x000fda0003f06270 */
[----:B------:R-:W-:Y:S05]  /*13300*/  @!P0 BRA `(.L_x_2412) ;  /* 0x000031e000008947 */ /* 0x000fea0003800000 */
.L_x_2425:
[----:B------:R-:W-:Y:S04]  /*13310*/  DEPBAR.LE SB0, 0x0 ;  /* 0x000080000000791a */ /* 0x000fe80000000000 */
[----:B------:R-:W-:Y:S01]  /*13320*/  WARPSYNC 0xffffffff ;  /* 0xffffffff00007948 */ /* 0x000fe20003800000 */
[----:B------:R-:W-:Y:S01]  /*13330*/  BAR.SYNC.DEFER_BLOCKING 0x0 ;  /* 0x0000000000007b1d */ /* 0x000fe20000010000 */
[----:B------:R-:W-:Y:S02]  /*13340*/  ISETP.GT.AND P0, PT, R246, R225, PT ;  /* 0x000000e1f600720c */ /* 0x000fe40003f04270 */
[----:B------:R-:W-:Y:S03]  /*13350*/  MOV R4, R13 ;  /* 0x0000000d00047202 */ /* 0x000fe60000000f00 */
        /* <DEDUP_REMOVED lines=26> */
.L_x_2541:
[----:B------:R-:W-:-:S05]  /*13500*/  BRA.DIV ~URZ, `(.L_x_2416) ;  /* 0x0000dde27f007947 */ /* 0x000fca000b800000 */
[----:B------:R4:W3:Y:S02]  /*13510*/  SHFL.IDX PT, R0, R10, RZ, 0x181f ;  /* 0x00181fff0a007589 */ /* 0x0008e400000e0000 */
.L_x_2542:
[----:B------:R-:W-:Y:S01]  /*13520*/  SHF.R.S32.HI R2, RZ, 0x1f, R215 ;  /* 0x0000001fff027819 */ /* 0x000fe200000114d7 */
[C---:B------:R-:W-:Y:S01]  /*13530*/  IMAD.SHL.U32 R22, R215.reuse, 0x2, RZ ;  /* 0x00000002d7167824 */ /* 0x040fe200078e00ff */
[C---:B------:R-:W-:Y:S01]  /*13540*/  ISETP.GE.AND P3, PT, R215.reuse, c[0x0][0x1d4], PT ;  /* 0x00007500d7007a0c */ /* 0x040fe20003f66270 */
[----:B------:R-:W-:Y:S01]  /*13550*/  IMAD.SHL.U32 R20, R232, 0x2, RZ ;  /* 0x00000002e8147824 */ /* 0x000fe200078e00ff */
[C---:B------:R-:W-:Y:S02]  /*13560*/  SHF.L.U64.HI R21, R215.reuse, 0x1, R2 ;  /* 0x00000001d7157819 */ /* 0x040fe40000010202 */
        /* <DEDUP_REMOVED lines=12> */
[----:B------:R-:W-:Y:S02]  /*13630*/  IADD3 R23, R215, 0xc0, RZ ;  /* 0x000000c0d7177810 */ /* 0x000fe40007ffe0ff */
[----:B------:R-:W-:Y:S02]  /*13640*/  SHF.L.U64.HI R28, R230, 0x1, R242 ;  /* 0x00000001e61c7819 */ /* 0x000fe400000102f2 */
[----:B------:R-:W-:Y:S02]  /*13650*/  LOP3.LUT P1, RZ, R213, 0x800, RZ, 0xc0, !PT ;  /* 0x00000800d5ff7812 */ /* 0x000fe4000782c0ff */
[----:B---3--:R-:W-:Y:S05]  /*13660*/  IADD3 R2, P0, R0, R20, RZ ;  /* 0x0000001400027210 */ /* 0x008fea0007f1e0ff */
[----:B------:R-:W-:Y:S05]  /*13670*/  IMAD.X R3, R8, 0x1, R30, P0 ;  /* 0x0000000108037824 */ /* 0x000fea00000e061e */
[----:B------:R3:W-:Y:S01]  /*13680*/  LDGSTS.E.BYPASS.LTC128B.128 [R214+0x5880], [R2.64], !P2 ;  /* 0x0588000002d67fae */ /* 0x0007e2000d101d4a */
[----:B------:R-:W-:Y:S01]  /*13690*/  ISETP.GE.AND P2, PT, R14, c[0x0][0x1d4], PT ;  /* 0x000075000e007a0c */ /* 0x000fe20003f46270 */
[----:B------:R-:W-:Y:S01]  /*136a0*/  IMAD.SHL.U32 R14, R230, 0x2, RZ ;  /* 0x00000002e60e7824 */ /* 0x000fe200078e00ff */
[----:B---3--:R-:W-:Y:S05]  /*136b0*/  IADD3 R2, P0, R0, R11, RZ ;  /* 0x0000000b00027210 */ /* 0x008fea0007f1e0ff */
[----:B------:R-:W-:Y:S06]  /*136c0*/  IMAD.X R3, R8, 0x1, R29, P0 ;  /* 0x0000000108037824 */ /* 0x000fec00000e061d */
        /* <DEDUP_REMOVED lines=9> */
.L_x_2543:
        /* <DEDUP_REMOVED lines=8> */
[----:B---3--:R-:W-:Y:S01]  /*137e0*/  IADD3 R9, R215, 0xc0, RZ ;  /* 0x000000c0d7097810 */ /* 0x008fe20007ffe0ff */
[----:B------:R-:W-:Y:S01]  /*137f0*/  IMAD.X R21, R8, 0x1, R30, P0 ;  /* 0x0000000108157824 */ /* 0x000fe200000e061e */
[----:B------:R-:W-:Y:S01]  /*13800*/  IADD3 R10, P0, R0, R11, RZ ;  /* 0x0000000b000a7210 */ /* 0x000fe20007f1e0ff */
        /* <DEDUP_REMOVED lines=11> */
.L_x_2414:
[----:B------:R-:W-:Y:S05]  /*138c0*/  BSYNC B0 ;  /* 0x0000000000007941 */ /* 0x000fea0003800000 */
.L_x_2413:
        /* <DEDUP_REMOVED lines=174> */
[----:B------:R-:W1:Y:S01]  /*143b0*/  MUFU.TANH R181, R18 ;  /* 0x0000001200b57308 */ /* 0x000e620000002400 */
[----:B----4-:R-:W4:Y:S01]  /*143c0*/  LDSM.16.M88.4 R8, [R15+0x5800] ;  /* 0x005800000f08783b */ /* 0x010f220000000200 */
[----:B------:R-:W-:Y:S08]  /*143d0*/  DEPBAR.LE SB0, 0x0 ;  /* 0x000080000000791a */ /* 0x000ff00000000000 */
[----:B------:R-:W1:Y:S01]  /*143e0*/  MUFU.TANH R179, R19 ;  /* 0x0000001300b37308 */ /* 0x000e620000002400 */
[----:B------:R-:W-:Y:S09]  /*143f0*/  BAR.SYNC.DEFER_BLOCKING 0x0 ;  /* 0x0000000000007b1d */ /* 0x000ff20000010000 */
[----:B------:R-:W1:Y:S10]  /*14400*/  MUFU.TANH R175, R20 ;  /* 0x0000001400af7308 */ /* 0x000e740000002400 */
[----:B------:R5:W1:Y:S10]  /*14410*/  MUFU.TANH R174, R21 ;  /* 0x0000001500ae7308 */ /* 0x000a740000002400 */
[----:B------:R-:W1:Y:S01]  /*14420*/  MUFU.TANH R177, R22 ;  /* 0x0000001600b17308 */ /* 0x000e620000002400 */
[C---:B----4-:R-:W-:Y:S09]  /*14430*/  HMMA.16816.F32 R28, R184.reuse, R8, R28 ;  /* 0x00000008b81c723c */ /* 0x050ff2000000181c */
[----:B------:R4:W1:Y:S01]  /*14440*/  MUFU.TANH R176, R23 ;  /* 0x0000001700b07308 */ /* 0x0008620000002400 */
[----:B------:R-:W-:Y:S09]  /*14450*/  HMMA.16816.F32 R32, R184, R10, R32 ;  /* 0x0000000ab820723c */ /* 0x000ff20000001820 */
[----:B------:R1:W1:Y:S05]  /*14460*/  MUFU.TANH R172, R24 ;  /* 0x0000001800ac7308 */ /* 0x00026a0000002400 */
[----:B-----5:R-:W-:Y:S05]  /*14470*/  FMUL.FTZ R21, R28, c[0x0][0x320] ;  /* 0x0000c8001c157a20 */ /* 0x020fea0000410000 */
[----:B------:R5:W2:Y:S01]  /*14480*/  MUFU.TANH R173, R26 ;  /* 0x0000001a00ad7308 */ /* 0x000aa20000002400 */
[----:B------:R-:W-:Y:S02]  /*14490*/  FMUL.FTZ R19, R29, c[0x0][0x320] ;  /* 0x0000c8001d137a20 */ /* 0x000fe40000410000 */
[----:B----4-:R-:W-:Y:S02]  /*144a0*/  FMUL.FTZ R23, R31, c[0x0][0x320] ;  /* 0x0000c8001f177a20 */ /* 0x010fe40000410000 */
[----:B------:R-:W-:Y:S02]  /*144b0*/  FMUL.FTZ R18, R32, c[0x0][0x320] ;  /* 0x0000c80020127a20 */ /* 0x000fe40000410000 */
[----:B------:R-:W-:Y:S03]  /*144c0*/  FMUL.FTZ R17, R33, c[0x0][0x320] ;  /* 0x0000c80021117a20 */ /* 0x000fe60000410000 */
[----:B------:R4:W2:Y:S01]  /*144d0*/  MUFU.TANH R180, R16 ;  /* 0x0000001000b47308 */ /* 0x0008a20000002400 */
[----:B------:R-:W-:Y:S02]  /*144e0*/  FMUL.FTZ R22, R34, c[0x0][0x320] ;  /* 0x0000c80022167a20 */ /* 0x000fe40000410000 */
[----:B------:R-:W-:Y:S02]  /*144f0*/  FMUL.FTZ R20, R35, c[0x0][0x320] ;  /* 0x0000c80023147a20 */ /* 0x000fe40000410000 */
[----:B-1----:R-:W-:Y:S05]  /*14500*/  FMUL.FTZ R24, R30, c[0x0][0x320] ;  /* 0x0000c8001e187a20 */ /* 0x002fea0000410000 */
[----:B------:R-:W1:Y:S01]  /*14510*/  MUFU.TANH R25, R25 ;  /* 0x0000001900197308 */ /* 0x000e620000002400 */
[----:B-----5:R-:W-:Y:S09]  /*14520*/  FMUL.FTZ R26, R27, c[0x0][0x320] ;  /* 0x0000c8001b1a7a20 */ /* 0x020ff20000410000 */
        /* <DEDUP_REMOVED lines=9> */
[----:B------:R-:W-:-:S05]  /*145c0*/  @!P0 BRA `(.L_x_2419) ;  /* 0x000005c000008947 */ /* 0x000fca0003800000 */
[--C-:B--234-:R-:W-:Y:S01]  /*145d0*/  IMAD.IADD R3, R251, 0x1, R241.reuse ;  /* 0x00000001fb037824 */ /* 0x11cfe200078e02f1 */
[----:B------:R-:W2:Y:S01]  /*145e0*/  LDL R0, [R1+0x78] ;  /* 0x0000780001007983 */ /* 0x000ea20000100800 */
[----:B------:R-:W-:Y:S03]  /*145f0*/  IMAD.MOV.U32 R224, RZ, RZ, RZ ;  /* 0x000000ffffe07224 */ /* 0x000fe600078e00ff */
[----:B------:R-:W-:Y:S01]  /*14600*/  ISETP.GT.AND P1, PT, R3, 0x2f, PT ;  /* 0x0000002f0300780c */ /* 0x000fe20003f24270 */
[----:B------:R-:W3:Y:S06]  /*14610*/  LDL.64 R190, [R1+0x88] ;  /* 0x0000880001be7983 */ /* 0x000eec0000100a00 */
[----:B------:R-:W4:Y:S04]  /*14620*/  LDL R14, [R1+0x9c] ;  /* 0x00009c00010e7983 */ /* 0x000f280000100800 */
[----:B------:R-:W5:Y:S06]  /*14630*/  LDL.64 R220, [R1+0x80] ;  /* 0x0000800001dc7983 */ /* 0x000f6c0000100a00 */
[----:B------:R-:W3:Y:S01]  /*14640*/  LDL R216, [R1+0x98] ;  /* 0x0000980001d87983 */ /* 0x000ee20000100800 */
[----:B--2---:R-:W-:Y:S02]  /*14650*/  IMAD R2, R225, 0x30, R0 ;  /* 0x00000030e1027824 */ /* 0x004fe400078e0200 */
[----:B------:R-:W-:Y:S03]  /*14660*/  IMAD.MOV.U32 R0, RZ, RZ, 0x1 ;  /* 0x00000001ff007424 */ /* 0x000fe600078e00ff */
[----:B------:R-:W-:Y:S02]  /*14670*/  IADD3 R2, R2, R251, R241 ;  /* 0x000000fb02027210 */ /* 0x000fe40007ffe0f1 */
[----:B------:R-:W-:Y:S02]  /*14680*/  ISETP.NE.AND P0, PT, R0, c[0x0][0x2b8], PT ;  /* 0x0000ae0000007a0c */ /* 0x000fe40003f05270 */
[----:B------:R-:W-:Y:S05]  /*14690*/  IADD3 R2, R2, -0x30, RZ ;  /* 0xffffffd002027810 */ /* 0x000fea0007ffe0ff */
[----:B------:R-:W-:Y:S06]  /*146a0*/  IMAD.MOV.U32 R0, RZ, RZ, R2 ;  /* 0x000000ffff007224 */ /* 0x000fec00078e0002 */
[----:B------:R-:W-:Y:S05]  /*146b0*/  @P0 IMAD.HI.U32 R3, R2, c[0x0][0x2bc], RZ ;  /* 0x0000af0002030a27 */ /* 0x000fea00078e00ff */
[----:B------:R-:W-:Y:S04]  /*146c0*/  @P0 SHF.R.U32.HI R0, RZ, c[0x0][0x2c0], R3 ;  /* 0x0000b000ff000a19 */ /* 0x000fe80000011603 */
[C---:B---3--:R-:W-:Y:S04]  /*146d0*/  @!P1 IADD3 R3, P0, R0.reuse, R190, RZ ;  /* 0x000000be00039210 */ /* 0x048fe80007f1e0ff */
        /* <DEDUP_REMOVED lines=23> */
.L_x_2544:
[----:B------:R-:W-:-:S05]  /*14850*/  BRA.DIV ~URZ, `(.L_x_2421) ;  /* 0x0000cc427f007947 */ /* 0x000fca000b800000 */
[----:B------:R4:W2:Y:S02]  /*14860*/  SHFL.IDX PT, R0, R16, RZ, 0x181f ;  /* 0x00181fff10007589 */ /* 0x0008a400000e0000 */
.L_x_2545:
        /* <DEDUP_REMOVED lines=27> */
.L_x_2546:
[C---:B--2---:R-:W-:Y:S02]  /*14a20*/  IADD3 R2, R215.reuse, 0x40, RZ ;  /* 0x00000040d7027810 */ /* 0x044fe40007ffe0ff */
[C---:B------:R-:W-:Y:S02]  /*14a30*/  ISETP.GE.AND P3, PT, R215.reuse, c[0x0][0x1d4], PT ;  /* 0x00007500d7007a0c */ /* 0x040fe40003f66270 */
[----:B------:R-:W-:Y:S02]  /*14a40*/  SHF.R.S32.HI R3, RZ, 0x1f, R215 ;  /* 0x0000001fff037819 */ /* 0x000fe400000114d7 */
[C---:B----4-:R-:W-:Y:S02]  /*14a50*/  @P0 LEA R10, P1, R215.reuse, R0, 0x1 ;  /* 0x00000000d70a0211 */ /* 0x050fe400078208ff */
[----:B------:R-:W-:Y:S02]  /*14a60*/  ISETP.GE.AND P2, PT, R2, c[0x0][0x1d4], PT ;  /* 0x0000750002007a0c */ /* 0x000fe40003f46270 */
[C---:B------:R-:W-:Y:S02]  /*14a70*/  @P0 LEA.HI.X R11, R215.reuse, R8, R3, 0x1, P1 ;  /* 0x00000008d70b0211 */ /* 0x040fe400008f0c03 */
[C---:B------:R-:W-:Y:S02]  /*14a80*/  @P0 LEA R2, P1, R232.reuse, R0, 0x1 ;  /* 0x00000000e8020211 */ /* 0x040fe400078208ff */
[C---:B---3--:R-:W-:Y:S01]  /*14a90*/  IADD3 R14, R215.reuse, 0x80, RZ ;  /* 0x00000080d70e7810 */ /* 0x048fe20007ffe0ff */
        /* <DEDUP_REMOVED lines=15> */
.L_x_2419:
[----:B--234-:R-:W-:Y:S05]  /*14b90*/  BSYNC B0 ;  /* 0x0000000000007941 */ /* 0x01cfea0003800000 */
.L_x_2418:
[----:B------:R-:W-:Y:S01]  /*14ba0*/  FMNMX.FTZ R2, R183, R13, !PT ;  /* 0x0000000db7027209 */ /* 0x000fe20007810000 */
        /* <DEDUP_REMOVED lines=26> */
.L_x_2547:
[----:B-12---:R-:W-:Y:S01]  /*14d50*/  FMNMX.FTZ R0, R0, R2, !PT ;  /* 0x0000000200007209 */ /* 0x006fe20007810000 */
[----:B------:R-:W-:-:S05]  /*14d60*/  BRA.DIV ~URZ, `(.L_x_2424) ;  /* 0x0000c8c27f007947 */ /* 0x000fca000b800000 */
[----:B------:R-:W1:Y:S02]  /*14d70*/  SHFL.BFLY PT, R13, R0, 0x1, 0x1f ;  /* 0x0c201f00000d7f89 */ /* 0x000e6400000e0000 */
[----:B-1----:R-:W-:Y:S02]  /*14d80*/  FMNMX.FTZ R13, R0, R13, !PT ;  /* 0x0000000d000d7209 */ /* 0x002fe40007810000 */
[----:B------:R-:W1:Y:S02]  /*14d90*/  SHFL.BFLY PT, R0, R8, 0x2, 0x1f ;  /* 0x0c401f0008007f89 */ /* 0x000e6400000e0000 */
[----:B-1----:R-:W-:Y:S05]  /*14da0*/  FMNMX.FTZ R0, R8, R0, !PT ;  /* 0x0000000008007209 */ /* 0x002fea0007810000 */
[----:B------:R1:W2:Y:S02]  /*14db0*/  SHFL.BFLY PT, R2, R0, 0x1, 0x1f ;  /* 0x0c201f0000027f89 */ /* 0x0002a400000e0000 */
.L_x_2548:
[----:B--2---:R-:W-:Y:S01]  /*14dc0*/  FMNMX.FTZ R3, R2, R0, !PT ;  /* 0x0000000002037209 */ /* 0x004fe20007810000 */
[C---:B-1----:R-:W-:Y:S01]  /*14dd0*/  FADD.FTZ R0, -R13.reuse, R4 ;  /* 0x000000040d007221 */ /* 0x042fe20000010100 */
[----:B------:R-:W-:Y:S01]  /*14de0*/  WARPSYNC 0xffffffff ;  /* 0xffffffff00007948 */ /* 0x000fe20003800000 */
[----:B------:R-:W-:Y:S01]  /*14df0*/  FMUL.FTZ R4, R13, c[0x0][0x2d0] ;  /* 0x0000b4000d047a20 */ /* 0x000fe20000410000 */
        /* <DEDUP_REMOVED lines=16> */
[----:B------:R-:W2:Y:S10]  /*14f00*/  MUFU.EX2 R10, R10 ;  /* 0x0000000a000a7308 */ /* 0x000eb40000000800 */
[----:B------:R3:W4:Y:S10]  /*14f10*/  MUFU.EX2 R14, R9 ;  /* 0x00000009000e7308 */ /* 0x0007340000000800 */
[----:B------:R5:W-:Y:S10]  /*14f20*/  MUFU.EX2 R174, R8 ;  /* 0x0000000800ae7308 */ /* 0x000bf40000000800 */
[----:B------:R-:W-:Y:S01]  /*14f30*/  MUFU.EX2 R4, R4 ;  /* 0x0000000400047308 */ /* 0x000fe20000000800 */
[----:B-1----:R-:W-:Y:S01]  /*14f40*/  FFMA.FTZ R0, R2, R234, R11 ;  /* 0x000000ea02007223 */ /* 0x002fe2000001000b */
[----:B--2---:R-:W-:Y:S01]  /*14f50*/  F2FP.PACK_AB R172, R10, R11 ;  /* 0x0000000b0aac723e */ /* 0x004fe200000000ff */
[----:B------:R-:W-:Y:S02]  /*14f60*/  FMUL.FTZ R32, R2, R148 ;  /* 0x0000009402207220 */ /* 0x000fe40000410000 */
[----:B---3--:R-:W-:Y:S02]  /*14f70*/  FADD.FTZ R9, R10, R0 ;  /* 0x000000000a097221 */ /* 0x008fe40000010000 */
[C---:B------:R-:W-:Y:S02]  /*14f80*/  FADD.FTZ R0, -R3.reuse, R6 ;  /* 0x0000000603007221 */ /* 0x040fe40000010100 */
[----:B------:R-:W-:Y:S02]  /*14f90*/  FMUL.FTZ R33, R2, R149 ;  /* 0x0000009502217220 */ /* 0x000fe40000410000 */
[----:B------:R-:W-:Y:S02]  /*14fa0*/  FMUL.FTZ R0, R0, c[0x0][0x2d0] ;  /* 0x0000b40000007a20 */ /* 0x000fe40000410000 */
[----:B------:R-:W-:Y:S02]  /*14fb0*/  FMUL.FTZ R6, R3, c[0x0][0x2d0] ;  /* 0x0000b40003067a20 */ /* 0x000fe40000410000 */
[----:B------:R-:W-:Y:S02]  /*14fc0*/  FMUL.FTZ R21, R2, R161 ;  /* 0x000000a102157220 */ /* 0x000fe40000410000 */
[----:B------:R-:W1:Y:S01]  /*14fd0*/  MUFU.EX2 R0, R0 ;  /* 0x0000000000007308 */ /* 0x000e620000000800 */
[--C-:B------:R-:W-:Y:S02]  /*14fe0*/  FFMA.FTZ R189, R189, c[0x0][0x2d0], -R6.reuse ;  /* 0x0000b400bdbd7a23 */ /* 0x100fe40000010806 */
[--C-:B-----5:R-:W-:Y:S02]  /*14ff0*/  FFMA.FTZ R8, R188, c[0x0][0x2d0], -R6.reuse ;  /* 0x0000b400bc087a23 */ /* 0x120fe40000010806 */
[--C-:B------:R-:W-:Y:S02]  /*15000*/  FFMA.FTZ R181, R181, c[0x0][0x2d0], -R6.reuse ;  /* 0x0000b400b5b57a23 */ /* 0x100fe40000010806 */
[--C-:B------:R-:W-:Y:S02]  /*15010*/  FFMA.FTZ R179, R179, c[0x0][0x2d0], -R6.reuse ;  /* 0x0000b400b3b37a23 */ /* 0x100fe40000010806 */
[--C-:B------:R-:W-:Y:S01]  /*15020*/  FFMA.FTZ R178, R173, c[0x0][0x2d0], -R6.reuse ;  /* 0x0000b400adb27a23 */ /* 0x100fe20000010806 */
[----:B------:R-:W-:Y:S01]  /*15030*/  MUFU.EX2 R161, R181 ;  /* 0x000000b500a17308 */ /* 0x000fe20000000800 */
[----:B----4-:R-:W-:Y:S02]  /*15040*/  FADD.FTZ R9, R14, R9 ;  /* 0x000000090e097221 */ /* 0x010fe40000010000 */
[--C-:B------:R-:W-:Y:S02]  /*15050*/  FFMA.FTZ R180, R26, c[0x0][0x2d0], -R6.reuse ;  /* 0x0000b4001ab47a23 */ /* 0x100fe40000010806 */
[--C-:B------:R-:W-:Y:S02]  /*15060*/  FFMA.FTZ R177, R177, c[0x0][0x2d0], -R6.reuse ;  /* 0x0000b400b1b17a23 */ /* 0x100fe40000010806 */
[--C-:B------:R-:W-:Y:S02]  /*15070*/  FFMA.FTZ R176, R176, c[0x0][0x2d0], -R6.reuse ;  /* 0x0000b400b0b07a23 */ /* 0x100fe40000010806 */
[--C-:B------:R-:W-:Y:S01]  /*15080*/  FFMA.FTZ R188, R24, c[0x0][0x2d0], -R6.reuse ;  /* 0x0000b40018bc7a23 */ /* 0x100fe20000010806 */
[----:B------:R2:W3:Y:S01]  /*15090*/  MUFU.EX2 R173, R8 ;  /* 0x0000000800ad7308 */ /* 0x0004e20000000800 */
[--C-:B------:R-:W-:Y:S02]  /*150a0*/  FFMA.FTZ R187, R23, c[0x0][0x2d0], -R6.reuse ;  /* 0x0000b40017bb7a23 */ /* 0x100fe40000010806 */
[--C-:B------:R-:W-:Y:S02]  /*150b0*/  FFMA.FTZ R190, R22, c[0x0][0x2d0], -R6.reuse ;  /* 0x0000b40016be7a23 */ /* 0x100fe40000010806 */
[C---:B-1----:R-:W-:Y:S02]  /*150c0*/  FMUL.FTZ R34, R0.reuse, R150 ;  /* 0x0000009600227220 */ /* 0x042fe40000410000 */
[C---:B------:R-:W-:Y:S02]  /*150d0*/  FMUL.FTZ R35, R0.reuse, R151 ;  /* 0x0000009700237220 */ /* 0x040fe40000410000 */
[----:B------:R-:W1:Y:S01]  /*150e0*/  LDSM.16.MT88.4 R148, [R193] ;  /* 0x00000000c194783b */ /* 0x000e620000004200 */
[----:B------:R-:W4:Y:S01]  /*150f0*/  MUFU.EX2 R189, R189 ;  /* 0x000000bd00bd7308 */ /* 0x000f220000000800 */
[C---:B------:R-:W-:Y:S02]  /*15100*/  FMUL.FTZ R10, R0.reuse, R170 ;  /* 0x000000aa000a7220 */ /* 0x040fe40000410000 */
[----:B------:R-:W-:Y:S02]  /*15110*/  FMUL.FTZ R11, R0, R171 ;  /* 0x000000ab000b7220 */ /* 0x000fe40000410000 */
[----:B------:R-:W-:Y:S02]  /*15120*/  FFMA.FTZ R6, R20, c[0x0][0x2d0], -R6 ;  /* 0x0000b40014067a23 */ /* 0x000fe40000010806 */
[----:B------:R-:W-:Y:S02]  /*15130*/  FMUL.FTZ R20, R2, R160 ;  /* 0x000000a002147220 */ /* 0x000fe40000410000 */
[C---:B------:R-:W-:Y:S01]  /*15140*/  FADD.FTZ R186, R174.reuse, R9 ;  /* 0x00000009aeba7221 */ /* 0x040fe20000010000 */
[----:B------:R-:W5:Y:S01]  /*15150*/  MUFU.EX2 R218, R179 ;  /* 0x000000b300da7308 */ /* 0x000f620000000800 */
[----:B------:R-:W-:Y:S01]  /*15160*/  F2FP.PACK_AB R174, R174, R14 ;  /* 0x0000000eaeae723e */ /* 0x000fe200000000ff */
[C---:B------:R-:W-:Y:S02]  /*15170*/  FMUL.FTZ R9, R2.reuse, R169 ;  /* 0x000000a902097220 */ /* 0x040fe40000410000 */
[----:B--2---:R-:W-:Y:S02]  /*15180*/  FMUL.FTZ R8, R2, R168 ;  /* 0x000000a802087220 */ /* 0x004fe40000410000 */
[----:B---3--:R-:W-:Y:S02]  /*15190*/  FFMA.FTZ R160, R0, R233, R173 ;  /* 0x000000e900a07223 */ /* 0x008fe400000100ad */
[C---:B------:R-:W-:Y:S02]  /*151a0*/  FMUL.FTZ R16, R2.reuse, R164 ;  /* 0x000000a402107220 */ /* 0x040fe40000410000 */
[----:B------:R-:W-:Y:S01]  /*151b0*/  FMUL.FTZ R17, R2, R165 ;  /* 0x000000a502117220 */ /* 0x000fe20000410000 */
[----:B------:R-:W2:Y:S01]  /*151c0*/  MUFU.EX2 R14, R185 ;  /* 0x000000b9000e7308 */ /* 0x000ea20000000800 */
[C---:B------:R-:W-:Y:S01]  /*151d0*/  FMUL.FTZ R18, R0.reuse, R166 ;  /* 0x000000a600127220 */ /* 0x040fe20000410000 */
[----:B----4-:R-:W-:Y:S01]  /*151e0*/  F2FP.PACK_AB R173, R189, R173 ;  /* 0x000000adbdad723e */ /* 0x010fe200000000ff */
[C---:B------:R-:W-:Y:S02]  /*151f0*/  FMUL.FTZ R19, R0.reuse, R167 ;  /* 0x000000a700137220 */ /* 0x040fe40000410000 */
[C---:B------:R-:W-:Y:S01]  /*15200*/  FMUL.FTZ R22, R0.reuse, R162 ;  /* 0x000000a200167220 */ /* 0x040fe20000410000 */
[----:B------:R-:W-:Y:S01]  /*15210*/  LDSM.16.MT88.4 R164, [R193+0x1000] ;  /* 0x00100000c1a4783b */ /* 0x000fe20000004200 */
[C---:B------:R-:W-:Y:S02]  /*15220*/  FMUL.FTZ R23, R0.reuse, R163 ;  /* 0x000000a300177220 */ /* 0x040fe40000410000 */
[C---:B------:R-:W-:Y:S01]  /*15230*/  FMUL.FTZ R26, R0.reuse, R158 ;  /* 0x0000009e001a7220 */ /* 0x040fe20000410000 */
[----:B------:R-:W-:Y:S01]  /*15240*/  MUFU.EX2 R179, R177 ;  /* 0x000000b100b37308 */ /* 0x000fe20000000800 */
[----:B------:R-:W-:Y:S01]  /*15250*/  FMUL.FTZ R27, R0, R159 ;  /* 0x0000009f001b7220 */ /* 0x000fe20000410000 */
[----:B-----5:R-:W-:Y:S01]  /*15260*/  F2FP.PACK_AB R175, R218, R161 ;  /* 0x000000a1daaf723e */ /* 0x020fe200000000ff */
[C---:B------:R-:W-:Y:S02]  /*15270*/  FMUL.FTZ R28, R2.reuse, R152 ;  /* 0x00000098021c7220 */ /* 0x040fe40000410000 */
[----:B------:R-:W-:Y:S02]  /*15280*/  FMUL.FTZ R29, R2, R153 ;  /* 0x00000099021d7220 */ /* 0x000fe40000410000 */
[C---:B------:R-:W-:Y:S02]  /*15290*/  FMUL.FTZ R30, R0.reuse, R154 ;  /* 0x0000009a001e7220 */ /* 0x040fe40000410000 */
[C---:B-1----:R-:W-:Y:S01]  /*152a0*/  HMMA.16816.F32 R8, R172.reuse, R148, R8 ;  /* 0x00000094ac08723c */ /* 0x042fe20000001808 */
[----:B------:R-:W-:Y:S04]  /*152b0*/  MUFU.EX2 R181, R176 ;  /* 0x000000b000b57308 */ /* 0x000fe80000000800 */
[----:B------:R-:W-:Y:S02]  /*152c0*/  FMUL.FTZ R31, R0, R155 ;  /* 0x0000009b001f7220 */ /* 0x000fe40000410000 */
[----:B------:R-:W-:Y:S01]  /*152d0*/  LDSM.16.MT88.4 R152, [R193+0x800] ;  /* 0x00080000c198783b */ /* 0x000fe20000004200 */
[C---:B------:R-:W-:Y:S03]  /*152e0*/  HMMA.16816.F32 R16, R172.reuse, R150, R16 ;  /* 0x00000096ac10723c */ /* 0x040fe60000001810 */
[----:B------:R-:W-:Y:S01]  /*152f0*/  MUFU.EX2 R178, R178 ;  /* 0x000000b200b27308 */ /* 0x000fe20000000800 */
[C---:B------:R-:W-:Y:S02]  /*15300*/  FMUL.FTZ R24, R2.reuse, R156 ;  /* 0x0000009c02187220 */ /* 0x040fe40000410000 */
[C---:B------:R-:W-:Y:S01]  /*15310*/  FMUL.FTZ R25, R2.reuse, R157 ;  /* 0x0000009d02197220 */ /* 0x040fe20000410000 */
[----:B------:R-:W1:Y:S01]  /*15320*/  LDSM.16.MT88.4 R148, [R194] ;  /* 0x00000000c294783b */ /* 0x000e620000004200 */
[C---:B------:R-:W-:Y:S04]  /*15330*/  FMUL.FTZ R36, R2.reuse, R36 ;  /* 0x0000002402247220 */ /* 0x040fe80000410000 */
        /* <DEDUP_REMOVED lines=21> */
[C---:B------:R-:W-:Y:S01]  /*15490*/  FMUL.FTZ R54, R0.reuse, R54 ;  /* 0x0000003600367220 */ /* 0x040fe20000410000 */
[C---:B-1----:R-:W-:Y:S03]  /*154a0*/  HMMA.16816.F32 R20, R172.reuse, R148, R20 ;  /* 0x00000094ac14723c */ /* 0x042fe60000001814 */
[----:B------:R-:W-:Y:S02]  /*154b0*/  FMUL.FTZ R55, R0, R55 ;  /* 0x0000003700377220 */ /* 0x000fe40000410000 */
[C---:B------:R-:W-:Y:S01]  /*154c0*/  FMUL.FTZ R56, R2.reuse, R56 ;  /* 0x0000003802387220 */ /* 0x040fe20000410000 */
[----:B------:R-:W-:Y:S01]  /*154d0*/  MUFU.EX2 R177, R187 ;  /* 0x000000bb00b17308 */ /* 0x000fe20000000800 */
[----:B------:R-:W-:Y:S01]  /*154e0*/  FMUL.FTZ R57, R2, R57 ;  /* 0x0000003902397220 */ /* 0x000fe20000410000 */
[C---:B------:R-:W-:Y:S01]  /*154f0*/  HMMA.16816.F32 R24, R172.reuse, R150, R24 ;  /* 0x00000096ac18723c */ /* 0x040fe20000001818 */
[----:B------:R-:W1:Y:S03]  /*15500*/  LDSM.16.MT88.4 R148, [R196] ;  /* 0x00000000c494783b */ /* 0x000e660000004200 */
[C---:B------:R-:W-:Y:S02]  /*15510*/  FMUL.FTZ R58, R0.reuse, R58 ;  /* 0x0000003a003a7220 */ /* 0x040fe40000410000 */
[----:B------:R-:W-:Y:S02]  /*15520*/  FMUL.FTZ R59, R0, R59 ;  /* 0x0000003b003b7220 */ /* 0x000fe40000410000 */
[C---:B------:R-:W-:Y:S01]  /*15530*/  FMUL.FTZ R60, R2.reuse, R60 ;  /* 0x0000003c023c7220 */ /* 0x040fe20000410000 */
[----:B------:R-:W-:Y:S03]  /*15540*/  MUFU.EX2 R6, R6 ;  /* 0x0000000600067308 */ /* 0x000fe60000000800 */
        /* <DEDUP_REMOVED lines=86> */
[C---:B------:R-:W-:Y:S01]  /*15ab0*/  FMUL.FTZ R135, R0.reuse, R135 ;  /* 0x0000008700877220 */ /* 0x040fe20000410000 */
[C---:B-1----:R-:W-:Y:S03]  /*15ac0*/  HMMA.16816.F32 R52, R172.reuse, R148, R52 ;  /* 0x00000094ac34723c */ /* 0x042fe60000001834 */
[C---:B------:R-:W-:Y:S02]  /*15ad0*/  FMUL.FTZ R138, R0.reuse, R138 ;  /* 0x0000008a008a7220 */ /* 0x040fe40000410000 */
[----:B------:R-:W-:Y:S02]  /*15ae0*/  FMUL.FTZ R139, R0, R139 ;  /* 0x0000008b008b7220 */ /* 0x000fe40000410000 */
[----:B--2---:R-:W-:Y:S01]  /*15af0*/  FADD.FTZ R0, R14, R186 ;  /* 0x000000ba0e007221 */ /* 0x004fe20000010000 */
[C---:B------:R-:W-:Y:S01]  /*15b00*/  HMMA.16816.F32 R56, R172.reuse, R150, R56 ;  /* 0x00000096ac38723c */ /* 0x040fe20000001838 */
[----:B------:R-:W1:Y:S03]  /*15b10*/  LDSM.16.MT88.4 R148, [R196+0x1800] ;  /* 0x00180000c494783b */ /* 0x000e660000004200 */
[----:B---3--:R-:W-:Y:S04]  /*15b20*/  FADD.FTZ R0, R2, R0 ;  /* 0x0000000002007221 */ /* 0x008fe80000010000 */
        /* <DEDUP_REMOVED lines=44> */
[----:B------:R-:W5:Y:S01]  /*15df0*/  MUFU.EX2 R14, R190 ;  /* 0x000000be000e7308 */ /* 0x000f620000000800 */
[C---:B---3--:R-:W-:Y:S01]  /*15e00*/  FADD.FTZ R0, R172.reuse, R0 ;  /* 0x00000000ac007221 */ /* 0x048fe20000010000 */
[----:B------:R-:W-:Y:S01]  /*15e10*/  F2FP.PACK_AB R172, R172, R2 ;  /* 0x00000002acac723e */ /* 0x000fe200000000ff */
[----:B------:R-:W-:Y:S02]  /*15e20*/  FADD.FTZ R2, R189, R160 ;  /* 0x000000a0bd027221 */ /* 0x000fe40000010000 */
[----:B----4-:R-:W-:Y:S03]  /*15e30*/  FADD.FTZ R0, R174, R0 ;  /* 0x00000000ae007221 */ /* 0x010fe60000010000 */
[C---:B------:R-:W-:Y:S01]  /*15e40*/  F2FP.PACK_AB R174, R4.reuse, R174 ;  /* 0x000000ae04ae723e */ /* 0x040fe200000000ff */
[C---:B--2---:R-:W-:Y:S03]  /*15e50*/  HMMA.16816.F32 R20, R148.reuse, R156, R20 ;  /* 0x0000009c9414723c */ /* 0x044fe60000001814 */
[----:B------:R-:W-:Y:S02]  /*15e60*/  FADD.FTZ R234, R4, R0 ;  /* 0x0000000004ea7221 */ /* 0x000fe40000010000 */
[----:B------:R-:W-:Y:S01]  /*15e70*/  FADD.FTZ R0, R161, R2 ;  /* 0x00000002a1007221 */ /* 0x000fe20000010000 */
[----:B-----5:R-:W-:Y:S02]  /*15e80*/  F2FP.PACK_AB R175, R6, R14 ;  /* 0x0000000e06af723e */ /* 0x020fe400000000ff */
[C---:B------:R-:W-:Y:S01]  /*15e90*/  HMMA.16816.F32 R24, R148.reuse, R158, R24 ;  /* 0x0000009e9418723c */ /* 0x040fe20000001818 */
[----:B------:R-:W2:Y:S03]  /*15ea0*/  LDSM.16.MT88.4 R156, [R195+0x800] ;  /* 0x00080000c39c783b */ /* 0x000ea60000004200 */
[----:B------:R-:W-:Y:S04]  /*15eb0*/  FADD.FTZ R0, R218, R0 ;  /* 0x00000000da007221 */ /* 0x000fe80000010000 */
[----:B------:R-:W-:Y:S01]  /*15ec0*/  FADD.FTZ R0, R179, R0 ;  /* 0x00000000b3007221 */ /* 0x000fe20000010000 */
[C---:B-1----:R-:W-:Y:S03]  /*15ed0*/  HMMA.16816.F32 R28, R148.reuse, R152, R28 ;  /* 0x00000098941c723c */ /* 0x042fe6000000181c */
[----:B------:R-:W-:Y:S04]  /*15ee0*/  FADD.FTZ R0, R181, R0 ;  /* 0x00000000b5007221 */ /* 0x000fe80000010000 */
[----:B------:R-:W-:Y:S01]  /*15ef0*/  FADD.FTZ R0, R178, R0 ;  /* 0x00000000b2007221 */ /* 0x000fe20000010000 */
[C---:B------:R-:W-:Y:S01]  /*15f00*/  HMMA.16816.F32 R32, R148.reuse, R154, R32 ;  /* 0x0000009a9420723c */ /* 0x040fe20000001820 */
[----:B------:R-:W1:Y:S03]  /*15f10*/  LDSM.16.MT88.4 R152, [R193+0x2000] ;  /* 0x00200000c198783b */ /* 0x000e660000004200 */
[----:B------:R-:W-:Y:S04]  /*15f20*/  FADD.FTZ R0, R180, R0 ;  /* 0x00000000b4007221 */ /* 0x000fe80000010000 */
[----:B------:R-:W-:Y:S04]  /*15f30*/  FADD.FTZ R0, R176, R0 ;  /* 0x00000000b0007221 */ /* 0x000fe80000010000 */
[----:B------:R-:W-:Y:S04]  /*15f40*/  FADD.FTZ R0, R177, R0 ;  /* 0x00000000b1007221 */ /* 0x000fe80000010000 */
[----:B------:R-:W-:Y:S04]  /*15f50*/  FADD.FTZ R0, R14, R0 ;  /* 0x000000000e007221 */ /* 0x000fe80000010000 */
[----:B------:R-:W-:Y:S01]  /*15f60*/  FADD.FTZ R233, R6, R0 ;  /* 0x0000000006e97221 */ /* 0x000fe20000010000 */
[----:B------:R-:W-:Y:S01]  /*15f70*/  IADD3 R0, R225, -0x1, RZ ;  /* 0xffffffffe1007810 */ /* 0x000fe20007ffe0ff */
[C---:B--2---:R-:W-:Y:S03]  /*15f80*/  HMMA.16816.F32 R36, R148.reuse, R156, R36 ;  /* 0x0000009c9424723c */ /* 0x044fe60000001824 */
[----:B------:R-:W-:Y:S02]  /*15f90*/  MOV R225, R0 ;  /* 0x0000000000e17202 */ /* 0x000fe40000000f00 */
[----:B------:R-:W-:Y:S03]  /*15fa0*/  MOV R6, R3 ;  /* 0x0000000300067202 */ /* 0x000fe60000000f00 */
        /* <DEDUP_REMOVED lines=84> */
.L_x_2412:
[----:B------:R-:W-:-:S13]  /*164f0*/  ISETP.GE.AND P0, PT, R225, R246, PT ;  /* 0x000000f6e100720c */ /* 0x000fda0003f06270 */
[----:B------:R-:W-:Y:S05]  /*16500*/  @!P0 BRA `(.L_x_2426) ;  /* 0x00003d9000008947 */ /* 0x000fea0003800000 */
[----:B------:R-:W-:Y:S01]  /*16510*/  IMAD.MOV.U32 R14, RZ, RZ, R6 ;  /* 0x000000ffff0e7224 */ /* 0x000fe200078e0006 */
[----:B------:R-:W-:Y:S02]  /*16520*/  MOV R4, R13 ;  /* 0x0000000d00047202 */ /* 0x000fe40000000f00 */
[----:B------:R-:W-:Y:S02]  /*16530*/  IADD3 R227, -R241, 0x30, RZ ;  /* 0x00000030f1e37810 */ /* 0x000fe40007ffe1ff */
.L_x_2448:
[----:B------:R-:W2:Y:S01]  /*16540*/  LDL.64 R8, [R1+0x70] ;  /* 0x0000700001087983 */ /* 0x000ea20000100a00 */
        /* <DEDUP_REMOVED lines=9> */
[C---:B------:R-:W-:Y:S03]  /*165e0*/  IMAD R6, R224.reuse, c[0x0][0x21c], R6 ;  /* 0x00008700e0067a24 */ /* 0x040fe600078e0206 */
[----:B------:R-:W-:Y:S05]  /*165f0*/  IADD3 R3, R3, R0, RZ ;  /* 0x0000000003037210 */ /* 0x000fea0007ffe0ff */
[----:B------:R-:W-:Y:S01]  /*16600*/  IMAD.WIDE.U32 R2, R224, c[0x0][0x218], R2 ;  /* 0x00008600e0027a25 */ /* 0x000fe200078e0002 */
[----:B------:R1:W3:Y:S04]  /*16610*/  LDSM.16.M88.4 R32, [R197] ;  /* 0x00000000c520783b */ /* 0x0002e80000000200 */
[----:B------:R1:W4:Y:S04]  /*16620*/  LDSM.16.M88.4 R16, [R192] ;  /* 0x00000000c010783b */ /* 0x0003280000000200 */
[----:B------:R1:W1:Y:S04]  /*16630*/  LDSM.16.M88.4 R24, [R192+0x800] ;  /* 0x00080000c018783b */ /* 0x0002680000000200 */
[----:B------:R1:W1:Y:S04]  /*16640*/  LDSM.16.M88.4 R172, [R192+0x1000] ;  /* 0x00100000c0ac783b */ /* 0x0002680000000200 */
[----:B------:R1:W1:Y:S04]  /*16650*/  LDSM.16.M88.4 R176, [R198] ;  /* 0x00000000c6b0783b */ /* 0x0002680000000200 */
[----:B------:R1:W1:Y:S04]  /*16660*/  LDSM.16.M88.4 R180, [R201] ;  /* 0x00000000c9b4783b */ /* 0x0002680000000200 */
[----:B------:R1:W1:Y:S04]  /*16670*/  LDSM.16.M88.4 R184, [R211] ;  /* 0x00000000d3b8783b */ /* 0x0002680000000200 */
[----:B------:R1:W1:Y:S01]  /*16680*/  LDSM.16.M88.4 R188, [R212] ;  /* 0x00000000d4bc783b */ /* 0x0002620000000200 */
[----:B--2---:R-:W-:Y:S04]  /*16690*/  IADD3 R0, P0, R8, R2, RZ ;  /* 0x0000000208007210 */ /* 0x004fe80007f1e0ff */
[----:B------:R-:W-:Y:S02]  /*166a0*/  IADD3.X R6, R252, R3, R6, P0, !PT ;  /* 0x00000003fc067210 */ /* 0x000fe400007fe406 */
[C---:B------:R-:W-:Y:S04]  /*166b0*/  LEA R10, P0, R0.reuse, c[0x0][0x1f8], 0x1 ;  /* 0x00007e00000a7a11 */ /* 0x040fe800078008ff */
[----:B------:R-:W-:Y:S01]  /*166c0*/  LEA.HI.X R6, R0, c[0x0][0x1fc], R6, 0x1, P0 ;  /* 0x00007f0000067a11 */ /* 0x000fe200000f0c06 */
[----:B------:R-:W-:-:S06]  /*166d0*/  BRA.DIV ~URZ, `(.L_x_2427) ;  /* 0x0000b0327f007947 */ /* 0x000fcc000b800000 */
[----:B-1-34-:R1:W2:Y:S02]  /*166e0*/  SHFL.IDX PT, R0, R6, RZ, 0x181f ;  /* 0x00181fff06007589 */ /* 0x01a2a400000e0000 */
.L_x_2549:
[----:B------:R-:W-:Y:S01]  /*166f0*/  SHF.R.S32.HI R3, RZ, 0x1f, R215 ;  /* 0x0000001fff037819 */ /* 0x000fe200000114d7 */
[----:B------:R-:W3:Y:S01]  /*16700*/  SHFL.IDX PT, R2, R10, RZ, 0x181f ;  /* 0x00181fff0a027589 */ /* 0x000ee200000e0000 */
[C---:B------:R-:W-:Y:S01]  /*16710*/  ISETP.GE.AND P3, PT, R215.reuse, c[0x0][0x1d4], PT ;  /* 0x00007500d7007a0c */ /* 0x040fe20003f66270 */
[C---:B------:R-:W-:Y:S01]  /*16720*/  IMAD.SHL.U32 R239, R215.reuse, 0x2, RZ ;  /* 0x00000002d7ef7824 */ /* 0x040fe200078e00ff */
[C---:B------:R-:W-:Y:S01]  /*16730*/  SHF.L.U64.HI R221, R215.reuse, 0x1, R3 ;  /* 0x00000001d7dd7819 */ /* 0x040fe20000010203 */
[C---:B------:R-:W-:Y:S01]  /*16740*/  IMAD.SHL.U32 R220, R232.reuse, 0x2, RZ ;  /* 0x00000002e8dc7824 */ /* 0x040fe200078e00ff */
[----:B------:R-:W-:Y:S01]  /*16750*/  IADD3 R3, R215, 0x40, RZ ;  /* 0x00000040d7037810 */ /* 0x000fe20007ffe0ff */
[----:B------:R-:W-:Y:S01]  /*16760*/  IMAD.SHL.U32 R217, R231, 0x2, RZ ;  /* 0x00000002e7d97824 */ /* 0x000fe200078e00ff */
[----:B------:R-:W-:Y:S01]  /*16770*/  SHF.L.U64.HI R222, R232, 0x1, R244 ;  /* 0x00000001e8de7819 */ /* 0x000fe200000102f4 */
[C---:B------:R-:W-:Y:S01]  /*16780*/  IMAD.SHL.U32 R13, R230.reuse, 0x2, RZ ;  /* 0x00000002e60d7824 */ /* 0x040fe200078e00ff */
[----:B------:R-:W-:Y:S01]  /*16790*/  ISETP.GE.AND P2, PT, R3, c[0x0][0x1d4], PT ;  /* 0x0000750003007a0c */ /* 0x000fe20003f46270 */
[----:B------:R-:W-:Y:S01]  /*167a0*/  BSSY B0, `(.L_x_2428) ;  /* 0x0000031000007945 */ /* 0x000fe20003800000 */
[----:B------:R-:W-:Y:S02]  /*167b0*/  IADD3 R3, R215, 0x80, RZ ;  /* 0x00000080d7037810 */ /* 0x000fe40007ffe0ff */
[----:B------:R-:W-:Y:S02]  /*167c0*/  SHF.L.U64.HI R219, R231, 0x1, R243 ;  /* 0x00000001e7db7819 */ /* 0x000fe400000102f3 */
[----:B------:R-:W-:Y:S02]  /*167d0*/  SHF.L.U64.HI R218, R230, 0x1, R242 ;  /* 0x00000001e6da7819 */ /* 0x000fe400000102f2 */
[----:B------:R-:W-:Y:S02]  /*167e0*/  LOP3.LUT P1, RZ, R213, 0x800, RZ, 0xc0, !PT ;  /* 0x00000800d5ff7812 */ /* 0x000fe4000782c0ff */
[----:B---3--:R-:W-:Y:S05]  /*167f0*/  IADD3 R8, P0, R2, R239, RZ ;  /* 0x000000ef02087210 */ /* 0x008fea0007f1e0ff */
[----:B--2---:R-:W-:Y:S05]  /*16800*/  IMAD.X R9, R0, 0x1, R221, P0 ;  /* 0x0000000100097824 */ /* 0x004fea00000e06dd */
[----:B------:R-:W-:Y:S01]  /*16810*/  @!PT LDS RZ, [RZ] ;  /* 0x00000000fffff984 */ /* 0x000fe20000000800 */
[----:B------:R-:W-:Y:S01]  /*16820*/  @!PT LDS RZ, [RZ] ;  /* 0x00000000fffff984 */ /* 0x000fe20000000800 */
[----:B------:R2:W-:Y:S02]  /*16830*/  LDGSTS.E.BYPASS.LTC128B.128 [R214+0x4080], [R8.64], !P3 ;  /* 0x0408000008d67fae */ /* 0x0005e4000d901d4a */
[----:B--2---:R-:W-:Y:S05]  /*16840*/  IADD3 R8, P0, R2, R220, RZ ;  /* 0x000000dc02087210 */ /* 0x004fea0007f1e0ff */
[----:B------:R-:W-:Y:S05]  /*16850*/  IMAD.X R9, R0, 0x1, R222, P0 ;  /* 0x0000000100097824 */ /* 0x000fea00000e06de */
[----:B------:R2:W-:Y:S01]  /*16860*/  LDGSTS.E.BYPASS.LTC128B.128 [R214+0x5880], [R8.64], !P2 ;  /* 0x0588000008d67fae */ /* 0x0005e2000d101d4a */
[----:B------:R-:W-:Y:S02]  /*16870*/  ISETP.GE.AND P2, PT, R3, c[0x0][0x1d4], PT ;  /* 0x0000750003007a0c */ /* 0x000fe40003f46270 */
[----:B------:R-:W-:Y:S02]  /*16880*/  IADD3 R3, R215, 0xc0, RZ ;  /* 0x000000c0d7037810 */ /* 0x000fe40007ffe0ff */
[----:B--2---:R-:W-:Y:S05]  /*16890*/  IADD3 R8, P0, R2, R217, RZ ;  /* 0x000000d902087210 */ /* 0x004fea0007f1e0ff */
[----:B------:R-:W-:Y:S01]  /*168a0*/  IMAD.X R9, R0, 0x1, R219, P0 ;  /* 0x0000000100097824 */ /* 0x000fe200000e06db */
[----:B------:R-:W-:Y:S04]  /*168b0*/  IADD3 R2, P0, R2, R13, RZ ;  /* 0x0000000d02027210 */ /* 0x000fe80007f1e0ff */
[----:B------:R2:W-:Y:S01]  /*168c0*/  LDGSTS.E.BYPASS.LTC128B.128 [R214+0x7080], [R8.64], !P2 ;  /* 0x0708000008d67fae */ /* 0x0005e2000d101d4a */
[----:B------:R-:W-:Y:S01]  /*168d0*/  ISETP.GE.AND P2, PT, R3, c[0x0][0x1d4], PT ;  /* 0x0000750003007a0c */ /* 0x000fe20003f46270 */
[----:B------:R-:W-:Y:S11]  /*168e0*/  IMAD.X R3, R0, 0x1, R218, P0 ;  /* 0x0000000100037824 */ /* 0x000ff600000e06da */
[----:B------:R-:W-:Y:S01]  /*168f0*/  @!UPT UIADD3 URZ, URZ, URZ, URZ ;  /* 0x0000003f3f3ff290 */ /* 0x000fe2000fffe03f */
[----:B------:R2:W-:Y:S01]  /*16900*/  LDGSTS.E.BYPASS.LTC128B.128 [R214+0x8880], [R2.64], !P2 ;  /* 0x0888000002d67fae */ /* 0x0005e2000d101d4a */
[----:B------:R-:W-:-:S05]  /*16910*/  @P1 BRA `(.L_x_2429) ;  /* 0x0000019000001947 */ /* 0x000fca0003800000 */
[----:B------:R-:W-:-:S05]  /*16920*/  BRA.DIV ~URZ, `(.L_x_2430) ;  /* 0x0000ae527f007947 */ /* 0x000fca000b800000 */
[----:B-1----:R-:W1:Y:S04]  /*16930*/  SHFL.IDX PT, R6, R6, 0x1, 0x181f ;  /* 0x00381f0006067f89 */ /* 0x002e6800000e0000 */
[----:B------:R3:W4:Y:S02]  /*16940*/  SHFL.IDX PT, R0, R10, 0x1, 0x181f ;  /* 0x00381f000a007f89 */ /* 0x00072400000e0000 */
.L_x_2550:
[C---:B--2---:R-:W-:Y:S02]  /*16950*/  IADD3 R2, R215.reuse, 0x40, RZ ;  /* 0x00000040d7027810 */ /* 0x044fe40007ffe0ff */
[C---:B------:R-:W-:Y:S02]  /*16960*/  ISETP.GE.AND P2, PT, R215.reuse, c[0x0][0x1d4], PT ;  /* 0x00007500d7007a0c */ /* 0x040fe40003f46270 */
[----:B----4-:R-:W-:Y:S02]  /*16970*/  IADD3 R8, P0, R0, R239, RZ ;  /* 0x000000ef00087210 */ /* 0x010fe40007f1e0ff */
[----:B------:R-:W-:Y:S02]  /*16980*/  ISETP.GE.AND P1, PT, R2, c[0x0][0x1d4], PT ;  /* 0x0000750002007a0c */ /* 0x000fe40003f26270 */
[C---:B------:R-:W-:Y:S01]  /*16990*/  IADD3 R11, R215.reuse, 0x80, RZ ;  /* 0x00000080d70b7810 */ /* 0x040fe20007ffe0ff */
[----:B-1----:R-:W-:Y:S01]  /*169a0*/  IMAD.X R9, R6, 0x1, R221, P0 ;  /* 0x0000000106097824 */ /* 0x002fe200000e06dd */
[----:B------:R-:W-:Y:S02]  /*169b0*/  IADD3 R2, P0, R0, R220, RZ ;  /* 0x000000dc00027210 */ /* 0x000fe40007f1e0ff */
[----:B---3--:R-:W-:Y:S03]  /*169c0*/  IADD3 R10, R215, 0xc0, RZ ;  /* 0x000000c0d70a7810 */ /* 0x008fe60007ffe0ff */
[----:B------:R-:W-:Y:S01]  /*169d0*/  @!PT LDS RZ, [RZ] ;  /* 0x00000000fffff984 */ /* 0x000fe20000000800 */
[----:B------:R-:W-:Y:S01]  /*169e0*/  @!PT LDS RZ, [RZ] ;  /* 0x00000000fffff984 */ /* 0x000fe20000000800 */
[----:B------:R-:W-:Y:S01]  /*169f0*/  @!PT LDS RZ, [RZ] ;  /* 0x00000000fffff984 */ /* 0x000fe20000000800 */
[----:B------:R1:W-:Y:S01]  /*16a00*/  LDGSTS.E.BYPASS.LTC128B.128 [R214+0x5080], [R8.64], !P2 ;  /* 0x0508000008d67fae */ /* 0x0003e2000d101d4a */
[----:B------:R-:W-:Y:S01]  /*16a10*/  IMAD.X R3, R6, 0x1, R222, P0 ;  /* 0x0000000106037824 */ /* 0x000fe200000e06de */
[----:B------:R-:W-:Y:S04]  /*16a20*/  ISETP.GE.AND P2, PT, R11, c[0x0][0x1d4], PT ;  /* 0x000075000b007a0c */ /* 0x000fe80003f46270 */
[----:B------:R2:W-:Y:S01]  /*16a30*/  LDGSTS.E.BYPASS.LTC128B.128 [R214+0x6880], [R2.64], !P1 ;  /* 0x0688000002d67fae */ /* 0x0005e2000c901d4a */
[----:B------:R-:W-:Y:S02]  /*16a40*/  ISETP.GE.AND P1, PT, R10, c[0x0][0x1d4], PT ;  /* 0x000075000a007a0c */ /* 0x000fe40003f26270 */
[----:B--2---:R-:W-:Y:S05]  /*16a50*/  IADD3 R2, P0, R0, R217, RZ ;  /* 0x000000d900027210 */ /* 0x004fea0007f1e0ff */
[----:B------:R-:W-:Y:S05]  /*16a60*/  IMAD.X R3, R6, 0x1, R219, P0 ;  /* 0x0000000106037824 */ /* 0x000fea00000e06db */
[----:B------:R2:W-:Y:S02]  /*16a70*/  LDGSTS.E.BYPASS.LTC128B.128 [R214+0x8080], [R2.64], !P2 ;  /* 0x0808000002d67fae */ /* 0x0005e4000d101d4a */
[----:B--2---:R-:W-:Y:S05]  /*16a80*/  IADD3 R2, P0, R0, R13, RZ ;  /* 0x0000000d00027210 */ /* 0x004fea0007f1e0ff */
[----:B------:R-:W-:Y:S05]  /*16a90*/  IMAD.X R3, R6, 0x1, R218, P0 ;  /* 0x0000000106037824 */ /* 0x000fea00000e06da */
[----:B------:R1:W-:Y:S03]  /*16aa0*/  LDGSTS.E.BYPASS.LTC128B.128 [R214+0x9880], [R2.64], !P1 ;  /* 0x0988000002d67fae */ /* 0x0003e6000c901d4a */
.L_x_2429:
[----:B------:R-:W-:Y:S05]  /*16ab0*/  BSYNC B0 ;  /* 0x0000000000007941 */ /* 0x000fea0003800000 */
.L_x_2428:
[----:B------:R-:W0:Y:S01]  /*16ac0*/  LDGDEPBAR ;  /* 0x00000000000079af */ /* 0x000e220000000000 */
[----:B------:R-:W-:Y:S01]  /*16ad0*/  WARPSYNC 0xffffffff ;  /* 0xffffffff00007948 */ /* 0x000fe20003800000 */
[C---:B-12---:R-:W-:Y:S01]  /*16ae0*/  HMMA.16816.F32 R8, R32.reuse, R16, RZ ;  /* 0x000000102008723c */ /* 0x046fe200000018ff */
[----:B------:R-:W-:Y:S02]  /*16af0*/  BSSY B0, `(.L_x_2431) ;  /* 0x0000126000007945 */ /* 0x000fe40003800000 */
[----:B------:R-:W-:Y:S05]  /*16b00*/  ISETP.GT.AND P0, PT, R225, R246, PT ;  /* 0x000000f6e100720c */ /* 0x000fea0003f04270 */
[C---:B------:R-:W-:Y:S08]  /*16b10*/  HMMA.16816.F32 R16, R32.reuse, R18, RZ ;  /* 0x000000122010723c */ /* 0x040ff000000018ff */
[C---:B------:R-:W-:Y:S08]  /*16b20*/  HMMA.16816.F32 R20, R32.reuse, R24, RZ ;  /* 0x000000182014723c */ /* 0x040ff000000018ff */
        /* <DEDUP_REMOVED lines=161> */
[----:B------:R-:W-:Y:S03]  /*17540*/  FMUL.FTZ R23, R23, c[0x0][0x320] ;  /* 0x0000c80017177a20 */ /* 0x000fe60000410000 */
        /* <DEDUP_REMOVED lines=9> */
[----:B------:R-:W3:Y:S01]  /*175e0*/  MUFU.TANH R179, R26 ;  /* 0x0000001a00b37308 */ /* 0x000ee20000002400 */
[----:B-1----:R-:W-:Y:S09]  /*175f0*/  FMUL.FTZ R19, R24, c[0x0][0x320] ;  /* 0x0000c80018137a20 */ /* 0x002ff20000410000 */
[----:B------:R1:W1:Y:S01]  /*17600*/  MUFU.TANH R178, R27 ;  /* 0x0000001b00b27308 */ /* 0x0002620000002400 */
[----:B--2---:R-:W-:Y:S09]  /*17610*/  FMUL.FTZ R20, R21, c[0x0][0x320] ;  /* 0x0000c80015147a20 */ /* 0x004ff20000410000 */
[----:B------:R2:W1:Y:S01]  /*17620*/  MUFU.TANH R180, R16 ;  /* 0x0000001000b47308 */ /* 0x0004620000002400 */
[C---:B----4-:R-:W-:Y:S09]  /*17630*/  HMMA.16816.F32 R28, R184.reuse, R8, R28 ;  /* 0x00000008b81c723c */ /* 0x050ff2000000181c */
[----:B------:R2:W4:Y:S01]  /*17640*/  MUFU.TANH R177, R17 ;  /* 0x0000001100b17308 */ /* 0x0005220000002400 */
[----:B------:R-:W-:Y:S09]  /*17650*/  HMMA.16816.F32 R32, R184, R10, R32 ;  /* 0x0000000ab820723c */ /* 0x000ff20000001820 */
[----:B------:R-:W2:Y:S05]  /*17660*/  MUFU.TANH R20, R20 ;  /* 0x0000001400147308 */ /* 0x000eaa0000002400 */
[----:B------:R-:W-:Y:S05]  /*17670*/  FMUL.FTZ R28, R28, c[0x0][0x320] ;  /* 0x0000c8001c1c7a20 */ /* 0x000fea0000410000 */
[----:B------:R2:W2:Y:S01]  /*17680*/  MUFU.TANH R183, R22 ;  /* 0x0000001600b77308 */ /* 0x0004a20000002400 */
[----:B-1----:R-:W-:Y:S02]  /*17690*/  FMUL.FTZ R27, R29, c[0x0][0x320] ;  /* 0x0000c8001d1b7a20 */ /* 0x002fe40000410000 */
        /* <DEDUP_REMOVED lines=18> */
[--C-:B--234-:R-:W-:Y:S01]  /*177c0*/  IMAD.IADD R3, R251, 0x1, R241.reuse ;  /* 0x00000001fb037824 */ /* 0x11cfe200078e02f1 */
[----:B------:R-:W2:Y:S01]  /*177d0*/  LDL R0, [R1+0x78] ;  /* 0x0000780001007983 */ /* 0x000ea20000100800 */
[----:B------:R-:W-:Y:S03]  /*177e0*/  IMAD.MOV.U32 R224, RZ, RZ, RZ ;  /* 0x000000ffffe07224 */ /* 0x000fe600078e00ff */
[----:B-1----:R-:W3:Y:S01]  /*177f0*/  LDL.64 R22, [R1+0x88] ;  /* 0x0000880001167983 */ /* 0x002ee20000100a00 */
[----:B------:R-:W-:Y:S05]  /*17800*/  ISETP.GT.AND P1, PT, R3, 0x2f, PT ;  /* 0x0000002f0300780c */ /* 0x000fea0003f24270 */
        /* <DEDUP_REMOVED lines=26> */
[----:B-----5:R-:W-:Y:S03]  /*179b0*/  IADD3 R0, P0, R16, R2, RZ ;  /* 0x0000000210007210 */ /* 0x020fe60007f1e0ff */
[----:B------:R-:W-:Y:S05]  /*179c0*/  IMAD R10, R224, c[0x0][0x1f4], R10 ;  /* 0x00007d00e00a7a24 */ /* 0x000fea00078e020a */
[----:B------:R-:W-:Y:S02]  /*179d0*/  IADD3.X R10, R235, R3, R10, P0, !PT ;  /* 0x00000003eb0a7210 */ /* 0x000fe400007fe40a */
[C---:B------:R-:W-:Y:S04]  /*179e0*/  LEA R11, P0, R0.reuse, c[0x0][0x1c8], 0x1 ;  /* 0x00007200000b7a11 */ /* 0x040fe800078008ff */
[----:B------:R-:W-:Y:S01]  /*179f0*/  LEA.HI.X R10, R0, c[0x0][0x1cc], R10, 0x1, P0 ;  /* 0x00007300000a7a11 */ /* 0x000fe200000f0c0a */
[----:B------:R-:W-:-:S06]  /*17a00*/  BRA.DIV ~URZ, `(.L_x_2433) ;  /* 0x00009e427f007947 */ /* 0x000fcc000b800000 */
[----:B------:R1:W2:Y:S02]  /*17a10*/  SHFL.IDX PT, R6, R10, RZ, 0x181f ;  /* 0x00181fff0a067589 */ /* 0x0002a400000e0000 */
.L_x_2551:
[----:B------:R-:W-:-:S05]  /*17a20*/  BRA.DIV ~URZ, `(.L_x_2434) ;  /* 0x00009e927f007947 */ /* 0x000fca000b800000 */
[----:B------:R3:W4:Y:S02]  /*17a30*/  SHFL.IDX PT, R0, R11, RZ, 0x181f ;  /* 0x00181fff0b007589 */ /* 0x00072400000e0000 */
.L_x_2552:
[----:B------:R-:W-:Y:S02]  /*17a40*/  ISETP.GE.AND P0, PT, R227, 0x1, PT ;  /* 0x00000001e300780c */ /* 0x000fe40003f06270 */
[C---:B------:R-:W-:Y:S02]  /*17a50*/  IADD3 R2, R215.reuse, 0x40, RZ ;  /* 0x00000040d7027810 */ /* 0x040fe40007ffe0ff */
[C---:B------:R-:W-:Y:S02]  /*17a60*/  ISETP.GE.AND P3, PT, R215.reuse, c[0x0][0x1d4], PT ;  /* 0x00007500d7007a0c */ /* 0x040fe40003f66270 */
[----:B------:R-:W-:Y:S02]  /*17a70*/  ISETP.GE.AND P2, PT, R2, c[0x0][0x1d4], PT ;  /* 0x0000750002007a0c */ /* 0x000fe40003f46270 */
[C---:B------:R-:W-:Y:S02]  /*17a80*/  IADD3 R17, R215.reuse, 0x80, RZ ;  /* 0x00000080d7117810 */ /* 0x040fe40007ffe0ff */
[----:B------:R-:W-:Y:S03]  /*17a90*/  IADD3 R16, R215, 0xc0, RZ ;  /* 0x000000c0d7107810 */ /* 0x000fe60007ffe0ff */
[----:B----4-:R-:W-:Y:S05]  /*17aa0*/  @P0 IADD3 R8, P1, R0, R239, RZ ;  /* 0x000000ef00080210 */ /* 0x010fea0007f3e0ff */
[----:B--2---:R-:W-:Y:S01]  /*17ab0*/  @P0 IMAD.X R9, R6, 0x1, R221, P1 ;  /* 0x0000000106090824 */ /* 0x004fe200008e06dd */
[----:B------:R-:W-:Y:S04]  /*17ac0*/  @P0 IADD3 R2, P1, R0, R220, RZ ;  /* 0x000000dc00020210 */ /* 0x000fe80007f3e0ff */
[----:B------:R-:W-:Y:S01]  /*17ad0*/  @!PT LDS RZ, [RZ] ;  /* 0x00000000fffff984 */ /* 0x000fe20000000800 */
[----:B------:R-:W-:Y:S01]  /*17ae0*/  @!PT LDS RZ, [RZ] ;  /* 0x00000000fffff984 */ /* 0x000fe20000000800 */
[----:B------:R-:W-:Y:S01]  /*17af0*/  @!PT LDS RZ, [RZ] ;  /* 0x00000000fffff984 */ /* 0x000fe20000000800 */
[----:B------:R2:W-:Y:S01]  /*17b00*/  @P0 LDGSTS.E.BYPASS.LTC128B.128 [R214+0xa080], [R8.64], !P3 ;  /* 0x0a08000008d60fae */ /* 0x0005e2000d901d4a */
[----:B------:R-:W-:Y:S01]  /*17b10*/  @P0 IMAD.X R3, R6, 0x1, R222, P1 ;  /* 0x0000000106030824 */ /* 0x000fe200008e06de */
[----:B------:R-:W-:Y:S04]  /*17b20*/  ISETP.GE.AND P3, PT, R17, c[0x0][0x1d4], PT ;  /* 0x0000750011007a0c */ /* 0x000fe80003f66270 */
[----:B------:R4:W-:Y:S01]  /*17b30*/  @P0 LDGSTS.E.BYPASS.LTC128B.128 [R214+0xb880], [R2.64], !P2 ;  /* 0x0b88000002d60fae */ /* 0x0009e2000d101d4a */
[----:B------:R-:W-:Y:S02]  /*17b40*/  ISETP.GE.AND P2, PT, R16, c[0x0][0x1d4], PT ;  /* 0x0000750010007a0c */ /* 0x000fe40003f46270 */
[----:B----4-:R-:W-:Y:S05]  /*17b50*/  @P0 IADD3 R2, P1, R0, R217, RZ ;  /* 0x000000d900020210 */ /* 0x010fea0007f3e0ff */
[----:B------:R-:W-:Y:S05]  /*17b60*/  @P0 IMAD.X R3, R6, 0x1, R219, P1 ;  /* 0x0000000106030824 */ /* 0x000fea00008e06db */
[----:B------:R4:W-:Y:S02]  /*17b70*/  @P0 LDGSTS.E.BYPASS.LTC128B.128 [R214+0xd080], [R2.64], !P3 ;  /* 0x0d08000002d60fae */ /* 0x0009e4000d901d4a */
[----:B----4-:R-:W-:Y:S05]  /*17b80*/  @P0 IADD3 R2, P1, R0, R13, RZ ;  /* 0x0000000d00020210 */ /* 0x010fea0007f3e0ff */
[----:B------:R-:W-:Y:S05]  /*17b90*/  @P0 IMAD.X R3, R6, 0x1, R218, P1 ;  /* 0x0000000106030824 */ /* 0x000fea00008e06da */
[----:B------:R2:W-:Y:S01]  /*17ba0*/  @P0 LDGSTS.E.BYPASS.LTC128B.128 [R214+0xe880], [R2.64], !P2 ;  /* 0x0e88000002d60fae */ /* 0x0005e2000d101d4a */
[----:B------:R-:W-:-:S05]  /*17bb0*/  BRA.DIV ~URZ, `(.L_x_2435) ;  /* 0x00009d727f007947 */ /* 0x000fca000b800000 */
[----:B------:R4:W1:Y:S04]  /*17bc0*/  SHFL.IDX PT, R6, R10, 0x1, 0x181f ;  /* 0x00381f000a067f89 */ /* 0x00086800000e0000 */
[----:B------:R4:W2:Y:S02]  /*17bd0*/  SHFL.IDX PT, R0, R11, 0x1, 0x181f ;  /* 0x00381f000b007f89 */ /* 0x0008a400000e0000 */
.L_x_2553:
[----:B------:R-:W-:Y:S02]  /*17be0*/  ISETP.GE.AND P0, PT, R227, 0x21, PT ;  /* 0x00000021e300780c */ /* 0x000fe40003f06270 */
[C---:B------:R-:W-:Y:S02]  /*17bf0*/  IADD3 R23, R215.reuse, 0x40, RZ ;  /* 0x00000040d7177810 */ /* 0x040fe40007ffe0ff */
[C---:B------:R-:W-:Y:S02]  /*17c00*/  ISETP.GE.AND P5, PT, R215.reuse, c[0x0][0x1d4], PT ;  /* 0x00007500d7007a0c */ /* 0x040fe40003fa6270 */
[----:B------:R-:W-:Y:S02]  /*17c10*/  IADD3 R22, R215, 0x80, RZ ;  /* 0x00000080d7167810 */ /* 0x000fe40007ffe0ff */
[----:B------:R-:W-:Y:S02]  /*17c20*/  ISETP.GE.AND P4, PT, R23, c[0x0][0x1d4], PT ;  /* 0x0000750017007a0c */ /* 0x000fe40003f86270 */
[----:B------:R-:W-:Y:S02]  /*17c30*/  ISETP.GE.AND P3, PT, R22, c[0x0][0x1d4], PT ;  /* 0x0000750016007a0c */ /* 0x000fe40003f66270 */
[----:B------:R-:W-:Y:S02]  /*17c40*/  IADD3 R21, R215, 0xc0, RZ ;  /* 0x000000c0d7157810 */ /* 0x000fe40007ffe0ff */
[----:B--2---:R-:W-:Y:S02]  /*17c50*/  @P0 IADD3 R16, P1, R0, R239, RZ ;  /* 0x000000ef00100210 */ /* 0x004fe40007f3e0ff */
[----:B------:R-:W-:Y:S03]  /*17c60*/  ISETP.GE.AND P2, PT, R21, c[0x0][0x1d4], PT ;  /* 0x0000750015007a0c */ /* 0x000fe60003f46270 */
[----:B-1----:R-:W-:Y:S01]  /*17c70*/  @P0 IMAD.X R17, R6, 0x1, R221, P1 ;  /* 0x0000000106110824 */ /* 0x002fe200008e06dd */
[----:B----4-:R-:W-:Y:S04]  /*17c80*/  @P0 IADD3 R10, P1, R0, R220, RZ ;  /* 0x000000dc000a0210 */ /* 0x010fe80007f3e0ff */
[----:B------:R-:W-:Y:S01]  /*17c90*/  @!PT LDS RZ, [RZ] ;  /* 0x00000000fffff984 */ /* 0x000fe20000000800 */
[----:B------:R-:W-:Y:S01]  /*17ca0*/  @!PT LDS RZ, [RZ] ;  /* 0x00000000fffff984 */ /* 0x000fe20000000800 */
[----:B------:R-:W-:Y:S01]  /*17cb0*/  @!PT LDS RZ, [RZ] ;  /* 0x00000000fffff984 */ /* 0x000fe20000000800 */
[----:B------:R1:W-:Y:S01]  /*17cc0*/  @P0 LDGSTS.E.BYPASS.LTC128B.128 [R214+0xb080], [R16.64], !P5 ;  /* 0x0b08000010d60fae */ /* 0x0003e2000e901d4a */
[----:B---3--:R-:W-:Y:S01]  /*17cd0*/  @P0 IMAD.X R11, R6, 0x1, R222, P1 ;  /* 0x00000001060b0824 */ /* 0x008fe200008e06de */
[----:B------:R-:W-:Y:S04]  /*17ce0*/  @P0 IADD3 R8, P1, R0, R217, RZ ;  /* 0x000000d900080210 */ /* 0x000fe80007f3e0ff */
[----:B------:R1:W-:Y:S01]  /*17cf0*/  @P0 LDGSTS.E.BYPASS.LTC128B.128 [R214+0xc880], [R10.64], !P4 ;  /* 0x0c8800000ad60fae */ /* 0x0003e2000e101d4a */
[----:B------:R-:W-:Y:S01]  /*17d00*/  @P0 IMAD.X R9, R6, 0x1, R219, P1 ;  /* 0x0000000106090824 */ /* 0x000fe200008e06db */
[----:B------:R-:W-:Y:S04]  /*17d10*/  @P0 IADD3 R2, P1, R0, R13, RZ ;  /* 0x0000000d00020210 */ /* 0x000fe80007f3e0ff */
[----:B------:R1:W-:Y:S01]  /*17d20*/  @P0 LDGSTS.E.BYPASS.LTC128B.128 [R214+0xe080], [R8.64], !P3 ;  /* 0x0e08000008d60fae */ /* 0x0003e2000d901d4a */
[----:B------:R-:W-:Y:S05]  /*17d30*/  @P0 IMAD.X R3, R6, 0x1, R218, P1 ;  /* 0x0000000106030824 */ /* 0x000fea00008e06da */
[----:B------:R1:W-:Y:S03]  /*17d40*/  @P0 LDGSTS.E.BYPASS.LTC128B.128 [R214+0xf880], [R2.64], !P2 ;  /* 0x0f88000002d60fae */ /* 0x0003e6000d101d4a */
.L_x_2432:
[----:B--234-:R-:W-:Y:S05]  /*17d50*/  BSYNC B0 ;  /* 0x0000000000007941 */ /* 0x01cfea0003800000 */
.L_x_2431:
[----:B------:R-:W2:Y:S01]  /*17d60*/  LDL R0, [R1+0x94] ;  /* 0x0000940001007983 */ /* 0x000ea20000100800 */
[----:B------:R-:W-:Y:S03]  /*17d70*/  IMAD R6, R225, -0x30, RZ ;  /* 0xffffffd0e1067824 */ /* 0x000fe600078e02ff */
[----:B-1----:R-:W2:Y:S01]  /*17d80*/  LDL R8, [R1+0x4] ;  /* 0x0000040001087983 */ /* 0x002ea20000100800 */
[----:B------:R-:W-:Y:S03]  /*17d90*/  IMAD.IADD R11, R6, 0x1, -R247 ;  /* 0x00000001060b7824 */ /* 0x000fe600078e0af7 */
[----:B------:R-:W3:Y:S04]  /*17da0*/  LDL R3, [R1+0x90] ;  /* 0x0000900001037983 */ /* 0x000ee80000100800 */
[----:B------:R-:W3:Y:S04]  /*17db0*/  LDL R2, [R1+0x7c] ;  /* 0x00007c0001027983 */ /* 0x000ee80000100800 */
[----:B------:R-:W0:Y:S01]  /*17dc0*/  LDGDEPBAR ;  /* 0x00000000000079af */ /* 0x000e220000000000 */
[----:B--2---:R-:W-:Y:S02]  /*17dd0*/  IMAD R8, R8, 0x80, R0 ;  /* 0x0000008008087824 */ /* 0x004fe400078e0200 */
[----:B------:R-:W-:Y:S05]  /*17de0*/  IMAD.MOV.U32 R0, RZ, RZ, 0x1 ;  /* 0x00000001ff007424 */ /* 0x000fea00078e00ff */
[----:B------:R-:W-:Y:S02]  /*17df0*/  ISETP.NE.AND P0, PT, R0, c[0x0][0x2c4], PT ;  /* 0x0000b10000007a0c */ /* 0x000fe40003f05270 */
[----:B---3--:R-:W-:Y:S02]  /*17e00*/  IADD3 R8, R2, R8, R3 ;  /* 0x0000000802087210 */ /* 0x008fe40007ffe003 */
        /* <DEDUP_REMOVED lines=8> */
[----:B------:R1:W2:Y:S02]  /*17e90*/  SHFL.IDX PT, R3, R8, RZ, 0x1c1f ;  /* 0x001c1fff08037589 */ /* 0x0002a400000e0000 */
.L_x_2554:
[----:B--2---:R-:W-:Y:S01]  /*17ea0*/  IADD3 R2, R10, R3, RZ ;  /* 0x000000030a027210 */ /* 0x004fe20007ffe0ff */
[----:B------:R-:W-:Y:S05]  /*17eb0*/  IMAD.MOV.U32 R0, RZ, RZ, 0x1 ;  /* 0x00000001ff007424 */ /* 0x000fea00078e00ff */
[----:B------:R-:W-:Y:S01]  /*17ec0*/  ISETP.LE.AND P0, PT, R0, c[0x0][0x32c], PT ;  /* 0x0000cb0000007a0c */ /* 0x000fe20003f03270 */
        /* <DEDUP_REMOVED lines=16> */
.L_x_2439:
[----:B------:R-:W-:Y:S04]  /*17fd0*/  MOV R13, 0x1 ;  /* 0x00000001000d7802 */ /* 0x000fe80000000f00 */
[----:B------:R-:W-:Y:S11]  /*17fe0*/  ISETP.NE.AND P0, PT, R13, c[0x0][0x32c], PT ;  /* 0x0000cb000d007a0c */ /* 0x000ff60003f05270 */
[----:B------:R-:W-:Y:S02]  /*17ff0*/  @!UPT UIADD3 URZ, URZ, URZ, URZ ;  /* 0x0000003f3f3ff290 */ /* 0x000fe4000fffe03f */
[----:B------:R-:W-:Y:S05]  /*18000*/  @P0 IMAD.HI.U32 R13, R3, c[0x0][0x330], RZ ;  /* 0x0000cc00030d0a27 */ /* 0x000fea00078e00ff */
[----:B------:R-:W-:Y:S02]  /*18010*/  @P0 SHF.R.U32.HI R3, RZ, c[0x0][0x334], R13 ;  /* 0x0000cd00ff030a19 */ /* 0x000fe4000001160d */
.L_x_2440:
[----:B------:R-:W-:Y:S05]  /*18020*/  BSYNC B0 ;  /* 0x0000000000007941 */ /* 0x000fea0003800000 */
.L_x_2438:
[----:B------:R-:W-:Y:S05]  /*18030*/  IMAD R3, R3, c[0x0][0x32c], R11 ;  /* 0x0000cb0003037a24 */ /* 0x000fea00078e020b */
[----:B------:R-:W-:Y:S02]  /*18040*/  IMNMX R0, R0, R3, !PT ;  /* 0x0000000300007217 */ /* 0x000fe40007800200 */
[----:B------:R-:W-:Y:S04]  /*18050*/  IADD3 R3, R3, c[0x0][0x32c], RZ ;  /* 0x0000cb0003037a10 */ /* 0x000fe80007ffe0ff */
[----:B------:R-:W-:Y:S02]  /*18060*/  IMNMX R2, R2, R3, PT ;  /* 0x0000000302027217 */ /* 0x000fe40003800200 */
.L_x_2437:
        /* <DEDUP_REMOVED lines=63> */
.L_x_2555:
[----:B---3--:R-:W-:Y:S01]  /*18460*/  IADD3 R2, R10, R3, RZ ;  /* 0x000000030a027210 */ /* 0x008fe20007ffe0ff */
        /* <DEDUP_REMOVED lines=18> */
.L_x_2444:
[----:B------:R-:W-:Y:S04]  /*18590*/  MOV R6, 0x1 ;  /* 0x0000000100067802 */ /* 0x000fe80000000f00 */
[----:B------:R-:W-:Y:S11]  /*185a0*/  ISETP.NE.AND P0, PT, R6, c[0x0][0x32c], PT ;  /* 0x0000cb0006007a0c */ /* 0x000ff60003f05270 */
[----:B------:R-:W-:Y:S02]  /*185b0*/  @!UPT UIADD3 URZ, URZ, URZ, URZ ;  /* 0x0000003f3f3ff290 */ /* 0x000fe4000fffe03f */
[----:B------:R-:W-:Y:S05]  /*185c0*/  @P0 IMAD.HI.U32 R6, R3, c[0x0][0x330], RZ ;  /* 0x0000cc0003060a27 */ /* 0x000fea00078e00ff */
[----:B------:R-:W-:Y:S02]  /*185d0*/  @P0 SHF.R.U32.HI R3, RZ, c[0x0][0x334], R6 ;  /* 0x0000cd00ff030a19 */ /* 0x000fe40000011606 */
.L_x_2445:
[----:B------:R-:W-:Y:S05]  /*185e0*/  BSYNC B0 ;  /* 0x0000000000007941 */ /* 0x000fea0003800000 */
.L_x_2443:
[----:B------:R-:W-:Y:S05]  /*185f0*/  IMAD R3, R3, c[0x0][0x32c], R11 ;  /* 0x0000cb0003037a24 */ /* 0x000fea00078e020b */
[----:B------:R-:W-:Y:S02]  /*18600*/  IMNMX R0, R0, R3, !PT ;  /* 0x0000000300007217 */ /* 0x000fe40007800200 */
[----:B------:R-:W-:Y:S04]  /*18610*/  IADD3 R3, R3, c[0x0][0x32c], RZ ;  /* 0x0000cb0003037a10 */ /* 0x000fe80007ffe0ff */
[----:B------:R-:W-:Y:S02]  /*18620*/  IMNMX R2, R2, R3, PT ;  /* 0x0000000302027217 */ /* 0x000fe40003800200 */
.L_x_2442:
[----:B------:R-:W-:Y:S02]  /*18630*/  ISETP.GT.AND P0, PT, R0, RZ, !P1 ;  /* 0x000000ff0000720c */ /* 0x000fe40004f04270 */
[C---:B------:R-:W-:Y:S02]  /*18640*/  LOP3.LUT P1, RZ, R213.reuse, 0x1, RZ, 0xc0, !PT ;  /* 0x00000001d5ff7812 */ /* 0x040fe4000782c0ff */
[----:B------:R-:W-:Y:S04]  /*18650*/  ISETP.LT.OR P0, PT, R2, 0x1, P0 ;  /* 0x000000010200780c */ /* 0x000fe80000701670 */
[----:B-12---:R-:W-:Y:S02]  /*18660*/  FSEL R8, R216, -INF , !P0 ;  /* 0xff800000d8087808 */ /* 0x006fe40004000000 */
        /* <DEDUP_REMOVED lines=64> */
.L_x_2556:
[----:B-12---:R-:W-:Y:S01]  /*18a70*/  FMNMX.FTZ R0, R0, R2, !PT ;  /* 0x0000000200007209 */ /* 0x006fe20007810000 */
[----:B------:R-:W-:-:S05]  /*18a80*/  BRA.DIV ~URZ, `(.L_x_2447) ;  /* 0x000090a27f007947 */ /* 0x000fca000b800000 */
[----:B------:R-:W1:Y:S02]  /*18a90*/  SHFL.BFLY PT, R13, R0, 0x1, 0x1f ;  /* 0x0c201f00000d7f89 */ /* 0x000e6400000e0000 */
[----:B-1----:R-:W-:Y:S02]  /*18aa0*/  FMNMX.FTZ R13, R0, R13, !PT ;  /* 0x0000000d000d7209 */ /* 0x002fe40007810000 */
[----:B------:R-:W1:Y:S02]  /*18ab0*/  SHFL.BFLY PT, R0, R6, 0x2, 0x1f ;  /* 0x0c401f0006007f89 */ /* 0x000e6400000e0000 */
[----:B-1----:R-:W-:Y:S05]  /*18ac0*/  FMNMX.FTZ R0, R6, R0, !PT ;  /* 0x0000000006007209 */ /* 0x002fea0007810000 */
[----:B------:R1:W2:Y:S02]  /*18ad0*/  SHFL.BFLY PT, R2, R0, 0x1, 0x1f ;  /* 0x0c201f0000027f89 */ /* 0x0002a400000e0000 */
.L_x_2557:
[C---:B------:R-:W-:Y:S01]  /*18ae0*/  FSETP.NEU.FTZ.AND P0, PT, R13.reuse, -INF , PT ;  /* 0xff8000000d00780b */ /* 0x040fe20003f1d000 */
[----:B------:R-:W-:Y:S01]  /*18af0*/  WARPSYNC 0xffffffff ;  /* 0xffffffff00007948 */ /* 0x000fe20003800000 */
[----:B--2---:R-:W-:Y:S01]  /*18b00*/  FMNMX.FTZ R3, R2, R0, !PT ;  /* 0x0000000002037209 */ /* 0x004fe20007810000 */
[C---:B------:R-:W-:Y:S01]  /*18b10*/  FMUL.FTZ R2, R13.reuse, c[0x0][0x2d0] ;  /* 0x0000b4000d027a20 */ /* 0x040fe20000410000 */
[----:B-1----:R-:W-:Y:S04]  /*18b20*/  FSEL R0, R13, RZ, P0 ;  /* 0x000000ff0d007208 */ /* 0x002fe80000000000 */
[----:B------:R-:W-:Y:S01]  /*18b30*/  FSEL R2, R2, RZ, P0 ;  /* 0x000000ff02027208 */ /* 0x000fe20000000000 */
[----:B------:R-:W-:Y:S01]  /*18b40*/  FADD.FTZ R0, -R0, R4 ;  /* 0x0000000400007221 */ /* 0x000fe20000010100 */
[C---:B------:R-:W-:Y:S01]  /*18b50*/  FSETP.NEU.FTZ.AND P0, PT, R3.reuse, -INF , PT ;  /* 0xff8000000300780b */ /* 0x040fe20003f1d000 */
[----:B------:R-:W-:Y:S02]  /*18b60*/  FMUL.FTZ R4, R3, c[0x0][0x2d0] ;  /* 0x0000b40003047a20 */ /* 0x000fe40000410000 */
[----:B------:R-:W-:Y:S02]  /*18b70*/  FMUL.FTZ R0, R0, c[0x0][0x2d0] ;  /* 0x0000b40000007a20 */ /* 0x000fe40000410000 */
[--C-:B------:R-:W-:Y:S01]  /*18b80*/  FFMA.FTZ R24, R24, c[0x0][0x2d0], -R2.reuse ;  /* 0x0000b40018187a23 */ /* 0x100fe20000010802 */
[----:B------:R-:W-:Y:S01]  /*18b90*/  FSEL R4, R4, RZ, P0 ;  /* 0x000000ff04047208 */ /* 0x000fe20000000000 */
        /* <DEDUP_REMOVED lines=13> */
[----:B------:R-:W2:Y:S01]  /*18c70*/  MUFU.EX2 R35, R35 ;  /* 0x0000002300237308 */ /* 0x000ea20000000800 */
        /* <DEDUP_REMOVED lines=11> */
[----:B------:R-:W3:Y:S10]  /*18d30*/  MUFU.EX2 R33, R33 ;  /* 0x0000002100217308 */ /* 0x000ef40000000800 */
[----:B------:R4:W-:Y:S10]  /*18d40*/  MUFU.EX2 R175, R8 ;  /* 0x0000000800af7308 */ /* 0x0009f40000000800 */
[----:B------:R-:W-:Y:S10]  /*18d50*/  MUFU.EX2 R216, R173 ;  /* 0x000000ad00d87308 */ /* 0x000ff40000000800 */
[----:B------:R-:W-:Y:S10]  /*18d60*/  MUFU.EX2 R178, R178 ;  /* 0x000000b200b27308 */ /* 0x000ff40000000800 */
[----:B------:R-:W-:Y:S10]  /*18d70*/  MUFU.EX2 R179, R179 ;  /* 0x000000b300b37308 */ /* 0x000ff40000000800 */
[----:B------:R-:W-:Y:S01]  /*18d80*/  MUFU.EX2 R180, R180 ;  /* 0x000000b400b47308 */ /* 0x000fe20000000800 */
[C---:B-1----:R-:W-:Y:S01]  /*18d90*/  FFMA.FTZ R2, R0.reuse, R234, R24 ;  /* 0x000000ea00027223 */ /* 0x042fe20000010018 */
[----:B--2---:R-:W-:Y:S01]  /*18da0*/  F2FP.PACK_AB R172, R35, R24 ;  /* 0x0000001823ac723e */ /* 0x004fe200000000ff */
[C---:B------:R-:W-:Y:S01]  /*18db0*/  FMUL.FTZ R32, R0.reuse, R148 ;  /* 0x0000009400207220 */ /* 0x040fe20000410000 */
[----:B---3--:R-:W-:Y:S01]  /*18dc0*/  F2FP.PACK_AB R174, R33, R34 ;  /* 0x0000002221ae723e */ /* 0x008fe200000000ff */
[----:B------:R-:W-:Y:S01]  /*18dd0*/  FADD.FTZ R6, R35, R2 ;  /* 0x0000000223067221 */ /* 0x000fe20000010000 */
[----:B------:R-:W-:Y:S01]  /*18de0*/  FSEL R2, R3, RZ, P0 ;  /* 0x000000ff03027208 */ /* 0x000fe20000000000 */
[----:B----4-:R-:W-:Y:S01]  /*18df0*/  FMUL.FTZ R8, R0, R168 ;  /* 0x000000a800087220 */ /* 0x010fe20000410000 */
[----:B------:R-:W-:Y:S01]  /*18e00*/  ISETP.GT.AND P0, PT, R225, R246, PT ;  /* 0x000000f6e100720c */ /* 0x000fe20003f04270 */
[----:B------:R-:W-:Y:S01]  /*18e10*/  FADD.FTZ R6, R34, R6 ;  /* 0x0000000622067221 */ /* 0x000fe20000010000 */
[----:B------:R-:W1:Y:S01]  /*18e20*/  MUFU.EX2 R168, R23 ;  /* 0x0000001700a87308 */ /* 0x000e620000000800 */
[----:B------:R-:W-:Y:S02]  /*18e30*/  FADD.FTZ R2, -R2, R14 ;  /* 0x0000000e02027221 */ /* 0x000fe40000010100 */
[----:B------:R-:W-:Y:S02]  /*18e40*/  FADD.FTZ R177, R33, R6 ;  /* 0x0000000621b17221 */ /* 0x000fe40000010000 */
[----:B------:R-:W-:Y:S02]  /*18e50*/  FMUL.FTZ R2, R2, c[0x0][0x2d0] ;  /* 0x0000b40002027a20 */ /* 0x000fe40000410000 */
[----:B------:R-:W-:Y:S02]  /*18e60*/  FMUL.FTZ R33, R0, R149 ;  /* 0x0000009500217220 */ /* 0x000fe40000410000 */
[--C-:B------:R-:W-:Y:S01]  /*18e70*/  FFMA.FTZ R14, R22, c[0x0][0x2d0], -R4.reuse ;  /* 0x0000b400160e7a23 */ /* 0x100fe20000010804 */
[----:B------:R-:W-:Y:S01]  /*18e80*/  MUFU.EX2 R6, R184 ;  /* 0x000000b800067308 */ /* 0x000fe20000000800 */
[C---:B------:R-:W-:Y:S02]  /*18e90*/  FMUL.FTZ R21, R0.reuse, R161 ;  /* 0x000000a100157220 */ /* 0x040fe40000410000 */
[C---:B------:R-:W-:Y:S02]  /*18ea0*/  FMUL.FTZ R20, R0.reuse, R160 ;  /* 0x000000a000147220 */ /* 0x040fe40000410000 */
[----:B------:R-:W-:Y:S02]  /*18eb0*/  FFMA.FTZ R4, R9, c[0x0][0x2d0], -R4 ;  /* 0x0000b40009047a23 */ /* 0x000fe40000010804 */
        /* <DEDUP_REMOVED lines=18> */
[C---:B--2---:R-:W-:Y:S02]  /*18fe0*/  FMUL.FTZ R34, R2.reuse, R150 ;  /* 0x0000009602227220 */ /* 0x044fe40000410000 */
[C---:B------:R-:W-:Y:S02]  /*18ff0*/  FMUL.FTZ R35, R2.reuse, R151 ;  /* 0x0000009702237220 */ /* 0x040fe40000410000 */
[----:B------:R-:W2:Y:S01]  /*19000*/  LDSM.16.MT88.4 R148, [R193] ;  /* 0x00000000c194783b */ /* 0x000ea20000004200 */
[C---:B------:R-:W-:Y:S01]  /*19010*/  FMUL.FTZ R10, R2.reuse, R170 ;  /* 0x000000aa020a7220 */ /* 0x040fe20000410000 */
[----:B------:R-:W-:Y:S01]  /*19020*/  MUFU.EX2 R14, R181 ;  /* 0x000000b5000e7308 */ /* 0x000fe20000000800 */
[C---:B------:R-:W-:Y:S02]  /*19030*/  FMUL.FTZ R11, R2.reuse, R171 ;  /* 0x000000ab020b7220 */ /* 0x040fe40000410000 */
[----:B------:R-:W-:Y:S01]  /*19040*/  FFMA.FTZ R160, R2, R233, R175 ;  /* 0x000000e902a07223 */ /* 0x000fe200000100af */
[----:B-1----:R-:W-:Y:S01]  /*19050*/  F2FP.PACK_AB R175, R216, R161 ;  /* 0x000000a1d8af723e */ /* 0x002fe200000000ff */
[C---:B------:R-:W-:Y:S02]  /*19060*/  FMUL.FTZ R18, R2.reuse, R166 ;  /* 0x000000a602127220 */ /* 0x040fe40000410000 */
[C---:B------:R-:W-:Y:S02]  /*19070*/  FMUL.FTZ R19, R2.reuse, R167 ;  /* 0x000000a702137220 */ /* 0x040fe40000410000 */
[----:B------:R-:W-:Y:S01]  /*19080*/  LDSM.16.MT88.4 R164, [R193+0x1000] ;  /* 0x00100000c1a4783b */ /* 0x000fe20000004200 */
[C---:B------:R-:W-:Y:S01]  /*19090*/  FMUL.FTZ R26, R2.reuse, R158 ;  /* 0x0000009e021a7220 */ /* 0x040fe20000410000 */
[----:B------:R-:W-:Y:S01]  /*190a0*/  MUFU.EX2 R181, R176 ;  /* 0x000000b000b57308 */ /* 0x000fe20000000800 */
[C---:B------:R-:W-:Y:S02]  /*190b0*/  FMUL.FTZ R27, R2.reuse, R159 ;  /* 0x0000009f021b7220 */ /* 0x040fe40000410000 */
[C---:B------:R-:W-:Y:S02]  /*190c0*/  FMUL.FTZ R30, R2.reuse, R154 ;  /* 0x0000009a021e7220 */ /* 0x040fe40000410000 */
[C---:B------:R-:W-:Y:S02]  /*190d0*/  FMUL.FTZ R31, R2.reuse, R155 ;  /* 0x0000009b021f7220 */ /* 0x040fe40000410000 */
[----:B------:R-:W-:Y:S01]  /*190e0*/  LDSM.16.MT88.4 R152, [R193+0x800] ;  /* 0x00080000c198783b */ /* 0x000fe20000004200 */
        /* <DEDUP_REMOVED lines=10> */
[----:B------:R-:W-:Y:S02]  /*19190*/  FMUL.FTZ R49, R0, R49 ;  /* 0x0000003100317220 */ /* 0x000fe40000410000 */
[C---:B------:R-:W-:Y:S01]  /*191a0*/  FMUL.FTZ R50, R2.reuse, R50 ;  /* 0x0000003202327220 */ /* 0x040fe20000410000 */
[C---:B--2---:R-:W-:Y:S05]  /*191b0*/  HMMA.16816.F32 R8, R172.reuse, R148, R8 ;  /* 0x00000094ac08723c */ /* 0x044fea0000001808 */
        /* <DEDUP_REMOVED lines=93> */
[C---:B------:R-:W-:Y:S01]  /*19790*/  FMUL.FTZ R135, R2.reuse, R135 ;  /* 0x0000008702877220 */ /* 0x040fe20000410000 */
[C---:B-1----:R-:W-:Y:S03]  /*197a0*/  HMMA.16816.F32 R44, R172.reuse, R148, R44 ;  /* 0x00000094ac2c723c */ /* 0x042fe6000000182c */
[C---:B------:R-:W-:Y:S02]  /*197b0*/  FMUL.FTZ R138, R2.reuse, R138 ;  /* 0x0000008a028a7220 */ /* 0x040fe40000410000 */
[----:B------:R-:W-:Y:S02]  /*197c0*/  FMUL.FTZ R139, R2, R139 ;  /* 0x0000008b028b7220 */ /* 0x000fe40000410000 */
[----:B------:R-:W1:Y:S01]  /*197d0*/  MUFU.EX2 R2, R183 ;  /* 0x000000b700027308 */ /* 0x000e620000000800 */
[C---:B------:R-:W-:Y:S01]  /*197e0*/  HMMA.16816.F32 R48, R172.reuse, R150, R48 ;  /* 0x00000096ac30723c */ /* 0x040fe20000001830 */
[----:B------:R-:W2:Y:S03]  /*197f0*/  LDSM.16.MT88.4 R148, [R194+0x1800] ;  /* 0x00180000c294783b */ /* 0x000ea60000004200 */
[C---:B------:R-:W-:Y:S02]  /*19800*/  FMUL.FTZ R132, R0.reuse, R132 ;  /* 0x0000008400847220 */ /* 0x040fe40000410000 */
[C---:B------:R-:W-:Y:S02]  /*19810*/  FMUL.FTZ R133, R0.reuse, R133 ;  /* 0x0000008500857220 */ /* 0x040fe40000410000 */
[C---:B------:R-:W-:Y:S04]  /*19820*/  FMUL.FTZ R136, R0.reuse, R136 ;  /* 0x0000008800887220 */ /* 0x040fe80000410000 */
[----:B------:R-:W-:Y:S02]  /*19830*/  FMUL.FTZ R137, R0, R137 ;  /* 0x0000008900897220 */ /* 0x000fe40000410000 */
[----:B------:R-:W-:Y:S02]  /*19840*/  FADD.FTZ R0, R6, R177 ;  /* 0x000000b106007221 */ /* 0x000fe40000010000 */
[----:B------:R-:W3:Y:S02]  /*19850*/  MUFU.EX2 R177, R185 ;  /* 0x000000b900b17308 */ /* 0x000ee40000000800 */
        /* <DEDUP_REMOVED lines=42> */
[----:B---3--:R-:W-:Y:S05]  /*19b00*/  F2FP.PACK_AB R173, R177, R176 ;  /* 0x000000b0b1ad723e */ /* 0x008fea00000000ff */
[C---:B------:R-:W-:Y:S02]  /*19b10*/  HMMA.16816.F32 R8, R148.reuse, R152, R8 ;  /* 0x000000989408723c */ /* 0x040fe40000001808 */
[----:B------:R-:W3:Y:S03]  /*19b20*/  MUFU.EX2 R6, R189 ;  /* 0x000000bd00067308 */ /* 0x000ee60000000800 */
[----:B-1----:R-:W-:Y:S03]  /*19b30*/  FADD.FTZ R0, R2, R0 ;  /* 0x0000000002007221 */ /* 0x002fe60000010000 */
[C---:B------:R-:W-:Y:S01]  /*19b40*/  HMMA.16816.F32 R16, R148.reuse, R154, R16 ;  /* 0x0000009a9410723c */ /* 0x040fe20000001810 */
[----:B------:R-:W1:Y:S03]  /*19b50*/  LDSM.16.MT88.4 R152, [R196+0x800] ;  /* 0x00080000c498783b */ /* 0x000e660000004200 */
[----:B------:R-:W5:Y:S01]  /*19b60*/  MUFU.EX2 R174, R188 ;  /* 0x000000bc00ae7308 */ /* 0x000f620000000800 */
[C---:B----4-:R-:W-:Y:S01]  /*19b70*/  FADD.FTZ R0, R172.reuse, R0 ;  /* 0x00000000ac007221 */ /* 0x050fe20000010000 */
[----:B------:R-:W-:Y:S01]  /*19b80*/  F2FP.PACK_AB R172, R172, R2 ;  /* 0x00000002acac723e */ /* 0x000fe200000000ff */
[----:B------:R-:W-:Y:S07]  /*19b90*/  FADD.FTZ R2, R168, R160 ;  /* 0x000000a0a8027221 */ /* 0x000fee0000010000 */
[----:B------:R-:W4:Y:S01]  /*19ba0*/  MUFU.EX2 R14, R187 ;  /* 0x000000bb000e7308 */ /* 0x000f220000000800 */
[----:B---3--:R-:W-:Y:S01]  /*19bb0*/  FADD.FTZ R0, R6, R0 ;  /* 0x0000000006007221 */ /* 0x008fe20000010000 */
[C---:B--2---:R-:W-:Y:S03]  /*19bc0*/  HMMA.16816.F32 R20, R148.reuse, R156, R20 ;  /* 0x0000009c9414723c */ /* 0x044fe60000001814 */
[C---:B-----5:R-:W-:Y:S01]  /*19bd0*/  FADD.FTZ R234, R174.reuse, R0 ;  /* 0x00000000aeea7221 */ /* 0x060fe20000010000 */
[----:B------:R-:W-:Y:S04]  /*19be0*/  F2FP.PACK_AB R174, R174, R6 ;  /* 0x00000006aeae723e */ /* 0x000fe800000000ff */
[C---:B------:R-:W-:Y:S01]  /*19bf0*/  HMMA.16816.F32 R24, R148.reuse, R158, R24 ;  /* 0x0000009e9418723c */ /* 0x040fe20000001818 */
[----:B------:R-:W2:Y:S03]  /*19c00*/  LDSM.16.MT88.4 R156, [R195+0x800] ;  /* 0x00080000c39c783b */ /* 0x000ea60000004200 */
[----:B------:R-:W-:Y:S01]  /*19c10*/  FADD.FTZ R0, R161, R2 ;  /* 0x00000002a1007221 */ /* 0x000fe20000010000 */
[-C--:B------:R-:W-:Y:S02]  /*19c20*/  MOV R6, R3.reuse ;  /* 0x0000000300067202 */ /* 0x080fe40000000f00 */
[----:B----4-:R-:W-:Y:S01]  /*19c30*/  F2FP.PACK_AB R175, R4, R14 ;  /* 0x0000000e04af723e */ /* 0x010fe200000000ff */
        /* <DEDUP_REMOVED lines=11> */
[----:B------:R-:W-:Y:S01]  /*19cf0*/  MOV R14, R3 ;  /* 0x00000003000e7202 */ /* 0x000fe20000000f00 */
[C---:B--2---:R-:W-:Y:S03]  /*19d00*/  HMMA.16816.F32 R36, R148.reuse, R156, R36 ;  /* 0x0000009c9424723c */ /* 0x044fe60000001824 */
[----:B------:R-:W-:Y:S01]  /*19d10*/  FADD.FTZ R233, R4, R0 ;  /* 0x0000000004e97221 */ /* 0x000fe20000010000 */
[----:B------:R-:W-:Y:S02]  /*19d20*/  IADD3 R0, R225, -0x1, RZ ;  /* 0xffffffffe1007810 */ /* 0x000fe40007ffe0ff */
[----:B------:R-:W-:Y:S02]  /*19d30*/  MOV R4, R13 ;  /* 0x0000000d00047202 */ /* 0x000fe40000000f00 */
[C---:B------:R-:W-:Y:S01]  /*19d40*/  HMMA.16816.F32 R40, R148.reuse, R158, R40 ;  /* 0x0000009e9428723c */ /* 0x040fe20000001828 */
[----:B------:R-:W2:Y:S03]  /*19d50*/  LDSM.16.MT88.4 R156, [R194+0x2000] ;  /* 0x00200000c29c783b */ /* 0x000ea60000004200 */
[----:B------:R-:W-:Y:S04]  /*19d60*/  MOV R225, R0 ;  /* 0x0000000000e17202 */ /* 0x000fe80000000f00 */
        /* <DEDUP_REMOVED lines=83> */
.L_x_2426:
[----:B------:R-:W-:Y:S05]  /*1a2a0*/  BRA.DIV ~URZ, `(.L_x_2449) ;  /* 0x000079627f007947 */ /* 0x000fea000b800000 */
[----:B------:R1:W2:Y:S02]  /*1a2b0*/  SHFL.BFLY PT, R4, R234, 0x2, 0x1f ;  /* 0x0c401f00ea047f89 */ /* 0x0002a400000e0000 */
.L_x_2558:
[----:B--2---:R-:W-:Y:S01]  /*1a2c0*/  FADD.FTZ R4, R4, R234 ;  /* 0x000000ea04047221 */ /* 0x004fe20000010000 */
[----:B------:R-:W-:Y:S05]  /*1a2d0*/  BRA.DIV ~URZ, `(.L_x_2450) ;  /* 0x000079927f007947 */ /* 0x000fea000b800000 */
[----:B------:R-:W2:Y:S02]  /*1a2e0*/  SHFL.BFLY PT, R0, R233, 0x2, 0x1f ;  /* 0x0c401f00e9007f89 */ /* 0x000ea400000e0000 */
[----:B--2---:R-:W-:-:S02]  /*1a2f0*/  FADD.FTZ R233, R0, R233 ;  /* 0x000000e900e97221 */ /* 0x004fc40000010000 */
[----:B------:R-:W2:Y:S04]  /*1a300*/  SHFL.BFLY PT, R0, R4, 0x1, 0x1f ;  /* 0x0c201f0004007f89 */ /* 0x000ea800000e0000 */
[----:B------:R3:W4:Y:S01]  /*1a310*/  SHFL.BFLY PT, R3, R233, 0x1, 0x1f ;  /* 0x0c201f00e9037f89 */ /* 0x00072200000e0000 */
[----:B--2---:R-:W-:-:S05]  /*1a320*/  FADD.FTZ R4, R4, R0 ;  /* 0x0000000004047221 */ /* 0x004fca0000010000 */
.L_x_2559:
[----:B------:R-:W-:Y:S01]  /*1a330*/  FSETP.NE.FTZ.AND P1, PT, R4, RZ, PT ;  /* 0x000000ff0400720b */ /* 0x000fe20003f35000 */
[----:B----4-:R-:W-:Y:S01]  /*1a340*/  FADD.FTZ R3, R3, R233 ;  /* 0x000000e903037221 */ /* 0x010fe20000010000 */
[----:B------:R-:W-:Y:S02]  /*1a350*/  MOV R2, RZ ;  /* 0x000000ff00027202 */ /* 0x000fe40000000f00 */
[----:B------:R-:W-:Y:S02]  /*1a360*/  MOV R20, 0xff800000 ;  /* 0xff80000000147802 */ /* 0x000fe40000000f00 */
[----:B------:R-:W-:-:S02]  /*1a370*/  FSETP.NE.FTZ.AND P0, PT, R3, RZ, PT ;  /* 0x000000ff0300720b */ /* 0x000fc40003f15000 */
[----:B------:R-:W-:-:S05]  /*1a380*/  MOV R21, 0xff800000 ;  /* 0xff80000000157802 */ /* 0x000fca0000000f00 */
[----:B------:R-:W2:Y:S01]  /*1a390*/  @P1 MUFU.LG2 R0, R4 ;  /* 0x0000000400001308 */ /* 0x000ea20000000c00 */
[----:B------:R-:W-:-:S07]  /*1a3a0*/  @P1 MOV R5, 0x3f317218 ;  /* 0x3f31721800051802 */ /* 0x000fce0000000f00 */
[----:B------:R2:W4:Y:S02]  /*1a3b0*/  @P1 MUFU.RCP R2, R4 ;  /* 0x0000000400021308 */ /* 0x0005240000001000 */
[----:B--2---:R-:W-:Y:S02]  /*1a3c0*/  @P1 FMUL.FTZ R4, R0, 0.69314718246459960938 ;  /* 0x3f31721800041820 */ /* 0x004fe40000410000 */
[----:B------:R-:W-:Y:S01]  /*1a3d0*/  @P1 FMUL.FTZ R0, R5, c[0x0][0x2d0] ;  /* 0x0000b40005001a20 */ /* 0x000fe20000410000 */
[----:B------:R-:W-:Y:S01]  /*1a3e0*/  @P0 MOV R5, 0x3f317218 ;  /* 0x3f31721800050802 */ /* 0x000fe20000000f00 */
[----:B----4-:R-:W-:Y:S02]  /*1a3f0*/  FMUL.FTZ R168, R2, R168 ;  /* 0x000000a802a87220 */ /* 0x010fe40000410000 */
[----:B------:R-:W-:Y:S01]  /*1a400*/  @P1 FFMA.FTZ R20, R0, R13, R4 ;  /* 0x0000000d00141223 */ /* 0x000fe20000010004 */
[----:B------:R-:W-:Y:S01]  /*1a410*/  MOV R0, RZ ;  /* 0x000000ff00007202 */ /* 0x000fe20000000f00 */
[----:B------:R-:W2:Y:S01]  /*1a420*/  @P0 MUFU.LG2 R4, R3 ;  /* 0x0000000300040308 */ /* 0x000ea20000000c00 */
[----:B------:R-:W-:-:S02]  /*1a430*/  FMUL.FTZ R169, R2, R169 ;  /* 0x000000a902a97220 */ /* 0x000fc40000410000 */
[C---:B------:R-:W-:Y:S02]  /*1a440*/  FMUL.FTZ R164, R2.reuse, R164 ;  /* 0x000000a402a47220 */ /* 0x040fe40000410000 */
[C---:B------:R-:W-:Y:S02]  /*1a450*/  FMUL.FTZ R165, R2.reuse, R165 ;  /* 0x000000a502a57220 */ /* 0x040fe40000410000 */
[C---:B------:R-:W-:Y:S01]  /*1a460*/  FMUL.FTZ R160, R2.reuse, R160 ;  /* 0x000000a002a07220 */ /* 0x040fe20000410000 */
[----:B------:R2:W4:Y:S01]  /*1a470*/  @P0 MUFU.RCP R0, R3 ;  /* 0x0000000300000308 */ /* 0x0005220000001000 */
        /* <DEDUP_REMOVED lines=8> */
[----:B--2---:R-:W-:-:S02]  /*1a500*/  @P0 FMUL.FTZ R3, R4, 0.69314718246459960938 ;  /* 0x3f31721804030820 */ /* 0x004fc40000410000 */
[----:B------:R-:W-:Y:S02]  /*1a510*/  @P0 FMUL.FTZ R4, R5, c[0x0][0x2d0] ;  /* 0x0000b40005040a20 */ /* 0x000fe40000410000 */
[C---:B----4-:R-:W-:Y:S02]  /*1a520*/  FMUL.FTZ R170, R0.reuse, R170 ;  /* 0x000000aa00aa7220 */ /* 0x050fe40000410000 */
        /* <DEDUP_REMOVED lines=62> */
[----:B------:R-:W-:Y:S01]  /*1a910*/  FMUL.FTZ R139, R0, R139 ;  /* 0x0000008b008b7220 */ /* 0x000fe20000410000 */
[----:B------:R-:W-:Y:S01]  /*1a920*/  MOV R0, 0x1 ;  /* 0x0000000100007802 */ /* 0x000fe20000000f00 */
[----:B------:R-:W-:-:S02]  /*1a930*/  @P0 FFMA.FTZ R21, R4, R6, R3 ;  /* 0x0000000604150223 */ /* 0x000fc40000010003 */
        /* <DEDUP_REMOVED lines=51> */
.L_x_2343:
[----:B------:R2:W5:Y:S04]  /*1ac70*/  LDL R6, [R1+0xd4] ;  /* 0x0000d40001067983 */ /* 0x0005680000100800 */
[----:B------:R-:W4:Y:S01]  /*1ac80*/  S2R R2, SR_TID.X ;  /* 0x0000000000027919 */ /* 0x000f220000002100 */
[----:B------:R-:W-:Y:S01]  /*1ac90*/  BSSY B0, `(.L_x_2451) ;  /* 0x0000011000007945 */ /* 0x000fe20003800000 */
[----:B----4-:R-:W-:-:S13]  /*1aca0*/  LOP3.LUT P0, RZ, R2, 0xff, RZ, 0xc0, !PT ;  /* 0x000000ff02ff7812 */ /* 0x010fda000780c0ff */
        /* <DEDUP_REMOVED lines=8> */
[----:B--2---:R2:W4:Y:S04]  /*1ad30*/  @P0 ATOMG.E.ADD.STRONG.GPU PT, R2, [R4.64], R2 ;  /* 0x00000002040209a8 */ /* 0x00452800081ee1ca */
[----:B--2---:R-:W2:Y:S04]  /*1ad40*/  S2R R4, SR_LTMASK ;  /* 0x0000000000047919 */ /* 0x004ea80000003900 */
[----:B----4-:R2:W4:Y:S02]  /*1ad50*/  SHFL.IDX PT, R3, R2, R3, 0x1f ;  /* 0x00001f0302037589 */ /* 0x01052400000e0000 */
[----:B--2---:R-:W-:-:S06]  /*1ad60*/  LOP3.LUT R2, R4, UR4, RZ, 0xc0, !PT ;  /* 0x0000000404027c12 */ /* 0x004fcc000f8ec0ff */
[----:B------:R-:W4:Y:S02]  /*1ad70*/  POPC R2, R2 ;  /* 0x0000000200027309 */ /* 0x000f240000000000 */
[----:B----45:R-:W-:-:S05]  /*1ad80*/  IADD3 R6, R3, c[0x0][0xc], R2 ;  /* 0x0000030003067a10 */ /* 0x030fca0007ffe002 */
[----:B------:R2:W-:Y:S02]  /*1ad90*/  STL [R1+0xd4], R6 ;  /* 0x0000d40601007387 */ /* 0x0005e40000100800 */
.L_x_2452:
[----:B--2---:R-:W-:Y:S05]  /*1ada0*/  BSYNC B0 ;  /* 0x0000000000007941 */ /* 0x004fea0003800000 */
.L_x_2451:
[----:B------:R-:W-:Y:S01]  /*1adb0*/  PRMT R0, R0, 0x9910, RZ ;  /* 0x0000991000007816 */ /* 0x000fe200000000ff */
[----:B------:R-:W-:Y:S01]  /*1adc0*/  BSSY B1, `(.L_x_2453) ;  /* 0x000041a000017945 */ /* 0x000fe20003800000 */
[----:B-----5:R-:W-:Y:S02]  /*1add0*/  IMAD.MOV.U32 R147, RZ, RZ, R6 ;  /* 0x000000ffff937224 */ /* 0x020fe400078e0006 */
[----:B------:R-:W-:-:S13]  /*1ade0*/  ISETP.NE.AND P0, PT, R0, RZ, PT ;  /* 0x000000ff0000720c */ /* 0x000fda0003f05270 */
[----:B------:R-:W-:Y:S05]  /*1adf0*/  @!P0 BRA `(.L_x_2454) ;  /* 0x0000343000008947 */ /* 0x000fea0003800000 */
[----:B------:R-:W2:Y:S04]  /*1ae00*/  LDL R11, [R1+0xb4] ;  /* 0x0000b400010b7983 */ /* 0x000ea80000100800 */
[----:B------:R-:W4:Y:S04]  /*1ae10*/  LDL R6, [R1+0xb8] ;  /* 0x0000b80001067983 */ /* 0x000f280000100800 */
[----:B---3--:R-:W3:Y:S04]  /*1ae20*/  LDL R8, [R1+0xc0] ;  /* 0x0000c00001087983 */ /* 0x008ee80000100800 */
        /* <DEDUP_REMOVED lines=11> */
[----:B--2---:R-:W-:Y:S02]  /*1aee0*/  F2FP.PACK_AB R2, R165, R164 ;  /* 0x000000a4a502723e */ /* 0x004fe400000000ff */
[----:B-1----:R-:W-:-:S03]  /*1aef0*/  F2FP.PACK_AB R0, R167, R166 ;  /* 0x000000a6a700723e */ /* 0x002fc600000000ff */
[----:B----4-:R1:W-:Y:S04]  /*1af00*/  STS [R6], R2 ;  /* 0x0000000206007388 */ /* 0x0103e80000000800 */
[----:B------:R2:W-:Y:S01]  /*1af10*/  STS [R6+0x400], R0 ;  /* 0x0004000006007388 */ /* 0x0005e20000000800 */
[----:B-1----:R-:W-:Y:S02]  /*1af20*/  F2FP.PACK_AB R2, R161, R160 ;  /* 0x000000a0a102723e */ /* 0x002fe400000000ff */
[----:B--2---:R-:W-:-:S03]  /*1af30*/  F2FP.PACK_AB R0, R163, R162 ;  /* 0x000000a2a300723e */ /* 0x004fc600000000ff */
[----:B---3--:R1:W-:Y:S04]  /*1af40*/  STS [R8+0x80], R2 ;  /* 0x0000800208007388 */ /* 0x0083e80000000800 */
        /* <DEDUP_REMOVED lines=138> */
.L_x_2455:
[----:B-1----:R-:W2:Y:S04]  /*1b7f0*/  LDL.LU R4, [R1+0xa8] ;  /* 0x0000a80001047983 */ /* 0x002ea80000300800 */
[----:B------:R-:W3:Y:S04]  /*1b800*/  LDL R23, [R1+0x1e4] ;  /* 0x0001e40001177983 */ /* 0x000ee80000100800 */
[----:B------:R-:W3:Y:S04]  /*1b810*/  LDL R19, [R1+0xa0] ;  /* 0x0000a00001137983 */ /* 0x000ee80000100800 */
[----:B------:R-:W4:Y:S04]  /*1b820*/  LDL R13, [R1+0xd8] ;  /* 0x0000d800010d7983 */ /* 0x000f280000100800 */
[----:B------:R-:W3:Y:S01]  /*1b830*/  LDL R22, [R1+0x1e0] ;  /* 0x0001e00001167983 */ /* 0x000ee20000100800 */
[----:B------:R-:W-:Y:S01]  /*1b840*/  IMAD.MOV.U32 R18, RZ, RZ, 0x368 ;  /* 0x00000368ff127424 */ /* 0x000fe200078e00ff */
[----:B------:R-:W-:-:S04]  /*1b850*/  ISETP.GT.AND P2, PT, R3, 0x1, PT ;  /* 0x000000010300780c */ /* 0x000fc80003f44270 */
[----:B------:R-:W-:-:S04]  /*1b860*/  SEL R18, R18, 0x328, P2 ;  /* 0x0000032812127807 */ /* 0x000fc80001000000 */
[----:B------:R-:W1:Y:S08]  /*1b870*/  LDC.64 R8, c[0x0][R18+0x170] ;  /* 0x00005c0012087b82 */ /* 0x000e700000000a00 */
[----:B------:R-:W2:Y:S01]  /*1b880*/  LDC.64 R14, c[0x0][R18+0x168] ;  /* 0x00005a00120e7b82 */ /* 0x000ea20000000a00 */
[----:B------:R-:W-:-:S04]  /*1b890*/  ISETP.NE.U32.AND P0, PT, RZ, c[0x0][0x500], PT ;  /* 0x00014000ff007a0c */ /* 0x000fc80003f05070 */
[----:B------:R-:W-:Y:S02]  /*1b8a0*/  ISETP.NE.AND.EX P0, PT, RZ, c[0x0][0x504], PT, P0 ;  /* 0x00014100ff007a0c */ /* 0x000fe40003f05300 */
[----:B------:R-:W-:Y:S02]  /*1b8b0*/  SHF.R.S32.HI R3, RZ, 0x1f, R6 ;  /* 0x0000001fff037819 */ /* 0x000fe40000011406 */
[----:B------:R-:W-:Y:S02]  /*1b8c0*/  SEL R0, R6, RZ, !P0 ;  /* 0x000000ff06007207 */ /* 0x000fe40004000000 */
[----:B------:R-:W-:-:S03]  /*1b8d0*/  SEL R5, R3, RZ, !P0 ;  /* 0x000000ff03057207 */ /* 0x000fc60004000000 */
[----:B-1----:R-:W-:-:S04]  /*1b8e0*/  IMAD R3, R9, R0, RZ ;  /* 0x0000000009037224 */ /* 0x002fc800078e02ff */
[C---:B------:R-:W-:Y:S02]  /*1b8f0*/  IMAD R5, R8.reuse, R5, R3 ;  /* 0x0000000508057224 */ /* 0x040fe400078e0203 */
[----:B------:R-:W-:Y:S01]  /*1b900*/  IMAD.WIDE.U32 R8, R8, R0, RZ ;  /* 0x0000000008087225 */ /* 0x000fe200078e00ff */
[----:B-----5:R-:W-:-:S03]  /*1b910*/  SHF.R.S32.HI R6, RZ, 0x1f, R2 ;  /* 0x0000001fff067819 */ /* 0x020fc60000011402 */
[----:B------:R-:W-:Y:S01]  /*1b920*/  IMAD.IADD R5, R9, 0x1, R5 ;  /* 0x0000000109057824 */ /* 0x000fe200078e0205 */
[----:B------:R-:W1:Y:S01]  /*1b930*/  S2R R24, SR_TID.X ;  /* 0x0000000000187919 */ /* 0x000e620000002100 */
[----:B--2---:R-:W-:-:S05]  /*1b940*/  LOP3.LUT R4, R4, 0xffff, RZ, 0xc0, !PT ;  /* 0x0000ffff04047812 */ /* 0x004fca00078ec0ff */
[----:B------:R-:W-:-:S04]  /*1b950*/  IMAD.WIDE.U32 R10, R14, R4, RZ ;  /* 0x000000040e0a7225 */ /* 0x000fc800078e00ff */
[----:B------:R-:W-:Y:S02]  /*1b960*/  IMAD R3, R15, R4, RZ ;  /* 0x000000040f037224 */ /* 0x000fe400078e02ff */
[----:B------:R-:W2:Y:S01]  /*1b970*/  LDC.64 R14, c[0x0][R18+0x178] ;  /* 0x00005e00120e7b82 */ /* 0x000ea20000000a00 */
[----:B------:R-:W-:Y:S01]  /*1b980*/  IADD3 R16, P1, P0, R8, R10, R2 ;  /* 0x0000000a08107210 */ /* 0x000fe2000783e002 */
[----:B------:R-:W-:Y:S02]  /*1b990*/  IMAD.IADD R10, R11, 0x1, R3 ;  /* 0x000000010b0a7824 */ /* 0x000fe400078e0203 */
[----:B------:R-:W-:-:S05]  /*1b9a0*/  IMAD.MOV.U32 R3, RZ, RZ, c[0x0][0x4e8] ;  /* 0x00013a00ff037624 */ /* 0x000fca00078e00ff */
[----:B------:R-:W-:Y:S01]  /*1b9b0*/  ISETP.NE.AND P3, PT, R3, 0x1, PT ;  /* 0x000000010300780c */ /* 0x000fe20003f65270 */
[----:B---3--:R-:W-:Y:S01]  /*1b9c0*/  IMAD.IADD R3, R23, 0x1, R19 ;  /* 0x0000000117037824 */ /* 0x008fe200078e0213 */
[----:B----4-:R-:W-:Y:S02]  /*1b9d0*/  SEL R8, R13, RZ, P2 ;  /* 0x000000ff0d087207 */ /* 0x010fe40001000000 */
[----:B------:R-:W-:Y:S01]  /*1b9e0*/  IADD3.X R13, R5, R10, R6, P1, P0 ;  /* 0x0000000a050d7210 */ /* 0x000fe20000fe0406 */
[----:B------:R-:W-:-:S08]  /*1b9f0*/  IMAD.MOV.U32 R5, RZ, RZ, R3 ;  /* 0x000000ffff057224 */ /* 0x000fd000078e0003 */
[----:B------:R-:W-:-:S05]  /*1ba00*/  @P3 IMAD.HI.U32 R10, R3, c[0x0][0x4ec], RZ ;  /* 0x00013b00030a3a27 */ /* 0x000fca00078e00ff */
[----:B------:R-:W-:Y:S01]  /*1ba10*/  @P3 SHF.R.U32.HI R5, RZ, c[0x0][0x4f0], R10 ;  /* 0x00013c00ff053a19 */ /* 0x000fe2000001160a */
[-C--:B--2---:R-:W-:Y:S02]  /*1ba20*/  IMAD R11, R15, R8.reuse, RZ ;  /* 0x000000080f0b7224 */ /* 0x084fe400078e02ff */
[----:B------:R-:W-:-:S04]  /*1ba30*/  IMAD.WIDE.U32 R8, R14, R8, RZ ;  /* 0x000000080e087225 */ /* 0x000fc800078e00ff */
[----:B------:R-:W-:Y:S01]  /*1ba40*/  IMAD.IADD R11, R9, 0x1, R11 ;  /* 0x00000001090b7824 */ /* 0x000fe200078e020b */
[----:B------:R-:W-:Y:S02]  /*1ba50*/  IADD3 R8, P1, P0, R5, R16, R8 ;  /* 0x0000001005087210 */ /* 0x000fe4000783e008 */
[----:B------:R-:W-:-:S04]  /*1ba60*/  SHF.R.S32.HI R9, RZ, 0x1f, R5 ;  /* 0x0000001fff097819 */ /* 0x000fc80000011405 */
[----:B------:R-:W-:Y:S02]  /*1ba70*/  IADD3.X R9, R9, R13, R11, P1, P0 ;  /* 0x0000000d09097210 */ /* 0x000fe40000fe040b */
[----:B------:R-:W2:Y:S01]  /*1ba80*/  LDC.64 R10, c[0x0][R18+0x160] ;  /* 0x00005800120a7b82 */ /* 0x000ea20000000a00 */
[----:B------:R-:W-:-:S04]  /*1ba90*/  IMAD.MOV R5, RZ, RZ, -R5 ;  /* 0x000000ffff057224 */ /* 0x000fc800078e0a05 */
[----:B------:R-:W-:-:S05]  /*1baa0*/  IMAD R5, R5, c[0x0][0x4e8], R3 ;  /* 0x00013a0005057a24 */ /* 0x000fca00078e0203 */
[----:B------:R-:W-:Y:S02]  /*1bab0*/  SHF.R.S32.HI R13, RZ, 0x1f, R5 ;  /* 0x0000001fff0d7819 */ /* 0x000fe40000011405 */
[----:B-1----:R-:W-:-:S04]  /*1bac0*/  SHF.R.S32.HI R23, RZ, 0x1f, R24 ;  /* 0x0000001fff177819 */ /* 0x002fc80000011418 */
[----:B------:R-:W-:-:S04]  /*1bad0*/  LEA.HI R23, R23, R24, RZ, 0x5 ;  /* 0x0000001817177211 */ /* 0x000fc800078f28ff */
[----:B------:R-:W-:-:S05]  /*1bae0*/  LOP3.LUT R23, R23, 0xffffffe0, RZ, 0xc0, !PT ;  /* 0xffffffe017177812 */ /* 0x000fca00078ec0ff */
[----:B------:R-:W-:Y:S02]  /*1baf0*/  IMAD.IADD R23, R24, 0x1, -R23 ;  /* 0x0000000118177824 */ /* 0x000fe400078e0a17 */
[----:B--2---:R-:W-:-:S04]  /*1bb00*/  IMAD.WIDE.U32 R8, R10, R5, R8 ;  /* 0x000000050a087225 */ /* 0x004fc800078e0008 */
[----:B------:R-:W-:Y:S02]  /*1bb10*/  IMAD R5, R11, R5, RZ ;  /* 0x000000050b057224 */ /* 0x000fe400078e02ff */
[----:B------:R-:W-:Y:S02]  /*1bb20*/  IMAD.MOV.U32 R11, RZ, RZ, c[0x0][0x4a8] ;  /* 0x00012a00ff0b7624 */ /* 0x000fe400078e00ff */
[----:B------:R-:W-:Y:S02]  /*1bb30*/  IMAD R5, R10, R13, R5 ;  /* 0x0000000d0a057224 */ /* 0x000fe400078e0205 */
[----:B------:R-:W-:Y:S01]  /*1bb40*/  IMAD.MOV.U32 R10, RZ, RZ, c[0x0][0x4ac] ;  /* 0x00012b00ff0a7624 */ /* 0x000fe200078e00ff */
[----:B------:R-:W-:Y:S01]  /*1bb50*/  SEL R11, R11, c[0x0][0x450], P2 ;  /* 0x000114000b0b7a07 */ /* 0x000fe20001000000 */
[----:B------:R-:W-:-:S03]  /*1bb60*/  IMAD.IADD R5, R9, 0x1, R5 ;  /* 0x0000000109057824 */ /* 0x000fc600078e0205 */
[----:B------:R-:W-:Y:S02]  /*1bb70*/  SEL R10, R10, c[0x0][0x454], P2 ;  /* 0x000115000a0a7a07 */ /* 0x000fe40001000000 */
[----:B------:R-:W-:-:S04]  /*1bb80*/  LEA R11, P0, R8, R11, 0x2 ;  /* 0x0000000b080b7211 */ /* 0x000fc800078010ff */
[----:B------:R-:W-:Y:S02]  /*1bb90*/  LEA.HI.X R9, R8, R10, R5, 0x2, P0 ;  /* 0x0000000a08097211 */ /* 0x000fe400000f1405 */
[----:B------:R-:W-:Y:S04]  /*1bba0*/  SHFL.IDX PT, R10, R11, RZ, 0x1c1f ;  /* 0x001c1fff0b0a7589 */ /* 0x000fe800000e0000 */
[----:B------:R-:W-:Y:S01]  /*1bbb0*/  SHFL.IDX PT, R8, R11, 0x1, 0x1c1f ;  /* 0x003c1f000b087f89 */ /* 0x000fe200000e0000 */
[----:B------:R-:W-:-:S03]  /*1bbc0*/  IMAD.IADD R13, R22, 0x1, R19 ;  /* 0x00000001160d7824 */ /* 0x000fc600078e0213 */
[----:B------:R-:W1:Y:S04]  /*1bbd0*/  SHFL.IDX PT, R11, R9, RZ, 0x1c1f ;  /* 0x001c1fff090b7589 */ /* 0x000e6800000e0000 */
[----:B------:R-:W2:Y:S01]  /*1bbe0*/  SHFL.IDX PT, R9, R9, 0x1, 0x1c1f ;  /* 0x003c1f0009097f89 */ /* 0x000ea200000e0000 */
[----:B------:R-:W-:Y:S01]  /*1bbf0*/  IMAD R5, R17, c[0x0][0x4e8], RZ ;  /* 0x00013a0011057a24 */ /* 0x000fe200078e02ff */
[----:B------:R-:W-:Y:S02]  /*1bc00*/  LOP3.LUT P0, RZ, R23, 0x3, RZ, 0xc0, !PT ;  /* 0x0000000317ff7812 */ /* 0x000fe4000780c0ff */
[C---:B------:R-:W-:Y:S02]  /*1bc10*/  IADD3 R16, R13.reuse, 0x8, RZ ;  /* 0x000000080d107810 */ /* 0x040fe40007ffe0ff */
[----:B------:R-:W-:-:S02]  /*1bc20*/  ISETP.GE.OR P1, PT, R13, R5, P0 ;  /* 0x000000050d00720c */ /* 0x000fc40000726670 */
[----:B------:R-:W-:-:S11]  /*1bc30*/  ISETP.GE.OR P0, PT, R16, R5, P0 ;  /* 0x000000051000720c */ /* 0x000fd60000706670 */
[----:B-1----:R1:W-:Y:S04]  /*1bc40*/  @!P1 ST.E [R10.64], R20 ;  /* 0x000000140a009985 */ /* 0x0023e8000c10190a */
[----:B--2---:R1:W-:Y:S01]  /*1bc50*/  @!P0 ST.E [R8.64], R21 ;  /* 0x0000001508008985 */ /* 0x0043e2000c10190a */
[----:B------:R-:W-:Y:S05]  /*1bc60*/  @P2 BRA `(.L_x_2456) ;  /* 0x0000093000002947 */ /* 0x000fea0003800000 */
[----:B------:R-:W-:Y:S01]  /*1bc70*/  IMAD R6, R6, c[0x0][0x3a0], RZ ;  /* 0x0000e80006067a24 */ /* 0x000fe200078e02ff */
[----:B------:R-:W-:Y:S01]  /*1bc80*/  SHF.R.S32.HI R5, RZ, 0x1f, R0 ;  /* 0x0000001fff057819 */ /* 0x000fe20000011400 */
[C---:B-1----:R-:W-:Y:S01]  /*1bc90*/  IMAD.WIDE.U32 R8, R2.reuse, c[0x0][0x3a0], RZ ;  /* 0x0000e80002087a25 */ /* 0x042fe200078e00ff */
[----:B------:R1:W2:Y:S03]  /*1bca0*/  LDS.128 R32, [R223+0x80] ;  /* 0x00008000df207984 */ /* 0x0002a60000000c00 */
[----:B------:R-:W-:Y:S01]  /*1bcb0*/  IMAD R2, R2, c[0x0][0x3a4], R6 ;  /* 0x0000e90002027a24 */ /* 0x000fe200078e0206 */
[----:B------:R-:W-:Y:S01]  /*1bcc0*/  LEA R6, R146, R145, 0x5 ;  /* 0x0000009192067211 */ /* 0x000fe200078e28ff */
[----:B------:R1:W3:Y:S03]  /*1bcd0*/  LDS.128 R48, [R223+0x1080] ;  /* 0x00108000df307984 */ /* 0x0002e60000000c00 */
[----:B------:R-:W-:Y:S01]  /*1bce0*/  IADD3 R3, R9, R2, RZ ;  /* 0x0000000209037210 */ /* 0x000fe20007ffe0ff */
[----:B------:R1:W4:Y:S01]  /*1bcf0*/  LDS.128 R64, [R223+0x2080] ;  /* 0x00208000df407984 */ /* 0x0003220000000c00 */
[----:B------:R-:W-:-:S02]  /*1bd00*/  MOV R2, R8 ;  /* 0x0000000800027202 */ /* 0x000fc40000000f00 */
[----:B------:R-:W-:Y:S01]  /*1bd10*/  IADD3 R6, R19, R6, RZ ;  /* 0x0000000613067210 */ /* 0x000fe20007ffe0ff */
[----:B------:R1:W1:Y:S02]  /*1bd20*/  LDS.128 R80, [R223+0x3080] ;  /* 0x00308000df507984 */ /* 0x0002640000000c00 */
[----:B------:R-:W-:Y:S01]  /*1bd30*/  IMAD.WIDE.U32 R8, R4, c[0x0][0x3e8], R2 ;  /* 0x0000fa0004087a25 */ /* 0x000fe200078e0002 */
[----:B------:R-:W-:Y:S01]  /*1bd40*/  MOV R2, R6 ;  /* 0x0000000600027202 */ /* 0x000fe20000000f00 */
[----:B------:R1:W1:Y:S02]  /*1bd50*/  LDS.128 R28, [R223+0x4080] ;  /* 0x00408000df1c7984 */ /* 0x0002640000000c00 */
[----:B------:R-:W-:Y:S02]  /*1bd60*/  @P3 IMAD.HI.U32 R10, R6, c[0x0][0x4ec], RZ ;  /* 0x00013b00060a3a27 */ /* 0x000fe400078e00ff */
[----:B------:R1:W1:Y:S02]  /*1bd70*/  LDS.128 R44, [R223+0x5080] ;  /* 0x00508000df2c7984 */ /* 0x0002640000000c00 */
[----:B------:R-:W-:Y:S01]  /*1bd80*/  IMAD R3, R5, c[0x0][0x3f0], RZ ;  /* 0x0000fc0005037a24 */ /* 0x000fe200078e02ff */
[----:B------:R-:W-:Y:S01]  /*1bd90*/  @P3 SHF.R.U32.HI R2, RZ, c[0x0][0x4f0], R10 ;  /* 0x00013c00ff023a19 */ /* 0x000fe2000001160a */
[----:B------:R-:W-:Y:S01]  /*1bda0*/  IMAD R5, R4, c[0x0][0x3ec], R9 ;  /* 0x0000fb0004057a24 */ /* 0x000fe200078e0209 */
[----:B------:R1:W1:Y:S01]  /*1bdb0*/  LDS.128 R60, [R223+0x6080] ;  /* 0x00608000df3c7984 */ /* 0x0002620000000c00 */
[----:B------:R-:W-:Y:S01]  /*1bdc0*/  MOV R4, R8 ;  /* 0x0000000800047202 */ /* 0x000fe20000000f00 */
[C---:B------:R-:W-:Y:S01]  /*1bdd0*/  IMAD R9, R0.reuse, c[0x0][0x3f4], R3 ;  /* 0x0000fd0000097a24 */ /* 0x040fe200078e0203 */
[----:B------:R-:W-:Y:S01]  /*1bde0*/  SHF.R.S32.HI R3, RZ, 0x1f, R2 ;  /* 0x0000001fff037819 */ /* 0x000fe20000011402 */
[----:B------:R1:W1:Y:S02]  /*1bdf0*/  LDS.128 R76, [R223+0x7080] ;  /* 0x00708000df4c7984 */ /* 0x0002640000000c00 */
[----:B------:R-:W-:Y:S01]  /*1be00*/  IMAD.WIDE.U32 R4, R0, c[0x0][0x3f0], R4 ;  /* 0x0000fc0000047a25 */ /* 0x000fe200078e0004 */
[----:B------:R-:W-:Y:S01]  /*1be10*/  IADD3 R0, -R2, RZ, RZ ;  /* 0x000000ff02007210 */ /* 0x000fe20007ffe1ff */
[----:B------:R1:W1:Y:S02]  /*1be20*/  LDS.128 R24, [R223+0x8080] ;  /* 0x00808000df187984 */ /* 0x0002640000000c00 */
[----:B------:R-:W-:Y:S01]  /*1be30*/  IMAD R3, R3, c[0x0][0x3e0], RZ ;  /* 0x0000f80003037a24 */ /* 0x000fe200078e02ff */
[----:B------:R-:W-:Y:S01]  /*1be40*/  IADD3 R5, R5, R9, RZ ;  /* 0x0000000905057210 */ /* 0x000fe20007ffe0ff */
[----:B------:R1:W1:Y:S01]  /*1be50*/  LDS.128 R40, [R223+0x9080] ;  /* 0x00908000df287984 */ /* 0x0002620000000c00 */
[----:B------:R-:W-:-:S02]  /*1be60*/  IMAD R0, R0, c[0x0][0x4e8], R6 ;  /* 0x00013a0000007a24 */ /* 0x000fc400078e0206 */
[C---:B------:R-:W-:Y:S01]  /*1be70*/  IMAD R6, R2.reuse, c[0x0][0x3e4], R3 ;  /* 0x0000f90002067a24 */ /* 0x040fe200078e0203 */
[----:B------:R1:W1:Y:S01]  /*1be80*/  LDS.128 R56, [R223+0xa080] ;  /* 0x00a08000df387984 */ /* 0x0002620000000c00 */
[----:B------:R-:W-:Y:S01]  /*1be90*/  IMAD.WIDE.U32 R2, R2, c[0x0][0x3e0], R4 ;  /* 0x0000f80002027a25 */ /* 0x000fe200078e0004 */
[----:B------:R-:W-:Y:S02]  /*1bea0*/  SHF.R.S32.HI R4, RZ, 0x1f, R0 ;  /* 0x0000001fff047819 */ /* 0x000fe40000011400 */
        /* <DEDUP_REMOVED lines=9> */
[----:B------:R-:W-:Y:S02]  /*1bf40*/  LEA R16, P0, R2, c[0x0][0x380], 0x1 ;  /* 0x0000e00002107a11 */ /* 0x000fe400078008ff */
[----:B------:R1:W1:Y:S02]  /*1bf50*/  LDS.128 R68, [R223+0xf080] ;  /* 0x00f08000df447984 */ /* 0x0002640000000c00 */
[----:B------:R-:W-:-:S04]  /*1bf60*/  IADD3 R0, R3, R0, RZ ;  /* 0x0000000003007210 */ /* 0x000fc80007ffe0ff */
[----:B------:R-:W-:Y:S01]  /*1bf70*/  LEA.HI.X R6, R2, c[0x0][0x384], R0, 0x1, P0 ;  /* 0x0000e10002067a11 */ /* 0x000fe200000f0c00 */
[----:B------:R-:W-:Y:S05]  /*1bf80*/  BRA.DIV ~URZ, `(.L_x_2457) ;  /* 0x00005de27f007947 */ /* 0x000fea000b800000 */
[----:B--234-:R2:W3:Y:S02]  /*1bf90*/  SHFL.IDX PT, R4, R6, RZ, 0x181f ;  /* 0x00181fff06047589 */ /* 0x01c4e400000e0000 */
.L_x_2560:
[----:B------:R-:W-:Y:S05]  /*1bfa0*/  BRA.DIV ~URZ, `(.L_x_2458) ;  /* 0x00005e327f007947 */ /* 0x000fea000b800000 */
[----:B------:R4:W2:Y:S02]  /*1bfb0*/  SHFL.IDX PT, R0, R16, RZ, 0x181f ;  /* 0x00181fff10007589 */ /* 0x0008a400000e0000 */
.L_x_2561:
        /* <DEDUP_REMOVED lines=20> */
.L_x_2460:
[----:B------:R-:W-:Y:S05]  /*1c100*/  BSYNC B0 ;  /* 0x0000000000007941 */ /* 0x000fea0003800000 */
.L_x_2459:
[----:B------:R-:W-:Y:S05]  /*1c110*/  BRA.DIV ~URZ, `(.L_x_2461) ;  /* 0x00005d327f007947 */ /* 0x000fea000b800000 */
[----:B---3--:R3:W4:Y:S04]  /*1c120*/  SHFL.IDX PT, R4, R6, 0x1, 0x181f ;  /* 0x00381f0006047f89 */ /* 0x00872800000e0000 */
[----:B--2---:R3:W2:Y:S02]  /*1c130*/  SHFL.IDX PT, R0, R16, 0x1, 0x181f ;  /* 0x00381f0010007f89 */ /* 0x0046a400000e0000 */
.L_x_2562:
        /* <DEDUP_REMOVED lines=20> */
.L_x_2463:
[----:B------:R-:W-:Y:S05]  /*1c280*/  BSYNC B0 ;  /* 0x0000000000007941 */ /* 0x000fea0003800000 */
.L_x_2462:
[----:B------:R-:W-:Y:S05]  /*1c290*/  BRA.DIV ~URZ, `(.L_x_2464) ;  /* 0x00005c827f007947 */ /* 0x000fea000b800000 */
[----:B----4-:R4:W3:Y:S02]  /*1c2a0*/  SHFL.IDX PT, R4, R6, 0x2, 0x181f ;  /* 0x00581f0006047f89 */ /* 0x0108e400000e0000 */
.L_x_2563:
[----:B------:R-:W-:Y:S05]  /*1c2b0*/  BRA.DIV ~URZ, `(.L_x_2465) ;  /* 0x00005cd27f007947 */ /* 0x000fea000b800000 */
[----:B--2---:R2:W4:Y:S02]  /*1c2c0*/  SHFL.IDX PT, R0, R16, 0x2, 0x181f ;  /* 0x00581f0010007f89 */ /* 0x00452400000e0000 */
.L_x_2564:
        /* <DEDUP_REMOVED lines=20> */
.L_x_2467:
[----:B------:R-:W-:Y:S05]  /*1c410*/  BSYNC B0 ;  /* 0x0000000000007941 */ /* 0x000fea0003800000 */
.L_x_2466:
[----:B------:R-:W-:Y:S05]  /*1c420*/  BRA.DIV ~URZ, `(.L_x_2468) ;  /* 0x00005bd27f007947 */ /* 0x000fea000b800000 */
[----:B---3--:R3:W2:Y:S04]  /*1c430*/  SHFL.IDX PT, R4, R6, 0x3, 0x181f ;  /* 0x00781f0006047f89 */ /* 0x0086a800000e0000 */
[----:B----4-:R3:W4:Y:S02]  /*1c440*/  SHFL.IDX PT, R0, R16, 0x3, 0x181f ;  /* 0x00781f0010007f89 */ /* 0x01072400000e0000 */
.L_x_2565:
        /* <DEDUP_REMOVED lines=21> */
.L_x_2456:
        /* <DEDUP_REMOVED lines=9> */
[----:B------:R-:W-:Y:S01]  /*1c630*/  MOV R4, R8 ;  /* 0x0000000800047202 */ /* 0x000fe20000000f00 */
        /* <DEDUP_REMOVED lines=12> */
[----:B------:R-:W-:-:S05]  /*1c700*/  IADD3 R0, -R0, RZ, RZ ;  /* 0x000000ff00007210 */ /* 0x000fca0007ffe1ff */
[----:B------:R-:W-:Y:S01]  /*1c710*/  IMAD R0, R0, c[0x0][0x4e8], R3 ;  /* 0x00013a0000007a24 */ /* 0x000fe200078e0203 */
        /* <DEDUP_REMOVED lines=11> */
.L_x_2566:
[----:B------:R-:W-:Y:S05]  /*1c7d0*/  BRA.DIV ~URZ, `(.L_x_2471) ;  /* 0x000059627f007947 */ /* 0x000fea000b800000 */
[----:B------:R3:W4:Y:S02]  /*1c7e0*/  SHFL.IDX PT, R0, R6, RZ, 0x1c1f ;  /* 0x001c1fff06007589 */ /* 0x00072400000e0000 */
.L_x_2567:
[----:B------:R-:W-:Y:S01]  /*1c7f0*/  IMAD R17, R17, c[0x0][0x4e8], RZ ;  /* 0x00013a0011117a24 */ /* 0x000fe200078e02ff */
[----:B------:R-:W-:Y:S04]  /*1c800*/  BSSY B0, `(.L_x_2472) ;  /* 0x00000cb000007945 */ /* 0x000fe80003800000 */
        /* <DEDUP_REMOVED lines=27> */
[----:B------:R-:W-:Y:S01]  /*1c9c0*/  @!P0 IMAD.MOV.U32 R3, RZ, RZ, R4 ;  /* 0x000000ffff038224 */ /* 0x000fe200078e0004 */
[----:B----4-:R-:W-:-:S03]  /*1c9d0*/  ISETP.GE.AND P2, PT, R11, c[0x0][0x3c8], PT ;  /* 0x0000f2000b007a0c */ /* 0x010fc60003f46270 */
[----:B------:R-:W-:Y:S02]  /*1c9e0*/  @!P0 IMAD.WIDE R2, R9, 0x4, R2 ;  /* 0x0000000409028825 */ /* 0x000fe400078e0202 */
[----:B------:R-:W3:Y:S04]  /*1c9f0*/  LDL R9, [R1+0x1c8] ;  /* 0x0001c80001097983 */ /* 0x000ee80000100800 */
[----:B------:R4:W-:Y:S02]  /*1ca00*/  @!P0 ST.E.64 [R2.64], R168 ;  /* 0x000000a802008985 */ /* 0x0009e4000c101b0a */
[----:B----4-:R-:W-:-:S04]  /*1ca10*/  @!P1 LEA R2, P0, R19, R0, 0x2 ;  /* 0x0000000013029211 */ /* 0x010fc800078010ff */
[----:B--2---:R-:W-:Y:S02]  /*1ca20*/  @!P1 LEA.HI.X R3, R19, R4, R21, 0x2, P0 ;  /* 0x0000000413039211 */ /* 0x004fe400000f1415 */
[----:B------:R-:W2:Y:S04]  /*1ca30*/  LDL R21, [R1+0x1c4] ;  /* 0x0001c40001157983 */ /* 0x000ea80000100800 */
[----:B------:R4:W-:Y:S04]  /*1ca40*/  @!P1 ST.E.64 [R2.64], R164 ;  /* 0x000000a402009985 */ /* 0x0009e8000c101b0a */
[----:B------:R-:W5:Y:S01]  /*1ca50*/  LDL R19, [R1+0x13c] ;  /* 0x00013c0001137983 */ /* 0x000f620000100800 */
[----:B----4-:R-:W-:-:S04]  /*1ca60*/  @!P2 LEA R2, P0, R11, R0, 0x2 ;  /* 0x000000000b02a211 */ /* 0x010fc800078010ff */
[----:B------:R-:W-:Y:S02]  /*1ca70*/  @!P2 LEA.HI.X R3, R11, R4, R23, 0x2, P0 ;  /* 0x000000040b03a211 */ /* 0x000fe400000f1417 */
[----:B------:R-:W4:Y:S01]  /*1ca80*/  LDL R11, [R1+0x1c0] ;  /* 0x0001c000010b7983 */ /* 0x000f220000100800 */
[----:B------:R-:W-:-:S03]  /*1ca90*/  ISETP.GE.AND P1, PT, R14, c[0x0][0x3c8], PT ;  /* 0x0000f2000e007a0c */ /* 0x000fc60003f26270 */
[----:B------:R1:W-:Y:S01]  /*1caa0*/  @!P2 ST.E.64 [R2.64], R160 ;  /* 0x000000a00200a985 */ /* 0x0003e2000c101b0a */
[----:B------:R-:W-:Y:S02]  /*1cab0*/  ISETP.GE.AND P2, PT, R15, c[0x0][0x3c8], PT ;  /* 0x0000f2000f007a0c */ /* 0x000fe40003f46270 */
[----:B------:R-:W-:Y:S01]  /*1cac0*/  ISETP.GE.AND P4, PT, R20, c[0x0][0x3c8], PT ;  /* 0x0000f20014007a0c */ /* 0x000fe20003f86270 */
[----:B------:R-:W4:Y:S01]  /*1cad0*/  LDL R23, [R1+0x120] ;  /* 0x0001200001177983 */ /* 0x000f220000100800 */
[----:B------:R-:W-:-:S05]  /*1cae0*/  ISETP.GE.AND P3, PT, R10, c[0x0][0x3c8], PT ;  /* 0x0000f2000a007a0c */ /* 0x000fca0003f66270 */
[----:B-1----:R-:W-:-:S04]  /*1caf0*/  @!P1 LEA R2, P0, R14, R0, 0x2 ;  /* 0x000000000e029211 */ /* 0x002fc800078010ff */
[----:B------:R-:W-:Y:S02]  /*1cb00*/  @!P1 LEA.HI.X R3, R14, R4, R22, 0x2, P0 ;  /* 0x000000040e039211 */ /* 0x000fe400000f1416 */
[----:B------:R-:W4:Y:S04]  /*1cb10*/  LDL R14, [R1+0x130] ;  /* 0x00013000010e7983 */ /* 0x000f280000100800 */
[----:B------:R1:W-:Y:S01]  /*1cb20*/  @!P1 ST.E.64 [R2.64], R156 ;  /* 0x0000009c02009985 */ /* 0x0003e2000c101b0a */
[----:B------:R-:W-:-:S03]  /*1cb30*/  ISETP.GE.AND P1, PT, R8, c[0x0][0x3c8], PT ;  /* 0x0000f20008007a0c */ /* 0x000fc60003f26270 */
[----:B------:R-:W4:Y:S01]  /*1cb40*/  LDL R22, [R1+0x12c] ;  /* 0x00012c0001167983 */ /* 0x000f220000100800 */
[----:B-1----:R-:W-:-:S04]  /*1cb50*/  @!P2 LEA R2, P0, R15, R0, 0x2 ;  /* 0x000000000f02a211 */ /* 0x002fc800078010ff */
[----:B------:R-:W-:Y:S02]  /*1cb60*/  @!P2 LEA.HI.X R3, R15, R4, R18, 0x2, P0 ;  /* 0x000000040f03a211 */ /* 0x000fe400000f1412 */
[----:B------:R-:W4:Y:S04]  /*1cb70*/  LDL R18, [R1+0xe0] ;  /* 0x0000e00001127983 */ /* 0x000f280000100800 */
[----:B------:R1:W-:Y:S01]  /*1cb80*/  @!P2 ST.E.64 [R2.64], R152 ;  /* 0x000000980200a985 */ /* 0x0003e2000c101b0a */
[----:B------:R-:W-:-:S03]  /*1cb90*/  ISETP.GE.AND P2, PT, R28, c[0x0][0x3c8], PT ;  /* 0x0000f2001c007a0c */ /* 0x000fc60003f46270 */
[----:B------:R-:W4:Y:S01]  /*1cba0*/  LDL R15, [R1+0x1b0] ;  /* 0x0001b000010f7983 */ /* 0x000f220000100800 */
[----:B-1----:R-:W-:-:S04]  /*1cbb0*/  @!P1 LEA R2, P0, R8, R0, 0x2 ;  /* 0x0000000008029211 */ /* 0x002fc800078010ff */
[----:B---3--:R-:W-:Y:S02]  /*1cbc0*/  @!P1 LEA.HI.X R3, R8, R4, R9, 0x2, P0 ;  /* 0x0000000408039211 */ /* 0x008fe400000f1409 */
[----:B------:R-:W-:-:S03]  /*1cbd0*/  @!P4 LEA R8, P0, R20, R0, 0x2 ;  /* 0x000000001408c211 */ /* 0x000fc600078010ff */
[----:B------:R1:W-:Y:S02]  /*1cbe0*/  @!P1 ST.E.64 [R2.64], R148 ;  /* 0x0000009402009985 */ /* 0x0003e4000c101b0a */
[----:B-1----:R-:W-:Y:S02]  /*1cbf0*/  @!P3 LEA R2, P5, R10, R0, 0x2 ;  /* 0x000000000a02b211 */ /* 0x002fe400078a10ff */
[----:B--2---:R-:W-:Y:S02]  /*1cc00*/  @!P4 LEA.HI.X R9, R20, R4, R21, 0x2, P0 ;  /* 0x000000041409c211 */ /* 0x004fe400000f1415 */
[----:B------:R-:W2:Y:S04]  /*1cc10*/  LDL R20, [R1+0x124] ;  /* 0x0001240001147983 */ /* 0x000ea80000100800 */
[----:B------:R1:W-:Y:S04]  /*1cc20*/  @!P4 ST.E.64 [R8.64], R36 ;  /* 0x000000240800c985 */ /* 0x0003e8000c101b0a */
[----:B------:R-:W3:Y:S01]  /*1cc30*/  LDL R21, [R1+0x1a8] ;  /* 0x0001a80001157983 */ /* 0x000ee20000100800 */
[----:B-----5:R-:W-:-:S02]  /*1cc40*/  ISETP.GE.AND P1, PT, R19, c[0x0][0x3c8], PT ;  /* 0x0000f20013007a0c */ /* 0x020fc40003f26270 */
[----:B------:R-:W-:Y:S02]  /*1cc50*/  ISETP.GE.AND P0, PT, R13, c[0x0][0x3c8], PT ;  /* 0x0000f2000d007a0c */ /* 0x000fe40003f06270 */
[----:B----4-:R-:W-:-:S05]  /*1cc60*/  @!P3 LEA.HI.X R3, R10, R4, R11, 0x2, P5 ;  /* 0x000000040a03b211 */ /* 0x010fca00028f140b */
[----:B------:R4:W-:Y:S01]  /*1cc70*/  @!P3 ST.E.64 [R2.64], R40 ;  /* 0x000000280200b985 */ /* 0x0009e2000c101b0a */
[----:B------:R-:W-:-:S04]  /*1cc80*/  @!P2 LEA R10, P3, R28, R0, 0x2 ;  /* 0x000000001c0aa211 */ /* 0x000fc800078610ff */
[----:B------:R-:W-:Y:S02]  /*1cc90*/  @!P2 LEA.HI.X R11, R28, R4, R30, 0x2, P3 ;  /* 0x000000041c0ba211 */ /* 0x000fe400018f141e */
[----:B------:R-:W5:Y:S01]  /*1cca0*/  LDL R28, [R1+0x1a4] ;  /* 0x0001a400011c7983 */ /* 0x000f620000100800 */
[----:B-1----:R-:W-:Y:S02]  /*1ccb0*/  @!P1 LEA R8, P4, R19, R0, 0x2 ;  /* 0x0000000013089211 */ /* 0x002fe400078810ff */
[----:B------:R-:W-:Y:S01]  /*1ccc0*/  ISETP.GE.AND P6, PT, R25, c[0x0][0x3c8], PT ;  /* 0x0000f20019007a0c */ /* 0x000fe20003fc6270 */
[----:B------:R-:W5:Y:S01]  /*1ccd0*/  LDL R30, [R1+0x17c] ;  /* 0x00017c00011e7983 */ /* 0x000f620000100800 */
[----:B------:R-:W-:-:S03]  /*1cce0*/  @!P1 LEA.HI.X R9, R19, R4, R27, 0x2, P4 ;  /* 0x0000000413099211 */ /* 0x000fc600020f141b */
[----:B------:R-:W5:Y:S01]  /*1ccf0*/  LDL R27, [R1+0x1a0] ;  /* 0x0001a000011b7983 */ /* 0x000f620000100800 */
[----:B----4-:R-:W-:-:S03]  /*1cd00*/  @!P0 LEA R2, P3, R13, R0, 0x2 ;  /* 0x000000000d028211 */ /* 0x010fc600078610ff */
[----:B------:R-:W-:Y:S01]  /*1cd10*/  @!P2 ST.E.64 [R10.64], R44 ;  /* 0x0000002c0a00a985 */ /* 0x000fe2000c101b0a */
[----:B------:R-:W-:-:S03]  /*1cd20*/  @!P0 LEA.HI.X R3, R13, R4, R24, 0x2, P3 ;  /* 0x000000040d038211 */ /* 0x000fc600018f1418 */
[----:B------:R-:W4:Y:S04]  /*1cd30*/  LDL R19, [R1+0x11c] ;  /* 0x00011c0001137983 */ /* 0x000f280000100800 */
[----:B------:R-:W4:Y:S01]  /*1cd40*/  LDL R24, [R1+0x19c] ;  /* 0x00019c0001187983 */ /* 0x000f220000100800 */
[----:B------:R-:W-:-:S03]  /*1cd50*/  ISETP.GE.AND P5, PT, R14, c[0x0][0x3c8], PT ;  /* 0x0000f2000e007a0c */ /* 0x000fc60003fa6270 */
[----:B------:R1:W-:Y:S01]  /*1cd60*/  @!P1 ST.E.64 [R8.64], R48 ;  /* 0x0000003008009985 */ /* 0x0003e2000c101b0a */
[----:B------:R-:W-:-:S03]  /*1cd70*/  ISETP.GE.AND P4, PT, R22, c[0x0][0x3c8], PT ;  /* 0x0000f20016007a0c */ /* 0x000fc60003f86270 */
[----:B------:R1:W-:Y:S04]  /*1cd80*/  @!P0 ST.E.64 [R2.64], R52 ;  /* 0x0000003402008985 */ /* 0x0003e8000c101b0a */
[----:B------:R-:W4:Y:S01]  /*1cd90*/  LDL R13, [R1+0x118] ;  /* 0x00011800010d7983 */ /* 0x000f220000100800 */
[----:B------:R-:W-:Y:S02]  /*1cda0*/  ISETP.GE.AND P2, PT, R18, c[0x0][0x3c8], PT ;  /* 0x0000f20012007a0c */ /* 0x000fe40003f46270 */
[----:B-1----:R-:W-:-:S04]  /*1cdb0*/  @!P6 LEA R8, P1, R25, R0, 0x2 ;  /* 0x000000001908e211 */ /* 0x002fc800078210ff */
[----:B------:R-:W-:Y:S02]  /*1cdc0*/  @!P6 LEA.HI.X R9, R25, R4, R29, 0x2, P1 ;  /* 0x000000041909e211 */ /* 0x000fe400008f141d */
[C---:B------:R-:W-:Y:S01]  /*1cdd0*/  ISETP.GE.AND P1, PT, R18.reuse, c[0x0][0x3c8], PT ;  /* 0x0000f20012007a0c */ /* 0x040fe20003f26270 */
[----:B------:R-:W4:Y:S04]  /*1cde0*/  LDL R25, [R1+0x198] ;  /* 0x0001980001197983 */ /* 0x000f280000100800 */
[C---:B------:R-:W-:Y:S01]  /*1cdf0*/  @!P2 LEA R10, P0, R18.reuse, R0, 0x2 ;  /* 0x00000000120aa211 */ /* 0x040fe200078010ff */
[----:B------:R-:W4:Y:S03]  /*1ce00*/  LDL R29, [R1+0x108] ;  /* 0x00010800011d7983 */ /* 0x000f260000100800 */
[----:B------:R-:W-:-:S02]  /*1ce10*/  @!P2 LEA.HI.X R11, R18, R4, R15, 0x2, P0 ;  /* 0x00000004120ba211 */ /* 0x000fc400000f140f */
[----:B------:R-:W-:Y:S01]  /*1ce20*/  @!P5 LEA R2, P0, R14, R0, 0x2 ;  /* 0x000000000e02d211 */ /* 0x000fe200078010ff */
[----:B------:R-:W4:Y:S04]  /*1ce30*/  LDL R15, [R1+0x114] ;  /* 0x00011400010f7983 */ /* 0x000f280000100800 */
[----:B------:R-:W-:Y:S01]  /*1ce40*/  @!P1 ST.E.64 [R10.64], R56 ;  /* 0x000000380a009985 */ /* 0x000fe2000c101b0a */
[----:B------:R-:W-:-:S03]  /*1ce50*/  ISETP.GE.AND P3, PT, R26, c[0x0][0x3c8], PT ;  /* 0x0000f2001a007a0c */ /* 0x000fc60003f66270 */
[----:B------:R1:W-:Y:S04]  /*1ce60*/  @!P6 ST.E.64 [R8.64], R60 ;  /* 0x0000003c0800e985 */ /* 0x0003e8000c101b0a */
[----:B------:R-:W4:Y:S06]  /*1ce70*/  LDL R18, [R1+0x110] ;  /* 0x0001100001127983 */ /* 0x000f2c0000100800 */
[----:B-1----:R-:W-:-:S02]  /*1ce80*/  @!P3 LEA R8, P6, R26, R0, 0x2 ;  /* 0x000000001a08b211 */ /* 0x002fc400078c10ff */
[----:B--2---:R-:W-:Y:S02]  /*1ce90*/  ISETP.GE.AND P2, PT, R20, c[0x0][0x3c8], PT ;  /* 0x0000f20014007a0c */ /* 0x004fe40003f46270 */
[----:B---3--:R-:W-:Y:S02]  /*1cea0*/  @!P5 LEA.HI.X R3, R14, R4, R21, 0x2, P0 ;  /* 0x000000040e03d211 */ /* 0x008fe400000f1415 */
[-C--:B------:R-:W-:Y:S01]  /*1ceb0*/  @!P4 LEA R10, P0, R22, R0.reuse, 0x2 ;  /* 0x00000000160ac211 */ /* 0x080fe200078010ff */
[----:B------:R-:W2:Y:S04]  /*1cec0*/  LDL R21, [R1+0x194] ;  /* 0x0001940001157983 */ /* 0x000ea80000100800 */
[----:B------:R1:W-:Y:S04]  /*1ced0*/  @!P5 ST.E.64 [R2.64], R64 ;  /* 0x000000400200d985 */ /* 0x0003e8000c101b0a */
[----:B------:R-:W3:Y:S01]  /*1cee0*/  LDL R14, [R1+0x190] ;  /* 0x00019000010e7983 */ /* 0x000ee20000100800 */
[----:B-1----:R-:W-:-:S02]  /*1cef0*/  @!P2 LEA R2, P1, R20, R0, 0x2 ;  /* 0x000000001402a211 */ /* 0x002fc400078210ff */
[----:B-----5:R-:W-:Y:S02]  /*1cf00*/  @!P4 LEA.HI.X R11, R22, R4, R28, 0x2, P0 ;  /* 0x00000004160bc211 */ /* 0x020fe400000f141c */
[----:B------:R-:W5:Y:S09]  /*1cf10*/  LDL R22, [R1+0xdc] ;  /* 0x0000dc0001167983 */ /* 0x000f720000100800 */
[----:B------:R-:W-:-:S02]  /*1cf20*/  P2R R3, PR, RZ, 0x2 ;  /* 0x00000002ff037803 */ /* 0x000fc40000000000 */
[----:B------:R-:W-:Y:S01]  /*1cf30*/  @!P3 LEA.HI.X R9, R26, R4, R27, 0x2, P6 ;  /* 0x000000041a09b211 */ /* 0x000fe200030f141b */
[----:B------:R-:W5:Y:S01]  /*1cf40*/  LDL R28, [R1+0x178] ;  /* 0x00017800011c7983 */ /* 0x000f620000100800 */
[----:B------:R-:W-:-:S03]  /*1cf50*/  ISETP.NE.AND P6, PT, R3, RZ, PT ;  /* 0x000000ff0300720c */ /* 0x000fc60003fc5270 */
[----:B------:R-:W5:Y:S01]  /*1cf60*/  LDL R26, [R1+0x18c] ;  /* 0x00018c00011a7983 */ /* 0x000f620000100800 */
[----:B------:R-:W-:-:S03]  /*1cf70*/  ISETP.GE.AND P5, PT, R23, c[0x0][0x3c8], PT ;  /* 0x0000f20017007a0c */ /* 0x000fc60003fa6270 */
[----:B------:R-:W5:Y:S01]  /*1cf80*/  LDL R27, [R1+0x104] ;  /* 0x00010400011b7983 */ /* 0x000f620000100800 */
[----:B----4-:R-:W-:-:S03]  /*1cf90*/  @!P2 LEA.HI.X R3, R20, R4, R24, 0x2, P6 ;  /* 0x000000041403a211 */ /* 0x010fc600030f1418 */
[----:B------:R-:W4:Y:S04]  /*1cfa0*/  LDL R24, [R1+0x188] ;  /* 0x0001880001187983 */ /* 0x000f280000100800 */
[----:B------:R-:W4:Y:S01]  /*1cfb0*/  LDL R20, [R1+0x184] ;  /* 0x0001840001147983 */ /* 0x000f220000100800 */
[----:B------:R-:W-:Y:S02]  /*1cfc0*/  ISETP.GE.AND P1, PT, R19, c[0x0][0x3c8], PT ;  /* 0x0000f20013007a0c */ /* 0x000fe40003f26270 */
[----:B------:R-:W-:Y:S01]  /*1cfd0*/  ISETP.GE.AND P0, PT, R13, c[0x0][0x3c8], PT ;  /* 0x0000f2000d007a0c */ /* 0x000fe20003f06270 */
[----:B------:R1:W-:Y:S04]  /*1cfe0*/  @!P4 ST.E.64 [R10.64], R68 ;  /* 0x000000440a00c985 */ /* 0x0003e8000c101b0a */
[----:B------:R1:W-:Y:S04]  /*1cff0*/  @!P3 ST.E.64 [R8.64], R72 ;  /* 0x000000480800b985 */ /* 0x0003e8000c101b0a */
[----:B------:R1:W-:Y:S02]  /*1d000*/  @!P2 ST.E.64 [R2.64], R76 ;  /* 0x0000004c0200a985 */ /* 0x0003e4000c101b0a */
[----:B-1----:R-:W-:-:S02]  /*1d010*/  @!P5 LEA R10, P2, R23, R0, 0x2 ;  /* 0x00000000170ad211 */ /* 0x002fc400078410ff */
[----:B------:R-:W-:Y:S02]  /*1d020*/  @!P1 LEA R8, P3, R19, R0, 0x2 ;  /* 0x0000000013089211 */ /* 0x000fe400078610ff */
[----:B------:R-:W-:Y:S02]  /*1d030*/  @!P5 LEA.HI.X R11, R23, R4, R25, 0x2, P2 ;  /* 0x00000004170bd211 */ /* 0x000fe400010f1419 */
[----:B------:R-:W-:Y:S01]  /*1d040*/  @!P0 LEA R2, P2, R13, R0, 0x2 ;  /* 0x000000000d028211 */ /* 0x000fe200078410ff */
[----:B------:R-:W4:Y:S01]  /*1d050*/  LDL R25, [R1+0x100] ;  /* 0x0001000001197983 */ /* 0x000f220000100800 */
[----:B------:R-:W-:-:S03]  /*1d060*/  ISETP.GE.AND P6, PT, R15, c[0x0][0x3c8], PT ;  /* 0x0000f2000f007a0c */ /* 0x000fc60003fc6270 */
[----:B------:R-:W-:Y:S04]  /*1d070*/  @!P5 ST.E.64 [R10.64], R80 ;  /* 0x000000500a00d985 */ /* 0x000fe8000c101b0a */
[----:B------:R-:W4:Y:S01]  /*1d080*/  LDL R23, [R1+0xf8] ;  /* 0x0000f80001177983 */ /* 0x000f220000100800 */
[----:B------:R-:W-:Y:S02]  /*1d090*/  ISETP.GE.AND P4, PT, R18, c[0x0][0x3c8], PT ;  /* 0x0000f20012007a0c */ /* 0x000fe40003f86270 */
[-C--:B--2---:R-:W-:Y:S02]  /*1d0a0*/  @!P1 LEA.HI.X R9, R19, R4.reuse, R21, 0x2, P3 ;  /* 0x0000000413099211 */ /* 0x084fe400018f1415 */
[----:B------:R-:W2:Y:S01]  /*1d0b0*/  LDL R21, [R1+0xf4] ;  /* 0x0000f40001157983 */ /* 0x000ea20000100800 */
[----:B---3--:R-:W-:-:S03]  /*1d0c0*/  @!P0 LEA.HI.X R3, R13, R4, R14, 0x2, P2 ;  /* 0x000000040d038211 */ /* 0x008fc600010f140e */
[----:B------:R-:W3:Y:S04]  /*1d0d0*/  LDL R19, [R1+0xf0] ;  /* 0x0000f00001137983 */ /* 0x000ee80000100800 */
[----:B------:R-:W2:Y:S04]  /*1d0e0*/  LDL R14, [R1+0xfc] ;  /* 0x0000fc00010e7983 */ /* 0x000ea80000100800 */
[----:B------:R1:W-:Y:S04]  /*1d0f0*/  @!P1 ST.E.64 [R8.64], R84 ;  /* 0x0000005408009985 */ /* 0x0003e8000c101b0a */
[----:B------:R4:W-:Y:S04]  /*1d100*/  @!P0 ST.E.64 [R2.64], R88 ;  /* 0x0000005802008985 */ /* 0x0009e8000c101b0a */
[----:B------:R-:W3:Y:S01]  /*1d110*/  LDL R13, [R1+0xec] ;  /* 0x0000ec00010d7983 */ /* 0x000ee20000100800 */
[----:B-----5:R-:W-:-:S02]  /*1d120*/  ISETP.GE.AND P3, PT, R22, c[0x0][0x3c8], PT ;  /* 0x0000f20016007a0c */ /* 0x020fc40003f66270 */
[----:B-1----:R-:W-:-:S11]  /*1d130*/  @!P6 LEA R8, P5, R15, R0, 0x2 ;  /* 0x000000000f08e211 */ /* 0x002fd600078a10ff */
[----:B------:R-:W-:-:S04]  /*1d140*/  @!P3 LEA R10, P0, R22, R0, 0x2 ;  /* 0x00000000160ab211 */ /* 0x000fc800078010ff */
[-C--:B------:R-:W-:Y:S02]  /*1d150*/  @!P3 LEA.HI.X R11, R22, R4.reuse, R26, 0x2, P0 ;  /* 0x00000004160bb211 */ /* 0x080fe400000f141a */
[----:B------:R-:W5:Y:S01]  /*1d160*/  LDL R26, [R1+0x174] ;  /* 0x00017400011a7983 */ /* 0x000f620000100800 */
[----:B----4-:R-:W-:-:S03]  /*1d170*/  @!P6 LEA.HI.X R9, R15, R4, R24, 0x2, P5 ;  /* 0x000000040f09e211 */ /* 0x010fc600028f1418 */
[----:B------:R-:W4:Y:S01]  /*1d180*/  LDL R15, [R1+0x170] ;  /* 0x00017000010f7983 */ /* 0x000f220000100800 */
[----:B------:R-:W-:-:S03]  /*1d190*/  @!P4 LEA R2, P3, R18, R0, 0x2 ;  /* 0x000000001202c211 */ /* 0x000fc600078610ff */
[----:B------:R-:W4:Y:S01]  /*1d1a0*/  LDL R24, [R1+0x16c] ;  /* 0x00016c0001187983 */ /* 0x000f220000100800 */
[----:B------:R-:W-:Y:S02]  /*1d1b0*/  ISETP.GE.AND P5, PT, R22, c[0x0][0x3c8], PT ;  /* 0x0000f20016007a0c */ /* 0x000fe40003fa6270 */
[----:B------:R-:W-:Y:S01]  /*1d1c0*/  @!P4 LEA.HI.X R3, R18, R4, R20, 0x2, P3 ;  /* 0x000000041203c211 */ /* 0x000fe200018f1414 */
[----:B------:R-:W4:Y:S04]  /*1d1d0*/  LDL R22, [R1+0x168] ;  /* 0x0001680001167983 */ /* 0x000f280000100800 */
[----:B------:R-:W4:Y:S04]  /*1d1e0*/  LDL R20, [R1+0x164] ;  /* 0x0001640001147983 */ /* 0x000f280000100800 */
[----:B------:R-:W4:Y:S01]  /*1d1f0*/  LDL R18, [R1+0x160] ;  /* 0x0001600001127983 */ /* 0x000f220000100800 */
[----:B------:R-:W-:-:S03]  /*1d200*/  ISETP.GE.AND P1, PT, R29, c[0x0][0x3c8], PT ;  /* 0x0000f2001d007a0c */ /* 0x000fc60003f26270 */
[----:B------:R-:W-:Y:S01]  /*1d210*/  @!P5 ST.E.64 [R10.64], R92 ;  /* 0x0000005c0a00d985 */ /* 0x000fe2000c101b0a */
[----:B------:R-:W-:-:S03]  /*1d220*/  ISETP.GE.AND P2, PT, R31, c[0x0][0x3c8], PT ;  /* 0x0000f2001f007a0c */ /* 0x000fc60003f46270 */
[----:B------:R1:W-:Y:S04]  /*1d230*/  @!P6 ST.E.64 [R8.64], R96 ;  /* 0x000000600800e985 */ /* 0x0003e8000c101b0a */
[----:B------:R1:W-:Y:S01]  /*1d240*/  @!P4 ST.E.64 [R2.64], R100 ;  /* 0x000000640200c985 */ /* 0x0003e2000c101b0a */
[----:B------:R-:W-:Y:S02]  /*1d250*/  ISETP.GE.AND P0, PT, R27, c[0x0][0x3c8], PT ;  /* 0x0000f2001b007a0c */ /* 0x000fe40003f06270 */
[----:B-1----:R-:W-:-:S03]  /*1d260*/  @!P1 LEA R8, P4, R29, R0, 0x2 ;  /* 0x000000001d089211 */ /* 0x002fc600078810ff */
[----:B------:R-:W-:Y:S02]  /*1d270*/  @!P2 LEA R10, P3, R31, R0, 0x2 ;  /* 0x000000001f0aa211 */ /* 0x000fe400078610ff */
[----:B------:R-:W-:Y:S02]  /*1d280*/  ISETP.GE.AND P5, PT, R25, c[0x0][0x3c8], PT ;  /* 0x0000f20019007a0c */ /* 0x000fe40003fa6270 */
[----:B------:R-:W-:-:S04]  /*1d290*/  @!P2 LEA.HI.X R11, R31, R4, R32, 0x2, P3 ;  /* 0x000000041f0ba211 */ /* 0x000fc800018f1420 */
[----:B------:R-:W-:Y:S02]  /*1d2a0*/  @!P0 LEA R2, P6, R27, R0, 0x2 ;  /* 0x000000001b028211 */ /* 0x000fe400078c10ff */
[----:B------:R-:W-:-:S04]  /*1d2b0*/  P2R R3, PR, RZ, 0x10 ;  /* 0x00000010ff037803 */ /* 0x000fc80000000000 */
[----:B------:R-:W-:Y:S02]  /*1d2c0*/  ISETP.NE.AND P3, PT, R3, RZ, PT ;  /* 0x000000ff0300720c */ /* 0x000fe40003f65270 */
[-C--:B------:R-:W-:Y:S02]  /*1d2d0*/  @!P0 LEA.HI.X R3, R27, R4.reuse, R28, 0x2, P6 ;  /* 0x000000041b038211 */ /* 0x080fe400030f141c */
[----:B------:R-:W-:Y:S01]  /*1d2e0*/  @!P1 LEA.HI.X R9, R29, R4, R30, 0x2, P3 ;  /* 0x000000041d099211 */ /* 0x000fe200018f141e */
[----:B------:R-:W-:Y:S01]  /*1d2f0*/  @!P2 ST.E.64 [R10.64], R104 ;  /* 0x000000680a00a985 */ /* 0x000fe2000c101b0a */
[----:B------:R-:W-:-:S03]  /*1d300*/  ISETP.GE.AND P3, PT, R23, c[0x0][0x3c8], PT ;  /* 0x0000f20017007a0c */ /* 0x000fc60003f66270 */
[----:B------:R1:W-:Y:S04]  /*1d310*/  @!P1 ST.E.64 [R8.64], R108 ;  /* 0x0000006c08009985 */ /* 0x0003e8000c101b0a */
[----:B------:R2:W-:Y:S01]  /*1d320*/  @!P0 ST.E.64 [R2.64], R112 ;  /* 0x0000007002008985 */ /* 0x0005e2000c101b0a */
[----:B-1----:R-:W-:Y:S02]  /*1d330*/  @!P5 LEA R8, P0, R25, R0, 0x2 ;  /* 0x000000001908d211 */ /* 0x002fe400078010ff */
[----:B--2---:R-:W-:-:S13]  /*1d340*/  ISETP.GE.AND P4, PT, R14, c[0x0][0x3c8], PT ;  /* 0x0000f2000e007a0c */ /* 0x004fda0003f86270 */
[----:B------:R-:W-:Y:S02]  /*1d350*/  @!P4 LEA R2, P6, R14, R0, 0x2 ;  /* 0x000000000e02c211 */ /* 0x000fe400078c10ff */
[----:B------:R-:W-:Y:S02]  /*1d360*/  ISETP.GE.AND P2, PT, R21, c[0x0][0x3c8], PT ;  /* 0x0000f20015007a0c */ /* 0x000fe40003f46270 */
[----:B---3--:R-:W-:Y:S02]  /*1d370*/  ISETP.GE.AND P1, PT, R19, c[0x0][0x3c8], PT ;  /* 0x0000f20013007a0c */ /* 0x008fe40003f26270 */
[----:B-----5:R-:W-:-:S05]  /*1d380*/  @!P5 LEA.HI.X R9, R25, R4, R26, 0x2, P0 ;  /* 0x000000041909d211 */ /* 0x020fca00000f141a */
[----:B------:R-:W-:Y:S01]  /*1d390*/  @!P5 ST.E.64 [R8.64], R116 ;  /* 0x000000740800d985 */ /* 0x000fe2000c101b0a */
[----:B----4-:R-:W-:Y:S02]  /*1d3a0*/  @!P4 LEA.HI.X R3, R14, R4, R15, 0x2, P6 ;  /* 0x000000040e03c211 */ /* 0x010fe400030f140f */
[-C--:B------:R-:W-:Y:S02]  /*1d3b0*/  @!P3 LEA R14, P5, R23, R0.reuse, 0x2 ;  /* 0x00000000170eb211 */ /* 0x080fe400078a10ff */
[----:B------:R-:W-:Y:S01]  /*1d3c0*/  ISETP.GE.AND P0, PT, R13, c[0x0][0x3c8], PT ;  /* 0x0000f2000d007a0c */ /* 0x000fe20003f06270 */
[----:B------:R1:W-:Y:S01]  /*1d3d0*/  @!P4 ST.E.64 [R2.64], R120 ;  /* 0x000000780200c985 */ /* 0x0003e2000c101b0a */
[----:B------:R-:W-:-:S04]  /*1d3e0*/  @!P2 LEA R10, P6, R21, R0, 0x2 ;  /* 0x00000000150aa211 */ /* 0x000fc800078c10ff */
[----:B------:R-:W-:-:S05]  /*1d3f0*/  @!P2 LEA.HI.X R11, R21, R4, R22, 0x2, P6 ;  /* 0x00000004150ba211 */ /* 0x000fca00030f1416 */
[----:B-1----:R-:W-:-:S04]  /*1d400*/  P2R R2, PR, RZ, 0x20 ;  /* 0x00000020ff027803 */ /* 0x002fc80000000000 */
[----:B------:R-:W-:Y:S02]  /*1d410*/  ISETP.NE.AND P4, PT, R2, RZ, PT ;  /* 0x000000ff0200720c */ /* 0x000fe40003f85270 */
[----:B------:R-:W-:Y:S02]  /*1d420*/  @!P1 LEA R8, P5, R19, R0, 0x2 ;  /* 0x0000000013089211 */ /* 0x000fe400078a10ff */
[----:B------:R-:W-:Y:S02]  /*1d430*/  @!P3 LEA.HI.X R15, R23, R4, R24, 0x2, P4 ;  /* 0x00000004170fb211 */ /* 0x000fe400020f1418 */
[----:B------:R-:W-:Y:S02]  /*1d440*/  @!P0 LEA R2, P4, R13, R0, 0x2 ;  /* 0x000000000d028211 */ /* 0x000fe400078810ff */
[-C--:B------:R-:W-:Y:S02]  /*1d450*/  @!P1 LEA.HI.X R9, R19, R4.reuse, R20, 0x2, P5 ;  /* 0x0000000413099211 */ /* 0x080fe400028f1414 */
[----:B------:R-:W-:Y:S01]  /*1d460*/  @!P0 LEA.HI.X R3, R13, R4, R18, 0x2, P4 ;  /* 0x000000040d038211 */ /* 0x000fe200020f1412 */
[----:B------:R1:W-:Y:S04]  /*1d470*/  @!P3 ST.E.64 [R14.64], R124 ;  /* 0x0000007c0e00b985 */ /* 0x0003e8000c101b0a */
[----:B------:R1:W-:Y:S04]  /*1d480*/  @!P2 ST.E.64 [R10.64], R128 ;  /* 0x000000800a00a985 */ /* 0x0003e8000c101b0a */
[----:B------:R1:W-:Y:S04]  /*1d490*/  @!P1 ST.E.64 [R8.64], R132 ;  /* 0x0000008408009985 */ /* 0x0003e8000c101b0a */
[----:B------:R1:W-:Y:S02]  /*1d4a0*/  @!P0 ST.E.64 [R2.64], R136 ;  /* 0x0000008802008985 */ /* 0x0003e4000c101b0a */
.L_x_2473:
[----:B------:R-:W-:Y:S05]  /*1d4b0*/  BSYNC B0 ;  /* 0x0000000000007941 */ /* 0x000fea0003800000 */
.L_x_2472:
[----:B------:R-:W-:Y:S05]  /*1d4c0*/  BRA.DIV ~URZ, `(.L_x_2474) ;  /* 0x00004ce27f007947 */ /* 0x000fea000b800000 */
[----:B--2---:R2:W1:Y:S04]  /*1d4d0*/  SHFL.IDX PT, R4, R5, 0x1, 0x1c1f ;  /* 0x003c1f0005047f89 */ /* 0x00446800000e0000 */
[----:B----4-:R2:W4:Y:S02]  /*1d4e0*/  SHFL.IDX PT, R0, R6, 0x1, 0x1c1f ;  /* 0x003c1f0006007f89 */ /* 0x01052400000e0000 */
.L_x_2568:
[----:B------:R-:W-:-:S13]  /*1d4f0*/  ISETP.GE.AND P0, PT, R16, R17, PT ;  /* 0x000000111000720c */ /* 0x000fda0003f06270 */
[----:B------:R-:W-:Y:S05]  /*1d500*/  @P0 BRA `(.L_x_2469) ;  /* 0x00001a5000000947 */ /* 0x000fea0003800000 */
[----:B-1----:R-:W5:Y:S04]  /*1d510*/  LDL R8, [R1+0x158] ;  /* 0x0001580001087983 */ /* 0x002f680000100800 */
[----:B--23--:R-:W2:Y:S04]  /*1d520*/  LDL R6, [R1+0x154] ;  /* 0x0001540001067983 */ /* 0x00cea80000100800 */
[----:B------:R-:W3:Y:S04]  /*1d530*/  LDL R23, [R1+0x150] ;  /* 0x0001500001177983 */ /* 0x000ee80000100800 */
        /* <DEDUP_REMOVED lines=25> */
[C---:B------:R-:W-:Y:S02]  /*1d6d0*/  @!P2 LEA R10, P3, R6.reuse, R0, 0x2 ;  /* 0x00000000060aa211 */ /* 0x040fe400078610ff */
        /* <DEDUP_REMOVED lines=181> */
.L_x_2454:
[----:B------:R-:W2:Y:S01]  /*1e230*/  LDL R8, [R1+0xac] ;  /* 0x0000ac0001087983 */ /* 0x000ea20000100800 */
[----:B------:R-:W-:Y:S02]  /*1e240*/  ISETP.NE.U32.AND P0, PT, RZ, c[0x0][0x508], PT ;  /* 0x00014200ff007a0c */ /* 0x000fe40003f05070 */
[----:B------:R-:W-:Y:S01]  /*1e250*/  ISETP.NE.U32.AND P2, PT, RZ, c[0x0][0x500], PT ;  /* 0x00014000ff007a0c */ /* 0x000fe20003f45070 */
[----:B------:R-:W4:Y:S01]  /*1e260*/  LDL.LU R6, [R1+0xb0] ;  /* 0x0000b00001067983 */ /* 0x000f220000300800 */
[----:B------:R-:W-:Y:S02]  /*1e270*/  ISETP.NE.AND.EX P0, PT, RZ, c[0x0][0x50c], PT, P0 ;  /* 0x00014300ff007a0c */ /* 0x000fe40003f05300 */
[----:B------:R-:W-:Y:S01]  /*1e280*/  ISETP.NE.AND.EX P2, PT, RZ, c[0x0][0x504], PT, P2 ;  /* 0x00014100ff007a0c */ /* 0x000fe20003f45320 */
[----:B------:R-:W-:Y:S02]  /*1e290*/  IMAD.MOV.U32 R4, RZ, RZ, 0x4 ;  /* 0x00000004ff047424 */ /* 0x000fe400078e00ff */
[----:B------:R-:W-:-:S02]  /*1e2a0*/  IMAD.MOV.U32 R21, RZ, RZ, c[0x0][0x388] ;  /* 0x0000e200ff157624 */ /* 0x000fc400078e00ff */
[----:B------:R-:W-:Y:S02]  /*1e2b0*/  IMAD.MOV.U32 R0, RZ, RZ, RZ ;  /* 0x000000ffff007224 */ /* 0x000fe400078e00ff */
[----:B--2---:R-:W-:-:S04]  /*1e2c0*/  IMAD.WIDE R2, R8, R4, c[0x0][0x500] ;  /* 0x0001400008027625 */ /* 0x004fc800078e0204 */
[----:B------:R-:W-:Y:S02]  /*1e2d0*/  @P0 IMAD.WIDE R4, R8, R4, c[0x0][0x508] ;  /* 0x0001420008040625 */ /* 0x000fe400078e0204 */
[----:B------:R2:W5:Y:S04]  /*1e2e0*/  @P2 LDG.E R0, [R2.64] ;  /* 0x0000000a02002981 */ /* 0x000568000c1e1900 */
[----:B------:R2:W5:Y:S01]  /*1e2f0*/  @P0 LDG.E R21, [R4.64] ;  /* 0x0000000a04150981 */ /* 0x000562000c1e1900 */
[----:B----4-:R-:W-:-:S04]  /*1e300*/  ISETP.NE.AND P1, PT, R6, RZ, PT ;  /* 0x000000ff0600720c */ /* 0x010fc80003f25270 */
[----:B------:R-:W-:Y:S01]  /*1e310*/  SEL R22, R6, c[0x0][0x3d4], P1 ;  /* 0x0000f50006167a07 */ /* 0x000fe20000800000 */
[----:B------:R-:W-:Y:S05]  /*1e320*/  @P0 BRA `(.L_x_2475) ;  /* 0x0000004000000947 */ /* 0x000fea0003800000 */
[----:B------:R-:W-:Y:S05]  /*1e330*/  @!P2 BRA `(.L_x_2475) ;  /* 0x000000300000a947 */ /* 0x000fea0003800000 */
[----:B--2---:R2:W4:Y:S04]  /*1e340*/  LDG.E R4, [R2.64] ;  /* 0x0000000a02047981 */ /* 0x004528000c1e1900 */
[----:B--2---:R-:W4:Y:S02]  /*1e350*/  LDG.E R2, [R2.64+0x4] ;  /* 0x0000040a02027981 */ /* 0x004f24000c1e1900 */
[----:B----45:R-:W-:Y:S02]  /*1e360*/  IADD3 R21, -R4, R2, RZ ;  /* 0x0000000204157210 */ /* 0x030fe40007ffe1ff */
.L_x_2475:
[----:B--2---:R-:W2:Y:S01]  /*1e370*/  LDL.LU R3, [R1+0xa8] ;  /* 0x0000a80001037983 */ /* 0x004ea20000300800 */
[----:B------:R-:W-:Y:S01]  /*1e380*/  SHF.R.S32.HI R2, RZ, 0x1f, R8 ;  /* 0x0000001fff027819 */ /* 0x000fe20000011408 */
[----:B------:R-:W-:Y:S01]  /*1e390*/  BSSY B0, `(.L_x_2476) ;  /* 0x0000039000007945 */ /* 0x000fe20003800000 */
[----:B-----5:R-:W-:Y:S01]  /*1e3a0*/  SHF.R.S32.HI R20, RZ, 0x1f, R0 ;  /* 0x0000001fff147819 */ /* 0x020fe20000011400 */
[----:B------:R-:W4:Y:S01]  /*1e3b0*/  S2R R4, SR_TID.X ;  /* 0x0000000000047919 */ /* 0x000f220000002100 */
[----:B------:R-:W-:-:S02]  /*1e3c0*/  SEL R13, R8, RZ, !P2 ;  /* 0x000000ff080d7207 */ /* 0x000fc40005000000 */
[----:B------:R-:W-:Y:S02]  /*1e3d0*/  SEL R23, R2, RZ, !P2 ;  /* 0x000000ff02177207 */ /* 0x000fe40005000000 */
[----:B----4-:R-:W-:Y:S02]  /*1e3e0*/  ISETP.GT.AND P0, PT, R4, 0x7f, PT ;  /* 0x0000007f0400780c */ /* 0x010fe40003f04270 */
        /* <DEDUP_REMOVED lines=11> */
[----:B------:R4:W5:Y:S08]  /*1e4a0*/  LDC.64 R10, c[0x0][R2+0x170] ;  /* 0x00005c00020a7b82 */ /* 0x0009700000000a00 */
[----:B------:R4:W1:Y:S08]  /*1e4b0*/  LDC.64 R8, c[0x0][R2+0x168] ;  /* 0x00005a0002087b82 */ /* 0x0008700000000a00 */
[----:B------:R4:W3:Y:S08]  /*1e4c0*/  LDC.64 R16, c[0x0][R2+0x178] ;  /* 0x00005e0002107b82 */ /* 0x0008f00000000a00 */
[----:B------:R4:W2:Y:S02]  /*1e4d0*/  LDC.64 R14, c[0x0][R2+0x160] ;  /* 0x00005800020e7b82 */ /* 0x0008a40000000a00 */
[----:B----4-:R-:W-:-:S02]  /*1e4e0*/  IMAD.MOV.U32 R2, RZ, RZ, c[0x0][0x4e8] ;  /* 0x00013a00ff027624 */ /* 0x010fc400078e00ff */
[-C--:B-----5:R-:W-:Y:S02]  /*1e4f0*/  IMAD R3, R11, R13.reuse, RZ ;  /* 0x0000000d0b037224 */ /* 0x0a0fe400078e02ff */
[----:B------:R-:W-:Y:S01]  /*1e500*/  IMAD.WIDE.U32 R4, R10, R13, RZ ;  /* 0x0000000d0a047225 */ /* 0x000fe200078e00ff */
[----:B------:R-:W-:Y:S02]  /*1e510*/  ISETP.NE.AND P0, PT, R2, 0x1, PT ;  /* 0x000000010200780c */ /* 0x000fe40003f05270 */
[----:B------:R-:W-:Y:S01]  /*1e520*/  MOV R2, R18 ;  /* 0x0000001200027202 */ /* 0x000fe20000000f00 */
[----:B------:R-:W-:Y:S02]  /*1e530*/  IMAD R10, R10, R23, R3 ;  /* 0x000000170a0a7224 */ /* 0x000fe400078e0203 */
[-C--:B-1----:R-:W-:Y:S02]  /*1e540*/  IMAD R11, R9, R6.reuse, RZ ;  /* 0x00000006090b7224 */ /* 0x082fe400078e02ff */
[----:B------:R-:W-:-:S04]  /*1e550*/  IMAD.WIDE.U32 R8, R8, R6, RZ ;  /* 0x0000000608087225 */ /* 0x000fc800078e00ff */
[----:B------:R-:W-:Y:S01]  /*1e560*/  IMAD.IADD R11, R9, 0x1, R11 ;  /* 0x00000001090b7824 */ /* 0x000fe200078e020b */
[----:B------:R-:W-:Y:S01]  /*1e570*/  IADD3 R9, R5, R10, RZ ;  /* 0x0000000a05097210 */ /* 0x000fe20007ffe0ff */
[----:B------:R-:W-:-:S05]  /*1e580*/  @P0 IMAD.HI.U32 R19, R18, c[0x0][0x4ec], RZ ;  /* 0x00013b0012130a27 */ /* 0x000fca00078e00ff */
[----:B------:R-:W-:Y:S02]  /*1e590*/  @P0 SHF.R.U32.HI R2, RZ, c[0x0][0x4f0], R19 ;  /* 0x00013c00ff020a19 */ /* 0x000fe40000011613 */
[----:B------:R-:W-:-:S03]  /*1e5a0*/  IADD3 R19, P1, P0, R4, R8, R0 ;  /* 0x0000000804137210 */ /* 0x000fc6000783e000 */
[----:B------:R-:W-:Y:S01]  /*1e5b0*/  IMAD.MOV R8, RZ, RZ, -R2 ;  /* 0x000000ffff087224 */ /* 0x000fe200078e0a02 */
[----:B------:R-:W-:Y:S02]  /*1e5c0*/  IADD3.X R11, R9, R11, R20, P1, P0 ;  /* 0x0000000b090b7210 */ /* 0x000fe40000fe0414 */
[----:B--2---:R-:W-:-:S05]  /*1e5d0*/  SEL R3, R24, RZ, P2 ;  /* 0x000000ff18037207 */ /* 0x004fca0001000000 */
[-C--:B---3--:R-:W-:Y:S02]  /*1e5e0*/  IMAD R10, R17, R3.reuse, RZ ;  /* 0x00000003110a7224 */ /* 0x088fe400078e02ff */
[----:B------:R-:W-:-:S04]  /*1e5f0*/  IMAD.WIDE.U32 R4, R16, R3, RZ ;  /* 0x0000000310047225 */ /* 0x000fc800078e00ff */
[----:B------:R-:W-:Y:S01]  /*1e600*/  IMAD R3, R8, c[0x0][0x4e8], R18 ;  /* 0x00013a0008037a24 */ /* 0x000fe200078e0212 */
[----:B------:R-:W-:Y:S02]  /*1e610*/  IADD3 R9, R5, R10, RZ ;  /* 0x0000000a05097210 */ /* 0x000fe40007ffe0ff */
[----:B------:R-:W-:Y:S02]  /*1e620*/  IADD3 R4, P1, P0, R2, R19, R4 ;  /* 0x0000001302047210 */ /* 0x000fe4000783e004 */
[----:B------:R-:W-:Y:S01]  /*1e630*/  SHF.R.S32.HI R5, RZ, 0x1f, R2 ;  /* 0x0000001fff057819 */ /* 0x000fe20000011402 */
[----:B------:R-:W-:Y:S01]  /*1e640*/  IMAD R2, R15, R3, RZ ;  /* 0x000000030f027224 */ /* 0x000fe200078e02ff */
[----:B------:R-:W-:Y:S02]  /*1e650*/  SHF.R.S32.HI R8, RZ, 0x1f, R3 ;  /* 0x0000001fff087819 */ /* 0x000fe40000011403 */
[----:B------:R-:W-:Y:S01]  /*1e660*/  IADD3.X R5, R5, R11, R9, P1, P0 ;  /* 0x0000000b05057210 */ /* 0x000fe20000fe0409 */
[----:B------:R-:W-:-:S02]  /*1e670*/  IMAD.MOV.U32 R9, RZ, RZ, c[0x0][0x4a8] ;  /* 0x00012a00ff097624 */ /* 0x000fc400078e00ff */
        /* <DEDUP_REMOVED lines=10> */
.L_x_2477:
[----:B------:R-:W-:Y:S05]  /*1e720*/  BSYNC B0 ;  /* 0x0000000000007941 */ /* 0x000fea0003800000 */
.L_x_2476:
[----:B------:R-:W-:-:S13]  /*1e730*/  ISETP.GT.AND P0, PT, R22, 0x1, PT ;  /* 0x000000011600780c */ /* 0x000fda0003f04270 */
[----:B------:R-:W-:Y:S05]  /*1e740*/  @P0 BRA `(.L_x_2469) ;  /* 0x0000081000000947 */ /* 0x000fea0003800000 */
[----:B------:R-:W2:Y:S01]  /*1e750*/  LDL.LU R9, [R1+0xa0] ;  /* 0x0000a00001097983 */ /* 0x000ea20000300800 */
[----:B-1----:R-:W-:Y:S01]  /*1e760*/  MOV R2, c[0x0][0x4e8] ;  /* 0x00013a0000027a02 */ /* 0x002fe20000000f00 */
[----:B------:R-:W-:Y:S02]  /*1e770*/  IMAD R4, R20, c[0x0][0x3a0], RZ ;  /* 0x0000e80014047a24 */ /* 0x000fe400078e02ff */
[----:B------:R-:W-:Y:S01]  /*1e780*/  IMAD R5, R23, c[0x0][0x3f0], RZ ;  /* 0x0000fc0017057a24 */ /* 0x000fe200078e02ff */
[----:B------:R-:W-:Y:S01]  /*1e790*/  ISETP.NE.AND P0, PT, R2, 0x1, PT ;  /* 0x000000010200780c */ /* 0x000fe20003f05270 */
[----:B------:R-:W-:-:S04]  /*1e7a0*/  IMAD.WIDE.U32 R2, R0, c[0x0][0x3a0], RZ ;  /* 0x0000e80000027a25 */ /* 0x000fc800078e00ff */
[----:B------:R-:W-:Y:S01]  /*1e7b0*/  IMAD R0, R0, c[0x0][0x3a4], R4 ;  /* 0x0000e90000007a24 */ /* 0x000fe200078e0204 */
[----:B------:R-:W-:-:S04]  /*1e7c0*/  LEA R4, R146, R145, 0x5 ;  /* 0x0000009192047211 */ /* 0x000fc800078e28ff */
[----:B------:R-:W-:-:S05]  /*1e7d0*/  IADD3 R3, R3, R0, RZ ;  /* 0x0000000003037210 */ /* 0x000fca0007ffe0ff */
[----:B------:R-:W-:-:S04]  /*1e7e0*/  IMAD.WIDE.U32 R2, R6, c[0x0][0x3e8], R2 ;  /* 0x0000fa0006027a25 */ /* 0x000fc800078e0002 */
[----:B------:R-:W-:-:S04]  /*1e7f0*/  IMAD R3, R6, c[0x0][0x3ec], R3 ;  /* 0x0000fb0006037a24 */ /* 0x000fc800078e0203 */
[----:B------:R-:W-:Y:S01]  /*1e800*/  IMAD.WIDE.U32 R2, R13, c[0x0][0x3f0], R2 ;  /* 0x0000fc000d027a25 */ /* 0x000fe200078e0002 */
[----:B--2---:R-:W-:-:S04]  /*1e810*/  IADD3 R4, R9, R4, RZ ;  /* 0x0000000409047210 */ /* 0x004fc80007ffe0ff */
[----:B------:R-:W-:Y:S01]  /*1e820*/  MOV R0, R4 ;  /* 0x0000000400007202 */ /* 0x000fe20000000f00 */
[----:B------:R-:W-:-:S05]  /*1e830*/  @P0 IMAD.HI.U32 R8, R4, c[0x0][0x4ec], RZ ;  /* 0x00013b0004080a27 */ /* 0x000fca00078e00ff */
[----:B------:R-:W-:Y:S01]  /*1e840*/  @P0 SHF.R.U32.HI R0, RZ, c[0x0][0x4f0], R8 ;  /* 0x00013c00ff000a19 */ /* 0x000fe20000011608 */
[----:B------:R-:W-:Y:S01]  /*1e850*/  IMAD R8, R13, c[0x0][0x3f4], R5 ;  /* 0x0000fd000d087a24 */ /* 0x000fe200078e0205 */
[----:B------:R-:W-:Y:S02]  /*1e860*/  IADD3 R13, R145, R9, RZ ;  /* 0x00000009910d7210 */ /* 0x000fe40007ffe0ff */
[----:B------:R-:W-:Y:S02]  /*1e870*/  SHF.R.S32.HI R6, RZ, 0x1f, R0 ;  /* 0x0000001fff067819 */ /* 0x000fe40000011400 */
[----:B------:R-:W-:Y:S02]  /*1e880*/  IADD3 R5, -R0, RZ, RZ ;  /* 0x000000ff00057210 */ /* 0x000fe40007ffe1ff */
[----:B------:R-:W-:Y:S01]  /*1e890*/  IADD3 R3, R3, R8, RZ ;  /* 0x0000000803037210 */ /* 0x000fe20007ffe0ff */
[----:B------:R-:W-:Y:S02]  /*1e8a0*/  IMAD R6, R6, c[0x0][0x3e0], RZ ;  /* 0x0000f80006067a24 */ /* 0x000fe400078e02ff */
[----:B------:R-:W-:-:S02]  /*1e8b0*/  IMAD R4, R5, c[0x0][0x4e8], R4 ;  /* 0x00013a0005047a24 */ /* 0x000fc400078e0204 */
        /* <DEDUP_REMOVED lines=12> */
.L_x_2569:
[----:B------:R-:W-:Y:S05]  /*1e980*/  BRA.DIV ~URZ, `(.L_x_2479) ;  /* 0x000039627f007947 */ /* 0x000fea000b800000 */
[----:B------:R4:W1:Y:S02]  /*1e990*/  SHFL.IDX PT, R0, R16, RZ, 0x181f ;  /* 0x00181fff10007589 */ /* 0x00086400000e0000 */
.L_x_2570:
        /* <DEDUP_REMOVED lines=20> */
.L_x_2481:
[----:B------:R-:W-:Y:S05]  /*1eae0*/  BSYNC B0 ;  /* 0x0000000000007941 */ /* 0x000fea0003800000 */
.L_x_2480:
[----:B------:R-:W-:Y:S05]  /*1eaf0*/  BRA.DIV ~URZ, `(.L_x_2482) ;  /* 0x000038627f007947 */ /* 0x000fea000b800000 */
[----:B--2---:R2:W3:Y:S04]  /*1eb00*/  SHFL.IDX PT, R4, R5, 0x1, 0x181f ;  /* 0x00381f0005047f89 */ /* 0x0044e800000e0000 */
[----:B-1----:R2:W1:Y:S02]  /*1eb10*/  SHFL.IDX PT, R0, R16, 0x1, 0x181f ;  /* 0x00381f0010007f89 */ /* 0x00246400000e0000 */
.L_x_2571:
        /* <DEDUP_REMOVED lines=20> */
.L_x_2484:
[----:B------:R-:W-:Y:S05]  /*1ec60*/  BSYNC B0 ;  /* 0x0000000000007941 */ /* 0x000fea0003800000 */
.L_x_2483:
[----:B------:R-:W-:Y:S05]  /*1ec70*/  BRA.DIV ~URZ, `(.L_x_2485) ;  /* 0x000037b27f007947 */ /* 0x000fea000b800000 */
[----:B---3--:R3:W2:Y:S02]  /*1ec80*/  SHFL.IDX PT, R4, R5, 0x2, 0x181f ;  /* 0x00581f0005047f89 */ /* 0x0086a400000e0000 */
.L_x_2572:
[----:B------:R-:W-:Y:S05]  /*1ec90*/  BRA.DIV ~URZ, `(.L_x_2486) ;  /* 0x000038027f007947 */ /* 0x000fea000b800000 */
[----:B-1----:R1:W3:Y:S02]  /*1eca0*/  SHFL.IDX PT, R0, R16, 0x2, 0x181f ;  /* 0x00581f0010007f89 */ /* 0x0022e400000e0000 */
.L_x_2573:
        /* <DEDUP_REMOVED lines=8> */
[-C--:B---3--:R-:W-:Y:S02]  /*1ed30*/  @!P3 LEA R14, P4, R140, R0.reuse, 0x1 ;  /* 0x000000008c0eb211 */ /* 0x088fe400078808ff */
        /* <DEDUP_REMOVED lines=11> */
.L_x_2488:
[----:B------:R-:W-:Y:S05]  /*1edf0*/  BSYNC B0 ;  /* 0x0000000000007941 */ /* 0x000fea0003800000 */
.L_x_2487:
[----:B------:R-:W-:Y:S05]  /*1ee00*/  BRA.DIV ~URZ, `(.L_x_2489) ;  /* 0x000037027f007947 */ /* 0x000fea000b800000 */
[----:B--2---:R2:W1:Y:S04]  /*1ee10*/  SHFL.IDX PT, R4, R5, 0x3, 0x181f ;  /* 0x00781f0005047f89 */ /* 0x00446800000e0000 */
[----:B---3--:R2:W3:Y:S02]  /*1ee20*/  SHFL.IDX PT, R0, R16, 0x3, 0x181f ;  /* 0x00781f0010007f89 */ /* 0x0084e400000e0000 */
.L_x_2574:
[----:B------:R-:W-:-:S04]  /*1ee30*/  IADD3 R13, R13, 0x60, RZ ;  /* 0x000000600d0d7810 */ /* 0x000fc80007ffe0ff */
        /* <DEDUP_REMOVED lines=18> */
.L_x_2469:
[----:B------:R-:W-:Y:S05]  /*1ef60*/  BSYNC B1 ;  /* 0x0000000000017941 */ /* 0x000fea0003800000 */
.L_x_2453:
[----:B-1----:R1:W5:Y:S01]  /*1ef70*/  LDL R11, [R1+0xac] ;  /* 0x0000ac00010b7983 */ /* 0x0023620000100800 */
[----:B------:R-:W-:-:S13]  /*1ef80*/  ISETP.NE.AND P0, PT, RZ, UR8, PT ;  /* 0x00000008ff007c0c */ /* 0x000fda000bf05270 */
[----:B------:R-:W-:Y:S01]  /*1ef90*/  @P0 WARPSYNC 0xffffffff ;  /* 0xffffffff00000948 */ /* 0x000fe20003800000 */
[----:B------:R-:W-:Y:S06]  /*1efa0*/  @P0 BAR.SYNC.DEFER_BLOCKING 0x5, 0x100 ;  /* 0x0144000000000b1d */ /* 0x000fec0000010000 */
[----:B-----5:R-:W5:Y:S02]  /*1efb0*/  @P0 LDS.128 R8, [0x20080] ;  /* 0x02008000ff080984 */ /* 0x020f640000000c00 */
[----:B-----5:R-:W-:Y:S01]  /*1efc0*/  IMAD.MOV.U32 R2, RZ, RZ, R8 ;  /* 0x000000ffff027224 */ /* 0x020fe200078e0008 */
[----:B---34-:R-:W-:Y:S01]  /*1efd0*/  MOV R0, R9 ;  /* 0x0000000900007202 */ /* 0x018fe20000000f00 */
[----:B------:R1:W-:Y:S04]  /*1efe0*/  @P0 STL.64 [R1+0xa8], R10 ;  /* 0x0000a80a01000387 */ /* 0x0003e80000100a00 */
[----:B------:R1:W-:Y:S04]  /*1eff0*/  @P0 STL [R1+0x15c], R0 ;  /* 0x00015c0001000387 */ /* 0x0003e80000100800 */
[----:B------:R1:W-:Y:S04]  /*1f000*/  @P0 STL [R1+0xd4], R2 ;  /* 0x0000d40201000387 */ /* 0x0003e80000100800 */
[----:B------:R-:W-:Y:S06]  /*1f010*/  @P0 BAR.ARV 0x4, 0x100 ;  /* 0x0104000000000b1d */ /* 0x000fec0000002000 */
[----:B------:R-:W-:Y:S05]  /*1f020*/  @P0 BRA `(.L_x_2490) ;  /* 0x0000106000000947 */ /* 0x000fea0003800000 */
[----:B-1----:R-:W1:Y:S01]  /*1f030*/  S2R R0, SR_TID.X ;  /* 0x0000000000007919 */ /* 0x002e620000002100 */
[----:B------:R-:W-:Y:S01]  /*1f040*/  IMAD.MOV.U32 R8, RZ, RZ, RZ ;  /* 0x000000ffff087224 */ /* 0x000fe200078e00ff */
[----:B-1----:R-:W-:-:S04]  /*1f050*/  LOP3.LUT R14, R0, 0x1f, RZ, 0xc0, !PT ;  /* 0x0000001f000e7812 */ /* 0x002fc800078ec0ff */
[----:B------:R-:W-:Y:S01]  /*1f060*/  ISETP.NE.AND P6, PT, R14, 0x1f, PT ;  /* 0x0000001f0e00780c */ /* 0x000fe20003fc5270 */
[----:B------:R-:W-:Y:S10]  /*1f070*/  BRA.DIV ~URZ, `(.L_x_2491) ;  /* 0x000035627f007947 */ /* 0x000ff4000b800000 */
[----:B------:R1:W3:Y:S02]  /*1f080*/  SHFL.IDX PT, R10, R147, RZ, 0x1f ;  /* 0x00001fff930a7589 */ /* 0x0002e400000e0000 */
.L_x_2575:
[----:B------:R-:W-:Y:S05]  /*1f090*/  BRA.DIV ~URZ, `(.L_x_2492) ;  /* 0x000035b27f007947 */ /* 0x000fea000b800000 */
[----:B------:R4:W1:Y:S02]  /*1f0a0*/  SHFL.IDX PT, R9, R147, 0x1, 0x1f ;  /* 0x00201f0093097f89 */ /* 0x00086400000e0000 */
.L_x_2576:
[----:B------:R-:W5:Y:S01]  /*1f0b0*/  LDL R0, [R1+0xac] ;  /* 0x0000ac0001007983 */ /* 0x000f620000100800 */
[----:B--2---:R-:W-:Y:S02]  /*1f0c0*/  IMAD.MOV.U32 R6, RZ, RZ, RZ ;  /* 0x000000ffff067224 */ /* 0x004fe400078e00ff */
[----:B-----5:R-:W-:-:S05]  /*1f0d0*/  IMAD.IADD R0, R0, 0x1, R14 ;  /* 0x0000000100007824 */ /* 0x020fca00078e020e */
[----:B------:R-:W-:-:S13]  /*1f0e0*/  ISETP.GE.OR P0, PT, R0, c[0x0][0x53c], !P6 ;  /* 0x00014f0000007a0c */ /* 0x000fda0007706670 */
[----:B------:R-:W-:Y:S01]  /*1f0f0*/  @!P0 MOV R2, 0x4 ;  /* 0x0000000400028802 */ /* 0x000fe20000000f00 */
[----:B------:R-:W-:-:S04]  /*1f100*/  @!P0 IMAD.MOV.U32 R4, RZ, RZ, 0x4 ;  /* 0x00000004ff048424 */ /* 0x000fc800078e00ff */
        /* <DEDUP_REMOVED lines=12> */
[----:B------:R2:W4:Y:S02]  /*1f1d0*/  SHFL.UP PT, R4, R0, 0x1, RZ ;  /* 0x0420000000047989 */ /* 0x00052400000e00ff */
.L_x_2577:
[----:B----4-:R-:W-:-:S04]  /*1f1e0*/  SEL R4, R4, RZ, P5 ;  /* 0x000000ff04047207 */ /* 0x010fc80002800000 */
[----:B--2---:R-:W-:Y:S01]  /*1f1f0*/  IADD3 R0, R0, R4, RZ ;  /* 0x0000000400007210 */ /* 0x004fe20007ffe0ff */
[----:B------:R-:W-:Y:S05]  /*1f200*/  BRA.DIV ~URZ, `(.L_x_2494) ;  /* 0x000034f27f007947 */ /* 0x000fea000b800000 */
        /* <DEDUP_REMOVED lines=12> */
[----:B------:R2:W4:Y:S02]  /*1f2d0*/  SHFL.IDX PT, R0, R4, 0x1f, 0x1f ;  /* 0x03e01f0004007f89 */ /* 0x00052400000e0000 */
.L_x_2578:
[----:B----4-:R-:W-:Y:S01]  /*1f2e0*/  IMAD R0, R0, c[0x0][0x538], RZ ;  /* 0x00014e0000007a24 */ /* 0x010fe200078e02ff */
[----:B------:R-:W-:Y:S04]  /*1f2f0*/  BSSY B1, `(.L_x_2495) ;  /* 0x00000cc000017945 */ /* 0x000fe80003800000 */
[----:B-1----:R-:W-:-:S04]  /*1f300*/  IADD3 R9, R0, R9, RZ ;  /* 0x0000000900097210 */ /* 0x002fc80007ffe0ff */
[----:B---3--:R-:W-:-:S13]  /*1f310*/  ISETP.GT.AND P0, PT, R9, R10, PT ;  /* 0x0000000a0900720c */ /* 0x008fda0003f04270 */
[----:B------:R-:W-:Y:S05]  /*1f320*/  @P0 BRA `(.L_x_2496) ;  /* 0x0000026000000947 */ /* 0x000fea0003800000 */
.L_x_2500:
[----:B------:R-:W3:Y:S02]  /*1f330*/  LDL.LU R0, [R1+0xac] ;  /* 0x0000ac0001007983 */ /* 0x000ee40000300800 */
[----:B---3--:R-:W-:-:S04]  /*1f340*/  IADD3 R0, R0, 0x1f, RZ ;  /* 0x0000001f00007810 */ /* 0x008fc80007ffe0ff */
[----:B------:R-:W-:-:S13]  /*1f350*/  ISETP.GE.AND P0, PT, R0, c[0x0][0x53c], PT ;  /* 0x00014f0000007a0c */ /* 0x000fda0003f06270 */
[----:B------:R-:W-:Y:S05]  /*1f360*/  @P0 BRA `(.L_x_2497) ;  /* 0x00000bf000000947 */ /* 0x000fea0003800000 */
[----:B------:R1:W-:Y:S01]  /*1f370*/  STL [R1+0xac], R0 ;  /* 0x0000ac0001007387 */ /* 0x0003e20000100800 */
[----:B------:R-:W-:Y:S02]  /*1f380*/  MOV R6, RZ ;  /* 0x000000ff00067202 */ /* 0x000fe40000000f00 */
[----:B------:R-:W-:Y:S02]  /*1f390*/  MOV R8, RZ ;  /* 0x000000ff00087202 */ /* 0x000fe40000000f00 */
[----:B-1----:R-:W-:-:S04]  /*1f3a0*/  IADD3 R0, R0, R14, RZ ;  /* 0x0000000e00007210 */ /* 0x002fc80007ffe0ff */
[----:B------:R-:W-:-:S13]  /*1f3b0*/  ISETP.GE.OR P0, PT, R0, c[0x0][0x53c], !P6 ;  /* 0x00014f0000007a0c */ /* 0x000fda0007706670 */
[----:B--2---:R-:W-:Y:S02]  /*1f3c0*/  @!P0 MOV R4, 0x4 ;  /* 0x0000000400048802 */ /* 0x004fe40000000f00 */
        /* <DEDUP_REMOVED lines=8> */
.L_x_2579:
        /* <DEDUP_REMOVED lines=16> */
.L_x_2580:
[----:B--2---:R-:W-:-:S05]  /*1f550*/  IMAD R0, R0, c[0x0][0x538], RZ ;  /* 0x00014e0000007a24 */ /* 0x004fca00078e02ff */
[----:B------:R-:W-:-:S04]  /*1f560*/  IADD3 R9, R0, R9, RZ ;  /* 0x0000000900097210 */ /* 0x000fc80007ffe0ff */
[----:B------:R-:W-:-:S13]  /*1f570*/  ISETP.GT.AND P0, PT, R9, R10, PT ;  /* 0x0000000a0900720c */ /* 0x000fda0003f04270 */
[----:B-1----:R-:W-:Y:S05]  /*1f580*/  @!P0 BRA `(.L_x_2500) ;  /* 0xfffffda000008947 */ /* 0x002fea000383ffff */
.L_x_2496:
[----:B------:R-:W-:-:S05]  /*1f590*/  IADD3 R9, -R0, R9, RZ ;  /* 0x0000000900097210 */ /* 0x000fca0007ffe1ff */
[----:B------:R-:W-:-:S05]  /*1f5a0*/  IMAD R0, R4, c[0x0][0x538], R9 ;  /* 0x00014e0004007a24 */ /* 0x000fca00078e0209 */
[----:B------:R-:W-:Y:S01]  /*1f5b0*/  ISETP.GT.AND P0, PT, R0, R10, PT ;  /* 0x0000000a0000720c */ /* 0x000fe20003f04270 */
[----:B------:R-:W-:-:S12]  /*1f5c0*/  BRA.DIV ~URZ, `(.L_x_2501) ;  /* 0x000034e27f007947 */ /* 0x000fd8000b800000 */
[----:B------:R-:W-:-:S03]  /*1f5d0*/  VOTE.ANY R5, PT, !P0 ;  /* 0x0000000000057806 */ /* 0x000fc600040e0100 */
.L_x_2581:
[----:B------:R-:W3:Y:S01]  /*1f5e0*/  LDL.LU R2, [R1+0xac] ;  /* 0x0000ac0001027983 */ /* 0x000ee20000300800 */
[----:B------:R-:W3:Y:S02]  /*1f5f0*/  POPC R0, R5 ;  /* 0x0000000500007309 */ /* 0x000ee40000000000 */
[----:B---3--:R-:W-:-:S05]  /*1f600*/  IADD3 R2, R0, R2, RZ ;  /* 0x0000000200027210 */ /* 0x008fca0007ffe0ff */
[----:B------:R1:W-:Y:S01]  /*1f610*/  STL [R1+0xac], R2 ;  /* 0x0000ac0201007387 */ /* 0x0003e20000100800 */
[----:B------:R-:W-:Y:S05]  /*1f620*/  BRA.DIV ~URZ, `(.L_x_2502) ;  /* 0x000034d27f007947 */ /* 0x000fea000b800000 */
[----:B------:R3:W4:Y:S04]  /*1f630*/  SHFL.IDX PT, R6, R6, R0, 0x1f ;  /* 0x00001f0006067589 */ /* 0x00072800000e0000 */
[----:B------:R3:W1:Y:S02]  /*1f640*/  SHFL.IDX PT, R8, R8, R0, 0x1f ;  /* 0x00001f0008087589 */ /* 0x00066400000e0000 */
.L_x_2582:
[----:B------:R-:W-:Y:S01]  /*1f650*/  ISETP.NE.AND P0, PT, R5, RZ, PT ;  /* 0x000000ff0500720c */ /* 0x000fe20003f05270 */
[----:B------:R-:W-:-:S12]  /*1f660*/  BSSY B0, `(.L_x_2503) ;  /* 0x0000005000007945 */ /* 0x000fd80003800000 */
[----:B------:R-:W-:Y:S05]  /*1f670*/  @!P0 BRA `(.L_x_2504) ;  /* 0x0000003000008947 */ /* 0x000fea0003800000 */
[----:B---3--:R-:W-:Y:S01]  /*1f680*/  IADD3 R0, R0, -0x1, RZ ;  /* 0xffffffff00007810 */ /* 0x008fe20007ffe0ff */
[----:B------:R-:W-:Y:S05]  /*1f690*/  BRA.DIV ~URZ, `(.L_x_2505) ;  /* 0x000035327f007947 */ /* 0x000fea000b800000 */
[----:B------:R3:W2:Y:S02]  /*1f6a0*/  SHFL.IDX PT, R11, R4, R0, 0x1f ;  /* 0x00001f00040b7589 */ /* 0x0006a400000e0000 */
.L_x_2504:
[----:B------:R-:W-:Y:S05]  /*1f6b0*/  BSYNC B0 ;  /* 0x0000000000007941 */ /* 0x000fea0003800000 */
.L_x_2503:
[----:B--23--:R-:W-:Y:S01]  /*1f6c0*/  IMAD R0, R11, c[0x0][0x538], R9 ;  /* 0x00014e000b007a24 */ /* 0x00cfe200078e0209 */
[----:B-1----:R-:W-:Y:S01]  /*1f6d0*/  ISETP.NE.AND P0, PT, R8, 0x1, PT ;  /* 0x000000010800780c */ /* 0x002fe20003f05270 */
[----:B------:R-:W-:Y:S03]  /*1f6e0*/  BSSY B0, `(.L_x_2506) ;  /* 0x0000083000007945 */ /* 0x000fe60003800000 */
[----:B------:R1:W-:Y:S01]  /*1f6f0*/  STL [R1+0xd4], R0 ;  /* 0x0000d40001007387 */ /* 0x0003e20000100800 */
[----:B------:R-:W-:-:S08]  /*1f700*/  IADD3 R9, -R0, R10, RZ ;  /* 0x0000000a00097210 */ /* 0x000fd00007ffe1ff */
[----:B------:R-:W-:Y:S05]  /*1f710*/  @!P0 BRA `(.L_x_2507) ;  /* 0x000003e000008947 */ /* 0x000fea0003800000 */
[----:B----4-:R-:W-:Y:S02]  /*1f720*/  IABS R4, R6 ;  /* 0x0000000600047213 */ /* 0x010fe40000000000 */
[----:B------:R-:W-:Y:S02]  /*1f730*/  IABS R5, R8 ;  /* 0x0000000800057213 */ /* 0x000fe40000000000 */
[----:B------:R-:W2:Y:S01]  /*1f740*/  I2F.RP R2, R4 ;  /* 0x0000000400027306 */ /* 0x000ea20000209400 */
[----:B------:R-:W-:-:S07]  /*1f750*/  IABS R11, R6 ;  /* 0x00000006000b7213 */ /* 0x000fce0000000000 */
[----:B------:R-:W-:Y:S08]  /*1f760*/  I2F.RP R13, R5 ;  /* 0x00000005000d7306 */ /* 0x000ff00000209400 */
[----:B--2---:R-:W2:Y:S02]  /*1f770*/  MUFU.RCP R2, R2 ;  /* 0x0000000200027308 */ /* 0x004ea40000001000 */
[----:B--2---:R-:W-:-:S06]  /*1f780*/  IADD3 R2, R2, 0xffffffe, RZ ;  /* 0x0ffffffe02027810 */ /* 0x004fcc0007ffe0ff */
[----:B------:R-:W2:Y:S02]  /*1f790*/  F2I.FTZ.U32.TRUNC.NTZ R3, R2 ;  /* 0x0000000200037305 */ /* 0x000ea4000021f000 */
[----:B-12---:R-:W-:Y:S02]  /*1f7a0*/  IMAD.MOV R0, RZ, RZ, -R3 ;  /* 0x000000ffff007224 */ /* 0x006fe400078e0a03 */
[----:B------:R-:W-:Y:S02]  /*1f7b0*/  IMAD.MOV.U32 R2, RZ, RZ, RZ ;  /* 0x000000ffff027224 */ /* 0x000fe400078e00ff */
[----:B------:R-:W-:Y:S01]  /*1f7c0*/  IMAD.MOV.U32 R10, RZ, RZ, R0 ;  /* 0x000000ffff0a7224 */ /* 0x000fe200078e0000 */
[----:B------:R-:W-:-:S03]  /*1f7d0*/  IABS R0, R9 ;  /* 0x0000000900007213 */ /* 0x000fc60000000000 */
[----:B------:R-:W-:-:S04]  /*1f7e0*/  IMAD R10, R10, R4, RZ ;  /* 0x000000040a0a7224 */ /* 0x000fc800078e02ff */
[----:B------:R-:W-:-:S04]  /*1f7f0*/  IMAD.HI.U32 R10, R3, R10, R2 ;  /* 0x0000000a030a7227 */ /* 0x000fc800078e0002 */
[----:B------:R-:W-:Y:S02]  /*1f800*/  IMAD.MOV.U32 R2, RZ, RZ, R0 ;  /* 0x000000ffff027224 */ /* 0x000fe400078e0000 */
[----:B------:R-:W-:-:S05]  /*1f810*/  IMAD.MOV R0, RZ, RZ, -R11 ;  /* 0x000000ffff007224 */ /* 0x000fca00078e0a0b */
[----:B------:R-:W-:Y:S01]  /*1f820*/  MOV R3, R0 ;  /* 0x0000000000037202 */ /* 0x000fe20000000f00 */
        /* <DEDUP_REMOVED lines=45> */
.L_x_2507:
[----:B-1----:R-:W2:Y:S01]  /*1fb00*/  LDL R0, [R1+0xac] ;  /* 0x0000ac0001007983 */ /* 0x002ea20000100800 */
[----:B------:R-:W-:-:S04]  /*1fb10*/  IMAD.MOV.U32 R4, RZ, RZ, 0x4 ;  /* 0x00000004ff047424 */ /* 0x000fc800078e00ff */
[----:B--2---:R-:W-:-:S06]  /*1fb20*/  IMAD.WIDE R4, R0, R4, c[0x0][0x590] ;  /* 0x0001640000047625 */ /* 0x004fcc00078e0204 */
[----:B------:R-:W2:Y:S01]  /*1fb30*/  LDG.E R4, [R4.64] ;  /* 0x0000000a04047981 */ /* 0x000ea2000c1e1900 */
[----:B------:R-:W-:Y:S01]  /*1fb40*/  IABS R8, R9 ;  /* 0x0000000900087213 */ /* 0x000fe20000000000 */
[----:B--2-4-:R-:W-:-:S05]  /*1fb50*/  IMAD R10, R4, R6, RZ ;  /* 0x00000006040a7224 */ /* 0x014fca00078e02ff */
[-C--:B------:R-:W-:Y:S02]  /*1fb60*/  IABS R5, R10.reuse ;  /* 0x0000000a00057213 */ /* 0x080fe40000000000 */
[----:B------:R-:W-:Y:S02]  /*1fb70*/  IABS R11, R10 ;  /* 0x0000000a000b7213 */ /* 0x000fe40000000000 */
[----:B------:R-:W1:Y:S08]  /*1fb80*/  I2F.RP R2, R5 ;  /* 0x0000000500027306 */ /* 0x000e700000209400 */
[----:B-1----:R-:W1:Y:S02]  /*1fb90*/  MUFU.RCP R2, R2 ;  /* 0x0000000200027308 */ /* 0x002e640000001000 */
[----:B-1----:R-:W-:-:S06]  /*1fba0*/  IADD3 R2, R2, 0xffffffe, RZ ;  /* 0x0ffffffe02027810 */ /* 0x002fcc0007ffe0ff */
[----:B------:R-:W1:Y:S02]  /*1fbb0*/  F2I.FTZ.U32.TRUNC.NTZ R3, R2 ;  /* 0x0000000200037305 */ /* 0x000e64000021f000 */
[----:B-1----:R-:W-:Y:S02]  /*1fbc0*/  IMAD.MOV R0, RZ, RZ, -R3 ;  /* 0x000000ffff007224 */ /* 0x002fe400078e0a03 */
[----:B------:R-:W-:Y:S02]  /*1fbd0*/  IMAD.MOV.U32 R2, RZ, RZ, RZ ;  /* 0x000000ffff027224 */ /* 0x000fe400078e00ff */
[----:B------:R-:W-:-:S04]  /*1fbe0*/  IMAD R0, R0, R5, RZ ;  /* 0x0000000500007224 */ /* 0x000fc800078e02ff */
        /* <DEDUP_REMOVED lines=12> */
[----:B------:R-:W-:-:S04]  /*1fcb0*/  IMAD.MOV.U32 R2, RZ, RZ, R0 ;  /* 0x000000ffff027224 */ /* 0x000fc800078e0000 */
[----:B------:R-:W-:Y:S01]  /*1fcc0*/  @!P1 IMAD.MOV R2, RZ, RZ, -R2 ;  /* 0x000000ffff029224 */ /* 0x000fe200078e0a02 */
[----:B------:R-:W-:-:S05]  /*1fcd0*/  @!P0 LOP3.LUT R2, RZ, R10, RZ, 0x33, !PT ;  /* 0x0000000aff028212 */ /* 0x000fca00078e33ff */
[----:B------:R-:W-:Y:S02]  /*1fce0*/  IMAD R11, R4, R2, RZ ;  /* 0x00000002040b7224 */ /* 0x000fe400078e02ff */
[----:B------:R-:W-:-:S03]  /*1fcf0*/  IMAD.MOV R2, RZ, RZ, -R2 ;  /* 0x000000ffff027224 */ /* 0x000fc600078e0a02 */
[----:B------:R-:W-:Y:S01]  /*1fd00*/  IADD3 R0, -R11, c[0x0][0x538], RZ ;  /* 0x00014e000b007a10 */ /* 0x000fe20007ffe1ff */
[----:B------:R-:W-:Y:S02]  /*1fd10*/  IMAD R9, R10, R2, R9 ;  /* 0x000000020a097224 */ /* 0x000fe400078e0209 */
[----:B------:R-:W-:Y:S01]  /*1fd20*/  IMAD.MOV.U32 R2, RZ, RZ, RZ ;  /* 0x000000ffff027224 */ /* 0x000fe200078e00ff */
[----:B------:R-:W-:-:S04]  /*1fd30*/  IMNMX R0, R4, R0, PT ;  /* 0x0000000004007217 */ /* 0x000fc80003800200 */
[-C--:B------:R-:W-:Y:S02]  /*1fd40*/  IABS R4, R0.reuse ;  /* 0x0000000000047213 */ /* 0x080fe40000000000 */
[----:B------:R-:W-:Y:S02]  /*1fd50*/  IABS R10, R0 ;  /* 0x00000000000a7213 */ /* 0x000fe40000000000 */
[----:B------:R-:W1:Y:S08]  /*1fd60*/  I2F.RP R3, R4 ;  /* 0x0000000400037306 */ /* 0x000e700000209400 */
[----:B-1----:R-:W1:Y:S02]  /*1fd70*/  MUFU.RCP R3, R3 ;  /* 0x0000000300037308 */ /* 0x002e640000001000 */
[----:B-1----:R-:W-:-:S06]  /*1fd80*/  IADD3 R3, R3, 0xffffffe, RZ ;  /* 0x0ffffffe03037810 */ /* 0x002fcc0007ffe0ff */
[----:B------:R-:W1:Y:S02]  /*1fd90*/  F2I.FTZ.U32.TRUNC.NTZ R3, R3 ;  /* 0x0000000300037305 */ /* 0x000e64000021f000 */
[----:B-1----:R-:W-:-:S05]  /*1fda0*/  IADD3 R5, RZ, -R3, RZ ;  /* 0x80000003ff057210 */ /* 0x002fca0007ffe0ff */
[----:B------:R-:W-:Y:S01]  /*1fdb0*/  IMAD.MOV.U32 R8, RZ, RZ, R5 ;  /* 0x000000ffff087224 */ /* 0x000fe200078e0005 */
        /* <DEDUP_REMOVED lines=21> */
.L_x_2508:
[----:B------:R-:W-:Y:S05]  /*1ff10*/  BSYNC B0 ;  /* 0x0000000000007941 */ /* 0x000fea0003800000 */
.L_x_2506:
[----:B------:R-:W-:-:S04]  /*1ff20*/  LOP3.LUT R2, RZ, R2, RZ, 0x33, !PT ;  /* 0x00000002ff027212 */ /* 0x000fc800078e33ff */
[----:B-1----:R-:W-:-:S05]  /*1ff30*/  IADD3 R0, R2, R6, RZ ;  /* 0x0000000602007210 */ /* 0x002fca0007ffe0ff */
[----:B------:R1:W-:Y:S01]  /*1ff40*/  STL [R1+0x15c], R0 ;  /* 0x00015c0001007387 */ /* 0x0003e20000100800 */
[----:B------:R-:W-:Y:S05]  /*1ff50*/  BRA `(.L_x_2509) ;  /* 0x0000005000007947 */ /* 0x000fea0003800000 */
.L_x_2497:
[----:B------:R-:W-:Y:S01]  /*1ff60*/  MOV R0, c[0x0][0x53c] ;  /* 0x00014f0000007a02 */ /* 0x000fe20000000f00 */
[----:B------:R1:W-:Y:S04]  /*1ff70*/  STL [R1+0xd4], R10 ;  /* 0x0000d40a01007387 */ /* 0x0003e80000100800 */
[----:B------:R1:W-:Y:S04]  /*1ff80*/  STL [R1+0x15c], RZ ;  /* 0x00015cff01007387 */ /* 0x0003e80000100800 */
[----:B------:R1:W-:Y:S04]  /*1ff90*/  STL [R1+0xa8], RZ ;  /* 0x0000a8ff01007387 */ /* 0x0003e80000100800 */
[----:B------:R1:W-:Y:S02]  /*1ffa0*/  STL [R1+0xac], R0 ;  /* 0x0000ac0001007387 */ /* 0x0003e40000100800 */
.L_x_2509:
[----:B------:R-:W-:Y:S05]  /*1ffb0*/  BSYNC B1 ;  /* 0x0000000000017941 */ /* 0x000fea0003800000 */
.L_x_2495:
[----:B-1----:R-:W3:Y:S04]  /*1ffc0*/  LDL R0, [R1+0xd4] ;  /* 0x0000d40001007983 */ /* 0x002ee80000100800 */
[----:B--2---:R-:W2:Y:S04]  /*1ffd0*/  LDL R4, [R1+0x15c] ;  /* 0x00015c0001047983 */ /* 0x004ea80000100800 */
[----:B------:R-:W4:Y:S04]  /*1ffe0*/  LDL R3, [R1+0xa8] ;  /* 0x0000a80001037983 */ /* 0x000f280000100800 */
[----:B------:R-:W5:Y:S01]  /*1fff0*/  LDL R2, [R1+0xac] ;  /* 0x0000ac0001027983 */ /* 0x000f620000100800 */
[----:B------:R-:W-:Y:S03]  /*20000*/  WARPSYNC 0xffffffff ;  /* 0xffffffff00007948 */ /* 0x000fe60003800000 */
[----:B------:R-:W-:Y:S01]  /*20010*/  BAR.SYNC.DEFER_BLOCKING 0x4, 0x100 ;  /* 0x0104000000007b1d */ /* 0x000fe20000010000 */
[----:B------:R-:W-:-:S02]  /*20020*/  ISETP.NE.AND P0, PT, R14, RZ, PT ;  /* 0x000000ff0e00720c */ /* 0x000fc40003f05270 */
[----:B---3--:R-:W-:Y:S01]  /*20030*/  MOV R8, R0 ;  /* 0x0000000000087202 */ /* 0x008fe20000000f00 */
[----:B--2---:R-:W-:Y:S02]  /*20040*/  IMAD.MOV.U32 R9, RZ, RZ, R4 ;  /* 0x000000ffff097224 */ /* 0x004fe400078e0004 */
[----:B----4-:R-:W-:Y:S01]  /*20050*/  IMAD.MOV.U32 R10, RZ, RZ, R3 ;  /* 0x000000ffff0a7224 */ /* 0x010fe200078e0003 */
[----:B-----5:R-:W-:-:S07]  /*20060*/  MOV R11, R2 ;  /* 0x00000002000b7202 */ /* 0x020fce0000000f00 */
[----:B------:R1:W-:Y:S04]  /*20070*/  @!P0 STS.128 [0x20080], R8 ;  /* 0x02008008ff008388 */ /* 0x0003e80000000c00 */
[----:B------:R-:W-:Y:S06]  /*20080*/  BAR.ARV 0x5, 0x100 ;  /* 0x0144000000007b1d */ /* 0x000fec0000002000 */
.L_x_2490:
[----:B-1----:R-:W3:Y:S02]  /*20090*/  LDL R0, [R1+0xac] ;  /* 0x0000ac0001007983 */ /* 0x002ee40000100800 */
[----:B---3--:R-:W-:-:S13]  /*200a0*/  ISETP.GE.AND P0, PT, R0, c[0x0][0x53c], PT ;  /* 0x00014f0000007a0c */ /* 0x008fda0003f06270 */
[----:B--2---:R-:W-:Y:S01]  /*200b0*/  @P0 CALL.REL.NOINC `(.L_x_2510) ;  /* 0x0000001000000944 */ /* 0x004fe20003c00000 */
[----:B------:R-:W-:Y:S05]  /*200c0*/  BRA `(.L_x_2511) ;  /* 0xfffe214000007947 */ /* 0x000fea000383ffff */
.L_x_2510:
[----:B------:R-:W-:Y:S05]  /*200d0*/  EXIT ;  /* 0x000000000000794d */ /* 0x000fea0003800000 */
.L_x_2266:
[----:B------:R-:W-:Y:S01]  /*200e0*/  IMAD.MOV.U32 R0, RZ, RZ, R5 ;  /* 0x000000ffff007224 */ /* 0x000fe200078e0005 */
[----:B------:R-:W-:Y:S02]  /*200f0*/  MOV R3, 0x1 ;  /* 0x0000000100037802 */ /* 0x000fe40000000f00 */
[----:B------:R-:W-:Y:S02]  /*20100*/  MOV R2, 0x20120 ;  /* 0x0002012000027802 */ /* 0x000fe40000000f00 */
[----:B------:R-:W-:Y:S05]  /*20110*/  CALL.REL.NOINC `($__internal_41_$__cuda_sm70_shflsync_up_p) ;  /* 0x0000d1c000007944 */ /* 0x000fea0003c00000 */
[----:B------:R-:W-:Y:S01]  /*20120*/  MOV R0, R4 ;  /* 0x0000000400007202 */ /* 0x000fe20000000f00 */
[----:B------:R-:W-:Y:S05]  /*20130*/  BRA `(.L_x_2512) ;  /* 0xfffe03a000007947 */ /* 0x000fea000383ffff */
.L_x_2267:
[----:B------:R-:W-:Y:S01]  /*20140*/  IMAD.MOV.U32 R0, RZ, RZ, R5 ;  /* 0x000000ffff007224 */ /* 0x000fe200078e0005 */
[----:B------:R-:W-:Y:S02]  /*20150*/  MOV R3, 0x2 ;  /* 0x0000000200037802 */ /* 0x000fe40000000f00 */
[----:B------:R-:W-:Y:S02]  /*20160*/  MOV R2, 0x20180 ;  /* 0x0002018000027802 */ /* 0x000fe40000000f00 */
[----:B------:R-:W-:Y:S05]  /*20170*/  CALL.REL.NOINC `($__internal_41_$__cuda_sm70_shflsync_up_p) ;  /* 0x0000d16000007944 */ /* 0x000fea0003c00000 */
[----:B------:R-:W-:Y:S01]  /*20180*/  SEL R4, R4, RZ, P4 ;  /* 0x000000ff04047207 */ /* 0x000fe20002000000 */
[----:B------:R-:W-:Y:S01]  /*20190*/  IMAD.MOV.U32 R3, RZ, RZ, 0x4 ;  /* 0x00000004ff037424 */ /* 0x000fe200078e00ff */
[----:B------:R-:W-:-:S03]  /*201a0*/  MOV R2, 0x201d0 ;  /* 0x000201d000027802 */ /* 0x000fc60000000f00 */
[----:B------:R-:W-:Y:S02]  /*201b0*/  IMAD.IADD R0, R5, 0x1, R4 ;  /* 0x0000000105007824 */ /* 0x000fe400078e0204 */
        /* <DEDUP_REMOVED lines=13> */
[----:B------:R-:W-:Y:S02]  /*20290*/  MOV R236, 0x1f ;  /* 0x0000001f00ec7802 */ /* 0x000fe40000000f00 */
[----:B------:R-:W-:Y:S01]  /*202a0*/  MOV R3, 0x202e0 ;  /* 0x000202e000037802 */ /* 0x000fe20000000f00 */
[----:B------:R-:W-:-:S04]  /*202b0*/  IMAD.IADD R4, R0, 0x1, R4 ;  /* 0x0000000100047824 */ /* 0x000fc800078e0204 */
[----:B------:R-:W-:Y:S02]  /*202c0*/  IMAD.MOV.U32 R235, RZ, RZ, R4 ;  /* 0x000000ffffeb7224 */ /* 0x000fe400078e0004 */
[----:B------:R-:W-:Y:S05]  /*202d0*/  CALL.REL.NOINC `($__internal_40_$__cuda_sm70_shflsync_idx_p) ;  /* 0x0000cfa000007944 */ /* 0x000fea0003c00000 */
[----:B------:R-:W-:Y:S01]  /*202e0*/  MOV R0, R237 ;  /* 0x000000ed00007202 */ /* 0x000fe20000000f00 */
[----:B------:R-:W-:Y:S05]  /*202f0*/  BRA `(.L_x_2513) ;  /* 0xfffe02e000007947 */ /* 0x000fea000383ffff */
.L_x_2269:
[----:B------:R-:W-:Y:S02]  /*20300*/  SEL R0, RZ, 0x1, P0 ;  /* 0x00000001ff007807 */ /* 0x000fe40000000000 */
[----:B------:R-:W-:Y:S02]  /*20310*/  MOV R2, 0x20330 ;  /* 0x0002033000027802 */ /* 0x000fe40000000f00 */
[----:B------:R-:W-:Y:S05]  /*20320*/  CALL.REL.NOINC `($__internal_42_$__cuda_sm70_votesync_ballot) ;  /* 0x0000d01000007944 */ /* 0x000fea0003c00000 */
[----:B------:R-:W-:Y:S01]  /*20330*/  MOV R7, R0 ;  /* 0x0000000000077202 */ /* 0x000fe20000000f00 */
[----:B------:R-:W-:Y:S05]  /*20340*/  BRA `(.L_x_2514) ;  /* 0xfffe032000007947 */ /* 0x000fea000383ffff */
.L_x_2270:
[----:B------:R-:W-:Y:S01]  /*20350*/  IMAD.MOV.U32 R235, RZ, RZ, R9 ;  /* 0x000000ffffeb7224 */ /* 0x000fe200078e0009 */
[----:B-1----:R-:W-:Y:S01]  /*20360*/  MOV R2, R0 ;  /* 0x0000000000027202 */ /* 0x002fe20000000f00 */
[----:B------:R-:W-:Y:S01]  /*20370*/  IMAD.MOV.U32 R236, RZ, RZ, 0x1f ;  /* 0x0000001fffec7424 */ /* 0x000fe200078e00ff */
[----:B------:R-:W-:Y:S02]  /*20380*/  MOV R3, 0x203a0 ;  /* 0x000203a000037802 */ /* 0x000fe40000000f00 */
[----:B------:R-:W-:Y:S05]  /*20390*/  CALL.REL.NOINC `($__internal_40_$__cuda_sm70_shflsync_idx_p) ;  /* 0x0000cee000007944 */ /* 0x000fea0003c00000 */
[----:B------:R-:W-:Y:S01]  /*203a0*/  IMAD.MOV.U32 R12, RZ, RZ, R237 ;  /* 0x000000ffff0c7224 */ /* 0x000fe200078e00ed */
[----:B------:R-:W-:Y:S01]  /*203b0*/  MOV R235, R8 ;  /* 0x0000000800eb7202 */ /* 0x000fe20000000f00 */
[----:B------:R-:W-:Y:S01]  /*203c0*/  IMAD.MOV.U32 R5, RZ, RZ, RZ ;  /* 0x000000ffff057224 */ /* 0x000fe200078e00ff */
[----:B------:R-:W-:Y:S01]  /*203d0*/  MOV R2, R0 ;  /* 0x0000000000027202 */ /* 0x000fe20000000f00 */
[----:B------:R-:W-:Y:S01]  /*203e0*/  IMAD.MOV.U32 R236, RZ, RZ, 0x1f ;  /* 0x0000001fffec7424 */ /* 0x000fe200078e00ff */
[----:B------:R-:W-:-:S02]  /*203f0*/  MOV R3, 0x20410 ;  /* 0x0002041000037802 */ /* 0x000fc40000000f00 */
[----:B------:R-:W-:Y:S05]  /*20400*/  CALL.REL.NOINC `($__internal_40_$__cuda_sm70_shflsync_idx_p) ;  /* 0x0000ce7000007944 */ /* 0x000fea0003c00000 */
[----:B------:R-:W-:Y:S01]  /*20410*/  MOV R9, R237 ;  /* 0x000000ed00097202 */ /* 0x000fe20000000f00 */
[----:B------:R-:W-:Y:S05]  /*20420*/  BRA `(.L_x_2515) ;  /* 0xfffe02b000007947 */ /* 0x000fea000383ffff */
.L_x_2273:
[----:B------:R-:W-:Y:S01]  /*20430*/  IMAD.MOV.U32 R235, RZ, RZ, R4 ;  /* 0x000000ffffeb7224 */ /* 0x000fe200078e0004 */
[----:B-1----:R-:W-:Y:S01]  /*20440*/  MOV R2, R0 ;  /* 0x0000000000027202 */ /* 0x002fe20000000f00 */
[----:B------:R-:W-:Y:S01]  /*20450*/  IMAD.MOV.U32 R236, RZ, RZ, 0x1f ;  /* 0x0000001fffec7424 */ /* 0x000fe200078e00ff */
[----:B------:R-:W-:-:S02]  /*20460*/  MOV R3, 0x20480 ;  /* 0x0002048000037802 */ /* 0x000fc40000000f00 */
[----:B---34-:R-:W-:Y:S05]  /*20470*/  CALL.REL.NOINC `($__internal_40_$__cuda_sm70_shflsync_idx_p) ;  /* 0x0000ce0000007944 */ /* 0x018fea0003c00000 */
[----:B------:R-:W-:Y:S01]  /*20480*/  MOV R5, R237 ;  /* 0x000000ed00057202 */ /* 0x000fe20000000f00 */
[----:B------:R-:W-:Y:S05]  /*20490*/  BRA `(.L_x_2272) ;  /* 0xfffe02a000007947 */ /* 0x000fea000383ffff */
.L_x_2344:
[----:B-1----:R-:W-:Y:S01]  /*204a0*/  IMAD.MOV.U32 R235, RZ, RZ, R13 ;  /* 0x000000ffffeb7224 */ /* 0x002fe200078e000d */
[----:B------:R-:W-:Y:S01]  /*204b0*/  MOV R2, RZ ;  /* 0x000000ff00027202 */ /* 0x000fe20000000f00 */
[----:B------:R-:W-:Y:S01]  /*204c0*/  IMAD.MOV.U32 R236, RZ, RZ, 0x181f ;  /* 0x0000181fffec7424 */ /* 0x000fe200078e00ff */
[----:B------:R-:W-:-:S02]  /*204d0*/  MOV R3, 0x204f0 ;  /* 0x000204f000037802 */ /* 0x000fc40000000f00 */
[----:B-----5:R-:W-:Y:S05]  /*204e0*/  CALL.REL.NOINC `($__internal_40_$__cuda_sm70_shflsync_idx_p) ;  /* 0x0000cd9000007944 */ /* 0x020fea0003c00000 */
[----:B------:R-:W-:Y:S01]  /*204f0*/  MOV R4, R237 ;  /* 0x000000ed00047202 */ /* 0x000fe20000000f00 */
[----:B------:R-:W-:Y:S05]  /*20500*/  BRA `(.L_x_2516) ;  /* 0xfffea40000007947 */ /* 0x000fea000383ffff */
.L_x_2345:
[----:B------:R-:W-:Y:S01]  /*20510*/  IMAD.MOV.U32 R235, RZ, RZ, R17 ;  /* 0x000000ffffeb7224 */ /* 0x000fe200078e0011 */
[----:B------:R-:W-:Y:S01]  /*20520*/  MOV R2, RZ ;  /* 0x000000ff00027202 */ /* 0x000fe20000000f00 */
[----:B------:R-:W-:Y:S01]  /*20530*/  IMAD.MOV.U32 R236, RZ, RZ, 0x181f ;  /* 0x0000181fffec7424 */ /* 0x000fe200078e00ff */
[----:B------:R-:W-:-:S02]  /*20540*/  MOV R3, 0x20560 ;  /* 0x0002056000037802 */ /* 0x000fc40000000f00 */
[----:B-12--5:R-:W-:Y:S05]  /*20550*/  CALL.REL.NOINC `($__internal_40_$__cuda_sm70_shflsync_idx_p) ;  /* 0x0000cd2000007944 */ /* 0x026fea0003c00000 */
[----:B------:R-:W-:Y:S01]  /*20560*/  MOV R0, R237 ;  /* 0x000000ed00007202 */ /* 0x000fe20000000f00 */
[----:B------:R-:W-:Y:S05]  /*20570*/  BRA `(.L_x_2517) ;  /* 0xfffea3b000007947 */ /* 0x000fea000383ffff */
.L_x_2348:
[----:B------:R-:W-:Y:S01]  /*20580*/  IMAD.MOV.U32 R235, RZ, RZ, R13 ;  /* 0x000000ffffeb7224 */ /* 0x000fe200078e000d */
[----:B--2---:R-:W-:Y:S01]  /*20590*/  MOV R2, 0x1 ;  /* 0x0000000100027802 */ /* 0x004fe20000000f00 */
[----:B------:R-:W-:Y:S01]  /*205a0*/  IMAD.MOV.U32 R236, RZ, RZ, 0x181f ;  /* 0x0000181fffec7424 */ /* 0x000fe200078e00ff */
[----:B------:R-:W-:-:S02]  /*205b0*/  MOV R3, 0x205d0 ;  /* 0x000205d000037802 */ /* 0x000fc40000000f00 */
[----:B-1-345:R-:W-:Y:S05]  /*205c0*/  CALL.REL.NOINC `($__internal_40_$__cuda_sm70_shflsync_idx_p) ;  /* 0x0000ccb000007944 */ /* 0x03afea0003c00000 */
[----:B------:R-:W-:Y:S01]  /*205d0*/  IMAD.MOV.U32 R4, RZ, RZ, R237 ;  /* 0x000000ffff047224 */ /* 0x000fe200078e00ed */
[----:B------:R-:W-:Y:S01]  /*205e0*/  MOV R2, 0x1 ;  /* 0x0000000100027802 */ /* 0x000fe20000000f00 */
[----:B------:R-:W-:Y:S01]  /*205f0*/  IMAD.MOV.U32 R235, RZ, RZ, R17 ;  /* 0x000000ffffeb7224 */ /* 0x000fe200078e0011 */
[----:B------:R-:W-:-:S02]  /*20600*/  MOV R236, 0x181f ;  /* 0x0000181f00ec7802 */ /* 0x000fc40000000f00 */
[----:B------:R-:W-:Y:S02]  /*20610*/  MOV R3, 0x20630 ;  /* 0x0002063000037802 */ /* 0x000fe40000000f00 */
[----:B------:R-:W-:Y:S05]  /*20620*/  CALL.REL.NOINC `($__internal_40_$__cuda_sm70_shflsync_idx_p) ;  /* 0x0000cc5000007944 */ /* 0x000fea0003c00000 */
[----:B------:R-:W-:Y:S01]  /*20630*/  MOV R0, R237 ;  /* 0x000000ed00007202 */ /* 0x000fe20000000f00 */
[----:B------:R-:W-:Y:S05]  /*20640*/  BRA `(.L_x_2518) ;  /* 0xfffea46000007947 */ /* 0x000fea000383ffff */
.L_x_2351:
[----:B------:R-:W-:Y:S01]  /*20650*/  IMAD.MOV.U32 R235, RZ, RZ, R13 ;  /* 0x000000ffffeb7224 */ /* 0x000fe200078e000d */
[----:B-1----:R-:W-:Y:S01]  /*20660*/  MOV R2, 0x2 ;  /* 0x0000000200027802 */ /* 0x002fe20000000f00 */
[----:B------:R-:W-:Y:S01]  /*20670*/  IMAD.MOV.U32 R236, RZ, RZ, 0x181f ;  /* 0x0000181fffec7424 */ /* 0x000fe200078e00ff */
[----:B------:R-:W-:Y:S02]  /*20680*/  MOV R3, 0x206a0 ;  /* 0x000206a000037802 */ /* 0x000fe40000000f00 */
[----:B--2345:R-:W-:Y:S05]  /*20690*/  CALL.REL.NOINC `($__internal_40_$__cuda_sm70_shflsync_idx_p) ;  /* 0x0000cbe000007944 */ /* 0x03cfea0003c00000 */
[----:B------:R-:W-:Y:S01]  /*206a0*/  MOV R4, R237 ;  /* 0x000000ed00047202 */ /* 0x000fe20000000f00 */
[----:B------:R-:W-:Y:S05]  /*206b0*/  BRA `(.L_x_2519) ;  /* 0xfffea56000007947 */ /* 0x000fea000383ffff */
.L_x_2352:
[----:B------:R-:W-:Y:S01]  /*206c0*/  IMAD.MOV.U32 R235, RZ, RZ, R17 ;  /* 0x000000ffffeb7224 */ /* 0x000fe200078e0011 */
[----:B------:R-:W-:Y:S01]  /*206d0*/  MOV R2, 0x2 ;  /* 0x0000000200027802 */ /* 0x000fe20000000f00 */
[----:B------:R-:W-:Y:S01]  /*206e0*/  IMAD.MOV.U32 R236, RZ, RZ, 0x181f ;  /* 0x0000181fffec7424 */ /* 0x000fe200078e00ff */
[----:B------:R-:W-:Y:S02]  /*206f0*/  MOV R3, 0x20710 ;  /* 0x0002071000037802 */ /* 0x000fe40000000f00 */
[----:B-12345:R-:W-:Y:S05]  /*20700*/  CALL.REL.NOINC `($__internal_40_$__cuda_sm70_shflsync_idx_p) ;  /* 0x0000cb7000007944 */ /* 0x03efea0003c00000 */
[----:B------:R-:W-:Y:S01]  /*20710*/  MOV R0, R237 ;  /* 0x000000ed00007202 */ /* 0x000fe20000000f00 */
[----:B------:R-:W-:Y:S05]  /*20720*/  BRA `(.L_x_2520) ;  /* 0xfffea51000007947 */ /* 0x000fea000383ffff */
.L_x_2355:
[----:B------:R-:W-:Y:S01]  /*20730*/  IMAD.MOV.U32 R235, RZ, RZ, R13 ;  /* 0x000000ffffeb7224 */ /* 0x000fe200078e000d */
[----:B-1----:R-:W-:Y:S01]  /*20740*/  MOV R2, 0x3 ;  /* 0x0000000300027802 */ /* 0x002fe20000000f00 */
[----:B------:R-:W-:Y:S01]  /*20750*/  IMAD.MOV.U32 R236, RZ, RZ, 0x181f ;  /* 0x0000181fffec7424 */ /* 0x000fe200078e00ff */
[----:B------:R-:W-:-:S02]  /*20760*/  MOV R3, 0x20780 ;  /* 0x0002078000037802 */ /* 0x000fc40000000f00 */
[----:B--2345:R-:W-:Y:S05]  /*20770*/  CALL.REL.NOINC `($__internal_40_$__cuda_sm70_shflsync_idx_p) ;  /* 0x0000cb0000007944 */ /* 0x03cfea0003c00000 */
        /* <DEDUP_REMOVED lines=8> */
.L_x_2357:
[----:B------:R-:W-:Y:S01]  /*20800*/  IMAD.MOV.U32 R235, RZ, RZ, R4 ;  /* 0x000000ffffeb7224 */ /* 0x000fe200078e0004 */
[----:B------:R-:W-:Y:S01]  /*20810*/  MOV R2, RZ ;  /* 0x000000ff00027202 */ /* 0x000fe20000000f00 */
[----:B------:R-:W-:Y:S01]  /*20820*/  IMAD.MOV.U32 R236, RZ, RZ, 0x181f ;  /* 0x0000181fffec7424 */ /* 0x000fe200078e00ff */
[----:B------:R-:W-:Y:S02]  /*20830*/  MOV R3, 0x20850 ;  /* 0x0002085000037802 */ /* 0x000fe40000000f00 */
[----:B-1234-:R-:W-:Y:S05]  /*20840*/  CALL.REL.NOINC `($__internal_40_$__cuda_sm70_shflsync_idx_p) ;  /* 0x0000ca3000007944 */ /* 0x01efea0003c00000 */
[----:B------:R-:W-:Y:S01]  /*20850*/  MOV R3, R237 ;  /* 0x000000ed00037202 */ /* 0x000fe20000000f00 */
[----:B------:R-:W-:Y:S05]  /*20860*/  BRA `(.L_x_2522) ;  /* 0xfffeb1a000007947 */ /* 0x000fea000383ffff */
.L_x_2360:
[----:B------:R-:W-:Y:S01]  /*20870*/  IMAD.MOV.U32 R235, RZ, RZ, R4 ;  /* 0x000000ffffeb7224 */ /* 0x000fe200078e0004 */
[----:B------:R-:W-:Y:S01]  /*20880*/  MOV R2, 0x1 ;  /* 0x0000000100027802 */ /* 0x000fe20000000f00 */
[----:B------:R-:W-:Y:S01]  /*20890*/  IMAD.MOV.U32 R236, RZ, RZ, 0x181f ;  /* 0x0000181fffec7424 */ /* 0x000fe200078e00ff */
[----:B------:R-:W-:Y:S02]  /*208a0*/  MOV R3, 0x208c0 ;  /* 0x000208c000037802 */ /* 0x000fe40000000f00 */
[----:B-1-3--:R-:W-:Y:S05]  /*208b0*/  CALL.REL.NOINC `($__internal_40_$__cuda_sm70_shflsync_idx_p) ;  /* 0x0000c9c000007944 */ /* 0x00afea0003c00000 */
        /* <DEDUP_REMOVED lines=8> */
.L_x_2363:
[----:B------:R-:W-:Y:S01]  /*20940*/  IMAD.MOV.U32 R235, RZ, RZ, R6 ;  /* 0x000000ffffeb7224 */ /* 0x000fe200078e0006 */
[----:B------:R-:W-:Y:S01]  /*20950*/  MOV R2, RZ ;  /* 0x000000ff00027202 */ /* 0x000fe20000000f00 */
[----:B------:R-:W-:Y:S01]  /*20960*/  IMAD.MOV.U32 R236, RZ, RZ, 0x181f ;  /* 0x0000181fffec7424 */ /* 0x000fe200078e00ff */
[----:B------:R-:W-:Y:S02]  /*20970*/  MOV R3, 0x20990 ;  /* 0x0002099000037802 */ /* 0x000fe40000000f00 */
[----:B-1----:R-:W-:Y:S05]  /*20980*/  CALL.REL.NOINC `($__internal_40_$__cuda_sm70_shflsync_idx_p) ;  /* 0x0000c8f000007944 */ /* 0x002fea0003c00000 */
[----:B------:R-:W-:Y:S01]  /*20990*/  MOV R4, R237 ;  /* 0x000000ed00047202 */ /* 0x000fe20000000f00 */
[----:B------:R-:W-:Y:S05]  /*209a0*/  BRA `(.L_x_2524) ;  /* 0xfffec3f000007947 */ /* 0x000fea000383ffff */
.L_x_2364:
[----:B------:R-:W-:Y:S01]  /*209b0*/  IMAD.MOV.U32 R235, RZ, RZ, R13 ;  /* 0x000000ffffeb7224 */ /* 0x000fe200078e000d */
[----:B------:R-:W-:Y:S01]  /*209c0*/  MOV R2, RZ ;  /* 0x000000ff00027202 */ /* 0x000fe20000000f00 */
[----:B------:R-:W-:Y:S01]  /*209d0*/  IMAD.MOV.U32 R236, RZ, RZ, 0x181f ;  /* 0x0000181fffec7424 */ /* 0x000fe200078e00ff */
[----:B------:R-:W-:Y:S02]  /*209e0*/  MOV R3, 0x20a00 ;  /* 0x00020a0000037802 */ /* 0x000fe40000000f00 */
[----:B-123--:R-:W-:Y:S05]  /*209f0*/  CALL.REL.NOINC `($__internal_40_$__cuda_sm70_shflsync_idx_p) ;  /* 0x0000c88000007944 */ /* 0x00efea0003c00000 */
[----:B------:R-:W-:Y:S01]  /*20a00*/  MOV R0, R237 ;  /* 0x000000ed00007202 */ /* 0x000fe20000000f00 */
[----:B------:R-:W-:Y:S05]  /*20a10*/  BRA `(.L_x_2525) ;  /* 0xfffec3a000007947 */ /* 0x000fea000383ffff */
.L_x_2367:
[----:B------:R-:W-:Y:S01]  /*20a20*/  IMAD.MOV.U32 R235, RZ, RZ, R6 ;  /* 0x000000ffffeb7224 */ /* 0x000fe200078e0006 */
[----:B--2---:R-:W-:Y:S01]  /*20a30*/  MOV R2, 0x1 ;  /* 0x0000000100027802 */ /* 0x004fe20000000f00 */
[----:B------:R-:W-:Y:S01]  /*20a40*/  IMAD.MOV.U32 R236, RZ, RZ, 0x181f ;  /* 0x0000181fffec7424 */ /* 0x000fe200078e00ff */
[----:B------:R-:W-:-:S02]  /*20a50*/  MOV R3, 0x20a70 ;  /* 0x00020a7000037802 */ /* 0x000fc40000000f00 */
[----:B-1-34-:R-:W-:Y:S05]  /*20a60*/  CALL.REL.NOINC `($__internal_40_$__cuda_sm70_shflsync_idx_p) ;  /* 0x0000c81000007944 */ /* 0x01afea0003c00000 */
        /* <DEDUP_REMOVED lines=8> */
.L_x_2368:
[----:B------:R-:W-:Y:S01]  /*20af0*/  IMAD.MOV.U32 R235, RZ, RZ, R4 ;  /* 0x000000ffffeb7224 */ /* 0x000fe200078e0004 */
[----:B------:R-:W-:Y:S01]  /*20b00*/  MOV R2, RZ ;  /* 0x000000ff00027202 */ /* 0x000fe20000000f00 */
[----:B------:R-:W-:Y:S01]  /*20b10*/  IMAD.MOV.U32 R236, RZ, RZ, 0x1c1f ;  /* 0x00001c1fffec7424 */ /* 0x000fe200078e00ff */
[----:B------:R-:W-:Y:S02]  /*20b20*/  MOV R3, 0x20b40 ;  /* 0x00020b4000037802 */ /* 0x000fe40000000f00 */
[----:B-1----:R-:W-:Y:S05]  /*20b30*/  CALL.REL.NOINC `($__internal_40_$__cuda_sm70_shflsync_idx_p) ;  /* 0x0000c74000007944 */ /* 0x002fea0003c00000 */
[----:B------:R-:W-:Y:S01]  /*20b40*/  MOV R3, R237 ;  /* 0x000000ed00037202 */ /* 0x000fe20000000f00 */
[----:B------:R-:W-:Y:S05]  /*20b50*/  BRA `(.L_x_2527) ;  /* 0xfffec89000007947 */ /* 0x000fea000383ffff */
.L_x_2373:
[----:B------:R-:W-:Y:S01]  /*20b60*/  IMAD.MOV.U32 R235, RZ, RZ, R4 ;  /* 0x000000ffffeb7224 */ /* 0x000fe200078e0004 */
[----:B------:R-:W-:Y:S01]  /*20b70*/  MOV R2, 0x1 ;  /* 0x0000000100027802 */ /* 0x000fe20000000f00 */
[----:B------:R-:W-:Y:S01]  /*20b80*/  IMAD.MOV.U32 R236, RZ, RZ, 0x1c1f ;  /* 0x00001c1fffec7424 */ /* 0x000fe200078e00ff */
[----:B------:R-:W-:Y:S02]  /*20b90*/  MOV R3, 0x20bb0 ;  /* 0x00020bb000037802 */ /* 0x000fe40000000f00 */
[----:B--2---:R-:W-:Y:S05]  /*20ba0*/  CALL.REL.NOINC `($__internal_40_$__cuda_sm70_shflsync_idx_p) ;  /* 0x0000c6d000007944 */ /* 0x004fea0003c00000 */
[----:B------:R-:W-:Y:S01]  /*20bb0*/  MOV R3, R237 ;  /* 0x000000ed00037202 */ /* 0x000fe20000000f00 */
[----:B------:R-:W-:Y:S05]  /*20bc0*/  BRA `(.L_x_2528) ;  /* 0xfffecda000007947 */ /* 0x000fea000383ffff */
.L_x_2378:
[----:B------:R-:W-:Y:S01]  /*20bd0*/  IMAD.MOV.U32 R0, RZ, RZ, R13 ;  /* 0x000000ffff007224 */ /* 0x000fe200078e000d */
[----:B------:R-:W-:-:S02]  /*20be0*/  MOV R3, 0x2 ;  /* 0x0000000200037802 */ /* 0x000fc40000000f00 */
[----:B------:R-:W-:Y:S02]  /*20bf0*/  MOV R2, 0x20c10 ;  /* 0x00020c1000027802 */ /* 0x000fe40000000f00 */
[----:B------:R-:W-:Y:S05]  /*20c00*/  CALL.REL.NOINC `($__internal_39_$__cuda_sm70_shflsync_bfly_p) ;  /* 0x0000c61000007944 */ /* 0x000fea0003c00000 */
[----:B------:R-:W-:Y:S05]  /*20c10*/  BRA `(.L_x_2529) ;  /* 0xfffed30000007947 */ /* 0x000fea000383ffff */
.L_x_2379:
[----:B------:R-:W-:Y:S01]  /*20c20*/  IMAD.MOV.U32 R0, RZ, RZ, R13 ;  /* 0x000000ffff007224 */ /* 0x000fe200078e000d */
[----:B------:R-:W-:Y:S02]  /*20c30*/  MOV R3, 0x1 ;  /* 0x0000000100037802 */ /* 0x000fe40000000f00 */
[----:B------:R-:W-:Y:S02]  /*20c40*/  MOV R2, 0x20c60 ;  /* 0x00020c6000027802 */ /* 0x000fe40000000f00 */
[----:B------:R-:W-:Y:S05]  /*20c50*/  CALL.REL.NOINC `($__internal_39_$__cuda_sm70_shflsync_bfly_p) ;  /* 0x0000c5c000007944 */ /* 0x000fea0003c00000 */
[----:B------:R-:W-:Y:S01]  /*20c60*/  FMNMX.FTZ R13, R13, R184, !PT ;  /* 0x000000b80d0d7209 */ /* 0x000fe20007810000 */
[----:B------:R-:W-:Y:S01]  /*20c70*/  IMAD.MOV.U32 R0, RZ, RZ, R6 ;  /* 0x000000ffff007224 */ /* 0x000fe200078e0006 */
[----:B------:R-:W-:Y:S01]  /*20c80*/  MOV R2, 0x20cb0 ;  /* 0x00020cb000027802 */ /* 0x000fe20000000f00 */
[----:B------:R-:W-:Y:S02]  /*20c90*/  IMAD.MOV.U32 R3, RZ, RZ, 0x2 ;  /* 0x00000002ff037424 */ /* 0x000fe400078e00ff */
[----:B------:R-:W-:Y:S05]  /*20ca0*/  CALL.REL.NOINC `($__internal_39_$__cuda_sm70_shflsync_bfly_p) ;  /* 0x0000c57000007944 */ /* 0x000fea0003c00000 */
[----:B------:R-:W-:Y:S01]  /*20cb0*/  FMNMX.FTZ R6, R6, R184, !PT ;  /* 0x000000b806067209 */ /* 0x000fe20007810000 */
[----:B------:R-:W-:Y:S01]  /*20cc0*/  IMAD.MOV.U32 R3, RZ, RZ, 0x1 ;  /* 0x00000001ff037424 */ /* 0x000fe200078e00ff */
[----:B------:R-:W-:-:S03]  /*20cd0*/  MOV R2, 0x20d00 ;  /* 0x00020d0000027802 */ /* 0x000fc60000000f00 */
[----:B------:R-:W-:Y:S02]  /*20ce0*/  IMAD.MOV.U32 R0, RZ, RZ, R6 ;  /* 0x000000ffff007224 */ /* 0x000fe400078e0006 */
[----:B------:R-:W-:Y:S05]  /*20cf0*/  CALL.REL.NOINC `($__internal_39_$__cuda_sm70_shflsync_bfly_p) ;  /* 0x0000c52000007944 */ /* 0x000fea0003c00000 */
[----:B------:R-:W-:Y:S05]  /*20d00*/  BRA `(.L_x_2530) ;  /* 0xfffed28000007947 */ /* 0x000fea000383ffff */
.L_x_2387:
[----:B------:R-:W-:Y:S01]  /*20d10*/  MOV R2, RZ ;  /* 0x000000ff00027202 */ /* 0x000fe20000000f00 */
[----:B------:R-:W-:Y:S01]  /*20d20*/  IMAD.MOV.U32 R235, RZ, RZ, R8 ;  /* 0x000000ffffeb7224 */ /* 0x000fe200078e0008 */
[----:B------:R-:W-:Y:S01]  /*20d30*/  MOV R3, 0x20d60 ;  /* 0x00020d6000037802 */ /* 0x000fe20000000f00 */
[----:B------:R-:W-:Y:S02]  /*20d40*/  IMAD.MOV.U32 R236, RZ, RZ, 0x181f ;  /* 0x0000181fffec7424 */ /* 0x000fe400078e00ff */
[----:B-1234-:R-:W-:Y:S05]  /*20d50*/  CALL.REL.NOINC `($__internal_40_$__cuda_sm70_shflsync_idx_p) ;  /* 0x0000c52000007944 */ /* 0x01efea0003c00000 */
[----:B------:R-:W-:Y:S01]  /*20d60*/  MOV R4, R237 ;  /* 0x000000ed00047202 */ /* 0x000fe20000000f00 */
[----:B------:R-:W-:-:S05]  /*20d70*/  BRA `(.L_x_2531) ;  /* 0xfffee78000007947 */ /* 0x000fca000383ffff */
.L_x_2388:
[----:B------:R-:W-:Y:S01]  /*20d80*/  MOV R2, RZ ;  /* 0x000000ff00027202 */ /* 0x000fe20000000f00 */
[----:B------:R-:W-:Y:S01]  /*20d90*/  IMAD.MOV.U32 R235, RZ, RZ, R9 ;  /* 0x000000ffffeb7224 */ /* 0x000fe200078e0009 */
[----:B------:R-:W-:Y:S01]  /*20da0*/  MOV R3, 0x20dd0 ;  /* 0x00020dd000037802 */ /* 0x000fe20000000f00 */
[----:B------:R-:W-:Y:S02]  /*20db0*/  IMAD.MOV.U32 R236, RZ, RZ, 0x181f ;  /* 0x0000181fffec7424 */ /* 0x000fe400078e00ff */
[----:B-1234-:R-:W-:Y:S05]  /*20dc0*/  CALL.REL.NOINC `($__internal_40_$__cuda_sm70_shflsync_idx_p) ;  /* 0x0000c4b000007944 */ /* 0x01efea0003c00000 */
[----:B------:R-:W-:Y:S01]  /*20dd0*/  MOV R0, R237 ;  /* 0x000000ed00007202 */ /* 0x000fe20000000f00 */
[----:B------:R-:W-:-:S05]  /*20de0*/  BRA `(.L_x_2532) ;  /* 0xfffee73000007947 */ /* 0x000fca000383ffff */
.L_x_2389:
[----:B---3--:R-:W-:Y:S01]  /*20df0*/  MOV R2, 0x1 ;  /* 0x0000000100027802 */ /* 0x008fe20000000f00 */
[----:B------:R-:W-:Y:S01]  /*20e00*/  IMAD.MOV.U32 R235, RZ, RZ, R8 ;  /* 0x000000ffffeb7224 */ /* 0x000fe200078e0008 */
[----:B------:R-:W-:Y:S01]  /*20e10*/  MOV R3, 0x20e40 ;  /* 0x00020e4000037802 */ /* 0x000fe20000000f00 */
[----:B------:R-:W-:Y:S02]  /*20e20*/  IMAD.MOV.U32 R236, RZ, RZ, 0x181f ;  /* 0x0000181fffec7424 */ /* 0x000fe400078e00ff */
[----:B-12-4-:R-:W-:Y:S05]  /*20e30*/  CALL.REL.NOINC `($__internal_40_$__cuda_sm70_shflsync_idx_p) ;  /* 0x0000c44000007944 */ /* 0x016fea0003c00000 */
[----:B------:R-:W-:Y:S01]  /*20e40*/  MOV R2, 0x1 ;  /* 0x0000000100027802 */ /* 0x000fe20000000f00 */
[----:B------:R-:W-:Y:S01]  /*20e50*/  IMAD.MOV.U32 R4, RZ, RZ, R237 ;  /* 0x000000ffff047224 */ /* 0x000fe200078e00ed */
[----:B------:R-:W-:Y:S01]  /*20e60*/  MOV R236, 0x181f ;  /* 0x0000181f00ec7802 */ /* 0x000fe20000000f00 */
[----:B------:R-:W-:Y:S01]  /*20e70*/  IMAD.MOV.U32 R235, RZ, RZ, R9 ;  /* 0x000000ffffeb7224 */ /* 0x000fe200078e0009 */
[----:B------:R-:W-:Y:S02]  /*20e80*/  MOV R3, 0x20ea0 ;  /* 0x00020ea000037802 */ /* 0x000fe40000000f00 */
[----:B------:R-:W-:Y:S05]  /*20e90*/  CALL.REL.NOINC `($__internal_40_$__cuda_sm70_shflsync_idx_p) ;  /* 0x0000c3e000007944 */ /* 0x000fea0003c00000 */
[----:B------:R-:W-:Y:S01]  /*20ea0*/  MOV R0, R237 ;  /* 0x000000ed00007202 */ /* 0x000fe20000000f00 */
[----:B------:R-:W-:-:S05]  /*20eb0*/  BRA `(.L_x_2533) ;  /* 0xfffee8a000007947 */ /* 0x000fca000383ffff */
.L_x_2392:
[----:B------:R-:W-:Y:S01]  /*20ec0*/  MOV R2, RZ ;  /* 0x000000ff00027202 */ /* 0x000fe20000000f00 */
[----:B------:R-:W-:Y:S01]  /*20ed0*/  IMAD.MOV.U32 R235, RZ, RZ, R9 ;  /* 0x000000ffffeb7224 */ /* 0x000fe200078e0009 */
[----:B------:R-:W-:Y:S01]  /*20ee0*/  MOV R3, 0x20f10 ;  /* 0x00020f1000037802 */ /* 0x000fe20000000f00 */
[----:B------:R-:W-:Y:S02]  /*20ef0*/  IMAD.MOV.U32 R236, RZ, RZ, 0x181f ;  /* 0x0000181fffec7424 */ /* 0x000fe400078e00ff */
[----:B-1----:R-:W-:Y:S05]  /*20f00*/  CALL.REL.NOINC `($__internal_40_$__cuda_sm70_shflsync_idx_p) ;  /* 0x0000c37000007944 */ /* 0x002fea0003c00000 */
[----:B------:R-:W-:Y:S01]  /*20f10*/  MOV R4, R237 ;  /* 0x000000ed00047202 */ /* 0x000fe20000000f00 */
[----:B------:R-:W-:-:S05]  /*20f20*/  BRA `(.L_x_2534) ;  /* 0xfffef92000007947 */ /* 0x000fca000383ffff */
.L_x_2393:
[----:B------:R-:W-:Y:S01]  /*20f30*/  MOV R2, RZ ;  /* 0x000000ff00027202 */ /* 0x000fe20000000f00 */
[----:B------:R-:W-:Y:S01]  /*20f40*/  IMAD.MOV.U32 R235, RZ, RZ, R14 ;  /* 0x000000ffffeb7224 */ /* 0x000fe200078e000e */
[----:B------:R-:W-:Y:S01]  /*20f50*/  MOV R3, 0x20f80 ;  /* 0x00020f8000037802 */ /* 0x000fe20000000f00 */
[----:B------:R-:W-:Y:S02]  /*20f60*/  IMAD.MOV.U32 R236, RZ, RZ, 0x181f ;  /* 0x0000181fffec7424 */ /* 0x000fe400078e00ff */
[----:B-123--:R-:W-:Y:S05]  /*20f70*/  CALL.REL.NOINC `($__internal_40_$__cuda_sm70_shflsync_idx_p) ;  /* 0x0000c30000007944 */ /* 0x00efea0003c00000 */
[----:B------:R-:W-:Y:S01]  /*20f80*/  MOV R0, R237 ;  /* 0x000000ed00007202 */ /* 0x000fe20000000f00 */
[----:B------:R-:W-:-:S05]  /*20f90*/  BRA `(.L_x_2535) ;  /* 0xfffef8d000007947 */ /* 0x000fca000383ffff */
.L_x_2394:
[----:B--2---:R-:W-:Y:S01]  /*20fa0*/  MOV R2, 0x1 ;  /* 0x0000000100027802 */ /* 0x004fe20000000f00 */
[----:B------:R-:W-:Y:S01]  /*20fb0*/  IMAD.MOV.U32 R235, RZ, RZ, R9 ;  /* 0x000000ffffeb7224 */ /* 0x000fe200078e0009 */
[----:B------:R-:W-:Y:S01]  /*20fc0*/  MOV R3, 0x20ff0 ;  /* 0x00020ff000037802 */ /* 0x000fe20000000f00 */
[----:B------:R-:W-:Y:S03]  /*20fd0*/  IMAD.MOV.U32 R236, RZ, RZ, 0x181f ;  /* 0x0000181fffec7424 */ /* 0x000fe600078e00ff */
[----:B-1--4-:R-:W-:Y:S05]  /*20fe0*/  CALL.REL.NOINC `($__internal_40_$__cuda_sm70_shflsync_idx_p) ;  /* 0x0000c29000007944 */ /* 0x012fea0003c00000 */
        /* <DEDUP_REMOVED lines=8> */
.L_x_2395:
[----:B------:R-:W-:Y:S01]  /*21070*/  MOV R2, RZ ;  /* 0x000000ff00027202 */ /* 0x000fe20000000f00 */
[----:B------:R-:W-:Y:S01]  /*21080*/  IMAD.MOV.U32 R235, RZ, RZ, R8 ;  /* 0x000000ffffeb7224 */ /* 0x000fe200078e0008 */
[----:B------:R-:W-:Y:S01]  /*21090*/  MOV R3, 0x210c0 ;  /* 0x000210c000037802 */ /* 0x000fe20000000f00 */
[----:B------:R-:W-:Y:S02]  /*210a0*/  IMAD.MOV.U32 R236, RZ, RZ, 0x1c1f ;  /* 0x00001c1fffec7424 */ /* 0x000fe400078e00ff */
[----:B-1----:R-:W-:Y:S05]  /*210b0*/  CALL.REL.NOINC `($__internal_40_$__cuda_sm70_shflsync_idx_p) ;  /* 0x0000c1c000007944 */ /* 0x002fea0003c00000 */
[----:B------:R-:W-:Y:S01]  /*210c0*/  MOV R3, R237 ;  /* 0x000000ed00037202 */ /* 0x000fe20000000f00 */
[----:B------:R-:W-:-:S05]  /*210d0*/  BRA `(.L_x_2537) ;  /* 0xfffefc0000007947 */ /* 0x000fca000383ffff */
.L_x_2400:
[----:B------:R-:W-:Y:S01]  /*210e0*/  MOV R2, 0x1 ;  /* 0x0000000100027802 */ /* 0x000fe20000000f00 */
[----:B------:R-:W-:Y:S01]  /*210f0*/  IMAD.MOV.U32 R235, RZ, RZ, R8 ;  /* 0x000000ffffeb7224 */ /* 0x000fe200078e0008 */
[----:B------:R-:W-:Y:S01]  /*21100*/  MOV R3, 0x21130 ;  /* 0x0002113000037802 */ /* 0x000fe20000000f00 */
[----:B------:R-:W-:Y:S02]  /*21110*/  IMAD.MOV.U32 R236, RZ, RZ, 0x1c1f ;  /* 0x00001c1fffec7424 */ /* 0x000fe400078e00ff */
[----:B--2---:R-:W-:Y:S05]  /*21120*/  CALL.REL.NOINC `($__internal_40_$__cuda_sm70_shflsync_idx_p) ;  /* 0x0000c15000007944 */ /* 0x004fea0003c00000 */
[----:B------:R-:W-:Y:S01]  /*21130*/  MOV R3, R237 ;  /* 0x000000ed00037202 */ /* 0x000fe20000000f00 */
[----:B------:R-:W-:-:S05]  /*21140*/  BRA `(.L_x_2538) ;  /* 0xffff013000007947 */ /* 0x000fca000383ffff */
.L_x_2405:
[----:B------:R-:W-:Y:S02]  /*21150*/  MOV R3, 0x2 ;  /* 0x0000000200037802 */ /* 0x000fe40000000f00 */
[----:B------:R-:W-:Y:S02]  /*21160*/  MOV R2, 0x21180 ;  /* 0x0002118000027802 */ /* 0x000fe40000000f00 */
[----:B------:R-:W-:Y:S05]  /*21170*/  CALL.REL.NOINC `($__internal_39_$__cuda_sm70_shflsync_bfly_p) ;  /* 0x0000c0a000007944 */ /* 0x000fea0003c00000 */
[----:B------:R-:W-:Y:S01]  /*21180*/  MOV R2, R184 ;  /* 0x000000b800027202 */ /* 0x000fe20000000f00 */
[----:B------:R-:W-:-:S05]  /*21190*/  BRA `(.L_x_2539) ;  /* 0xffff06d000007947 */ /* 0x000fca000383ffff */
.L_x_2406:
[----:B------:R-:W-:Y:S02]  /*211a0*/  MOV R3, 0x1 ;  /* 0x0000000100037802 */ /* 0x000fe40000000f00 */
[----:B------:R-:W-:Y:S02]  /*211b0*/  MOV R2, 0x211d0 ;  /* 0x000211d000027802 */ /* 0x000fe40000000f00 */
[----:B------:R-:W-:Y:S05]  /*211c0*/  CALL.REL.NOINC `($__internal_39_$__cuda_sm70_shflsync_bfly_p) ;  /* 0x0000c05000007944 */ /* 0x000fea0003c00000 */
[----:B------:R-:W-:Y:S01]  /*211d0*/  IMAD.MOV.U32 R3, RZ, RZ, 0x2 ;  /* 0x00000002ff037424 */ /* 0x000fe200078e00ff */
[----:B------:R-:W-:Y:S01]  /*211e0*/  FMNMX.FTZ R4, R0, R184, !PT ;  /* 0x000000b800047209 */ /* 0x000fe20007810000 */
[----:B------:R-:W-:Y:S01]  /*211f0*/  IMAD.MOV.U32 R0, RZ, RZ, R8 ;  /* 0x000000ffff007224 */ /* 0x000fe200078e0008 */
[----:B------:R-:W-:Y:S02]  /*21200*/  MOV R2, 0x21220 ;  /* 0x0002122000027802 */ /* 0x000fe40000000f00 */
[----:B------:R-:W-:Y:S05]  /*21210*/  CALL.REL.NOINC `($__internal_39_$__cuda_sm70_shflsync_bfly_p) ;  /* 0x0000c00000007944 */ /* 0x000fea0003c00000 */
[----:B------:R-:W-:Y:S01]  /*21220*/  FMNMX.FTZ R0, R8, R184, !PT ;  /* 0x000000b808007209 */ /* 0x000fe20007810000 */
[----:B------:R-:W-:Y:S01]  /*21230*/  IMAD.MOV.U32 R3, RZ, RZ, 0x1 ;  /* 0x00000001ff037424 */ /* 0x000fe200078e00ff */
[----:B------:R-:W-:Y:S02]  /*21240*/  MOV R2, 0x21260 ;  /* 0x0002126000027802 */ /* 0x000fe40000000f00 */
[----:B------:R-:W-:Y:S05]  /*21250*/  CALL.REL.NOINC `($__internal_39_$__cuda_sm70_shflsync_bfly_p) ;  /* 0x0000bfc000007944 */ /* 0x000fea0003c00000 */
[----:B------:R-:W-:Y:S01]  /*21260*/  MOV R2, R184 ;  /* 0x000000b800027202 */ /* 0x000fe20000000f00 */
[----:B------:R-:W-:-:S05]  /*21270*/  BRA `(.L_x_2540) ;  /* 0xffff066000007947 */ /* 0x000fca000383ffff */
.L_x_2415:
[----:B------:R-:W-:Y:S01]  /*21280*/  MOV R2, RZ ;  /* 0x000000ff00027202 */ /* 0x000fe20000000f00 */
[----:B------:R-:W-:Y:S01]  /*21290*/  IMAD.MOV.U32 R235, RZ, RZ, R9 ;  /* 0x000000ffffeb7224 */ /* 0x000fe200078e0009 */
[----:B------:R-:W-:Y:S01]  /*212a0*/  MOV R3, 0x212d0 ;  /* 0x000212d000037802 */ /* 0x000fe20000000f00 */
[----:B------:R-:W-:Y:S02]  /*212b0*/  IMAD.MOV.U32 R236, RZ, RZ, 0x181f ;  /* 0x0000181fffec7424 */ /* 0x000fe400078e00ff */
[----:B-1234-:R-:W-:Y:S05]  /*212c0*/  CALL.REL.NOINC `($__internal_40_$__cuda_sm70_shflsync_idx_p) ;  /* 0x0000bfb000007944 */ /* 0x01efea0003c00000 */
[----:B------:R-:W-:Y:S01]  /*212d0*/  MOV R8, R237 ;  /* 0x000000ed00087202 */ /* 0x000fe20000000f00 */
[----:B------:R-:W-:-:S05]  /*212e0*/  BRA `(.L_x_2541) ;  /* 0xffff221000007947 */ /* 0x000fca000383ffff */
.L_x_2416:
[----:B------:R-:W-:Y:S01]  /*212f0*/  MOV R2, RZ ;  /* 0x000000ff00027202 */ /* 0x000fe20000000f00 */
[----:B------:R-:W-:Y:S01]  /*21300*/  IMAD.MOV.U32 R235, RZ, RZ, R10 ;  /* 0x000000ffffeb7224 */ /* 0x000fe200078e000a */
[----:B------:R-:W-:Y:S01]  /*21310*/  MOV R3, 0x21340 ;  /* 0x0002134000037802 */ /* 0x000fe20000000f00 */
[----:B------:R-:W-:Y:S02]  /*21320*/  IMAD.MOV.U32 R236, RZ, RZ, 0x181f ;  /* 0x0000181fffec7424 */ /* 0x000fe400078e00ff */
[----:B-1234-:R-:W-:Y:S05]  /*21330*/  CALL.REL.NOINC `($__internal_40_$__cuda_sm70_shflsync_idx_p) ;  /* 0x0000bf4000007944 */ /* 0x01efea0003c00000 */
[----:B------:R-:W-:Y:S01]  /*21340*/  MOV R0, R237 ;  /* 0x000000ed00007202 */ /* 0x000fe20000000f00 */
[----:B------:R-:W-:-:S05]  /*21350*/  BRA `(.L_x_2542) ;  /* 0xffff21c000007947 */ /* 0x000fca000383ffff */
.L_x_2417:
        /* <DEDUP_REMOVED lines=13> */
.L_x_2420:
[----:B------:R-:W-:Y:S01]  /*21430*/  MOV R2, RZ ;  /* 0x000000ff00027202 */ /* 0x000fe20000000f00 */
[----:B------:R-:W-:Y:S01]  /*21440*/  IMAD.MOV.U32 R235, RZ, RZ, R14 ;  /* 0x000000ffffeb7224 */ /* 0x000fe200078e000e */
[----:B------:R-:W-:Y:S01]  /*21450*/  MOV R3, 0x21480 ;  /* 0x0002148000037802 */ /* 0x000fe20000000f00 */
[----:B------:R-:W-:Y:S02]  /*21460*/  IMAD.MOV.U32 R236, RZ, RZ, 0x181f ;  /* 0x0000181fffec7424 */ /* 0x000fe400078e00ff */
[----:B-1----:R-:W-:Y:S05]  /*21470*/  CALL.REL.NOINC `($__internal_40_$__cuda_sm70_shflsync_idx_p) ;  /* 0x0000be0000007944 */ /* 0x002fea0003c00000 */
[----:B------:R-:W-:Y:S01]  /*21480*/  MOV R8, R237 ;  /* 0x000000ed00087202 */ /* 0x000fe20000000f00 */
[----:B------:R-:W-:-:S05]  /*21490*/  BRA `(.L_x_2544) ;  /* 0xffff33b000007947 */ /* 0x000fca000383ffff */
.L_x_2421:
[----:B------:R-:W-:Y:S01]  /*214a0*/  MOV R2, RZ ;  /* 0x000000ff00027202 */ /* 0x000fe20000000f00 */
[----:B------:R-:W-:Y:S01]  /*214b0*/  IMAD.MOV.U32 R235, RZ, RZ, R16 ;  /* 0x000000ffffeb7224 */ /* 0x000fe200078e0010 */
[----:B------:R-:W-:Y:S01]  /*214c0*/  MOV R3, 0x214f0 ;  /* 0x000214f000037802 */ /* 0x000fe20000000f00 */
[----:B------:R-:W-:Y:S02]  /*214d0*/  IMAD.MOV.U32 R236, RZ, RZ, 0x181f ;  /* 0x0000181fffec7424 */ /* 0x000fe400078e00ff */
[----:B-123--:R-:W-:Y:S05]  /*214e0*/  CALL.REL.NOINC `($__internal_40_$__cuda_sm70_shflsync_idx_p) ;  /* 0x0000bd9000007944 */ /* 0x00efea0003c00000 */
[----:B------:R-:W-:Y:S01]  /*214f0*/  MOV R0, R237 ;  /* 0x000000ed00007202 */ /* 0x000fe20000000f00 */
[----:B------:R-:W-:-:S05]  /*21500*/  BRA `(.L_x_2545) ;  /* 0xffff336000007947 */ /* 0x000fca000383ffff */
.L_x_2422:
        /* <DEDUP_REMOVED lines=13> */
.L_x_2423:
[----:B------:R-:W-:Y:S02]  /*215e0*/  MOV R3, 0x2 ;  /* 0x0000000200037802 */ /* 0x000fe40000000f00 */
[----:B------:R-:W-:Y:S02]  /*215f0*/  MOV R2, 0x21610 ;  /* 0x0002161000027802 */ /* 0x000fe40000000f00 */
[----:B------:R-:W-:Y:S05]  /*21600*/  CALL.REL.NOINC `($__internal_39_$__cuda_sm70_shflsync_bfly_p) ;  /* 0x0000bc1000007944 */ /* 0x000fea0003c00000 */
[----:B------:R-:W-:Y:S01]  /*21610*/  MOV R2, R184 ;  /* 0x000000b800027202 */ /* 0x000fe20000000f00 */
[----:B------:R-:W-:-:S05]  /*21620*/  BRA `(.L_x_2547) ;  /* 0xffff372000007947 */ /* 0x000fca000383ffff */
.L_x_2424:
        /* <DEDUP_REMOVED lines=14> */
.L_x_2427:
[----:B-1-34-:R-:W-:Y:S01]  /*21710*/  MOV R2, RZ ;  /* 0x000000ff00027202 */ /* 0x01afe20000000f00 */
[----:B------:R-:W-:Y:S01]  /*21720*/  IMAD.MOV.U32 R235, RZ, RZ, R6 ;  /* 0x000000ffffeb7224 */ /* 0x000fe200078e0006 */
[----:B------:R-:W-:Y:S01]  /*21730*/  MOV R3, 0x21760 ;  /* 0x0002176000037802 */ /* 0x000fe20000000f00 */
[----:B------:R-:W-:Y:S02]  /*21740*/  IMAD.MOV.U32 R236, RZ, RZ, 0x181f ;  /* 0x0000181fffec7424 */ /* 0x000fe400078e00ff */
[----:B------:R-:W-:Y:S05]  /*21750*/  CALL.REL.NOINC `($__internal_40_$__cuda_sm70_shflsync_idx_p) ;  /* 0x0000bb2000007944 */ /* 0x000fea0003c00000 */
[----:B------:R-:W-:Y:S01]  /*21760*/  MOV R0, R237 ;  /* 0x000000ed00007202 */ /* 0x000fe20000000f00 */
[----:B------:R-:W-:-:S05]  /*21770*/  BRA `(.L_x_2549) ;  /* 0xffff4f7000007947 */ /* 0x000fca000383ffff */
.L_x_2430:
[----:B--2---:R-:W-:Y:S01]  /*21780*/  MOV R2, 0x1 ;  /* 0x0000000100027802 */ /* 0x004fe20000000f00 */
[----:B------:R-:W-:Y:S01]  /*21790*/  IMAD.MOV.U32 R235, RZ, RZ, R6 ;  /* 0x000000ffffeb7224 */ /* 0x000fe200078e0006 */
[----:B------:R-:W-:Y:S01]  /*217a0*/  MOV R3, 0x217d0 ;  /* 0x000217d000037802 */ /* 0x000fe20000000f00 */
[----:B------:R-:W-:Y:S02]  /*217b0*/  IMAD.MOV.U32 R236, RZ, RZ, 0x181f ;  /* 0x0000181fffec7424 */ /* 0x000fe400078e00ff */
[----:B-1----:R-:W-:Y:S05]  /*217c0*/  CALL.REL.NOINC `($__internal_40_$__cuda_sm70_shflsync_idx_p) ;  /* 0x0000bab000007944 */ /* 0x002fea0003c00000 */
        /* <DEDUP_REMOVED lines=8> */
.L_x_2433:
[----:B------:R-:W-:Y:S01]  /*21850*/  MOV R2, RZ ;  /* 0x000000ff00027202 */ /* 0x000fe20000000f00 */
[----:B------:R-:W-:Y:S01]  /*21860*/  IMAD.MOV.U32 R235, RZ, RZ, R10 ;  /* 0x000000ffffeb7224 */ /* 0x000fe200078e000a */
[----:B------:R-:W-:Y:S01]  /*21870*/  MOV R3, 0x218a0 ;  /* 0x000218a000037802 */ /* 0x000fe20000000f00 */
[----:B------:R-:W-:Y:S02]  /*21880*/  IMAD.MOV.U32 R236, RZ, RZ, 0x181f ;  /* 0x0000181fffec7424 */ /* 0x000fe400078e00ff */
[----:B------:R-:W-:Y:S05]  /*21890*/  CALL.REL.NOINC `($__internal_40_$__cuda_sm70_shflsync_idx_p) ;  /* 0x0000b9e000007944 */ /* 0x000fea0003c00000 */
[----:B------:R-:W-:Y:S01]  /*218a0*/  MOV R6, R237 ;  /* 0x000000ed00067202 */ /* 0x000fe20000000f00 */
[----:B------:R-:W-:-:S05]  /*218b0*/  BRA `(.L_x_2551) ;  /* 0xffff616000007947 */ /* 0x000fca000383ffff */
.L_x_2434:
[----:B------:R-:W-:Y:S01]  /*218c0*/  MOV R2, RZ ;  /* 0x000000ff00027202 */ /* 0x000fe20000000f00 */
[----:B------:R-:W-:Y:S01]  /*218d0*/  IMAD.MOV.U32 R235, RZ, RZ, R11 ;  /* 0x000000ffffeb7224 */ /* 0x000fe200078e000b */
[----:B------:R-:W-:Y:S01]  /*218e0*/  MOV R3, 0x21910 ;  /* 0x0002191000037802 */ /* 0x000fe20000000f00 */
[----:B------:R-:W-:Y:S02]  /*218f0*/  IMAD.MOV.U32 R236, RZ, RZ, 0x181f ;  /* 0x0000181fffec7424 */ /* 0x000fe400078e00ff */
[----:B-12---:R-:W-:Y:S05]  /*21900*/  CALL.REL.NOINC `($__internal_40_$__cuda_sm70_shflsync_idx_p) ;  /* 0x0000b97000007944 */ /* 0x006fea0003c00000 */
[----:B------:R-:W-:Y:S01]  /*21910*/  MOV R0, R237 ;  /* 0x000000ed00007202 */ /* 0x000fe20000000f00 */
[----:B------:R-:W-:-:S05]  /*21920*/  BRA `(.L_x_2552) ;  /* 0xffff611000007947 */ /* 0x000fca000383ffff */
.L_x_2435:
[----:B--2---:R-:W-:Y:S01]  /*21930*/  MOV R2, 0x1 ;  /* 0x0000000100027802 */ /* 0x004fe20000000f00 */
[----:B------:R-:W-:Y:S01]  /*21940*/  IMAD.MOV.U32 R235, RZ, RZ, R10 ;  /* 0x000000ffffeb7224 */ /* 0x000fe200078e000a */
[----:B------:R-:W-:Y:S01]  /*21950*/  MOV R3, 0x21980 ;  /* 0x0002198000037802 */ /* 0x000fe20000000f00 */
[----:B------:R-:W-:Y:S02]  /*21960*/  IMAD.MOV.U32 R236, RZ, RZ, 0x181f ;  /* 0x0000181fffec7424 */ /* 0x000fe400078e00ff */
[----:B-1-3--:R-:W-:Y:S05]  /*21970*/  CALL.REL.NOINC `($__internal_40_$__cuda_sm70_shflsync_idx_p) ;  /* 0x0000b90000007944 */ /* 0x00afea0003c00000 */
        /* <DEDUP_REMOVED lines=8> */
.L_x_2436:
[----:B------:R-:W-:Y:S01]  /*21a00*/  MOV R2, RZ ;  /* 0x000000ff00027202 */ /* 0x000fe20000000f00 */
[----:B------:R-:W-:Y:S01]  /*21a10*/  IMAD.MOV.U32 R235, RZ, RZ, R8 ;  /* 0x000000ffffeb7224 */ /* 0x000fe200078e0008 */
[----:B------:R-:W-:Y:S01]  /*21a20*/  MOV R3, 0x21a50 ;  /* 0x00021a5000037802 */ /* 0x000fe20000000f00 */
[----:B------:R-:W-:Y:S02]  /*21a30*/  IMAD.MOV.U32 R236, RZ, RZ, 0x1c1f ;  /* 0x00001c1fffec7424 */ /* 0x000fe400078e00ff */
[----:B------:R-:W-:Y:S05]  /*21a40*/  CALL.REL.NOINC `($__internal_40_$__cuda_sm70_shflsync_idx_p) ;  /* 0x0000b83000007944 */ /* 0x000fea0003c00000 */
[----:B------:R-:W-:Y:S01]  /*21a50*/  MOV R3, R237 ;  /* 0x000000ed00037202 */ /* 0x000fe20000000f00 */
[----:B------:R-:W-:-:S05]  /*21a60*/  BRA `(.L_x_2554) ;  /* 0xffff643000007947 */ /* 0x000fca000383ffff */
.L_x_2441:
[----:B------:R-:W-:Y:S01]  /*21a70*/  MOV R2, 0x1 ;  /* 0x0000000100027802 */ /* 0x000fe20000000f00 */
[----:B------:R-:W-:Y:S01]  /*21a80*/  IMAD.MOV.U32 R235, RZ, RZ, R8 ;  /* 0x000000ffffeb7224 */ /* 0x000fe200078e0008 */
[----:B------:R-:W-:Y:S01]  /*21a90*/  MOV R3, 0x21ac0 ;  /* 0x00021ac000037802 */ /* 0x000fe20000000f00 */
[----:B------:R-:W-:Y:S02]  /*21aa0*/  IMAD.MOV.U32 R236, RZ, RZ, 0x1c1f ;  /* 0x00001c1fffec7424 */ /* 0x000fe400078e00ff */
[----:B-1----:R-:W-:Y:S05]  /*21ab0*/  CALL.REL.NOINC `($__internal_40_$__cuda_sm70_shflsync_idx_p) ;  /* 0x0000b7c000007944 */ /* 0x002fea0003c00000 */
[----:B------:R-:W-:Y:S01]  /*21ac0*/  MOV R3, R237 ;  /* 0x000000ed00037202 */ /* 0x000fe20000000f00 */
[----:B------:R-:W-:-:S05]  /*21ad0*/  BRA `(.L_x_2555) ;  /* 0xffff698000007947 */ /* 0x000fca000383ffff */
.L_x_2446:
[----:B------:R-:W-:Y:S02]  /*21ae0*/  MOV R3, 0x2 ;  /* 0x0000000200037802 */ /* 0x000fe40000000f00 */
[----:B------:R-:W-:Y:S02]  /*21af0*/  MOV R2, 0x21b10 ;  /* 0x00021b1000027802 */ /* 0x000fe40000000f00 */
[----:B------:R-:W-:Y:S05]  /*21b00*/  CALL.REL.NOINC `($__internal_39_$__cuda_sm70_shflsync_bfly_p) ;  /* 0x0000b71000007944 */ /* 0x000fea0003c00000 */
[----:B------:R-:W-:Y:S01]  /*21b10*/  MOV R2, R184 ;  /* 0x000000b800027202 */ /* 0x000fe20000000f00 */
[----:B------:R-:W-:-:S05]  /*21b20*/  BRA `(.L_x_2556) ;  /* 0xffff6f4000007947 */ /* 0x000fca000383ffff */
.L_x_2447:
        /* <DEDUP_REMOVED lines=14> */
.L_x_2449:
[----:B------:R-:W-:Y:S01]  /*21c10*/  IMAD.MOV.U32 R0, RZ, RZ, R234 ;  /* 0x000000ffff007224 */ /* 0x000fe200078e00ea */
[----:B------:R-:W-:-:S02]  /*21c20*/  MOV R3, 0x2 ;  /* 0x0000000200037802 */ /* 0x000fc40000000f00 */
[----:B------:R-:W-:Y:S02]  /*21c30*/  MOV R2, 0x21c50 ;  /* 0x00021c5000027802 */ /* 0x000fe40000000f00 */
[----:B------:R-:W-:Y:S05]  /*21c40*/  CALL.REL.NOINC `($__internal_39_$__cuda_sm70_shflsync_bfly_p) ;  /* 0x0000b5d000007944 */ /* 0x000fea0003c00000 */
[----:B------:R-:W-:Y:S01]  /*21c50*/  MOV R4, R184 ;  /* 0x000000b800047202 */ /* 0x000fe20000000f00 */
[----:B------:R-:W-:Y:S05]  /*21c60*/  BRA `(.L_x_2558) ;  /* 0xffff865000007947 */ /* 0x000fea000383ffff */
.L_x_2450:
[----:B------:R-:W-:Y:S01]  /*21c70*/  IMAD.MOV.U32 R0, RZ, RZ, R4 ;  /* 0x000000ffff007224 */ /* 0x000fe200078e0004 */
[----:B------:R-:W-:Y:S02]  /*21c80*/  MOV R3, 0x1 ;  /* 0x0000000100037802 */ /* 0x000fe40000000f00 */
[----:B------:R-:W-:Y:S02]  /*21c90*/  MOV R2, 0x21cb0 ;  /* 0x00021cb000027802 */ /* 0x000fe40000000f00 */
[----:B-1----:R-:W-:Y:S05]  /*21ca0*/  CALL.REL.NOINC `($__internal_39_$__cuda_sm70_shflsync_bfly_p) ;  /* 0x0000b57000007944 */ /* 0x002fea0003c00000 */
[----:B------:R-:W-:Y:S01]  /*21cb0*/  FADD.FTZ R4, R4, R184 ;  /* 0x000000b804047221 */ /* 0x000fe20000010000 */
[----:B------:R-:W-:Y:S02]  /*21cc0*/  MOV R0, R233 ;  /* 0x000000e900007202 */ /* 0x000fe40000000f00 */
[----:B------:R-:W-:Y:S02]  /*21cd0*/  MOV R3, 0x2 ;  /* 0x0000000200037802 */ /* 0x000fe40000000f00 */
[----:B------:R-:W-:Y:S02]  /*21ce0*/  MOV R2, 0x21d00 ;  /* 0x00021d0000027802 */ /* 0x000fe40000000f00 */
[----:B------:R-:W-:Y:S05]  /*21cf0*/  CALL.REL.NOINC `($__internal_39_$__cuda_sm70_shflsync_bfly_p) ;  /* 0x0000b52000007944 */ /* 0x000fea0003c00000 */
[----:B------:R-:W-:Y:S01]  /*21d00*/  FADD.FTZ R233, R233, R184 ;  /* 0x000000b8e9e97221 */ /* 0x000fe20000010000 */
[----:B------:R-:W-:-:S02]  /*21d10*/  MOV R3, 0x1 ;  /* 0x0000000100037802 */ /* 0x000fc40000000f00 */
[----:B------:R-:W-:Y:S02]  /*21d20*/  MOV R2, 0x21d50 ;  /* 0x00021d5000027802 */ /* 0x000fe40000000f00 */
[----:B------:R-:W-:Y:S02]  /*21d30*/  MOV R0, R233 ;  /* 0x000000e900007202 */ /* 0x000fe40000000f00 */
[----:B------:R-:W-:Y:S05]  /*21d40*/  CALL.REL.NOINC `($__internal_39_$__cuda_sm70_shflsync_bfly_p) ;  /* 0x0000b4d000007944 */ /* 0x000fea0003c00000 */
[----:B------:R-:W-:Y:S01]  /*21d50*/  MOV R3, R184 ;  /* 0x000000b800037202 */ /* 0x000fe20000000f00 */
[----:B------:R-:W-:Y:S05]  /*21d60*/  BRA `(.L_x_2559) ;  /* 0xffff85c000007947 */ /* 0x000fea000383ffff */
.L_x_2457:
[----:B--234-:R-:W-:Y:S01]  /*21d70*/  IMAD.MOV.U32 R235, RZ, RZ, R6 ;  /* 0x000000ffffeb7224 */ /* 0x01cfe200078e0006 */
[----:B------:R-:W-:Y:S01]  /*21d80*/  MOV R2, RZ ;  /* 0x000000ff00027202 */ /* 0x000fe20000000f00 */
[----:B------:R-:W-:Y:S01]  /*21d90*/  IMAD.MOV.U32 R236, RZ, RZ, 0x181f ;  /* 0x0000181fffec7424 */ /* 0x000fe200078e00ff */
[----:B------:R-:W-:Y:S02]  /*21da0*/  MOV R3, 0x21dc0 ;  /* 0x00021dc000037802 */ /* 0x000fe40000000f00 */
[----:B-1----:R-:W-:Y:S05]  /*21db0*/  CALL.REL.NOINC `($__internal_40_$__cuda_sm70_shflsync_idx_p) ;  /* 0x0000b4c000007944 */ /* 0x002fea0003c00000 */
[----:B------:R-:W-:Y:S01]  /*21dc0*/  MOV R4, R237 ;  /* 0x000000ed00047202 */ /* 0x000fe20000000f00 */
[----:B------:R-:W-:Y:S05]  /*21dd0*/  BRA `(.L_x_2560) ;  /* 0xffffa1c000007947 */ /* 0x000fea000383ffff */
.L_x_2458:
[----:B------:R-:W-:Y:S01]  /*21de0*/  IMAD.MOV.U32 R235, RZ, RZ, R16 ;  /* 0x000000ffffeb7224 */ /* 0x000fe200078e0010 */
[----:B------:R-:W-:Y:S01]  /*21df0*/  MOV R2, RZ ;  /* 0x000000ff00027202 */ /* 0x000fe20000000f00 */
[----:B------:R-:W-:Y:S01]  /*21e00*/  IMAD.MOV.U32 R236, RZ, RZ, 0x181f ;  /* 0x0000181fffec7424 */ /* 0x000fe200078e00ff */
[----:B------:R-:W-:-:S02]  /*21e10*/  MOV R3, 0x21e30 ;  /* 0x00021e3000037802 */ /* 0x000fc40000000f00 */
[----:B-123--:R-:W-:Y:S05]  /*21e20*/  CALL.REL.NOINC `($__internal_40_$__cuda_sm70_shflsync_idx_p) ;  /* 0x0000b45000007944 */ /* 0x00efea0003c00000 */
[----:B------:R-:W-:Y:S01]  /*21e30*/  MOV R0, R237 ;  /* 0x000000ed00007202 */ /* 0x000fe20000000f00 */
[----:B------:R-:W-:Y:S05]  /*21e40*/  BRA `(.L_x_2561) ;  /* 0xffffa17000007947 */ /* 0x000fea000383ffff */
.L_x_2461:
        /* <DEDUP_REMOVED lines=13> */
.L_x_2464:
[----:B------:R-:W-:Y:S01]  /*21f20*/  IMAD.MOV.U32 R235, RZ, RZ, R6 ;  /* 0x000000ffffeb7224 */ /* 0x000fe200078e0006 */
[----:B--2---:R-:W-:Y:S01]  /*21f30*/  MOV R2, 0x2 ;  /* 0x0000000200027802 */ /* 0x004fe20000000f00 */
[----:B------:R-:W-:Y:S01]  /*21f40*/  IMAD.MOV.U32 R236, RZ, RZ, 0x181f ;  /* 0x0000181fffec7424 */ /* 0x000fe200078e00ff */
[----:B------:R-:W-:Y:S02]  /*21f50*/  MOV R3, 0x21f70 ;  /* 0x00021f7000037802 */ /* 0x000fe40000000f00 */
[----:B-1-34-:R-:W-:Y:S05]  /*21f60*/  CALL.REL.NOINC `($__internal_40_$__cuda_sm70_shflsync_idx_p) ;  /* 0x0000b31000007944 */ /* 0x01afea0003c00000 */
[----:B------:R-:W-:Y:S01]  /*21f70*/  MOV R4, R237 ;  /* 0x000000ed00047202 */ /* 0x000fe20000000f00 */
[----:B------:R-:W-:Y:S05]  /*21f80*/  BRA `(.L_x_2563) ;  /* 0xffffa32000007947 */ /* 0x000fea000383ffff */
.L_x_2465:
[----:B------:R-:W-:Y:S01]  /*21f90*/  IMAD.MOV.U32 R235, RZ, RZ, R16 ;  /* 0x000000ffffeb7224 */ /* 0x000fe200078e0010 */
[----:B--2---:R-:W-:Y:S01]  /*21fa0*/  MOV R2, 0x2 ;  /* 0x0000000200027802 */ /* 0x004fe20000000f00 */
[----:B------:R-:W-:Y:S01]  /*21fb0*/  IMAD.MOV.U32 R236, RZ, RZ, 0x181f ;  /* 0x0000181fffec7424 */ /* 0x000fe200078e00ff */
[----:B------:R-:W-:Y:S02]  /*21fc0*/  MOV R3, 0x21fe0 ;  /* 0x00021fe000037802 */ /* 0x000fe40000000f00 */
[----:B-1-34-:R-:W-:Y:S05]  /*21fd0*/  CALL.REL.NOINC `($__internal_40_$__cuda_sm70_shflsync_idx_p) ;  /* 0x0000b2a000007944 */ /* 0x01afea0003c00000 */
[----:B------:R-:W-:Y:S01]  /*21fe0*/  MOV R0, R237 ;  /* 0x000000ed00007202 */ /* 0x000fe20000000f00 */
[----:B------:R-:W-:Y:S05]  /*21ff0*/  BRA `(.L_x_2564) ;  /* 0xffffa2d000007947 */ /* 0x000fea000383ffff */
.L_x_2468:
[----:B------:R-:W-:Y:S01]  /*22000*/  IMAD.MOV.U32 R235, RZ, RZ, R6 ;  /* 0x000000ffffeb7224 */ /* 0x000fe200078e0006 */
[----:B---3--:R-:W-:Y:S01]  /*22010*/  MOV R2, 0x3 ;  /* 0x0000000300027802 */ /* 0x008fe20000000f00 */
        /* <DEDUP_REMOVED lines=11> */
.L_x_2470:
[----:B------:R-:W-:Y:S01]  /*220d0*/  IMAD.MOV.U32 R235, RZ, RZ, R5 ;  /* 0x000000ffffeb7224 */ /* 0x000fe200078e0005 */
[----:B------:R-:W-:Y:S01]  /*220e0*/  MOV R2, RZ ;  /* 0x000000ff00027202 */ /* 0x000fe20000000f00 */
[----:B------:R-:W-:Y:S01]  /*220f0*/  IMAD.MOV.U32 R236, RZ, RZ, 0x1c1f ;  /* 0x00001c1fffec7424 */ /* 0x000fe200078e00ff */
[----:B------:R-:W-:Y:S02]  /*22100*/  MOV R3, 0x22120 ;  /* 0x0002212000037802 */ /* 0x000fe40000000f00 */
[----:B------:R-:W-:Y:S05]  /*22110*/  CALL.REL.NOINC `($__internal_40_$__cuda_sm70_shflsync_idx_p) ;  /* 0x0000b16000007944 */ /* 0x000fea0003c00000 */
[----:B------:R-:W-:Y:S01]  /*22120*/  MOV R4, R237 ;  /* 0x000000ed00047202 */ /* 0x000fe20000000f00 */
[----:B------:R-:W-:Y:S05]  /*22130*/  BRA `(.L_x_2566) ;  /* 0xffffa69000007947 */ /* 0x000fea000383ffff */
.L_x_2471:
[----:B------:R-:W-:Y:S01]  /*22140*/  IMAD.MOV.U32 R235, RZ, RZ, R6 ;  /* 0x000000ffffeb7224 */ /* 0x000fe200078e0006 */
[----:B------:R-:W-:Y:S01]  /*22150*/  MOV R2, RZ ;  /* 0x000000ff00027202 */ /* 0x000fe20000000f00 */
[----:B------:R-:W-:Y:S01]  /*22160*/  IMAD.MOV.U32 R236, RZ, RZ, 0x1c1f ;  /* 0x00001c1fffec7424 */ /* 0x000fe200078e00ff */
[----:B------:R-:W-:Y:S02]  /*22170*/  MOV R3, 0x22190 ;  /* 0x0002219000037802 */ /* 0x000fe40000000f00 */
[----:B-12---:R-:W-:Y:S05]  /*22180*/  CALL.REL.NOINC `($__internal_40_$__cuda_sm70_shflsync_idx_p) ;  /* 0x0000b0f000007944 */ /* 0x006fea0003c00000 */
[----:B------:R-:W-:Y:S01]  /*22190*/  MOV R0, R237 ;  /* 0x000000ed00007202 */ /* 0x000fe20000000f00 */
[----:B------:R-:W-:Y:S05]  /*221a0*/  BRA `(.L_x_2567) ;  /* 0xffffa64000007947 */ /* 0x000fea000383ffff */
.L_x_2474:
[----:B------:R-:W-:Y:S01]  /*221b0*/  IMAD.MOV.U32 R235, RZ, RZ, R5 ;  /* 0x000000ffffeb7224 */ /* 0x000fe200078e0005 */
[----:B-1----:R-:W-:Y:S01]  /*221c0*/  MOV R2, 0x1 ;  /* 0x0000000100027802 */ /* 0x002fe20000000f00 */
[----:B------:R-:W-:Y:S01]  /*221d0*/  IMAD.MOV.U32 R236, RZ, RZ, 0x1c1f ;  /* 0x00001c1fffec7424 */ /* 0x000fe200078e00ff */
[----:B------:R-:W-:-:S02]  /*221e0*/  MOV R3, 0x22200 ;  /* 0x0002220000037802 */ /* 0x000fc40000000f00 */
[----:B--234-:R-:W-:Y:S05]  /*221f0*/  CALL.REL.NOINC `($__internal_40_$__cuda_sm70_shflsync_idx_p) ;  /* 0x0000b08000007944 */ /* 0x01cfea0003c00000 */
        /* <DEDUP_REMOVED lines=8> */
.L_x_2478:
[----:B------:R-:W-:Y:S01]  /*22280*/  IMAD.MOV.U32 R235, RZ, RZ, R5 ;  /* 0x000000ffffeb7224 */ /* 0x000fe200078e0005 */
[----:B------:R-:W-:Y:S01]  /*22290*/  MOV R2, RZ ;  /* 0x000000ff00027202 */ /* 0x000fe20000000f00 */
[----:B------:R-:W-:Y:S01]  /*222a0*/  IMAD.MOV.U32 R236, RZ, RZ, 0x181f ;  /* 0x0000181fffec7424 */ /* 0x000fe200078e00ff */
[----:B------:R-:W-:Y:S02]  /*222b0*/  MOV R3, 0x222d0 ;  /* 0x000222d000037802 */ /* 0x000fe40000000f00 */
[----:B---3--:R-:W-:Y:S05]  /*222c0*/  CALL.REL.NOINC `($__internal_40_$__cuda_sm70_shflsync_idx_p) ;  /* 0x0000afb000007944 */ /* 0x008fea0003c00000 */
[----:B------:R-:W-:Y:S01]  /*222d0*/  MOV R4, R237 ;  /* 0x000000ed00047202 */ /* 0x000fe20000000f00 */
[----:B------:R-:W-:Y:S05]  /*222e0*/  BRA `(.L_x_2569) ;  /* 0xffffc69000007947 */ /* 0x000fea000383ffff */
.L_x_2479:
[----:B------:R-:W-:Y:S01]  /*222f0*/  IMAD.MOV.U32 R235, RZ, RZ, R16 ;  /* 0x000000ffffeb7224 */ /* 0x000fe200078e0010 */
[----:B------:R-:W-:Y:S01]  /*22300*/  MOV R2, RZ ;  /* 0x000000ff00027202 */ /* 0x000fe20000000f00 */
[----:B------:R-:W-:Y:S01]  /*22310*/  IMAD.MOV.U32 R236, RZ, RZ, 0x181f ;  /* 0x0000181fffec7424 */ /* 0x000fe200078e00ff */
[----:B------:R-:W-:Y:S02]  /*22320*/  MOV R3, 0x22340 ;  /* 0x0002234000037802 */ /* 0x000fe40000000f00 */
[----:B-123--:R-:W-:Y:S05]  /*22330*/  CALL.REL.NOINC `($__internal_40_$__cuda_sm70_shflsync_idx_p) ;  /* 0x0000af4000007944 */ /* 0x00efea0003c00000 */
[----:B------:R-:W-:Y:S01]  /*22340*/  MOV R0, R237 ;  /* 0x000000ed00007202 */ /* 0x000fe20000000f00 */
[----:B------:R-:W-:Y:S05]  /*22350*/  BRA `(.L_x_2570) ;  /* 0xffffc64000007947 */ /* 0x000fea000383ffff */
.L_x_2482:
        /* <DEDUP_REMOVED lines=13> */
.L_x_2485:
[----:B------:R-:W-:Y:S01]  /*22430*/  IMAD.MOV.U32 R235, RZ, RZ, R5 ;  /* 0x000000ffffeb7224 */ /* 0x000fe200078e0005 */
[----:B-1----:R-:W-:Y:S01]  /*22440*/  MOV R2, 0x2 ;  /* 0x0000000200027802 */ /* 0x002fe20000000f00 */
[----:B------:R-:W-:Y:S01]  /*22450*/  IMAD.MOV.U32 R236, RZ, RZ, 0x181f ;  /* 0x0000181fffec7424 */ /* 0x000fe200078e00ff */
[----:B------:R-:W-:Y:S02]  /*22460*/  MOV R3, 0x22480 ;  /* 0x0002248000037802 */ /* 0x000fe40000000f00 */
[----:B--234-:R-:W-:Y:S05]  /*22470*/  CALL.REL.NOINC `($__internal_40_$__cuda_sm70_shflsync_idx_p) ;  /* 0x0000ae0000007944 */ /* 0x01cfea0003c00000 */
[----:B------:R-:W-:Y:S01]  /*22480*/  MOV R4, R237 ;  /* 0x000000ed00047202 */ /* 0x000fe20000000f00 */
[----:B------:R-:W-:Y:S05]  /*22490*/  BRA `(.L_x_2572) ;  /* 0xffffc7f000007947 */ /* 0x000fea000383ffff */
.L_x_2486:
[----:B------:R-:W-:Y:S01]  /*224a0*/  IMAD.MOV.U32 R235, RZ, RZ, R16 ;  /* 0x000000ffffeb7224 */ /* 0x000fe200078e0010 */
[----:B-1----:R-:W-:Y:S01]  /*224b0*/  MOV R2, 0x2 ;  /* 0x0000000200027802 */ /* 0x002fe20000000f00 */
[----:B------:R-:W-:Y:S01]  /*224c0*/  IMAD.MOV.U32 R236, RZ, RZ, 0x181f ;  /* 0x0000181fffec7424 */ /* 0x000fe200078e00ff */
[----:B------:R-:W-:Y:S02]  /*224d0*/  MOV R3, 0x224f0 ;  /* 0x000224f000037802 */ /* 0x000fe40000000f00 */
[----:B--234-:R-:W-:Y:S05]  /*224e0*/  CALL.REL.NOINC `($__internal_40_$__cuda_sm70_shflsync_idx_p) ;  /* 0x0000ad9000007944 */ /* 0x01cfea0003c00000 */
[----:B------:R-:W-:Y:S01]  /*224f0*/  MOV R0, R237 ;  /* 0x000000ed00007202 */ /* 0x000fe20000000f00 */
[----:B------:R-:W-:Y:S05]  /*22500*/  BRA `(.L_x_2573) ;  /* 0xffffc7a000007947 */ /* 0x000fea000383ffff */
.L_x_2489:
        /* <DEDUP_REMOVED lines=13> */
.L_x_2491:
[----:B------:R-:W-:Y:S01]  /*225e0*/  IMAD.MOV.U32 R235, RZ, RZ, R147 ;  /* 0x000000ffffeb7224 */ /* 0x000fe200078e0093 */
[----:B------:R-:W-:Y:S01]  /*225f0*/  MOV R2, RZ ;  /* 0x000000ff00027202 */ /* 0x000fe20000000f00 */
[----:B------:R-:W-:Y:S01]  /*22600*/  IMAD.MOV.U32 R236, RZ, RZ, 0x1f ;  /* 0x0000001fffec7424 */ /* 0x000fe200078e00ff */
[----:B------:R-:W-:Y:S02]  /*22610*/  MOV R3, 0x22630 ;  /* 0x0002263000037802 */ /* 0x000fe40000000f00 */
[----:B--2---:R-:W-:Y:S05]  /*22620*/  CALL.REL.NOINC `($__internal_40_$__cuda_sm70_shflsync_idx_p) ;  /* 0x0000ac5000007944 */ /* 0x004fea0003c00000 */
[----:B------:R-:W-:Y:S01]  /*22630*/  MOV R10, R237 ;  /* 0x000000ed000a7202 */ /* 0x000fe20000000f00 */
[----:B------:R-:W-:Y:S05]  /*22640*/  BRA `(.L_x_2575) ;  /* 0xffffca4000007947 */ /* 0x000fea000383ffff */
.L_x_2492:
[----:B------:R-:W-:Y:S01]  /*22650*/  IMAD.MOV.U32 R235, RZ, RZ, R147 ;  /* 0x000000ffffeb7224 */ /* 0x000fe200078e0093 */
[----:B------:R-:W-:Y:S01]  /*22660*/  MOV R2, 0x1 ;  /* 0x0000000100027802 */ /* 0x000fe20000000f00 */
[----:B------:R-:W-:Y:S01]  /*22670*/  IMAD.MOV.U32 R236, RZ, RZ, 0x1f ;  /* 0x0000001fffec7424 */ /* 0x000fe200078e00ff */
[----:B------:R-:W-:Y:S02]  /*22680*/  MOV R3, 0x226a0 ;  /* 0x000226a000037802 */ /* 0x000fe40000000f00 */
[----:B-123--:R-:W-:Y:S05]  /*22690*/  CALL.REL.NOINC `($__internal_40_$__cuda_sm70_shflsync_idx_p) ;  /* 0x0000abe000007944 */ /* 0x00efea0003c00000 */
[----:B------:R-:W-:Y:S01]  /*226a0*/  MOV R9, R237 ;  /* 0x000000ed00097202 */ /* 0x000fe20000000f00 */
[----:B------:R-:W-:Y:S05]  /*226b0*/  BRA `(.L_x_2576) ;  /* 0xffffc9f000007947 */ /* 0x000fea000383ffff */
.L_x_2493:
[----:B------:R-:W-:Y:S02]  /*226c0*/  MOV R3, 0x1 ;  /* 0x0000000100037802 */ /* 0x000fe40000000f00 */
[----:B------:R-:W-:-:S02]  /*226d0*/  MOV R2, 0x226f0 ;  /* 0x000226f000027802 */ /* 0x000fc40000000f00 */
[----:B-1-34-:R-:W-:Y:S05]  /*226e0*/  CALL.REL.NOINC `($__internal_41_$__cuda_sm70_shflsync_up_p) ;  /* 0x0000abf000007944 */ /* 0x01afea0003c00000 */
[----:B------:R-:W-:Y:S05]  /*226f0*/  BRA `(.L_x_2577) ;  /* 0xffffcae000007947 */ /* 0x000fea000383ffff */
.L_x_2494:
[----:B------:R-:W-:Y:S02]  /*22700*/  MOV R3, 0x2 ;  /* 0x0000000200037802 */ /* 0x000fe40000000f00 */
[----:B------:R-:W-:-:S02]  /*22710*/  MOV R2, 0x22730 ;  /* 0x0002273000027802 */ /* 0x000fc40000000f00 */
[----:B-1-3--:R-:W-:Y:S05]  /*22720*/  CALL.REL.NOINC `($__internal_41_$__cuda_sm70_shflsync_up_p) ;  /* 0x0000abb000007944 */ /* 0x00afea0003c00000 */
        /* <DEDUP_REMOVED lines=24> */
.L_x_2498:
[----:B------:R-:W-:Y:S02]  /*228b0*/  MOV R3, 0x1 ;  /* 0x0000000100037802 */ /* 0x000fe40000000f00 */
[----:B------:R-:W-:Y:S02]  /*228c0*/  MOV R2, 0x228e0 ;  /* 0x000228e000027802 */ /* 0x000fe40000000f00 */
[----:B------:R-:W-:Y:S05]  /*228d0*/  CALL.REL.NOINC `($__internal_41_$__cuda_sm70_shflsync_up_p) ;  /* 0x0000aa0000007944 */ /* 0x000fea0003c00000 */
[----:B------:R-:W-:Y:S01]  /*228e0*/  MOV R2, R4 ;  /* 0x0000000400027202 */ /* 0x000fe20000000f00 */
[----:B------:R-:W-:Y:S05]  /*228f0*/  BRA `(.L_x_2579) ;  /* 0xffffcb5000007947 */ /* 0x000fea000383ffff */
.L_x_2499:
        /* <DEDUP_REMOVED lines=27> */
.L_x_2501:
[----:B------:R-:W-:Y:S02]  /*22ab0*/  SEL R0, RZ, 0x1, P0 ;  /* 0x00000001ff007807 */ /* 0x000fe40000000000 */
[----:B------:R-:W-:Y:S02]  /*22ac0*/  MOV R2, 0x22ae0 ;  /* 0x00022ae000027802 */ /* 0x000fe40000000f00 */
[----:B--2---:R-:W-:Y:S05]  /*22ad0*/  CALL.REL.NOINC `($__internal_42_$__cuda_sm70_votesync_ballot) ;  /* 0x0000a86000007944 */ /* 0x004fea0003c00000 */
[----:B------:R-:W-:Y:S01]  /*22ae0*/  MOV R5, R0 ;  /* 0x0000000000057202 */ /* 0x000fe20000000f00 */
[----:B------:R-:W-:Y:S05]  /*22af0*/  BRA `(.L_x_2581) ;  /* 0xffffcae000007947 */ /* 0x000fea000383ffff */
.L_x_2502:
[----:B------:R-:W-:Y:S01]  /*22b00*/  IMAD.MOV.U32 R235, RZ, RZ, R6 ;  /* 0x000000ffffeb7224 */ /* 0x000fe200078e0006 */
[----:B-1----:R-:W-:Y:S01]  /*22b10*/  MOV R2, R0 ;  /* 0x0000000000027202 */ /* 0x002fe20000000f00 */
[----:B------:R-:W-:Y:S01]  /*22b20*/  IMAD.MOV.U32 R236, RZ, RZ, 0x1f ;  /* 0x0000001fffec7424 */ /* 0x000fe200078e00ff */
[----:B------:R-:W-:Y:S02]  /*22b30*/  MOV R3, 0x22b50 ;  /* 0x00022b5000037802 */ /* 0x000fe40000000f00 */
[----:B--2---:R-:W-:Y:S05]  /*22b40*/  CALL.REL.NOINC `($__internal_40_$__cuda_sm70_shflsync_idx_p) ;  /* 0x0000a73000007944 */ /* 0x004fea0003c00000 */
[----:B------:R-:W-:Y:S01]  /*22b50*/  IMAD.MOV.U32 R6, RZ, RZ, R237 ;  /* 0x000000ffff067224 */ /* 0x000fe200078e00ed */
[----:B------:R-:W-:Y:S01]  /*22b60*/  MOV R2, R0 ;  /* 0x0000000000027202 */ /* 0x000fe20000000f00 */
[----:B------:R-:W-:Y:S01]  /*22b70*/  IMAD.MOV.U32 R235, RZ, RZ, R8 ;  /* 0x000000ffffeb7224 */ /* 0x000fe200078e0008 */
[----:B------:R-:W-:-:S02]  /*22b80*/  MOV R236, 0x1f ;  /* 0x0000001f00ec7802 */ /* 0x000fc40000000f00 */
[----:B------:R-:W-:Y:S02]  /*22b90*/  MOV R3, 0x22bb0 ;  /* 0x00022bb000037802 */ /* 0x000fe40000000f00 */
[----:B------:R-:W-:Y:S05]  /*22ba0*/  CALL.REL.NOINC `($__internal_40_$__cuda_sm70_shflsync_idx_p) ;  /* 0x0000a6d000007944 */ /* 0x000fea0003c00000 */
[----:B------:R-:W-:Y:S01]  /*22bb0*/  MOV R8, R237 ;  /* 0x000000ed00087202 */ /* 0x000fe20000000f00 */
[----:B------:R-:W-:Y:S05]  /*22bc0*/  BRA `(.L_x_2582) ;  /* 0xffffca8000007947 */ /* 0x000fea000383ffff */
.L_x_2505:
[----:B------:R-:W-:Y:S01]  /*22bd0*/  IMAD.MOV.U32 R235, RZ, RZ, R4 ;  /* 0x000000ffffeb7224 */ /* 0x000fe200078e0004 */
[----:B-1----:R-:W-:Y:S01]  /*22be0*/  MOV R2, R0 ;  /* 0x0000000000027202 */ /* 0x002fe20000000f00 */
[----:B------:R-:W-:Y:S01]  /*22bf0*/  IMAD.MOV.U32 R236, RZ, RZ, 0x1f ;  /* 0x0000001fffec7424 */ /* 0x000fe200078e00ff */
[----:B------:R-:W-:Y:S02]  /*22c00*/  MOV R3, 0x22c20 ;  /* 0x00022c2000037802 */ /* 0x000fe40000000f00 */
[----:B--2-4-:R-:W-:Y:S05]  /*22c10*/  CALL.REL.NOINC `($__internal_40_$__cuda_sm70_shflsync_idx_p) ;  /* 0x0000a66000007944 */ /* 0x014fea0003c00000 */
[----:B------:R-:W-:Y:S01]  /*22c20*/  MOV R11, R237 ;  /* 0x000000ed000b7202 */ /* 0x000fe20000000f00 */
[----:B------:R-:W-:Y:S05]  /*22c30*/  BRA `(.L_x_2504) ;  /* 0xffffca7000007947 */ /* 0x000fea000383ffff */
        .type           $_ZN7cutlass13device_kernelIN5flash19enable_sm80_to_sm89INS1_16FlashAttnFwdSm80INS1_25CollectiveMainloopFwdSm80ILi8ELi1ELb0EN4cute5tupleIJNS5_1CILi128EEENS7_ILi48EEENS7_ILi256EEEEEELi256ENS_6half_tEfNS_4arch4Sm80ELb0ELb1ELb1ELb1ELb1ELb1ELb1ELb1EEENS1_21CollectiveEpilogueFwdINS6_IJS8_SA_S9_EEENS6_IJNS7_ILi1EEESI_SI_EEESC_SE_Li256ELb1ELb1ELb1ELb0EEENS1_36VarlenDynamicPersistentTileSchedulerILi128ELi48ELi256ELi256ELb1ELb1ELb0ELb1ELb0ELb1EEEEEEEEEvNT_6ParamsE$_ZZN5flash25CollectiveMainloopFwdSm80ILi8ELi1ELb0EN4cute5tupleIJNS1_1CILi128EEENS3_ILi48EEENS3_ILi256EEEEEELi256EN7cutlass6half_tEfNS8_4arch4Sm80ELb0ELb1ELb1ELb1ELb1ELb1ELb1ELb1EE3mmaINS_16FlashAttnFwdSm80ISC_NS_21CollectiveEpilogueFwdINS2_IJS4_S6_S5_EEENS2_IJNS3_ILi1EEESH_SH_EEES9_SB_Li256ELb1ELb1ELb1ELb0EEENS_36VarlenDynamicPersistentTileSchedulerILi128ELi48ELi256ELi256ELb1ELb1ELb0ELb1ELb0ELb1EEEE13SharedStorageENS1_6TensorINS1_11ArrayEngineIfLm128EEENS1_6LayoutINS2_IJNS2_IJNS3_ILi2EEESS_EEESH_NS3_ILi32EEEEEENS2_IJNS2_IJSH_SS_EEENS3_ILi0EEENS3_ILi4EEEEEEEEEENS_7SoftmaxILi2ELi0EEEEEbRKNSC_6ParamsERT0_RT1_iRKNS_16SeqlenInfoQKNewKILb1ELb1EEENS2_IJiiiiEEERT_ENKUlvE_clEv,@function
        .size           $_ZN7cutlass13device_kernelIN5flash19enable_sm80_to_sm89INS1_16FlashAttnFwdSm80INS1_25CollectiveMainloopFwdSm80ILi8ELi1ELb0EN4cute5tupleIJNS5_1CILi128EEENS7_ILi48EEENS7_ILi256EEEEEELi256ENS_6half_tEfNS_4arch4Sm80ELb0ELb1ELb1ELb1ELb1ELb1ELb1ELb1EEENS1_21CollectiveEpilogueFwdINS6_IJS8_SA_S9_EEENS6_IJNS7_ILi1EEESI_SI_EEESC_SE_Li256ELb1ELb1ELb1ELb0EEENS1_36VarlenDynamicPersistentTileSchedulerILi128ELi48ELi256ELi256ELb1ELb1ELb0ELb1ELb0ELb1EEEEEEEEEvNT_6ParamsE$_ZZN5flash25CollectiveMainloopFwdSm80ILi8ELi1ELb0EN4cute5tupleIJNS1_1CILi128EEENS3_ILi48EEENS3_ILi256EEEEEELi256EN7cutlass6half_tEfNS8_4arch4Sm80ELb0ELb1ELb1ELb1ELb1ELb1ELb1ELb1EE3mmaINS_16FlashAttnFwdSm80ISC_NS_21CollectiveEpilogueFwdINS2_IJS4_S6_S5_EEENS2_IJNS3_ILi1EEESH_SH_EEES9_SB_Li256ELb1ELb1ELb1ELb0EEENS_36VarlenDynamicPersistentTileSchedulerILi128ELi48ELi256ELi256ELb1ELb1ELb0ELb1ELb0ELb1EEEE13SharedStorageENS1_6TensorINS1_11ArrayEngineIfLm128EEENS1_6LayoutINS2_IJNS2_IJNS3_ILi2EEESS_EEESH_NS3_ILi32EEEEEENS2_IJNS2_IJSH_SS_EEENS3_ILi0EEENS3_ILi4EEEEEEEEEENS_7SoftmaxILi2ELi0EEEEEbRKNSC_6ParamsERT0_RT1_iRKNS_16SeqlenInfoQKNewKILb1ELb1EEENS2_IJiiiiEEERT_ENKUlvE_clEv,($__internal_39_$__cuda_sm70_shflsync_bfly_p - $_ZN7cutlass13device_kernelIN5flash19enable_sm80_to_sm89INS1_16FlashAttnFwdSm80INS1_25CollectiveMainloopFwdSm80ILi8ELi1ELb0EN4cute5tupleIJNS5_1CILi128EEENS7_ILi48EEENS7_ILi256EEEEEELi256ENS_6half_tEfNS_4arch4Sm80ELb0ELb1ELb1ELb1ELb1ELb1ELb1ELb1EEENS1_21CollectiveEpilogueFwdINS6_IJS8_SA_S9_EEENS6_IJNS7_ILi1EEESI_SI_EEESC_SE_Li256ELb1ELb1ELb1ELb0EEENS1_36VarlenDynamicPersistentTileSchedulerILi128ELi48ELi256ELi256ELb1ELb1ELb0ELb1ELb0ELb1EEEEEEEEEvNT_6ParamsE$_ZZN5flash25CollectiveMainloopFwdSm80ILi8ELi1ELb0EN4cute5tupleIJNS1_1CILi128EEENS3_ILi48EEENS3_ILi256EEEEEELi256EN7cutlass6half_tEfNS8_4arch4Sm80ELb0ELb1ELb1ELb1ELb1ELb1ELb1ELb1EE3mmaINS_16FlashAttnFwdSm80ISC_NS_21CollectiveEpilogueFwdINS2_IJS4_S6_S5_EEENS2_IJNS3_ILi1EEESH_SH_EEES9_SB_Li256ELb1ELb1ELb1ELb0EEENS_36VarlenDynamicPersistentTileSchedulerILi128ELi48ELi256ELi256ELb1ELb1ELb0ELb1ELb0ELb1EEEE13SharedStorageENS1_6TensorINS1_11ArrayEngineIfLm128EEENS1_6LayoutINS2_IJNS2_IJNS3_ILi2EEESS_EEESH_NS3_ILi32EEEEEENS2_IJNS2_IJSH_SS_EEENS3_ILi0EEENS3_ILi4EEEEEEEEEENS_7SoftmaxILi2ELi0EEEEEbRKNSC_6ParamsERT0_RT1_iRKNS_16SeqlenInfoQKNewKILb1ELb1EEENS2_IJiiiiEEERT_ENKUlvE_clEv)
$_ZN7cutlass13device_kernelIN5flash19enable_sm80_to_sm89INS1_16FlashAttnFwdSm80INS1_25CollectiveMainloopFwdSm80ILi8ELi1ELb0EN4cute5tupleIJNS5_1CILi128EEENS7_ILi48EEENS7_ILi256EEEEEELi256ENS_6half_tEfNS_4arch4Sm80ELb0ELb1ELb1ELb1ELb1ELb1ELb1ELb1EEENS1_21CollectiveEpilogueFwdINS6_IJS8_SA_S9_EEENS6_IJNS7_ILi1EEESI_SI_EEESC_SE_Li256ELb1ELb1ELb1ELb0EEENS1_36VarlenDynamicPersistentTileSchedulerILi128ELi48ELi256ELi256ELb1ELb1ELb0ELb1ELb0ELb1EEEEEEEEEvNT_6ParamsE$_ZZN5flash25CollectiveMainloopFwdSm80ILi8ELi1ELb0EN4cute5tupleIJNS1_1CILi128EEENS3_ILi48EEENS3_ILi256EEEEEELi256EN7cutlass6half_tEfNS8_4arch4Sm80ELb0ELb1ELb1ELb1ELb1ELb1ELb1ELb1EE3mmaINS_16FlashAttnFwdSm80ISC_NS_21CollectiveEpilogueFwdINS2_IJS4_S6_S5_EEENS2_IJNS3_ILi1EEESH_SH_EEES9_SB_Li256ELb1ELb1ELb1ELb0EEENS_36VarlenDynamicPersistentTileSchedulerILi128ELi48ELi256ELi256ELb1ELb1ELb0ELb1ELb0ELb1EEEE13SharedStorageENS1_6TensorINS1_11ArrayEngineIfLm128EEENS1_6LayoutINS2_IJNS2_IJNS3_ILi2EEESS_EEESH_NS3_ILi32EEEEEENS2_IJNS2_IJSH_SS_EEENS3_ILi0EEENS3_ILi4EEEEEEEEEENS_7SoftmaxILi2ELi0EEEEEbRKNSC_6ParamsERT0_RT1_iRKNS_16SeqlenInfoQKNewKILb1ELb1EEENS2_IJiiiiEEERT_ENKUlvE_clEv:
[----:B------:R-:W-:-:S05]  /*22c40*/  IADD3 R16, R92, -c[0x0][0x20], RZ ;  /* 0x800008005c107a10 */ /* 0x000fca0007ffe0ff */
[----:B------:R-:W2:Y:S01]  /*22c50*/  LDL.64 R10, [R16] ;  /* 0x00000000100a7983 */ /* 0x000ea20000100a00 */
[----:B------:R-:W-:-:S03]  /*22c60*/  ULDC.64 UR4, c[0x0][0x118] ;  /* 0x0000460000047ab9 */ /* 0x000fc60000000a00 */
[----:B--2---:R-:W2:Y:S02]  /*22c70*/  LD.E R0, [R10.64+0x11c] ;  /* 0x00011c040a007980 */ /* 0x004ea4000c101900 */
[----:B--2---:R-:W-:-:S13]  /*22c80*/  ISETP.GT.AND P0, PT, R0, RZ, PT ;  /* 0x000000ff0000720c */ /* 0x004fda0003f04270 */
[----:B------:R-:W-:Y:S05]  /*22c90*/  @P0 BRA `(.L_x_2583) ;  /* 0x0000004000000947 */ /* 0x000fea0003800000 */
[----:B------:R-:W-:Y:S01]  /*22ca0*/  MOV R2, R138 ;  /* 0x0000008a00027202 */ /* 0x000fe20000000f00 */
[----:B------:R-:W-:-:S04]  /*22cb0*/  DEPBAR.LE SB0, 0x1 ;  /* 0x000080400000791a */ /* 0x000fc80000000000 */
[----:B------:R-:W-:-:S04]  /*22cc0*/  MOV R3, 0x0 ;  /* 0x0000000000037802 */ /* 0x000fc80000000f00 */
[----:B------:R-:W-:Y:S05]  /*22cd0*/  RET.REL.NODEC R2 `(_ZN7cutlass13device_kernelIN5flash19enable_sm80_to_sm89INS1_16FlashAttnFwdSm80INS1_25CollectiveMainloopFwdSm80ILi8ELi1ELb0EN4cute5tupleIJNS5_1CILi128EEENS7_ILi48EEENS7_ILi256EEEEEELi256ENS_6half_tEfNS_4arch4Sm80ELb0ELb1ELb1ELb1ELb1ELb1ELb1ELb1EEENS1_21CollectiveEpilogueFwdINS6_IJS8_SA_S9_EEENS6_IJNS7_ILi1EEESI_SI_EEESC_SE_Li256ELb1ELb1ELb1ELb0EEENS1_36VarlenDynamicPersistentTileSchedulerILi128ELi48ELi256ELi256ELb1ELb1ELb0ELb1ELb0ELb1EEEEEEEEEvNT_6ParamsE) ;  /* 0xfffdd32002007950 */ /* 0x000fea0003c3ffff */
.L_x_2583:
[----:B------:R1:W2:Y:S04]  /*22ce0*/  LDL.64 R8, [R16+0x8] ;  /* 0x0000080010087983 */ /* 0x0002a80000100a00 */
[----:B------:R1:W3:Y:S04]  /*22cf0*/  LDL.64 R2, [R16+0x20] ;  /* 0x0000200010027983 */ /* 0x0002e80000100a00 */
[----:B------:R1:W4:Y:S04]  /*22d00*/  LDL.64 R14, [R16+0x18] ;  /* 0x00001800100e7983 */ /* 0x0003280000100a00 */
[----:B------:R-:W4:Y:S04]  /*22d10*/  LD.E.U8 R19, [R10.64+0x138] ;  /* 0x000138040a137980 */ /* 0x000f28000c101100 */
[----:B------:R2:W5:Y:S04]  /*22d20*/  LD.E R13, [R10.64+0x164] ;  /* 0x000164040a0d7980 */ /* 0x000568000c101900 */
[----:B-1----:R-:W4:Y:S04]  /*22d30*/  LDL.64 R16, [R16+0x10] ;  /* 0x0000100010107983 */ /* 0x002f280000100a00 */
[----:B--2---:R1:W2:Y:S04]  /*22d40*/  LD.E R22, [R8.64] ;  /* 0x0000000408167980 */ /* 0x0042a8000c101900 */
[----:B---3--:R3:W2:Y:S04]  /*22d50*/  LD.E R76, [R2.64] ;  /* 0x00000004024c7980 */ /* 0x0086a8000c101900 */
[----:B----4-:R4:W2:Y:S04]  /*22d60*/  LD.E R6, [R14.64+0x20] ;  /* 0x000020040e067980 */ /* 0x0108a8000c101900 */
[----:B-1----:R1:W5:Y:S04]  /*22d70*/  LD.E.64 R8, [R10.64+0x120] ;  /* 0x000120040a087980 */ /* 0x002368000c101b00 */
[----:B---3--:R1:W5:Y:S04]  /*22d80*/  LD.E.64 R2, [R10.64+0x130] ;  /* 0x000130040a027980 */ /* 0x008368000c101b00 */
[----:B------:R3:W5:Y:S04]  /*22d90*/  LD.E R23, [R16.64] ;  /* 0x0000000410177980 */ /* 0x000768000c101900 */
[----:B----4-:R1:W5:Y:S04]  /*22da0*/  LD.E.64 R14, [R10.64+0x110] ;  /* 0x000110040a0e7980 */ /* 0x010368000c101b00 */
[----:B---3--:R1:W5:Y:S01]  /*22db0*/  LD.E.64 R16, [R10.64+0x128] ;  /* 0x000128040a107980 */ /* 0x008362000c101b00 */
[----:B------:R-:W-:-:S02]  /*22dc0*/  ISETP.NE.AND P0, PT, R19, RZ, PT ;  /* 0x000000ff1300720c */ /* 0x000fc40003f05270 */
[----:B--2---:R-:W-:-:S04]  /*22dd0*/  SHF.R.S32.HI R4, RZ, 0x1f, R22 ;  /* 0x0000001fff047819 */ /* 0x004fc80000011416 */
[----:B------:R-:W-:-:S04]  /*22de0*/  LEA.HI R4, R4, R22, RZ, 0x3 ;  /* 0x0000001604047211 */ /* 0x000fc800078f18ff */
[----:B------:R-:W-:Y:S02]  /*22df0*/  LOP3.LUT R18, R4, 0xfffffff8, RZ, 0xc0, !PT ;  /* 0xfffffff804127812 */ /* 0x000fe400078ec0ff */
[----:B------:R-:W-:-:S03]  /*22e00*/  SHF.R.S32.HI R93, RZ, 0x3, R4 ;  /* 0x00000003ff5d7819 */ /* 0x000fc60000011404 */
[----:B------:R-:W-:Y:S02]  /*22e10*/  IMAD.IADD R39, R22, 0x1, -R18 ;  /* 0x0000000116277824 */ /* 0x000fe400078e0a12 */
[----:B------:R-:W-:Y:S01]  /*22e20*/  IMAD R57, R76, 0x80, R93 ;  /* 0x000000804c397824 */ /* 0x000fe200078e025d */
[----:B------:R-:W-:Y:S01]  /*22e30*/  SHF.R.S32.HI R24, RZ, 0x1f, R6 ;  /* 0x0000001fff187819 */ /* 0x000fe20000011406 */
[C---:B------:R-:W-:Y:S02]  /*22e40*/  IMAD.SHL.U32 R56, R39.reuse, 0x8, RZ ;  /* 0x0000000827387824 */ /* 0x040fe400078e00ff */
[----:B------:R-:W-:Y:S01]  /*22e50*/  IMAD R4, R39, 0x20, R57 ;  /* 0x0000002027047824 */ /* 0x000fe200078e0239 */
[----:B------:R-:W-:Y:S05]  /*22e60*/  @!P0 BRA `(.L_x_2584) ;  /* 0x00004a1000008947 */ /* 0x000fea0003800000 */
[----:B-1---5:R-:W-:-:S13]  /*22e70*/  ISETP.NE.AND P0, PT, R13, 0x1, PT ;  /* 0x000000010d00780c */ /* 0x022fda0003f05270 */
[----:B------:R1:W2:Y:S04]  /*22e80*/  @P0 LD.E R18, [R10.64+0x168] ;  /* 0x000168040a120980 */ /* 0x0002a8000c101900 */
[----:B-1----:R2:W3:Y:S02]  /*22e90*/  @P0 LD.E R10, [R10.64+0x16c] ;  /* 0x00016c040a0a0980 */ /* 0x0024e4000c101900 */
[----:B--2---:R-:W-:-:S05]  /*22ea0*/  @P0 IMAD.HI.U32 R11, R4, R18, RZ ;  /* 0x00000012040b0227 */ /* 0x004fca00078e00ff */
[----:B---3--:R-:W-:-:S04]  /*22eb0*/  @P0 SHF.R.U32.HI R4, RZ, R10, R11 ;  /* 0x0000000aff040219 */ /* 0x008fc8000001160b */
[----:B------:R-:W-:Y:S01]  /*22ec0*/  SHF.R.S32.HI R18, RZ, 0x1f, R4 ;  /* 0x0000001fff127819 */ /* 0x000fe20000011404 */
[-C--:B------:R-:W-:Y:S02]  /*22ed0*/  IMAD R20, R9, R4.reuse, RZ ;  /* 0x0000000409147224 */ /* 0x080fe400078e02ff */
[-C--:B------:R-:W-:Y:S02]  /*22ee0*/  IMAD R19, R3, R4.reuse, RZ ;  /* 0x0000000403137224 */ /* 0x080fe400078e02ff */
[----:B------:R-:W-:-:S04]  /*22ef0*/  IMAD.WIDE.U32 R10, R8, R4, RZ ;  /* 0x00000004080a7225 */ /* 0x000fc800078e00ff */
[-C--:B------:R-:W-:Y:S02]  /*22f00*/  IMAD R21, R8, R18.reuse, R20 ;  /* 0x0000001208157224 */ /* 0x080fe400078e0214 */
[C---:B------:R-:W-:Y:S02]  /*22f10*/  IMAD R20, R2.reuse, R18, R19 ;  /* 0x0000001202147224 */ /* 0x040fe400078e0213 */
[----:B------:R-:W-:Y:S01]  /*22f20*/  IMAD.WIDE.U32 R18, R2, R4, RZ ;  /* 0x0000000402127225 */ /* 0x000fe200078e00ff */
[----:B------:R-:W-:-:S03]  /*22f30*/  IADD3 R11, R11, R21, RZ ;  /* 0x000000150b0b7210 */ /* 0x000fc60007ffe0ff */
[----:B------:R-:W-:Y:S01]  /*22f40*/  IMAD R4, R9, R6, RZ ;  /* 0x0000000609047224 */ /* 0x000fe200078e02ff */
[----:B------:R-:W-:Y:S01]  /*22f50*/  IADD3 R9, R19, R20, RZ ;  /* 0x0000001413097210 */ /* 0x000fe20007ffe0ff */
[----:B------:R-:W-:-:S04]  /*22f60*/  IMAD.WIDE.U32 R10, R6, R8, R10 ;  /* 0x00000008060a7225 */ /* 0x000fc800078e000a */
[----:B------:R-:W-:Y:S01]  /*22f70*/  IMAD R4, R8, R24, R4 ;  /* 0x0000001808047224 */ /* 0x000fe200078e0204 */
[----:B------:R-:W-:Y:S01]  /*22f80*/  MOV R8, R18 ;  /* 0x0000001200087202 */ /* 0x000fe20000000f00 */
[----:B------:R-:W-:Y:S01]  /*22f90*/  IMAD R3, R3, R6, RZ ;  /* 0x0000000603037224 */ /* 0x000fe200078e02ff */
[----:B------:R-:W-:-:S03]  /*22fa0*/  LEA R34, P1, R10, R14, 0x1 ;  /* 0x0000000e0a227211 */ /* 0x000fc600078208ff */
[----:B------:R-:W-:-:S04]  /*22fb0*/  IMAD.WIDE.U32 R8, R6, R2, R8 ;  /* 0x0000000206087225 */ /* 0x000fc800078e0008 */
[----:B------:R-:W-:Y:S01]  /*22fc0*/  IMAD R2, R2, R24, R3 ;  /* 0x0000001802027224 */ /* 0x000fe200078e0203 */
[----:B------:R-:W-:Y:S02]  /*22fd0*/  IADD3 R3, R11, R4, RZ ;  /* 0x000000040b037210 */ /* 0x000fe40007ffe0ff */
[----:B------:R-:W-:Y:S02]  /*22fe0*/  LEA R35, P0, R8, R16, 0x1 ;  /* 0x0000001008237211 */ /* 0x000fe400078008ff */
[----:B------:R-:W-:Y:S02]  /*22ff0*/  IADD3 R2, R9, R2, RZ ;  /* 0x0000000209027210 */ /* 0x000fe40007ffe0ff */
[----:B------:R-:W-:Y:S02]  /*23000*/  LEA.HI.X R29, R10, R15, R3, 0x1, P1 ;  /* 0x0000000f0a1d7211 */ /* 0x000fe400008f0c03 */
[----:B------:R-:W-:Y:S02]  /*23010*/  SHF.L.U32 R4, R39, 0x2, RZ ;  /* 0x0000000227047819 */ /* 0x000fe400000006ff */
[----:B------:R-:W-:Y:S01]  /*23020*/  LEA.HI.X R28, R8, R17, R2, 0x1, P0 ;  /* 0x00000011081c7211 */ /* 0x000fe200000f0c02 */
[----:B------:R-:W-:Y:S05]  /*23030*/  BRA.DIV ~URZ, `(.L_x_2585) ;  /* 0x000094a27f007947 */ /* 0x000fea000b800000 */
[----:B------:R1:W2:Y:S02]  /*23040*/  SHFL.IDX PT, R6, R29, RZ, 0x181f ;  /* 0x00181fff1d067589 */ /* 0x0002a400000e0000 */
.L_x_2659:
[----:B------:R-:W-:Y:S05]  /*23050*/  BRA.DIV ~URZ, `(.L_x_2586) ;  /* 0x000094f27f007947 */ /* 0x000fea000b800000 */
[----:B------:R3:W4:Y:S01]  /*23060*/  SHFL.IDX PT, R8, R34, RZ, 0x181f ;  /* 0x00181fff22087589 */ /* 0x00072200000e0000 */
[----:B--2---:R-:W-:-:S03]  /*23070*/  MOV R9, R6 ;  /* 0x0000000600097202 */ /* 0x004fc60000000f00 */
[----:B------:R3:W2:Y:S04]  /*23080*/  SHFL.IDX PT, R10, R28, RZ, 0x181f ;  /* 0x00181fff1c0a7589 */ /* 0x0006a800000e0000 */
[----:B------:R3:W1:Y:S02]  /*23090*/  SHFL.IDX PT, R2, R35, RZ, 0x181f ;  /* 0x00181fff23027589 */ /* 0x00066400000e0000 */
.L_x_2660:
[----:B------:R-:W-:Y:S01]  /*230a0*/  IMAD R23, R23, R13, RZ ;  /* 0x0000000d17177224 */ /* 0x000fe200078e02ff */
[----:B------:R-:W-:Y:S01]  /*230b0*/  BSSY B0, `(.L_x_2587) ;  /* 0x0000035000007945 */ /* 0x000fe20003800000 */
[----:B------:R-:W-:Y:S01]  /*230c0*/  CS2R R58, SRZ ;  /* 0x00000000003a7805 */ /* 0x000fe2000001ff00 */
[----:B------:R-:W-:Y:S01]  /*230d0*/  CS2R R36, SRZ ;  /* 0x0000000000247805 */ /* 0x000fe2000001ff00 */
[----:B------:R-:W-:Y:S01]  /*230e0*/  CS2R R30, SRZ ;  /* 0x00000000001e7805 */ /* 0x000fe2000001ff00 */
[----:B------:R-:W-:Y:S01]  /*230f0*/  ISETP.GE.AND P0, PT, R57, R23, PT ;  /* 0x000000173900720c */ /* 0x000fe20003f06270 */
[----:B------:R-:W-:Y:S01]  /*23100*/  CS2R R24, SRZ ;  /* 0x0000000000187805 */ /* 0x000fe2000001ff00 */
[----:B------:R-:W-:Y:S01]  /*23110*/  CS2R R20, SRZ ;  /* 0x0000000000147805 */ /* 0x000fe2000001ff00 */
[----:B------:R-:W-:Y:S01]  /*23120*/  CS2R R38, SRZ ;  /* 0x0000000000267805 */ /* 0x000fe2000001ff00 */
[----:B------:R-:W-:Y:S01]  /*23130*/  CS2R R32, SRZ ;  /* 0x0000000000207805 */ /* 0x000fe2000001ff00 */
[----:B------:R-:W-:Y:S01]  /*23140*/  CS2R R26, SRZ ;  /* 0x00000000001a7805 */ /* 0x000fe2000001ff00 */
[----:B------:R-:W-:Y:S01]  /*23150*/  CS2R R18, SRZ ;  /* 0x0000000000127805 */ /* 0x000fe2000001ff00 */
[----:B--2---:R-:W-:-:S06]  /*23160*/  MOV R3, R10 ;  /* 0x0000000a00037202 */ /* 0x004fcc0000000f00 */
[----:B------:R-:W-:Y:S05]  /*23170*/  @P0 BRA `(.L_x_2588) ;  /* 0x0000028000000947 */ /* 0x000fea0003800000 */
[C---:B------:R-:W-:Y:S01]  /*23180*/  IADD3 R13, R4.reuse, 0x20, RZ ;  /* 0x00000020040d7810 */ /* 0x040fe20007ffe0ff */
[----:B------:R-:W-:Y:S01]  /*23190*/  CS2R R20, SRZ ;  /* 0x0000000000147805 */ /* 0x000fe2000001ff00 */
[-C--:B------:R-:W-:Y:S01]  /*231a0*/  ISETP.GE.AND P1, PT, R4, R0.reuse, PT ;  /* 0x000000000400720c */ /* 0x080fe20003f26270 */
[----:B------:R-:W-:Y:S01]  /*231b0*/  CS2R R18, SRZ ;  /* 0x0000000000127805 */ /* 0x000fe2000001ff00 */
[----:B------:R-:W-:Y:S01]  /*231c0*/  ISETP.GE.AND P0, PT, R13, R0, PT ;  /* 0x000000000d00720c */ /* 0x000fe20003f06270 */
[----:B------:R-:W-:Y:S01]  /*231d0*/  CS2R R24, SRZ ;  /* 0x0000000000187805 */ /* 0x000fe2000001ff00 */
[----:B------:R-:W-:-:S09]  /*231e0*/  CS2R R26, SRZ ;  /* 0x00000000001a7805 */ /* 0x000fd2000001ff00 */
[C---:B----4-:R-:W-:Y:S02]  /*231f0*/  @!P1 IMAD.WIDE R10, R4.reuse, 0x2, R8 ;  /* 0x00000002040a9825 */ /* 0x050fe400078e0208 */
[----:B------:R-:W-:Y:S02]  /*23200*/  @!P0 SHF.R.S32.HI R6, RZ, 0x1f, R13 ;  /* 0x0000001fff068819 */ /* 0x000fe4000001140d */
[----:B-1----:R-:W-:Y:S01]  /*23210*/  @!P1 IMAD.WIDE R16, R4, 0x2, R2 ;  /* 0x0000000204109825 */ /* 0x002fe200078e0202 */
[----:B------:R1:W5:Y:S01]  /*23220*/  @!P1 LD.E.64 R20, [R10.64] ;  /* 0x000000040a149980 */ /* 0x000362000c101b00 */
[----:B------:R-:W-:-:S03]  /*23230*/  @!P0 LEA.HI R6, R6, R13, RZ, 0x2 ;  /* 0x0000000d06068211 */ /* 0x000fc600078f10ff */
[----:B------:R2:W5:Y:S01]  /*23240*/  @!P1 LD.E.64 R18, [R16.64] ;  /* 0x0000000410129980 */ /* 0x000562000c101b00 */
[----:B------:R-:W-:Y:S02]  /*23250*/  @!P0 LOP3.LUT R6, R6, 0xfffffffc, RZ, 0xc0, !PT ;  /* 0xfffffffc06068812 */ /* 0x000fe400078ec0ff */
[----:B------:R-:W-:-:S03]  /*23260*/  IADD3 R13, R4, 0x40, RZ ;  /* 0x00000040040d7810 */ /* 0x000fc60007ffe0ff */
[----:B------:R-:W-:Y:S01]  /*23270*/  @!P0 IMAD.WIDE R14, R6, 0x2, R8 ;  /* 0x00000002060e8825 */ /* 0x000fe200078e0208 */
[----:B------:R-:W-:-:S04]  /*23280*/  ISETP.GE.AND P1, PT, R13, R0, PT ;  /* 0x000000000d00720c */ /* 0x000fc80003f26270 */
[----:B------:R4:W5:Y:S01]  /*23290*/  @!P0 LD.E.64 R24, [R14.64] ;  /* 0x000000040e188980 */ /* 0x000962000c101b00 */
[----:B-1----:R-:W-:Y:S01]  /*232a0*/  @!P0 IMAD.WIDE R10, R6, 0x2, R2 ;  /* 0x00000002060a8825 */ /* 0x002fe200078e0202 */
[----:B--2---:R-:W-:-:S04]  /*232b0*/  IADD3 R16, R4, 0x60, RZ ;  /* 0x0000006004107810 */ /* 0x004fc80007ffe0ff */
[----:B------:R1:W5:Y:S01]  /*232c0*/  @!P0 LD.E.64 R26, [R10.64] ;  /* 0x000000040a1a8980 */ /* 0x000362000c101b00 */
[----:B------:R-:W-:Y:S01]  /*232d0*/  ISETP.GE.AND P0, PT, R16, R0, PT ;  /* 0x000000001000720c */ /* 0x000fe20003f06270 */
[----:B------:R-:W-:-:S12]  /*232e0*/  CS2R R30, SRZ ;  /* 0x00000000001e7805 */ /* 0x000fd8000001ff00 */
[----:B------:R-:W-:Y:S02]  /*232f0*/  @!P0 SHF.R.S32.HI R6, RZ, 0x1f, R16 ;  /* 0x0000001fff068819 */ /* 0x000fe40000011410 */
[----:B-1----:R-:W-:Y:S02]  /*23300*/  @!P1 SHF.R.S32.HI R10, RZ, 0x1f, R13 ;  /* 0x0000001fff0a9819 */ /* 0x002fe4000001140d */
[----:B------:R-:W-:Y:S02]  /*23310*/  @!P0 LEA.HI R6, R6, R16, RZ, 0x2 ;  /* 0x0000001006068211 */ /* 0x000fe400078f10ff */
[----:B------:R-:W-:Y:S02]  /*23320*/  @!P1 LEA.HI R10, R10, R13, RZ, 0x2 ;  /* 0x0000000d0a0a9211 */ /* 0x000fe400078f10ff */
[----:B------:R-:W-:Y:S02]  /*23330*/  @!P0 LOP3.LUT R6, R6, 0xfffffffc, RZ, 0xc0, !PT ;  /* 0xfffffffc06068812 */ /* 0x000fe400078ec0ff */
[----:B------:R-:W-:Y:S01]  /*23340*/  @!P1 LOP3.LUT R10, R10, 0xfffffffc, RZ, 0xc0, !PT ;  /* 0xfffffffc0a0a9812 */ /* 0x000fe200078ec0ff */
[----:B------:R-:W-:Y:S01]  /*23350*/  CS2R R36, SRZ ;  /* 0x0000000000247805 */ /* 0x000fe2000001ff00 */
[----:B------:R-:W-:Y:S01]  /*23360*/  CS2R R32, SRZ ;  /* 0x0000000000207805 */ /* 0x000fe2000001ff00 */
[----:B------:R-:W-:-:S02]  /*23370*/  CS2R R38, SRZ ;  /* 0x0000000000267805 */ /* 0x000fc4000001ff00 */
[----:B----4-:R-:W-:-:S04]  /*23380*/  @!P1 IMAD.WIDE R14, R10, 0x2, R8 ;  /* 0x000000020a0e9825 */ /* 0x010fc800078e0208 */
[----:B------:R-:W-:Y:S01]  /*23390*/  @!P1 IMAD.WIDE R10, R10, 0x2, R2 ;  /* 0x000000020a0a9825 */ /* 0x000fe200078e0202 */
[----:B------:R1:W5:Y:S03]  /*233a0*/  @!P1 LD.E.64 R30, [R14.64] ;  /* 0x000000040e1e9980 */ /* 0x000366000c101b00 */
[C---:B------:R-:W-:Y:S01]  /*233b0*/  @!P0 IMAD.WIDE R8, R6.reuse, 0x2, R8 ;  /* 0x0000000206088825 */ /* 0x040fe200078e0208 */
[----:B------:R1:W5:Y:S03]  /*233c0*/  @!P1 LD.E.64 R32, [R10.64] ;  /* 0x000000040a209980 */ /* 0x000366000c101b00 */
[----:B------:R-:W-:Y:S01]  /*233d0*/  @!P0 IMAD.WIDE R2, R6, 0x2, R2 ;  /* 0x0000000206028825 */ /* 0x000fe200078e0202 */
[----:B------:R1:W5:Y:S04]  /*233e0*/  @!P0 LD.E.64 R36, [R8.64] ;  /* 0x0000000408248980 */ /* 0x000368000c101b00 */
[----:B------:R1:W5:Y:S02]  /*233f0*/  @!P0 LD.E.64 R38, [R2.64] ;  /* 0x0000000402268980 */ /* 0x000364000c101b00 */
.L_x_2588:
[----:B------:R-:W-:Y:S05]  /*23400*/  BSYNC B0 ;  /* 0x0000000000007941 */ /* 0x000fea0003800000 */
.L_x_2587:
[----:B-1--45:R-:W-:Y:S02]  /*23410*/  IMAD.MOV.U32 R8, RZ, RZ, R36 ;  /* 0x000000ffff087224 */ /* 0x032fe400078e0024 */
[----:B------:R-:W-:-:S02]  /*23420*/  IMAD.MOV.U32 R3, RZ, RZ, R30 ;  /* 0x000000ffff037224 */ /* 0x000fc400078e001e */
        /* <DEDUP_REMOVED lines=9> */
[----:B------:R-:W-:-:S04]  /*234c0*/  MOV R6, R25 ;  /* 0x0000001900067202 */ /* 0x000fc80000000f00 */
        /* <DEDUP_REMOVED lines=12> */
[----:B------:R-:W-:-:S02]  /*23590*/  PRMT R96, R6, 0x7610, R96 ;  /* 0x0000761006607816 */ /* 0x000fc40000000060 */
[----:B------:R-:W-:Y:S02]  /*235a0*/  MOV R6, R27 ;  /* 0x0000001b00067202 */ /* 0x000fe40000000f00 */
[----:B------:R-:W-:Y:S02]  /*235b0*/  PRMT R85, R3, 0x5410, R2 ;  /* 0x0000541003557816 */ /* 0x000fe40000000002 */
[----:B------:R-:W-:Y:S01]  /*235c0*/  PRMT R87, R8, 0x5410, R6 ;  /* 0x0000541008577816 */ /* 0x000fe20000000006 */
[----:B------:R-:W-:Y:S05]  /*235d0*/  BRA.DIV ~URZ, `(.L_x_2589) ;  /* 0x000090b27f007947 */ /* 0x000fea000b800000 */
[----:B------:R1:W2:Y:S04]  /*235e0*/  SHFL.IDX PT, R9, R29, 0x1, 0x181f ;  /* 0x00381f001d097f89 */ /* 0x0002a800000e0000 */
[----:B------:R1:W4:Y:S04]  /*235f0*/  SHFL.IDX PT, R8, R34, 0x1, 0x181f ;  /* 0x00381f0022087f89 */ /* 0x00032800000e0000 */
[----:B------:R1:W3:Y:S04]  /*23600*/  SHFL.IDX PT, R6, R28, 0x1, 0x181f ;  /* 0x00381f001c067f89 */ /* 0x0002e800000e0000 */
[----:B------:R1:W1:Y:S02]  /*23610*/  SHFL.IDX PT, R2, R35, 0x1, 0x181f ;  /* 0x00381f0023027f89 */ /* 0x00026400000e0000 */
.L_x_2661:
[----:B------:R-:W-:Y:S01]  /*23620*/  IADD3 R3, R57, 0x20, RZ ;  /* 0x0000002039037810 */ /* 0x000fe20007ffe0ff */
[----:B------:R-:W-:Y:S01]  /*23630*/  BSSY B0, `(.L_x_2590) ;  /* 0x0000033000007945 */ /* 0x000fe20003800000 */
        /* <DEDUP_REMOVED lines=8> */
[----:B---3--:R-:W-:-:S07]  /*236c0*/  IMAD.MOV.U32 R3, RZ, RZ, R6 ;  /* 0x000000ffff037224 */ /* 0x008fce00078e0006 */
        /* <DEDUP_REMOVED lines=8> */
[C---:B--2-4-:R-:W-:Y:S02]  /*23750*/  @!P1 IMAD.WIDE R10, R4.reuse, 0x2, R8 ;  /* 0x00000002040a9825 */ /* 0x054fe400078e0208 */
        /* <DEDUP_REMOVED lines=24> */
[----:B---3--:R-:W-:-:S04]  /*238e0*/  @!P1 IMAD.WIDE R14, R10, 0x2, R8 ;  /* 0x000000020a0e9825 */ /* 0x008fc800078e0208 */
[----:B------:R-:W-:Y:S01]  /*238f0*/  @!P1 IMAD.WIDE R10, R10, 0x2, R2 ;  /* 0x000000020a0a9825 */ /* 0x000fe200078e0202 */
[----:B------:R1:W5:Y:S03]  /*23900*/  @!P1 LD.E.64 R48, [R14.64] ;  /* 0x000000040e309980 */ /* 0x000366000c101b00 */
[C---:B------:R-:W-:Y:S01]  /*23910*/  @!P0 IMAD.WIDE R8, R6.reuse, 0x2, R8 ;  /* 0x0000000206088825 */ /* 0x040fe200078e0208 */
[----:B------:R1:W5:Y:S03]  /*23920*/  @!P1 LD.E.64 R50, [R10.64] ;  /* 0x000000040a329980 */ /* 0x000366000c101b00 */
[----:B------:R-:W-:Y:S01]  /*23930*/  @!P0 IMAD.WIDE R2, R6, 0x2, R2 ;  /* 0x0000000206028825 */ /* 0x000fe200078e0202 */
[----:B------:R1:W5:Y:S04]  /*23940*/  @!P0 LD.E.64 R58, [R8.64] ;  /* 0x00000004083a8980 */ /* 0x000368000c101b00 */
[----:B------:R1:W5:Y:S02]  /*23950*/  @!P0 LD.E.64 R52, [R2.64] ;  /* 0x0000000402348980 */ /* 0x000364000c101b00 */
.L_x_2591:
[----:B------:R-:W-:Y:S05]  /*23960*/  BSYNC B0 ;  /* 0x0000000000007941 */ /* 0x000fea0003800000 */
.L_x_2590:
        /* <DEDUP_REMOVED lines=30> */
[----:B------:R-:W-:Y:S02]  /*23b50*/  PRMT R91, R3, 0x7610, R91 ;  /* 0x00007610035b7816 */ /* 0x000fe4000000005b */
[----:B------:R-:W-:Y:S01]  /*23b60*/  PRMT R94, R2, 0x7610, R94 ;  /* 0x00007610025e7816 */ /* 0x000fe2000000005e */
[----:B------:R-:W-:Y:S05]  /*23b70*/  BRA.DIV ~URZ, `(.L_x_2592) ;  /* 0x00008cb27f007947 */ /* 0x000fea000b800000 */
[----:B------:R1:W3:Y:S02]  /*23b80*/  SHFL.IDX PT, R6, R29, 0x2, 0x181f ;  /* 0x00581f001d067f89 */ /* 0x0002e400000e0000 */
.L_x_2662:
[----:B------:R-:W-:Y:S05]  /*23b90*/  BRA.DIV ~URZ, `(.L_x_2593) ;  /* 0x00008d027f007947 */ /* 0x000fea000b800000 */
[----:B------:R4:W1:Y:S01]  /*23ba0*/  SHFL.IDX PT, R8, R34, 0x2, 0x181f ;  /* 0x00581f0022087f89 */ /* 0x00086200000e0000 */
[----:B--23--:R-:W-:-:S03]  /*23bb0*/  MOV R9, R6 ;  /* 0x0000000600097202 */ /* 0x00cfc60000000f00 */
[----:B------:R4:W2:Y:S04]  /*23bc0*/  SHFL.IDX PT, R10, R28, 0x2, 0x181f ;  /* 0x00581f001c0a7f89 */ /* 0x0008a800000e0000 */
[----:B------:R4:W3:Y:S02]  /*23bd0*/  SHFL.IDX PT, R2, R35, 0x2, 0x181f ;  /* 0x00581f0023027f89 */ /* 0x0008e400000e0000 */
.L_x_2663:
        /* <DEDUP_REMOVED lines=11> */
[----:B--2---:R-:W-:-:S06]  /*23c90*/  IMAD.MOV.U32 R3, RZ, RZ, R10 ;  /* 0x000000ffff037224 */ /* 0x004fcc00078e000a */
        /* <DEDUP_REMOVED lines=8> */
[C---:B-1----:R-:W-:Y:S02]  /*23d20*/  @!P1 IMAD.WIDE R10, R4.reuse, 0x2, R8 ;  /* 0x00000002040a9825 */ /* 0x042fe400078e0208 */
[----:B------:R-:W-:Y:S02]  /*23d30*/  @!P0 SHF.R.S32.HI R6, RZ, 0x1f, R13 ;  /* 0x0000001fff068819 */ /* 0x000fe4000001140d */
[----:B---3--:R-:W-:Y:S01]  /*23d40*/  @!P1 IMAD.WIDE R16, R4, 0x2, R2 ;  /* 0x0000000204109825 */ /* 0x008fe200078e0202 */
        /* <DEDUP_REMOVED lines=30> */
.L_x_2595:
[----:B------:R-:W-:Y:S05]  /*23f30*/  BSYNC B0 ;  /* 0x0000000000007941 */ /* 0x000fea0003800000 */
.L_x_2594:
[----:B-1---5:R-:W-:Y:S01]  /*23f40*/  IMAD.MOV.U32 R3, RZ, RZ, R68 ;  /* 0x000000ffff037224 */ /* 0x022fe200078e0044 */
[----:B------:R-:W-:Y:S01]  /*23f50*/  CS2R R82, SRZ ;  /* 0x0000000000527805 */ /* 0x000fe2000001ff00 */
[----:B---3--:R-:W-:-:S02]  /*23f60*/  IMAD.MOV.U32 R2, RZ, RZ, R69 ;  /* 0x000000ffff027224 */ /* 0x008fc400078e0045 */
        /* <DEDUP_REMOVED lines=23> */
[----:B------:R-:W-:Y:S01]  /*240e0*/  SHF.R.S32.HI R6, RZ, 0x1f, R22 ;  /* 0x0000001fff067819 */ /* 0x000fe20000011416 */
[----:B------:R-:W-:Y:S01]  /*240f0*/  IMAD.SHL.U32 R76, R76, 0x80, RZ ;  /* 0x000000804c4c7824 */ /* 0x000fe200078e00ff */
[----:B------:R-:W-:Y:S01]  /*24100*/  PRMT R106, R3, 0x7610, R106 ;  /* 0x00007610036a7816 */ /* 0x000fe2000000006a */
[----:B------:R-:W-:Y:S01]  /*24110*/  IMAD.MOV.U32 R3, RZ, RZ, R54 ;  /* 0x000000ffff037224 */ /* 0x000fe200078e0036 */
[----:B------:R-:W-:Y:S01]  /*24120*/  PRMT R107, R2, 0x7610, R107 ;  /* 0x00007610026b7816 */ /* 0x000fe2000000006b */
[----:B------:R-:W-:Y:S01]  /*24130*/  IMAD.MOV.U32 R2, RZ, RZ, R55 ;  /* 0x000000ffff027224 */ /* 0x000fe200078e0037 */
[----:B------:R-:W-:-:S02]  /*24140*/  PRMT R101, R101, 0x5410, R8 ;  /* 0x0000541065657816 */ /* 0x000fc40000000008 */
[----:B------:R-:W-:Y:S02]  /*24150*/  LEA.HI R6, R6, R22, RZ, 0x3 ;  /* 0x0000001606067211 */ /* 0x000fe400078f18ff */
[----:B------:R-:W-:Y:S02]  /*24160*/  PRMT R101, R3, 0x7610, R101 ;  /* 0x0000761003657816 */ /* 0x000fe40000000065 */
[----:B------:R-:W-:Y:S02]  /*24170*/  LEA.HI.SX32 R6, R6, R76, 0x1d ;  /* 0x0000004c06067211 */ /* 0x000fe400078feaff */
[----:B------:R-:W-:Y:S01]  /*24180*/  PRMT R102, R2, 0x7610, R102 ;  /* 0x0000761002667816 */ /* 0x000fe20000000066 */
[----:B------:R-:W-:Y:S05]  /*24190*/  BRA.DIV ~URZ, `(.L_x_2596) ;  /* 0x000088427f007947 */ /* 0x000fea000b800000 */
[----:B------:R1:W2:Y:S02]  /*241a0*/  SHFL.IDX PT, R9, R29, 0x3, 0x181f ;  /* 0x00781f001d097f89 */ /* 0x0002a400000e0000 */
.L_x_2664:
[----:B------:R-:W-:Y:S05]  /*241b0*/  BRA.DIV ~URZ, `(.L_x_2597) ;  /* 0x000088927f007947 */ /* 0x000fea000b800000 */
[----:B------:R3:W1:Y:S04]  /*241c0*/  SHFL.IDX PT, R8, R34, 0x3, 0x181f ;  /* 0x00781f0022087f89 */ /* 0x00066800000e0000 */
[----:B------:R3:W4:Y:S04]  /*241d0*/  SHFL.IDX PT, R10, R28, 0x3, 0x181f ;  /* 0x00781f001c0a7f89 */ /* 0x00072800000e0000 */
[----:B------:R3:W2:Y:S02]  /*241e0*/  SHFL.IDX PT, R2, R35, 0x3, 0x181f ;  /* 0x00781f0023027f89 */ /* 0x0006a400000e0000 */
.L_x_2665:
[----:B------:R-:W-:Y:S01]  /*241f0*/  IADD3 R6, R6, 0x60, RZ ;  /* 0x0000006006067810 */ /* 0x000fe20007ffe0ff */
[----:B------:R-:W-:Y:S01]  /*24200*/  BSSY B0, `(.L_x_2598) ;  /* 0x0000033000007945 */ /* 0x000fe20003800000 */
[----:B----4-:R-:W-:Y:S01]  /*24210*/  IMAD.MOV.U32 R3, RZ, RZ, R10 ;  /* 0x000000ffff037224 */ /* 0x010fe200078e000a */
[----:B------:R-:W-:Y:S01]  /*24220*/  CS2R R78, SRZ ;  /* 0x00000000004e7805 */ /* 0x000fe2000001ff00 */
[----:B------:R-:W-:Y:S01]  /*24230*/  ISETP.GE.AND P0, PT, R6, R23, PT ;  /* 0x000000170600720c */ /* 0x000fe20003f06270 */
[----:B------:R-:W-:Y:S01]  /*24240*/  CS2R R74, SRZ ;  /* 0x00000000004a7805 */ /* 0x000fe2000001ff00 */
[----:B---3--:R-:W-:Y:S01]  /*24250*/  CS2R R34, SRZ ;  /* 0x0000000000227805 */ /* 0x008fe2000001ff00 */
[----:B------:R-:W-:Y:S01]  /*24260*/  CS2R R80, SRZ ;  /* 0x0000000000507805 */ /* 0x000fe2000001ff00 */
[----:B------:R-:W-:Y:S01]  /*24270*/  CS2R R76, SRZ ;  /* 0x00000000004c7805 */ /* 0x000fe2000001ff00 */
[----:B------:R-:W-:Y:S01]  /*24280*/  CS2R R72, SRZ ;  /* 0x0000000000487805 */ /* 0x000fe2000001ff00 */
[----:B-1----:R-:W-:-:S07]  /*24290*/  CS2R R28, SRZ ;  /* 0x00000000001c7805 */ /* 0x002fce000001ff00 */
[----:B------:R-:W-:Y:S05]  /*242a0*/  @P0 BRA `(.L_x_2599) ;  /* 0x0000028000000947 */ /* 0x000fea0003800000 */
[C---:B------:R-:W-:Y:S01]  /*242b0*/  IADD3 R13, R4.reuse, 0x20, RZ ;  /* 0x00000020040d7810 */ /* 0x040fe20007ffe0ff */
[----:B------:R-:W-:Y:S01]  /*242c0*/  CS2R R34, SRZ ;  /* 0x0000000000227805 */ /* 0x000fe2000001ff00 */
[-C--:B------:R-:W-:Y:S02]  /*242d0*/  ISETP.GE.AND P0, PT, R4, R0.reuse, PT ;  /* 0x000000000400720c */ /* 0x080fe40003f06270 */
[----:B------:R-:W-:Y:S01]  /*242e0*/  ISETP.GE.AND P2, PT, R13, R0, PT ;  /* 0x000000000d00720c */ /* 0x000fe20003f46270 */
[----:B------:R-:W-:-:S10]  /*242f0*/  CS2R R28, SRZ ;  /* 0x00000000001c7805 */ /* 0x000fd4000001ff00 */
[----:B--2---:R-:W-:Y:S02]  /*24300*/  @!P0 IMAD.WIDE R10, R4, 0x2, R8 ;  /* 0x00000002040a8825 */ /* 0x004fe400078e0208 */
[----:B------:R-:W-:-:S03]  /*24310*/  @!P2 SHF.R.S32.HI R6, RZ, 0x1f, R13 ;  /* 0x0000001fff06a819 */ /* 0x000fc6000001140d */
[----:B------:R1:W5:Y:S01]  /*24320*/  @!P0 LD.E.64 R34, [R10.64] ;  /* 0x000000040a228980 */ /* 0x000362000c101b00 */
[----:B------:R-:W-:Y:S02]  /*24330*/  @!P2 LEA.HI R6, R6, R13, RZ, 0x2 ;  /* 0x0000000d0606a211 */ /* 0x000fe400078f10ff */
[----:B------:R-:W-:Y:S02]  /*24340*/  IADD3 R13, R4, 0x40, RZ ;  /* 0x00000040040d7810 */ /* 0x000fe40007ffe0ff */
[----:B------:R-:W-:Y:S02]  /*24350*/  @!P2 LOP3.LUT R6, R6, 0xfffffffc, RZ, 0xc0, !PT ;  /* 0xfffffffc0606a812 */ /* 0x000fe400078ec0ff */
[----:B------:R-:W-:Y:S01]  /*24360*/  ISETP.GE.AND P1, PT, R13, R0, PT ;  /* 0x000000000d00720c */ /* 0x000fe20003f26270 */
[----:B------:R-:W-:Y:S01]  /*24370*/  CS2R R74, SRZ ;  /* 0x00000000004a7805 */ /* 0x000fe2000001ff00 */
[----:B-1----:R-:W-:-:S05]  /*24380*/  @!P0 IMAD.WIDE R10, R4, 0x2, R2 ;  /* 0x00000002040a8825 */ /* 0x002fca00078e0202 */
[----:B------:R1:W5:Y:S01]  /*24390*/  @!P0 LD.E.64 R28, [R10.64] ;  /* 0x000000040a1c8980 */ /* 0x000362000c101b00 */
[----:B------:R-:W-:Y:S01]  /*243a0*/  CS2R R72, SRZ ;  /* 0x0000000000487805 */ /* 0x000fe2000001ff00 */
[----:B------:R-:W-:Y:S01]  /*243b0*/  CS2R R78, SRZ ;  /* 0x00000000004e7805 */ /* 0x000fe2000001ff00 */
[----:B-1----:R-:W-:-:S05]  /*243c0*/  @!P2 IMAD.WIDE R10, R6, 0x2, R8 ;  /* 0x00000002060aa825 */ /* 0x002fca00078e0208 */
[----:B------:R1:W5:Y:S02]  /*243d0*/  @!P2 LD.E.64 R74, [R10.64] ;  /* 0x000000040a4aa980 */ /* 0x000364000c101b00 */
[----:B-1----:R-:W-:Y:S01]  /*243e0*/  @!P2 IMAD.WIDE R10, R6, 0x2, R2 ;  /* 0x00000002060aa825 */ /* 0x002fe200078e0202 */
[----:B------:R-:W-:-:S04]  /*243f0*/  @!P1 SHF.R.S32.HI R6, RZ, 0x1f, R13 ;  /* 0x0000001fff069819 */ /* 0x000fc8000001140d */
[----:B------:R-:W-:Y:S01]  /*24400*/  @!P1 LEA.HI R6, R6, R13, RZ, 0x2 ;  /* 0x0000000d06069211 */ /* 0x000fe200078f10ff */
[----:B------:R1:W5:Y:S01]  /*24410*/  @!P2 LD.E.64 R72, [R10.64] ;  /* 0x000000040a48a980 */ /* 0x000362000c101b00 */
[----:B------:R-:W-:Y:S02]  /*24420*/  IADD3 R13, R4, 0x60, RZ ;  /* 0x00000060040d7810 */ /* 0x000fe40007ffe0ff */
[----:B------:R-:W-:Y:S02]  /*24430*/  @!P1 LOP3.LUT R6, R6, 0xfffffffc, RZ, 0xc0, !PT ;  /* 0xfffffffc06069812 */ /* 0x000fe400078ec0ff */
[----:B------:R-:W-:Y:S01]  /*24440*/  ISETP.GE.AND P0, PT, R13, R0, PT ;  /* 0x000000000d00720c */ /* 0x000fe20003f06270 */
[----:B------:R-:W-:Y:S01]  /*24450*/  CS2R R76, SRZ ;  /* 0x00000000004c7805 */ /* 0x000fe2000001ff00 */
[----:B------:R-:W-:Y:S01]  /*24460*/  CS2R R82, SRZ ;  /* 0x0000000000527805 */ /* 0x000fe2000001ff00 */
[----:B-1----:R-:W-:-:S05]  /*24470*/  @!P1 IMAD.WIDE R10, R6, 0x2, R8 ;  /* 0x00000002060a9825 */ /* 0x002fca00078e0208 */
[----:B------:R1:W5:Y:S01]  /*24480*/  @!P1 LD.E.64 R78, [R10.64] ;  /* 0x000000040a4e9980 */ /* 0x000362000c101b00 */
[----:B------:R-:W-:-:S04]  /*24490*/  CS2R R80, SRZ ;  /* 0x0000000000507805 */ /* 0x000fc8000001ff00 */
[----:B-1----:R-:W-:-:S04]  /*244a0*/  @!P0 SHF.R.S32.HI R10, RZ, 0x1f, R13 ;  /* 0x0000001fff0a8819 */ /* 0x002fc8000001140d */
[----:B------:R-:W-:Y:S01]  /*244b0*/  @!P0 LEA.HI R13, R10, R13, RZ, 0x2 ;  /* 0x0000000d0a0d8211 */ /* 0x000fe200078f10ff */
[----:B------:R-:W-:-:S03]  /*244c0*/  @!P1 IMAD.WIDE R10, R6, 0x2, R2 ;  /* 0x00000002060a9825 */ /* 0x000fc600078e0202 */
[----:B------:R-:W-:Y:S02]  /*244d0*/  @!P0 LOP3.LUT R6, R13, 0xfffffffc, RZ, 0xc0, !PT ;  /* 0xfffffffc0d068812 */ /* 0x000fe400078ec0ff */
[----:B------:R1:W5:Y:S03]  /*244e0*/  @!P1 LD.E.64 R76, [R10.64] ;  /* 0x000000040a4c9980 */ /* 0x000366000c101b00 */
[----:B------:R-:W-:-:S04]  /*244f0*/  @!P0 IMAD.WIDE R8, R6, 0x2, R8 ;  /* 0x0000000206088825 */ /* 0x000fc800078e0208 */
[----:B------:R-:W-:Y:S01]  /*24500*/  @!P0 IMAD.WIDE R2, R6, 0x2, R2 ;  /* 0x0000000206028825 */ /* 0x000fe200078e0202 */
[----:B------:R1:W5:Y:S04]  /*24510*/  @!P0 LD.E.64 R82, [R8.64] ;  /* 0x0000000408528980 */ /* 0x000368000c101b00 */
[----:B------:R1:W5:Y:S02]  /*24520*/  @!P0 LD.E.64 R80, [R2.64] ;  /* 0x0000000402508980 */ /* 0x000364000c101b00 */
.L_x_2599:
[----:B------:R-:W-:Y:S05]  /*24530*/  BSYNC B0 ;  /* 0x0000000000007941 */ /* 0x000fea0003800000 */
.L_x_2598:
[----:B-1----:R-:W-:Y:S01]  /*24540*/  IADD3 R8, R92, -c[0x0][0x20], RZ ;  /* 0x800008005c087a10 */ /* 0x002fe20007ffe0ff */
[----:B------:R-:W-:-:S04]  /*24550*/  DEPBAR.LE SB0, 0x1 ;  /* 0x000080400000791a */ /* 0x000fc80000000000 */
[----:B--2---:R1:W2:Y:S04]  /*24560*/  LDL.64 R2, [R8+0x20] ;  /* 0x0000200008027983 */ /* 0x0042a80000100a00 */
[----:B-1----:R-:W3:Y:S01]  /*24570*/  LDL.64 R8, [R8+0x28] ;  /* 0x0000280008087983 */ /* 0x002ee20000100a00 */
[----:B------:R-:W-:Y:S03]  /*24580*/  WARPSYNC 0xffffffff ;  /* 0xffffffff00007948 */ /* 0x000fe60003800000 */
[----:B------:R-:W-:Y:S01]  /*24590*/  BAR.SYNC.DEFER_BLOCKING 0x0 ;  /* 0x0000000000007b1d */ /* 0x000fe20000010000 */
[----:B------:R-:W-:-:S05]  /*245a0*/  SHF.R.S32.HI R6, RZ, 0x1f, R22 ;  /* 0x0000001fff067819 */ /* 0x000fca0000011416 */
[----:B--2---:R1:W2:Y:S04]  /*245b0*/  LD.E R13, [R2.64] ;  /* 0x00000004020d7980 */ /* 0x0042a8000c101900 */
[----:B---3--:R3:W4:Y:S01]  /*245c0*/  LD.E.64 R10, [R8.64] ;  /* 0x00000004080a7980 */ /* 0x008722000c101b00 */
[----:B------:R-:W-:Y:S01]  /*245d0*/  BSSY B1, `(.L_x_2600) ;  /* 0x00000eb000017945 */ /* 0x000fe20003800000 */
[CC--:B-1----:R-:W-:Y:S02]  /*245e0*/  LEA.HI R2, R6.reuse, R22.reuse, RZ, 0x3 ;  /* 0x0000001606027211 */ /* 0x0c2fe400078f18ff */
[----:B------:R-:W-:Y:S02]  /*245f0*/  LEA.HI R6, R6, R22, RZ, 0x6 ;  /* 0x0000001606067211 */ /* 0x000fe400078f30ff */
[----:B------:R-:W-:-:S05]  /*24600*/  LOP3.LUT R2, R2, 0xfffffff8, RZ, 0xc0, !PT ;  /* 0xfffffff802027812 */ /* 0x000fca00078ec0ff */
[----:B------:R-:W-:Y:S02]  /*24610*/  IMAD.IADD R3, R22, 0x1, -R2 ;  /* 0x0000000116037824 */ /* 0x000fe400078e0a02 */
[----:B------:R-:W-:Y:S02]  /*24620*/  IMAD.SHL.U32 R2, R93, 0x40, RZ ;  /* 0x000000405d027824 */ /* 0x000fe400078e00ff */
[----:B------:R-:W-:-:S03]  /*24630*/  IMAD.SHL.U32 R3, R3, 0x8, RZ ;  /* 0x0000000803037824 */ /* 0x000fc600078e00ff */
[----:B------:R-:W-:-:S04]  /*24640*/  LOP3.LUT R2, R2, 0x1c0, RZ, 0xc0, !PT ;  /* 0x000001c002027812 */ /* 0x000fc800078ec0ff */
[----:B------:R-:W-:Y:S02]  /*24650*/  LOP3.LUT R3, R2, 0x38, R3, 0xf8, !PT ;  /* 0x0000003802037812 */ /* 0x000fe400078ef803 */
[----:B---3--:R-:W-:Y:S01]  /*24660*/  SHF.R.U32.HI R8, RZ, 0x3, R2 ;  /* 0x00000003ff087819 */ /* 0x008fe20000011602 */
[----:B------:R-:W-:-:S03]  /*24670*/  IMAD.SHL.U32 R2, R6, 0x8, RZ ;  /* 0x0000000806027824 */ /* 0x000fc600078e00ff */
[----:B------:R-:W-:Y:S01]  /*24680*/  LOP3.LUT R8, R3, R8, RZ, 0x3c, !PT ;  /* 0x0000000803087212 */ /* 0x000fe200078e3cff */
[----:B-----5:R-:W-:-:S03]  /*24690*/  IMAD.MOV.U32 R3, RZ, RZ, R82 ;  /* 0x000000ffff037224 */ /* 0x020fc600078e0052 */
[----:B------:R-:W-:Y:S01]  /*246a0*/  LOP3.LUT R8, R8, 0xfffffe00, R2, 0xf8, !PT ;  /* 0xfffffe0008087812 */ /* 0x000fe200078ef802 */
[----:B------:R-:W-:Y:S01]  /*246b0*/  IMAD.MOV.U32 R2, RZ, RZ, R83 ;  /* 0x000000ffff027224 */ /* 0x000fe200078e0053 */
[----:B------:R-:W-:Y:S01]  /*246c0*/  PRMT R117, R117, 0x5410, R3 ;  /* 0x0000541075757816 */ /* 0x000fe20000000003 */
[----:B------:R-:W-:-:S03]  /*246d0*/  IMAD.MOV.U32 R3, RZ, RZ, R78 ;  /* 0x000000ffff037224 */ /* 0x000fc600078e004e */
[----:B------:R-:W-:Y:S01]  /*246e0*/  PRMT R118, R118, 0x5410, R2 ;  /* 0x0000541076767816 */ /* 0x000fe20000000002 */
        /* <DEDUP_REMOVED lines=13> */
[----:B------:R-:W-:-:S04]  /*247c0*/  PRMT R117, R3, 0x7610, R117 ;  /* 0x0000761003757816 */ /* 0x000fc80000000075 */
[----:B------:R-:W-:Y:S01]  /*247d0*/  PRMT R118, R2, 0x7610, R118 ;  /* 0x0000761002767816 */ /* 0x000fe20000000076 */
[----:B------:R-:W-:-:S05]  /*247e0*/  IMAD.MOV.U32 R2, RZ, RZ, R76 ;  /* 0x000000ffff027224 */ /* 0x000fca00078e004c */
        /* <DEDUP_REMOVED lines=11> */
[----:B--2---:R-:W-:-:S05]  /*248a0*/  IMAD R13, R13, -0x80, R23 ;  /* 0xffffff800d0d7824 */ /* 0x004fca00078e0217 */
[----:B------:R-:W-:-:S04]  /*248b0*/  IMNMX R84, R13, 0x80, PT ;  /* 0x000000800d547817 */ /* 0x000fc80003800200 */
[----:B------:R-:W-:Y:S01]  /*248c0*/  ISETP.GE.AND P0, PT, R93, R84, PT ;  /* 0x000000545d00720c */ /* 0x000fe20003f06270 */
[----:B----4-:R-:W-:-:S12]  /*248d0*/  IMAD.WIDE.U32 R8, R8, 0x2, R10 ;  /* 0x0000000208087825 */ /* 0x010fd800078e000a */
[----:B------:R-:W-:Y:S05]  /*248e0*/  @P0 BRA `(.L_x_2601) ;  /* 0x00000b9000000947 */ /* 0x000fea0003800000 */
[----:B------:R-:W-:Y:S01]  /*248f0*/  ISETP.GE.AND P0, PT, R4, R0, PT ;  /* 0x000000000400720c */ /* 0x000fe20003f06270 */
[----:B------:R-:W-:-:S12]  /*24900*/  BSSY B0, `(.L_x_2602) ;  /* 0x000002c000007945 */ /* 0x000fd80003800000 */
[----:B------:R-:W-:Y:S05]  /*24910*/  @P0 BRA `(.L_x_2603) ;  /* 0x000002a000000947 */ /* 0x000fea0003800000 */
[--C-:B------:R-:W-:Y:S02]  /*24920*/  SHF.R.U64 R11, R18, 0x10, R19.reuse ;  /* 0x00000010120b7819 */ /* 0x100fe40000001213 */
[----:B------:R-:W-:Y:S02]  /*24930*/  SHF.R.U32.HI R2, RZ, 0x10, R19 ;  /* 0x00000010ff027819 */ /* 0x000fe40000011613 */
[----:B------:R-:W2:Y:S01]  /*24940*/  LD.E.128 R16, [R8.64] ;  /* 0x0000000408107980 */ /* 0x000ea2000c101d00 */
[--C-:B------:R-:W-:Y:S02]  /*24950*/  SHF.R.U32.HI R6, RZ, 0x10, R21.reuse ;  /* 0x00000010ff067819 */ /* 0x100fe40000011615 */
[----:B------:R-:W-:Y:S01]  /*24960*/  HADD2.F32 R10, -RZ, R2.H0_H0 ;  /* 0x20000002ff0a7230 */ /* 0x000fe20000004100 */
[----:B------:R-:W-:Y:S01]  /*24970*/  SHF.R.U64 R13, R20, 0x10, R21 ;  /* 0x00000010140d7819 */ /* 0x000fe20000001215 */
[----:B------:R-:W-:-:S04]  /*24980*/  HADD2.F32 R11, -RZ, R11.H0_H0 ;  /* 0x2000000bff0b7230 */ /* 0x000fc80000004100 */
[----:B------:R-:W-:Y:S02]  /*24990*/  HADD2.F32 R13, -RZ, R13.H0_H0 ;  /* 0x2000000dff0d7230 */ /* 0x000fe40000004100 */
[--C-:B--2---:R-:W-:Y:S02]  /*249a0*/  HADD2.F32 R2, -RZ, R19.reuse.H1_H1 ;  /* 0x30000013ff027230 */ /* 0x104fe40000004100 */
[----:B------:R-:W-:Y:S02]  /*249b0*/  HADD2.F32 R3, -RZ, R19.H0_H0 ;  /* 0x20000013ff037230 */ /* 0x000fe40000004100 */
[----:B------:R-:W-:Y:S01]  /*249c0*/  HADD2.F32 R19, -RZ, R6.H0_H0 ;  /* 0x20000006ff137230 */ /* 0x000fe20000004100 */
[----:B------:R-:W-:-:S04]  /*249d0*/  FMUL.FTZ R6, R2, R10 ;  /* 0x0000000a02067220 */ /* 0x000fc80000410000 */
[-C--:B------:R-:W-:Y:S02]  /*249e0*/  FFMA.FTZ R6, R3, R19.reuse, -R6 ;  /* 0x0000001303067223 */ /* 0x080fe40000010806 */
[----:B------:R-:W-:-:S04]  /*249f0*/  FMUL.FTZ R19, R2, R19 ;  /* 0x0000001302137220 */ /* 0x000fc80000410000 */
[----:B------:R-:W-:Y:S01]  /*24a00*/  FFMA.FTZ R19, R3, R10, R19 ;  /* 0x0000000a03137223 */ /* 0x000fe20000010013 */
[----:B------:R-:W-:-:S04]  /*24a10*/  HADD2.F32 R2, -RZ, R85.H0_H0 ;  /* 0x20000055ff027230 */ /* 0x000fc80000004100 */
[----:B------:R-:W-:Y:S01]  /*24a20*/  F2FP.PACK_AB R19, R19, R6 ;  /* 0x000000061313723e */ /* 0x000fe200000000ff */
[----:B------:R-:W-:Y:S02]  /*24a30*/  HADD2.F32 R6, -RZ, R16.H1_H1 ;  /* 0x30000010ff067230 */ /* 0x000fe40000004100 */
[----:B------:R-:W-:Y:S02]  /*24a40*/  HADD2.F32 R3, -RZ, R86.H0_H0 ;  /* 0x20000056ff037230 */ /* 0x000fe40000004100 */
[----:B------:R-:W-:Y:S01]  /*24a50*/  HADD2.F32 R10, -RZ, R16.H0_H0 ;  /* 0x20000010ff0a7230 */ /* 0x000fe20000004100 */
[----:B------:R-:W-:-:S04]  /*24a60*/  FMUL.FTZ R14, R6, R2 ;  /* 0x00000002060e7220 */ /* 0x000fc80000410000 */
[-C--:B------:R-:W-:Y:S02]  /*24a70*/  FFMA.FTZ R15, R10, R3.reuse, -R14 ;  /* 0x000000030a0f7223 */ /* 0x080fe4000001080e */
[----:B------:R-:W-:Y:S01]  /*24a80*/  FMUL.FTZ R3, R6, R3 ;  /* 0x0000000306037220 */ /* 0x000fe20000410000 */
[----:B------:R-:W-:-:S03]  /*24a90*/  HADD2.F32 R6, -RZ, R18.H1_H1 ;  /* 0x30000012ff067230 */ /* 0x000fc60000004100 */
[----:B------:R-:W-:Y:S01]  /*24aa0*/  FFMA.FTZ R16, R10, R2, R3 ;  /* 0x000000020a107223 */ /* 0x000fe20000010003 */
[----:B------:R-:W-:Y:S02]  /*24ab0*/  HADD2.F32 R3, -RZ, R86.H1_H1 ;  /* 0x30000056ff037230 */ /* 0x000fe40000004100 */
[----:B------:R-:W-:Y:S02]  /*24ac0*/  HADD2.F32 R2, -RZ, R85.H1_H1 ;  /* 0x30000055ff027230 */ /* 0x000fe40000004100 */
[----:B------:R-:W-:Y:S01]  /*24ad0*/  HADD2.F32 R10, -RZ, R18.H0_H0 ;  /* 0x20000012ff0a7230 */ /* 0x000fe20000004100 */
[CC--:B------:R-:W-:Y:S02]  /*24ae0*/  FMUL.FTZ R18, R6.reuse, R3.reuse ;  /* 0x0000000306127220 */ /* 0x0c0fe40000410000 */
[-C--:B------:R-:W-:Y:S02]  /*24af0*/  FMUL.FTZ R14, R6, R2.reuse ;  /* 0x00000002060e7220 */ /* 0x080fe40000410000 */
[C---:B------:R-:W-:Y:S01]  /*24b00*/  FFMA.FTZ R18, R10.reuse, R2, R18 ;  /* 0x000000020a127223 */ /* 0x040fe20000010012 */
[--C-:B------:R-:W-:Y:S01]  /*24b10*/  HADD2.F32 R2, -RZ, R17.reuse.H1_H1 ;  /* 0x30000011ff027230 */ /* 0x100fe20000004100 */
[----:B------:R-:W-:Y:S01]  /*24b20*/  FFMA.FTZ R14, R10, R3, -R14 ;  /* 0x000000030a0e7223 */ /* 0x000fe2000001080e */
[----:B------:R-:W-:-:S03]  /*24b30*/  HADD2.F32 R3, -RZ, R17.H0_H0 ;  /* 0x20000011ff037230 */ /* 0x000fc60000004100 */
[C---:B------:R-:W-:Y:S02]  /*24b40*/  FMUL.FTZ R6, R2.reuse, R11 ;  /* 0x0000000b02067220 */ /* 0x040fe40000410000 */
[-C--:B------:R-:W-:Y:S02]  /*24b50*/  FMUL.FTZ R17, R2, R13.reuse ;  /* 0x0000000d02117220 */ /* 0x080fe40000410000 */
[C---:B------:R-:W-:Y:S02]  /*24b60*/  FFMA.FTZ R6, R3.reuse, R13, -R6 ;  /* 0x0000000d03067223 */ /* 0x040fe40000010806 */
[----:B------:R-:W-:Y:S01]  /*24b70*/  FFMA.FTZ R17, R3, R11, R17 ;  /* 0x0000000b03117223 */ /* 0x000fe20000010011 */
[----:B------:R-:W-:Y:S02]  /*24b80*/  F2FP.PACK_AB R18, R18, R14 ;  /* 0x0000000e1212723e */ /* 0x000fe400000000ff */
[----:B------:R-:W-:Y:S02]  /*24b90*/  F2FP.PACK_AB R16, R16, R15 ;  /* 0x0000000f1010723e */ /* 0x000fe400000000ff */
[----:B------:R-:W-:-:S05]  /*24ba0*/  F2FP.PACK_AB R17, R17, R6 ;  /* 0x000000061111723e */ /* 0x000fca00000000ff */
[----:B------:R1:W-:Y:S02]  /*24bb0*/  ST.E.128 [R8.64], R16 ;  /* 0x0000001008007985 */ /* 0x0003e4000c101d04 */
.L_x_2603:
[----:B------:R-:W-:Y:S05]  /*24bc0*/  BSYNC B0 ;  /* 0x0000000000007941 */ /* 0x000fea0003800000 */
.L_x_2602:
[----:B------:R-:W-:Y:S01]  /*24bd0*/  IADD3 R2, R4, 0x20, RZ ;  /* 0x0000002004027810 */ /* 0x000fe20007ffe0ff */
[----:B------:R-:W-:Y:S03]  /*24be0*/  BSSY B0, `(.L_x_2604) ;  /* 0x000002d000007945 */ /* 0x000fe60003800000 */
[----:B------:R-:W-:-:S13]  /*24bf0*/  ISETP.GE.AND P0, PT, R2, R0, PT ;  /* 0x000000000200720c */ /* 0x000fda0003f06270 */
[----:B------:R-:W-:Y:S05]  /*24c00*/  @P0 BRA `(.L_x_2605) ;  /* 0x000002a000000947 */ /* 0x000fea0003800000 */
[----:B-1----:R-:W2:Y:S01]  /*24c10*/  LD.E.128 R16, [R8.64+0x4000] ;  /* 0x0040000408107980 */ /* 0x002ea2000c101d00 */
[----:B------:R-:W-:Y:S02]  /*24c20*/  SHF.R.U32.HI R2, RZ, 0x10, R27 ;  /* 0x00000010ff027819 */ /* 0x000fe4000001161b */
[--C-:B------:R-:W-:Y:S02]  /*24c30*/  SHF.R.U32.HI R6, RZ, 0x10, R25.reuse ;  /* 0x00000010ff067819 */ /* 0x100fe40000011619 */
[----:B------:R-:W-:Y:S01]  /*24c40*/  SHF.R.U64 R13, R24, 0x10, R25 ;  /* 0x00000010180d7819 */ /* 0x000fe20000001219 */
[----:B------:R-:W-:Y:S01]  /*24c50*/  HADD2.F32 R10, -RZ, R2.H0_H0 ;  /* 0x20000002ff0a7230 */ /* 0x000fe20000004100 */
[----:B------:R-:W-:-:S03]  /*24c60*/  SHF.R.U64 R11, R26, 0x10, R27 ;  /* 0x000000101a0b7819 */ /* 0x000fc6000000121b */
[----:B------:R-:W-:Y:S02]  /*24c70*/  HADD2.F32 R13, -RZ, R13.H0_H0 ;  /* 0x2000000dff0d7230 */ /* 0x000fe40000004100 */
        /* <DEDUP_REMOVED lines=34> */
[----:B------:R1:W-:Y:S02]  /*24ea0*/  ST.E.128 [R8.64+0x4000], R16 ;  /* 0x0040001008007985 */ /* 0x0003e4000c101d04 */
.L_x_2605:
[----:B------:R-:W-:Y:S05]  /*24eb0*/  BSYNC B0 ;  /* 0x0000000000007941 */ /* 0x000fea0003800000 */
.L_x_2604:
[----:B------:R-:W-:Y:S01]  /*24ec0*/  IADD3 R2, R4, 0x40, RZ ;  /* 0x0000004004027810 */ /* 0x000fe20007ffe0ff */
[----:B------:R-:W-:Y:S03]  /*24ed0*/  BSSY B0, `(.L_x_2606) ;  /* 0x000002d000007945 */ /* 0x000fe60003800000 */
[----:B------:R-:W-:-:S13]  /*24ee0*/  ISETP.GE.AND P0, PT, R2, R0, PT ;  /* 0x000000000200720c */ /* 0x000fda0003f06270 */
[----:B------:R-:W-:Y:S05]  /*24ef0*/  @P0 BRA `(.L_x_2607) ;  /* 0x000002a000000947 */ /* 0x000fea0003800000 */
[----:B-1----:R-:W2:Y:S01]  /*24f00*/  LD.E.128 R16, [R8.64+0x8000] ;  /* 0x0080000408107980 */ /* 0x002ea2000c101d00 */
[----:B------:R-:W-:Y:S02]  /*24f10*/  SHF.R.U32.HI R2, RZ, 0x10, R33 ;  /* 0x00000010ff027819 */ /* 0x000fe40000011621 */
[----:B------:R-:W-:Y:S02]  /*24f20*/  SHF.R.U32.HI R3, RZ, 0x10, R31 ;  /* 0x00000010ff037819 */ /* 0x000fe4000001161f */
[----:B------:R-:W-:Y:S01]  /*24f30*/  SHF.R.U64 R13, R32, 0x10, R33 ;  /* 0x00000010200d7819 */ /* 0x000fe20000001221 */
[----:B------:R-:W-:Y:S02]  /*24f40*/  HADD2.F32 R2, -RZ, R2.H0_H0 ;  /* 0x20000002ff027230 */ /* 0x000fe40000004100 */
[----:B------:R-:W-:Y:S02]  /*24f50*/  HADD2.F32 R3, -RZ, R3.H0_H0 ;  /* 0x20000003ff037230 */ /* 0x000fe40000004100 */
[----:B------:R-:W-:-:S02]  /*24f60*/  HADD2.F32 R13, -RZ, R13.H0_H0 ;  /* 0x2000000dff0d7230 */ /* 0x000fc40000004100 */
[--C-:B--2---:R-:W-:Y:S02]  /*24f70*/  HADD2.F32 R6, -RZ, R19.reuse.H1_H1 ;  /* 0x30000013ff067230 */ /* 0x104fe40000004100 */
[----:B------:R-:W-:-:S03]  /*24f80*/  HADD2.F32 R10, -RZ, R19.H0_H0 ;  /* 0x20000013ff0a7230 */ /* 0x000fc60000004100 */
[CC--:B------:R-:W-:Y:S02]  /*24f90*/  FMUL.FTZ R11, R6.reuse, R2.reuse ;  /* 0x00000002060b7220 */ /* 0x0c0fe40000410000 */
[-C--:B------:R-:W-:Y:S02]  /*24fa0*/  FMUL.FTZ R6, R6, R3.reuse ;  /* 0x0000000306067220 */ /* 0x080fe40000410000 */
[C---:B------:R-:W-:Y:S01]  /*24fb0*/  FFMA.FTZ R14, R10.reuse, R3, -R11 ;  /* 0x000000030a0e7223 */ /* 0x040fe2000001080b */
[--C-:B------:R-:W-:Y:S01]  /*24fc0*/  HADD2.F32 R3, -RZ, R89.reuse.H1_H1 ;  /* 0x30000059ff037230 */ /* 0x100fe20000004100 */
[----:B------:R-:W-:Y:S01]  /*24fd0*/  FFMA.FTZ R19, R10, R2, R6 ;  /* 0x000000020a137223 */ /* 0x000fe20000010006 */
[----:B------:R-:W-:Y:S02]  /*24fe0*/  HADD2.F32 R2, -RZ, R89.H0_H0 ;  /* 0x20000059ff027230 */ /* 0x000fe40000004100 */
[--C-:B------:R-:W-:Y:S02]  /*24ff0*/  HADD2.F32 R6, -RZ, R16.reuse.H1_H1 ;  /* 0x30000010ff067230 */ /* 0x100fe40000004100 */
[----:B------:R-:W-:Y:S01]  /*25000*/  HADD2.F32 R10, -RZ, R16.H0_H0 ;  /* 0x20000010ff0a7230 */ /* 0x000fe20000004100 */
[----:B------:R-:W-:-:S02]  /*25010*/  F2FP.PACK_AB R19, R19, R14 ;  /* 0x0000000e1313723e */ /* 0x000fc400000000ff */
[CC--:B------:R-:W-:Y:S02]  /*25020*/  FMUL.FTZ R11, R6.reuse, R2.reuse ;  /* 0x00000002060b7220 */ /* 0x0c0fe40000410000 */
[-C--:B------:R-:W-:Y:S02]  /*25030*/  FMUL.FTZ R6, R6, R3.reuse ;  /* 0x0000000306067220 */ /* 0x080fe40000410000 */
[C---:B------:R-:W-:Y:S01]  /*25040*/  FFMA.FTZ R20, R10.reuse, R3, -R11 ;  /* 0x000000030a147223 */ /* 0x040fe2000001080b */
[----:B------:R-:W-:Y:S01]  /*25050*/  HADD2.F32 R3, -RZ, R90.H1_H1 ;  /* 0x3000005aff037230 */ /* 0x000fe20000004100 */
[----:B------:R-:W-:Y:S01]  /*25060*/  FFMA.FTZ R16, R10, R2, R6 ;  /* 0x000000020a107223 */ /* 0x000fe20000010006 */
[----:B------:R-:W-:Y:S01]  /*25070*/  HADD2.F32 R6, -RZ, R18.H1_H1 ;  /* 0x30000012ff067230 */ /* 0x000fe20000004100 */
[----:B------:R-:W-:Y:S01]  /*25080*/  SHF.R.U64 R11, R30, 0x10, R31 ;  /* 0x000000101e0b7819 */ /* 0x000fe2000000121f */
[----:B------:R-:W-:Y:S02]  /*25090*/  HADD2.F32 R2, -RZ, R90.H0_H0 ;  /* 0x2000005aff027230 */ /* 0x000fe40000004100 */
[----:B------:R-:W-:Y:S01]  /*250a0*/  HADD2.F32 R10, -RZ, R18.H0_H0 ;  /* 0x20000012ff0a7230 */ /* 0x000fe20000004100 */
[CC--:B------:R-:W-:Y:S01]  /*250b0*/  FMUL.FTZ R18, R6.reuse, R3.reuse ;  /* 0x0000000306127220 */ /* 0x0c0fe20000410000 */
[----:B------:R-:W-:Y:S01]  /*250c0*/  HADD2.F32 R11, -RZ, R11.H0_H0 ;  /* 0x2000000bff0b7230 */ /* 0x000fe20000004100 */
[----:B------:R-:W-:Y:S01]  /*250d0*/  FMUL.FTZ R15, R6, R2 ;  /* 0x00000002060f7220 */ /* 0x000fe20000410000 */
[----:B------:R-:W-:Y:S01]  /*250e0*/  F2FP.PACK_AB R16, R16, R20 ;  /* 0x000000141010723e */ /* 0x000fe200000000ff */
[C---:B------:R-:W-:Y:S01]  /*250f0*/  FFMA.FTZ R18, R10.reuse, R2, R18 ;  /* 0x000000020a127223 */ /* 0x040fe20000010012 */
[--C-:B------:R-:W-:Y:S01]  /*25100*/  HADD2.F32 R2, -RZ, R17.reuse.H1_H1 ;  /* 0x30000011ff027230 */ /* 0x100fe20000004100 */
[----:B------:R-:W-:Y:S01]  /*25110*/  FFMA.FTZ R15, R10, R3, -R15 ;  /* 0x000000030a0f7223 */ /* 0x000fe2000001080f */
[----:B------:R-:W-:-:S03]  /*25120*/  HADD2.F32 R3, -RZ, R17.H0_H0 ;  /* 0x20000011ff037230 */ /* 0x000fc60000004100 */
[----:B------:R-:W-:Y:S01]  /*25130*/  FMUL.FTZ R6, R2, R13 ;  /* 0x0000000d02067220 */ /* 0x000fe20000410000 */
[----:B------:R-:W-:Y:S01]  /*25140*/  F2FP.PACK_AB R18, R18, R15 ;  /* 0x0000000f1212723e */ /* 0x000fe200000000ff */
[-C--:B------:R-:W-:Y:S02]  /*25150*/  FMUL.FTZ R17, R2, R11.reuse ;  /* 0x0000000b02117220 */ /* 0x080fe40000410000 */
[C---:B------:R-:W-:Y:S02]  /*25160*/  FFMA.FTZ R2, R3.reuse, R11, -R6 ;  /* 0x0000000b03027223 */ /* 0x040fe40000010806 */
[----:B------:R-:W-:-:S05]  /*25170*/  FFMA.FTZ R17, R3, R13, R17 ;  /* 0x0000000d03117223 */ /* 0x000fca0000010011 */
[----:B------:R-:W-:-:S05]  /*25180*/  F2FP.PACK_AB R17, R17, R2 ;  /* 0x000000021111723e */ /* 0x000fca00000000ff */
[----:B------:R1:W-:Y:S02]  /*25190*/  ST.E.128 [R8.64+0x8000], R16 ;  /* 0x0080001008007985 */ /* 0x0003e4000c101d04 */
.L_x_2607:
[----:B------:R-:W-:Y:S05]  /*251a0*/  BSYNC B0 ;  /* 0x0000000000007941 */ /* 0x000fea0003800000 */
.L_x_2606:
[----:B------:R-:W-:-:S04]  /*251b0*/  IADD3 R2, R4, 0x60, RZ ;  /* 0x0000006004027810 */ /* 0x000fc80007ffe0ff */
        /* <DEDUP_REMOVED lines=14> */
[----:B------:R-:W-:Y:S01]  /*252a0*/  HADD2.F32 R3, -RZ, R95.H1_H1 ;  /* 0x3000005fff037230 */ /* 0x000fe20000004100 */
[----:B------:R-:W-:Y:S01]  /*252b0*/  FFMA.FTZ R19, R10, R2, R6 ;  /* 0x000000020a137223 */ /* 0x000fe20000010006 */
[----:B------:R-:W-:Y:S02]  /*252c0*/  HADD2.F32 R2, -RZ, R94.H1_H1 ;  /* 0x3000005eff027230 */ /* 0x000fe40000004100 */
        /* <DEDUP_REMOVED lines=27> */
.L_x_2601:
[----:B------:R-:W-:Y:S05]  /*25480*/  BSYNC B1 ;  /* 0x0000000000017941 */ /* 0x000fea0003800000 */
.L_x_2600:
[----:B------:R-:W-:Y:S01]  /*25490*/  IADD3 R2, R93, 0x20, RZ ;  /* 0x000000205d027810 */ /* 0x000fe20007ffe0ff */
[----:B------:R-:W-:Y:S03]  /*254a0*/  BSSY B1, `(.L_x_2608) ;  /* 0x00000bc000017945 */ /* 0x000fe60003800000 */
[----:B------:R-:W-:-:S13]  /*254b0*/  ISETP.GE.AND P0, PT, R2, R84, PT ;  /* 0x000000540200720c */ /* 0x000fda0003f06270 */
[----:B------:R-:W-:Y:S05]  /*254c0*/  @P0 BRA `(.L_x_2609) ;  /* 0x00000b9000000947 */ /* 0x000fea0003800000 */
[----:B------:R-:W-:Y:S01]  /*254d0*/  ISETP.GE.AND P0, PT, R4, R0, PT ;  /* 0x000000000400720c */ /* 0x000fe20003f06270 */
[----:B------:R-:W-:-:S12]  /*254e0*/  BSSY B0, `(.L_x_2610) ;  /* 0x000002c000007945 */ /* 0x000fd80003800000 */
[----:B------:R-:W-:Y:S05]  /*254f0*/  @P0 BRA `(.L_x_2611) ;  /* 0x000002a000000947 */ /* 0x000fea0003800000 */
[----:B-1----:R-:W2:Y:S01]  /*25500*/  LD.E.128 R16, [R8.64+0x1000] ;  /* 0x0010000408107980 */ /* 0x002ea2000c101d00 */
[----:B------:R-:W-:Y:S02]  /*25510*/  SHF.R.U32.HI R2, RZ, 0x10, R41 ;  /* 0x00000010ff027819 */ /* 0x000fe40000011629 */
[--C-:B------:R-:W-:Y:S02]  /*25520*/  SHF.R.U32.HI R3, RZ, 0x10, R43.reuse ;  /* 0x00000010ff037819 */ /* 0x100fe4000001162b */
        /* <DEDUP_REMOVED lines=18> */
[----:B------:R-:W-:Y:S01]  /*25650*/  HADD2.F32 R3, -RZ, R95.H0_H0 ;  /* 0x2000005fff037230 */ /* 0x000fe20000004100 */
        /* <DEDUP_REMOVED lines=20> */
.L_x_2611:
[----:B------:R-:W-:Y:S05]  /*257a0*/  BSYNC B0 ;  /* 0x0000000000007941 */ /* 0x000fea0003800000 */
.L_x_2610:
[----:B------:R-:W-:Y:S01]  /*257b0*/  IADD3 R2, R4, 0x20, RZ ;  /* 0x0000002004027810 */ /* 0x000fe20007ffe0ff */
[----:B------:R-:W-:Y:S03]  /*257c0*/  BSSY B0, `(.L_x_2612) ;  /* 0x000002d000007945 */ /* 0x000fe60003800000 */
[----:B------:R-:W-:-:S13]  /*257d0*/  ISETP.GE.AND P0, PT, R2, R0, PT ;  /* 0x000000000200720c */ /* 0x000fda0003f06270 */
[----:B------:R-:W-:Y:S05]  /*257e0*/  @P0 BRA `(.L_x_2613) ;  /* 0x000002a000000947 */ /* 0x000fea0003800000 */
[----:B-1----:R-:W2:Y:S01]  /*257f0*/  LD.E.128 R16, [R8.64+0x5000] ;  /* 0x0050000408107980 */ /* 0x002ea2000c101d00 */
[----:B------:R-:W-:Y:S01]  /*25800*/  SHF.R.U32.HI R15, RZ, 0x10, R47 ;  /* 0x00000010ff0f7819 */ /* 0x000fe2000001162f */
[----:B------:R-:W-:Y:S01]  /*25810*/  HADD2.F32 R14, -RZ, R97.H0_H0 ;  /* 0x20000061ff0e7230 */ /* 0x000fe20000004100 */
[--C-:B------:R-:W-:Y:S02]  /*25820*/  SHF.R.U32.HI R2, RZ, 0x10, R45.reuse ;  /* 0x00000010ff027819 */ /* 0x100fe4000001162d */
[----:B------:R-:W-:Y:S01]  /*25830*/  SHF.R.U64 R21, R44, 0x10, R45 ;  /* 0x000000102c157819 */ /* 0x000fe2000000122d */
[----:B------:R-:W-:Y:S01]  /*25840*/  HADD2.F32 R15, -RZ, R15.H0_H0 ;  /* 0x2000000fff0f7230 */ /* 0x000fe20000004100 */
[----:B------:R-:W-:Y:S01]  /*25850*/  SHF.R.U64 R22, R46, 0x10, R47 ;  /* 0x000000102e167819 */ /* 0x000fe2000000122f */
[----:B------:R-:W-:Y:S02]  /*25860*/  HADD2.F32 R2, -RZ, R2.H0_H0 ;  /* 0x20000002ff027230 */ /* 0x000fe40000004100 */
[----:B------:R-:W-:-:S02]  /*25870*/  HADD2.F32 R21, -RZ, R21.H0_H0 ;  /* 0x20000015ff157230 */ /* 0x000fc40000004100 */
[----:B------:R-:W-:Y:S02]  /*25880*/  HADD2.F32 R22, -RZ, R22.H0_H0 ;  /* 0x20000016ff167230 */ /* 0x000fe40000004100 */
[--C-:B--2---:R-:W-:Y:S02]  /*25890*/  HADD2.F32 R3, -RZ, R19.reuse.H1_H1 ;  /* 0x30000013ff037230 */ /* 0x104fe40000004100 */
[----:B------:R-:W-:Y:S02]  /*258a0*/  HADD2.F32 R19, -RZ, R19.H0_H0 ;  /* 0x20000013ff137230 */ /* 0x000fe40000004100 */
[----:B------:R-:W-:Y:S01]  /*258b0*/  HADD2.F32 R13, -RZ, R18.H0_H0 ;  /* 0x20000012ff0d7230 */ /* 0x000fe20000004100 */
[CC--:B------:R-:W-:Y:S01]  /*258c0*/  FMUL.FTZ R6, R3.reuse, R15.reuse ;  /* 0x0000000f03067220 */ /* 0x0c0fe20000410000 */
[----:B------:R-:W-:Y:S01]  /*258d0*/  HADD2.F32 R11, -RZ, R17.H0_H0 ;  /* 0x20000011ff0b7230 */ /* 0x000fe20000004100 */
[-C--:B------:R-:W-:Y:S01]  /*258e0*/  FMUL.FTZ R20, R3, R2.reuse ;  /* 0x0000000203147220 */ /* 0x080fe20000410000 */
[--C-:B------:R-:W-:Y:S01]  /*258f0*/  HADD2.F32 R3, -RZ, R16.reuse.H1_H1 ;  /* 0x30000010ff037230 */ /* 0x100fe20000004100 */
[C---:B------:R-:W-:Y:S01]  /*25900*/  FFMA.FTZ R23, R19.reuse, R2, -R6 ;  /* 0x0000000213177223 */ /* 0x040fe20000010806 */
[----:B------:R-:W-:Y:S01]  /*25910*/  HADD2.F32 R2, -RZ, R97.H1_H1 ;  /* 0x30000061ff027230 */ /* 0x000fe20000004100 */
[----:B------:R-:W-:Y:S01]  /*25920*/  FFMA.FTZ R19, R19, R15, R20 ;  /* 0x0000000f13137223 */ /* 0x000fe20000010014 */
[----:B------:R-:W-:-:S02]  /*25930*/  HADD2.F32 R16, -RZ, R16.H0_H0 ;  /* 0x20000010ff107230 */ /* 0x000fc40000004100 */
[----:B------:R-:W-:Y:S01]  /*25940*/  HADD2.F32 R6, -RZ, R18.H1_H1 ;  /* 0x30000012ff067230 */ /* 0x000fe20000004100 */
[C---:B------:R-:W-:Y:S01]  /*25950*/  FMUL.FTZ R18, R3.reuse, R14 ;  /* 0x0000000e03127220 */ /* 0x040fe20000410000 */
[----:B------:R-:W-:Y:S01]  /*25960*/  HADD2.F32 R10, -RZ, R17.H1_H1 ;  /* 0x30000011ff0a7230 */ /* 0x000fe20000004100 */
[-C--:B------:R-:W-:Y:S01]  /*25970*/  FMUL.FTZ R17, R3, R2.reuse ;  /* 0x0000000203117220 */ /* 0x080fe20000410000 */
[--C-:B------:R-:W-:Y:S01]  /*25980*/  HADD2.F32 R3, -RZ, R98.reuse.H1_H1 ;  /* 0x30000062ff037230 */ /* 0x100fe20000004100 */
[C---:B------:R-:W-:Y:S01]  /*25990*/  FFMA.FTZ R15, R16.reuse, R2, -R18 ;  /* 0x00000002100f7223 */ /* 0x040fe20000010812 */
[----:B------:R-:W-:Y:S01]  /*259a0*/  HADD2.F32 R2, -RZ, R98.H0_H0 ;  /* 0x20000062ff027230 */ /* 0x000fe20000004100 */
[----:B------:R-:W-:Y:S01]  /*259b0*/  FFMA.FTZ R16, R16, R14, R17 ;  /* 0x0000000e10107223 */ /* 0x000fe20000010011 */
[----:B------:R-:W-:Y:S01]  /*259c0*/  F2FP.PACK_AB R19, R19, R23 ;  /* 0x000000171313723e */ /* 0x000fe200000000ff */
[C---:B------:R-:W-:Y:S02]  /*259d0*/  FMUL.FTZ R18, R6.reuse, R3 ;  /* 0x0000000306127220 */ /* 0x040fe40000410000 */
[----:B------:R-:W-:Y:S01]  /*259e0*/  FMUL.FTZ R14, R6, R2 ;  /* 0x00000002060e7220 */ /* 0x000fe20000410000 */
[----:B------:R-:W-:Y:S01]  /*259f0*/  F2FP.PACK_AB R16, R16, R15 ;  /* 0x0000000f1010723e */ /* 0x000fe200000000ff */
[----:B------:R-:W-:-:S02]  /*25a00*/  FMUL.FTZ R6, R10, R22 ;  /* 0x000000160a067220 */ /* 0x000fc40000410000 */
[----:B------:R-:W-:Y:S02]  /*25a10*/  FMUL.FTZ R17, R10, R21 ;  /* 0x000000150a117220 */ /* 0x000fe40000410000 */
[C---:B------:R-:W-:Y:S02]  /*25a20*/  FFMA.FTZ R18, R13.reuse, R2, R18 ;  /* 0x000000020d127223 */ /* 0x040fe40000010012 */
[----:B------:R-:W-:Y:S02]  /*25a30*/  FFMA.FTZ R3, R13, R3, -R14 ;  /* 0x000000030d037223 */ /* 0x000fe4000001080e */
[C---:B------:R-:W-:Y:S02]  /*25a40*/  FFMA.FTZ R2, R11.reuse, R21, -R6 ;  /* 0x000000150b027223 */ /* 0x040fe40000010806 */
[----:B------:R-:W-:Y:S01]  /*25a50*/  FFMA.FTZ R17, R11, R22, R17 ;  /* 0x000000160b117223 */ /* 0x000fe20000010011 */
[----:B------:R-:W-:-:S04]  /*25a60*/  F2FP.PACK_AB R18, R18, R3 ;  /* 0x000000031212723e */ /* 0x000fc800000000ff */
[----:B------:R-:W-:-:S05]  /*25a70*/  F2FP.PACK_AB R17, R17, R2 ;  /* 0x000000021111723e */ /* 0x000fca00000000ff */
[----:B------:R1:W-:Y:S02]  /*25a80*/  ST.E.128 [R8.64+0x5000], R16 ;  /* 0x0050001008007985 */ /* 0x0003e4000c101d04 */
.L_x_2613:
[----:B------:R-:W-:Y:S05]  /*25a90*/  BSYNC B0 ;  /* 0x0000000000007941 */ /* 0x000fea0003800000 */
.L_x_2612:
[----:B------:R-:W-:Y:S01]  /*25aa0*/  IADD3 R2, R4, 0x40, RZ ;  /* 0x0000004004027810 */ /* 0x000fe20007ffe0ff */
[----:B------:R-:W-:Y:S03]  /*25ab0*/  BSSY B0, `(.L_x_2614) ;  /* 0x000002d000007945 */ /* 0x000fe60003800000 */
[----:B------:R-:W-:-:S13]  /*25ac0*/  ISETP.GE.AND P0, PT, R2, R0, PT ;  /* 0x000000000200720c */ /* 0x000fda0003f06270 */
[----:B------:R-:W-:Y:S05]  /*25ad0*/  @P0 BRA `(.L_x_2615) ;  /* 0x000002a000000947 */ /* 0x000fea0003800000 */
[----:B-1----:R-:W2:Y:S01]  /*25ae0*/  LD.E.128 R16, [R8.64+0x9000] ;  /* 0x0090000408107980 */ /* 0x002ea2000c101d00 */
[----:B------:R-:W-:Y:S01]  /*25af0*/  SHF.R.U32.HI R6, RZ, 0x10, R49 ;  /* 0x00000010ff067819 */ /* 0x000fe20000011631 */
[--C-:B------:R-:W-:Y:S01]  /*25b00*/  HADD2.F32 R20, -RZ, R99.reuse.H0_H0 ;  /* 0x20000063ff147230 */ /* 0x100fe20000004100 */
[----:B------:R-:W-:Y:S01]  /*25b10*/  SHF.R.U32.HI R10, RZ, 0x10, R51 ;  /* 0x00000010ff0a7819 */ /* 0x000fe20000011633 */
[----:B------:R-:W-:Y:S01]  /*25b20*/  HADD2.F32 R11, -RZ, R99.H1_H1 ;  /* 0x30000063ff0b7230 */ /* 0x000fe20000004100 */
[----:B------:R-:W-:Y:S02]  /*25b30*/  SHF.R.U64 R21, R48, 0x10, R49 ;  /* 0x0000001030157819 */ /* 0x000fe40000001231 */
[----:B------:R-:W-:Y:S01]  /*25b40*/  SHF.R.U64 R22, R50, 0x10, R51 ;  /* 0x0000001032167819 */ /* 0x000fe20000001233 */
[----:B------:R-:W-:Y:S02]  /*25b50*/  HADD2.F32 R24, -RZ, R10.H0_H0 ;  /* 0x2000000aff187230 */ /* 0x000fe40000004100 */
[----:B------:R-:W-:-:S02]  /*25b60*/  HADD2.F32 R21, -RZ, R21.H0_H0 ;  /* 0x20000015ff157230 */ /* 0x000fc40000004100 */
[----:B------:R-:W-:Y:S02]  /*25b70*/  HADD2.F32 R22, -RZ, R22.H0_H0 ;  /* 0x20000016ff167230 */ /* 0x000fe40000004100 */
[--C-:B--2---:R-:W-:Y:S02]  /*25b80*/  HADD2.F32 R15, -RZ, R16.reuse.H0_H0 ;  /* 0x20000010ff0f7230 */ /* 0x104fe40000004100 */
[----:B------:R-:W-:Y:S02]  /*25b90*/  HADD2.F32 R3, -RZ, R16.H1_H1 ;  /* 0x30000010ff037230 */ /* 0x000fe40000004100 */
[--C-:B------:R-:W-:Y:S02]  /*25ba0*/  HADD2.F32 R2, -RZ, R19.reuse.H1_H1 ;  /* 0x30000013ff027230 */ /* 0x100fe40000004100 */
[----:B------:R-:W-:Y:S02]  /*25bb0*/  HADD2.F32 R16, -RZ, R6.H0_H0 ;  /* 0x20000006ff107230 */ /* 0x000fe40000004100 */
[----:B------:R-:W-:Y:S01]  /*25bc0*/  HADD2.F32 R13, -RZ, R19.H0_H0 ;  /* 0x20000013ff0d7230 */ /* 0x000fe20000004100 */
[C---:B------:R-:W-:Y:S01]  /*25bd0*/  FMUL.FTZ R23, R2.reuse, R24 ;  /* 0x0000001802177220 */ /* 0x040fe20000410000 */
[--C-:B------:R-:W-:Y:S01]  /*25be0*/  HADD2.F32 R14, -RZ, R18.reuse.H0_H0 ;  /* 0x20000012ff0e7230 */ /* 0x100fe20000004100 */
[----:B------:R-:W-:Y:S01]  /*25bf0*/  FMUL.FTZ R19, R2, R16 ;  /* 0x0000001002137220 */ /* 0x000fe20000410000 */
[----:B------:R-:W-:Y:S01]  /*25c00*/  HADD2.F32 R18, -RZ, R18.H1_H1 ;  /* 0x30000012ff127230 */ /* 0x000fe20000004100 */
[----:B------:R-:W-:Y:S01]  /*25c10*/  FMUL.FTZ R2, R3, R20 ;  /* 0x0000001403027220 */ /* 0x000fe20000410000 */
[--C-:B------:R-:W-:Y:S01]  /*25c20*/  HADD2.F32 R6, -RZ, R17.reuse.H1_H1 ;  /* 0x30000011ff067230 */ /* 0x100fe20000004100 */
[C---:B------:R-:W-:Y:S01]  /*25c30*/  FFMA.FTZ R23, R13.reuse, R16, -R23 ;  /* 0x000000100d177223 */ /* 0x040fe20000010817 */
[----:B------:R-:W-:Y:S01]  /*25c40*/  HADD2.F32 R10, -RZ, R17.H0_H0 ;  /* 0x20000011ff0a7230 */ /* 0x000fe20000004100 */
[----:B------:R-:W-:-:S02]  /*25c50*/  FFMA.FTZ R19, R13, R24, R19 ;  /* 0x000000180d137223 */ /* 0x000fc40000010013 */
[-C--:B------:R-:W-:Y:S01]  /*25c60*/  FFMA.FTZ R13, R15, R11.reuse, -R2 ;  /* 0x0000000b0f0d7223 */ /* 0x080fe20000010802 */
[--C-:B------:R-:W-:Y:S01]  /*25c70*/  HADD2.F32 R2, -RZ, R100.reuse.H0_H0 ;  /* 0x20000064ff027230 */ /* 0x100fe20000004100 */
[----:B------:R-:W-:Y:S01]  /*25c80*/  FMUL.FTZ R16, R3, R11 ;  /* 0x0000000b03107220 */ /* 0x000fe20000410000 */
[----:B------:R-:W-:Y:S01]  /*25c90*/  HADD2.F32 R3, -RZ, R100.H1_H1 ;  /* 0x30000064ff037230 */ /* 0x000fe20000004100 */
[----:B------:R-:W-:Y:S01]  /*25ca0*/  FMUL.FTZ R11, R6, R22 ;  /* 0x00000016060b7220 */ /* 0x000fe20000410000 */
[----:B------:R-:W-:Y:S01]  /*25cb0*/  F2FP.PACK_AB R19, R19, R23 ;  /* 0x000000171313723e */ /* 0x000fe200000000ff */
[----:B------:R-:W-:Y:S02]  /*25cc0*/  FFMA.FTZ R16, R15, R20, R16 ;  /* 0x000000140f107223 */ /* 0x000fe40000010010 */
[C---:B------:R-:W-:Y:S02]  /*25cd0*/  FMUL.FTZ R15, R18.reuse, R2 ;  /* 0x00000002120f7220 */ /* 0x040fe40000410000 */
[----:B------:R-:W-:Y:S01]  /*25ce0*/  FMUL.FTZ R18, R18, R3 ;  /* 0x0000000312127220 */ /* 0x000fe20000410000 */
[----:B------:R-:W-:Y:S01]  /*25cf0*/  F2FP.PACK_AB R16, R16, R13 ;  /* 0x0000000d1010723e */ /* 0x000fe200000000ff */
[----:B------:R-:W-:-:S02]  /*25d00*/  FMUL.FTZ R17, R6, R21 ;  /* 0x0000001506117220 */ /* 0x000fc40000410000 */
[C---:B------:R-:W-:Y:S02]  /*25d10*/  FFMA.FTZ R18, R14.reuse, R2, R18 ;  /* 0x000000020e127223 */ /* 0x040fe40000010012 */
[----:B------:R-:W-:Y:S02]  /*25d20*/  FFMA.FTZ R3, R14, R3, -R15 ;  /* 0x000000030e037223 */ /* 0x000fe4000001080f */
[C---:B------:R-:W-:Y:S02]  /*25d30*/  FFMA.FTZ R2, R10.reuse, R21, -R11 ;  /* 0x000000150a027223 */ /* 0x040fe4000001080b */
[----:B------:R-:W-:Y:S01]  /*25d40*/  FFMA.FTZ R17, R10, R22, R17 ;  /* 0x000000160a117223 */ /* 0x000fe20000010011 */
[----:B------:R-:W-:-:S04]  /*25d50*/  F2FP.PACK_AB R18, R18, R3 ;  /* 0x000000031212723e */ /* 0x000fc800000000ff */
[----:B------:R-:W-:-:S05]  /*25d60*/  F2FP.PACK_AB R17, R17, R2 ;  /* 0x000000021111723e */ /* 0x000fca00000000ff */
[----:B------:R1:W-:Y:S02]  /*25d70*/  ST.E.128 [R8.64+0x9000], R16 ;  /* 0x0090001008007985 */ /* 0x0003e4000c101d04 */
.L_x_2615:
[----:B------:R-:W-:Y:S05]  /*25d80*/  BSYNC B0 ;  /* 0x0000000000007941 */ /* 0x000fea0003800000 */
.L_x_2614:
[----:B------:R-:W-:-:S04]  /*25d90*/  IADD3 R2, R4, 0x60, RZ ;  /* 0x0000006004027810 */ /* 0x000fc80007ffe0ff */
[----:B------:R-:W-:-:S13]  /*25da0*/  ISETP.GE.AND P0, PT, R2, R0, PT ;  /* 0x000000000200720c */ /* 0x000fda0003f06270 */
[----:B------:R-:W-:Y:S05]  /*25db0*/  @P0 BRA `(.L_x_2609) ;  /* 0x000002a000000947 */ /* 0x000fea0003800000 */
[----:B-1----:R-:W2:Y:S01]  /*25dc0*/  LD.E.128 R16, [R8.64+0xd000] ;  /* 0x00d0000408107980 */ /* 0x002ea2000c101d00 */
[----:B------:R-:W-:Y:S01]  /*25dd0*/  SHF.R.U32.HI R6, RZ, 0x10, R59 ;  /* 0x00000010ff067819 */ /* 0x000fe2000001163b */
[----:B------:R-:W-:Y:S01]  /*25de0*/  HADD2.F32 R20, -RZ, R102.H1_H1 ;  /* 0x30000066ff147230 */ /* 0x000fe20000004100 */
[----:B------:R-:W-:Y:S01]  /*25df0*/  SHF.R.U32.HI R10, RZ, 0x10, R53 ;  /* 0x00000010ff0a7819 */ /* 0x000fe20000011635 */
[----:B------:R-:W-:Y:S01]  /*25e00*/  HADD2.F32 R11, -RZ, R103.H0_H0 ;  /* 0x20000067ff0b7230 */ /* 0x000fe20000004100 */
        /* <DEDUP_REMOVED lines=37> */
.L_x_2609:
[----:B------:R-:W-:Y:S05]  /*26060*/  BSYNC B1 ;  /* 0x0000000000017941 */ /* 0x000fea0003800000 */
.L_x_2608:
        /* <DEDUP_REMOVED lines=32> */
[----:B------:R-:W-:Y:S01]  /*26270*/  HADD2.F32 R2, -RZ, R102.H0_H0 ;  /* 0x20000066ff027230 */ /* 0x000fe20000004100 */
        /* <DEDUP_REMOVED lines=16> */
.L_x_2619:
[----:B------:R-:W-:Y:S05]  /*26380*/  BSYNC B0 ;  /* 0x0000000000007941 */ /* 0x000fea0003800000 */
.L_x_2618:
        /* <DEDUP_REMOVED lines=46> */
.L_x_2621:
[----:B------:R-:W-:Y:S05]  /*26670*/  BSYNC B0 ;  /* 0x0000000000007941 */ /* 0x000fea0003800000 */
.L_x_2620:
        /* <DEDUP_REMOVED lines=29> */
[----:B------:R-:W-:Y:S01]  /*26850*/  HADD2.F32 R2, -RZ, R109.H1_H1 ;  /* 0x3000006dff027230 */ /* 0x000fe20000004100 */
        /* <DEDUP_REMOVED lines=16> */
.L_x_2623:
[----:B------:R-:W-:Y:S05]  /*26960*/  BSYNC B0 ;  /* 0x0000000000007941 */ /* 0x000fea0003800000 */
.L_x_2622:
[----:B------:R-:W-:-:S04]  /*26970*/  IADD3 R2, R4, 0x60, RZ ;  /* 0x0000006004027810 */ /* 0x000fc80007ffe0ff */
[----:B------:R-:W-:-:S13]  /*26980*/  ISETP.GE.AND P0, PT, R2, R0, PT ;  /* 0x000000000200720c */ /* 0x000fda0003f06270 */
[----:B------:R-:W-:Y:S05]  /*26990*/  @P0 BRA `(.L_x_2617) ;  /* 0x000002a000000947 */ /* 0x000fea0003800000 */
[----:B-1----:R-:W2:Y:S01]  /*269a0*/  LD.E.128 R16, [R8.64+0xe000] ;  /* 0x00e0000408107980 */ /* 0x002ea2000c101d00 */
[----:B------:R-:W-:Y:S01]  /*269b0*/  SHF.R.U32.HI R6, RZ, 0x10, R69 ;  /* 0x00000010ff067819 */ /* 0x000fe20000011645 */
[----:B------:R-:W-:Y:S01]  /*269c0*/  HADD2.F32 R20, -RZ, R111.H1_H1 ;  /* 0x3000006fff147230 */ /* 0x000fe20000004100 */
        /* <DEDUP_REMOVED lines=39> */
.L_x_2617:
[----:B------:R-:W-:Y:S05]  /*26c40*/  BSYNC B1 ;  /* 0x0000000000017941 */ /* 0x000fea0003800000 */
.L_x_2616:
[----:B------:R-:W-:Y:S01]  /*26c50*/  IADD3 R2, R93, 0x60, RZ ;  /* 0x000000605d027810 */ /* 0x000fe20007ffe0ff */
[----:B------:R-:W-:-:S03]  /*26c60*/  IMAD.MOV.U32 R3, RZ, RZ, 0x0 ;  /* 0x00000000ff037424 */ /* 0x000fc600078e00ff */
[----:B------:R-:W-:Y:S01]  /*26c70*/  ISETP.GE.AND P0, PT, R2, R84, PT ;  /* 0x000000540200720c */ /* 0x000fe20003f06270 */
[----:B------:R-:W-:-:S12]  /*26c80*/  IMAD.MOV.U32 R2, RZ, RZ, R138 ;  /* 0x000000ffff027224 */ /* 0x000fd800078e008a */
[----:B------:R-:W-:Y:S05]  /*26c90*/  @P0 RET.REL.NODEC R2 `(_ZN7cutlass13device_kernelIN5flash19enable_sm80_to_sm89INS1_16FlashAttnFwdSm80INS1_25CollectiveMainloopFwdSm80ILi8ELi1ELb0EN4cute5tupleIJNS5_1CILi128EEENS7_ILi48EEENS7_ILi256EEEEEELi256ENS_6half_tEfNS_4arch4Sm80ELb0ELb1ELb1ELb1ELb1ELb1ELb1ELb1EEENS1_21CollectiveEpilogueFwdINS6_IJS8_SA_S9_EEENS6_IJNS7_ILi1EEESI_SI_EEESC_SE_Li256ELb1ELb1ELb1ELb0EEENS1_36VarlenDynamicPersistentTileSchedulerILi128ELi48ELi256ELi256ELb1ELb1ELb0ELb1ELb0ELb1EEEEEEEEEvNT_6ParamsE) ;  /* 0xfffd936002000950 */ /* 0x000fea0003c3ffff */
        /* <DEDUP_REMOVED lines=30> */
[----:B------:R-:W-:Y:S01]  /*26e80*/  HADD2.F32 R3, -RZ, R110.H0_H0 ;  /* 0x2000006eff037230 */ /* 0x000fe20000004100 */
        /* <DEDUP_REMOVED lines=14> */
.L_x_2625:
[----:B------:R-:W-:Y:S05]  /*26f70*/  BSYNC B0 ;  /* 0x0000000000007941 */ /* 0x000fea0003800000 */
.L_x_2624:
[----:B------:R-:W-:Y:S01]  /*26f80*/  IADD3 R2, R4, 0x20, RZ ;  /* 0x0000002004027810 */ /* 0x000fe20007ffe0ff */
[----:B------:R-:W-:Y:S03]  /*26f90*/  BSSY B0, `(.L_x_2626) ;  /* 0x000002d000007945 */ /* 0x000fe60003800000 */
[----:B------:R-:W-:-:S13]  /*26fa0*/  ISETP.GE.AND P0, PT, R2, R0, PT ;  /* 0x000000000200720c */ /* 0x000fda0003f06270 */
[----:B------:R-:W-:Y:S05]  /*26fb0*/  @P0 BRA `(.L_x_2627) ;  /* 0x000002a000000947 */ /* 0x000fea0003800000 */
[----:B-1----:R-:W2:Y:S01]  /*26fc0*/  LD.E.128 R16, [R8.64+0x7000] ;  /* 0x0070000408107980 */ /* 0x002ea2000c101d00 */
[----:B------:R-:W-:Y:S01]  /*26fd0*/  SHF.R.U32.HI R6, RZ, 0x10, R75 ;  /* 0x00000010ff067819 */ /* 0x000fe2000001164b */
[----:B------:R-:W-:Y:S01]  /*26fe0*/  HADD2.F32 R20, -RZ, R111.H0_H0 ;  /* 0x2000006fff147230 */ /* 0x000fe20000004100 */
        /* <DEDUP_REMOVED lines=39> */
.L_x_2627:
[----:B------:R-:W-:Y:S05]  /*27260*/  BSYNC B0 ;  /* 0x0000000000007941 */ /* 0x000fea0003800000 */
.L_x_2626:
        /* <DEDUP_REMOVED lines=46> */
.L_x_2629:
[----:B------:R-:W-:Y:S05]  /*27550*/  BSYNC B0 ;  /* 0x0000000000007941 */ /* 0x000fea0003800000 */
.L_x_2628:
[----:B------:R-:W-:Y:S01]  /*27560*/  IADD3 R4, R4, 0x60, RZ ;  /* 0x0000006004047810 */ /* 0x000fe20007ffe0ff */
[----:B------:R-:W-:Y:S02]  /*27570*/  IMAD.MOV.U32 R2, RZ, RZ, R138 ;  /* 0x000000ffff027224 */ /* 0x000fe400078e008a */
[----:B------:R-:W-:Y:S01]  /*27580*/  IMAD.MOV.U32 R3, RZ, RZ, 0x0 ;  /* 0x00000000ff037424 */ /* 0x000fe200078e00ff */
[----:B------:R-:W-:-:S13]  /*27590*/  ISETP.GE.AND P0, PT, R4, R0, PT ;  /* 0x000000000400720c */ /* 0x000fda0003f06270 */
[----:B------:R-:W-:Y:S05]  /*275a0*/  @P0 RET.REL.NODEC R2 `(_ZN7cutlass13device_kernelIN5flash19enable_sm80_to_sm89INS1_16FlashAttnFwdSm80INS1_25CollectiveMainloopFwdSm80ILi8ELi1ELb0EN4cute5tupleIJNS5_1CILi128EEENS7_ILi48EEENS7_ILi256EEEEEELi256ENS_6half_tEfNS_4arch4Sm80ELb0ELb1ELb1ELb1ELb1ELb1ELb1ELb1EEENS1_21CollectiveEpilogueFwdINS6_IJS8_SA_S9_EEENS6_IJNS7_ILi1EEESI_SI_EEESC_SE_Li256ELb1ELb1ELb1ELb0EEENS1_36VarlenDynamicPersistentTileSchedulerILi128ELi48ELi256ELi256ELb1ELb1ELb0ELb1ELb0ELb1EEEEEEEEEvNT_6ParamsE) ;  /* 0xfffd8a5002000950 */ /* 0x000fea0003c3ffff */
        /* <DEDUP_REMOVED lines=12> */
[----:B------:R-:W-:Y:S02]  /*27670*/  HADD2.F32 R0, -RZ, R19.H1_H1 ;  /* 0x30000013ff007230 */ /* 0x000fe40000004100 */
        /* <DEDUP_REMOVED lines=21> */
[----:B------:R-:W-:Y:S01]  /*277d0*/  FMUL.FTZ R17, R3, R15 ;  /* 0x0000000f03117220 */ /* 0x000fe20000410000 */
[----:B------:R-:W-:Y:S01]  /*277e0*/  MOV R3, 0x0 ;  /* 0x0000000000037802 */ /* 0x000fe20000000f00 */
[----:B------:R-:W-:-:S02]  /*277f0*/  FFMA.FTZ R18, R11, R0, R18 ;  /* 0x000000000b127223 */ /* 0x000fc40000010012 */
[----:B------:R-:W-:Y:S02]  /*27800*/  FFMA.FTZ R2, R11, R2, -R13 ;  /* 0x000000020b027223 */ /* 0x000fe4000001080d */
[C---:B------:R-:W-:Y:S02]  /*27810*/  FFMA.FTZ R0, R4.reuse, R15, -R6 ;  /* 0x0000000f04007223 */ /* 0x040fe40000010806 */
[----:B------:R-:W-:Y:S01]  /*27820*/  FFMA.FTZ R17, R4, R20, R17 ;  /* 0x0000001404117223 */ /* 0x000fe20000010011 */
[----:B------:R-:W-:Y:S02]  /*27830*/  F2FP.PACK_AB R18, R18, R2 ;  /* 0x000000021212723e */ /* 0x000fe400000000ff */
[----:B------:R-:W-:Y:S02]  /*27840*/  MOV R2, R138 ;  /* 0x0000008a00027202 */ /* 0x000fe40000000f00 */
[----:B------:R-:W-:-:S05]  /*27850*/  F2FP.PACK_AB R17, R17, R0 ;  /* 0x000000001111723e */ /* 0x000fca00000000ff */
[----:B------:R1:W-:Y:S01]  /*27860*/  ST.E.128 [R8.64+0xf000], R16 ;  /* 0x00f0001008007985 */ /* 0x0003e2000c101d04 */
[----:B------:R-:W-:Y:S05]  /*27870*/  RET.REL.NODEC R2 `(_ZN7cutlass13device_kernelIN5flash19enable_sm80_to_sm89INS1_16FlashAttnFwdSm80INS1_25CollectiveMainloopFwdSm80ILi8ELi1ELb0EN4cute5tupleIJNS5_1CILi128EEENS7_ILi48EEENS7_ILi256EEEEEELi256ENS_6half_tEfNS_4arch4Sm80ELb0ELb1ELb1ELb1ELb1ELb1ELb1ELb1EEENS1_21CollectiveEpilogueFwdINS6_IJS8_SA_S9_EEENS6_IJNS7_ILi1EEESI_SI_EEESC_SE_Li256ELb1ELb1ELb1ELb0EEENS1_36VarlenDynamicPersistentTileSchedulerILi128ELi48ELi256ELi256ELb1ELb1ELb0ELb1ELb0ELb1EEEEEEEEEvNT_6ParamsE) ;  /* 0xfffd878002007950 */ /* 0x000fea0003c3ffff */
.L_x_2584:
[----:B-1---5:R-:W-:-:S13]  /*27880*/  ISETP.NE.AND P0, PT, R13, 0x1, PT ;  /* 0x000000010d00780c */ /* 0x022fda0003f05270 */
[----:B------:R1:W2:Y:S04]  /*27890*/  @P0 LD.E R18, [R10.64+0x168] ;  /* 0x000168040a120980 */ /* 0x0002a8000c101900 */
[----:B-1----:R2:W3:Y:S02]  /*278a0*/  @P0 LD.E R10, [R10.64+0x16c] ;  /* 0x00016c040a0a0980 */ /* 0x0024e4000c101900 */
[----:B--2---:R-:W-:-:S05]  /*278b0*/  @P0 IMAD.HI.U32 R11, R4, R18, RZ ;  /* 0x00000012040b0227 */ /* 0x004fca00078e00ff */
[----:B---3--:R-:W-:-:S04]  /*278c0*/  @P0 SHF.R.U32.HI R4, RZ, R10, R11 ;  /* 0x0000000aff040219 */ /* 0x008fc8000001160b */
[----:B------:R-:W-:Y:S01]  /*278d0*/  SHF.R.S32.HI R10, RZ, 0x1f, R4 ;  /* 0x0000001fff0a7819 */ /* 0x000fe20000011404 */
[-C--:B------:R-:W-:Y:S02]  /*278e0*/  IMAD R20, R9, R4.reuse, RZ ;  /* 0x0000000409147224 */ /* 0x080fe400078e02ff */
[----:B------:R-:W-:Y:S02]  /*278f0*/  IMAD R11, R3, R4, RZ ;  /* 0x00000004030b7224 */ /* 0x000fe400078e02ff */
[-C--:B------:R-:W-:Y:S02]  /*27900*/  IMAD R21, R8, R10.reuse, R20 ;  /* 0x0000000a08157224 */ /* 0x080fe400078e0214 */
[C---:B------:R-:W-:Y:S02]  /*27910*/  IMAD R20, R2.reuse, R10, R11 ;  /* 0x0000000a02147224 */ /* 0x040fe400078e020b */
[----:B------:R-:W-:-:S04]  /*27920*/  IMAD.WIDE.U32 R10, R2, R4, RZ ;  /* 0x00000004020a7225 */ /* 0x000fc800078e00ff */
[----:B------:R-:W-:Y:S01]  /*27930*/  IMAD.WIDE.U32 R18, R8, R4, RZ ;  /* 0x0000000408127225 */ /* 0x000fe200078e00ff */
[----:B------:R-:W-:-:S03]  /*27940*/  IADD3 R11, R11, R20, RZ ;  /* 0x000000140b0b7210 */ /* 0x000fc60007ffe0ff */
[-C--:B------:R-:W-:Y:S01]  /*27950*/  IMAD R9, R9, R6.reuse, RZ ;  /* 0x0000000609097224 */ /* 0x080fe200078e02ff */
[----:B------:R-:W-:Y:S01]  /*27960*/  IADD3 R19, R19, R21, RZ ;  /* 0x0000001513137210 */ /* 0x000fe20007ffe0ff */
[----:B------:R-:W-:Y:S02]  /*27970*/  IMAD R4, R3, R6, RZ ;  /* 0x0000000603047224 */ /* 0x000fe400078e02ff */
[----:B------:R-:W-:-:S04]  /*27980*/  IMAD.WIDE.U32 R10, R6, R2, R10 ;  /* 0x00000002060a7225 */ /* 0x000fc800078e000a */
[----:B------:R-:W-:Y:S01]  /*27990*/  IMAD.WIDE.U32 R18, R6, R8, R18 ;  /* 0x0000000806127225 */ /* 0x000fe200078e0012 */
[----:B------:R-:W-:-:S03]  /*279a0*/  LEA R21, P0, R10, R16, 0x1 ;  /* 0x000000100a157211 */ /* 0x000fc600078008ff */
[----:B------:R-:W-:Y:S01]  /*279b0*/  IMAD R3, R8, R24, R9 ;  /* 0x0000001808037224 */ /* 0x000fe200078e0209 */
[----:B------:R-:W-:Y:S01]  /*279c0*/  LEA R20, P1, R18, R14, 0x1 ;  /* 0x0000000e12147211 */ /* 0x000fe200078208ff */
[----:B------:R-:W-:-:S03]  /*279d0*/  IMAD R2, R2, R24, R4 ;  /* 0x0000001802027224 */ /* 0x000fc600078e0204 */
[----:B------:R-:W-:Y:S02]  /*279e0*/  IADD3 R3, R19, R3, RZ ;  /* 0x0000000313037210 */ /* 0x000fe40007ffe0ff */
[----:B------:R-:W-:Y:S02]  /*279f0*/  IADD3 R2, R11, R2, RZ ;  /* 0x000000020b027210 */ /* 0x000fe40007ffe0ff */
[----:B------:R-:W-:Y:S02]  /*27a00*/  LEA.HI.X R18, R18, R15, R3, 0x1, P1 ;  /* 0x0000000f12127211 */ /* 0x000fe400008f0c03 */
[----:B------:R-:W-:Y:S01]  /*27a10*/  LEA.HI.X R16, R10, R17, R2, 0x1, P0 ;  /* 0x000000110a107211 */ /* 0x000fe200000f0c02 */
[----:B------:R-:W-:Y:S05]  /*27a20*/  BRA.DIV ~URZ, `(.L_x_2630) ;  /* 0x000051527f007947 */ /* 0x000fea000b800000 */
[----:B------:R1:W2:Y:S02]  /*27a30*/  SHFL.IDX PT, R4, R18, RZ, 0x181f ;  /* 0x00181fff12047589 */ /* 0x0002a400000e0000 */
.L_x_2666:
[----:B------:R-:W-:Y:S05]  /*27a40*/  BRA.DIV ~URZ, `(.L_x_2631) ;  /* 0x000051a27f007947 */ /* 0x000fea000b800000 */
[----:B------:R3:W4:Y:S01]  /*27a50*/  SHFL.IDX PT, R8, R20, RZ, 0x181f ;  /* 0x00181fff14087589 */ /* 0x00072200000e0000 */
[----:B--2---:R-:W-:-:S03]  /*27a60*/  MOV R9, R4 ;  /* 0x0000000400097202 */ /* 0x004fc60000000f00 */
[----:B------:R3:W2:Y:S04]  /*27a70*/  SHFL.IDX PT, R6, R16, RZ, 0x181f ;  /* 0x00181fff10067589 */ /* 0x0006a800000e0000 */
[----:B------:R3:W1:Y:S02]  /*27a80*/  SHFL.IDX PT, R2, R21, RZ, 0x181f ;  /* 0x00181fff15027589 */ /* 0x00066400000e0000 */
.L_x_2667:
        /* <DEDUP_REMOVED lines=20> */
[----:B------:R-:W-:Y:S01]  /*27bd0*/  CS2R R28, SRZ ;  /* 0x00000000001c7805 */ /* 0x000fe2000001ff00 */
[----:B------:R-:W-:Y:S01]  /*27be0*/  CS2R R42, SRZ ;  /* 0x00000000002a7805 */ /* 0x000fe2000001ff00 */
[----:B------:R-:W-:Y:S01]  /*27bf0*/  CS2R R40, SRZ ;  /* 0x0000000000287805 */ /* 0x000fe2000001ff00 */
[----:B------:R-:W-:Y:S01]  /*27c00*/  CS2R R46, SRZ ;  /* 0x00000000002e7805 */ /* 0x000fe2000001ff00 */
[----:B------:R-:W-:-:S05]  /*27c10*/  CS2R R44, SRZ ;  /* 0x00000000002c7805 */ /* 0x000fca000001ff00 */
[----:B----4-:R-:W-:Y:S02]  /*27c20*/  @!P1 IMAD.WIDE R14, R56, 0x2, R8 ;  /* 0x00000002380e9825 */ /* 0x010fe400078e0208 */
[----:B------:R-:W-:-:S03]  /*27c30*/  @!P0 SHF.R.S32.HI R4, RZ, 0x1f, R6 ;  /* 0x0000001fff048819 */ /* 0x000fc60000011406 */
[----:B------:R2:W5:Y:S01]  /*27c40*/  @!P1 LD.E.128 R32, [R14.64] ;  /* 0x000000040e209980 */ /* 0x000562000c101d00 */
[----:B------:R-:W-:-:S04]  /*27c50*/  @!P0 LEA.HI R4, R4, R6, RZ, 0x3 ;  /* 0x0000000604048211 */ /* 0x000fc800078f18ff */
[----:B------:R-:W-:-:S05]  /*27c60*/  @!P0 LOP3.LUT R4, R4, 0xfffffff8, RZ, 0xc0, !PT ;  /* 0xfffffff804048812 */ /* 0x000fca00078ec0ff */
[----:B------:R-:W-:-:S04]  /*27c70*/  @!P0 IMAD.WIDE R10, R4, 0x2, R8 ;  /* 0x00000002040a8825 */ /* 0x000fc800078e0208 */
[--C-:B-1----:R-:W-:Y:S01]  /*27c80*/  @!P0 IMAD.WIDE R8, R4, 0x2, R2.reuse ;  /* 0x0000000204088825 */ /* 0x102fe200078e0202 */
[----:B------:R2:W5:Y:S03]  /*27c90*/  @!P0 LD.E.128 R40, [R10.64] ;  /* 0x000000040a288980 */ /* 0x000566000c101d00 */
[----:B------:R-:W-:Y:S01]  /*27ca0*/  @!P1 IMAD.WIDE R2, R56, 0x2, R2 ;  /* 0x0000000238029825 */ /* 0x000fe200078e0202 */
[----:B------:R2:W5:Y:S04]  /*27cb0*/  @!P0 LD.E.128 R44, [R8.64] ;  /* 0x00000004082c8980 */ /* 0x000568000c101d00 */
[----:B------:R2:W5:Y:S02]  /*27cc0*/  @!P1 LD.E.128 R28, [R2.64] ;  /* 0x00000004021c9980 */ /* 0x000564000c101d00 */
.L_x_2633:
[----:B------:R-:W-:Y:S05]  /*27cd0*/  BSYNC B0 ;  /* 0x0000000000007941 */ /* 0x000fea0003800000 */
.L_x_2632:
[----:B-----5:R-:W-:Y:S02]  /*27ce0*/  IMAD.MOV.U32 R6, RZ, RZ, R42 ;  /* 0x000000ffff067224 */ /* 0x020fe400078e002a */
[----:B------:R-:W-:-:S02]  /*27cf0*/  IMAD.MOV.U32 R4, RZ, RZ, R43 ;  /* 0x000000ffff047224 */ /* 0x000fc400078e002b */
[----:B--2---:R-:W-:Y:S01]  /*27d00*/  IMAD.MOV.U32 R3, RZ, RZ, R40 ;  /* 0x000000ffff037224 */ /* 0x004fe200078e0028 */
[----:B------:R-:W-:Y:S01]  /*27d10*/  PRMT R109, R6, 0x7610, R109 ;  /* 0x00007610066d7816 */ /* 0x000fe2000000006d */
[----:B-1----:R-:W-:Y:S01]  /*27d20*/  IMAD.MOV.U32 R2, RZ, RZ, R41 ;  /* 0x000000ffff027224 */ /* 0x002fe200078e0029 */
        /* <DEDUP_REMOVED lines=28> */
[----:B------:R1:W2:Y:S04]  /*27ef0*/  SHFL.IDX PT, R9, R18, 0x1, 0x181f ;  /* 0x00381f0012097f89 */ /* 0x0002a800000e0000 */
[----:B----4-:R1:W4:Y:S04]  /*27f00*/  SHFL.IDX PT, R8, R20, 0x1, 0x181f ;  /* 0x00381f0014087f89 */ /* 0x01032800000e0000 */
[----:B------:R1:W3:Y:S04]  /*27f10*/  SHFL.IDX PT, R4, R16, 0x1, 0x181f ;  /* 0x00381f0010047f89 */ /* 0x0002e800000e0000 */
[----:B------:R1:W1:Y:S02]  /*27f20*/  SHFL.IDX PT, R2, R21, 0x1, 0x181f ;  /* 0x00381f0015027f89 */ /* 0x00026400000e0000 */
.L_x_2668:
        /* <DEDUP_REMOVED lines=23> */
[----:B--2-4-:R-:W-:Y:S02]  /*280a0*/  @!P1 IMAD.WIDE R14, R56, 0x2, R8 ;  /* 0x00000002380e9825 */ /* 0x014fe400078e0208 */
        /* <DEDUP_REMOVED lines=10> */
.L_x_2636:
[----:B------:R-:W-:Y:S05]  /*28150*/  BSYNC B0 ;  /* 0x0000000000007941 */ /* 0x000fea0003800000 */
.L_x_2635:
[----:B--2--5:R-:W-:Y:S02]  /*28160*/  IMAD.MOV.U32 R3, RZ, RZ, R64 ;  /* 0x000000ffff037224 */ /* 0x024fe400078e0040 */
[----:B-1----:R-:W-:-:S02]  /*28170*/  IMAD.MOV.U32 R2, RZ, RZ, R65 ;  /* 0x000000ffff027224 */ /* 0x002fc400078e0041 */
        /* <DEDUP_REMOVED lines=12> */
[----:B------:R-:W-:-:S02]  /*28240*/  IMAD.MOV.U32 R3, RZ, RZ, R60 ;  /* 0x000000ffff037224 */ /* 0x000fc400078e003c */
        /* <DEDUP_REMOVED lines=13> */
[----:B------:R-:W-:Y:S02]  /*28320*/  PRMT R111, R6, 0x5410, R4 ;  /* 0x00005410066f7816 */ /* 0x000fe40000000004 */
[----:B------:R-:W-:Y:S01]  /*28330*/  PRMT R108, R108, 0x5410, R2 ;  /* 0x000054106c6c7816 */ /* 0x000fe20000000002 */
[----:B------:R-:W-:Y:S05]  /*28340*/  BRA.DIV ~URZ, `(.L_x_2637) ;  /* 0x00004b727f007947 */ /* 0x000fea000b800000 */
[----:B------:R1:W2:Y:S02]  /*28350*/  SHFL.IDX PT, R4, R18, 0x2, 0x181f ;  /* 0x00581f0012047f89 */ /* 0x0002a400000e0000 */
.L_x_2669:
[----:B------:R-:W-:Y:S05]  /*28360*/  BRA.DIV ~URZ, `(.L_x_2638) ;  /* 0x00004bc27f007947 */ /* 0x000fea000b800000 */
[----:B----4-:R3:W4:Y:S01]  /*28370*/  SHFL.IDX PT, R8, R20, 0x2, 0x181f ;  /* 0x00581f0014087f89 */ /* 0x01072200000e0000 */
[----:B--2---:R-:W-:-:S03]  /*28380*/  MOV R9, R4 ;  /* 0x0000000400097202 */ /* 0x004fc60000000f00 */
[----:B------:R3:W2:Y:S04]  /*28390*/  SHFL.IDX PT, R6, R16, 0x2, 0x181f ;  /* 0x00581f0010067f89 */ /* 0x0006a800000e0000 */
[----:B------:R3:W1:Y:S02]  /*283a0*/  SHFL.IDX PT, R2, R21, 0x2, 0x181f ;  /* 0x00581f0015027f89 */ /* 0x00066400000e0000 */
.L_x_2670:
        /* <DEDUP_REMOVED lines=21> */
[----:B------:R-:W-:-:S07]  /*28500*/  CS2R R84, SRZ ;  /* 0x0000000000547805 */ /* 0x000fce000001ff00 */
[----:B----4-:R-:W-:Y:S02]  /*28510*/  @!P1 IMAD.WIDE R10, R56, 0x2, R8 ;  /* 0x00000002380a9825 */ /* 0x010fe400078e0208 */
[----:B------:R-:W-:Y:S01]  /*28520*/  @!P0 SHF.R.S32.HI R4, RZ, 0x1f, R6 ;  /* 0x0000001fff048819 */ /* 0x000fe20000011406 */
[----:B------:R-:W-:Y:S02]  /*28530*/  CS2R R82, SRZ ;  /* 0x0000000000527805 */ /* 0x000fe4000001ff00 */
[----:B------:R2:W5:Y:S01]  /*28540*/  @!P1 LD.E.128 R72, [R10.64] ;  /* 0x000000040a489980 */ /* 0x000562000c101d00 */
[----:B------:R-:W-:-:S04]  /*28550*/  @!P0 LEA.HI R4, R4, R6, RZ, 0x3 ;  /* 0x0000000604048211 */ /* 0x000fc800078f18ff */
[----:B------:R-:W-:Y:S01]  /*28560*/  @!P0 LOP3.LUT R4, R4, 0xfffffff8, RZ, 0xc0, !PT ;  /* 0xfffffff804048812 */ /* 0x000fe200078ec0ff */
[----:B------:R-:W-:-:S04]  /*28570*/  CS2R R80, SRZ ;  /* 0x0000000000507805 */ /* 0x000fc8000001ff00 */
[----:B--2---:R-:W-:-:S04]  /*28580*/  @!P0 IMAD.WIDE R10, R4, 0x2, R8 ;  /* 0x00000002040a8825 */ /* 0x004fc800078e0208 */
[--C-:B-1----:R-:W-:Y:S01]  /*28590*/  @!P0 IMAD.WIDE R8, R4, 0x2, R2.reuse ;  /* 0x0000000204088825 */ /* 0x102fe200078e0202 */
[----:B------:R1:W5:Y:S03]  /*285a0*/  @!P0 LD.E.128 R84, [R10.64] ;  /* 0x000000040a548980 */ /* 0x000366000c101d00 */
[----:B------:R-:W-:Y:S01]  /*285b0*/  @!P1 IMAD.WIDE R2, R56, 0x2, R2 ;  /* 0x0000000238029825 */ /* 0x000fe200078e0202 */
[----:B------:R1:W5:Y:S04]  /*285c0*/  @!P0 LD.E.128 R80, [R8.64] ;  /* 0x0000000408508980 */ /* 0x000368000c101d00 */
[----:B------:R1:W5:Y:S02]  /*285d0*/  @!P1 LD.E.128 R68, [R2.64] ;  /* 0x0000000402449980 */ /* 0x000364000c101d00 */
.L_x_2640:
[----:B------:R-:W-:Y:S05]  /*285e0*/  BSYNC B0 ;  /* 0x0000000000007941 */ /* 0x000fea0003800000 */
.L_x_2639:
[----:B-----5:R-:W-:Y:S01]  /*285f0*/  IMAD.MOV.U32 R6, RZ, RZ, R86 ;  /* 0x000000ffff067224 */ /* 0x020fe200078e0056 */
[----:B------:R-:W-:Y:S01]  /*28600*/  CS2R R102, SRZ ;  /* 0x0000000000667805 */ /* 0x000fe2000001ff00 */
[----:B-1----:R-:W-:-:S02]  /*28610*/  IMAD.MOV.U32 R3, RZ, RZ, R84 ;  /* 0x000000ffff037224 */ /* 0x002fc400078e0054 */
[----:B------:R-:W-:Y:S02]  /*28620*/  IMAD.MOV.U32 R2, RZ, RZ, R85 ;  /* 0x000000ffff027224 */ /* 0x000fe400078e0055 */
        /* <DEDUP_REMOVED lines=14> */
[----:B------:R-:W-:Y:S01]  /*28710*/  PRMT R122, R2, 0x7610, R122 ;  /* 0x00007610027a7816 */ /* 0x000fe2000000007a */
[----:B------:R-:W-:Y:S01]  /*28720*/  IMAD.MOV.U32 R2, RZ, RZ, R81 ;  /* 0x000000ffff027224 */ /* 0x000fe200078e0051 */
[----:B------:R-:W-:Y:S01]  /*28730*/  PRMT R120, R6, 0x5410, R4 ;  /* 0x0000541006787816 */ /* 0x000fe20000000004 */
[----:B------:R-:W-:Y:S01]  /*28740*/  IMAD.SHL.U32 R6, R76, 0x80, RZ ;  /* 0x000000804c067824 */ /* 0x000fe200078e00ff */
[----:B------:R-:W-:Y:S01]  /*28750*/  PRMT R124, R3, 0x7610, R124 ;  /* 0x00007610037c7816 */ /* 0x000fe2000000007c */
[----:B------:R-:W-:Y:S01]  /*28760*/  IMAD.MOV.U32 R3, RZ, RZ, R70 ;  /* 0x000000ffff037224 */ /* 0x000fe200078e0046 */
[----:B------:R-:W-:Y:S01]  /*28770*/  PRMT R123, R2, 0x7610, R123 ;  /* 0x00007610027b7816 */ /* 0x000fe2000000007b */
[----:B------:R-:W-:Y:S01]  /*28780*/  IMAD.MOV.U32 R2, RZ, RZ, R71 ;  /* 0x000000ffff027224 */ /* 0x000fe200078e0047 */
[----:B------:R-:W-:-:S02]  /*28790*/  SHF.R.S32.HI R4, RZ, 0x1f, R22 ;  /* 0x0000001fff047819 */ /* 0x000fc40000011416 */
[----:B------:R-:W-:Y:S01]  /*287a0*/  PRMT R118, R118, 0x5410, R3 ;  /* 0x0000541076767816 */ /* 0x000fe20000000003 */
[----:B------:R-:W-:Y:S01]  /*287b0*/  IMAD.MOV.U32 R3, RZ, RZ, R68 ;  /* 0x000000ffff037224 */ /* 0x000fe200078e0044 */
[----:B------:R-:W-:Y:S01]  /*287c0*/  PRMT R119, R119, 0x5410, R2 ;  /* 0x0000541077777816 */ /* 0x000fe20000000002 */
[----:B------:R-:W-:Y:S01]  /*287d0*/  IMAD.MOV.U32 R2, RZ, RZ, R69 ;  /* 0x000000ffff027224 */ /* 0x000fe200078e0045 */
[----:B------:R-:W-:Y:S02]  /*287e0*/  LEA.HI R4, R4, R22, RZ, 0x3 ;  /* 0x0000001604047211 */ /* 0x000fe400078f18ff */
[----:B------:R-:W-:Y:S02]  /*287f0*/  PRMT R118, R3, 0x7610, R118 ;  /* 0x0000761003767816 */ /* 0x000fe40000000076 */
[----:B------:R-:W-:Y:S02]  /*28800*/  LEA.HI.SX32 R10, R4, R6, 0x1d ;  /* 0x00000006040a7211 */ /* 0x000fe400078feaff */
[----:B------:R-:W-:Y:S01]  /*28810*/  PRMT R117, R2, 0x7610, R117 ;  /* 0x0000761002757816 */ /* 0x000fe20000000075 */
[----:B------:R-:W-:Y:S05]  /*28820*/  BRA.DIV ~URZ, `(.L_x_2641) ;  /* 0x000048427f007947 */ /* 0x000fea000b800000 */
[----:B------:R1:W2:Y:S02]  /*28830*/  SHFL.IDX PT, R4, R18, 0x3, 0x181f ;  /* 0x00781f0012047f89 */ /* 0x0002a400000e0000 */
.L_x_2671:
[----:B------:R-:W-:Y:S05]  /*28840*/  BRA.DIV ~URZ, `(.L_x_2642) ;  /* 0x000048927f007947 */ /* 0x000fea000b800000 */
[----:B----4-:R4:W1:Y:S01]  /*28850*/  SHFL.IDX PT, R8, R20, 0x3, 0x181f ;  /* 0x00781f0014087f89 */ /* 0x01086200000e0000 */
[----:B--2---:R-:W-:-:S03]  /*28860*/  MOV R9, R4 ;  /* 0x0000000400097202 */ /* 0x004fc60000000f00 */
[----:B------:R4:W2:Y:S04]  /*28870*/  SHFL.IDX PT, R6, R16, 0x3, 0x181f ;  /* 0x00781f0010067f89 */ /* 0x0008a800000e0000 */
[----:B------:R4:W3:Y:S02]  /*28880*/  SHFL.IDX PT, R2, R21, 0x3, 0x181f ;  /* 0x00781f0015027f89 */ /* 0x0008e400000e0000 */
.L_x_2672:
[----:B------:R-:W-:Y:S01]  /*28890*/  IADD3 R3, R10, 0x60, RZ ;  /* 0x000000600a037810 */ /* 0x000fe20007ffe0ff */
[----:B------:R-:W-:Y:S01]  /*288a0*/  BSSY B0, `(.L_x_2643) ;  /* 0x0000021000007945 */ /* 0x000fe20003800000 */
[----:B------:R-:W-:Y:S01]  /*288b0*/  CS2R R100, SRZ ;  /* 0x0000000000647805 */ /* 0x000fe2000001ff00 */
[----:B------:R-:W-:Y:S01]  /*288c0*/  CS2R R90, SRZ ;  /* 0x00000000005a7805 */ /* 0x000fe2000001ff00 */
[----:B------:R-:W-:Y:S01]  /*288d0*/  ISETP.GE.AND P0, PT, R3, R13, PT ;  /* 0x0000000d0300720c */ /* 0x000fe20003f06270 */
[----:B--2---:R-:W-:Y:S01]  /*288e0*/  IMAD.MOV.U32 R3, RZ, RZ, R6 ;  /* 0x000000ffff037224 */ /* 0x004fe200078e0006 */
[----:B------:R-:W-:Y:S01]  /*288f0*/  CS2R R88, SRZ ;  /* 0x0000000000587805 */ /* 0x000fe2000001ff00 */
[----:B------:R-:W-:Y:S01]  /*28900*/  CS2R R98, SRZ ;  /* 0x0000000000627805 */ /* 0x000fe2000001ff00 */
[----:B------:R-:W-:Y:S01]  /*28910*/  CS2R R96, SRZ ;  /* 0x0000000000607805 */ /* 0x000fe2000001ff00 */
[----:B------:R-:W-:Y:S01]  /*28920*/  CS2R R78, SRZ ;  /* 0x00000000004e7805 */ /* 0x000fe2000001ff00 */
[----:B------:R-:W-:-:S07]  /*28930*/  CS2R R76, SRZ ;  /* 0x00000000004c7805 */ /* 0x000fce000001ff00 */
        /* <DEDUP_REMOVED lines=10> */
[----:B-1----:R-:W-:Y:S02]  /*289e0*/  @!P1 IMAD.WIDE R10, R56, 0x2, R8 ;  /* 0x00000002380a9825 */ /* 0x002fe400078e0208 */
[----:B------:R-:W-:Y:S01]  /*289f0*/  @!P0 SHF.R.S32.HI R4, RZ, 0x1f, R6 ;  /* 0x0000001fff048819 */ /* 0x000fe20000011406 */
[----:B------:R-:W-:Y:S01]  /*28a00*/  CS2R R98, SRZ ;  /* 0x0000000000627805 */ /* 0x000fe2000001ff00 */
[----:B------:R-:W-:Y:S01]  /*28a10*/  CS2R R96, SRZ ;  /* 0x0000000000607805 */ /* 0x000fe2000001ff00 */
[----:B------:R1:W5:Y:S01]  /*28a20*/  @!P1 LD.E.128 R88, [R10.64] ;  /* 0x000000040a589980 */ /* 0x000362000c101d00 */
[----:B------:R-:W-:-:S04]  /*28a30*/  @!P0 LEA.HI R4, R4, R6, RZ, 0x3 ;  /* 0x0000000604048211 */ /* 0x000fc800078f18ff */
[----:B------:R-:W-:-:S05]  /*28a40*/  @!P0 LOP3.LUT R4, R4, 0xfffffff8, RZ, 0xc0, !PT ;  /* 0xfffffff804048812 */ /* 0x000fca00078ec0ff */
[----:B------:R-:W-:-:S05]  /*28a50*/  @!P0 IMAD.WIDE R8, R4, 0x2, R8 ;  /* 0x0000000204088825 */ /* 0x000fca00078e0208 */
[----:B------:R2:W5:Y:S02]  /*28a60*/  @!P0 LD.E.128 R100, [R8.64] ;  /* 0x0000000408648980 */ /* 0x000564000c101d00 */
[----:B--23--:R-:W-:-:S04]  /*28a70*/  @!P1 IMAD.WIDE R8, R56, 0x2, R2 ;  /* 0x0000000238089825 */ /* 0x00cfc800078e0202 */
[----:B------:R-:W-:Y:S01]  /*28a80*/  @!P0 IMAD.WIDE R2, R4, 0x2, R2 ;  /* 0x0000000204028825 */ /* 0x000fe200078e0202 */
[----:B------:R1:W5:Y:S04]  /*28a90*/  @!P1 LD.E.128 R76, [R8.64] ;  /* 0x00000004084c9980 */ /* 0x000368000c101d00 */
[----:B------:R1:W5:Y:S02]  /*28aa0*/  @!P0 LD.E.128 R96, [R2.64] ;  /* 0x0000000402608980 */ /* 0x000364000c101d00 */
.L_x_2644:
[----:B------:R-:W-:Y:S05]  /*28ab0*/  BSYNC B0 ;  /* 0x0000000000007941 */ /* 0x000fea0003800000 */
.L_x_2643:
[----:B------:R-:W-:Y:S01]  /*28ac0*/  IADD3 R6, R92, -c[0x0][0x20], RZ ;  /* 0x800008005c067a10 */ /* 0x000fe20007ffe0ff */
[----:B------:R-:W-:-:S04]  /*28ad0*/  DEPBAR.LE SB0, 0x1 ;  /* 0x000080400000791a */ /* 0x000fc80000000000 */
[----:B-1-3--:R-:W2:Y:S01]  /*28ae0*/  LDL.64 R2, [R6+0x20] ;  /* 0x0000200006027983 */ /* 0x00aea20000100a00 */
[----:B------:R-:W-:Y:S03]  /*28af0*/  WARPSYNC 0xffffffff ;  /* 0xffffffff00007948 */ /* 0x000fe60003800000 */
[----:B------:R-:W-:Y:S06]  /*28b00*/  BAR.SYNC.DEFER_BLOCKING 0x0 ;  /* 0x0000000000007b1d */ /* 0x000fec0000010000 */
[----:B--2---:R1:W2:Y:S02]  /*28b10*/  LD.E R2, [R2.64] ;  /* 0x0000000402027980 */ /* 0x0042a4000c101900 */
[----:B-1---5:R-:W-:-:S05]  /*28b20*/  IMAD.MOV.U32 R3, RZ, RZ, R102 ;  /* 0x000000ffff037224 */ /* 0x022fca00078e0066 */
[----:B------:R-:W-:Y:S01]  /*28b30*/  PRMT R132, R132, 0x5410, R3 ;  /* 0x0000541084847816 */ /* 0x000fe20000000003 */
[----:B------:R-:W-:-:S05]  /*28b40*/  IMAD.MOV.U32 R3, RZ, RZ, R100 ;  /* 0x000000ffff037224 */ /* 0x000fca00078e0064 */
[----:B------:R-:W-:Y:S01]  /*28b50*/  PRMT R132, R3, 0x7610, R132 ;  /* 0x0000761003847816 */ /* 0x000fe20000000084 */
[----:B------:R-:W-:Y:S02]  /*28b60*/  IMAD.MOV.U32 R3, RZ, RZ, R90 ;  /* 0x000000ffff037224 */ /* 0x000fe400078e005a */
[----:B--2---:R-:W-:Y:S02]  /*28b70*/  IMAD R4, R2, -0x80, R13 ;  /* 0xffffff8002047824 */ /* 0x004fe400078e020d */
[----:B------:R-:W-:-:S05]  /*28b80*/  IMAD.MOV.U32 R2, RZ, RZ, R103 ;  /* 0x000000ffff027224 */ /* 0x000fca00078e0067 */
[----:B------:R-:W-:Y:S01]  /*28b90*/  PRMT R130, R130, 0x5410, R2 ;  /* 0x0000541082827816 */ /* 0x000fe20000000002 */
[----:B------:R-:W-:-:S05]  /*28ba0*/  IMAD.MOV.U32 R2, RZ, RZ, R101 ;  /* 0x000000ffff027224 */ /* 0x000fca00078e0065 */
[----:B------:R-:W-:Y:S01]  /*28bb0*/  PRMT R129, R129, 0x5410, R2 ;  /* 0x0000541081817816 */ /* 0x000fe20000000002 */
[----:B------:R-:W-:-:S05]  /*28bc0*/  IMAD.MOV.U32 R2, RZ, RZ, R91 ;  /* 0x000000ffff027224 */ /* 0x000fca00078e005b */
[----:B------:R-:W-:Y:S01]  /*28bd0*/  PRMT R128, R3, 0x5410, R2 ;  /* 0x0000541003807816 */ /* 0x000fe20000000002 */
[----:B------:R-:W-:Y:S02]  /*28be0*/  IMAD.MOV.U32 R2, RZ, RZ, R89 ;  /* 0x000000ffff027224 */ /* 0x000fe400078e0059 */
        /* <DEDUP_REMOVED lines=18> */
[----:B------:R-:W-:Y:S02]  /*28d10*/  PRMT R92, R2, 0x7610, R92 ;  /* 0x00007610025c7816 */ /* 0x000fe4000000005c */
[----:B------:R-:W2:Y:S01]  /*28d20*/  LDL.64 R2, [R6+0x28] ;  /* 0x0000280006027983 */ /* 0x000ea20000100a00 */
[----:B------:R-:W-:-:S04]  /*28d30*/  IMNMX R59, R4, 0x80, PT ;  /* 0x00000080043b7817 */ /* 0x000fc80003800200 */
[----:B------:R-:W-:Y:S01]  /*28d40*/  ISETP.GE.AND P0, PT, R93, R59, PT ;  /* 0x0000003b5d00720c */ /* 0x000fe20003f06270 */
[----:B------:R-:W-:Y:S01]  /*28d50*/  BSSY B1, `(.L_x_2645) ;  /* 0x00000dc000017945 */ /* 0x000fe20003800000 */
[----:B--2---:R1:W5:Y:S11]  /*28d60*/  LD.E.64 R36, [R2.64] ;  /* 0x0000000402247980 */ /* 0x004376000c101b00 */
[----:B------:R-:W-:Y:S05]  /*28d70*/  @P0 BRA `(.L_x_2646) ;  /* 0x00000d9000000947 */ /* 0x000fea0003800000 */
[----:B-1----:R-:W-:Y:S01]  /*28d80*/  SHF.R.S32.HI R2, RZ, 0x1f, R22 ;  /* 0x0000001fff027819 */ /* 0x002fe20000011416 */
[----:B------:R-:W-:Y:S01]  /*28d90*/  BSSY B0, `(.L_x_2647) ;  /* 0x000006b000007945 */ /* 0x000fe20003800000 */
[----:B------:R-:W-:-:S02]  /*28da0*/  ISETP.GE.AND P0, PT, R56, R0, PT ;  /* 0x000000003800720c */ /* 0x000fc40003f06270 */
[----:B------:R-:W-:-:S05]  /*28db0*/  LEA.HI R2, R2, R22, RZ, 0x6 ;  /* 0x0000001602027211 */ /* 0x000fca00078f30ff */
[----:B------:R-:W-:Y:S02]  /*28dc0*/  IMAD.SHL.U32 R3, R2, 0x8, RZ ;  /* 0x0000000802037824 */ /* 0x000fe400078e00ff */
[----:B------:R-:W-:-:S03]  /*28dd0*/  IMAD.SHL.U32 R2, R93, 0x40, RZ ;  /* 0x000000405d027824 */ /* 0x000fc600078e00ff */
[----:B------:R-:W-:Y:S02]  /*28de0*/  LOP3.LUT R14, R3, 0xfffffe00, RZ, 0xc0, !PT ;  /* 0xfffffe00030e7812 */ /* 0x000fe400078ec0ff */
[----:B------:R-:W-:Y:S01]  /*28df0*/  LOP3.LUT R2, R2, 0x1c0, RZ, 0xc0, !PT ;  /* 0x000001c002027812 */ /* 0x000fe200078ec0ff */
[----:B------:R-:W-:Y:S05]  /*28e00*/  @P0 BRA `(.L_x_2648) ;  /* 0x0000063000000947 */ /* 0x000fea0003800000 */
[----:B------:R-:W-:Y:S02]  /*28e10*/  LEA.HI R4, R0, R39, RZ, 0x1d ;  /* 0x0000002700047211 */ /* 0x000fe400078fe8ff */
[----:B------:R-:W-:Y:S02]  /*28e20*/  SHF.R.U32.HI R6, RZ, 0x3, R2 ;  /* 0x00000003ff067819 */ /* 0x000fe40000011602 */
[----:B------:R-:W-:-:S04]  /*28e30*/  SHF.R.S32.HI R3, RZ, 0x1f, R4 ;  /* 0x0000001fff037819 */ /* 0x000fc80000011404 */
[----:B------:R-:W-:Y:S02]  /*28e40*/  LEA.HI R3, R3, R4, RZ, 0x3 ;  /* 0x0000000403037211 */ /* 0x000fe400078f18ff */
[----:B------:R-:W-:Y:S02]  /*28e50*/  SHF.L.U32 R4, R4, 0x3, RZ ;  /* 0x0000000304047819 */ /* 0x000fe400000006ff */
[----:B------:R-:W-:Y:S02]  /*28e60*/  SHF.L.U32 R3, R3, 0xa, RZ ;  /* 0x0000000a03037819 */ /* 0x000fe400000006ff */
[----:B------:R-:W-:Y:S02]  /*28e70*/  LOP3.LUT R4, R2, 0x38, R4, 0xf8, !PT ;  /* 0x0000003802047812 */ /* 0x000fe400078ef804 */
[----:B------:R-:W-:Y:S02]  /*28e80*/  LOP3.LUT R3, R3, 0xffffe000, RZ, 0xc0, !PT ;  /* 0xffffe00003037812 */ /* 0x000fe400078ec0ff */
[----:B------:R-:W-:-:S04]  /*28e90*/  LOP3.LUT R4, R4, R6, RZ, 0x3c, !PT ;  /* 0x0000000604047212 */ /* 0x000fc800078e3cff */
[----:B------:R-:W-:Y:S02]  /*28ea0*/  IADD3 R4, R4, R3, R14 ;  /* 0x0000000304047210 */ /* 0x000fe40007ffe00e */
[----:B------:R-:W-:-:S03]  /*28eb0*/  LOP3.LUT R3, R2, 0x38, R56, 0xf8, !PT ;  /* 0x0000003802037812 */ /* 0x000fc600078ef838 */
[----:B-----5:R-:W-:Y:S01]  /*28ec0*/  IMAD.WIDE.U32 R26, R4, 0x2, R36 ;  /* 0x00000002041a7825 */ /* 0x020fe200078e0024 */
[----:B------:R-:W-:-:S04]  /*28ed0*/  LOP3.LUT R3, R3, R6, RZ, 0x3c, !PT ;  /* 0x0000000603037212 */ /* 0x000fc800078e3cff */
[----:B------:R-:W-:Y:S01]  /*28ee0*/  IADD3 R3, R14, R3, RZ ;  /* 0x000000030e037210 */ /* 0x000fe20007ffe0ff */
[----:B----4-:R-:W2:Y:S04]  /*28ef0*/  LD.E.128 R16, [R26.64] ;  /* 0x000000041a107980 */ /* 0x010ea8000c101d00 */
[----:B------:R-:W-:-:S05]  /*28f00*/  IMAD.WIDE.U32 R24, R3, 0x2, R36 ;  /* 0x0000000203187825 */ /* 0x000fca00078e0024 */
[----:B------:R-:W3:Y:S01]  /*28f10*/  LD.E.128 R20, [R24.64] ;  /* 0x0000000418147980 */ /* 0x000ee2000c101d00 */
[--C-:B------:R-:W-:Y:S02]  /*28f20*/  HADD2.F32 R3, -RZ, R38.reuse.H0_H0 ;  /* 0x20000026ff037230 */ /* 0x100fe40000004100 */
[----:B------:R-:W-:Y:S01]  /*28f30*/  HADD2.F32 R4, -RZ, R38.H1_H1 ;  /* 0x30000026ff047230 */ /* 0x000fe20000004100 */
[----:B------:R-:W-:Y:S02]  /*28f40*/  SHF.R.U64 R11, R28, 0x10, R29 ;  /* 0x000000101c0b7819 */ /* 0x000fe4000000121d */
[----:B------:R-:W-:Y:S02]  /*28f50*/  SHF.R.U64 R13, R32, 0x10, R33 ;  /* 0x00000010200d7819 */ /* 0x000fe40000001221 */
[----:B------:R-:W-:Y:S01]  /*28f60*/  SHF.R.U64 R15, R34, 0x10, R35 ;  /* 0x00000010220f7819 */ /* 0x000fe20000001223 */
[----:B--2---:R-:W-:-:S05]  /*28f70*/  HADD2.F32 R8, -RZ, R17.H0_H0 ;  /* 0x20000011ff087230 */ /* 0x004fca0000004100 */
[----:B------:R-:W-:Y:S01]  /*28f80*/  FMUL.FTZ R6, R8, R3 ;  /* 0x0000000308067220 */ /* 0x000fe20000410000 */
[----:B---3--:R-:W-:-:S05]  /*28f90*/  HADD2.F32 R9, -RZ, R21.H0_H0 ;  /* 0x20000015ff097230 */ /* 0x008fca0000004100 */
[-C--:B------:R-:W-:Y:S02]  /*28fa0*/  FFMA.FTZ R38, R9, R4.reuse, -R6 ;  /* 0x0000000409267223 */ /* 0x080fe40000010806 */
[----:B------:R-:W-:-:S04]  /*28fb0*/  FMUL.FTZ R4, R8, R4 ;  /* 0x0000000408047220 */ /* 0x000fc80000410000 */
[----:B------:R-:W-:Y:S01]  /*28fc0*/  FFMA.FTZ R57, R9, R3, R4 ;  /* 0x0000000309397223 */ /* 0x000fe20000010004 */
[----:B------:R-:W-:Y:S02]  /*28fd0*/  SHF.R.U32.HI R3, RZ, 0x10, R29 ;  /* 0x00000010ff037819 */ /* 0x000fe4000001161d */
[----:B------:R-:W-:-:S03]  /*28fe0*/  SHF.R.U32.HI R4, RZ, 0x10, R33 ;  /* 0x00000010ff047819 */ /* 0x000fc60000011621 */
[----:B------:R-:W-:Y:S02]  /*28ff0*/  HADD2.F32 R9, -RZ, R3.H0_H0 ;  /* 0x20000003ff097230 */ /* 0x000fe40000004100 */
[----:B------:R-:W-:Y:S02]  /*29000*/  HADD2.F32 R3, -RZ, R17.H1_H1 ;  /* 0x30000011ff037230 */ /* 0x000fe40000004100 */
[----:B------:R-:W-:Y:S02]  /*29010*/  HADD2.F32 R8, -RZ, R4.H0_H0 ;  /* 0x20000004ff087230 */ /* 0x000fe40000004100 */
[----:B------:R-:W-:Y:S01]  /*29020*/  HADD2.F32 R4, -RZ, R21.H1_H1 ;  /* 0x30000015ff047230 */ /* 0x000fe20000004100 */
[CC--:B------:R-:W-:Y:S02]  /*29030*/  FMUL.FTZ R6, R3.reuse, R9.reuse ;  /* 0x0000000903067220 */ /* 0x0c0fe40000410000 */
[-C--:B------:R-:W-:Y:S02]  /*29040*/  FMUL.FTZ R3, R3, R8.reuse ;  /* 0x0000000803037220 */ /* 0x080fe40000410000 */
[C---:B------:R-:W-:Y:S01]  /*29050*/  FFMA.FTZ R17, R4.reuse, R8, -R6 ;  /* 0x0000000804117223 */ /* 0x040fe20000010806 */
[----:B------:R-:W-:Y:S01]  /*29060*/  HADD2.F32 R8, -RZ, R19.H0_H0 ;  /* 0x20000013ff087230 */ /* 0x000fe20000004100 */
[----:B------:R-:W-:Y:S01]  /*29070*/  FFMA.FTZ R29, R4, R9, R3 ;  /* 0x00000009041d7223 */ /* 0x000fe20000010003 */
[----:B------:R-:W-:-:S02]  /*29080*/  HADD2.F32 R3, -RZ, R58.H0_H0 ;  /* 0x2000003aff037230 */ /* 0x000fc40000004100 */
[----:B------:R-:W-:Y:S02]  /*29090*/  HADD2.F32 R4, -RZ, R58.H1_H1 ;  /* 0x3000003aff047230 */ /* 0x000fe40000004100 */
[----:B------:R-:W-:Y:S01]  /*290a0*/  HADD2.F32 R9, -RZ, R23.H0_H0 ;  /* 0x20000017ff097230 */ /* 0x000fe20000004100 */
[----:B------:R-:W-:-:S04]  /*290b0*/  FMUL.FTZ R6, R8, R3 ;  /* 0x0000000308067220 */ /* 0x000fc80000410000 */
[-C--:B------:R-:W-:Y:S02]  /*290c0*/  FFMA.FTZ R28, R9, R4.reuse, -R6 ;  /* 0x00000004091c7223 */ /* 0x080fe40000010806 */
[----:B------:R-:W-:-:S04]  /*290d0*/  FMUL.FTZ R4, R8, R4 ;  /* 0x0000000408047220 */ /* 0x000fc80000410000 */
[----:B------:R-:W-:Y:S01]  /*290e0*/  FFMA.FTZ R32, R9, R3, R4 ;  /* 0x0000000309207223 */ /* 0x000fe20000010004 */
[----:B------:R-:W-:Y:S01]  /*290f0*/  SHF.R.U32.HI R3, RZ, 0x10, R31 ;  /* 0x00000010ff037819 */ /* 0x000fe2000001161f */
[----:B------:R-:W-:Y:S01]  /*29100*/  HADD2.F32 R6, -RZ, R19.H1_H1 ;  /* 0x30000013ff067230 */ /* 0x000fe20000004100 */
[----:B------:R-:W-:-:S03]  /*29110*/  SHF.R.U32.HI R4, RZ, 0x10, R35 ;  /* 0x00000010ff047819 */ /* 0x000fc60000011623 */
[----:B------:R-:W-:Y:S02]  /*29120*/  HADD2.F32 R3, -RZ, R3.H0_H0 ;  /* 0x20000003ff037230 */ /* 0x000fe40000004100 */
[----:B------:R-:W-:Y:S02]  /*29130*/  HADD2.F32 R4, -RZ, R4.H0_H0 ;  /* 0x20000004ff047230 */ /* 0x000fe40000004100 */
[----:B------:R-:W-:Y:S01]  /*29140*/  HADD2.F32 R8, -RZ, R23.H1_H1 ;  /* 0x30000017ff087230 */ /* 0x000fe20000004100 */
[----:B------:R-:W-:-:S04]  /*29150*/  FMUL.FTZ R9, R6, R3 ;  /* 0x0000000306097220 */ /* 0x000fc80000410000 */
[-C--:B------:R-:W-:Y:S02]  /*29160*/  FFMA.FTZ R10, R8, R4.reuse, -R9 ;  /* 0x00000004080a7223 */ /* 0x080fe40000010809 */
[----:B------:R-:W-:-:S04]  /*29170*/  FMUL.FTZ R4, R6, R4 ;  /* 0x0000000406047220 */ /* 0x000fc80000410000 */
[----:B------:R-:W-:Y:S01]  /*29180*/  FFMA.FTZ R21, R8, R3, R4 ;  /* 0x0000000308157223 */ /* 0x000fe20000010004 */
[----:B------:R-:W-:Y:S02]  /*29190*/  HADD2.F32 R3, -RZ, R94.H0_H0 ;  /* 0x2000005eff037230 */ /* 0x000fe40000004100 */
[----:B------:R-:W-:Y:S02]  /*291a0*/  HADD2.F32 R8, -RZ, R16.H0_H0 ;  /* 0x20000010ff087230 */ /* 0x000fe40000004100 */
[----:B------:R-:W-:Y:S02]  /*291b0*/  HADD2.F32 R4, -RZ, R94.H1_H1 ;  /* 0x3000005eff047230 */ /* 0x000fe40000004100 */
[----:B------:R-:W-:Y:S01]  /*291c0*/  HADD2.F32 R9, -RZ, R20.H0_H0 ;  /* 0x20000014ff097230 */ /* 0x000fe20000004100 */
[----:B------:R-:W-:-:S04]  /*291d0*/  FMUL.FTZ R6, R8, R3 ;  /* 0x0000000308067220 */ /* 0x000fc80000410000 */
[-C--:B------:R-:W-:Y:S02]  /*291e0*/  FFMA.FTZ R6, R9, R4.reuse, -R6 ;  /* 0x0000000409067223 */ /* 0x080fe40000010806 */
[----:B------:R-:W-:-:S04]  /*291f0*/  FMUL.FTZ R4, R8, R4 ;  /* 0x0000000408047220 */ /* 0x000fc80000410000 */
[----:B------:R-:W-:Y:S01]  /*29200*/  FFMA.FTZ R23, R9, R3, R4 ;  /* 0x0000000309177223 */ /* 0x000fe20000010004 */
[----:B------:R-:W-:Y:S01]  /*29210*/  SHF.R.U64 R3, R30, 0x10, R31 ;  /* 0x000000101e037819 */ /* 0x000fe2000000121f */
[----:B------:R-:W-:Y:S02]  /*29220*/  HADD2.F32 R31, -RZ, R11.H0_H0 ;  /* 0x2000000bff1f7230 */ /* 0x000fe40000004100 */
[----:B------:R-:W-:Y:S02]  /*29230*/  HADD2.F32 R9, -RZ, R16.H1_H1 ;  /* 0x30000010ff097230 */ /* 0x000fe40000004100 */
[----:B------:R-:W-:Y:S02]  /*29240*/  HADD2.F32 R30, -RZ, R13.H0_H0 ;  /* 0x2000000dff1e7230 */ /* 0x000fe40000004100 */
[----:B------:R-:W-:Y:S01]  /*29250*/  HADD2.F32 R13, -RZ, R20.H1_H1 ;  /* 0x30000014ff0d7230 */ /* 0x000fe20000004100 */
[----:B------:R-:W-:-:S04]  /*29260*/  FMUL.FTZ R4, R9, R31 ;  /* 0x0000001f09047220 */ /* 0x000fc80000410000 */
[----:B------:R-:W-:Y:S01]  /*29270*/  FFMA.FTZ R4, R13, R30, -R4 ;  /* 0x0000001e0d047223 */ /* 0x000fe20000010804 */
[----:B------:R-:W-:Y:S01]  /*29280*/  F2FP.PACK_AB R19, R10, R28 ;  /* 0x0000001c0a13723e */ /* 0x000fe200000000ff */
[----:B------:R-:W-:Y:S02]  /*29290*/  HADD2.F32 R28, -RZ, R3.H0_H0 ;  /* 0x20000003ff1c7230 */ /* 0x000fe40000004100 */
[--C-:B------:R-:W-:Y:S01]  /*292a0*/  HADD2.F32 R8, -RZ, R18.reuse.H0_H0 ;  /* 0x20000012ff087230 */ /* 0x100fe20000004100 */
[----:B------:R-:W-:Y:S01]  /*292b0*/  F2FP.PACK_AB R16, R4, R6 ;  /* 0x000000060410723e */ /* 0x000fe200000000ff */
[----:B------:R-:W-:Y:S02]  /*292c0*/  HADD2.F32 R6, -RZ, R18.H1_H1 ;  /* 0x30000012ff067230 */ /* 0x000fe40000004100 */
[----:B------:R-:W-:Y:S02]  /*292d0*/  HADD2.F32 R3, -RZ, R95.H0_H0 ;  /* 0x2000005fff037230 */ /* 0x000fe40000004100 */
[----:B------:R-:W-:-:S02]  /*292e0*/  HADD2.F32 R11, -RZ, R22.H0_H0 ;  /* 0x20000016ff0b7230 */ /* 0x000fc40000004100 */
[----:B------:R-:W-:Y:S01]  /*292f0*/  HADD2.F32 R10, -RZ, R22.H1_H1 ;  /* 0x30000016ff0a7230 */ /* 0x000fe20000004100 */
[----:B------:R-:W-:Y:S01]  /*29300*/  FMUL.FTZ R18, R8, R3 ;  /* 0x0000000308127220 */ /* 0x000fe20000410000 */
[----:B------:R-:W-:Y:S02]  /*29310*/  HADD2.F32 R4, -RZ, R95.H1_H1 ;  /* 0x3000005fff047230 */ /* 0x000fe40000004100 */
[----:B------:R-:W-:Y:S01]  /*29320*/  HADD2.F32 R20, -RZ, R15.H0_H0 ;  /* 0x2000000fff147230 */ /* 0x000fe20000004100 */
[----:B------:R-:W-:Y:S02]  /*29330*/  FMUL.FTZ R15, R6, R28 ;  /* 0x0000001c060f7220 */ /* 0x000fe40000410000 */
[----:B------:R-:W-:Y:S02]  /*29340*/  FFMA.FTZ R18, R11, R4, -R18 ;  /* 0x000000040b127223 */ /* 0x000fe40000010812 */
[----:B------:R-:W-:-:S05]  /*29350*/  FFMA.FTZ R15, R10, R20, -R15 ;  /* 0x000000140a0f7223 */ /* 0x000fca000001080f */
[----:B------:R-:W-:Y:S01]  /*29360*/  F2FP.PACK_AB R18, R15, R18 ;  /* 0x000000120f12723e */ /* 0x000fe200000000ff */
[----:B------:R-:W-:Y:S02]  /*29370*/  FMUL.FTZ R15, R8, R4 ;  /* 0x00000004080f7220 */ /* 0x000fe40000410000 */
[----:B------:R-:W-:Y:S02]  /*29380*/  FMUL.FTZ R4, R9, R30 ;  /* 0x0000001e09047220 */ /* 0x000fe40000410000 */
[----:B------:R-:W-:Y:S02]  /*29390*/  FMUL.FTZ R8, R6, R20 ;  /* 0x0000001406087220 */ /* 0x000fe40000410000 */
[----:B------:R-:W-:Y:S02]  /*293a0*/  FFMA.FTZ R6, R11, R3, R15 ;  /* 0x000000030b067223 */ /* 0x000fe4000001000f */
[----:B------:R-:W-:Y:S02]  /*293b0*/  FFMA.FTZ R4, R13, R31, R4 ;  /* 0x0000001f0d047223 */ /* 0x000fe40000010004 */
[----:B------:R-:W-:Y:S01]  /*293c0*/  FFMA.FTZ R3, R10, R28, R8 ;  /* 0x0000001c0a037223 */ /* 0x000fe20000010008 */
[----:B------:R-:W-:-:S02]  /*293d0*/  F2FP.PACK_AB R17, R17, R38 ;  /* 0x000000261111723e */ /* 0x000fc400000000ff */
[----:B------:R-:W-:Y:S02]  /*293e0*/  F2FP.PACK_AB R9, R29, R57 ;  /* 0x000000391d09723e */ /* 0x000fe400000000ff */
[----:B------:R-:W-:Y:S02]  /*293f0*/  F2FP.PACK_AB R11, R21, R32 ;  /* 0x00000020150b723e */ /* 0x000fe400000000ff */
[----:B------:R-:W-:Y:S02]  /*29400*/  F2FP.PACK_AB R8, R4, R23 ;  /* 0x000000170408723e */ /* 0x000fe400000000ff */
[----:B------:R-:W-:Y:S01]  /*29410*/  F2FP.PACK_AB R10, R3, R6 ;  /* 0x00000006030a723e */ /* 0x000fe200000000ff */
[----:B------:R1:W-:Y:S04]  /*29420*/  ST.E.128 [R24.64], R16 ;  /* 0x0000001018007985 */ /* 0x0003e8000c101d04 */
[----:B------:R1:W-:Y:S02]  /*29430*/  ST.E.128 [R26.64], R8 ;  /* 0x000000081a007985 */ /* 0x0003e4000c101d04 */
.L_x_2648:
[----:B------:R-:W-:Y:S05]  /*29440*/  BSYNC B0 ;  /* 0x0000000000007941 */ /* 0x000fea0003800000 */
.L_x_2647:
[----:B------:R-:W-:-:S04]  /*29450*/  IADD3 R6, R56, 0x40, RZ ;  /* 0x0000004038067810 */ /* 0x000fc80007ffe0ff */
[----:B------:R-:W-:-:S13]  /*29460*/  ISETP.GE.AND P0, PT, R6, R0, PT ;  /* 0x000000000600720c */ /* 0x000fda0003f06270 */
[----:B------:R-:W-:Y:S05]  /*29470*/  @P0 BRA `(.L_x_2646) ;  /* 0x0000069000000947 */ /* 0x000fea0003800000 */
[----:B-1----:R-:W-:-:S04]  /*29480*/  SHF.R.S32.HI R9, RZ, 0x1f, R6 ;  /* 0x0000001fff097819 */ /* 0x002fc80000011406 */
[CC--:B------:R-:W-:Y:S02]  /*29490*/  LEA.HI R4, R9.reuse, R6.reuse, RZ, 0x3 ;  /* 0x0000000609047211 */ /* 0x0c0fe400078f18ff */
[----:B------:R-:W-:Y:S02]  /*294a0*/  LEA.HI R9, R9, R6, RZ, 0x6 ;  /* 0x0000000609097211 */ /* 0x000fe400078f30ff */
[----:B------:R-:W-:-:S04]  /*294b0*/  SHF.R.S32.HI R3, RZ, 0x3, R4 ;  /* 0x00000003ff037819 */ /* 0x000fc80000011404 */
[----:B------:R-:W-:-:S04]  /*294c0*/  LEA.HI R3, R0, R3, RZ, 0x1d ;  /* 0x0000000300037211 */ /* 0x000fc800078fe8ff */
[----:B------:R-:W-:Y:S02]  /*294d0*/  SHF.R.S32.HI R6, RZ, 0x1f, R3 ;  /* 0x0000001fff067819 */ /* 0x000fe40000011403 */
[----:B------:R-:W-:Y:S02]  /*294e0*/  SHF.L.U32 R8, R3, 0x3, RZ ;  /* 0x0000000303087819 */ /* 0x000fe400000006ff */
[----:B------:R-:W-:Y:S02]  /*294f0*/  LEA.HI R3, R6, R3, RZ, 0x3 ;  /* 0x0000000306037211 */ /* 0x000fe400078f18ff */
[C---:B------:R-:W-:Y:S02]  /*29500*/  LOP3.LUT R6, R2.reuse, 0x38, R4, 0xf8, !PT ;  /* 0x0000003802067812 */ /* 0x040fe400078ef804 */
[----:B------:R-:W-:Y:S02]  /*29510*/  LOP3.LUT R4, R2, 0x38, R8, 0xf8, !PT ;  /* 0x0000003802047812 */ /* 0x000fe400078ef808 */
[----:B------:R-:W-:-:S02]  /*29520*/  SHF.R.U32.HI R8, RZ, 0x3, R2 ;  /* 0x00000003ff087819 */ /* 0x000fc40000011602 */
[----:B------:R-:W-:Y:S02]  /*29530*/  SHF.L.U32 R2, R3, 0xa, RZ ;  /* 0x0000000a03027819 */ /* 0x000fe400000006ff */
[----:B------:R-:W-:Y:S02]  /*29540*/  LOP3.LUT R3, R4, R8, RZ, 0x3c, !PT ;  /* 0x0000000804037212 */ /* 0x000fe400078e3cff */
[----:B------:R-:W-:Y:S02]  /*29550*/  LOP3.LUT R2, R2, 0xffffe000, RZ, 0xc0, !PT ;  /* 0xffffe00002027812 */ /* 0x000fe400078ec0ff */
[----:B------:R-:W-:Y:S02]  /*29560*/  SHF.L.U32 R4, R9, 0x7, RZ ;  /* 0x0000000709047819 */ /* 0x000fe400000006ff */
[----:B------:R-:W-:Y:S02]  /*29570*/  IADD3 R3, R3, R2, R14 ;  /* 0x0000000203037210 */ /* 0x000fe40007ffe00e */
[----:B------:R-:W-:-:S02]  /*29580*/  LOP3.LUT R6, R6, R8, RZ, 0x3c, !PT ;  /* 0x0000000806067212 */ /* 0x000fc400078e3cff */
[----:B------:R-:W-:Y:S01]  /*29590*/  LOP3.LUT R2, R4, 0xffffe000, RZ, 0xc0, !PT ;  /* 0xffffe00004027812 */ /* 0x000fe200078ec0ff */
[----:B----45:R-:W-:-:S03]  /*295a0*/  IMAD.WIDE.U32 R20, R3, 0x2, R36 ;  /* 0x0000000203147825 */ /* 0x030fc600078e0024 */
[----:B------:R-:W-:Y:S02]  /*295b0*/  IADD3 R2, R6, R2, R14 ;  /* 0x0000000206027210 */ /* 0x000fe40007ffe00e */
[----:B------:R-:W2:Y:S03]  /*295c0*/  LD.E.128 R8, [R20.64] ;  /* 0x0000000414087980 */ /* 0x000ea6000c101d00 */
[----:B------:R-:W-:-:S05]  /*295d0*/  IMAD.WIDE.U32 R14, R2, 0x2, R36 ;  /* 0x00000002020e7825 */ /* 0x000fca00078e0024 */
[----:B------:R-:W3:Y:S01]  /*295e0*/  LD.E.128 R16, [R14.64] ;  /* 0x000000040e107980 */ /* 0x000ee2000c101d00 */
[--C-:B------:R-:W-:Y:S02]  /*295f0*/  HADD2.F32 R2, -RZ, R105.reuse.H0_H0 ;  /* 0x20000069ff027230 */ /* 0x100fe40000004100 */
[----:B------:R-:W-:Y:S01]  /*29600*/  HADD2.F32 R3, -RZ, R105.H1_H1 ;  /* 0x30000069ff037230 */ /* 0x000fe20000004100 */
[----:B------:R-:W-:Y:S02]  /*29610*/  SHF.R.U64 R22, R44, 0x10, R45 ;  /* 0x000000102c167819 */ /* 0x000fe4000000122d */
[----:B------:R-:W-:-:S03]  /*29620*/  SHF.R.U64 R23, R40, 0x10, R41 ;  /* 0x0000001028177819 */ /* 0x000fc60000001229 */
[----:B------:R-:W-:Y:S02]  /*29630*/  HADD2.F32 R29, -RZ, R22.H0_H0 ;  /* 0x20000016ff1d7230 */ /* 0x000fe40000004100 */
[----:B------:R-:W-:Y:S02]  /*29640*/  HADD2.F32 R28, -RZ, R23.H0_H0 ;  /* 0x20000017ff1c7230 */ /* 0x000fe40000004100 */
        /* <DEDUP_REMOVED lines=34> */
[--C-:B------:R-:W-:Y:S02]  /*29870*/  HADD2.F32 R2, -RZ, R107.reuse.H0_H0 ;  /* 0x2000006bff027230 */ /* 0x100fe40000004100 */
[----:B------:R-:W-:Y:S02]  /*29880*/  HADD2.F32 R6, -RZ, R8.H0_H0 ;  /* 0x20000008ff067230 */ /* 0x000fe40000004100 */
[----:B------:R-:W-:Y:S02]  /*29890*/  HADD2.F32 R3, -RZ, R107.H1_H1 ;  /* 0x3000006bff037230 */ /* 0x000fe40000004100 */
[----:B------:R-:W-:Y:S01]  /*298a0*/  HADD2.F32 R11, -RZ, R16.H0_H0 ;  /* 0x20000010ff0b7230 */ /* 0x000fe20000004100 */
[----:B------:R-:W-:Y:S01]  /*298b0*/  FMUL.FTZ R4, R6, R2 ;  /* 0x0000000206047220 */ /* 0x000fe20000410000 */
[----:B------:R-:W-:-:S03]  /*298c0*/  HADD2.F32 R8, -RZ, R8.H1_H1 ;  /* 0x30000008ff087230 */ /* 0x000fc60000004100 */
[-C--:B------:R-:W-:Y:S02]  /*298d0*/  FFMA.FTZ R4, R11, R3.reuse, -R4 ;  /* 0x000000030b047223 */ /* 0x080fe40000010804 */
[----:B------:R-:W-:-:S04]  /*298e0*/  FMUL.FTZ R3, R6, R3 ;  /* 0x0000000306037220 */ /* 0x000fc80000410000 */
[----:B------:R-:W-:Y:S01]  /*298f0*/  FFMA.FTZ R26, R11, R2, R3 ;  /* 0x000000020b1a7223 */ /* 0x000fe20000010003 */
[----:B------:R-:W-:Y:S01]  /*29900*/  HADD2.F32 R11, -RZ, R16.H1_H1 ;  /* 0x30000010ff0b7230 */ /* 0x000fe20000004100 */
[----:B------:R-:W-:Y:S01]  /*29910*/  FMUL.FTZ R3, R8, R29 ;  /* 0x0000001d08037220 */ /* 0x000fe20000410000 */
[----:B------:R-:W-:-:S03]  /*29920*/  SHF.R.U64 R2, R46, 0x10, R47 ;  /* 0x000000102e027819 */ /* 0x000fc6000000122f */
[----:B------:R-:W-:Y:S01]  /*29930*/  FFMA.FTZ R3, R11, R28, -R3 ;  /* 0x0000001c0b037223 */ /* 0x000fe20000010803 */
[----:B------:R-:W-:Y:S01]  /*29940*/  SHF.R.U64 R13, R42, 0x10, R43 ;  /* 0x000000102a0d7819 */ /* 0x000fe2000000122b */
[----:B------:R-:W-:Y:S02]  /*29950*/  HADD2.F32 R23, -RZ, R2.H0_H0 ;  /* 0x20000002ff177230 */ /* 0x000fe40000004100 */
[--C-:B------:R-:W-:Y:S01]  /*29960*/  HADD2.F32 R6, -RZ, R10.reuse.H0_H0 ;  /* 0x2000000aff067230 */ /* 0x100fe20000004100 */
[----:B------:R-:W-:Y:S01]  /*29970*/  F2FP.PACK_AB R16, R3, R4 ;  /* 0x000000040310723e */ /* 0x000fe200000000ff */
[----:B------:R-:W-:Y:S02]  /*29980*/  HADD2.F32 R4, -RZ, R10.H1_H1 ;  /* 0x3000000aff047230 */ /* 0x000fe40000004100 */
[----:B------:R-:W-:Y:S01]  /*29990*/  HADD2.F32 R2, -RZ, R108.H0_H0 ;  /* 0x2000006cff027230 */ /* 0x000fe20000004100 */
[----:B------:R-:W-:Y:S01]  /*299a0*/  F2FP.PACK_AB R19, R9, R25 ;  /* 0x000000190913723e */ /* 0x000fe200000000ff */
[----:B------:R-:W-:-:S02]  /*299b0*/  HADD2.F32 R10, -RZ, R18.H0_H0 ;  /* 0x20000012ff0a7230 */ /* 0x000fc40000004100 */
[----:B------:R-:W-:Y:S01]  /*299c0*/  HADD2.F32 R9, -RZ, R18.H1_H1 ;  /* 0x30000012ff097230 */ /* 0x000fe20000004100 */
[----:B------:R-:W-:Y:S01]  /*299d0*/  FMUL.FTZ R18, R6, R2 ;  /* 0x0000000206127220 */ /* 0x000fe20000410000 */
[----:B------:R-:W-:Y:S02]  /*299e0*/  HADD2.F32 R3, -RZ, R109.H0_H0 ;  /* 0x2000006dff037230 */ /* 0x000fe40000004100 */
        /* <DEDUP_REMOVED lines=18> */
.L_x_2646:
[----:B------:R-:W-:Y:S05]  /*29b10*/  BSYNC B1 ;  /* 0x0000000000017941 */ /* 0x000fea0003800000 */
.L_x_2645:
[----:B-1----:R-:W-:Y:S01]  /*29b20*/  IADD3 R3, R93, 0x20, RZ ;  /* 0x000000205d037810 */ /* 0x002fe20007ffe0ff */
[----:B------:R-:W-:Y:S03]  /*29b30*/  BSSY B1, `(.L_x_2649) ;  /* 0x00000db000017945 */ /* 0x000fe60003800000 */
[----:B------:R-:W-:-:S13]  /*29b40*/  ISETP.GE.AND P0, PT, R3, R59, PT ;  /* 0x0000003b0300720c */ /* 0x000fda0003f06270 */
[----:B------:R-:W-:Y:S05]  /*29b50*/  @P0 BRA `(.L_x_2650) ;  /* 0x00000d8000000947 */ /* 0x000fea0003800000 */
[----:B------:R-:W-:Y:S01]  /*29b60*/  ISETP.GE.AND P0, PT, R56, R0, PT ;  /* 0x000000003800720c */ /* 0x000fe20003f06270 */
[----:B------:R-:W-:Y:S01]  /*29b70*/  IMAD.SHL.U32 R4, R3, 0x40, RZ ;  /* 0x0000004003047824 */ /* 0x000fe200078e00ff */
[----:B------:R-:W-:Y:S01]  /*29b80*/  SHF.R.S32.HI R2, RZ, 0x1f, R3 ;  /* 0x0000001fff027819 */ /* 0x000fe20000011403 */
[----:B------:R-:W-:Y:S03]  /*29b90*/  BSSY B0, `(.L_x_2651) ;  /* 0x0000069000007945 */ /* 0x000fe60003800000 */
[----:B------:R-:W-:Y:S02]  /*29ba0*/  LEA.HI R3, R2, R3, RZ, 0x3 ;  /* 0x0000000302037211 */ /* 0x000fe400078f18ff */
[----:B------:R-:W-:-:S03]  /*29bb0*/  LOP3.LUT R2, R4, 0x1c0, RZ, 0xc0, !PT ;  /* 0x000001c004027812 */ /* 0x000fc600078ec0ff */
[----:B------:R-:W-:Y:S01]  /*29bc0*/  IMAD.SHL.U32 R3, R3, 0x40, RZ ;  /* 0x0000004003037824 */ /* 0x000fe200078e00ff */
[----:B------:R-:W-:-:S04]  /*29bd0*/  SHF.R.U32.HI R35, RZ, 0x3, R2 ;  /* 0x00000003ff237819 */ /* 0x000fc80000011602 */
[----:B------:R-:W-:Y:S01]  /*29be0*/  LOP3.LUT R13, R3, 0xfffffe00, RZ, 0xc0, !PT ;  /* 0xfffffe00030d7812 */ /* 0x000fe200078ec0ff */
[----:B------:R-:W-:Y:S05]  /*29bf0*/  @P0 BRA `(.L_x_2652) ;  /* 0x0000062000000947 */ /* 0x000fea0003800000 */
[----:B------:R-:W-:-:S04]  /*29c00*/  LEA.HI R4, R0, R39, RZ, 0x1d ;  /* 0x0000002700047211 */ /* 0x000fc800078fe8ff */
        /* <DEDUP_REMOVED lines=15> */
[----:B------:R-:W-:Y:S02]  /*29d00*/  HADD2.F32 R3, -RZ, R108.H1_H1 ;  /* 0x3000006cff037230 */ /* 0x000fe40000004100 */
[----:B------:R-:W-:Y:S01]  /*29d10*/  HADD2.F32 R4, -RZ, R109.H1_H1 ;  /* 0x3000006dff047230 */ /* 0x000fe20000004100 */
[----:B------:R-:W-:Y:S01]  /*29d20*/  SHF.R.U64 R10, R52, 0x10, R53 ;  /* 0x00000010340a7819 */ /* 0x000fe20000001235 */
[----:B--2---:R-:W-:-:S05]  /*29d30*/  HADD2.F32 R6, -RZ, R17.H0_H0 ;  /* 0x20000011ff067230 */ /* 0x004fca0000004100 */
[C---:B------:R-:W-:Y:S02]  /*29d40*/  FMUL.FTZ R8, R6.reuse, R3 ;  /* 0x0000000306087220 */ /* 0x040fe40000410000 */
[----:B------:R-:W-:Y:S01]  /*29d50*/  FMUL.FTZ R6, R6, R4 ;  /* 0x0000000406067220 */ /* 0x000fe20000410000 */
[----:B---3--:R-:W-:-:S05]  /*29d60*/  HADD2.F32 R9, -RZ, R21.H0_H0 ;  /* 0x20000015ff097230 */ /* 0x008fca0000004100 */
[C---:B------:R-:W-:Y:S01]  /*29d70*/  FFMA.FTZ R33, R9.reuse, R3, R6 ;  /* 0x0000000309217223 */ /* 0x040fe20000010006 */
[----:B------:R-:W-:Y:S01]  /*29d80*/  SHF.R.U32.HI R3, RZ, 0x10, R53 ;  /* 0x00000010ff037819 */ /* 0x000fe20000011635 */
[----:B------:R-:W-:Y:S01]  /*29d90*/  FFMA.FTZ R34, R9, R4, -R8 ;  /* 0x0000000409227223 */ /* 0x000fe20000010808 */
[----:B------:R-:W-:Y:S01]  /*29da0*/  SHF.R.U32.HI R4, RZ, 0x10, R49 ;  /* 0x00000010ff047819 */ /* 0x000fe20000011631 */
[----:B------:R-:W-:Y:S02]  /*29db0*/  HADD2.F32 R6, -RZ, R17.H1_H1 ;  /* 0x30000011ff067230 */ /* 0x000fe40000004100 */
[----:B------:R-:W-:Y:S02]  /*29dc0*/  HADD2.F32 R3, -RZ, R3.H0_H0 ;  /* 0x20000003ff037230 */ /* 0x000fe40000004100 */
[----:B------:R-:W-:Y:S02]  /*29dd0*/  HADD2.F32 R4, -RZ, R4.H0_H0 ;  /* 0x20000004ff047230 */ /* 0x000fe40000004100 */
[----:B------:R-:W-:Y:S01]  /*29de0*/  HADD2.F32 R8, -RZ, R21.H1_H1 ;  /* 0x30000015ff087230 */ /* 0x000fe20000004100 */
[----:B------:R-:W-:-:S02]  /*29df0*/  FMUL.FTZ R9, R6, R3 ;  /* 0x0000000306097220 */ /* 0x000fc40000410000 */
[-C--:B------:R-:W-:Y:S02]  /*29e00*/  FMUL.FTZ R6, R6, R4.reuse ;  /* 0x0000000406067220 */ /* 0x080fe40000410000 */
[C---:B------:R-:W-:Y:S02]  /*29e10*/  FFMA.FTZ R26, R8.reuse, R4, -R9 ;  /* 0x00000004081a7223 */ /* 0x040fe40000010809 */
[----:B------:R-:W-:Y:S01]  /*29e20*/  FFMA.FTZ R21, R8, R3, R6 ;  /* 0x0000000308157223 */ /* 0x000fe20000010006 */
[----:B------:R-:W-:Y:S02]  /*29e30*/  HADD2.F32 R3, -RZ, R110.H0_H0 ;  /* 0x2000006eff037230 */ /* 0x000fe40000004100 */
[----:B------:R-:W-:Y:S02]  /*29e40*/  HADD2.F32 R6, -RZ, R16.H0_H0 ;  /* 0x20000010ff067230 */ /* 0x000fe40000004100 */
[----:B------:R-:W-:Y:S02]  /*29e50*/  HADD2.F32 R4, -RZ, R110.H1_H1 ;  /* 0x3000006eff047230 */ /* 0x000fe40000004100 */
[----:B------:R-:W-:Y:S01]  /*29e60*/  HADD2.F32 R9, -RZ, R20.H0_H0 ;  /* 0x20000014ff097230 */ /* 0x000fe20000004100 */
[----:B------:R-:W-:-:S02]  /*29e70*/  FMUL.FTZ R8, R6, R3 ;  /* 0x0000000306087220 */ /* 0x000fc40000410000 */
[-C--:B------:R-:W-:Y:S02]  /*29e80*/  FMUL.FTZ R6, R6, R4.reuse ;  /* 0x0000000406067220 */ /* 0x080fe40000410000 */
[C---:B------:R-:W-:Y:S02]  /*29e90*/  FFMA.FTZ R32, R9.reuse, R4, -R8 ;  /* 0x0000000409207223 */ /* 0x040fe40000010808 */
[----:B------:R-:W-:Y:S01]  /*29ea0*/  FFMA.FTZ R31, R9, R3, R6 ;  /* 0x00000003091f7223 */ /* 0x000fe20000010006 */
[----:B------:R-:W-:Y:S02]  /*29eb0*/  HADD2.F32 R3, -RZ, R111.H0_H0 ;  /* 0x2000006fff037230 */ /* 0x000fe40000004100 */
[----:B------:R-:W-:Y:S02]  /*29ec0*/  HADD2.F32 R6, -RZ, R18.H0_H0 ;  /* 0x20000012ff067230 */ /* 0x000fe40000004100 */
[----:B------:R-:W-:Y:S02]  /*29ed0*/  HADD2.F32 R4, -RZ, R112.H0_H0 ;  /* 0x20000070ff047230 */ /* 0x000fe40000004100 */
[----:B------:R-:W-:Y:S01]  /*29ee0*/  HADD2.F32 R9, -RZ, R22.H0_H0 ;  /* 0x20000016ff097230 */ /* 0x000fe20000004100 */
[----:B------:R-:W-:-:S02]  /*29ef0*/  FMUL.FTZ R8, R6, R3 ;  /* 0x0000000306087220 */ /* 0x000fc40000410000 */
[-C--:B------:R-:W-:Y:S02]  /*29f00*/  FMUL.FTZ R6, R6, R4.reuse ;  /* 0x0000000406067220 */ /* 0x080fe40000410000 */
[C---:B------:R-:W-:Y:S01]  /*29f10*/  FFMA.FTZ R30, R9.reuse, R4, -R8 ;  /* 0x00000004091e7223 */ /* 0x040fe20000010808 */
[----:B------:R-:W-:Y:S01]  /*29f20*/  HADD2.F32 R8, -RZ, R19.H0_H0 ;  /* 0x20000013ff087230 */ /* 0x000fe20000004100 */
[----:B------:R-:W-:Y:S01]  /*29f30*/  FFMA.FTZ R29, R9, R3, R6 ;  /* 0x00000003091d7223 */ /* 0x000fe20000010006 */
[----:B------:R-:W-:Y:S02]  /*29f40*/  HADD2.F32 R3, -RZ, R111.H1_H1 ;  /* 0x3000006fff037230 */ /* 0x000fe40000004100 */
[----:B------:R-:W-:Y:S02]  /*29f50*/  HADD2.F32 R4, -RZ, R112.H1_H1 ;  /* 0x30000070ff047230 */ /* 0x000fe40000004100 */
[----:B------:R-:W-:Y:S01]  /*29f60*/  HADD2.F32 R9, -RZ, R23.H0_H0 ;  /* 0x20000017ff097230 */ /* 0x000fe20000004100 */
[----:B------:R-:W-:-:S04]  /*29f70*/  FMUL.FTZ R6, R8, R3 ;  /* 0x0000000308067220 */ /* 0x000fc80000410000 */
[-C--:B------:R-:W-:Y:S02]  /*29f80*/  FFMA.FTZ R28, R9, R4.reuse, -R6 ;  /* 0x00000004091c7223 */ /* 0x080fe40000010806 */
[----:B------:R-:W-:Y:S01]  /*29f90*/  FMUL.FTZ R4, R8, R4 ;  /* 0x0000000408047220 */ /* 0x000fe20000410000 */
[----:B------:R-:W-:-:S03]  /*29fa0*/  SHF.R.U32.HI R6, RZ, 0x10, R51 ;  /* 0x00000010ff067819 */ /* 0x000fc60000011633 */
[----:B------:R-:W-:Y:S01]  /*29fb0*/  FFMA.FTZ R27, R9, R3, R4 ;  /* 0x00000003091b7223 */ /* 0x000fe20000010004 */
[----:B------:R-:W-:Y:S01]  /*29fc0*/  SHF.R.U32.HI R3, RZ, 0x10, R55 ;  /* 0x00000010ff037819 */ /* 0x000fe20000011637 */
[----:B------:R-:W-:Y:S02]  /*29fd0*/  HADD2.F32 R4, -RZ, R19.H1_H1 ;  /* 0x30000013ff047230 */ /* 0x000fe40000004100 */
[----:B------:R-:W-:Y:S02]  /*29fe0*/  HADD2.F32 R11, -RZ, R6.H0_H0 ;  /* 0x20000006ff0b7230 */ /* 0x000fe40000004100 */
[----:B------:R-:W-:Y:S02]  /*29ff0*/  HADD2.F32 R3, -RZ, R3.H0_H0 ;  /* 0x20000003ff037230 */ /* 0x000fe40000004100 */
[----:B------:R-:W-:Y:S01]  /*2a000*/  HADD2.F32 R6, -RZ, R23.H1_H1 ;  /* 0x30000017ff067230 */ /* 0x000fe20000004100 */
[----:B------:R-:W-:Y:S02]  /*2a010*/  SHF.R.U64 R17, R48, 0x10, R49 ;  /* 0x0000001030117819 */ /* 0x000fe40000001231 */
[----:B------:R-:W-:-:S02]  /*2a020*/  FMUL.FTZ R8, R4, R3 ;  /* 0x0000000304087220 */ /* 0x000fc40000410000 */
[-C--:B------:R-:W-:Y:S02]  /*2a030*/  FMUL.FTZ R4, R4, R11.reuse ;  /* 0x0000000b04047220 */ /* 0x080fe40000410000 */
[C---:B------:R-:W-:Y:S01]  /*2a040*/  FFMA.FTZ R8, R6.reuse, R11, -R8 ;  /* 0x0000000b06087223 */ /* 0x040fe20000010808 */
[----:B------:R-:W-:Y:S01]  /*2a050*/  HADD2.F32 R19, -RZ, R10.H0_H0 ;  /* 0x2000000aff137230 */ /* 0x000fe20000004100 */
[----:B------:R-:W-:Y:S01]  /*2a060*/  FFMA.FTZ R11, R6, R3, R4 ;  /* 0x00000003060b7223 */ /* 0x000fe20000010004 */
[----:B------:R-:W-:Y:S02]  /*2a070*/  HADD2.F32 R3, -RZ, R16.H1_H1 ;  /* 0x30000010ff037230 */ /* 0x000fe40000004100 */
[----:B------:R-:W-:Y:S02]  /*2a080*/  HADD2.F32 R17, -RZ, R17.H0_H0 ;  /* 0x20000011ff117230 */ /* 0x000fe40000004100 */
[----:B------:R-:W-:Y:S01]  /*2a090*/  HADD2.F32 R4, -RZ, R20.H1_H1 ;  /* 0x30000014ff047230 */ /* 0x000fe20000004100 */
[C---:B------:R-:W-:Y:S01]  /*2a0a0*/  FMUL.FTZ R10, R3.reuse, R19 ;  /* 0x00000013030a7220 */ /* 0x040fe20000410000 */
[----:B------:R-:W-:Y:S01]  /*2a0b0*/  SHF.R.U64 R6, R54, 0x10, R55 ;  /* 0x0000001036067819 */ /* 0x000fe20000001237 */
[-C--:B------:R-:W-:Y:S01]  /*2a0c0*/  FMUL.FTZ R3, R3, R17.reuse ;  /* 0x0000001103037220 */ /* 0x080fe20000410000 */
[----:B------:R-:W-:Y:S01]  /*2a0d0*/  SHF.R.U64 R9, R50, 0x10, R51 ;  /* 0x0000001032097819 */ /* 0x000fe20000001233 */
[----:B------:R-:W-:-:S02]  /*2a0e0*/  FFMA.FTZ R16, R4, R17, -R10 ;  /* 0x0000001104107223 */ /* 0x000fc4000001080a */
[----:B------:R-:W-:Y:S01]  /*2a0f0*/  FFMA.FTZ R10, R4, R19, R3 ;  /* 0x00000013040a7223 */ /* 0x000fe20000010003 */
[----:B------:R-:W-:Y:S02]  /*2a100*/  HADD2.F32 R3, -RZ, R18.H1_H1 ;  /* 0x30000012ff037230 */ /* 0x000fe40000004100 */
[----:B------:R-:W-:Y:S02]  /*2a110*/  HADD2.F32 R17, -RZ, R6.H0_H0 ;  /* 0x20000006ff117230 */ /* 0x000fe40000004100 */
[----:B------:R-:W-:Y:S02]  /*2a120*/  HADD2.F32 R9, -RZ, R9.H0_H0 ;  /* 0x20000009ff097230 */ /* 0x000fe40000004100 */
[----:B------:R-:W-:Y:S01]  /*2a130*/  HADD2.F32 R4, -RZ, R22.H1_H1 ;  /* 0x30000016ff047230 */ /* 0x000fe20000004100 */
[C---:B------:R-:W-:Y:S02]  /*2a140*/  FMUL.FTZ R6, R3.reuse, R17 ;  /* 0x0000001103067220 */ /* 0x040fe40000410000 */
[----:B------:R-:W-:-:S02]  /*2a150*/  FMUL.FTZ R3, R3, R9 ;  /* 0x0000000903037220 */ /* 0x000fc40000410000 */
[C---:B------:R-:W-:Y:S02]  /*2a160*/  FFMA.FTZ R6, R4.reuse, R9, -R6 ;  /* 0x0000000904067223 */ /* 0x040fe40000010806 */
[----:B------:R-:W-:Y:S01]  /*2a170*/  FFMA.FTZ R3, R4, R17, R3 ;  /* 0x0000001104037223 */ /* 0x000fe20000010003 */
[----:B------:R-:W-:Y:S02]  /*2a180*/  F2FP.PACK_AB R19, R8, R28 ;  /* 0x0000001c0813723e */ /* 0x000fe400000000ff */
[----:B------:R-:W-:Y:S02]  /*2a190*/  F2FP.PACK_AB R17, R26, R34 ;  /* 0x000000221a11723e */ /* 0x000fe400000000ff */
[----:B------:R-:W-:Y:S02]  /*2a1a0*/  F2FP.PACK_AB R16, R16, R32 ;  /* 0x000000201010723e */ /* 0x000fe400000000ff */
[----:B------:R-:W-:Y:S02]  /*2a1b0*/  F2FP.PACK_AB R8, R10, R31 ;  /* 0x0000001f0a08723e */ /* 0x000fe400000000ff */
[----:B------:R-:W-:-:S02]  /*2a1c0*/  F2FP.PACK_AB R18, R6, R30 ;  /* 0x0000001e0612723e */ /* 0x000fc400000000ff */
[----:B------:R-:W-:Y:S02]  /*2a1d0*/  F2FP.PACK_AB R11, R11, R27 ;  /* 0x0000001b0b0b723e */ /* 0x000fe400000000ff */
[----:B------:R-:W-:Y:S02]  /*2a1e0*/  F2FP.PACK_AB R9, R21, R33 ;  /* 0x000000211509723e */ /* 0x000fe400000000ff */
[----:B------:R-:W-:Y:S01]  /*2a1f0*/  F2FP.PACK_AB R10, R3, R29 ;  /* 0x0000001d030a723e */ /* 0x000fe200000000ff */
[----:B------:R1:W-:Y:S04]  /*2a200*/  ST.E.128 [R14.64], R16 ;  /* 0x000000100e007985 */ /* 0x0003e8000c101d04 */
[----:B------:R1:W-:Y:S02]  /*2a210*/  ST.E.128 [R24.64], R8 ;  /* 0x0000000818007985 */ /* 0x0003e4000c101d04 */
.L_x_2652:
[----:B------:R-:W-:Y:S05]  /*2a220*/  BSYNC B0 ;  /* 0x0000000000007941 */ /* 0x000fea0003800000 */
.L_x_2651:
[----:B-1----:R-:W-:-:S04]  /*2a230*/  IADD3 R9, R56, 0x40, RZ ;  /* 0x0000004038097810 */ /* 0x002fc80007ffe0ff */
[----:B------:R-:W-:-:S13]  /*2a240*/  ISETP.GE.AND P0, PT, R9, R0, PT ;  /* 0x000000000900720c */ /* 0x000fda0003f06270 */
[----:B------:R-:W-:Y:S05]  /*2a250*/  @P0 BRA `(.L_x_2650) ;  /* 0x0000068000000947 */ /* 0x000fea0003800000 */
[----:B------:R-:W-:-:S04]  /*2a260*/  SHF.R.S32.HI R10, RZ, 0x1f, R9 ;  /* 0x0000001fff0a7819 */ /* 0x000fc80000011409 */
        /* <DEDUP_REMOVED lines=8> */
[----:B------:R-:W-:Y:S02]  /*2a2f0*/  SHF.L.U32 R6, R3, 0xa, RZ ;  /* 0x0000000a03067819 */ /* 0x000fe400000006ff */
[----:B------:R-:W-:-:S02]  /*2a300*/  LOP3.LUT R3, R2, 0x38, R4, 0xf8, !PT ;  /* 0x0000003802037812 */ /* 0x000fc400078ef804 */
[-C--:B------:R-:W-:Y:S02]  /*2a310*/  LOP3.LUT R8, R8, R35.reuse, RZ, 0x3c, !PT ;  /* 0x0000002308087212 */ /* 0x080fe400078e3cff */
[----:B------:R-:W-:Y:S02]  /*2a320*/  LOP3.LUT R4, R6, 0xffffe000, RZ, 0xc0, !PT ;  /* 0xffffe00006047812 */ /* 0x000fe400078ec0ff */
[----:B------:R-:W-:Y:S02]  /*2a330*/  SHF.L.U32 R2, R9, 0x7, RZ ;  /* 0x0000000709027819 */ /* 0x000fe400000006ff */
[----:B------:R-:W-:Y:S02]  /*2a340*/  LOP3.LUT R6, R3, R35, RZ, 0x3c, !PT ;  /* 0x0000002303067212 */ /* 0x000fe400078e3cff */
[----:B------:R-:W-:Y:S02]  /*2a350*/  IADD3 R3, R8, R4, R13 ;  /* 0x0000000408037210 */ /* 0x000fe40007ffe00d */
[----:B------:R-:W-:-:S03]  /*2a360*/  LOP3.LUT R2, R2, 0xffffe000, RZ, 0xc0, !PT ;  /* 0xffffe00002027812 */ /* 0x000fc600078ec0ff */
[----:B-----5:R-:W-:Y:S01]  /*2a370*/  IMAD.WIDE.U32 R24, R3, 0x2, R36 ;  /* 0x0000000203187825 */ /* 0x020fe200078e0024 */
[----:B------:R-:W-:-:S04]  /*2a380*/  IADD3 R2, R6, R2, R13 ;  /* 0x0000000206027210 */ /* 0x000fc80007ffe00d */
[----:B----4-:R-:W2:Y:S01]  /*2a390*/  LD.E.128 R16, [R24.64] ;  /* 0x0000000418107980 */ /* 0x010ea2000c101d00 */
[----:B------:R-:W-:-:S05]  /*2a3a0*/  IMAD.WIDE.U32 R14, R2, 0x2, R36 ;  /* 0x00000002020e7825 */ /* 0x000fca00078e0024 */
[----:B------:R-:W3:Y:S01]  /*2a3b0*/  LD.E.128 R20, [R14.64] ;  /* 0x000000040e147980 */ /* 0x000ee2000c101d00 */
[--C-:B------:R-:W-:Y:S02]  /*2a3c0*/  HADD2.F32 R2, -RZ, R113.reuse.H0_H0 ;  /* 0x20000071ff027230 */ /* 0x100fe40000004100 */
[----:B------:R-:W-:Y:S01]  /*2a3d0*/  HADD2.F32 R3, -RZ, R113.H1_H1 ;  /* 0x30000071ff037230 */ /* 0x000fe20000004100 */
[----:B------:R-:W-:Y:S02]  /*2a3e0*/  SHF.R.U64 R26, R64, 0x10, R65 ;  /* 0x00000010401a7819 */ /* 0x000fe40000001241 */
[----:B------:R-:W-:Y:S01]  /*2a3f0*/  SHF.R.U64 R13, R62, 0x10, R63 ;  /* 0x000000103e0d7819 */ /* 0x000fe2000000123f */
[----:B--2---:R-:W-:-:S05]  /*2a400*/  HADD2.F32 R4, -RZ, R17.H0_H0 ;  /* 0x20000011ff047230 */ /* 0x004fca0000004100 */
[C---:B------:R-:W-:Y:S01]  /*2a410*/  FMUL.FTZ R6, R4.reuse, R2 ;  /* 0x0000000204067220 */ /* 0x040fe20000410000 */
[----:B---3--:R-:W-:Y:S01]  /*2a420*/  HADD2.F32 R8, -RZ, R21.H0_H0 ;  /* 0x20000015ff087230 */ /* 0x008fe20000004100 */
[----:B------:R-:W-:-:S04]  /*2a430*/  FMUL.FTZ R4, R4, R3 ;  /* 0x0000000304047220 */ /* 0x000fc80000410000 */
        /* <DEDUP_REMOVED lines=12> */
[--C-:B------:R-:W-:Y:S02]  /*2a500*/  HADD2.F32 R2, -RZ, R114.reuse.H0_H0 ;  /* 0x20000072ff027230 */ /* 0x100fe40000004100 */
[----:B------:R-:W-:Y:S02]  /*2a510*/  HADD2.F32 R4, -RZ, R19.H0_H0 ;  /* 0x20000013ff047230 */ /* 0x000fe40000004100 */
[----:B------:R-:W-:Y:S02]  /*2a520*/  HADD2.F32 R3, -RZ, R114.H1_H1 ;  /* 0x30000072ff037230 */ /* 0x000fe40000004100 */
[----:B------:R-:W-:Y:S01]  /*2a530*/  HADD2.F32 R8, -RZ, R23.H0_H0 ;  /* 0x20000017ff087230 */ /* 0x000fe20000004100 */
[----:B------:R-:W-:-:S02]  /*2a540*/  FMUL.FTZ R6, R4, R2 ;  /* 0x0000000204067220 */ /* 0x000fc40000410000 */
        /* <DEDUP_REMOVED lines=10> */
[-C--:B------:R-:W-:Y:S01]  /*2a5f0*/  FMUL.FTZ R9, R3, R2.reuse ;  /* 0x0000000203097220 */ /* 0x080fe20000410000 */
[--C-:B------:R-:W-:Y:S01]  /*2a600*/  HADD2.F32 R3, -RZ, R115.reuse.H1_H1 ;  /* 0x30000073ff037230 */ /* 0x100fe20000004100 */
[C---:B------:R-:W-:Y:S01]  /*2a610*/  FFMA.FTZ R23, R6.reuse, R2, -R8 ;  /* 0x0000000206177223 */ /* 0x040fe20000010808 */
[----:B------:R-:W-:Y:S01]  /*2a620*/  HADD2.F32 R8, -RZ, R16.H0_H0 ;  /* 0x20000010ff087230 */ /* 0x000fe20000004100 */
[----:B------:R-:W-:Y:S01]  /*2a630*/  FFMA.FTZ R21, R6, R4, R9 ;  /* 0x0000000406157223 */ /* 0x000fe20000010009 */
[----:B------:R-:W-:Y:S02]  /*2a640*/  HADD2.F32 R2, -RZ, R115.H0_H0 ;  /* 0x20000073ff027230 */ /* 0x000fe40000004100 */
[----:B------:R-:W-:Y:S01]  /*2a650*/  HADD2.F32 R9, -RZ, R20.H0_H0 ;  /* 0x20000014ff097230 */ /* 0x000fe20000004100 */
[C---:B------:R-:W-:Y:S01]  /*2a660*/  FMUL.FTZ R4, R8.reuse, R3 ;  /* 0x0000000308047220 */ /* 0x040fe20000410000 */
[----:B------:R-:W-:Y:S01]  /*2a670*/  HADD2.F32 R11, -RZ, R18.H0_H0 ;  /* 0x20000012ff0b7230 */ /* 0x000fe20000004100 */
[----:B------:R-:W-:-:S02]  /*2a680*/  FMUL.FTZ R6, R8, R2 ;  /* 0x0000000208067220 */ /* 0x000fc40000410000 */
[C---:B------:R-:W-:Y:S01]  /*2a690*/  FFMA.FTZ R29, R9.reuse, R2, R4 ;  /* 0x00000002091d7223 */ /* 0x040fe20000010004 */
[--C-:B------:R-:W-:Y:S01]  /*2a6a0*/  HADD2.F32 R2, -RZ, R116.reuse.H0_H0 ;  /* 0x20000074ff027230 */ /* 0x100fe20000004100 */
[----:B------:R-:W-:Y:S01]  /*2a6b0*/  FFMA.FTZ R30, R9, R3, -R6 ;  /* 0x00000003091e7223 */ /* 0x000fe20000010806 */
[----:B------:R-:W-:Y:S01]  /*2a6c0*/  HADD2.F32 R3, -RZ, R116.H1_H1 ;  /* 0x30000074ff037230 */ /* 0x000fe20000004100 */
[----:B------:R-:W-:Y:S01]  /*2a6d0*/  SHF.R.U64 R19, R60, 0x10, R61 ;  /* 0x000000103c137819 */ /* 0x000fe2000000123d */
[----:B------:R-:W-:Y:S01]  /*2a6e0*/  HADD2.F32 R10, -RZ, R20.H1_H1 ;  /* 0x30000014ff0a7230 */ /* 0x000fe20000004100 */
[C---:B------:R-:W-:Y:S01]  /*2a6f0*/  FMUL.FTZ R20, R11.reuse, R2 ;  /* 0x000000020b147220 */ /* 0x040fe20000410000 */
[----:B------:R-:W-:Y:S01]  /*2a700*/  HADD2.F32 R9, -RZ, R22.H0_H0 ;  /* 0x20000016ff097230 */ /* 0x000fe20000004100 */
[----:B------:R-:W-:Y:S01]  /*2a710*/  SHF.R.U64 R17, R66, 0x10, R67 ;  /* 0x0000001042117819 */ /* 0x000fe20000001243 */
[----:B------:R-:W-:Y:S01]  /*2a720*/  HADD2.F32 R4, -RZ, R18.H1_H1 ;  /* 0x30000012ff047230 */ /* 0x000fe20000004100 */
[-C--:B------:R-:W-:Y:S01]  /*2a730*/  FMUL.FTZ R11, R11, R3.reuse ;  /* 0x000000030b0b7220 */ /* 0x080fe20000410000 */
[----:B------:R-:W-:Y:S01]  /*2a740*/  HADD2.F32 R6, -RZ, R16.H1_H1 ;  /* 0x30000010ff067230 */ /* 0x000fe20000004100 */
[----:B------:R-:W-:Y:S01]  /*2a750*/  FFMA.FTZ R18, R9, R3, -R20 ;  /* 0x0000000309127223 */ /* 0x000fe20000010814 */
[----:B------:R-:W-:-:S02]  /*2a760*/  HADD2.F32 R20, -RZ, R19.H0_H0 ;  /* 0x20000013ff147230 */ /* 0x000fc40000004100 */
[----:B------:R-:W-:Y:S02]  /*2a770*/  HADD2.F32 R16, -RZ, R26.H0_H0 ;  /* 0x2000001aff107230 */ /* 0x000fe40000004100 */
[----:B------:R-:W-:Y:S02]  /*2a780*/  HADD2.F32 R19, -RZ, R13.H0_H0 ;  /* 0x2000000dff137230 */ /* 0x000fe40000004100 */
[----:B------:R-:W-:Y:S01]  /*2a790*/  HADD2.F32 R17, -RZ, R17.H0_H0 ;  /* 0x20000011ff117230 */ /* 0x000fe20000004100 */
[----:B------:R-:W-:Y:S01]  /*2a7a0*/  FFMA.FTZ R13, R9, R2, R11 ;  /* 0x00000002090d7223 */ /* 0x000fe2000001000b */
[----:B------:R-:W-:Y:S01]  /*2a7b0*/  HADD2.F32 R8, -RZ, R22.H1_H1 ;  /* 0x30000016ff087230 */ /* 0x000fe20000004100 */
[C---:B------:R-:W-:Y:S02]  /*2a7c0*/  FMUL.FTZ R3, R6.reuse, R20 ;  /* 0x0000001406037220 */ /* 0x040fe40000410000 */
[----:B------:R-:W-:Y:S02]  /*2a7d0*/  FMUL.FTZ R2, R6, R16 ;  /* 0x0000001006027220 */ /* 0x000fe40000410000 */
[----:B------:R-:W-:-:S02]  /*2a7e0*/  FMUL.FTZ R6, R4, R19 ;  /* 0x0000001304067220 */ /* 0x000fc40000410000 */
[-C--:B------:R-:W-:Y:S02]  /*2a7f0*/  FMUL.FTZ R4, R4, R17.reuse ;  /* 0x0000001104047220 */ /* 0x080fe40000410000 */
[----:B------:R-:W-:Y:S02]  /*2a800*/  FFMA.FTZ R3, R10, R16, -R3 ;  /* 0x000000100a037223 */ /* 0x000fe40000010803 */
[----:B------:R-:W-:Y:S02]  /*2a810*/  FFMA.FTZ R6, R8, R17, -R6 ;  /* 0x0000001108067223 */ /* 0x000fe40000010806 */
[----:B------:R-:W-:Y:S02]  /*2a820*/  FFMA.FTZ R2, R10, R20, R2 ;  /* 0x000000140a027223 */ /* 0x000fe40000010002 */
[----:B------:R-:W-:Y:S01]  /*2a830*/  FFMA.FTZ R4, R8, R19, R4 ;  /* 0x0000001308047223 */ /* 0x000fe20000010004 */
[----:B------:R-:W-:Y:S02]  /*2a840*/  F2FP.PACK_AB R17, R28, R34 ;  /* 0x000000221c11723e */ /* 0x000fe400000000ff */
[----:B------:R-:W-:-:S02]  /*2a850*/  F2FP.PACK_AB R19, R23, R32 ;  /* 0x000000201713723e */ /* 0x000fc400000000ff */
[----:B------:R-:W-:Y:S02]  /*2a860*/  F2FP.PACK_AB R16, R3, R30 ;  /* 0x0000001e0310723e */ /* 0x000fe400000000ff */
[----:B------:R-:W-:Y:S02]  /*2a870*/  F2FP.PACK_AB R18, R6, R18 ;  /* 0x000000120612723e */ /* 0x000fe400000000ff */
[----:B------:R-:W-:Y:S02]  /*2a880*/  F2FP.PACK_AB R9, R27, R33 ;  /* 0x000000211b09723e */ /* 0x000fe400000000ff */
[----:B------:R-:W-:Y:S02]  /*2a890*/  F2FP.PACK_AB R11, R21, R31 ;  /* 0x0000001f150b723e */ /* 0x000fe400000000ff */
[----:B------:R-:W-:Y:S02]  /*2a8a0*/  F2FP.PACK_AB R8, R2, R29 ;  /* 0x0000001d0208723e */ /* 0x000fe400000000ff */
[----:B------:R-:W-:Y:S01]  /*2a8b0*/  F2FP.PACK_AB R10, R4, R13 ;  /* 0x0000000d040a723e */ /* 0x000fe200000000ff */
[----:B------:R1:W-:Y:S04]  /*2a8c0*/  ST.E.128 [R14.64], R16 ;  /* 0x000000100e007985 */ /* 0x0003e8000c101d04 */
[----:B------:R1:W-:Y:S02]  /*2a8d0*/  ST.E.128 [R24.64], R8 ;  /* 0x0000000818007985 */ /* 0x0003e4000c101d04 */
.L_x_2650:
[----:B------:R-:W-:Y:S05]  /*2a8e0*/  BSYNC B1 ;  /* 0x0000000000017941 */ /* 0x000fea0003800000 */
.L_x_2649:
[----:B------:R-:W-:Y:S01]  /*2a8f0*/  IADD3 R3, R93, 0x40, RZ ;  /* 0x000000405d037810 */ /* 0x000fe20007ffe0ff */
[----:B------:R-:W-:Y:S03]  /*2a900*/  BSSY B1, `(.L_x_2653) ;  /* 0x00000db000017945 */ /* 0x000fe60003800000 */
[----:B------:R-:W-:-:S13]  /*2a910*/  ISETP.GE.AND P0, PT, R3, R59, PT ;  /* 0x0000003b0300720c */ /* 0x000fda0003f06270 */
[----:B------:R-:W-:Y:S05]  /*2a920*/  @P0 BRA `(.L_x_2654) ;  /* 0x00000d8000000947 */ /* 0x000fea0003800000 */
[----:B------:R-:W-:Y:S01]  /*2a930*/  ISETP.GE.AND P0, PT, R56, R0, PT ;  /* 0x000000003800720c */ /* 0x000fe20003f06270 */
[----:B------:R-:W-:Y:S01]  /*2a940*/  IMAD.SHL.U32 R4, R3, 0x40, RZ ;  /* 0x0000004003047824 */ /* 0x000fe200078e00ff */
[----:B------:R-:W-:Y:S01]  /*2a950*/  SHF.R.S32.HI R2, RZ, 0x1f, R3 ;  /* 0x0000001fff027819 */ /* 0x000fe20000011403 */
[----:B------:R-:W-:Y:S01]  /*2a960*/  BSSY B0, `(.L_x_2655) ;  /* 0x000006a000007945 */ /* 0x000fe20003800000 */
[----:B------:R-:W-:Y:S02]  /*2a970*/  SHF.R.U32.HI R48, RZ, 0x3, R0 ;  /* 0x00000003ff307819 */ /* 0x000fe40000011600 */
[----:B------:R-:W-:Y:S02]  /*2a980*/  LEA.HI R3, R2, R3, RZ, 0x3 ;  /* 0x0000000302037211 */ /* 0x000fe400078f18ff */
[----:B------:R-:W-:-:S03]  /*2a990*/  LOP3.LUT R2, R4, 0x1c0, RZ, 0xc0, !PT ;  /* 0x000001c004027812 */ /* 0x000fc600078ec0ff */
[----:B------:R-:W-:Y:S01]  /*2a9a0*/  IMAD.SHL.U32 R3, R3, 0x40, RZ ;  /* 0x0000004003037824 */ /* 0x000fe200078e00ff */
[----:B------:R-:W-:-:S04]  /*2a9b0*/  SHF.R.U32.HI R49, RZ, 0x3, R2 ;  /* 0x00000003ff317819 */ /* 0x000fc80000011602 */
[----:B------:R-:W-:Y:S01]  /*2a9c0*/  LOP3.LUT R28, R3, 0xfffffe00, RZ, 0xc0, !PT ;  /* 0xfffffe00031c7812 */ /* 0x000fe200078ec0ff */
[----:B------:R-:W-:Y:S05]  /*2a9d0*/  @P0 BRA `(.L_x_2656) ;  /* 0x0000062000000947 */ /* 0x000fea0003800000 */
[----:B------:R-:W-:Y:S02]  /*2a9e0*/  IADD3 R6, R39, R48, RZ ;  /* 0x0000003027067210 */ /* 0x000fe40007ffe0ff */
[----:B------:R-:W-:Y:S02]  /*2a9f0*/  LOP3.LUT R3, R2, 0x38, R56, 0xf8, !PT ;  /* 0x0000003802037812 */ /* 0x000fe400078ef838 */
[----:B-1----:R-:W-:Y:S02]  /*2aa00*/  SHF.R.S32.HI R8, RZ, 0x1f, R6 ;  /* 0x0000001fff087819 */ /* 0x002fe40000011406 */
[----:B------:R-:W-:Y:S02]  /*2aa10*/  LOP3.LUT R4, R3, R49, RZ, 0x3c, !PT ;  /* 0x0000003103047212 */ /* 0x000fe400078e3cff */
[----:B------:R-:W-:Y:S02]  /*2aa20*/  SHF.L.U32 R3, R6, 0x3, RZ ;  /* 0x0000000306037819 */ /* 0x000fe400000006ff */
[----:B------:R-:W-:-:S02]  /*2aa30*/  LEA.HI R6, R8, R6, RZ, 0x3 ;  /* 0x0000000608067211 */ /* 0x000fc400078f18ff */
[----:B------:R-:W-:Y:S02]  /*2aa40*/  IADD3 R8, R28, R4, RZ ;  /* 0x000000041c087210 */ /* 0x000fe40007ffe0ff */
[----:B------:R-:W-:Y:S02]  /*2aa50*/  LOP3.LUT R4, R2, 0x38, R3, 0xf8, !PT ;  /* 0x0000003802047812 */ /* 0x000fe400078ef803 */
[----:B------:R-:W-:Y:S01]  /*2aa60*/  SHF.L.U32 R3, R6, 0xa, RZ ;  /* 0x0000000a06037819 */ /* 0x000fe200000006ff */
[----:B-----5:R-:W-:Y:S01]  /*2aa70*/  IMAD.WIDE.U32 R32, R8, 0x2, R36 ;  /* 0x0000000208207825 */ /* 0x020fe200078e0024 */
[----:B------:R-:W-:Y:S02]  /*2aa80*/  LOP3.LUT R4, R4, R49, RZ, 0x3c, !PT ;  /* 0x0000003104047212 */ /* 0x000fe400078e3cff */
[----:B------:R-:W-:Y:S02]  /*2aa90*/  LOP3.LUT R3, R3, 0xffffe000, RZ, 0xc0, !PT ;  /* 0xffffe00003037812 */ /* 0x000fe400078ec0ff */
[----:B------:R-:W2:Y:S02]  /*2aaa0*/  LD.E.128 R8, [R32.64] ;  /* 0x0000000420087980 */ /* 0x000ea4000c101d00 */
[----:B------:R-:W-:-:S05]  /*2aab0*/  IADD3 R3, R4, R3, R28 ;  /* 0x0000000304037210 */ /* 0x000fca0007ffe01c */
[----:B------:R-:W-:-:S05]  /*2aac0*/  IMAD.WIDE.U32 R30, R3, 0x2, R36 ;  /* 0x00000002031e7825 */ /* 0x000fca00078e0024 */
[----:B----4-:R-:W3:Y:S01]  /*2aad0*/  LD.E.128 R16, [R30.64] ;  /* 0x000000041e107980 */ /* 0x010ee2000c101d00 */
[----:B------:R-:W-:Y:S01]  /*2aae0*/  SHF.R.U32.HI R34, RZ, 0x10, R69 ;  /* 0x00000010ff227819 */ /* 0x000fe20000011645 */
[--C-:B------:R-:W-:Y:S01]  /*2aaf0*/  HADD2.F32 R6, -RZ, R117.reuse.H0_H0 ;  /* 0x20000075ff067230 */ /* 0x100fe20000004100 */
[----:B------:R-:W-:Y:S01]  /*2ab00*/  SHF.R.U32.HI R29, RZ, 0x10, R73 ;  /* 0x00000010ff1d7819 */ /* 0x000fe20000011649 */
[----:B------:R-:W-:Y:S01]  /*2ab10*/  HADD2.F32 R3, -RZ, R117.H1_H1 ;  /* 0x30000075ff037230 */ /* 0x000fe20000004100 */
[----:B------:R-:W-:Y:S02]  /*2ab20*/  SHF.R.U32.HI R38, RZ, 0x10, R71 ;  /* 0x00000010ff267819 */ /* 0x000fe40000011647 */
[----:B------:R-:W-:Y:S02]  /*2ab30*/  SHF.R.U32.HI R35, RZ, 0x10, R75 ;  /* 0x00000010ff237819 */ /* 0x000fe4000001164b */
[----:B------:R-:W-:Y:S02]  /*2ab40*/  SHF.R.U64 R42, R68, 0x10, R69 ;  /* 0x00000010442a7819 */ /* 0x000fe40000001245 */
[----:B------:R-:W-:-:S02]  /*2ab50*/  SHF.R.U64 R43, R70, 0x10, R71 ;  /* 0x00000010462b7819 */ /* 0x000fc40000001247 */
[----:B------:R-:W-:Y:S02]  /*2ab60*/  SHF.R.U64 R40, R72, 0x10, R73 ;  /* 0x0000001048287819 */ /* 0x000fe40000001249 */
[----:B------:R-:W-:Y:S01]  /*2ab70*/  SHF.R.U64 R41, R74, 0x10, R75 ;  /* 0x000000104a297819 */ /* 0x000fe2000000124b */
[--C-:B--2---:R-:W-:Y:S02]  /*2ab80*/  HADD2.F32 R20, -RZ, R9.reuse.H0_H0 ;  /* 0x20000009ff147230 */ /* 0x104fe40000004100 */
[----:B------:R-:W-:Y:S02]  /*2ab90*/  HADD2.F32 R22, -RZ, R9.H1_H1 ;  /* 0x30000009ff167230 */ /* 0x000fe40000004100 */
[--C-:B------:R-:W-:Y:S02]  /*2aba0*/  HADD2.F32 R25, -RZ, R8.reuse.H0_H0 ;  /* 0x20000008ff197230 */ /* 0x100fe40000004100 */
[----:B------:R-:W-:Y:S02]  /*2abb0*/  HADD2.F32 R27, -RZ, R8.H1_H1 ;  /* 0x30000008ff1b7230 */ /* 0x000fe40000004100 */
[----:B------:R-:W-:-:S02]  /*2abc0*/  HADD2.F32 R26, -RZ, R10.H0_H0 ;  /* 0x2000000aff1a7230 */ /* 0x000fc40000004100 */
[----:B------:R-:W-:Y:S02]  /*2abd0*/  HADD2.F32 R23, -RZ, R11.H0_H0 ;  /* 0x2000000bff177230 */ /* 0x000fe40000004100 */
[--C-:B---3--:R-:W-:Y:S02]  /*2abe0*/  HADD2.F32 R4, -RZ, R17.reuse.H0_H0 ;  /* 0x20000011ff047230 */ /* 0x108fe40000004100 */
[--C-:B------:R-:W-:Y:S02]  /*2abf0*/  HADD2.F32 R9, -RZ, R16.reuse.H0_H0 ;  /* 0x20000010ff097230 */ /* 0x100fe40000004100 */
[----:B------:R-:W-:Y:S01]  /*2ac00*/  HADD2.F32 R15, -RZ, R16.H1_H1 ;  /* 0x30000010ff0f7230 */ /* 0x000fe20000004100 */
[CC--:B------:R-:W-:Y:S01]  /*2ac10*/  FMUL.FTZ R16, R4.reuse, R6.reuse ;  /* 0x0000000604107220 */ /* 0x0c0fe20000410000 */
[--C-:B------:R-:W-:Y:S01]  /*2ac20*/  HADD2.F32 R14, -RZ, R18.reuse.H0_H0 ;  /* 0x20000012ff0e7230 */ /* 0x100fe20000004100 */
[-C--:B------:R-:W-:Y:S01]  /*2ac30*/  FMUL.FTZ R4, R4, R3.reuse ;  /* 0x0000000304047220 */ /* 0x080fe20000410000 */
[----:B------:R-:W-:Y:S01]  /*2ac40*/  HADD2.F32 R13, -RZ, R18.H1_H1 ;  /* 0x30000012ff0d7230 */ /* 0x000fe20000004100 */
[C---:B------:R-:W-:Y:S01]  /*2ac50*/  FFMA.FTZ R47, R20.reuse, R3, -R16 ;  /* 0x00000003142f7223 */ /* 0x040fe20000010810 */
[----:B------:R-:W-:Y:S01]  /*2ac60*/  HADD2.F32 R8, -RZ, R17.H1_H1 ;  /* 0x30000011ff087230 */ /* 0x000fe20000004100 */
[----:B------:R-:W-:Y:S01]  /*2ac70*/  FFMA.FTZ R46, R20, R6, R4 ;  /* 0x00000006142e7223 */ /* 0x000fe20000010004 */
[----:B------:R-:W-:-:S02]  /*2ac80*/  HADD2.F32 R18, -RZ, R34.H0_H0 ;  /* 0x20000022ff127230 */ /* 0x000fc40000004100 */
[----:B------:R-:W-:Y:S02]  /*2ac90*/  HADD2.F32 R17, -RZ, R29.H0_H0 ;  /* 0x2000001dff117230 */ /* 0x000fe40000004100 */
[--C-:B------:R-:W-:Y:S01]  /*2aca0*/  HADD2.F32 R3, -RZ, R118.reuse.H0_H0 ;  /* 0x20000076ff037230 */ /* 0x100fe20000004100 */
[C---:B------:R-:W-:Y:S01]  /*2acb0*/  FMUL.FTZ R16, R8.reuse, R18 ;  /* 0x0000001208107220 */ /* 0x040fe20000410000 */
[----:B------:R-:W-:Y:S01]  /*2acc0*/  HADD2.F32 R4, -RZ, R119.H0_H0 ;  /* 0x20000077ff047230 */ /* 0x000fe20000004100 */
[-C--:B------:R-:W-:Y:S01]  /*2acd0*/  FMUL.FTZ R6, R8, R17.reuse ;  /* 0x0000001108067220 */ /* 0x080fe20000410000 */
[----:B------:R-:W-:Y:S01]  /*2ace0*/  HADD2.F32 R8, -RZ, R118.H1_H1 ;  /* 0x30000076ff087230 */ /* 0x000fe20000004100 */
[C---:B------:R-:W-:Y:S01]  /*2acf0*/  FFMA.FTZ R29, R22.reuse, R17, -R16 ;  /* 0x00000011161d7223 */ /* 0x040fe20000010810 */
[----:B------:R-:W-:Y:S01]  /*2ad00*/  HADD2.F32 R21, -RZ, R11.H1_H1 ;  /* 0x3000000bff157230 */ /* 0x000fe20000004100 */
[CC--:B------:R-:W-:Y:S01]  /*2ad10*/  FMUL.FTZ R16, R9.reuse, R3.reuse ;  /* 0x0000000309107220 */ /* 0x0c0fe20000410000 */
[----:B------:R-:W-:Y:S01]  /*2ad20*/  HADD2.F32 R11, -RZ, R19.H0_H0 ;  /* 0x20000013ff0b7230 */ /* 0x000fe20000004100 */
[----:B------:R-:W-:Y:S01]  /*2ad30*/  FMUL.FTZ R9, R9, R4 ;  /* 0x0000000409097220 */ /* 0x000fe20000410000 */
[----:B------:R-:W-:Y:S01]  /*2ad40*/  HADD2.F32 R24, -RZ, R10.H1_H1 ;  /* 0x3000000aff187230 */ /* 0x000fe20000004100 */
[----:B------:R-:W-:Y:S01]  /*2ad50*/  FFMA.FTZ R22, R22, R18, R6 ;  /* 0x0000001216167223 */ /* 0x000fe20000010006 */
[--C-:B------:R-:W-:Y:S01]  /*2ad60*/  HADD2.F32 R6, -RZ, R120.reuse.H0_H0 ;  /* 0x20000078ff067230 */ /* 0x100fe20000004100 */
[C---:B------:R-:W-:Y:S01]  /*2ad70*/  FFMA.FTZ R44, R25.reuse, R3, R9 ;  /* 0x00000003192c7223 */ /* 0x040fe20000010009 */
[----:B------:R-:W-:Y:S01]  /*2ad80*/  HADD2.F32 R3, -RZ, R119.H1_H1 ;  /* 0x30000077ff037230 */ /* 0x000fe20000004100 */
[----:B------:R-:W-:Y:S01]  /*2ad90*/  FFMA.FTZ R45, R25, R4, -R16 ;  /* 0x00000004192d7223 */ /* 0x000fe20000010810 */
[----:B------:R-:W-:Y:S01]  /*2ada0*/  HADD2.F32 R4, -RZ, R120.H1_H1 ;  /* 0x30000078ff047230 */ /* 0x000fe20000004100 */
[C---:B------:R-:W-:Y:S01]  /*2adb0*/  FMUL.FTZ R9, R14.reuse, R8 ;  /* 0x000000080e097220 */ /* 0x040fe20000410000 */
[----:B------:R-:W-:Y:S01]  /*2adc0*/  HADD2.F32 R10, -RZ, R19.H1_H1 ;  /* 0x30000013ff0a7230 */ /* 0x000fe20000004100 */
[-C--:B------:R-:W-:Y:S01]  /*2add0*/  FMUL.FTZ R14, R14, R6.reuse ;  /* 0x000000060e0e7220 */ /* 0x080fe20000410000 */
[----:B------:R-:W-:Y:S01]  /*2ade0*/  HADD2.F32 R34, -RZ, R38.H0_H0 ;  /* 0x20000026ff227230 */ /* 0x000fe20000004100 */
[----:B------:R-:W-:Y:S01]  /*2adf0*/  FFMA.FTZ R25, R26, R6, -R9 ;  /* 0x000000061a197223 */ /* 0x000fe20000010809 */
[----:B------:R-:W-:Y:S01]  /*2ae00*/  HADD2.F32 R16, -RZ, R35.H0_H0 ;  /* 0x20000023ff107230 */ /* 0x000fe20000004100 */
[C---:B------:R-:W-:Y:S01]  /*2ae10*/  FMUL.FTZ R9, R11.reuse, R3 ;  /* 0x000000030b097220 */ /* 0x040fe20000410000 */
[----:B------:R-:W-:Y:S01]  /*2ae20*/  HADD2.F32 R19, -RZ, R42.H0_H0 ;  /* 0x2000002aff137230 */ /* 0x000fe20000004100 */
[----:B------:R-:W-:Y:S01]  /*2ae30*/  FMUL.FTZ R11, R11, R4 ;  /* 0x000000040b0b7220 */ /* 0x000fe20000410000 */
[----:B------:R-:W-:Y:S01]  /*2ae40*/  HADD2.F32 R18, -RZ, R43.H0_H0 ;  /* 0x2000002bff127230 */ /* 0x000fe20000004100 */
[----:B------:R-:W-:Y:S01]  /*2ae50*/  FMUL.FTZ R6, R10, R34 ;  /* 0x000000220a067220 */ /* 0x000fe20000410000 */
[----:B------:R-:W-:Y:S01]  /*2ae60*/  HADD2.F32 R17, -RZ, R40.H0_H0 ;  /* 0x20000028ff117230 */ /* 0x000fe20000004100 */
[----:B------:R-:W-:-:S02]  /*2ae70*/  FFMA.FTZ R20, R26, R8, R14 ;  /* 0x000000081a147223 */ /* 0x000fc4000001000e */
[C---:B------:R-:W-:Y:S02]  /*2ae80*/  FFMA.FTZ R14, R23.reuse, R4, -R9 ;  /* 0x00000004170e7223 */ /* 0x040fe40000010809 */
[----:B------:R-:W-:Y:S02]  /*2ae90*/  FFMA.FTZ R11, R23, R3, R11 ;  /* 0x00000003170b7223 */ /* 0x000fe4000001000b */
[-C--:B------:R-:W-:Y:S02]  /*2aea0*/  FMUL.FTZ R4, R10, R16.reuse ;  /* 0x000000100a047220 */ /* 0x080fe40000410000 */
[----:B------:R-:W-:Y:S01]  /*2aeb0*/  FFMA.FTZ R3, R21, R16, -R6 ;  /* 0x0000001015037223 */ /* 0x000fe20000010806 */
[----:B------:R-:W-:Y:S01]  /*2aec0*/  HADD2.F32 R16, -RZ, R41.H0_H0 ;  /* 0x20000029ff107230 */ /* 0x000fe20000004100 */
[----:B------:R-:W-:Y:S02]  /*2aed0*/  FMUL.FTZ R8, R15, R19 ;  /* 0x000000130f087220 */ /* 0x000fe40000410000 */
[----:B------:R-:W-:-:S02]  /*2aee0*/  FMUL.FTZ R9, R13, R18 ;  /* 0x000000120d097220 */ /* 0x000fc40000410000 */
[-C--:B------:R-:W-:Y:S02]  /*2aef0*/  FMUL.FTZ R6, R15, R17.reuse ;  /* 0x000000110f067220 */ /* 0x080fe40000410000 */
[-C--:B------:R-:W-:Y:S02]  /*2af00*/  FMUL.FTZ R10, R13, R16.reuse ;  /* 0x000000100d0a7220 */ /* 0x080fe40000410000 */
[----:B------:R-:W-:Y:S01]  /*2af10*/  FFMA.FTZ R8, R27, R17, -R8 ;  /* 0x000000111b087223 */ /* 0x000fe20000010808 */
[----:B------:R-:W-:Y:S01]  /*2af20*/  F2FP.PACK_AB R17, R29, R47 ;  /* 0x0000002f1d11723e */ /* 0x000fe200000000ff */
[----:B------:R-:W-:Y:S01]  /*2af30*/  FFMA.FTZ R13, R24, R16, -R9 ;  /* 0x00000010180d7223 */ /* 0x000fe20000010809 */
[----:B------:R-:W-:Y:S01]  /*2af40*/  F2FP.PACK_AB R9, R22, R46 ;  /* 0x0000002e1609723e */ /* 0x000fe200000000ff */
[----:B------:R-:W-:Y:S01]  /*2af50*/  FFMA.FTZ R4, R21, R34, R4 ;  /* 0x0000002215047223 */ /* 0x000fe20000010004 */
[----:B------:R-:W-:Y:S01]  /*2af60*/  F2FP.PACK_AB R16, R8, R45 ;  /* 0x0000002d0810723e */ /* 0x000fe200000000ff */
[----:B------:R-:W-:Y:S01]  /*2af70*/  FFMA.FTZ R6, R27, R19, R6 ;  /* 0x000000131b067223 */ /* 0x000fe20000010006 */
[----:B------:R-:W-:Y:S01]  /*2af80*/  F2FP.PACK_AB R19, R3, R14 ;  /* 0x0000000e0313723e */ /* 0x000fe200000000ff */
[----:B------:R-:W-:Y:S01]  /*2af90*/  FFMA.FTZ R10, R24, R18, R10 ;  /* 0x00000012180a7223 */ /* 0x000fe2000001000a */
[----:B------:R-:W-:-:S02]  /*2afa0*/  F2FP.PACK_AB R18, R13, R25 ;  /* 0x000000190d12723e */ /* 0x000fc400000000ff */
[----:B------:R-:W-:Y:S02]  /*2afb0*/  F2FP.PACK_AB R11, R4, R11 ;  /* 0x0000000b040b723e */ /* 0x000fe400000000ff */
[----:B------:R-:W-:Y:S01]  /*2afc0*/  F2FP.PACK_AB R8, R6, R44 ;  /* 0x0000002c0608723e */ /* 0x000fe200000000ff */
[----:B------:R1:W-:Y:S01]  /*2afd0*/  ST.E.128 [R32.64], R16 ;  /* 0x0000001020007985 */ /* 0x0003e2000c101d04 */
[----:B------:R-:W-:-:S05]  /*2afe0*/  F2FP.PACK_AB R10, R10, R20 ;  /* 0x000000140a0a723e */ /* 0x000fca00000000ff */
[----:B------:R1:W-:Y:S02]  /*2aff0*/  ST.E.128 [R30.64], R8 ;  /* 0x000000081e007985 */ /* 0x0003e4000c101d04 */
.L_x_2656:
[----:B------:R-:W-:Y:S05]  /*2b000*/  BSYNC B0 ;  /* 0x0000000000007941 */ /* 0x000fea0003800000 */
.L_x_2655:
[----:B------:R-:W-:-:S04]  /*2b010*/  IADD3 R4, R56, 0x40, RZ ;  /* 0x0000004038047810 */ /* 0x000fc80007ffe0ff */
[----:B------:R-:W-:-:S13]  /*2b020*/  ISETP.GE.AND P0, PT, R4, R0, PT ;  /* 0x000000000400720c */ /* 0x000fda0003f06270 */
[----:B------:R-:W-:Y:S05]  /*2b030*/  @P0 BRA `(.L_x_2654) ;  /* 0x0000067000000947 */ /* 0x000fea0003800000 */
[----:B------:R-:W-:-:S04]  /*2b040*/  SHF.R.S32.HI R6, RZ, 0x1f, R4 ;  /* 0x0000001fff067819 */ /* 0x000fc80000011404 */
[CC--:B------:R-:W-:Y:S02]  /*2b050*/  LEA.HI R3, R6.reuse, R4.reuse, RZ, 0x6 ;  /* 0x0000000406037211 */ /* 0x0c0fe400078f30ff */
[----:B------:R-:W-:Y:S02]  /*2b060*/  LEA.HI R4, R6, R4, RZ, 0x3 ;  /* 0x0000000406047211 */ /* 0x000fe400078f18ff */
[----:B------:R-:W-:Y:S02]  /*2b070*/  SHF.L.U32 R6, R3, 0x7, RZ ;  /* 0x0000000703067819 */ /* 0x000fe400000006ff */
[----:B------:R-:W-:Y:S02]  /*2b080*/  LEA.HI.SX32 R3, R4, R48, 0x1d ;  /* 0x0000003004037211 */ /* 0x000fe400078feaff */
[----:B-1----:R-:W-:Y:S02]  /*2b090*/  LOP3.LUT R8, R2, 0x38, R4, 0xf8, !PT ;  /* 0x0000003802087812 */ /* 0x002fe400078ef804 */
[----:B------:R-:W-:-:S02]  /*2b0a0*/  SHF.R.S32.HI R4, RZ, 0x1f, R3 ;  /* 0x0000001fff047819 */ /* 0x000fc40000011403 */
[----:B------:R-:W-:Y:S02]  /*2b0b0*/  LOP3.LUT R9, R6, 0xffffe000, RZ, 0xc0, !PT ;  /* 0xffffe00006097812 */ /* 0x000fe400078ec0ff */
[----:B------:R-:W-:Y:S02]  /*2b0c0*/  LOP3.LUT R6, R8, R49, RZ, 0x3c, !PT ;  /* 0x0000003108067212 */ /* 0x000fe400078e3cff */
[----:B------:R-:W-:Y:S02]  /*2b0d0*/  SHF.L.U32 R8, R3, 0x3, RZ ;  /* 0x0000000303087819 */ /* 0x000fe400000006ff */
[----:B------:R-:W-:Y:S02]  /*2b0e0*/  LEA.HI R3, R4, R3, RZ, 0x3 ;  /* 0x0000000304037211 */ /* 0x000fe400078f18ff */
[----:B------:R-:W-:Y:S02]  /*2b0f0*/  LOP3.LUT R4, R2, 0x38, R8, 0xf8, !PT ;  /* 0x0000003802047812 */ /* 0x000fe400078ef808 */
[----:B------:R-:W-:-:S02]  /*2b100*/  SHF.L.U32 R2, R3, 0xa, RZ ;  /* 0x0000000a03027819 */ /* 0x000fc400000006ff */
[----:B------:R-:W-:Y:S02]  /*2b110*/  LOP3.LUT R3, R4, R49, RZ, 0x3c, !PT ;  /* 0x0000003104037212 */ /* 0x000fe400078e3cff */
[----:B------:R-:W-:Y:S02]  /*2b120*/  LOP3.LUT R2, R2, 0xffffe000, RZ, 0xc0, !PT ;  /* 0xffffe00002027812 */ /* 0x000fe400078ec0ff */
[--C-:B------:R-:W-:Y:S02]  /*2b130*/  IADD3 R6, R6, R9, R28.reuse ;  /* 0x0000000906067210 */ /* 0x100fe40007ffe01c */
[----:B------:R-:W-:-:S03]  /*2b140*/  IADD3 R2, R3, R2, R28 ;  /* 0x0000000203027210 */ /* 0x000fc60007ffe01c */
[----:B-----5:R-:W-:-:S04]  /*2b150*/  IMAD.WIDE.U32 R30, R6, 0x2, R36 ;  /* 0x00000002061e7825 */ /* 0x020fc800078e0024 */
[----:B------:R-:W-:Y:S01]  /*2b160*/  IMAD.WIDE.U32 R28, R2, 0x2, R36 ;  /* 0x00000002021c7825 */ /* 0x000fe200078e0024 */
[----:B------:R-:W2:Y:S04]  /*2b170*/  LD.E.128 R8, [R30.64] ;  /* 0x000000041e087980 */ /* 0x000ea8000c101d00 */
[----:B----4-:R-:W3:Y:S01]  /*2b180*/  LD.E.128 R16, [R28.64] ;  /* 0x000000041c107980 */ /* 0x010ee2000c101d00 */
[----:B------:R-:W-:Y:S01]  /*2b190*/  SHF.R.U32.HI R32, RZ, 0x10, R83 ;  /* 0x00000010ff207819 */ /* 0x000fe20000011653 */
[--C-:B------:R-:W-:Y:S01]  /*2b1a0*/  HADD2.F32 R4, -RZ, R122.reuse.H0_H0 ;  /* 0x2000007aff047230 */ /* 0x100fe20000004100 */
[----:B------:R-:W-:Y:S01]  /*2b1b0*/  SHF.R.U32.HI R27, RZ, 0x10, R87 ;  /* 0x00000010ff1b7819 */ /* 0x000fe20000011657 */
[----:B------:R-:W-:Y:S01]  /*2b1c0*/  HADD2.F32 R2, -RZ, R122.H1_H1 ;  /* 0x3000007aff027230 */ /* 0x000fe20000004100 */
[----:B------:R-:W-:-:S02]  /*2b1d0*/  SHF.R.U32.HI R34, RZ, 0x10, R81 ;  /* 0x00000010ff227819 */ /* 0x000fc40000011651 */
[--C-:B------:R-:W-:Y:S02]  /*2b1e0*/  SHF.R.U32.HI R33, RZ, 0x10, R85.reuse ;  /* 0x00000010ff217819 */ /* 0x100fe40000011655 */
[----:B------:R-:W-:Y:S02]  /*2b1f0*/  SHF.R.U64 R35, R84, 0x10, R85 ;  /* 0x0000001054237819 */ /* 0x000fe40000001255 */
[----:B------:R-:W-:Y:S02]  /*2b200*/  SHF.R.U64 R41, R82, 0x10, R83 ;  /* 0x0000001052297819 */ /* 0x000fe40000001253 */
[----:B------:R-:W-:Y:S02]  /*2b210*/  SHF.R.U64 R40, R80, 0x10, R81 ;  /* 0x0000001050287819 */ /* 0x000fe40000001251 */
[----:B------:R-:W-:Y:S01]  /*2b220*/  SHF.R.U64 R38, R86, 0x10, R87 ;  /* 0x0000001056267819 */ /* 0x000fe20000001257 */
[--C-:B--2---:R-:W-:Y:S02]  /*2b230*/  HADD2.F32 R20, -RZ, R11.reuse.H0_H0 ;  /* 0x2000000bff147230 */ /* 0x104fe40000004100 */
[----:B------:R-:W-:-:S02]  /*2b240*/  HADD2.F32 R15, -RZ, R11.H1_H1 ;  /* 0x3000000bff0f7230 */ /* 0x000fc40000004100 */
[----:B---3--:R-:W-:Y:S02]  /*2b250*/  HADD2.F32 R3, -RZ, R19.H0_H0 ;  /* 0x20000013ff037230 */ /* 0x008fe40000004100 */
[--C-:B------:R-:W-:Y:S02]  /*2b260*/  HADD2.F32 R21, -RZ, R9.reuse.H0_H0 ;  /* 0x20000009ff157230 */ /* 0x100fe40000004100 */
[----:B------:R-:W-:Y:S02]  /*2b270*/  HADD2.F32 R25, -RZ, R9.H1_H1 ;  /* 0x30000009ff197230 */ /* 0x000fe40000004100 */
[--C-:B------:R-:W-:Y:S02]  /*2b280*/  HADD2.F32 R14, -RZ, R16.reuse.H0_H0 ;  /* 0x20000010ff0e7230 */ /* 0x100fe40000004100 */
[----:B------:R-:W-:Y:S01]  /*2b290*/  HADD2.F32 R13, -RZ, R16.H1_H1 ;  /* 0x30000010ff0d7230 */ /* 0x000fe20000004100 */
[C---:B------:R-:W-:Y:S01]  /*2b2a0*/  FMUL.FTZ R16, R3.reuse, R4 ;  /* 0x0000000403107220 */ /* 0x040fe20000410000 */
[--C-:B------:R-:W-:Y:S01]  /*2b2b0*/  HADD2.F32 R11, -RZ, R18.reuse.H0_H0 ;  /* 0x20000012ff0b7230 */ /* 0x100fe20000004100 */
[-C--:B------:R-:W-:Y:S01]  /*2b2c0*/  FMUL.FTZ R3, R3, R2.reuse ;  /* 0x0000000203037220 */ /* 0x080fe20000410000 */
[----:B------:R-:W-:Y:S01]  /*2b2d0*/  HADD2.F32 R9, -RZ, R18.H1_H1 ;  /* 0x30000012ff097230 */ /* 0x000fe20000004100 */
[C---:B------:R-:W-:Y:S01]  /*2b2e0*/  FFMA.FTZ R43, R20.reuse, R2, -R16 ;  /* 0x00000002142b7223 */ /* 0x040fe20000010810 */
[----:B------:R-:W-:Y:S01]  /*2b2f0*/  HADD2.F32 R6, -RZ, R19.H1_H1 ;  /* 0x30000013ff067230 */ /* 0x000fe20000004100 */
[----:B------:R-:W-:Y:S01]  /*2b300*/  FFMA.FTZ R42, R20, R4, R3 ;  /* 0x00000004142a7223 */ /* 0x000fe20000010003 */
[----:B------:R-:W-:-:S02]  /*2b310*/  HADD2.F32 R18, -RZ, R32.H0_H0 ;  /* 0x20000020ff127230 */ /* 0x000fc40000004100 */
[--C-:B------:R-:W-:Y:S02]  /*2b320*/  HADD2.F32 R26, -RZ, R8.reuse.H0_H0 ;  /* 0x20000008ff1a7230 */ /* 0x100fe40000004100 */
[----:B------:R-:W-:Y:S01]  /*2b330*/  HADD2.F32 R24, -RZ, R8.H1_H1 ;  /* 0x30000008ff187230 */ /* 0x000fe20000004100 */
[----:B------:R-:W-:Y:S01]  /*2b340*/  FMUL.FTZ R16, R6, R18 ;  /* 0x0000001206107220 */ /* 0x000fe20000410000 */
[--C-:B------:R-:W-:Y:S02]  /*2b350*/  HADD2.F32 R23, -RZ, R10.reuse.H0_H0 ;  /* 0x2000000aff177230 */ /* 0x100fe40000004100 */
[----:B------:R-:W-:Y:S02]  /*2b360*/  HADD2.F32 R22, -RZ, R10.H1_H1 ;  /* 0x3000000aff167230 */ /* 0x000fe40000004100 */
[--C-:B------:R-:W-:Y:S02]  /*2b370*/  HADD2.F32 R8, -RZ, R17.reuse.H0_H0 ;  /* 0x20000011ff087230 */ /* 0x100fe40000004100 */
[----:B------:R-:W-:-:S02]  /*2b380*/  HADD2.F32 R10, -RZ, R17.H1_H1 ;  /* 0x30000011ff0a7230 */ /* 0x000fc40000004100 */
[----:B------:R-:W-:Y:S02]  /*2b390*/  HADD2.F32 R17, -RZ, R27.H0_H0 ;  /* 0x2000001bff117230 */ /* 0x000fe40000004100 */
[--C-:B------:R-:W-:Y:S02]  /*2b3a0*/  HADD2.F32 R2, -RZ, R123.reuse.H0_H0 ;  /* 0x2000007bff027230 */ /* 0x100fe40000004100 */
[----:B------:R-:W-:Y:S01]  /*2b3b0*/  HADD2.F32 R3, -RZ, R123.H1_H1 ;  /* 0x3000007bff037230 */ /* 0x000fe20000004100 */
[-C--:B------:R-:W-:Y:S01]  /*2b3c0*/  FMUL.FTZ R6, R6, R17.reuse ;  /* 0x0000001106067220 */ /* 0x080fe20000410000 */
[----:B------:R-:W-:Y:S01]  /*2b3d0*/  HADD2.F32 R19, -RZ, R40.H0_H0 ;  /* 0x20000028ff137230 */ /* 0x000fe20000004100 */
[----:B------:R-:W-:Y:S01]  /*2b3e0*/  FFMA.FTZ R32, R15, R17, -R16 ;  /* 0x000000110f207223 */ /* 0x000fe20000010810 */
[----:B------:R-:W-:Y:S01]  /*2b3f0*/  HADD2.F32 R17, -RZ, R34.H0_H0 ;  /* 0x20000022ff117230 */ /* 0x000fe20000004100 */
[C---:B------:R-:W-:Y:S02]  /*2b400*/  FMUL.FTZ R16, R8.reuse, R2 ;  /* 0x0000000208107220 */ /* 0x040fe40000410000 */
[----:B------:R-:W-:-:S02]  /*2b410*/  FMUL.FTZ R4, R8, R3 ;  /* 0x0000000308047220 */ /* 0x000fc40000410000 */
[----:B------:R-:W-:Y:S01]  /*2b420*/  FFMA.FTZ R27, R15, R18, R6 ;  /* 0x000000120f1b7223 */ /* 0x000fe20000010006 */
[----:B------:R-:W-:Y:S01]  /*2b430*/  HADD2.F32 R15, -RZ, R33.H0_H0 ;  /* 0x20000021ff0f7230 */ /* 0x000fe20000004100 */
[C---:B------:R-:W-:Y:S01]  /*2b440*/  FFMA.FTZ R34, R21.reuse, R3, -R16 ;  /* 0x0000000315227223 */ /* 0x040fe20000010810 */
[--C-:B------:R-:W-:Y:S01]  /*2b450*/  HADD2.F32 R3, -RZ, R124.reuse.H0_H0 ;  /* 0x2000007cff037230 */ /* 0x100fe20000004100 */
[----:B------:R-:W-:Y:S01]  /*2b460*/  FFMA.FTZ R21, R21, R2, R4 ;  /* 0x0000000215157223 */ /* 0x000fe20000010004 */
[--C-:B------:R-:W-:Y:S01]  /*2b470*/  HADD2.F32 R6, -RZ, R125.reuse.H0_H0 ;  /* 0x2000007dff067230 */ /* 0x100fe20000004100 */
[C---:B------:R-:W-:Y:S01]  /*2b480*/  FMUL.FTZ R2, R10.reuse, R17 ;  /* 0x000000110a027220 */ /* 0x040fe20000410000 */
[----:B------:R-:W-:Y:S01]  /*2b490*/  HADD2.F32 R4, -RZ, R125.H1_H1 ;  /* 0x3000007dff047230 */ /* 0x000fe20000004100 */
[-C--:B------:R-:W-:Y:S02]  /*2b4a0*/  FMUL.FTZ R8, R10, R15.reuse ;  /* 0x0000000f0a087220 */ /* 0x080fe40000410000 */
[----:B------:R-:W-:Y:S01]  /*2b4b0*/  FFMA.FTZ R15, R25, R15, -R2 ;  /* 0x0000000f190f7223 */ /* 0x000fe20000010802 */
[----:B------:R-:W-:Y:S01]  /*2b4c0*/  HADD2.F32 R2, -RZ, R124.H1_H1 ;  /* 0x3000007cff027230 */ /* 0x000fe20000004100 */
[----:B------:R-:W-:-:S02]  /*2b4d0*/  FMUL.FTZ R16, R14, R3 ;  /* 0x000000030e107220 */ /* 0x000fc40000410000 */
[----:B------:R-:W-:Y:S02]  /*2b4e0*/  FMUL.FTZ R14, R14, R6 ;  /* 0x000000060e0e7220 */ /* 0x000fe40000410000 */
[----:B------:R-:W-:Y:S02]  /*2b4f0*/  FMUL.FTZ R10, R11, R2 ;  /* 0x000000020b0a7220 */ /* 0x000fe40000410000 */
[C---:B------:R-:W-:Y:S01]  /*2b500*/  FFMA.FTZ R20, R26.reuse, R6, -R16 ;  /* 0x000000061a147223 */ /* 0x040fe20000010810 */
[----:B------:R-:W-:Y:S01]  /*2b510*/  HADD2.F32 R16, -RZ, R35.H0_H0 ;  /* 0x20000023ff107230 */ /* 0x000fe20000004100 */
[----:B------:R-:W-:Y:S02]  /*2b520*/  FFMA.FTZ R18, R26, R3, R14 ;  /* 0x000000031a127223 */ /* 0x000fe4000001000e */
[----:B------:R-:W-:Y:S01]  /*2b530*/  FFMA.FTZ R8, R25, R17, R8 ;  /* 0x0000001119087223 */ /* 0x000fe20000010008 */
[----:B------:R-:W-:Y:S01]  /*2b540*/  HADD2.F32 R17, -RZ, R41.H0_H0 ;  /* 0x20000029ff117230 */ /* 0x000fe20000004100 */
[-C--:B------:R-:W-:Y:S01]  /*2b550*/  FMUL.FTZ R3, R11, R4.reuse ;  /* 0x000000040b037220 */ /* 0x080fe20000410000 */
[----:B------:R-:W-:Y:S01]  /*2b560*/  HADD2.F32 R11, -RZ, R38.H0_H0 ;  /* 0x20000026ff0b7230 */ /* 0x000fe20000004100 */
[----:B------:R-:W-:-:S02]  /*2b570*/  FFMA.FTZ R14, R23, R4, -R10 ;  /* 0x00000004170e7223 */ /* 0x000fc4000001080a */
[----:B------:R-:W-:Y:S02]  /*2b580*/  FFMA.FTZ R10, R23, R2, R3 ;  /* 0x00000002170a7223 */ /* 0x000fe40000010003 */
[CC--:B------:R-:W-:Y:S02]  /*2b590*/  FMUL.FTZ R2, R13.reuse, R16.reuse ;  /* 0x000000100d027220 */ /* 0x0c0fe40000410000 */
[----:B------:R-:W-:Y:S02]  /*2b5a0*/  FMUL.FTZ R3, R13, R19 ;  /* 0x000000130d037220 */ /* 0x000fe40000410000 */
[C---:B------:R-:W-:Y:S02]  /*2b5b0*/  FMUL.FTZ R6, R9.reuse, R17 ;  /* 0x0000001109067220 */ /* 0x040fe40000410000 */
[----:B------:R-:W-:Y:S01]  /*2b5c0*/  FMUL.FTZ R4, R9, R11 ;  /* 0x0000000b09047220 */ /* 0x000fe20000410000 */
[----:B------:R-:W-:Y:S01]  /*2b5d0*/  F2FP.PACK_AB R9, R8, R21 ;  /* 0x000000150809723e */ /* 0x000fe200000000ff */
[----:B------:R-:W-:Y:S01]  /*2b5e0*/  FFMA.FTZ R2, R24, R19, R2 ;  /* 0x0000001318027223 */ /* 0x000fe20000010002 */
[----:B------:R-:W-:Y:S01]  /*2b5f0*/  F2FP.PACK_AB R19, R32, R43 ;  /* 0x0000002b2013723e */ /* 0x000fe200000000ff */
[----:B------:R-:W-:-:S02]  /*2b600*/  FFMA.FTZ R3, R24, R16, -R3 ;  /* 0x0000001018037223 */ /* 0x000fc40000010803 */
[----:B------:R-:W-:Y:S01]  /*2b610*/  FFMA.FTZ R6, R22, R11, -R6 ;  /* 0x0000000b16067223 */ /* 0x000fe20000010806 */
[----:B------:R-:W-:Y:S01]  /*2b620*/  F2FP.PACK_AB R8, R2, R18 ;  /* 0x000000120208723e */ /* 0x000fe200000000ff */
[----:B------:R-:W-:Y:S01]  /*2b630*/  FFMA.FTZ R4, R22, R17, R4 ;  /* 0x0000001116047223 */ /* 0x000fe20000010004 */
[----:B------:R-:W-:Y:S02]  /*2b640*/  F2FP.PACK_AB R17, R15, R34 ;  /* 0x000000220f11723e */ /* 0x000fe400000000ff */
[----:B------:R-:W-:Y:S02]  /*2b650*/  F2FP.PACK_AB R16, R3, R20 ;  /* 0x000000140310723e */ /* 0x000fe400000000ff */
[----:B------:R-:W-:Y:S02]  /*2b660*/  F2FP.PACK_AB R18, R6, R14 ;  /* 0x0000000e0612723e */ /* 0x000fe400000000ff */
[----:B------:R-:W-:Y:S02]  /*2b670*/  F2FP.PACK_AB R11, R27, R42 ;  /* 0x0000002a1b0b723e */ /* 0x000fe400000000ff */
[----:B------:R-:W-:Y:S01]  /*2b680*/  F2FP.PACK_AB R10, R4, R10 ;  /* 0x0000000a040a723e */ /* 0x000fe200000000ff */
[----:B------:R1:W-:Y:S04]  /*2b690*/  ST.E.128 [R30.64], R16 ;  /* 0x000000101e007985 */ /* 0x0003e8000c101d04 */
[----:B------:R1:W-:Y:S02]  /*2b6a0*/  ST.E.128 [R28.64], R8 ;  /* 0x000000081c007985 */ /* 0x0003e4000c101d04 */
.L_x_2654:
[----:B------:R-:W-:Y:S05]  /*2b6b0*/  BSYNC B1 ;  /* 0x0000000000017941 */ /* 0x000fea0003800000 */
.L_x_2653:
[----:B------:R-:W-:Y:S01]  /*2b6c0*/  IADD3 R4, R93, 0x60, RZ ;  /* 0x000000605d047810 */ /* 0x000fe20007ffe0ff */
[----:B------:R-:W-:-:S02]  /*2b6d0*/  IMAD.MOV.U32 R2, RZ, RZ, R138 ;  /* 0x000000ffff027224 */ /* 0x000fc400078e008a */
[----:B------:R-:W-:Y:S01]  /*2b6e0*/  IMAD.MOV.U32 R3, RZ, RZ, 0x0 ;  /* 0x00000000ff037424 */ /* 0x000fe200078e00ff */
[----:B------:R-:W-:-:S13]  /*2b6f0*/  ISETP.GE.AND P0, PT, R4, R59, PT ;  /* 0x0000003b0400720c */ /* 0x000fda0003f06270 */
[----:B------:R-:W-:Y:S05]  /*2b700*/  @P0 RET.REL.NODEC R2 `(_ZN7cutlass13device_kernelIN5flash19enable_sm80_to_sm89INS1_16FlashAttnFwdSm80INS1_25CollectiveMainloopFwdSm80ILi8ELi1ELb0EN4cute5tupleIJNS5_1CILi128EEENS7_ILi48EEENS7_ILi256EEEEEELi256ENS_6half_tEfNS_4arch4Sm80ELb0ELb1ELb1ELb1ELb1ELb1ELb1ELb1EEENS1_21CollectiveEpilogueFwdINS6_IJS8_SA_S9_EEENS6_IJNS7_ILi1EEESI_SI_EEESC_SE_Li256ELb1ELb1ELb1ELb0EEENS1_36VarlenDynamicPersistentTileSchedulerILi128ELi48ELi256ELi256ELb1ELb1ELb0ELb1ELb0ELb1EEEEEEEEEvNT_6ParamsE) ;  /* 0xfffd48f002000950 */ /* 0x000fea0003c3ffff */
        /* <DEDUP_REMOVED lines=9> */
[----:B-1----:R-:W-:Y:S01]  /*2b7a0*/  LOP3.LUT R28, R2, 0xfffffe00, RZ, 0xc0, !PT ;  /* 0xfffffe00021c7812 */ /* 0x002fe200078ec0ff */
[----:B------:R-:W-:Y:S05]  /*2b7b0*/  @P0 BRA `(.L_x_2658) ;  /* 0x0000062000000947 */ /* 0x000fea0003800000 */
[----:B------:R-:W-:Y:S02]  /*2b7c0*/  IADD3 R6, R39, R35, RZ ;  /* 0x0000002327067210 */ /* 0x000fe40007ffe0ff */
[----:B------:R-:W-:Y:S02]  /*2b7d0*/  LOP3.LUT R2, R4, 0x38, R56, 0xf8, !PT ;  /* 0x0000003804027812 */ /* 0x000fe400078ef838 */
[----:B------:R-:W-:Y:S02]  /*2b7e0*/  SHF.R.S32.HI R8, RZ, 0x1f, R6 ;  /* 0x0000001fff087819 */ /* 0x000fe40000011406 */
        /* <DEDUP_REMOVED lines=48> */
[C---:B------:R-:W-:Y:S01]  /*2baf0*/  FMUL.FTZ R16, R9.reuse, R2 ;  /* 0x0000000209107220 */ /* 0x040fe20000410000 */
[----:B------:R-:W-:Y:S01]  /*2bb00*/  HADD2.F32 R11, -RZ, R19.H0_H0 ;  /* 0x20000013ff0b7230 */ /* 0x000fe20000004100 */
[-C--:B------:R-:W-:Y:S01]  /*2bb10*/  FMUL.FTZ R9, R9, R3.reuse ;  /* 0x0000000309097220 */ /* 0x080fe20000410000 */
        /* <DEDUP_REMOVED lines=44> */
.L_x_2658:
[----:B------:R-:W-:Y:S05]  /*2bde0*/  BSYNC B0 ;  /* 0x0000000000007941 */ /* 0x000fea0003800000 */
.L_x_2657:
[----:B------:R-:W-:Y:S01]  /*2bdf0*/  IADD3 R6, R56, 0x40, RZ ;  /* 0x0000004038067810 */ /* 0x000fe20007ffe0ff */
[----:B------:R-:W-:Y:S02]  /*2be00*/  IMAD.MOV.U32 R2, RZ, RZ, R138 ;  /* 0x000000ffff027224 */ /* 0x000fe400078e008a */
[----:B------:R-:W-:Y:S01]  /*2be10*/  IMAD.MOV.U32 R3, RZ, RZ, 0x0 ;  /* 0x00000000ff037424 */ /* 0x000fe200078e00ff */
[----:B------:R-:W-:-:S13]  /*2be20*/  ISETP.GE.AND P0, PT, R6, R0, PT ;  /* 0x000000000600720c */ /* 0x000fda0003f06270 */
[----:B------:R-:W-:Y:S05]  /*2be30*/  @P0 RET.REL.NODEC R2 `(_ZN7cutlass13device_kernelIN5flash19enable_sm80_to_sm89INS1_16FlashAttnFwdSm80INS1_25CollectiveMainloopFwdSm80ILi8ELi1ELb0EN4cute5tupleIJNS5_1CILi128EEENS7_ILi48EEENS7_ILi256EEEEEELi256ENS_6half_tEfNS_4arch4Sm80ELb0ELb1ELb1ELb1ELb1ELb1ELb1ELb1EEENS1_21CollectiveEpilogueFwdINS6_IJS8_SA_S9_EEENS6_IJNS7_ILi1EEESI_SI_EEESC_SE_Li256ELb1ELb1ELb1ELb0EEENS1_36VarlenDynamicPersistentTileSchedulerILi128ELi48ELi256ELi256ELb1ELb1ELb0ELb1ELb0ELb1EEEEEEEEEvNT_6ParamsE) ;  /* 0xfffd41c002000950 */ /* 0x000fea0003c3ffff */
[----:B------:R-:W-:-:S04]  /*2be40*/  SHF.R.S32.HI R2, RZ, 0x1f, R6 ;  /* 0x0000001fff027819 */ /* 0x000fc80000011406 */
[CC--:B------:R-:W-:Y:S02]  /*2be50*/  LEA.HI R3, R2.reuse, R6.reuse, RZ, 0x6 ;  /* 0x0000000602037211 */ /* 0x0c0fe400078f30ff */
[----:B------:R-:W-:Y:S02]  /*2be60*/  LEA.HI R2, R2, R6, RZ, 0x3 ;  /* 0x0000000602027211 */ /* 0x000fe400078f18ff */
[----:B------:R-:W-:Y:S02]  /*2be70*/  SHF.L.U32 R3, R3, 0x7, RZ ;  /* 0x0000000703037819 */ /* 0x000fe400000006ff */
[----:B------:R-:W-:Y:S02]  /*2be80*/  LEA.HI.SX32 R0, R2, R35, 0x1d ;  /* 0x0000002302007211 */ /* 0x000fe400078feaff */
[----:B------:R-:W-:Y:S02]  /*2be90*/  LOP3.LUT R6, R4, 0x38, R2, 0xf8, !PT ;  /* 0x0000003804067812 */ /* 0x000fe400078ef802 */
[----:B------:R-:W-:-:S02]  /*2bea0*/  SHF.R.S32.HI R2, RZ, 0x1f, R0 ;  /* 0x0000001fff027819 */ /* 0x000fc40000011400 */
[----:B-1----:R-:W-:Y:S02]  /*2beb0*/  LOP3.LUT R8, R3, 0xffffe000, RZ, 0xc0, !PT ;  /* 0xffffe00003087812 */ /* 0x002fe400078ec0ff */
        /* <DEDUP_REMOVED lines=13> */
[--C-:B------:R-:W-:Y:S01]  /*2bf90*/  HADD2.F32 R3, -RZ, R129.reuse.H0_H0 ;  /* 0x20000081ff037230 */ /* 0x100fe20000004100 */
[----:B------:R-:W-:Y:S01]  /*2bfa0*/  SHF.R.U32.HI R29, RZ, 0x10, R97 ;  /* 0x00000010ff1d7819 */ /* 0x000fe20000011661 */
[----:B------:R-:W-:Y:S01]  /*2bfb0*/  HADD2.F32 R0, -RZ, R129.H1_H1 ;  /* 0x30000081ff007230 */ /* 0x000fe20000004100 */
[----:B------:R-:W-:Y:S02]  /*2bfc0*/  SHF.R.U32.HI R31, RZ, 0x10, R99 ;  /* 0x00000010ff1f7819 */ /* 0x000fe40000011663 */
[----:B------:R-:W-:Y:S01]  /*2bfd0*/  SHF.R.U32.HI R28, RZ, 0x10, R101 ;  /* 0x00000010ff1c7819 */ /* 0x000fe20000011665 */
[----:B------:R-:W-:Y:S01]  /*2bfe0*/  HADD2.F32 R29, -RZ, R29.H0_H0 ;  /* 0x2000001dff1d7230 */ /* 0x000fe20000004100 */
[----:B------:R-:W-:Y:S01]  /*2bff0*/  SHF.R.U32.HI R30, RZ, 0x10, R103 ;  /* 0x00000010ff1e7819 */ /* 0x000fe20000011667 */
[----:B------:R-:W-:Y:S01]  /*2c000*/  HADD2.F32 R31, -RZ, R31.H0_H0 ;  /* 0x2000001fff1f7230 */ /* 0x000fe20000004100 */
[----:B------:R-:W-:Y:S01]  /*2c010*/  SHF.R.U64 R34, R96, 0x10, R97 ;  /* 0x0000001060227819 */ /* 0x000fe20000001261 */
[----:B------:R-:W-:Y:S01]  /*2c020*/  HADD2.F32 R28, -RZ, R28.H0_H0 ;  /* 0x2000001cff1c7230 */ /* 0x000fe20000004100 */
[----:B------:R-:W-:Y:S01]  /*2c030*/  SHF.R.U64 R35, R98, 0x10, R99 ;  /* 0x0000001062237819 */ /* 0x000fe20000001263 */
[----:B------:R-:W-:Y:S01]  /*2c040*/  HADD2.F32 R30, -RZ, R30.H0_H0 ;  /* 0x2000001eff1e7230 */ /* 0x000fe20000004100 */
[----:B------:R-:W-:Y:S01]  /*2c050*/  SHF.R.U64 R32, R100, 0x10, R101 ;  /* 0x0000001064207819 */ /* 0x000fe20000001265 */
[----:B------:R-:W-:Y:S01]  /*2c060*/  HADD2.F32 R34, -RZ, R34.H0_H0 ;  /* 0x20000022ff227230 */ /* 0x000fe20000004100 */
[----:B------:R-:W-:Y:S01]  /*2c070*/  SHF.R.U64 R33, R102, 0x10, R103 ;  /* 0x0000001066217819 */ /* 0x000fe20000001267 */
[----:B------:R-:W-:-:S02]  /*2c080*/  HADD2.F32 R35, -RZ, R35.H0_H0 ;  /* 0x20000023ff237230 */ /* 0x000fc40000004100 */
[----:B------:R-:W-:Y:S02]  /*2c090*/  HADD2.F32 R32, -RZ, R32.H0_H0 ;  /* 0x20000020ff207230 */ /* 0x000fe40000004100 */
[----:B------:R-:W-:Y:S02]  /*2c0a0*/  HADD2.F32 R33, -RZ, R33.H0_H0 ;  /* 0x20000021ff217230 */ /* 0x000fe40000004100 */
[----:B--2---:R-:W-:Y:S02]  /*2c0b0*/  HADD2.F32 R15, -RZ, R9.H0_H0 ;  /* 0x20000009ff0f7230 */ /* 0x004fe40000004100 */
[----:B------:R-:W-:Y:S02]  /*2c0c0*/  HADD2.F32 R13, -RZ, R11.H0_H0 ;  /* 0x2000000bff0d7230 */ /* 0x000fe40000004100 */
[--C-:B---3--:R-:W-:Y:S02]  /*2c0d0*/  HADD2.F32 R2, -RZ, R17.reuse.H0_H0 ;  /* 0x20000011ff027230 */ /* 0x108fe40000004100 */
[----:B------:R-:W-:-:S02]  /*2c0e0*/  HADD2.F32 R6, -RZ, R17.H1_H1 ;  /* 0x30000011ff067230 */ /* 0x000fc40000004100 */
[--C-:B------:R-:W-:Y:S01]  /*2c0f0*/  HADD2.F32 R4, -RZ, R19.reuse.H0_H0 ;  /* 0x20000013ff047230 */ /* 0x100fe20000004100 */
[CC--:B------:R-:W-:Y:S01]  /*2c100*/  FMUL.FTZ R17, R2.reuse, R3.reuse ;  /* 0x0000000302117220 */ /* 0x0c0fe20000410000 */
[--C-:B------:R-:W-:Y:S01]  /*2c110*/  HADD2.F32 R23, -RZ, R8.reuse.H0_H0 ;  /* 0x20000008ff177230 */ /* 0x100fe20000004100 */
[-C--:B------:R-:W-:Y:S01]  /*2c120*/  FMUL.FTZ R2, R2, R0.reuse ;  /* 0x0000000002027220 */ /* 0x080fe20000410000 */
[----:B------:R-:W-:Y:S01]  /*2c130*/  HADD2.F32 R21, -RZ, R8.H1_H1 ;  /* 0x30000008ff157230 */ /* 0x000fe20000004100 */
[C---:B------:R-:W-:Y:S01]  /*2c140*/  FFMA.FTZ R37, R15.reuse, R0, -R17 ;  /* 0x000000000f257223 */ /* 0x040fe20000010811 */
[--C-:B------:R-:W-:Y:S01]  /*2c150*/  HADD2.F32 R0, -RZ, R130.reuse.H0_H0 ;  /* 0x20000082ff007230 */ /* 0x100fe20000004100 */
[----:B------:R-:W-:Y:S01]  /*2c160*/  FFMA.FTZ R36, R15, R3, R2 ;  /* 0x000000030f247223 */ /* 0x000fe20000010002 */
[----:B------:R-:W-:Y:S01]  /*2c170*/  HADD2.F32 R2, -RZ, R130.H1_H1 ;  /* 0x30000082ff027230 */ /* 0x000fe20000004100 */
[----:B------:R-:W-:Y:S01]  /*2c180*/  FMUL.FTZ R17, R6, R29 ;  /* 0x0000001d06117220 */ /* 0x000fe20000410000 */
[----:B------:R-:W-:Y:S01]  /*2c190*/  HADD2.F32 R8, -RZ, R19.H1_H1 ;  /* 0x30000013ff087230 */ /* 0x000fe20000004100 */
[C---:B------:R-:W-:Y:S01]  /*2c1a0*/  FMUL.FTZ R3, R4.reuse, R0 ;  /* 0x0000000004037220 */ /* 0x040fe20000410000 */
[----:B------:R-:W-:Y:S01]  /*2c1b0*/  HADD2.F32 R14, -RZ, R9.H1_H1 ;  /* 0x30000009ff0e7230 */ /* 0x000fe20000004100 */
[----:B------:R-:W-:Y:S01]  /*2c1c0*/  FMUL.FTZ R4, R4, R2 ;  /* 0x0000000204047220 */ /* 0x000fe20000410000 */
[----:B------:R-:W-:Y:S01]  /*2c1d0*/  HADD2.F32 R22, -RZ, R11.H1_H1 ;  /* 0x3000000bff167230 */ /* 0x000fe20000004100 */
[----:B------:R-:W-:Y:S01]  /*2c1e0*/  FMUL.FTZ R6, R6, R28 ;  /* 0x0000001c06067220 */ /* 0x000fe20000410000 */
[--C-:B------:R-:W-:Y:S01]  /*2c1f0*/  HADD2.F32 R20, -RZ, R10.reuse.H0_H0 ;  /* 0x2000000aff147230 */ /* 0x100fe20000004100 */
[C---:B------:R-:W-:Y:S01]  /*2c200*/  FFMA.FTZ R15, R13.reuse, R0, R4 ;  /* 0x000000000d0f7223 */ /* 0x040fe20000010004 */
[----:B------:R-:W-:Y:S01]  /*2c210*/  HADD2.F32 R11, -RZ, R10.H1_H1 ;  /* 0x3000000aff0b7230 */ /* 0x000fe20000004100 */
[----:B------:R-:W-:Y:S01]  /*2c220*/  FMUL.FTZ R0, R8, R31 ;  /* 0x0000001f08007220 */ /* 0x000fe20000410000 */
[----:B------:R-:W-:Y:S01]  /*2c230*/  HADD2.F32 R10, -RZ, R16.H0_H0 ;  /* 0x20000010ff0a7230 */ /* 0x000fe20000004100 */
[----:B------:R-:W-:Y:S01]  /*2c240*/  FFMA.FTZ R17, R14, R28, -R17 ;  /* 0x0000001c0e117223 */ /* 0x000fe20000010811 */
[----:B------:R-:W-:Y:S01]  /*2c250*/  HADD2.F32 R9, -RZ, R18.H0_H0 ;  /* 0x20000012ff097230 */ /* 0x000fe20000004100 */
[----:B------:R-:W-:Y:S01]  /*2c260*/  FFMA.FTZ R28, R13, R2, -R3 ;  /* 0x000000020d1c7223 */ /* 0x000fe20000010803 */
[--C-:B------:R-:W-:Y:S01]  /*2c270*/  HADD2.F32 R2, -RZ, R131.reuse.H0_H0 ;  /* 0x20000083ff027230 */ /* 0x100fe20000004100 */
[----:B------:R-:W-:Y:S01]  /*2c280*/  FFMA.FTZ R19, R22, R30, -R0 ;  /* 0x0000001e16137223 */ /* 0x000fe20000010800 */
[----:B------:R-:W-:Y:S01]  /*2c290*/  HADD2.F32 R0, -RZ, R131.H1_H1 ;  /* 0x30000083ff007230 */ /* 0x000fe20000004100 */
[----:B------:R-:W-:Y:S01]  /*2c2a0*/  FFMA.FTZ R14, R14, R29, R6 ;  /* 0x0000001d0e0e7223 */ /* 0x000fe20000010006 */
[--C-:B------:R-:W-:Y:S01]  /*2c2b0*/  HADD2.F32 R4, -RZ, R132.reuse.H0_H0 ;  /* 0x20000084ff047230 */ /* 0x100fe20000004100 */
[C---:B------:R-:W-:Y:S01]  /*2c2c0*/  FMUL.FTZ R13, R10.reuse, R2 ;  /* 0x000000020a0d7220 */ /* 0x040fe20000410000 */
[----:B------:R-:W-:Y:S01]  /*2c2d0*/  HADD2.F32 R3, -RZ, R132.H1_H1 ;  /* 0x30000084ff037230 */ /* 0x000fe20000004100 */
[C---:B------:R-:W-:Y:S01]  /*2c2e0*/  FMUL.FTZ R6, R9.reuse, R0 ;  /* 0x0000000009067220 */ /* 0x040fe20000410000 */
[----:B------:R-:W-:Y:S01]  /*2c2f0*/  HADD2.F32 R16, -RZ, R16.H1_H1 ;  /* 0x30000010ff107230 */ /* 0x000fe20000004100 */
[----:B------:R-:W-:Y:S01]  /*2c300*/  FMUL.FTZ R10, R10, R4 ;  /* 0x000000040a0a7220 */ /* 0x000fe20000410000 */
[----:B------:R-:W-:Y:S01]  /*2c310*/  HADD2.F32 R18, -RZ, R18.H1_H1 ;  /* 0x30000012ff127230 */ /* 0x000fe20000004100 */
[----:B------:R-:W-:Y:S01]  /*2c320*/  FMUL.FTZ R9, R9, R3 ;  /* 0x0000000309097220 */ /* 0x000fe20000410000 */
[----:B------:R-:W-:Y:S01]  /*2c330*/  F2FP.PACK_AB R17, R17, R37 ;  /* 0x000000251111723e */ /* 0x000fe200000000ff */
[----:B------:R-:W-:Y:S01]  /*2c340*/  FMUL.FTZ R8, R8, R30 ;  /* 0x0000001e08087220 */ /* 0x000fe20000410000 */
[----:B------:R-:W-:Y:S01]  /*2c350*/  F2FP.PACK_AB R19, R19, R28 ;  /* 0x0000001c1313723e */ /* 0x000fe200000000ff */
[----:B------:R-:W-:-:S02]  /*2c360*/  FFMA.FTZ R13, R23, R4, -R13 ;  /* 0x00000004170d7223 */ /* 0x000fc4000001080d */
[C---:B------:R-:W-:Y:S02]  /*2c370*/  FFMA.FTZ R3, R20.reuse, R3, -R6 ;  /* 0x0000000314037223 */ /* 0x040fe40000010806 */
[----:B------:R-:W-:Y:S02]  /*2c380*/  FFMA.FTZ R23, R23, R2, R10 ;  /* 0x0000000217177223 */ /* 0x000fe4000001000a */
[----:B------:R-:W-:Y:S01]  /*2c390*/  FFMA.FTZ R20, R20, R0, R9 ;  /* 0x0000000014147223 */ /* 0x000fe20000010009 */
[----:B------:R-:W-:Y:S01]  /*2c3a0*/  F2FP.PACK_AB R9, R14, R36 ;  /* 0x000000240e09723e */ /* 0x000fe200000000ff */
[----:B------:R-:W-:Y:S02]  /*2c3b0*/  FFMA.FTZ R22, R22, R31, R8 ;  /* 0x0000001f16167223 */ /* 0x000fe40000010008 */
[----:B------:R-:W-:Y:S02]  /*2c3c0*/  FMUL.FTZ R0, R18, R35 ;  /* 0x0000002312007220 */ /* 0x000fe40000410000 */
[----:B------:R-:W-:-:S02]  /*2c3d0*/  FMUL.FTZ R2, R16, R34 ;  /* 0x0000002210027220 */ /* 0x000fc40000410000 */
[-C--:B------:R-:W-:Y:S02]  /*2c3e0*/  FMUL.FTZ R10, R18, R33.reuse ;  /* 0x00000021120a7220 */ /* 0x080fe40000410000 */
[-C--:B------:R-:W-:Y:S02]  /*2c3f0*/  FMUL.FTZ R8, R16, R32.reuse ;  /* 0x0000002010087220 */ /* 0x080fe40000410000 */
[----:B------:R-:W-:Y:S02]  /*2c400*/  FFMA.FTZ R18, R11, R33, -R0 ;  /* 0x000000210b127223 */ /* 0x000fe40000010800 */
[----:B------:R-:W-:Y:S01]  /*2c410*/  FFMA.FTZ R16, R21, R32, -R2 ;  /* 0x0000002015107223 */ /* 0x000fe20000010802 */
[----:B------:R-:W-:Y:S01]  /*2c420*/  MOV R2, R138 ;  /* 0x0000008a00027202 */ /* 0x000fe20000000f00 */
[----:B------:R-:W-:Y:S01]  /*2c430*/  FFMA.FTZ R10, R11, R35, R10 ;  /* 0x000000230b0a7223 */ /* 0x000fe2000001000a */
[----:B------:R-:W-:Y:S01]  /*2c440*/  F2FP.PACK_AB R18, R18, R3 ;  /* 0x000000031212723e */ /* 0x000fe200000000ff */
[----:B------:R-:W-:Y:S01]  /*2c450*/  FFMA.FTZ R8, R21, R34, R8 ;  /* 0x0000002215087223 */ /* 0x000fe20000010008 */
[----:B------:R-:W-:-:S02]  /*2c460*/  F2FP.PACK_AB R16, R16, R13 ;  /* 0x0000000d1010723e */ /* 0x000fc400000000ff */
[----:B------:R-:W-:Y:S02]  /*2c470*/  F2FP.PACK_AB R11, R22, R15 ;  /* 0x0000000f160b723e */ /* 0x000fe400000000ff */
[----:B------:R-:W-:Y:S01]  /*2c480*/  F2FP.PACK_AB R10, R10, R20 ;  /* 0x000000140a0a723e */ /* 0x000fe200000000ff */
[----:B------:R1:W-:Y:S01]  /*2c490*/  ST.E.128 [R26.64], R16 ;  /* 0x000000101a007985 */ /* 0x0003e2000c101d04 */
[----:B------:R-:W-:Y:S02]  /*2c4a0*/  F2FP.PACK_AB R8, R8, R23 ;  /* 0x000000170808723e */ /* 0x000fe400000000ff */
[----:B------:R-:W-:-:S03]  /*2c4b0*/  MOV R3, 0x0 ;  /* 0x0000000000037802 */ /* 0x000fc60000000f00 */
[----:B------:R1:W-:Y:S01]  /*2c4c0*/  ST.E.128 [R24.64], R8 ;  /* 0x0000000818007985 */ /* 0x0003e2000c101d04 */
[----:B------:R-:W-:Y:S05]  /*2c4d0*/  RET.REL.NODEC R2 `(_ZN7cutlass13device_kernelIN5flash19enable_sm80_to_sm89INS1_16FlashAttnFwdSm80INS1_25CollectiveMainloopFwdSm80ILi8ELi1ELb0EN4cute5tupleIJNS5_1CILi128EEENS7_ILi48EEENS7_ILi256EEEEEELi256ENS_6half_tEfNS_4arch4Sm80ELb0ELb1ELb1ELb1ELb1ELb1ELb1ELb1EEENS1_21CollectiveEpilogueFwdINS6_IJS8_SA_S9_EEENS6_IJNS7_ILi1EEESI_SI_EEESC_SE_Li256ELb1ELb1ELb1ELb0EEENS1_36VarlenDynamicPersistentTileSchedulerILi128ELi48ELi256ELi256ELb1ELb1ELb0ELb1ELb0ELb1EEEEEEEEEvNT_6ParamsE) ;  /* 0xfffd3b2002007950 */ /* 0x000fea0003c3ffff */
.L_x_2585:
[----:B------:R-:W-:Y:S01]  /*2c4e0*/  IMAD.MOV.U32 R235, RZ, RZ, R29 ;  /* 0x000000ffffeb7224 */ /* 0x000fe200078e001d */
[----:B------:R-:W-:Y:S01]  /*2c4f0*/  MOV R2, RZ ;  /* 0x000000ff00027202 */ /* 0x000fe20000000f00 */
[----:B------:R-:W-:Y:S01]  /*2c500*/  IMAD.MOV.U32 R236, RZ, RZ, 0x181f ;  /* 0x0000181fffec7424 */ /* 0x000fe200078e00ff */
[----:B------:R-:W-:Y:S02]  /*2c510*/  MOV R3, 0x2c530 ;  /* 0x0002c53000037802 */ /* 0x000fe40000000f00 */
[----:B------:R-:W-:Y:S05]  /*2c520*/  CALL.REL.NOINC `($__internal_40_$__cuda_sm70_shflsync_idx_p) ;  /* 0x00000d5000007944 */ /* 0x000fea0003c00000 */
[----:B------:R-:W-:Y:S01]  /*2c530*/  MOV R6, R237 ;  /* 0x000000ed00067202 */ /* 0x000fe20000000f00 */
[----:B------:R-:W-:Y:S05]  /*2c540*/  BRA `(.L_x_2659) ;  /* 0xffff6b0000007947 */ /* 0x000fea000383ffff */
.L_x_2586:
[----:B------:R-:W-:Y:S01]  /*2c550*/  IMAD.MOV.U32 R235, RZ, RZ, R34 ;  /* 0x000000ffffeb7224 */ /* 0x000fe200078e0022 */
[----:B------:R-:W-:Y:S01]  /*2c560*/  MOV R2, RZ ;  /* 0x000000ff00027202 */ /* 0x000fe20000000f00 */
[----:B------:R-:W-:Y:S01]  /*2c570*/  IMAD.MOV.U32 R236, RZ, RZ, 0x181f ;  /* 0x0000181fffec7424 */ /* 0x000fe200078e00ff */
[----:B------:R-:W-:Y:S02]  /*2c580*/  MOV R3, 0x2c5a0 ;  /* 0x0002c5a000037802 */ /* 0x000fe40000000f00 */
[----:B-12---:R-:W-:Y:S05]  /*2c590*/  CALL.REL.NOINC `($__internal_40_$__cuda_sm70_shflsync_idx_p) ;  /* 0x00000ce000007944 */ /* 0x006fea0003c00000 */
[----:B------:R-:W-:Y:S01]  /*2c5a0*/  IMAD.MOV.U32 R235, RZ, RZ, R28 ;  /* 0x000000ffffeb7224 */ /* 0x000fe200078e001c */
[----:B------:R-:W-:Y:S01]  /*2c5b0*/  MOV R2, RZ ;  /* 0x000000ff00027202 */ /* 0x000fe20000000f00 */
[----:B------:R-:W-:Y:S01]  /*2c5c0*/  IMAD.MOV.U32 R236, RZ, RZ, 0x181f ;  /* 0x0000181fffec7424 */ /* 0x000fe200078e00ff */
[----:B------:R-:W-:Y:S01]  /*2c5d0*/  MOV R8, R237 ;  /* 0x000000ed00087202 */ /* 0x000fe20000000f00 */
[----:B------:R-:W-:Y:S01]  /*2c5e0*/  IMAD.MOV.U32 R9, RZ, RZ, R6 ;  /* 0x000000ffff097224 */ /* 0x000fe200078e0006 */
[----:B------:R-:W-:-:S02]  /*2c5f0*/  MOV R3, 0x2c610 ;  /* 0x0002c61000037802 */ /* 0x000fc40000000f00 */
[----:B------:R-:W-:Y:S05]  /*2c600*/  CALL.REL.NOINC `($__internal_40_$__cuda_sm70_shflsync_idx_p) ;  /* 0x00000c7000007944 */ /* 0x000fea0003c00000 */
[----:B------:R-:W-:Y:S01]  /*2c610*/  IMAD.MOV.U32 R10, RZ, RZ, R237 ;  /* 0x000000ffff0a7224 */ /* 0x000fe200078e00ed */
[----:B------:R-:W-:Y:S01]  /*2c620*/  MOV R2, RZ ;  /* 0x000000ff00027202 */ /* 0x000fe20000000f00 */
[----:B------:R-:W-:Y:S01]  /*2c630*/  IMAD.MOV.U32 R235, RZ, RZ, R35 ;  /* 0x000000ffffeb7224 */ /* 0x000fe200078e0023 */
[----:B------:R-:W-:-:S02]  /*2c640*/  MOV R236, 0x181f ;  /* 0x0000181f00ec7802 */ /* 0x000fc40000000f00 */
[----:B------:R-:W-:Y:S02]  /*2c650*/  MOV R3, 0x2c670 ;  /* 0x0002c67000037802 */ /* 0x000fe40000000f00 */
[----:B------:R-:W-:Y:S05]  /*2c660*/  CALL.REL.NOINC `($__internal_40_$__cuda_sm70_shflsync_idx_p) ;  /* 0x00000c1000007944 */ /* 0x000fea0003c00000 */
[----:B------:R-:W-:Y:S01]  /*2c670*/  MOV R2, R237 ;  /* 0x000000ed00027202 */ /* 0x000fe20000000f00 */
[----:B------:R-:W-:Y:S05]  /*2c680*/  BRA `(.L_x_2660) ;  /* 0xffff6a1000007947 */ /* 0x000fea000383ffff */
.L_x_2589:
[----:B------:R-:W-:Y:S01]  /*2c690*/  IMAD.MOV.U32 R235, RZ, RZ, R29 ;  /* 0x000000ffffeb7224 */ /* 0x000fe200078e001d */
[----:B------:R-:W-:Y:S01]  /*2c6a0*/  MOV R2, 0x1 ;  /* 0x0000000100027802 */ /* 0x000fe20000000f00 */
[----:B------:R-:W-:Y:S01]  /*2c6b0*/  IMAD.MOV.U32 R236, RZ, RZ, 0x181f ;  /* 0x0000181fffec7424 */ /* 0x000fe200078e00ff */
[----:B------:R-:W-:Y:S02]  /*2c6c0*/  MOV R3, 0x2c6e0 ;  /* 0x0002c6e000037802 */ /* 0x000fe40000000f00 */
[----:B---3--:R-:W-:Y:S05]  /*2c6d0*/  CALL.REL.NOINC `($__internal_40_$__cuda_sm70_shflsync_idx_p) ;  /* 0x00000ba000007944 */ /* 0x008fea0003c00000 */
[----:B------:R-:W-:Y:S01]  /*2c6e0*/  IMAD.MOV.U32 R6, RZ, RZ, R237 ;  /* 0x000000ffff067224 */ /* 0x000fe200078e00ed */
[----:B------:R-:W-:Y:S01]  /*2c6f0*/  MOV R2, 0x1 ;  /* 0x0000000100027802 */ /* 0x000fe20000000f00 */
[----:B------:R-:W-:Y:S01]  /*2c700*/  IMAD.MOV.U32 R235, RZ, RZ, R34 ;  /* 0x000000ffffeb7224 */ /* 0x000fe200078e0022 */
[----:B------:R-:W-:Y:S02]  /*2c710*/  MOV R236, 0x181f ;  /* 0x0000181f00ec7802 */ /* 0x000fe40000000f00 */
[----:B------:R-:W-:Y:S02]  /*2c720*/  MOV R3, 0x2c740 ;  /* 0x0002c74000037802 */ /* 0x000fe40000000f00 */
[----:B------:R-:W-:Y:S05]  /*2c730*/  CALL.REL.NOINC `($__internal_40_$__cuda_sm70_shflsync_idx_p) ;  /* 0x00000b4000007944 */ /* 0x000fea0003c00000 */
[----:B------:R-:W-:Y:S01]  /*2c740*/  IMAD.MOV.U32 R235, RZ, RZ, R28 ;  /* 0x000000ffffeb7224 */ /* 0x000fe200078e001c */
[----:B------:R-:W-:Y:S01]  /*2c750*/  MOV R2, 0x1 ;  /* 0x0000000100027802 */ /* 0x000fe20000000f00 */
[----:B------:R-:W-:Y:S01]  /*2c760*/  IMAD.MOV.U32 R236, RZ, RZ, 0x181f ;  /* 0x0000181fffec7424 */ /* 0x000fe200078e00ff */
[----:B------:R-:W-:Y:S01]  /*2c770*/  MOV R8, R237 ;  /* 0x000000ed00087202 */ /* 0x000fe20000000f00 */
[----:B------:R-:W-:Y:S01]  /*2c780*/  IMAD.MOV.U32 R9, RZ, RZ, R6 ;  /* 0x000000ffff097224 */ /* 0x000fe200078e0006 */
[----:B------:R-:W-:-:S02]  /*2c790*/  MOV R3, 0x2c7b0 ;  /* 0x0002c7b000037802 */ /* 0x000fc40000000f00 */
[----:B------:R-:W-:Y:S05]  /*2c7a0*/  CALL.REL.NOINC `($__internal_40_$__cuda_sm70_shflsync_idx_p) ;  /* 0x00000ad000007944 */ /* 0x000fea0003c00000 */
        /* <DEDUP_REMOVED lines=8> */
.L_x_2592:
[----:B------:R-:W-:Y:S01]  /*2c830*/  IMAD.MOV.U32 R235, RZ, RZ, R29 ;  /* 0x000000ffffeb7224 */ /* 0x000fe200078e001d */
[----:B------:R-:W-:Y:S01]  /*2c840*/  MOV R2, 0x2 ;  /* 0x0000000200027802 */ /* 0x000fe20000000f00 */
[----:B------:R-:W-:Y:S01]  /*2c850*/  IMAD.MOV.U32 R236, RZ, RZ, 0x181f ;  /* 0x0000181fffec7424 */ /* 0x000fe200078e00ff */
[----:B------:R-:W-:Y:S02]  /*2c860*/  MOV R3, 0x2c880 ;  /* 0x0002c88000037802 */ /* 0x000fe40000000f00 */
[----:B--2---:R-:W-:Y:S05]  /*2c870*/  CALL.REL.NOINC `($__internal_40_$__cuda_sm70_shflsync_idx_p) ;  /* 0x00000a0000007944 */ /* 0x004fea0003c00000 */
[----:B------:R-:W-:Y:S01]  /*2c880*/  MOV R6, R237 ;  /* 0x000000ed00067202 */ /* 0x000fe20000000f00 */
[----:B------:R-:W-:Y:S05]  /*2c890*/  BRA `(.L_x_2662) ;  /* 0xffff72f000007947 */ /* 0x000fea000383ffff */
.L_x_2593:
[----:B------:R-:W-:Y:S01]  /*2c8a0*/  IMAD.MOV.U32 R235, RZ, RZ, R34 ;  /* 0x000000ffffeb7224 */ /* 0x000fe200078e0022 */
[----:B------:R-:W-:Y:S01]  /*2c8b0*/  MOV R2, 0x2 ;  /* 0x0000000200027802 */ /* 0x000fe20000000f00 */
[----:B------:R-:W-:Y:S01]  /*2c8c0*/  IMAD.MOV.U32 R236, RZ, RZ, 0x181f ;  /* 0x0000181fffec7424 */ /* 0x000fe200078e00ff */
[----:B------:R-:W-:Y:S02]  /*2c8d0*/  MOV R3, 0x2c8f0 ;  /* 0x0002c8f000037802 */ /* 0x000fe40000000f00 */
[----:B-123--:R-:W-:Y:S05]  /*2c8e0*/  CALL.REL.NOINC `($__internal_40_$__cuda_sm70_shflsync_idx_p) ;  /* 0x0000099000007944 */ /* 0x00efea0003c00000 */
        /* <DEDUP_REMOVED lines=15> */
.L_x_2596:
[----:B------:R-:W-:Y:S01]  /*2c9e0*/  IMAD.MOV.U32 R235, RZ, RZ, R29 ;  /* 0x000000ffffeb7224 */ /* 0x000fe200078e001d */
[----:B------:R-:W-:Y:S01]  /*2c9f0*/  MOV R2, 0x3 ;  /* 0x0000000300027802 */ /* 0x000fe20000000f00 */
[----:B------:R-:W-:Y:S01]  /*2ca00*/  IMAD.MOV.U32 R236, RZ, RZ, 0x181f ;  /* 0x0000181fffec7424 */ /* 0x000fe200078e00ff */
[----:B------:R-:W-:Y:S02]  /*2ca10*/  MOV R3, 0x2ca30 ;  /* 0x0002ca3000037802 */ /* 0x000fe40000000f00 */
[----:B----4-:R-:W-:Y:S05]  /*2ca20*/  CALL.REL.NOINC `($__internal_40_$__cuda_sm70_shflsync_idx_p) ;  /* 0x0000085000007944 */ /* 0x010fea0003c00000 */
[----:B------:R-:W-:Y:S01]  /*2ca30*/  MOV R9, R237 ;  /* 0x000000ed00097202 */ /* 0x000fe20000000f00 */
[----:B------:R-:W-:Y:S05]  /*2ca40*/  BRA `(.L_x_2664) ;  /* 0xffff776000007947 */ /* 0x000fea000383ffff */
.L_x_2597:
[----:B------:R-:W-:Y:S01]  /*2ca50*/  IMAD.MOV.U32 R235, RZ, RZ, R34 ;  /* 0x000000ffffeb7224 */ /* 0x000fe200078e0022 */
[----:B------:R-:W-:Y:S01]  /*2ca60*/  MOV R2, 0x3 ;  /* 0x0000000300027802 */ /* 0x000fe20000000f00 */
[----:B------:R-:W-:Y:S01]  /*2ca70*/  IMAD.MOV.U32 R236, RZ, RZ, 0x181f ;  /* 0x0000181fffec7424 */ /* 0x000fe200078e00ff */
[----:B------:R-:W-:Y:S02]  /*2ca80*/  MOV R3, 0x2caa0 ;  /* 0x0002caa000037802 */ /* 0x000fe40000000f00 */
[----:B-12-4-:R-:W-:Y:S05]  /*2ca90*/  CALL.REL.NOINC `($__internal_40_$__cuda_sm70_shflsync_idx_p) ;  /* 0x000007e000007944 */ /* 0x016fea0003c00000 */
[----:B------:R-:W-:Y:S01]  /*2caa0*/  IMAD.MOV.U32 R235, RZ, RZ, R28 ;  /* 0x000000ffffeb7224 */ /* 0x000fe200078e001c */
[----:B------:R-:W-:Y:S01]  /*2cab0*/  MOV R236, 0x181f ;  /* 0x0000181f00ec7802 */ /* 0x000fe20000000f00 */
[----:B------:R-:W-:Y:S01]  /*2cac0*/  IMAD.MOV.U32 R2, RZ, RZ, 0x3 ;  /* 0x00000003ff027424 */ /* 0x000fe200078e00ff */
[----:B------:R-:W-:-:S02]  /*2cad0*/  MOV R8, R237 ;  /* 0x000000ed00087202 */ /* 0x000fc40000000f00 */
[----:B------:R-:W-:Y:S02]  /*2cae0*/  MOV R3, 0x2cb00 ;  /* 0x0002cb0000037802 */ /* 0x000fe40000000f00 */
[----:B------:R-:W-:Y:S05]  /*2caf0*/  CALL.REL.NOINC `($__internal_40_$__cuda_sm70_shflsync_idx_p) ;  /* 0x0000078000007944 */ /* 0x000fea0003c00000 */
[----:B------:R-:W-:Y:S01]  /*2cb00*/  IMAD.MOV.U32 R10, RZ, RZ, R237 ;  /* 0x000000ffff0a7224 */ /* 0x000fe200078e00ed */
[----:B------:R-:W-:Y:S01]  /*2cb10*/  MOV R2, 0x3 ;  /* 0x0000000300027802 */ /* 0x000fe20000000f00 */
[----:B------:R-:W-:Y:S01]  /*2cb20*/  IMAD.MOV.U32 R235, RZ, RZ, R35 ;  /* 0x000000ffffeb7224 */ /* 0x000fe200078e0023 */
[----:B------:R-:W-:Y:S02]  /*2cb30*/  MOV R236, 0x181f ;  /* 0x0000181f00ec7802 */ /* 0x000fe40000000f00 */
[----:B------:R-:W-:Y:S02]  /*2cb40*/  MOV R3, 0x2cb60 ;  /* 0x0002cb6000037802 */ /* 0x000fe40000000f00 */
[----:B------:R-:W-:Y:S05]  /*2cb50*/  CALL.REL.NOINC `($__internal_40_$__cuda_sm70_shflsync_idx_p) ;  /* 0x0000072000007944 */ /* 0x000fea0003c00000 */
[----:B------:R-:W-:Y:S01]  /*2cb60*/  MOV R2, R237 ;  /* 0x000000ed00027202 */ /* 0x000fe20000000f00 */
[----:B------:R-:W-:Y:S05]  /*2cb70*/  BRA `(.L_x_2665) ;  /* 0xffff767000007947 */ /* 0x000fea000383ffff */
.L_x_2630:
[----:B------:R-:W-:Y:S01]  /*2cb80*/  IMAD.MOV.U32 R235, RZ, RZ, R18 ;  /* 0x000000ffffeb7224 */ /* 0x000fe200078e0012 */
[----:B------:R-:W-:Y:S01]  /*2cb90*/  MOV R2, RZ ;  /* 0x000000ff00027202 */ /* 0x000fe20000000f00 */
[----:B------:R-:W-:Y:S01]  /*2cba0*/  IMAD.MOV.U32 R236, RZ, RZ, 0x181f ;  /* 0x0000181fffec7424 */ /* 0x000fe200078e00ff */
[----:B------:R-:W-:Y:S02]  /*2cbb0*/  MOV R3, 0x2cbd0 ;  /* 0x0002cbd000037802 */ /* 0x000fe40000000f00 */
[----:B------:R-:W-:Y:S05]  /*2cbc0*/  CALL.REL.NOINC `($__internal_40_$__cuda_sm70_shflsync_idx_p) ;  /* 0x000006b000007944 */ /* 0x000fea0003c00000 */
[----:B------:R-:W-:Y:S01]  /*2cbd0*/  MOV R4, R237 ;  /* 0x000000ed00047202 */ /* 0x000fe20000000f00 */
[----:B------:R-:W-:Y:S05]  /*2cbe0*/  BRA `(.L_x_2666) ;  /* 0xffffae5000007947 */ /* 0x000fea000383ffff */
.L_x_2631:
[----:B------:R-:W-:Y:S01]  /*2cbf0*/  IMAD.MOV.U32 R235, RZ, RZ, R20 ;  /* 0x000000ffffeb7224 */ /* 0x000fe200078e0014 */
[----:B------:R-:W-:Y:S01]  /*2cc00*/  MOV R2, RZ ;  /* 0x000000ff00027202 */ /* 0x000fe20000000f00 */
[----:B------:R-:W-:Y:S01]  /*2cc10*/  IMAD.MOV.U32 R236, RZ, RZ, 0x181f ;  /* 0x0000181fffec7424 */ /* 0x000fe200078e00ff */
[----:B------:R-:W-:-:S02]  /*2cc20*/  MOV R3, 0x2cc40 ;  /* 0x0002cc4000037802 */ /* 0x000fc40000000f00 */
        /* <DEDUP_REMOVED lines=16> */
.L_x_2634:
[----:B------:R-:W-:Y:S01]  /*2cd30*/  IMAD.MOV.U32 R235, RZ, RZ, R18 ;  /* 0x000000ffffeb7224 */ /* 0x000fe200078e0012 */
[----:B------:R-:W-:Y:S01]  /*2cd40*/  MOV R2, 0x1 ;  /* 0x0000000100027802 */ /* 0x000fe20000000f00 */
[----:B------:R-:W-:Y:S01]  /*2cd50*/  IMAD.MOV.U32 R236, RZ, RZ, 0x181f ;  /* 0x0000181fffec7424 */ /* 0x000fe200078e00ff */
[----:B------:R-:W-:Y:S02]  /*2cd60*/  MOV R3, 0x2cd80 ;  /* 0x0002cd8000037802 */ /* 0x000fe40000000f00 */
[----:B---34-:R-:W-:Y:S05]  /*2cd70*/  CALL.REL.NOINC `($__internal_40_$__cuda_sm70_shflsync_idx_p) ;  /* 0x0000050000007944 */ /* 0x018fea0003c00000 */
        /* <DEDUP_REMOVED lines=20> */
.L_x_2637:
[----:B------:R-:W-:Y:S01]  /*2cec0*/  IMAD.MOV.U32 R235, RZ, RZ, R18 ;  /* 0x000000ffffeb7224 */ /* 0x000fe200078e0012 */
[----:B------:R-:W-:Y:S01]  /*2ced0*/  MOV R2, 0x2 ;  /* 0x0000000200027802 */ /* 0x000fe20000000f00 */
[----:B------:R-:W-:Y:S01]  /*2cee0*/  IMAD.MOV.U32 R236, RZ, RZ, 0x181f ;  /* 0x0000181fffec7424 */ /* 0x000fe200078e00ff */
[----:B------:R-:W-:Y:S02]  /*2cef0*/  MOV R3, 0x2cf10 ;  /* 0x0002cf1000037802 */ /* 0x000fe40000000f00 */
[----:B----4-:R-:W-:Y:S05]  /*2cf00*/  CALL.REL.NOINC `($__internal_40_$__cuda_sm70_shflsync_idx_p) ;  /* 0x0000037000007944 */ /* 0x010fea0003c00000 */
[----:B------:R-:W-:Y:S01]  /*2cf10*/  MOV R4, R237 ;  /* 0x000000ed00047202 */ /* 0x000fe20000000f00 */
[----:B------:R-:W-:Y:S05]  /*2cf20*/  BRA `(.L_x_2669) ;  /* 0xffffb43000007947 */ /* 0x000fea000383ffff */
.L_x_2638:
[----:B------:R-:W-:Y:S01]  /*2cf30*/  IMAD.MOV.U32 R235, RZ, RZ, R20 ;  /* 0x000000ffffeb7224 */ /* 0x000fe200078e0014 */
[----:B------:R-:W-:Y:S01]  /*2cf40*/  MOV R2, 0x2 ;  /* 0x0000000200027802 */ /* 0x000fe20000000f00 */
[----:B------:R-:W-:Y:S01]  /*2cf50*/  IMAD.MOV.U32 R236, RZ, RZ, 0x181f ;  /* 0x0000181fffec7424 */ /* 0x000fe200078e00ff */
[----:B------:R-:W-:-:S02]  /*2cf60*/  MOV R3, 0x2cf80 ;  /* 0x0002cf8000037802 */ /* 0x000fc40000000f00 */
[----:B-12-4-:R-:W-:Y:S05]  /*2cf70*/  CALL.REL.NOINC `($__internal_40_$__cuda_sm70_shflsync_idx_p) ;  /* 0x0000030000007944 */ /* 0x016fea0003c00000 */
        /* <DEDUP_REMOVED lines=15> */
.L_x_2641:
[----:B------:R-:W-:Y:S01]  /*2d070*/  IMAD.MOV.U32 R235, RZ, RZ, R18 ;  /* 0x000000ffffeb7224 */ /* 0x000fe200078e0012 */
[----:B------:R-:W-:Y:S01]  /*2d080*/  MOV R2, 0x3 ;  /* 0x0000000300027802 */ /* 0x000fe20000000f00 */
[----:B------:R-:W-:Y:S01]  /*2d090*/  IMAD.MOV.U32 R236, RZ, RZ, 0x181f ;  /* 0x0000181fffec7424 */ /* 0x000fe200078e00ff */
[----:B------:R-:W-:Y:S02]  /*2d0a0*/  MOV R3, 0x2d0c0 ;  /* 0x0002d0c000037802 */ /* 0x000fe40000000f00 */
[----:B---34-:R-:W-:Y:S05]  /*2d0b0*/  CALL.REL.NOINC `($__internal_40_$__cuda_sm70_shflsync_idx_p) ;  /* 0x000001c000007944 */ /* 0x018fea0003c00000 */
[----:B------:R-:W-:Y:S01]  /*2d0c0*/  MOV R4, R237 ;  /* 0x000000ed00047202 */ /* 0x000fe20000000f00 */
[----:B------:R-:W-:Y:S05]  /*2d0d0*/  BRA `(.L_x_2671) ;  /* 0xffffb76000007947 */ /* 0x000fea000383ffff */
.L_x_2642:
[----:B------:R-:W-:Y:S01]  /*2d0e0*/  IMAD.MOV.U32 R235, RZ, RZ, R20 ;  /* 0x000000ffffeb7224 */ /* 0x000fe200078e0014 */
[----:B------:R-:W-:Y:S01]  /*2d0f0*/  MOV R2, 0x3 ;  /* 0x0000000300027802 */ /* 0x000fe20000000f00 */
[----:B------:R-:W-:Y:S01]  /*2d100*/  IMAD.MOV.U32 R236, RZ, RZ, 0x181f ;  /* 0x0000181fffec7424 */ /* 0x000fe200078e00ff */
[----:B------:R-:W-:Y:S02]  /*2d110*/  MOV R3, 0x2d130 ;  /* 0x0002d13000037802 */ /* 0x000fe40000000f00 */
[----:B-1234-:R-:W-:Y:S05]  /*2d120*/  CALL.REL.NOINC `($__internal_40_$__cuda_sm70_shflsync_idx_p) ;  /* 0x0000015000007944 */ /* 0x01efea0003c00000 */
        /* <DEDUP_REMOVED lines=15> */
        .weak           $__internal_39_$__cuda_sm70_shflsync_bfly_p
        .type           $__internal_39_$__cuda_sm70_shflsync_bfly_p,@function
        .size           $__internal_39_$__cuda_sm70_shflsync_bfly_p,($__internal_40_$__cuda_sm70_shflsync_idx_p - $__internal_39_$__cuda_sm70_shflsync_bfly_p)
$__internal_39_$__cuda_sm70_shflsync_bfly_p:
[----:B------:R-:W-:Y:S02]  /*2d220*/  MOV R184, 0x1f ;  /* 0x0000001f00b87802 */ /* 0x000fe40000000f00 */
[----:B------:R-:W-:-:S04]  /*2d230*/  MOV R185, 0xffffffff ;  /* 0xffffffff00b97802 */ /* 0x000fc80000000f00 */
[----:B------:R-:W-:Y:S04]  /*2d240*/  WARPSYNC R185 ;  /* 0x000000b900007348 */ /* 0x000fe80003800000 */
[----:B------:R1:W2:Y:S02]  /*2d250*/  SHFL.BFLY PT, R184, R0, R3, R184 ;  /* 0x0c00000300b87389 */ /* 0x0002a400000e00b8 */
[----:B-1----:R-:W-:-:S04]  /*2d260*/  MOV R3, 0x0 ;  /* 0x0000000000037802 */ /* 0x002fc80000000f00 */
[----:B--2---:R-:W-:Y:S05]  /*2d270*/  RET.REL.NODEC R2 `(_ZN7cutlass13device_kernelIN5flash19enable_sm80_to_sm89INS1_16FlashAttnFwdSm80INS1_25CollectiveMainloopFwdSm80ILi8ELi1ELb0EN4cute5tupleIJNS5_1CILi128EEENS7_ILi48EEENS7_ILi256EEEEEELi256ENS_6half_tEfNS_4arch4Sm80ELb0ELb1ELb1ELb1ELb1ELb1ELb1ELb1EEENS1_21CollectiveEpilogueFwdINS6_IJS8_SA_S9_EEENS6_IJNS7_ILi1EEESI_SI_EEESC_SE_Li256ELb1ELb1ELb1ELb0EEENS1_36VarlenDynamicPersistentTileSchedulerILi128ELi48ELi256ELi256ELb1ELb1ELb0ELb1ELb0ELb1EEEEEEEEEvNT_6ParamsE) ;  /* 0xfffd2d8002007950 */ /* 0x004fea0003c3ffff */
        .weak           $__internal_40_$__cuda_sm70_shflsync_idx_p
        .type           $__internal_40_$__cuda_sm70_shflsync_idx_p,@function
        .size           $__internal_40_$__cuda_sm70_shflsync_idx_p,($__internal_41_$__cuda_sm70_shflsync_up_p - $__internal_40_$__cuda_sm70_shflsync_idx_p)
$__internal_40_$__cuda_sm70_shflsync_idx_p:
[----:B------:R-:W-:-:S04]  /*2d280*/  MOV R237, 0xffffffff ;  /* 0xffffffff00ed7802 */ /* 0x000fc80000000f00 */
[----:B------:R-:W-:Y:S04]  /*2d290*/  WARPSYNC R237 ;  /* 0x000000ed00007348 */ /* 0x000fe80003800000 */
[----:B------:R1:W2:Y:S02]  /*2d2a0*/  SHFL.IDX PT, R237, R235, R2, R236 ;  /* 0x00000002ebed7389 */ /* 0x0002a400000e00ec */
[----:B-1----:R-:W-:Y:S02]  /*2d2b0*/  MOV R2, R3 ;  /* 0x0000000300027202 */ /* 0x002fe40000000f00 */
[----:B------:R-:W-:-:S04]  /*2d2c0*/  MOV R3, 0x0 ;  /* 0x0000000000037802 */ /* 0x000fc80000000f00 */
[----:B--2---:R-:W-:Y:S05]  /*2d2d0*/  RET.REL.NODEC R2 `(_ZN7cutlass13device_kernelIN5flash19enable_sm80_to_sm89INS1_16FlashAttnFwdSm80INS1_25CollectiveMainloopFwdSm80ILi8ELi1ELb0EN4cute5tupleIJNS5_1CILi128EEENS7_ILi48EEENS7_ILi256EEEEEELi256ENS_6half_tEfNS_4arch4Sm80ELb0ELb1ELb1ELb1ELb1ELb1ELb1ELb1EEENS1_21CollectiveEpilogueFwdINS6_IJS8_SA_S9_EEENS6_IJNS7_ILi1EEESI_SI_EEESC_SE_Li256ELb1ELb1ELb1ELb0EEENS1_36VarlenDynamicPersistentTileSchedulerILi128ELi48ELi256ELi256ELb1ELb1ELb0ELb1ELb0ELb1EEEEEEEEEvNT_6ParamsE) ;  /* 0xfffd2d2002007950 */ /* 0x004fea0003c3ffff */
        .weak           $__internal_41_$__cuda_sm70_shflsync_up_p
        .type           $__internal_41_$__cuda_sm70_shflsync_up_p,@function
        .size           $__internal_41_$__cuda_sm70_shflsync_up_p,($__internal_42_$__cuda_sm70_votesync_ballot - $__internal_41_$__cuda_sm70_shflsync_up_p)
$__internal_41_$__cuda_sm70_shflsync_up_p:
[----:B------:R-:W-:Y:S02]  /*2d2e0*/  MOV R4, RZ ;  /* 0x000000ff00047202 */ /* 0x000fe40000000f00 */
[----:B------:R-:W-:-:S04]  /*2d2f0*/  MOV R15, 0xffffffff ;  /* 0xffffffff000f7802 */ /* 0x000fc80000000f00 */
[----:B------:R-:W-:Y:S04]  /*2d300*/  WARPSYNC R15 ;  /* 0x0000000f00007348 */ /* 0x000fe80003800000 */
[----:B------:R1:W2:Y:S02]  /*2d310*/  SHFL.UP PT, R4, R0, R3, R4 ;  /* 0x0400000300047389 */ /* 0x0002a400000e0004 */
[----:B-1----:R-:W-:-:S04]  /*2d320*/  MOV R3, 0x0 ;  /* 0x0000000000037802 */ /* 0x002fc80000000f00 */
[----:B--2---:R-:W-:Y:S05]  /*2d330*/  RET.REL.NODEC R2 `(_ZN7cutlass13device_kernelIN5flash19enable_sm80_to_sm89INS1_16FlashAttnFwdSm80INS1_25CollectiveMainloopFwdSm80ILi8ELi1ELb0EN4cute5tupleIJNS5_1CILi128EEENS7_ILi48EEENS7_ILi256EEEEEELi256ENS_6half_tEfNS_4arch4Sm80ELb0ELb1ELb1ELb1ELb1ELb1ELb1ELb1EEENS1_21CollectiveEpilogueFwdINS6_IJS8_SA_S9_EEENS6_IJNS7_ILi1EEESI_SI_EEESC_SE_Li256ELb1ELb1ELb1ELb0EEENS1_36VarlenDynamicPersistentTileSchedulerILi128ELi48ELi256ELi256ELb1ELb1ELb0ELb1ELb0ELb1EEEEEEEEEvNT_6ParamsE) ;  /* 0xfffd2cc002007950 */ /* 0x004fea0003c3ffff */
        .weak           $__internal_42_$__cuda_sm70_votesync_ballot
        .type           $__internal_42_$__cuda_sm70_votesync_ballot,@function
        .size           $__internal_42_$__cuda_sm70_votesync_ballot,(.L_x_6509 - $__internal_42_$__cuda_sm70_votesync_ballot)
$__internal_42_$__cuda_sm70_votesync_ballot:
[----:B------:R-:W-:Y:S01]  /*2d340*/  ISETP.NE.U32.AND P0, PT, R0, 0x1, PT ;  /* 0x000000010000780c */ /* 0x000fe20003f05070 */
[----:B------:R-:W-:-:S04]  /*2d350*/  IMAD.MOV.U32 R3, RZ, RZ, -0x1 ;  /* 0xffffffffff037424 */ /* 0x000fc800078e00ff */
[----:B------:R-:W-:Y:S08]  /*2d360*/  WARPSYNC R3 ;  /* 0x0000000300007348 */ /* 0x000ff00003800000 */
[----:B------:R-:W-:-:S04]  /*2d370*/  VOTE.ANY R0, PT, !P0 ;  /* 0x0000000000007806 */ /* 0x000fc800040e0100 */
[----:B------:R-:W-:Y:S01]  /*2d380*/  LOP3.LUT R0, R0, R3, RZ, 0xc0, !PT ;  /* 0x0000000300007212 */ /* 0x000fe200078ec0ff */
[----:B------:R-:W-:-:S04]  /*2d390*/  IMAD.MOV.U32 R3, RZ, RZ, 0x0 ;  /* 0x00000000ff037424 */ /* 0x000fc800078e00ff */
[----:B------:R-:W-:Y:S05]  /*2d3a0*/  RET.REL.NODEC R2 `(_ZN7cutlass13device_kernelIN5flash19enable_sm80_to_sm89INS1_16FlashAttnFwdSm80INS1_25CollectiveMainloopFwdSm80ILi8ELi1ELb0EN4cute5tupleIJNS5_1CILi128EEENS7_ILi48EEENS7_ILi256EEEEEELi256ENS_6half_tEfNS_4arch4Sm80ELb0ELb1ELb1ELb1ELb1ELb1ELb1ELb1EEENS1_21CollectiveEpilogueFwdINS6_IJS8_SA_S9_EEENS6_IJNS7_ILi1EEESI_SI_EEESC_SE_Li256ELb1ELb1ELb1ELb0EEENS1_36VarlenDynamicPersistentTileSchedulerILi128ELi48ELi256ELi256ELb1ELb1ELb0ELb1ELb0ELb1EEEEEEEEEvNT_6ParamsE) ;  /* 0xfffd2c5002007950 */ /* 0x000fea0003c3ffff */
.L_x_2673:
        /* <DEDUP_REMOVED lines=13> */
.L_x_6509:


//--------------------- .text._ZN7cutlass13device_kernelIN5flash19enable_sm80_to_sm89INS1_16FlashAttnFwdSm80INS1_25CollectiveMainloopFwdSm80ILi8ELi1ELb0EN4cute5tupleIJNS5_1CILi128EEENS7_ILi96EEENS7_ILi256EEEEEELi256ENS_6half_tEfNS_4arch4Sm80ELb1ELb0ELb1ELb0ELb1ELb0ELb1ELb1EEENS1_21CollectiveEpilogueFwdINS6_IJS8_SA_S9_EEENS6_IJNS7_ILi1EEESI_SI_EEESC_SE_Li256ELb0ELb1ELb1ELb0EEENS1_30DynamicPersistentTileSchedulerILi256ELi256ELb1ELb1ELb0EEEEEEEEEvNT_6ParamsE --------------------------
	.section	.text._ZN7cutlass13device_kernelIN5flash19enable_sm80_to_sm89INS1_16FlashAttnFwdSm80INS1_25CollectiveMainloopFwdSm80ILi8ELi1ELb0EN4cute5tupleIJNS5_1CILi128EEENS7_ILi96EEENS7_ILi256EEEEEELi256ENS_6half_tEfNS_4arch4Sm80ELb1ELb0ELb1ELb0ELb1ELb0ELb1ELb1EEENS1_21CollectiveEpilogueFwdINS6_IJS8_SA_S9_EEENS6_IJNS7_ILi1EEESI_SI_EEESC_SE_Li256ELb0ELb1ELb1ELb0EEENS1_30DynamicPersistentTileSchedulerILi256ELi256ELb1ELb1ELb0EEEEEEEEEvNT_6ParamsE,"ax",@progbits
	.sectioninfo	@"SHI_REGISTERS=255"
	.align	128
.text._ZN7cutlass13device_kernelIN5flash19enable_sm80_to_sm89INS1_16FlashAttnFwdSm80INS1_25CollectiveMainloopFwdSm80ILi8ELi1ELb0EN4cute5tupleIJNS5_1CILi128EEENS7_ILi96EEENS7_ILi256EEEEEELi256ENS_6half_tEfNS_4arch4Sm80ELb1ELb0ELb1ELb0ELb1ELb0ELb1ELb1EEENS1_21CollectiveEpilogueFwdINS6_IJS8_SA_S9_EEENS6_IJNS7_ILi1EEESI_SI_EEESC_SE_Li256ELb0ELb1ELb1ELb0EEENS1_30DynamicPersistentTileSchedulerILi256ELi256ELb1ELb1ELb0EEEEEEEEEvNT_6ParamsE:
        .type           _ZN7cutlass13device_kernelIN5flash19enable_sm80_to_sm89INS1_16FlashAttnFwdSm80INS1_25CollectiveMainloopFwdSm80ILi8ELi1ELb0EN4cute5tupleIJNS5_1CILi128EEENS7_ILi96EEENS7_ILi256EEEEEELi256ENS_6half_tEfNS_4arch4Sm80ELb1ELb0ELb1ELb0ELb1ELb0ELb1ELb1EEENS1_21CollectiveEpilogueFwdINS6_IJS8_SA_S9_EEENS6_IJNS7_ILi1EEESI_SI_EEESC_SE_Li256ELb0ELb1ELb1ELb0EEENS1_30DynamicPersistentTileSchedulerILi256ELi256ELb1ELb1ELb0EEEEEEEEEvNT_6ParamsE,@function
        .size           _ZN7cutlass13device_kernelIN5flash19enable_sm80_to_sm89INS1_16FlashAttnFwdSm80INS1_25CollectiveMainloopFwdSm80ILi8ELi1ELb0EN4cute5tupleIJNS5_1CILi128EEENS7_ILi96EEENS7_ILi256EEEEEELi256ENS_6half_tEfNS_4arch4Sm80ELb1ELb0ELb1ELb0ELb1ELb0ELb1ELb1EEENS1_21CollectiveEpilogueFwdINS6_IJS8_SA_S9_EEENS6_IJNS7_ILi1EEESI_SI_EEESC_SE_Li256ELb0ELb1ELb1ELb0EEENS1_30DynamicPersistentTileSchedulerILi256ELi256ELb1ELb1ELb0EEEEEEEEEvNT_6ParamsE,(.L_x_6515 - _ZN7cutlass13device_kernelIN5flash19enable_sm80_to_sm89INS1_16FlashAttnFwdSm80INS1_25CollectiveMainloopFwdSm80ILi8ELi1ELb0EN4cute5tupleIJNS5_1CILi128EEENS7_ILi96EEENS7_ILi256EEEEEELi256ENS_6half_tEfNS_4arch4Sm80ELb1ELb0ELb1ELb0ELb1ELb0ELb1ELb1EEENS1_21CollectiveEpilogueFwdINS6_IJS8_SA_S9_EEENS6_IJNS7_ILi1EEESI_SI_EEESC_SE_Li256ELb0ELb1ELb1ELb0EEENS1_30DynamicPersistentTileSchedulerILi256ELi256ELb1ELb1ELb0EEEEEEEEEvNT_6ParamsE)
        .other          _ZN7cutlass13device_kernelIN5flash19enable_sm80_to_sm89INS1_16FlashAttnFwdSm80INS1_25CollectiveMainloopFwdSm80ILi8ELi1ELb0EN4cute5tupleIJNS5_1CILi128EEENS7_ILi96EEENS7_ILi256EEEEEELi256ENS_6half_tEfNS_4arch4Sm80ELb1ELb0ELb1ELb0ELb1ELb0ELb1ELb1EEENS1_21CollectiveEpilogueFwdINS6_IJS8_SA_S9_EEENS6_IJNS7_ILi1EEESI_SI_EEESC_SE_Li256ELb0ELb1ELb1ELb0EEENS1_30DynamicPersistentTileSchedulerILi256ELi256ELb1ELb1ELb0EEEEEEEEEvNT_6ParamsE,@"STO_CUDA_ENTRY STV_DEFAULT"
_ZN7cutlass13device_kernelIN5flash19enable_sm80_to_sm89INS1_16FlashAttnFwdSm80INS1_25CollectiveMainloopFwdSm80ILi8ELi1ELb0EN4cute5tupleIJNS5_1CILi128EEENS7_ILi96EEENS7_ILi256EEEEEELi256ENS_6half_tEfNS_4arch4Sm80ELb1ELb0ELb1ELb0ELb1ELb0ELb1ELb1EEENS1_21CollectiveEpilogueFwdINS6_IJS8_SA_S9_EEENS6_IJNS7_ILi1EEESI_SI_EEESC_SE_Li256ELb0ELb1ELb1ELb0EEENS1_30DynamicPersistentTileSchedulerILi256ELi256ELb1ELb1ELb0EEEEEEEEEvNT_6ParamsE:
        /* <DEDUP_REMOVED lines=13> */
[----:B------:R-:W-:Y:S01]  /*00d0*/  ULDC.64 UR6, c[0x0][0x118] ;  /* 0x0000460000067ab9 */ /* 0x000fe20000000a00 */
[----:B------:R-:W-:Y:S01]  /*00e0*/  IMAD.MOV.U32 R220, RZ, RZ, 0x40 ;  /* 0x00000040ffdc7424 */ /* 0x000fe200078e00ff */
[CC--:B------:R-:W-:Y:S02]  /*00f0*/  LEA.HI R6, R14.reuse, R19.reuse, RZ, 0x4 ;  /* 0x000000130e067211 */ /* 0x0c0fe400078f20ff */
[-C--:B------:R-:W-:Y:S02]  /*0100*/  LEA.HI R10, R14, R19.reuse, RZ, 0x3 ;  /* 0x000000130e0a7211 */ /* 0x080fe400078f18ff */
[----:B------:R-:W-:Y:S02]  /*0110*/  LOP3.LUT R2, R6, 0xfffffff0, RZ, 0xc0, !PT ;  /* 0xfffffff006027812 */ /* 0x000fe400078ec0ff */
[----:B------:R-:W-:-:S02]  /*0120*/  LEA.HI R0, R14, R19, RZ, 0x2 ;  /* 0x000000130e007211 */ /* 0x000fc400078f10ff */
[----:B------:R-:W-:Y:S01]  /*0130*/  SHF.R.S32.HI R7, RZ, 0x3, R10 ;  /* 0x00000003ff077819 */ /* 0x000fe2000001140a */
[----:B------:R-:W-:Y:S01]  /*0140*/  IMAD.IADD R5, R19, 0x1, -R2 ;  /* 0x0000000113057824 */ /* 0x000fe200078e0a02 */
[----:B------:R-:W-:Y:S02]  /*0150*/  LOP3.LUT R4, R10, 0xfffffff8, RZ, 0xc0, !PT ;  /* 0xfffffff80a047812 */ /* 0x000fe400078ec0ff */
[----:B------:R-:W-:Y:S01]  /*0160*/  SHF.R.S32.HI R3, RZ, 0x4, R6 ;  /* 0x00000004ff037819 */ /* 0x000fe20000011406 */
[----:B------:R-:W-:Y:S01]  /*0170*/  IMAD.SHL.U32 R2, R7, 0x40, RZ ;  /* 0x0000004007027824 */ /* 0x000fe200078e00ff */
[----:B------:R-:W-:Y:S01]  /*0180*/  LOP3.LUT R0, R0, 0xfffffffc, RZ, 0xc0, !PT ;  /* 0xfffffffc00007812 */ /* 0x000fe200078ec0ff */
[C---:B------:R-:W-:Y:S01]  /*0190*/  IMAD.IADD R8, R19.reuse, 0x1, -R4 ;  /* 0x0000000113087824 */ /* 0x040fe200078e0a04 */
[----:B------:R-:W-:Y:S02]  /*01a0*/  LEA.HI R4, R6, R3, RZ, 0x1 ;  /* 0x0000000306047211 */ /* 0x000fe400078f08ff */
[----:B------:R-:W-:Y:S01]  /*01b0*/  SHF.R.S32.HI R9, RZ, 0x1f, R5 ;  /* 0x0000001fff097819 */ /* 0x000fe20000011405 */
[----:B------:R-:W-:Y:S01]  /*01c0*/  IMAD.IADD R7, R19, 0x1, -R0 ;  /* 0x0000000113077824 */ /* 0x000fe200078e0a00 */
[----:B------:R-:W-:Y:S01]  /*01d0*/  LOP3.LUT R0, R2, 0x1c0, RZ, 0xc0, !PT ;  /* 0x000001c002007812 */ /* 0x000fe200078ec0ff */
[----:B------:R-:W-:Y:S01]  /*01e0*/  IMAD.SHL.U32 R18, R8, 0x8, RZ ;  /* 0x0000000808127824 */ /* 0x000fe200078e00ff */
[----:B------:R-:W-:-:S02]  /*01f0*/  LOP3.LUT R4, R4, 0xfffffffe, RZ, 0xc0, !PT ;  /* 0xfffffffe04047812 */ /* 0x000fc400078ec0ff */
[----:B------:R-:W-:Y:S02]  /*0200*/  SHF.R.U32.HI R6, RZ, 0x3, R0 ;  /* 0x00000003ff067819 */ /* 0x000fe40000011600 */
[----:B------:R-:W-:Y:S01]  /*0210*/  LOP3.LUT R2, R0, 0x38, R18, 0xf8, !PT ;  /* 0x0000003800027812 */ /* 0x000fe200078ef812 */
[----:B------:R-:W-:Y:S01]  /*0220*/  IMAD.IADD R135, R3, 0x1, -R4 ;  /* 0x0000000103877824 */ /* 0x000fe200078e0a04 */
[----:B------:R-:W-:Y:S01]  /*0230*/  LEA.HI R0, R7, R7, RZ, 0x1 ;  /* 0x0000000707007211 */ /* 0x000fe200078f08ff */
[----:B------:R-:W-:Y:S01]  /*0240*/  IMAD.SHL.U32 R3, R8, 0x40, RZ ;  /* 0x0000004008037824 */ /* 0x000fe200078e00ff */
[----:B------:R-:W-:Y:S01]  /*0250*/  LEA.HI R9, R9, R5, RZ, 0x3 ;  /* 0x0000000509097211 */ /* 0x000fe200078f18ff */
[----:B------:R-:W-:Y:S01]  /*0260*/  STL [R1+0xc], R18 ;  /* 0x00000c1201007387 */ /* 0x000fe20000100800 */
[----:B------:R-:W-:Y:S02]  /*0270*/  LOP3.LUT R12, R2, R6, RZ, 0x3c, !PT ;  /* 0x00000006020c7212 */ /* 0x000fe400078e3cff */
[----:B------:R-:W-:-:S02]  /*0280*/  LOP3.LUT R2, R0, 0x1ffffffe, RZ, 0xc0, !PT ;  /* 0x1ffffffe00027812 */ /* 0x000fc400078ec0ff */
[----:B------:R-:W-:Y:S02]  /*0290*/  LOP3.LUT R4, R9, 0xfffffff8, RZ, 0xc0, !PT ;  /* 0xfffffff809047812 */ /* 0x000fe400078ec0ff */
[----:B------:R-:W-:Y:S01]  /*02a0*/  LOP3.LUT R0, R3, 0x1c0, RZ, 0xc0, !PT ;  /* 0x000001c003007812 */ /* 0x000fe200078ec0ff */
[----:B------:R-:W-:Y:S01]  /*02b0*/  IMAD.IADD R13, R7, 0x1, -R2 ;  /* 0x00000001070d7824 */ /* 0x000fe200078e0a02 */
[----:B------:R-:W-:Y:S01]  /*02c0*/  LEA.HI R6, R14, R19, RZ, 0x5 ;  /* 0x000000130e067211 */ /* 0x000fe200078f28ff */
[----:B------:R-:W-:Y:S01]  /*02d0*/  IMAD.IADD R8, R5, 0x1, -R4 ;  /* 0x0000000105087824 */ /* 0x000fe200078e0a04 */
[----:B------:R-:W-:Y:S02]  /*02e0*/  LOP3.LUT R4, R0, 0x8, R10, 0xf8, !PT ;  /* 0x0000000800047812 */ /* 0x000fe400078ef80a */
[----:B------:R-:W-:Y:S02]  /*02f0*/  SHF.R.U32.HI R2, RZ, 0x3, R0 ;  /* 0x00000003ff027819 */ /* 0x000fe40000011600 */
[----:B------:R-:W-:-:S02]  /*0300*/  SHF.R.S32.HI R5, RZ, 0x5, R6 ;  /* 0x00000005ff057819 */ /* 0x000fc40000011406 */
[----:B------:R-:W-:Y:S02]  /*0310*/  SHF.R.S32.HI R0, RZ, 0x1f, R6 ;  /* 0x0000001fff007819 */ /* 0x000fe40000011406 */
[----:B------:R-:W-:Y:S02]  /*0320*/  LOP3.LUT R3, R6, 0xffffffe0, RZ, 0xc0, !PT ;  /* 0xffffffe006037812 */ /* 0x000fe400078ec0ff */
[----:B------:R-:W-:Y:S02]  /*0330*/  LEA.HI R0, R0, R5, RZ, 0x3 ;  /* 0x0000000500007211 */ /* 0x000fe400078f18ff */
[----:B------:R-:W-:Y:S01]  /*0340*/  LOP3.LUT R11, R4, R2, RZ, 0x3c, !PT ;  /* 0x00000002040b7212 */ /* 0x000fe200078e3cff */
        /* <DEDUP_REMOVED lines=9> */
[----:B------:R-:W-:Y:S01]  /*03e0*/  LEA.HI R6, R6, R17, RZ, 0x2 ;  /* 0x0000001106067211 */ /* 0x000fe200078f10ff */
[----:B------:R-:W-:Y:S01]  /*03f0*/  IMAD.SHL.U32 R10, R10, 0x8, RZ ;  /* 0x000000080a0a7824 */ /* 0x000fe200078e00ff */
[----:B------:R-:W-:Y:S01]  /*0400*/  LOP3.LUT R4, R0, 0x8, R4, 0xf8, !PT ;  /* 0x0000000800047812 */ /* 0x000fe200078ef804 */
[----:B------:R-:W-:Y:S01]  /*0410*/  IMAD R135, R135, 0x200, R11 ;  /* 0x0000020087877824 */ /* 0x000fe200078e020b */
[----:B------:R-:W-:-:S02]  /*0420*/  SHF.R.U32.HI R218, RZ, 0x3, R0 ;  /* 0x00000003ffda7819 */ /* 0x000fc40000011600 */
[----:B------:R-:W-:Y:S02]  /*0430*/  LOP3.LUT R2, R2, 0xfffffe00, RZ, 0xc0, !PT ;  /* 0xfffffe0002027812 */ /* 0x000fe400078ec0ff */
[----:B------:R-:W-:Y:S02]  /*0440*/  SHF.R.S32.HI R0, RZ, 0x2, R6 ;  /* 0x00000002ff007819 */ /* 0x000fe40000011406 */
[----:B------:R-:W-:Y:S01]  /*0450*/  LOP3.LUT R218, R4, R218, RZ, 0x3c, !PT ;  /* 0x000000da04da7212 */ /* 0x000fe200078e3cff */
[----:B------:R-:W-:Y:S01]  /*0460*/  IMAD R3, R5, 0x400, R2 ;  /* 0x0000040005037824 */ /* 0x000fe200078e0202 */
[C---:B------:R-:W-:Y:S01]  /*0470*/  IADD3 R5, R18.reuse, 0x40, RZ ;  /* 0x0000004012057810 */ /* 0x040fe20007ffe0ff */
[----:B------:R-:W-:Y:S01]  /*0480*/  IMAD R16, R7, 0x10, R0 ;  /* 0x0000001007107824 */ /* 0x000fe200078e0200 */
[----:B------:R-:W-:Y:S01]  /*0490*/  IADD3 R4, R18, 0x80, RZ ;  /* 0x0000008012047810 */ /* 0x000fe20007ffe0ff */
[----:B------:R-:W-:Y:S01]  /*04a0*/  IMAD.IADD R0, R3, 0x1, R218 ;  /* 0x0000000103007824 */ /* 0x000fe200078e02da */
[----:B------:R-:W-:-:S02]  /*04b0*/  SHF.R.S32.HI R3, RZ, 0x1f, R18 ;  /* 0x0000001fff037819 */ /* 0x000fc40000011412 */
[----:B------:R-:W-:Y:S01]  /*04c0*/  LOP3.LUT R218, R218, R2, RZ, 0xfc, !PT ;  /* 0x00000002dada7212 */ /* 0x000fe200078efcff */
[----:B------:R-:W-:Y:S01]  /*04d0*/  STL [R1+0x194], R16 ;  /* 0x0001941001007387 */ /* 0x000fe20000100800 */
[----:B------:R-:W-:Y:S02]  /*04e0*/  LEA.HI R2, R14, R19, RZ, 0x7 ;  /* 0x000000130e027211 */ /* 0x000fe400078f38ff */
[----:B------:R-:W-:Y:S01]  /*04f0*/  LOP3.LUT R10, R12, 0x7ffffe00, R10, 0xf8, !PT ;  /* 0x7ffffe000c0a7812 */ /* 0x000fe200078ef80a */
[----:B------:R-:W-:Y:S01]  /*0500*/  STL [R1+0x80], R15 ;  /* 0x0000800f01007387 */ /* 0x000fe20000100800 */
[----:B------:R-:W-:Y:S02]  /*0510*/  SHF.R.S32.HI R2, RZ, 0x7, R2 ;  /* 0x00000007ff027819 */ /* 0x000fe40000011402 */
[----:B------:R-:W-:Y:S01]  /*0520*/  LOP3.LUT R2, R6, 0x7ffffffc, RZ, 0xc0, !PT ;  /* 0x7ffffffc06027812 */ /* 0x000fe200078ec0ff */
[----:B------:R1:W-:Y:S01]  /*0530*/  STL [R1+0x10c], R3 ;  /* 0x00010c0301007387 */ /* 0x0003e20000100800 */
[----:B------:R-:W-:Y:S01]  /*0540*/  IMAD.SHL.U32 R251, R10, 0x2, RZ ;  /* 0x000000020afb7824 */ /* 0x000fe200078e00ff */
[----:B------:R-:W-:-:S02]  /*0550*/  R2P PR, R8, 0x6 ;  /* 0x0000000608007804 */ /* 0x000fc40000000000 */
[----:B------:R2:W-:Y:S01]  /*0560*/  STL [R1+0x28], R5 ;  /* 0x0000280501007387 */ /* 0x0005e20000100800 */
[----:B------:R-:W-:Y:S01]  /*0570*/  IMAD.IADD R2, R17, 0x1, -R2 ;  /* 0x0000000111027824 */ /* 0x000fe200078e0a02 */
[----:B------:R-:W-:Y:S02]  /*0580*/  LEA R222, R0, 0x18100, 0x1 ;  /* 0x0001810000de7811 */ /* 0x000fe400078e08ff */
[----:B------:R3:W-:Y:S01]  /*0590*/  STL [R1+0x24], R4 ;  /* 0x0000240401007387 */ /* 0x0007e20000100800 */
[----:B------:R-:W-:Y:S01]  /*05a0*/  IMAD.SHL.U32 R2, R2, 0x2, RZ ;  /* 0x0000000202027824 */ /* 0x000fe200078e00ff */
[----:B------:R-:W-:Y:S02]  /*05b0*/  SEL R219, R219, 0xffffffe0, !P1 ;  /* 0xffffffe0dbdb7807 */ /* 0x000fe40004800000 */
[----:B------:R-:W-:Y:S02]  /*05c0*/  LEA R218, R218, 0x100, 0x1 ;  /* 0x00000100dada7811 */ /* 0x000fe400078e08ff */
[----:B------:R-:W-:Y:S01]  /*05d0*/  IADD3 R33, R2, 0x8, RZ ;  /* 0x0000000802217810 */ /* 0x000fe20007ffe0ff */
[----:B------:R-:W-:Y:S01]  /*05e0*/  IMAD.IADD R223, R222, 0x1, R219 ;  /* 0x00000001dedf7824 */ /* 0x000fe200078e02db */
[C---:B------:R-:W-:Y:S01]  /*05f0*/  IADD3 R32, R2.reuse, 0x10, RZ ;  /* 0x0000001002207810 */ /* 0x040fe20007ffe0ff */
[----:B------:R-:W-:Y:S01]  /*0600*/  IMAD.IADD R219, R219, 0x1, R218 ;  /* 0x00000001dbdb7824 */ /* 0x000fe200078e02da */
[----:B------:R-:W-:-:S02]  /*0610*/  IADD3 R31, R2, 0x18, RZ ;  /* 0x00000018021f7810 */ /* 0x000fc40007ffe0ff */
[C---:B------:R-:W-:Y:S02]  /*0620*/  IADD3 R30, R2.reuse, 0x20, RZ ;  /* 0x00000020021e7810 */ /* 0x040fe40007ffe0ff */
[C---:B------:R-:W-:Y:S02]  /*0630*/  IADD3 R29, R2.reuse, 0x28, RZ ;  /* 0x00000028021d7810 */ /* 0x040fe40007ffe0ff */
[----:B------:R-:W-:Y:S02]  /*0640*/  IADD3 R28, R2, 0x30, RZ ;  /* 0x00000030021c7810 */ /* 0x000fe40007ffe0ff */
[----:B-1----:R-:W-:Y:S02]  /*0650*/  IADD3 R3, R18, 0xc0, RZ ;  /* 0x000000c012037810 */ /* 0x002fe40007ffe0ff */
[----:B------:R-:W-:Y:S02]  /*0660*/  IADD3 R27, R2, 0x38, RZ ;  /* 0x00000038021b7810 */ /* 0x000fe40007ffe0ff */
[----:B--2---:R-:W-:-:S02]  /*0670*/  SHF.R.S32.HI R5, RZ, 0x1f, R5 ;  /* 0x0000001fff057819 */ /* 0x004fc40000011405 */
[C---:B------:R-:W-:Y:S02]  /*0680*/  IADD3 R26, R2.reuse, 0x40, RZ ;  /* 0x00000040021a7810 */ /* 0x040fe40007ffe0ff */
[----:B---3--:R-:W-:Y:S01]  /*0690*/  SHF.R.S32.HI R4, RZ, 0x1f, R4 ;  /* 0x0000001fff047819 */ /* 0x008fe20000011404 */
        /* <DEDUP_REMOVED lines=17> */
[----:B-1----:R-:W-:Y:S02]  /*07b0*/  SHF.R.S32.HI R3, RZ, 0x1f, R3 ;  /* 0x0000001fff037819 */ /* 0x002fe40000011403 */
[C---:B------:R-:W-:Y:S02]  /*07c0*/  IADD3 R9, R2.reuse, 0xc0, RZ ;  /* 0x000000c002097810 */ /* 0x040fe40007ffe0ff */
[C---:B------:R-:W-:Y:S01]  /*07d0*/  IADD3 R8, R2.reuse, 0xc8, RZ ;  /* 0x000000c802087810 */ /* 0x040fe20007ffe0ff */
[----:B------:R1:W-:Y:S01]  /*07e0*/  STL [R1+0x100], R3 ;  /* 0x0001000301007387 */ /* 0x0003e20000100800 */
[----:B------:R-:W-:-:S02]  /*07f0*/  IADD3 R7, R2, 0xd0, RZ ;  /* 0x000000d002077810 */ /* 0x000fc40007ffe0ff */
[C---:B------:R-:W-:Y:S02]  /*0800*/  IADD3 R6, R2.reuse, 0xd8, RZ ;  /* 0x000000d802067810 */ /* 0x040fe40007ffe0ff */
[C---:B------:R-:W-:Y:S02]  /*0810*/  IADD3 R5, R2.reuse, 0xe0, RZ ;  /* 0x000000e002057810 */ /* 0x040fe40007ffe0ff */
[----:B--2---:R-:W-:Y:S02]  /*0820*/  IADD3 R4, R2, 0xe8, RZ ;  /* 0x000000e802047810 */ /* 0x004fe40007ffe0ff */
[----:B------:R-:W-:Y:S02]  /*0830*/  SEL R220, R220, 0xffffffc0, !P2 ;  /* 0xffffffc0dcdc7807 */ /* 0x000fe40005000000 */
[----:B------:R-:W-:-:S03]  /*0840*/  LEA R135, R135, 0xc100, 0x1 ;  /* 0x0000c10087877811 */ /* 0x000fc600078e08ff */
[----:B------:R-:W-:Y:S02]  /*0850*/  IMAD.IADD R225, R222, 0x1, R220 ;  /* 0x00000001dee17824 */ /* 0x000fe400078e02dc */
[C---:B------:R-:W-:Y:S02]  /*0860*/  IMAD.IADD R221, R220.reuse, 0x1, R218 ;  /* 0x00000001dcdd7824 */ /* 0x040fe400078e02da */
[----:B------:R-:W-:Y:S02]  /*0870*/  IMAD.IADD R224, R223, 0x1, R220 ;  /* 0x00000001dfe07824 */ /* 0x000fe400078e02dc */
[----:B------:R-:W-:Y:S02]  /*0880*/  IMAD.IADD R220, R220, 0x1, R219 ;  /* 0x00000001dcdc7824 */ /* 0x000fe400078e02db */
[----:B-1----:R-:W-:Y:S01]  /*0890*/  IMAD R3, R13, 0x8, R16 ;  /* 0x000000080d037824 */ /* 0x002fe200078e0210 */
[----:B------:R-:W-:Y:S02]  /*08a0*/  IADD3 R16, R2, 0x90, RZ ;  /* 0x0000009002107810 */ /* 0x000fe40007ffe0ff */
[----:B------:R-:W-:-:S02]  /*08b0*/  SHF.R.S32.HI R13, RZ, 0x1f, R33 ;  /* 0x0000001fff0d7819 */ /* 0x000fc40000011421 */
[----:B------:R1:W-:Y:S04]  /*08c0*/  STL [R1+0x18c], R3 ;  /* 0x00018c0301007387 */ /* 0x0003e80000100800 */
[----:B------:R2:W-:Y:S04]  /*08d0*/  STL [R1+0x68], R2 ;  /* 0x0000680201007387 */ /* 0x0005e80000100800 */
[----:B------:R-:W-:Y:S04]  /*08e0*/  STL [R1+0xfc], R33 ;  /* 0x0000fc2101007387 */ /* 0x000fe80000100800 */
[----:B------:R3:W-:Y:S04]  /*08f0*/  STL [R1+0xf8], R32 ;  /* 0x0000f82001007387 */ /* 0x0007e80000100800 */
[----:B------:R-:W-:Y:S04]  /*0900*/  STL [R1+0xf4], R31 ;  /* 0x0000f41f01007387 */ /* 0x000fe80000100800 */
[----:B------:R4:W-:Y:S04]  /*0910*/  STL [R1+0xf0], R30 ;  /* 0x0000f01e01007387 */ /* 0x0009e80000100800 */
[----:B------:R-:W-:Y:S01]  /*0920*/  STL [R1+0xec], R29 ;  /* 0x0000ec1d01007387 */ /* 0x000fe20000100800 */
[----:B-1----:R-:W-:-:S03]  /*0930*/  IADD3 R3, R2, 0xf0, RZ ;  /* 0x000000f002037810 */ /* 0x002fc60007ffe0ff */
[----:B------:R1:W-:Y:S01]  /*0940*/  STL [R1+0xe8], R28 ;  /* 0x0000e81c01007387 */ /* 0x0003e20000100800 */
[----:B--2---:R-:W-:-:S03]  /*0950*/  IADD3 R2, R2, 0xf8, RZ ;  /* 0x000000f802027810 */ /* 0x004fc60007ffe0ff */
[----:B------:R2:W-:Y:S01]  /*0960*/  STL [R1+0xe4], R27 ;  /* 0x0000e41b01007387 */ /* 0x0005e20000100800 */
[----:B------:R-:W-:-:S03]  /*0970*/  SHF.R.S32.HI R0, RZ, 0x1f, R2 ;  /* 0x0000001fff007819 */ /* 0x000fc60000011402 */
[----:B------:R-:W-:Y:S01]  /*0980*/  STL [R1+0xe0], R26 ;  /* 0x0000e01a01007387 */ /* 0x000fe20000100800 */
[----:B---3--:R-:W-:-:S03]  /*0990*/  SHF.R.S32.HI R32, RZ, 0x1f, R32 ;  /* 0x0000001fff207819 */ /* 0x008fc60000011420 */
[----:B------:R3:W-:Y:S04]  /*09a0*/  STL [R1+0xdc], R25 ;  /* 0x0000dc1901007387 */ /* 0x0007e80000100800 */
[----:B------:R5:W-:Y:S01]  /*09b0*/  STL [R1+0xd8], R24 ;  /* 0x0000d81801007387 */ /* 0x000be20000100800 */
[----:B----4-:R-:W-:-:S03]  /*09c0*/  SHF.R.S32.HI R30, RZ, 0x1f, R30 ;  /* 0x0000001fff1e7819 */ /* 0x010fc6000001141e */
        /* <DEDUP_REMOVED lines=9> */
[----:B-----5:R-:W-:-:S03]  /*0a60*/  SHF.R.S32.HI R24, RZ, 0x1f, R24 ;  /* 0x0000001fff187819 */ /* 0x020fc60000011418 */
[----:B------:R-:W-:Y:S04]  /*0a70*/  STL [R1+0xbc], R17 ;  /* 0x0000bc1101007387 */ /* 0x000fe80000100800 */
[----:B------:R5:W-:Y:S01]  /*0a80*/  STL [R1+0xb8], R16 ;  /* 0x0000b81001007387 */ /* 0x000be20000100800 */
[----:B----4-:R-:W-:-:S03]  /*0a90*/  SHF.R.S32.HI R22, RZ, 0x1f, R22 ;  /* 0x0000001fff167819 */ /* 0x010fc60000011416 */
[----:B------:R4:W-:Y:S01]  /*0aa0*/  STL [R1+0xb4], R15 ;  /* 0x0000b40f01007387 */ /* 0x0009e20000100800 */
[----:B-1----:R-:W-:-:S03]  /*0ab0*/  SHF.R.S32.HI R21, RZ, 0x1f, R21 ;  /* 0x0000001fff157819 */ /* 0x002fc60000011415 */
[----:B------:R-:W-:Y:S04]  /*0ac0*/  STL [R1+0xb0], R14 ;  /* 0x0000b00e01007387 */ /* 0x000fe80000100800 */
[----:B------:R1:W-:Y:S01]  /*0ad0*/  STL [R1+0xac], R12 ;  /* 0x0000ac0c01007387 */ /* 0x0003e20000100800 */
[----:B--2---:R-:W-:-:S03]  /*0ae0*/  SHF.R.S32.HI R19, RZ, 0x1f, R19 ;  /* 0x0000001fff137819 */ /* 0x004fc60000011413 */
[----:B------:R2:W-:Y:S01]  /*0af0*/  STL [R1+0xa8], R11 ;  /* 0x0000a80b01007387 */ /* 0x0005e20000100800 */
[----:B---3--:R-:W-:-:S03]  /*0b00*/  SHF.R.S32.HI R18, RZ, 0x1f, R18 ;  /* 0x0000001fff127819 */ /* 0x008fc60000011412 */
[----:B------:R3:W-:Y:S04]  /*0b10*/  STL [R1+0xa4], R10 ;  /* 0x0000a40a01007387 */ /* 0x0007e80000100800 */
[----:B------:R3:W-:Y:S01]  /*0b20*/  STL [R1+0xa0], R9 ;  /* 0x0000a00901007387 */ /* 0x0007e20000100800 */
[----:B-----5:R-:W-:-:S03]  /*0b30*/  SHF.R.S32.HI R16, RZ, 0x1f, R16 ;  /* 0x0000001fff107819 */ /* 0x020fc60000011410 */
[----:B------:R5:W-:Y:S01]  /*0b40*/  STL [R1+0x9c], R8 ;  /* 0x00009c0801007387 */ /* 0x000be20000100800 */
[----:B----4-:R-:W-:-:S03]  /*0b50*/  SHF.R.S32.HI R15, RZ, 0x1f, R15 ;  /* 0x0000001fff0f7819 */ /* 0x010fc6000001140f */
[----:B------:R4:W-:Y:S04]  /*0b60*/  STL [R1+0x98], R7 ;  /* 0x0000980701007387 */ /* 0x0009e80000100800 */
[----:B------:R4:W-:Y:S01]  /*0b70*/  STL [R1+0x94], R6 ;  /* 0x0000940601007387 */ /* 0x0009e20000100800 */
[----:B-1----:R-:W-:-:S03]  /*0b80*/  SHF.R.S32.HI R12, RZ, 0x1f, R12 ;  /* 0x0000001fff0c7819 */ /* 0x002fc6000001140c */
[----:B------:R1:W-:Y:S01]  /*0b90*/  STL [R1+0x90], R5 ;  /* 0x0000900501007387 */ /* 0x0003e20000100800 */
[----:B--2---:R-:W-:-:S03]  /*0ba0*/  SHF.R.S32.HI R11, RZ, 0x1f, R11 ;  /* 0x0000001fff0b7819 */ /* 0x004fc6000001140b */
[----:B------:R2:W-:Y:S01]  /*0bb0*/  STL [R1+0x8c], R4 ;  /* 0x00008c0401007387 */ /* 0x0005e20000100800 */
[----:B---3--:R-:W-:-:S03]  /*0bc0*/  SHF.R.S32.HI R10, RZ, 0x1f, R10 ;  /* 0x0000001fff0a7819 */ /* 0x008fc6000001140a */
[----:B------:R3:W-:Y:S01]  /*0bd0*/  STL [R1+0x188], R13 ;  /* 0x0001880d01007387 */ /* 0x0007e20000100800 */
[----:B------:R-:W-:-:S03]  /*0be0*/  SHF.R.S32.HI R9, RZ, 0x1f, R9 ;  /* 0x0000001fff097819 */ /* 0x000fc60000011409 */
[----:B------:R3:W-:Y:S01]  /*0bf0*/  STL [R1+0x88], R3 ;  /* 0x0000880301007387 */ /* 0x0007e20000100800 */
[----:B-----5:R-:W-:-:S03]  /*0c00*/  SHF.R.S32.HI R8, RZ, 0x1f, R8 ;  /* 0x0000001fff087819 */ /* 0x020fc60000011408 */
[----:B------:R-:W-:Y:S01]  /*0c10*/  STL [R1+0x184], R32 ;  /* 0x0001842001007387 */ /* 0x000fe20000100800 */
[----:B----4-:R-:W-:-:S03]  /*0c20*/  SHF.R.S32.HI R7, RZ, 0x1f, R7 ;  /* 0x0000001fff077819 */ /* 0x010fc60000011407 */
[----:B------:R-:W-:Y:S01]  /*0c30*/  STL [R1+0x84], R2 ;  /* 0x0000840201007387 */ /* 0x000fe20000100800 */
[----:B------:R-:W-:Y:S02]  /*0c40*/  SHF.R.S32.HI R6, RZ, 0x1f, R6 ;  /* 0x0000001fff067819 */ /* 0x000fe40000011406 */
[----:B-1----:R-:W-:Y:S02]  /*0c50*/  SHF.R.S32.HI R5, RZ, 0x1f, R5 ;  /* 0x0000001fff057819 */ /* 0x002fe40000011405 */
[----:B--2---:R-:W-:Y:S02]  /*0c60*/  SHF.R.S32.HI R4, RZ, 0x1f, R4 ;  /* 0x0000001fff047819 */ /* 0x004fe40000011404 */
[----:B---3--:R-:W-:Y:S02]  /*0c70*/  SHF.R.S32.HI R13, RZ, 0x1f, R31 ;  /* 0x0000001fff0d7819 */ /* 0x008fe4000001141f */
[----:B------:R-:W-:-:S03]  /*0c80*/  SHF.R.S32.HI R3, RZ, 0x1f, R3 ;  /* 0x0000001fff037819 */ /* 0x000fc60000011403 */
[----:B------:R1:W-:Y:S04]  /*0c90*/  STL [R1+0x180], R13 ;  /* 0x0001800d01007387 */ /* 0x0003e80000100800 */
        /* <DEDUP_REMOVED lines=21> */
[----:B-1----:R-:W-:-:S05]  /*0df0*/  SHF.R.S32.HI R13, RZ, 0x1f, R14 ;  /* 0x0000001fff0d7819 */ /* 0x002fca000001140e */
[----:B------:R2:W-:Y:S04]  /*0e00*/  STL [R1+0x13c], R13 ;  /* 0x00013c0d01007387 */ /* 0x0005e80000100800 */
        /* <DEDUP_REMOVED lines=10> */
[----:B------:R2:W-:Y:S02]  /*0eb0*/  STL [R1+0x110], R0 ;  /* 0x0001100001007387 */ /* 0x0005e40000100800 */
.L_x_2731:
        /* <DEDUP_REMOVED lines=19> */
.L_x_2675:
[----:B------:R-:W-:-:S04]  /*0ff0*/  MOV R0, c[0x0][0x554] ;  /* 0x0001550000007a02 */ /* 0x000fc80000000f00 */
[----:B------:R-:W-:Y:S02]  /*1000*/  ISETP.NE.AND P0, PT, R0, 0x1, PT ;  /* 0x000000010000780c */ /* 0x000fe40003f05270 */
[----:B------:R-:W-:-:S11]  /*1010*/  MOV R0, R2 ;  /* 0x0000000200007202 */ /* 0x000fd60000000f00 */
[----:B------:R-:W-:-:S05]  /*1020*/  @P0 IMAD.HI.U32 R4, R2, c[0x0][0x558], RZ ;  /* 0x0001560002040a27 */ /* 0x000fca00078e00ff */
[----:B------:R-:W-:-:S05]  /*1030*/  @P0 SHF.R.U32.HI R0, RZ, c[0x0][0x55c], R4 ;  /* 0x00015700ff000a19 */ /* 0x000fca0000011604 */
[----:B------:R-:W-:Y:S02]  /*1040*/  IMAD R4, R0, c[0x0][0x554], RZ ;  /* 0x0001550000047a24 */ /* 0x000fe400078e02ff */
.L_x_2676:
[----:B------:R-:W-:Y:S05]  /*1050*/  BSYNC B0 ;  /* 0x0000000000007941 */ /* 0x000fea0003800000 */
.L_x_2674:
[----:B------:R-:W-:Y:S01]  /*1060*/  IMAD.MOV.U32 R5, RZ, RZ, c[0x0][0x548] ;  /* 0x00015200ff057624 */ /* 0x000fe200078e00ff */
[----:B------:R-:W-:Y:S01]  /*1070*/  ISETP.NE.U32.AND P0, PT, RZ, c[0x0][0x370], PT ;  /* 0x0000dc00ff007a0c */ /* 0x000fe20003f05070 */
[----:B------:R-:W2:Y:S01]  /*1080*/  LDL.LU R6, [R1+0x78] ;  /* 0x0000780001067983 */ /* 0x000ea20000300800 */
[----:B------:R-:W-:Y:S01]  /*1090*/  IMAD.IADD R4, R2, 0x1, -R4 ;  /* 0x0000000102047824 */ /* 0x000fe200078e0a04 */
[----:B------:R-:W-:Y:S02]  /*10a0*/  MOV R7, RZ ;  /* 0x000000ff00077202 */ /* 0x000fe40000000f00 */
[----:B------:R-:W-:Y:S01]  /*10b0*/  ISETP.NE.AND P1, PT, R5, 0x1, PT ;  /* 0x000000010500780c */ /* 0x000fe20003f25270 */
[----:B------:R-:W-:Y:S01]  /*10c0*/  IMAD R5, R3, c[0x0][0x554], R4 ;  /* 0x0001550003057a24 */ /* 0x000fe200078e0204 */
[----:B------:R-:W-:-:S03]  /*10d0*/  ISETP.NE.AND.EX P0, PT, RZ, c[0x0][0x374], PT, P0 ;  /* 0x0000dd00ff007a0c */ /* 0x000fc60003f05300 */
[----:B------:R-:W-:-:S08]  /*10e0*/  IMAD.MOV.U32 R11, RZ, RZ, R5 ;  /* 0x000000ffff0b7224 */ /* 0x000fd000078e0005 */
[----:B------:R-:W-:-:S04]  /*10f0*/  @P1 IMAD.HI.U32 R2, R5, c[0x0][0x54c], RZ ;  /* 0x0001530005021a27 */ /* 0x000fc800078e00ff */
[----:B------:R-:W-:Y:S01]  /*1100*/  @P0 IMAD.MOV.U32 R3, RZ, RZ, 0x4 ;  /* 0x00000004ff030424 */ /* 0x000fe200078e00ff */
[----:B------:R-:W-:-:S05]  /*1110*/  @P1 SHF.R.U32.HI R11, RZ, c[0x0][0x550], R2 ;  /* 0x00015400ff0b1a19 */ /* 0x000fca0000011602 */
[----:B------:R-:W-:Y:S01]  /*1120*/  @P0 IMAD.WIDE R2, R11, R3, c[0x0][0x370] ;  /* 0x0000dc000b020625 */ /* 0x000fe200078e0203 */
[----:B------:R-:W-:Y:S04]  /*1130*/  STL [R1+0x6c], R11 ;  /* 0x00006c0b01007387 */ /* 0x000fe80000100800 */
[----:B------:R1:W3:Y:S01]  /*1140*/  @P0 LDG.E R7, [R2.64] ;  /* 0x0000000602070981 */ /* 0x0002e2000c1e1900 */
[----:B------:R-:W-:Y:S01]  /*1150*/  IMAD.MOV.U32 R12, RZ, RZ, R0 ;  /* 0x000000ffff0c7224 */ /* 0x000fe200078e0000 */
[----:B------:R-:W-:Y:S01]  /*1160*/  BSSY B0, `(.L_x_2677) ;  /* 0x0000047000007945 */ /* 0x000fe20003800000 */
[----:B------:R-:W-:-:S05]  /*1170*/  IMAD.MOV.U32 R4, RZ, RZ, c[0x0][0x2c4] ;  /* 0x0000b100ff047624 */ /* 0x000fca00078e00ff */
[----:B------:R-:W-:Y:S01]  /*1180*/  ISETP.NE.AND P3, PT, R4, 0x1, PT ;  /* 0x000000010400780c */ /* 0x000fe20003f65270 */
[----:B------:R-:W-:-:S05]  /*1190*/  IMAD.MOV.U32 R4, RZ, RZ, c[0x0][0x168] ;  /* 0x00005a00ff047624 */ /* 0x000fca00078e00ff */
[----:B------:R-:W-:Y:S01]  /*11a0*/  IADD3 R4, -R4, 0x60, RZ ;  /* 0x0000006004047810 */ /* 0x000fe20007ffe1ff */
[----:B-1----:R-:W-:-:S05]  /*11b0*/  IMAD.MOV.U32 R2, RZ, RZ, c[0x0][0x53c] ;  /* 0x00014f00ff027624 */ /* 0x002fca00078e00ff */
        /* <DEDUP_REMOVED lines=8> */
[----:B------:R-:W-:Y:S01]  /*1240*/  STL [R1+0x74], R12 ;  /* 0x0000740c01007387 */ /* 0x000fe20000100800 */
[----:B------:R-:W-:-:S03]  /*1250*/  IMAD R2, R2, c[0x0][0x1d0], R4 ;  /* 0x0000740002027a24 */ /* 0x000fc600078e0204 */
[----:B------:R-:W-:-:S04]  /*1260*/  SHF.L.U32 R17, R0, 0x7, RZ ;  /* 0x0000000700117819 */ /* 0x000fc800000006ff */
[----:B------:R-:W-:Y:S01]  /*1270*/  IADD3 R0, R17, 0x7f, RZ ;  /* 0x0000007f11007810 */ /* 0x000fe20007ffe0ff */
[----:B------:R-:W-:Y:S04]  /*1280*/  STL [R1+0x7c], R17 ;  /* 0x00007c1101007387 */ /* 0x000fe80000100800 */
[----:B------:R-:W-:-:S05]  /*1290*/  @P3 IMAD.HI.U32 R3, R0, c[0x0][0x2c8], RZ ;  /* 0x0000b20000033a27 */ /* 0x000fca00078e00ff */
[----:B------:R-:W-:Y:S02]  /*12a0*/  @P3 SHF.R.U32.HI R0, RZ, c[0x0][0x2cc], R3 ;  /* 0x0000b300ff003a19 */ /* 0x000fe40000011603 */
[----:B------:R-:W-:-:S03]  /*12b0*/  IADD3 R3, R250, 0x5f, RZ ;  /* 0x0000005ffa037810 */ /* 0x000fc60007ffe0ff */
[----:B------:R-:W-:Y:S02]  /*12c0*/  IMAD.IADD R2, R2, 0x1, R0 ;  /* 0x0000000102027824 */ /* 0x000fe400078e0200 */
[----:B------:R-:W-:-:S04]  /*12d0*/  IMAD.HI R0, R3, 0x2aaaaaab, RZ ;  /* 0x2aaaaaab03007827 */ /* 0x000fc800078e02ff */
[----:B------:R-:W-:Y:S01]  /*12e0*/  IMAD.HI R3, R2, 0x2aaaaaab, RZ ;  /* 0x2aaaaaab02037827 */ /* 0x000fe200078e02ff */
[----:B------:R-:W-:-:S04]  /*12f0*/  SHF.R.U32.HI R2, RZ, 0x1f, R0 ;  /* 0x0000001fff027819 */ /* 0x000fc80000011600 */
[----:B------:R-:W-:Y:S02]  /*1300*/  SHF.R.U32.HI R4, RZ, 0x1f, R3 ;  /* 0x0000001fff047819 */ /* 0x000fe40000011603 */
[----:B------:R-:W-:Y:S02]  /*1310*/  LEA.HI.SX32 R0, R0, R2, 0x1c ;  /* 0x0000000200007211 */ /* 0x000fe400078fe2ff */
[----:B------:R-:W-:Y:S02]  /*1320*/  LEA.HI.SX32 R2, R3, R4, 0x1c ;  /* 0x0000000403027211 */ /* 0x000fe400078fe2ff */
[----:B--2---:R-:W-:-:S04]  /*1330*/  LOP3.LUT R6, R6, 0xfffffffd, RZ, 0xc0, !PT ;  /* 0xfffffffd06067812 */ /* 0x004fc800078ec0ff */
[----:B------:R-:W-:-:S05]  /*1340*/  @P3 LOP3.LUT R6, R6, 0x2, RZ, 0xfc, !PT ;  /* 0x0000000206063812 */ /* 0x000fca00078efcff */
[----:B------:R-:W-:Y:S04]  /*1350*/  STL [R1+0x78], R6 ;  /* 0x0000780601007387 */ /* 0x000fe80000100800 */
[----:B---3--:R1:W-:Y:S02]  /*1360*/  STL [R1+0x3c], R7 ;  /* 0x00003c0701007387 */ /* 0x0083e40000100800 */
[----:B-1----:R-:W-:Y:S01]  /*1370*/  IMNMX R7, R0, R2, PT ;  /* 0x0000000200077217 */ /* 0x002fe20003800200 */
[----:B------:R-:W-:Y:S01]  /*1380*/  IMAD.MOV.U32 R2, RZ, RZ, RZ ;  /* 0x000000ffff027224 */ /* 0x000fe200078e00ff */
[----:B------:R-:W-:Y:S02]  /*1390*/  IADD3 R0, -R11, RZ, RZ ;  /* 0x000000ff0b007210 */ /* 0x000fe40007ffe1ff */
[----:B------:R-:W-:-:S03]  /*13a0*/  ISETP.GE.AND P0, PT, R7, 0x1, PT ;  /* 0x000000010700780c */ /* 0x000fc60003f06270 */
[----:B------:R-:W-:-:S05]  /*13b0*/  IMAD R16, R0, c[0x0][0x548], R5 ;  /* 0x0001520000107a24 */ /* 0x000fca00078e0205 */
[----:B------:R1:W-:Y:S05]  /*13c0*/  STL [R1+0x70], R16 ;  /* 0x0000701001007387 */ /* 0x0003ea0000100800 */
        /* <DEDUP_REMOVED lines=32> */
.L_x_2678:
[----:B------:R-:W-:Y:S05]  /*15d0*/  BSYNC B0 ;  /* 0x0000000000007941 */ /* 0x000fea0003800000 */
.L_x_2677:
[----:B------:R-:W-:Y:S01]  /*15e0*/  LOP3.LUT R0, R12, 0xffff, RZ, 0xc0, !PT ;  /* 0x0000ffff0c007812 */ /* 0x000fe200078ec0ff */
[----:B------:R-:W-:Y:S01]  /*15f0*/  CS2R R128, SRZ ;  /* 0x0000000000807805 */ /* 0x000fe2000001ff00 */
[----:B------:R-:W-:Y:S01]  /*1600*/  CS2R R12, SRZ ;  /* 0x00000000000c7805 */ /* 0x000fe2000001ff00 */
        /* <DEDUP_REMOVED lines=70> */
[----:B--2---:R-:W2:Y:S01]  /*1a70*/  S2R R3, SR_TID.X ;  /* 0x0000000000037919 */ /* 0x004ea20000002100 */
[----:B------:R-:W-:-:S03]  /*1a80*/  ISETP.NE.U32.AND P0, PT, RZ, c[0x0][0x340], PT ;  /* 0x0000d000ff007a0c */ /* 0x000fc60003f05070 */
[----:B------:R-:W3:Y:S01]  /*1a90*/  LDL R12, [R1+0xc] ;  /* 0x00000c00010c7983 */ /* 0x000ee20000100800 */
[----:B------:R-:W-:-:S03]  /*1aa0*/  ISETP.NE.AND.EX P0, PT, RZ, c[0x0][0x344], PT, P0 ;  /* 0x0000d100ff007a0c */ /* 0x000fc60003f05300 */
[----:B------:R-:W4:Y:S04]  /*1ab0*/  LDL R10, [R1+0x28] ;  /* 0x00002800010a7983 */ /* 0x000f280000100800 */
[----:B------:R-:W4:Y:S04]  /*1ac0*/  LDL R9, [R1+0x24] ;  /* 0x0000240001097983 */ /* 0x000f280000100800 */
[----:B------:R-:W4:Y:S02]  /*1ad0*/  LDL R8, [R1+0x20] ;  /* 0x0000200001087983 */ /* 0x000f240000100800 */
[----:B------:R-:W-:Y:S01]  /*1ae0*/  @P0 IMAD.MOV.U32 R2, RZ, RZ, 0x4 ;  /* 0x00000004ff020424 */ /* 0x000fe200078e00ff */
[----:B--2---:R-:W-:-:S02]  /*1af0*/  SHF.R.S32.HI R4, RZ, 0x1f, R3 ;  /* 0x0000001fff047819 */ /* 0x004fc40000011403 */
[----:B------:R-:W-:Y:S02]  /*1b00*/  SHF.R.S32.HI R5, RZ, 0x1f, R3 ;  /* 0x0000001fff057819 */ /* 0x000fe40000011403 */
[-C--:B------:R-:W-:Y:S02]  /*1b10*/  LEA.HI R4, R4, R3.reuse, RZ, 0x3 ;  /* 0x0000000304047211 */ /* 0x080fe400078f18ff */
[----:B------:R-:W-:Y:S02]  /*1b20*/  LEA.HI R5, R5, R3, RZ, 0x3 ;  /* 0x0000000305057211 */ /* 0x000fe400078f18ff */
[----:B------:R-:W-:Y:S02]  /*1b30*/  LOP3.LUT R4, R4, 0xfffffff8, RZ, 0xc0, !PT ;  /* 0xfffffff804047812 */ /* 0x000fe400078ec0ff */
[----:B------:R-:W-:-:S03]  /*1b40*/  SHF.R.S32.HI R5, RZ, 0x3, R5 ;  /* 0x00000003ff057819 */ /* 0x000fc60000011405 */
[----:B------:R-:W-:Y:S02]  /*1b50*/  IMAD.IADD R4, R3, 0x1, -R4 ;  /* 0x0000000103047824 */ /* 0x000fe400078e0a04 */
[----:B------:R-:W-:-:S05]  /*1b60*/  @P0 IMAD.WIDE R2, R11, R2, c[0x0][0x340] ;  /* 0x0000d0000b020625 */ /* 0x000fca00078e0202 */
[----:B------:R2:W5:Y:S01]  /*1b70*/  @P0 LDG.E R14, [R2.64] ;  /* 0x00000006020e0981 */ /* 0x000562000c1e1900 */
[----:B------:R-:W-:Y:S02]  /*1b80*/  SHF.R.S32.HI R15, RZ, 0x1f, R16 ;  /* 0x0000001fff0f7819 */ /* 0x000fe40000011410 */
[----:B------:R-:W-:-:S03]  /*1b90*/  LEA R4, R4, R5, 0x5 ;  /* 0x0000000504047211 */ /* 0x000fc600078e28ff */
[----:B------:R-:W-:Y:S02]  /*1ba0*/  IMAD R0, R15, c[0x0][0x1b8], RZ ;  /* 0x00006e000f007a24 */ /* 0x000fe400078e02ff */
[----:B------:R-:W-:Y:S01]  /*1bb0*/  IMAD.IADD R4, R17, 0x1, R4 ;  /* 0x0000000111047824 */ /* 0x000fe200078e0204 */
[----:B------:R-:W-:Y:S01]  /*1bc0*/  SHF.R.S32.HI R6, RZ, 0x1f, R11 ;  /* 0x0000001fff067819 */ /* 0x000fe2000001140b */
[----:B------:R-:W-:Y:S02]  /*1bd0*/  IMAD R5, R16, c[0x0][0x1bc], R0 ;  /* 0x00006f0010057a24 */ /* 0x000fe400078e0200 */
[----:B------:R-:W-:-:S04]  /*1be0*/  @P3 IMAD.HI.U32 R7, R4, c[0x0][0x2c8], RZ ;  /* 0x0000b20004073a27 */ /* 0x000fc800078e00ff */
[----:B------:R-:W-:Y:S01]  /*1bf0*/  IMAD.MOV.U32 R0, RZ, RZ, R4 ;  /* 0x000000ffff007224 */ /* 0x000fe200078e0004 */
[----:B------:R-:W-:Y:S01]  /*1c00*/  @P3 SHF.R.U32.HI R0, RZ, c[0x0][0x2cc], R7 ;  /* 0x0000b300ff003a19 */ /* 0x000fe20000011607 */
[----:B--2---:R-:W-:-:S05]  /*1c10*/  IMAD.WIDE.U32 R2, R16, c[0x0][0x1b8], RZ ;  /* 0x00006e0010027a25 */ /* 0x004fca00078e00ff */
[----:B------:R-:W-:Y:S01]  /*1c20*/  IADD3 R3, R3, R5, RZ ;  /* 0x0000000503037210 */ /* 0x000fe20007ffe0ff */
[----:B------:R-:W-:Y:S01]  /*1c30*/  IMAD R5, R6, c[0x0][0x1c0], RZ ;  /* 0x0000700006057a24 */ /* 0x000fe200078e02ff */
[----:B------:R-:W-:-:S03]  /*1c40*/  SHF.R.S32.HI R7, RZ, 0x1f, R0 ;  /* 0x0000001fff077819 */ /* 0x000fc60000011400 */
[C---:B------:R-:W-:Y:S02]  /*1c50*/  IMAD R6, R11.reuse, c[0x0][0x1c4], R5 ;  /* 0x000071000b067a24 */ /* 0x040fe400078e0205 */
[----:B------:R-:W-:Y:S02]  /*1c60*/  IMAD.MOV R5, RZ, RZ, -R0 ;  /* 0x000000ffff057224 */ /* 0x000fe400078e0a00 */
[----:B------:R-:W-:-:S04]  /*1c70*/  IMAD.WIDE.U32 R2, R11, c[0x0][0x1c0], R2 ;  /* 0x000070000b027a25 */ /* 0x000fc800078e0002 */
[----:B------:R-:W-:Y:S02]  /*1c80*/  IMAD R4, R5, c[0x0][0x2c4], R4 ;  /* 0x0000b10005047a24 */ /* 0x000fe400078e0204 */
[----:B------:R-:W-:Y:S02]  /*1c90*/  IMAD.IADD R3, R3, 0x1, R6 ;  /* 0x0000000103037824 */ /* 0x000fe400078e0206 */
        /* <DEDUP_REMOVED lines=9> */
[----:B------:R-:W-:Y:S02]  /*1d30*/  LEA R13, P1, R2, c[0x0][0x160], 0x1 ;  /* 0x00005800020d7a11 */ /* 0x000fe400078208ff */
[----:B------:R-:W-:Y:S02]  /*1d40*/  IADD3 R136, R252, -0x1, RZ ;  /* 0xfffffffffc887810 */ /* 0x000fe40007ffe0ff */
[----:B------:R-:W-:Y:S02]  /*1d50*/  LEA.HI.X R5, R2, c[0x0][0x164], R0, 0x1, P1 ;  /* 0x0000590002057a11 */ /* 0x000fe400008f0c00 */
[----:B---3--:R-:W-:Y:S02]  /*1d60*/  ISETP.GE.AND P6, PT, R12, c[0x0][0x198], PT ;  /* 0x000066000c007a0c */ /* 0x008fe40003fc6270 */
[----:B----4-:R-:W-:Y:S02]  /*1d70*/  ISETP.GE.AND P5, PT, R10, c[0x0][0x198], PT ;  /* 0x000066000a007a0c */ /* 0x010fe40003fa6270 */
[----:B------:R-:W-:-:S02]  /*1d80*/  ISETP.GE.AND P4, PT, R9, c[0x0][0x198], PT ;  /* 0x0000660009007a0c */ /* 0x000fc40003f86270 */
[----:B------:R-:W-:Y:S02]  /*1d90*/  ISETP.GE.AND P3, PT, R8, c[0x0][0x198], PT ;  /* 0x0000660008007a0c */ /* 0x000fe40003f66270 */
[----:B------:R-:W-:Y:S01]  /*1da0*/  @!P0 MOV R14, R11 ;  /* 0x0000000b000e8202 */ /* 0x000fe20000000f00 */
[----:B------:R-:W-:Y:S08]  /*1db0*/  BRA.DIV ~URZ, `(.L_x_2680) ;  /* 0x00013c927f007947 */ /* 0x000ff0000b800000 */
[----:B------:R2:W3:Y:S02]  /*1dc0*/  SHFL.IDX PT, R4, R5, RZ, 0x181f ;  /* 0x00181fff05047589 */ /* 0x0004e400000e0000 */
.L_x_2732:
[----:B------:R-:W-:Y:S05]  /*1dd0*/  BRA.DIV ~URZ, `(.L_x_2681) ;  /* 0x00013ce27f007947 */ /* 0x000fea000b800000 */
[----:B------:R4:W1:Y:S02]  /*1de0*/  SHFL.IDX PT, R0, R13, RZ, 0x181f ;  /* 0x00181fff0d007589 */ /* 0x00086400000e0000 */
.L_x_2733:
[----:B--2---:R-:W2:Y:S04]  /*1df0*/  LDL R3, [R1+0x7c] ;  /* 0x00007c0001037983 */ /* 0x004ea80000100800 */
[----:B------:R-:W4:Y:S01]  /*1e00*/  S2R R6, SR_TID.X ;  /* 0x0000000000067919 */ /* 0x000f220000002100 */
[----:B-1----:R-:W-:-:S04]  /*1e10*/  IMAD.MOV.U32 R16, RZ, RZ, c[0x0][0x2c4] ;  /* 0x0000b100ff107624 */ /* 0x002fc800078e00ff */
[----:B------:R-:W-:Y:S01]  /*1e20*/  IMAD R16, R16, c[0x0][0x168], RZ ;  /* 0x00005a0010107a24 */ /* 0x000fe200078e02ff */
[----:B----4-:R-:W-:-:S04]  /*1e30*/  SHF.R.S32.HI R2, RZ, 0x1f, R6 ;  /* 0x0000001fff027819 */ /* 0x010fc80000011406 */
[----:B------:R-:W-:-:S04]  /*1e40*/  LEA.HI R2, R2, R6, RZ, 0x3 ;  /* 0x0000000602027211 */ /* 0x000fc800078f18ff */
[----:B------:R-:W-:Y:S01]  /*1e50*/  SHF.R.S32.HI R2, RZ, 0x3, R2 ;  /* 0x00000003ff027819 */ /* 0x000fe20000011402 */
[----:B------:R-:W-:Y:S04]  /*1e60*/  BSSY B0, `(.L_x_2682) ;  /* 0x000001b000007945 */ /* 0x000fe80003800000 */
[----:B--2---:R-:W-:-:S05]  /*1e70*/  IMAD.IADD R12, R2, 0x1, R3 ;  /* 0x00000001020c7824 */ /* 0x004fca00078e0203 */
[----:B------:R-:W-:-:S13]  /*1e80*/  ISETP.GE.AND P0, PT, R12, R16, PT ;  /* 0x000000100c00720c */ /* 0x000fda0003f06270 */
[----:B------:R-:W-:Y:S05]  /*1e90*/  @P0 BRA `(.L_x_2683) ;  /* 0x0000017000000947 */ /* 0x000fea0003800000 */
        /* <DEDUP_REMOVED lines=8> */
[----:B--2---:R-:W-:-:S02]  /*1f20*/  LEA R10, P0, R6, R0, 0x1 ;  /* 0x00000000060a7211 */ /* 0x004fc400078008ff */
[----:B----4-:R-:W-:Y:S02]  /*1f30*/  LEA R8, P2, R2, R0, 0x1 ;  /* 0x0000000002087211 */ /* 0x010fe400078408ff */
[-C--:B---3--:R-:W-:Y:S02]  /*1f40*/  LEA.HI.X R11, R6, R4.reuse, R7, 0x1, P0 ;  /* 0x00000004060b7211 */ /* 0x088fe400000f0c07 */
[----:B------:R-:W-:-:S03]  /*1f50*/  LEA.HI.X R9, R2, R4, R3, 0x1, P2 ;  /* 0x0000000402097211 */ /* 0x000fc600010f0c03 */
[----:B------:R-:W-:Y:S01]  /*1f60*/  @!PT LDS RZ, [RZ] ;  /* 0x00000000fffff984 */ /* 0x000fe20000000800 */
[----:B------:R-:W-:Y:S01]  /*1f70*/  @!PT LDS RZ, [RZ] ;  /* 0x00000000fffff984 */ /* 0x000fe20000000800 */
[----:B------:R-:W-:Y:S01]  /*1f80*/  @!PT LDS RZ, [RZ] ;  /* 0x00000000fffff984 */ /* 0x000fe20000000800 */
[----:B------:R1:W-:Y:S01]  /*1f90*/  LDGSTS.E.BYPASS.LTC128B.128 [R251+0x18100], [R10.64], !P6 ;  /* 0x181000000afb7fae */ /* 0x0003e2000f101d46 */
[----:B------:R-:W-:-:S03]  /*1fa0*/  LEA R6, P1, R19, R0, 0x1 ;  /* 0x0000000013067211 */ /* 0x000fc600078208ff */
[----:B------:R1:W-:Y:S01]  /*1fb0*/  LDGSTS.E.BYPASS.LTC128B.128 [R251+0x1c100], [R8.64], !P5 ;  /* 0x1c10000008fb7fae */ /* 0x0003e2000e901d46 */
[----:B------:R-:W-:Y:S02]  /*1fc0*/  LEA R2, P0, R17, R0, 0x1 ;  /* 0x0000000011027211 */ /* 0x000fe400078008ff */
[-C--:B------:R-:W-:Y:S02]  /*1fd0*/  LEA.HI.X R7, R19, R4.reuse, R20, 0x1, P1 ;  /* 0x0000000413077211 */ /* 0x080fe400008f0c14 */
[----:B------:R-:W-:-:S03]  /*1fe0*/  LEA.HI.X R3, R17, R4, R18, 0x1, P0 ;  /* 0x0000000411037211 */ /* 0x000fc600000f0c12 */
[----:B------:R1:W-:Y:S04]  /*1ff0*/  LDGSTS.E.BYPASS.LTC128B.128 [R251+0x20100], [R6.64], !P4 ;  /* 0x2010000006fb7fae */ /* 0x0003e8000e101d46 */
[----:B------:R1:W-:Y:S02]  /*2000*/  LDGSTS.E.BYPASS.LTC128B.128 [R251+0x24100], [R2.64], !P3 ;  /* 0x2410000002fb7fae */ /* 0x0003e4000d901d46 */
.L_x_2683:
[----:B------:R-:W-:Y:S05]  /*2010*/  BSYNC B0 ;  /* 0x0000000000007941 */ /* 0x000fea0003800000 */
.L_x_2682:
[----:B------:R-:W-:Y:S05]  /*2020*/  BRA.DIV ~URZ, `(.L_x_2684) ;  /* 0x00013af27f007947 */ /* 0x000fea000b800000 */
[----:B---3--:R2:W3:Y:S04]  /*2030*/  SHFL.IDX PT, R4, R5, 0x1, 0x181f ;  /* 0x00381f0005047f89 */ /* 0x0084e800000e0000 */
[----:B------:R2:W4:Y:S02]  /*2040*/  SHFL.IDX PT, R0, R13, 0x1, 0x181f ;  /* 0x00381f000d007f89 */ /* 0x00052400000e0000 */
.L_x_2734:
[----:B-1----:R-:W-:Y:S01]  /*2050*/  IADD3 R2, R12, 0x20, RZ ;  /* 0x000000200c027810 */ /* 0x002fe20007ffe0ff */
[----:B------:R-:W-:Y:S03]  /*2060*/  BSSY B0, `(.L_x_2685) ;  /* 0x000001a000007945 */ /* 0x000fe60003800000 */
[----:B------:R-:W-:-:S13]  /*2070*/  ISETP.GE.AND P0, PT, R2, R16, PT ;  /* 0x000000100200720c */ /* 0x000fda0003f06270 */
[----:B------:R-:W-:Y:S05]  /*2080*/  @P0 BRA `(.L_x_2686) ;  /* 0x0000017000000947 */ /* 0x000fea0003800000 */
        /* <DEDUP_REMOVED lines=8> */
[----:B--2---:R-:W-:-:S04]  /*2110*/  LEA R10, P0, R6, R0, 0x1 ;  /* 0x00000000060a7211 */ /* 0x004fc800078008ff */
[----:B----4-:R-:W-:Y:S02]  /*2120*/  LEA.HI.X R11, R6, R4, R7, 0x1, P0 ;  /* 0x00000004060b7211 */ /* 0x010fe400000f0c07 */
[----:B---3--:R-:W-:-:S03]  /*2130*/  LEA R8, P2, R3, R0, 0x1 ;  /* 0x0000000003087211 */ /* 0x008fc600078408ff */
[----:B------:R-:W-:Y:S01]  /*2140*/  @!PT LDS RZ, [RZ] ;  /* 0x00000000fffff984 */ /* 0x000fe20000000800 */
[----:B------:R-:W-:Y:S01]  /*2150*/  @!PT LDS RZ, [RZ] ;  /* 0x00000000fffff984 */ /* 0x000fe20000000800 */
[----:B------:R-:W-:Y:S01]  /*2160*/  @!PT LDS RZ, [RZ] ;  /* 0x00000000fffff984 */ /* 0x000fe20000000800 */
[----:B------:R1:W-:Y:S01]  /*2170*/  LDGSTS.E.BYPASS.LTC128B.128 [R251+0x19100], [R10.64], !P6 ;  /* 0x191000000afb7fae */ /* 0x0003e2000f101d46 */
[-C--:B------:R-:W-:Y:S02]  /*2180*/  LEA R6, P1, R19, R0.reuse, 0x1 ;  /* 0x0000000013067211 */ /* 0x080fe400078208ff */
[----:B------:R-:W-:Y:S02]  /*2190*/  LEA R2, P0, R17, R0, 0x1 ;  /* 0x0000000011027211 */ /* 0x000fe400078008ff */
[-C--:B------:R-:W-:Y:S02]  /*21a0*/  LEA.HI.X R9, R3, R4.reuse, R21, 0x1, P2 ;  /* 0x0000000403097211 */ /* 0x080fe400010f0c15 */
[----:B------:R-:W-:-:S03]  /*21b0*/  LEA.HI.X R7, R19, R4, R20, 0x1, P1 ;  /* 0x0000000413077211 */ /* 0x000fc600008f0c14 */
[----:B------:R1:W-:Y:S01]  /*21c0*/  LDGSTS.E.BYPASS.LTC128B.128 [R251+0x1d100], [R8.64], !P5 ;  /* 0x1d10000008fb7fae */ /* 0x0003e2000e901d46 */
[----:B------:R-:W-:-:S03]  /*21d0*/  LEA.HI.X R3, R17, R4, R18, 0x1, P0 ;  /* 0x0000000411037211 */ /* 0x000fc600000f0c12 */
[----:B------:R1:W-:Y:S04]  /*21e0*/  LDGSTS.E.BYPASS.LTC128B.128 [R251+0x21100], [R6.64], !P4 ;  /* 0x2110000006fb7fae */ /* 0x0003e8000e101d46 */
[----:B------:R1:W-:Y:S02]  /*21f0*/  LDGSTS.E.BYPASS.LTC128B.128 [R251+0x25100], [R2.64], !P3 ;  /* 0x2510000002fb7fae */ /* 0x0003e4000d901d46 */
.L_x_2686:
[----:B------:R-:W-:Y:S05]  /*2200*/  BSYNC B0 ;  /* 0x0000000000007941 */ /* 0x000fea0003800000 */
.L_x_2685:
[----:B------:R-:W-:Y:S05]  /*2210*/  BRA.DIV ~URZ, `(.L_x_2687) ;  /* 0x000139c27f007947 */ /* 0x000fea000b800000 */
[----:B---3--:R3:W1:Y:S02]  /*2220*/  SHFL.IDX PT, R4, R5, 0x2, 0x181f ;  /* 0x00581f0005047f89 */ /* 0x00866400000e0000 */
.L_x_2735:
[----:B------:R-:W-:Y:S05]  /*2230*/  BRA.DIV ~URZ, `(.L_x_2688) ;  /* 0x00013a127f007947 */ /* 0x000fea000b800000 */
[----:B----4-:R4:W2:Y:S02]  /*2240*/  SHFL.IDX PT, R0, R13, 0x2, 0x181f ;  /* 0x00581f000d007f89 */ /* 0x0108a400000e0000 */
.L_x_2736:
[----:B-1----:R-:W-:Y:S01]  /*2250*/  IADD3 R2, R12, 0x40, RZ ;  /* 0x000000400c027810 */ /* 0x002fe20007ffe0ff */
[----:B------:R-:W-:Y:S03]  /*2260*/  BSSY B0, `(.L_x_2689) ;  /* 0x000001a000007945 */ /* 0x000fe60003800000 */
[----:B------:R-:W-:-:S13]  /*2270*/  ISETP.GE.AND P0, PT, R2, R16, PT ;  /* 0x000000100200720c */ /* 0x000fda0003f06270 */
[----:B------:R-:W-:Y:S05]  /*2280*/  @P0 BRA `(.L_x_2690) ;  /* 0x0000017000000947 */ /* 0x000fea0003800000 */
        /* <DEDUP_REMOVED lines=8> */
[----:B---3--:R-:W-:-:S04]  /*2310*/  LEA R10, P0, R6, R0, 0x1 ;  /* 0x00000000060a7211 */ /* 0x008fc800078008ff */
[----:B----4-:R-:W-:Y:S02]  /*2320*/  LEA.HI.X R11, R6, R4, R7, 0x1, P0 ;  /* 0x00000004060b7211 */ /* 0x010fe400000f0c07 */
[----:B--2---:R-:W-:-:S03]  /*2330*/  LEA R8, P2, R3, R0, 0x1 ;  /* 0x0000000003087211 */ /* 0x004fc600078408ff */
        /* <DEDUP_REMOVED lines=12> */
.L_x_2690:
[----:B------:R-:W-:Y:S05]  /*2400*/  BSYNC B0 ;  /* 0x0000000000007941 */ /* 0x000fea0003800000 */
.L_x_2689:
[----:B------:R-:W-:Y:S05]  /*2410*/  BRA.DIV ~URZ, `(.L_x_2691) ;  /* 0x000138927f007947 */ /* 0x000fea000b800000 */
[----:B------:R1:W3:Y:S04]  /*2420*/  SHFL.IDX PT, R4, R5, 0x3, 0x181f ;  /* 0x00781f0005047f89 */ /* 0x0002e800000e0000 */
[----:B--2---:R1:W2:Y:S02]  /*2430*/  SHFL.IDX PT, R0, R13, 0x3, 0x181f ;  /* 0x00781f000d007f89 */ /* 0x0042a400000e0000 */
.L_x_2737:
[----:B----4-:R-:W4:Y:S04]  /*2440*/  LDL R20, [R1+0xc] ;  /* 0x00000c0001147983 */ /* 0x010f280000100800 */
[----:B---3--:R-:W3:Y:S04]  /*2450*/  LDL R21, [R1+0x10c] ;  /* 0x00010c0001157983 */ /* 0x008ee80000100800 */
[----:B--2---:R-:W2:Y:S04]  /*2460*/  LDL R30, [R1+0x28] ;  /* 0x00002800011e7983 */ /* 0x004ea80000100800 */
[----:B------:R-:W2:Y:S04]  /*2470*/  LDL R19, [R1+0x108] ;  /* 0x0001080001137983 */ /* 0x000ea80000100800 */
[----:B------:R-:W2:Y:S04]  /*2480*/  LDL R29, [R1+0x24] ;  /* 0x00002400011d7983 */ /* 0x000ea80000100800 */
[----:B------:R-:W2:Y:S04]  /*2490*/  LDL R18, [R1+0x104] ;  /* 0x0001040001127983 */ /* 0x000ea80000100800 */
[----:B------:R-:W2:Y:S04]  /*24a0*/  LDL R28, [R1+0x20] ;  /* 0x00002000011c7983 */ /* 0x000ea80000100800 */
[----:B------:R-:W2:Y:S01]  /*24b0*/  LDL R17, [R1+0x100] ;  /* 0x0001000001117983 */ /* 0x000ea20000100800 */
[----:B-1----:R-:W-:-:S04]  /*24c0*/  IADD3 R2, R12, 0x60, RZ ;  /* 0x000000600c027810 */ /* 0x002fc80007ffe0ff */
[----:B------:R-:W-:Y:S01]  /*24d0*/  ISETP.GE.AND P0, PT, R2, R16, PT ;  /* 0x000000100200720c */ /* 0x000fe20003f06270 */
[----:B------:R-:W1:Y:S01]  /*24e0*/  S2R R5, SR_TID.X ;  /* 0x0000000000057919 */ /* 0x000e620000002100 */
[----:B-----5:R-:W-:-:S05]  /*24f0*/  IMAD.WIDE.U32 R146, R14, c[0x0][0x2b0], RZ ;  /* 0x0000ac000e927a25 */ /* 0x020fca00078e00ff */
[----:B------:R2:W-:Y:S01]  /*2500*/  STL.64 [R1+0x50], R146 ;  /* 0x0000509201007387 */ /* 0x0005e20000100a00 */
[--C-:B-1----:R-:W-:Y:S02]  /*2510*/  SHF.R.S32.HI R22, RZ, 0x1f, R5.reuse ;  /* 0x0000001fff167819 */ /* 0x102fe40000011405 */
[----:B------:R-:W-:Y:S02]  /*2520*/  SHF.R.S32.HI R24, RZ, 0x1f, R5 ;  /* 0x0000001fff187819 */ /* 0x000fe40000011405 */
[-C--:B------:R-:W-:Y:S02]  /*2530*/  LEA.HI R22, R22, R5.reuse, RZ, 0x3 ;  /* 0x0000000516167211 */ /* 0x080fe400078f18ff */
[----:B------:R-:W-:Y:S02]  /*2540*/  LEA.HI R24, R24, R5, RZ, 0x3 ;  /* 0x0000000518187211 */ /* 0x000fe400078f18ff */
[----:B------:R-:W-:Y:S02]  /*2550*/  LOP3.LUT R22, R22, 0xfffffff8, RZ, 0xc0, !PT ;  /* 0xfffffff816167812 */ /* 0x000fe400078ec0ff */
[----:B------:R-:W-:-:S03]  /*2560*/  SHF.R.S32.HI R24, RZ, 0x3, R24 ;  /* 0x00000003ff187819 */ /* 0x000fc60000011418 */
[----:B------:R-:W-:-:S04]  /*2570*/  IMAD.IADD R22, R5, 0x1, -R22 ;  /* 0x0000000105167824 */ /* 0x000fc800078e0a16 */
[----:B------:R-:W-:Y:S01]  /*2580*/  IMAD R133, R22, 0x20, R24 ;  /* 0x0000002016857824 */ /* 0x000fe200078e0218 */
[----:B----4-:R-:W-:-:S04]  /*2590*/  @!P0 LEA R10, P1, R20, R0, 0x1 ;  /* 0x00000000140a8211 */ /* 0x010fc800078208ff */
[----:B---3--:R-:W-:Y:S02]  /*25a0*/  @!P0 LEA.HI.X R11, R20, R4, R21, 0x1, P1 ;  /* 0x00000004140b8211 */ /* 0x008fe400008f0c15 */
[----:B--2---:R-:W-:-:S03]  /*25b0*/  @!P0 LEA R8, P1, R30, R0, 0x1 ;  /* 0x000000001e088211 */ /* 0x004fc600078208ff */
        /* <DEDUP_REMOVED lines=8> */
[----:B------:R-:W-:-:S03]  /*2640*/  @!P0 LEA R2, P1, R28, R0, 0x1 ;  /* 0x000000001c028211 */ /* 0x000fc600078208ff */
[----:B------:R1:W-:Y:S01]  /*2650*/  @!P0 LDGSTS.E.BYPASS.LTC128B.128 [R251+0x23100], [R6.64], !P4 ;  /* 0x2310000006fb8fae */ /* 0x0003e2000e101d46 */
[----:B------:R-:W-:-:S05]  /*2660*/  SHF.R.S32.HI R0, RZ, 0x1f, R14 ;  /* 0x0000001fff007819 */ /* 0x000fca000001140e */
[----:B------:R-:W-:-:S04]  /*2670*/  IMAD R0, R0, c[0x0][0x2b0], RZ ;  /* 0x0000ac0000007a24 */ /* 0x000fc800078e02ff */
[----:B------:R-:W-:-:S04]  /*2680*/  IMAD R0, R14, c[0x0][0x2b4], R0 ;  /* 0x0000ad000e007a24 */ /* 0x000fc800078e0200 */
[----:B------:R-:W-:-:S05]  /*2690*/  IMAD.IADD R144, R147, 0x1, R0 ;  /* 0x0000000193907824 */ /* 0x000fca00078e0200 */
[----:B------:R1:W-:Y:S01]  /*26a0*/  STL [R1+0x60], R144 ;  /* 0x0000609001007387 */ /* 0x0003e20000100800 */
[----:B------:R-:W-:-:S05]  /*26b0*/  @!P0 LEA.HI.X R3, R28, R4, R17, 0x1, P1 ;  /* 0x000000041c038211 */ /* 0x000fca00008f0c11 */
[----:B------:R1:W-:Y:S04]  /*26c0*/  @!P0 LDGSTS.E.BYPASS.LTC128B.128 [R251+0x27100], [R2.64], !P3 ;  /* 0x2710000002fb8fae */ /* 0x0003e8000d901d46 */
[----:B------:R-:W0:Y:S01]  /*26d0*/  LDGDEPBAR ;  /* 0x00000000000079af */ /* 0x000e220000000000 */
[----:B------:R-:W-:Y:S02]  /*26e0*/  WARPSYNC 0xffffffff ;  /* 0xffffffff00007948 */ /* 0x000fe40003800000 */
[----:B------:R-:W2:Y:S04]  /*26f0*/  LDL.LU R5, [R1+0x78] ;  /* 0x0000780001057983 */ /* 0x000ea80000300800 */
[----:B------:R-:W3:Y:S01]  /*2700*/  LDL R145, [R1+0x3c] ;  /* 0x00003c0001917983 */ /* 0x000ee20000100800 */
[----:B-1----:R-:W-:-:S02]  /*2710*/  IMAD.MOV.U32 R6, RZ, RZ, 0x60 ;  /* 0x00000060ff067424 */ /* 0x002fc400078e00ff */
[----:B------:R-:W-:Y:S01]  /*2720*/  IMAD.MOV.U32 R148, RZ, RZ, c[0x0][0x2b8] ;  /* 0x0000ae00ff947624 */ /* 0x000fe200078e00ff */
[----:B------:R-:W4:Y:S01]  /*2730*/  LDL R16, [R1+0x70] ;  /* 0x0000700001107983 */ /* 0x000f220000100800 */
[----:B------:R-:W-:-:S03]  /*2740*/  IMAD R134, R252, R6, -0x60 ;  /* 0xffffffa0fc867424 */ /* 0x000fc600078e0206 */
[----:B------:R-:W-:Y:S01]  /*2750*/  ISETP.NE.AND P1, PT, R148, 0x1, PT ;  /* 0x000000019400780c */ /* 0x000fe20003f25270 */
[----:B------:R-:W-:-:S05]  /*2760*/  IMAD.IADD R2, R133, 0x1, R134 ;  /* 0x0000000185027824 */ /* 0x000fca00078e0286 */
[----:B------:R-:W-:-:S04]  /*2770*/  ISETP.GE.AND P0, PT, R2, R250, PT ;  /* 0x000000fa0200720c */ /* 0x000fc80003f06270 */
[----:B------:R-:W-:Y:S01]  /*2780*/  ISETP.GT.OR P0, PT, R133, 0x5f, P0 ;  /* 0x0000005f8500780c */ /* 0x000fe20000704670 */
[----:B------:R-:W-:Y:S01]  /*2790*/  IMAD.MOV.U32 R14, RZ, RZ, RZ ;  /* 0x000000ffff0e7224 */ /* 0x000fe200078e00ff */
[----:B------:R-:W-:Y:S01]  /*27a0*/  BAR.SYNC.DEFER_BLOCKING 0x0 ;  /* 0x0000000000007b1d */ /* 0x000fe20000010000 */
[----:B---3--:R-:W-:Y:S01]  /*27b0*/  IMAD.IADD R2, R2, 0x1, R145 ;  /* 0x0000000102027824 */ /* 0x008fe200078e0291 */
[----:B--2---:R-:W-:-:S03]  /*27c0*/  LOP3.LUT R5, R5, 0xfffffffe, RZ, 0xc0, !PT ;  /* 0xfffffffe05057812 */ /* 0x004fc600078ec0ff */
[----:B------:R-:W-:Y:S01]  /*27d0*/  @P1 IMAD.HI.U32 R3, R2, c[0x0][0x2bc], RZ ;  /* 0x0000af0002031a27 */ /* 0x000fe200078e00ff */
[----:B------:R-:W-:-:S03]  /*27e0*/  @P1 LOP3.LUT R5, R5, 0x1, RZ, 0xfc, !PT ;  /* 0x0000000105051812 */ /* 0x000fc600078efcff */
[----:B------:R-:W-:Y:S01]  /*27f0*/  IMAD.MOV.U32 R0, RZ, RZ, R2 ;  /* 0x000000ffff007224 */ /* 0x000fe200078e0002 */
[----:B------:R-:W-:Y:S01]  /*2800*/  @P1 SHF.R.U32.HI R0, RZ, c[0x0][0x2c0], R3 ;  /* 0x0000b000ff001a19 */ /* 0x000fe20000011603 */
[----:B------:R1:W-:Y:S03]  /*2810*/  STL [R1+0x78], R5 ;  /* 0x0000780501007387 */ /* 0x0003e60000100800 */
[----:B------:R-:W-:-:S04]  /*2820*/  @!P0 IADD3 R3, P1, R0, R146, RZ ;  /* 0x0000009200038210 */ /* 0x000fc80007f3e0ff */
[----:B-1----:R-:W-:Y:S02]  /*2830*/  @!P0 LEA.HI.X.SX32 R5, R0, R144, 0x1, P1 ;  /* 0x0000009000058211 */ /* 0x002fe400008f0eff */
[----:B------:R-:W-:-:S04]  /*2840*/  @!P0 LEA R4, P1, R3, c[0x0][0x2a0], 0x2 ;  /* 0x0000a80003048a11 */ /* 0x000fc800078210ff */
[----:B------:R-:W-:-:S05]  /*2850*/  @!P0 LEA.HI.X R5, R3, c[0x0][0x2a4], R5, 0x2, P1 ;  /* 0x0000a90003058a11 */ /* 0x000fca00008f1405 */
[----:B------:R1:W2:Y:S01]  /*2860*/  @!P0 LDG.E R14, [R4.64] ;  /* 0x00000006040e8981 */ /* 0x0002a2000c1e1900 */
[----:B------:R-:W-:-:S04]  /*2870*/  IMAD.MOV R0, RZ, RZ, -R0 ;  /* 0x000000ffff007224 */ /* 0x000fc800078e0a00 */
[----:B------:R-:W-:-:S05]  /*2880*/  IMAD R23, R0, c[0x0][0x2b8], R2 ;  /* 0x0000ae0000177a24 */ /* 0x000fca00078e0202 */
[----:B------:R-:W-:Y:S01]  /*2890*/  SHF.R.S32.HI R10, RZ, 0x1f, R23 ;  /* 0x0000001fff0a7819 */ /* 0x000fe20000011417 */
[----:B------:R-:W-:-:S04]  /*28a0*/  IMAD.WIDE.U32 R2, R23, c[0x0][0x1e0], RZ ;  /* 0x0000780017027a25 */ /* 0x000fc800078e00ff */
[----:B------:R-:W-:-:S04]  /*28b0*/  IMAD R0, R10, c[0x0][0x1e0], RZ ;  /* 0x000078000a007a24 */ /* 0x000fc800078e02ff */
[----:B------:R-:W-:-:S04]  /*28c0*/  IMAD R0, R23, c[0x0][0x1e4], R0 ;  /* 0x0000790017007a24 */ /* 0x000fc800078e0200 */
[----:B------:R-:W-:Y:S02]  /*28d0*/  IMAD.IADD R3, R3, 0x1, R0 ;  /* 0x0000000103037824 */ /* 0x000fe400078e0200 */
[----:B------:R-:W-:Y:S02]  /*28e0*/  IMAD R0, R15, c[0x0][0x1e8], RZ ;  /* 0x00007a000f007a24 */ /* 0x000fe400078e02ff */
[----:B----4-:R-:W-:-:S04]  /*28f0*/  IMAD.WIDE.U32 R142, R16, c[0x0][0x1e8], RZ ;  /* 0x00007a00108e7a25 */ /* 0x010fc800078e00ff */
[----:B------:R-:W-:-:S04]  /*2900*/  IMAD R0, R16, c[0x0][0x1ec], R0 ;  /* 0x00007b0010007a24 */ /* 0x000fc800078e0200 */
[----:B------:R-:W-:Y:S02]  /*2910*/  IMAD.IADD R141, R143, 0x1, R0 ;  /* 0x000000018f8d7824 */ /* 0x000fe400078e0200 */
[----:B------:R-:W-:Y:S02]  /*2920*/  IMAD.MOV.U32 R132, RZ, RZ, c[0x0][0x2ac] ;  /* 0x0000ab00ff847624 */ /* 0x000fe400078e00ff */
[----:B-1----:R-:W-:-:S04]  /*2930*/  IMAD R5, R252, -0x60, R6 ;  /* 0xffffffa0fc057824 */ /* 0x002fc800078e0206 */
[----:B------:R-:W-:-:S04]  /*2940*/  IMAD R132, R132, c[0x0][0x1d0], R5 ;  /* 0x0000740084847a24 */ /* 0x000fc800078e0205 */
[----:B------:R-:W-:Y:S02]  /*2950*/  IMAD.IADD R26, R132, 0x1, -R24 ;  /* 0x00000001841a7824 */ /* 0x000fe400078e0a18 */
[----:B------:R-:W-:Y:S01]  /*2960*/  IMAD.WIDE.U32 R24, R16, c[0x0][0x210], RZ ;  /* 0x0000840010187a25 */ /* 0x000fe200078e00ff */
[----:B------:R-:W-:Y:S03]  /*2970*/  STL [R1+0x14], R23 ;  /* 0x0000141701007387 */ /* 0x000fe60000100800 */
[----:B------:R-:W-:Y:S02]  /*2980*/  IMAD.SHL.U32 R138, R30, 0x2, RZ ;  /* 0x000000021e8a7824 */ /* 0x000fe400078e00ff */
[----:B------:R-:W-:Y:S01]  /*2990*/  IMAD.SHL.U32 R139, R29, 0x2, RZ ;  /* 0x000000021d8b7824 */ /* 0x000fe200078e00ff */
[C---:B------:R-:W-:Y:S01]  /*29a0*/  SHF.L.U64.HI R128, R20.reuse, 0x1, R21 ;  /* 0x0000000114807819 */ /* 0x040fe20000010215 */
[----:B------:R-:W-:Y:S01]  /*29b0*/  IMAD.SHL.U32 R137, R20, 0x2, RZ ;  /* 0x0000000214897824 */ /* 0x000fe200078e00ff */
[----:B------:R-:W-:-:S02]  /*29c0*/  SHF.L.U64.HI R129, R30, 0x1, R19 ;  /* 0x000000011e817819 */ /* 0x000fc40000010213 */
[----:B------:R-:W-:Y:S02]  /*29d0*/  SHF.L.U64.HI R130, R29, 0x1, R18 ;  /* 0x000000011d827819 */ /* 0x000fe40000010212 */
[----:B------:R-:W-:Y:S01]  /*29e0*/  IADD3 R226, R135, 0x20, RZ ;  /* 0x0000002087e27810 */ /* 0x000fe20007ffe0ff */
[C---:B------:R-:W-:Y:S01]  /*29f0*/  IMAD.SHL.U32 R140, R28.reuse, 0x2, RZ ;  /* 0x000000021c8c7824 */ /* 0x040fe200078e00ff */
[----:B------:R-:W-:Y:S02]  /*2a00*/  SHF.L.U64.HI R131, R28, 0x1, R17 ;  /* 0x000000011c837819 */ /* 0x000fe40000010211 */
[----:B--2---:R-:W-:Y:S01]  /*2a10*/  SHF.R.S32.HI R12, RZ, 0x1f, R14 ;  /* 0x0000001fff0c7819 */ /* 0x004fe2000001140e */
[----:B------:R-:W-:-:S04]  /*2a20*/  IMAD.WIDE.U32 R2, R14, c[0x0][0x1f0], R2 ;  /* 0x00007c000e027a25 */ /* 0x000fc800078e0002 */
[----:B------:R-:W-:Y:S01]  /*2a30*/  IMAD R4, R12, c[0x0][0x1f0], RZ ;  /* 0x00007c000c047a24 */ /* 0x000fe200078e02ff */
[----:B------:R-:W-:-:S03]  /*2a40*/  IADD3 R0, P0, R2, R142, RZ ;  /* 0x0000008e02007210 */ /* 0x000fc60007f1e0ff */
[----:B------:R-:W-:-:S05]  /*2a50*/  IMAD R4, R14, c[0x0][0x1f4], R4 ;  /* 0x00007d000e047a24 */ /* 0x000fca00078e0204 */
[----:B------:R-:W-:Y:S02]  /*2a60*/  IADD3.X R2, R141, R3, R4, P0, !PT ;  /* 0x000000038d027210 */ /* 0x000fe400007fe404 */
[----:B------:R-:W-:-:S04]  /*2a70*/  LEA R9, P0, R0, c[0x0][0x1c8], 0x1 ;  /* 0x0000720000097a11 */ /* 0x000fc800078008ff */
[----:B------:R-:W-:Y:S02]  /*2a80*/  LEA.HI.X R13, R0, c[0x0][0x1cc], R2, 0x1, P0 ;  /* 0x00007300000d7a11 */ /* 0x000fe400000f0c02 */
[----:B------:R-:W1:Y:S01]  /*2a90*/  SHFL.IDX PT, R0, R9, RZ, 0x181f ;  /* 0x00181fff09007589 */ /* 0x000e6200000e0000 */
[----:B------:R-:W-:-:S03]  /*2aa0*/  ISETP.GE.AND P0, PT, R26, 0x1, PT ;  /* 0x000000011a00780c */ /* 0x000fc60003f06270 */
[----:B------:R-:W2:Y:S04]  /*2ab0*/  SHFL.IDX PT, R2, R13, RZ, 0x181f ;  /* 0x00181fff0d027589 */ /* 0x000ea800000e0000 */
[----:B------:R-:W3:Y:S06]  /*2ac0*/  SHFL.IDX PT, R8, R9, 0x1, 0x181f ;  /* 0x00381f0009087f89 */ /* 0x000eec00000e0000 */
[----:B------:R-:W-:-:S02]  /*2ad0*/  @P0 ISETP.GE.AND P3, PT, R20, c[0x0][0x1d4], PT ;  /* 0x0000750014000a0c */ /* 0x000fc40003f66270 */
[----:B------:R-:W-:Y:S01]  /*2ae0*/  @P0 ISETP.GE.AND P4, PT, R30, c[0x0][0x1d4], PT ;  /* 0x000075001e000a0c */ /* 0x000fe20003f86270 */
[----:B------:R-:W4:Y:S01]  /*2af0*/  SHFL.IDX PT, R11, R13, 0x1, 0x181f ;  /* 0x00381f000d0b7f89 */ /* 0x000f2200000e0000 */
[-C--:B-1----:R-:W-:Y:S02]  /*2b00*/  @P0 LEA R4, P2, R20, R0.reuse, 0x1 ;  /* 0x0000000014040211 */ /* 0x082fe400078408ff */
[----:B------:R-:W-:Y:S02]  /*2b10*/  @P0 LEA R6, P1, R30, R0, 0x1 ;  /* 0x000000001e060211 */ /* 0x000fe400078208ff */
[-C--:B--2---:R-:W-:Y:S02]  /*2b20*/  @P0 LEA.HI.X R5, R20, R2.reuse, R21, 0x1, P2 ;  /* 0x0000000214050211 */ /* 0x084fe400010f0c15 */
[----:B------:R-:W-:Y:S02]  /*2b30*/  @P0 LEA.HI.X R7, R30, R2, R19, 0x1, P1 ;  /* 0x000000021e070211 */ /* 0x000fe400008f0c13 */
[----:B------:R-:W-:Y:S01]  /*2b40*/  ISETP.GE.AND P1, PT, R26, 0x21, PT ;  /* 0x000000211a00780c */ /* 0x000fe20003f26270 */
[----:B------:R1:W-:Y:S01]  /*2b50*/  @P0 LDGSTS.E.BYPASS.LTC128B.128 [R251+0xc100], [R4.64], !P3 ;  /* 0x0c10000004fb0fae */ /* 0x0003e2000d901d46 */
[----:B------:R-:W-:-:S03]  /*2b60*/  @P0 ISETP.GE.AND P5, PT, R29, c[0x0][0x1d4], PT ;  /* 0x000075001d000a0c */ /* 0x000fc60003fa6270 */
[----:B------:R2:W-:Y:S01]  /*2b70*/  @P0 LDGSTS.E.BYPASS.LTC128B.128 [R251+0xf100], [R6.64], !P4 ;  /* 0x0f10000006fb0fae */ /* 0x0005e2000e101d46 */
[----:B------:R-:W-:Y:S02]  /*2b80*/  @P0 ISETP.GE.AND P4, PT, R28, c[0x0][0x1d4], PT ;  /* 0x000075001c000a0c */ /* 0x000fe40003f86270 */
[----:B-1----:R-:W-:-:S04]  /*2b90*/  @P0 LEA R4, P2, R29, R0, 0x1 ;  /* 0x000000001d040211 */ /* 0x002fc800078408ff */
[----:B------:R-:W-:Y:S02]  /*2ba0*/  @P0 LEA.HI.X R5, R29, R2, R18, 0x1, P2 ;  /* 0x000000021d050211 */ /* 0x000fe400010f0c12 */
[----:B--2---:R-:W-:-:S03]  /*2bb0*/  @P0 LEA R6, P2, R28, R0, 0x1 ;  /* 0x000000001c060211 */ /* 0x004fc600078408ff */
[----:B------:R3:W-:Y:S01]  /*2bc0*/  @P0 LDGSTS.E.BYPASS.LTC128B.128 [R251+0x12100], [R4.64], !P5 ;  /* 0x1210000004fb0fae */ /* 0x0007e2000e901d46 */
[----:B------:R-:W-:Y:S02]  /*2bd0*/  @P0 LEA.HI.X R7, R28, R2, R17, 0x1, P2 ;  /* 0x000000021c070211 */ /* 0x000fe400010f0c11 */
[----:B------:R-:W-:Y:S01]  /*2be0*/  @P1 ISETP.GE.AND P2, PT, R20, c[0x0][0x1d4], PT ;  /* 0x0000750014001a0c */ /* 0x000fe20003f46270 */
[----:B------:R-:W-:Y:S02]  /*2bf0*/  IMAD R0, R10, c[0x0][0x208], RZ ;  /* 0x000082000a007a24 */ /* 0x000fe400078e02ff */
[----:B------:R1:W-:Y:S01]  /*2c00*/  @P0 LDGSTS.E.BYPASS.LTC128B.128 [R251+0x15100], [R6.64], !P4 ;  /* 0x1510000006fb0fae */ /* 0x0003e2000e101d46 */
[----:B------:R-:W-:Y:S01]  /*2c10*/  @P1 ISETP.GE.AND P4, PT, R30, c[0x0][0x1d4], PT ;  /* 0x000075001e001a0c */ /* 0x000fe20003f86270 */
[----:B------:R-:W-:Y:S02]  /*2c20*/  IMAD.WIDE.U32 R2, R23, c[0x0][0x208], RZ ;  /* 0x0000820017027a25 */ /* 0x000fe400078e00ff */
[----:B------:R-:W-:Y:S01]  /*2c30*/  SHFL.IDX PT, R10, R13, 0x2, 0x181f ;  /* 0x00581f000d0a7f89 */ /* 0x000fe200000e0000 */
[----:B---3--:R-:W-:-:S04]  /*2c40*/  @P1 LEA R4, P3, R20, R8, 0x1 ;  /* 0x0000000814041211 */ /* 0x008fc800078608ff */
[----:B----4-:R-:W-:Y:S01]  /*2c50*/  @P1 LEA.HI.X R5, R20, R11, R21, 0x1, P3 ;  /* 0x0000000b14051211 */ /* 0x010fe200018f0c15 */
[----:B-1----:R-:W-:Y:S02]  /*2c60*/  IMAD R7, R23, c[0x0][0x20c], R0 ;  /* 0x0000830017077a24 */ /* 0x002fe400078e0200 */
[----:B------:R-:W1:Y:S01]  /*2c70*/  SHFL.IDX PT, R0, R9, 0x2, 0x181f ;  /* 0x00581f0009007f89 */ /* 0x000e6200000e0000 */
[----:B------:R-:W-:-:S03]  /*2c80*/  @P1 LEA R6, P0, R30, R8, 0x1 ;  /* 0x000000081e061211 */ /* 0x000fc600078008ff */
[----:B------:R2:W-:Y:S01]  /*2c90*/  @P1 LDGSTS.E.BYPASS.LTC128B.128 [R251+0xd100], [R4.64], !P2 ;  /* 0x0d10000004fb1fae */ /* 0x0005e2000d101d46 */
[----:B------:R-:W-:Y:S01]  /*2ca0*/  @P1 ISETP.GE.AND P2, PT, R29, c[0x0][0x1d4], PT ;  /* 0x000075001d001a0c */ /* 0x000fe20003f46270 */
[----:B------:R-:W-:Y:S01]  /*2cb0*/  IMAD.IADD R3, R3, 0x1, R7 ;  /* 0x0000000103037824 */ /* 0x000fe200078e0207 */
[----:B------:R-:W-:Y:S02]  /*2cc0*/  @P1 LEA.HI.X R7, R30, R11, R19, 0x1, P0 ;  /* 0x0000000b1e071211 */ /* 0x000fe400000f0c13 */
[----:B------:R-:W-:-:S03]  /*2cd0*/  ISETP.GE.AND P0, PT, R26, 0x41, PT ;  /* 0x000000411a00780c */ /* 0x000fc60003f06270 */
[----:B------:R3:W-:Y:S01]  /*2ce0*/  @P1 LDGSTS.E.BYPASS.LTC128B.128 [R251+0x10100], [R6.64], !P4 ;  /* 0x1010000006fb1fae */ /* 0x0007e2000e101d46 */
[----:B------:R-:W-:Y:S01]  /*2cf0*/  @P1 ISETP.GE.AND P4, PT, R28, c[0x0][0x1d4], PT ;  /* 0x000075001c001a0c */ /* 0x000fe20003f86270 */
[----:B------:R-:W-:Y:S01]  /*2d00*/  IMAD.WIDE.U32 R2, R14, c[0x0][0x218], R2 ;  /* 0x000086000e027a25 */ /* 0x000fe200078e0002 */
[----:B--2---:R-:W-:-:S04]  /*2d10*/  @P1 LEA R4, P3, R29, R8, 0x1 ;  /* 0x000000081d041211 */ /* 0x004fc800078608ff */
[----:B------:R-:W-:Y:S01]  /*2d20*/  @P1 LEA.HI.X R5, R29, R11, R18, 0x1, P3 ;  /* 0x0000000b1d051211 */ /* 0x000fe200018f0c12 */
[----:B---3--:R-:W-:-:S04]  /*2d30*/  IMAD R6, R15, c[0x0][0x210], RZ ;  /* 0x000084000f067a24 */ /* 0x008fc800078e02ff */
[----:B------:R2:W-:Y:S04]  /*2d40*/  @P1 LDGSTS.E.BYPASS.LTC128B.128 [R251+0x13100], [R4.64], !P2 ;  /* 0x1310000004fb1fae */ /* 0x0005e8000d101d46 */
[----:B------:R-:W-:Y:S04]  /*2d50*/  STL [R1+0x10], R14 ;  /* 0x0000100e01007387 */ /* 0x000fe80000100800 */
[----:B------:R-:W-:Y:S01]  /*2d60*/  STL.64 [R1+0x48], R142 ;  /* 0x0000488e01007387 */ /* 0x000fe20000100a00 */
[----:B--2---:R-:W-:Y:S01]  /*2d70*/  IMAD R5, R16, c[0x0][0x214], R6 ;  /* 0x0000850010057a24 */ /* 0x004fe200078e0206 */
[----:B------:R-:W-:Y:S01]  /*2d80*/  @P1 LEA R6, P3, R28, R8, 0x1 ;  /* 0x000000081c061211 */ /* 0x000fe200078608ff */
[----:B------:R-:W-:Y:S01]  /*2d90*/  IMAD R8, R12, c[0x0][0x218], RZ ;  /* 0x000086000c087a24 */ /* 0x000fe200078e02ff */
[----:B-1----:R-:W-:-:S02]  /*2da0*/  @P0 LEA R4, P2, R20, R0, 0x1 ;  /* 0x0000000014040211 */ /* 0x002fc400078408ff */
[----:B------:R-:W-:Y:S02]  /*2db0*/  @P1 LEA.HI.X R7, R28, R11, R17, 0x1, P3 ;  /* 0x0000000b1c071211 */ /* 0x000fe400018f0c11 */
[C---:B------:R-:W-:Y:S01]  /*2dc0*/  @P0 ISETP.GE.AND P3, PT, R20.reuse, c[0x0][0x1d4], PT ;  /* 0x0000750014000a0c */ /* 0x040fe20003f66270 */
[----:B------:R-:W-:Y:S01]  /*2dd0*/  IMAD.IADD R9, R25, 0x1, R5 ;  /* 0x0000000119097824 */ /* 0x000fe200078e0205 */
[----:B------:R-:W-:Y:S01]  /*2de0*/  @P0 LEA.HI.X R5, R20, R10, R21, 0x1, P2 ;  /* 0x0000000a14050211 */ /* 0x000fe200010f0c15 */
[----:B------:R-:W-:Y:S01]  /*2df0*/  IMAD R8, R14, c[0x0][0x21c], R8 ;  /* 0x000087000e087a24 */ /* 0x000fe200078e0208 */
[----:B------:R-:W-:Y:S01]  /*2e00*/  IADD3 R2, P2, R2, R24, RZ ;  /* 0x0000001802027210 */ /* 0x000fe20007f5e0ff */
[----:B------:R1:W-:Y:S03]  /*2e10*/  @P1 LDGSTS.E.BYPASS.LTC128B.128 [R251+0x16100], [R6.64], !P4 ;  /* 0x1610000006fb1fae */ /* 0x0003e6000e101d46 */
[----:B------:R-:W-:Y:S01]  /*2e20*/  IADD3.X R3, R9, R3, R8, P2, !PT ;  /* 0x0000000309037210 */ /* 0x000fe200017fe408 */
[----:B------:R-:W-:Y:S01]  /*2e30*/  STL [R1+0x40], R141 ;  /* 0x0000408d01007387 */ /* 0x000fe20000100800 */
[----:B------:R-:W-:-:S02]  /*2e40*/  @P0 LEA R8, P2, R30, R0, 0x1 ;  /* 0x000000001e080211 */ /* 0x000fc400078408ff */
[----:B------:R-:W-:Y:S01]  /*2e50*/  LEA R13, P1, R2, c[0x0][0x1f8], 0x1 ;  /* 0x00007e00020d7a11 */ /* 0x000fe200078208ff */
[----:B------:R-:W-:Y:S01]  /*2e60*/  STL.64 [R1+0x58], R24 ;  /* 0x0000581801007387 */ /* 0x000fe20000100a00 */
[----:B------:R-:W-:-:S03]  /*2e70*/  @P0 ISETP.GE.AND P4, PT, R30, c[0x0][0x1d4], PT ;  /* 0x000075001e000a0c */ /* 0x000fc60003f86270 */
[----:B------:R2:W-:Y:S01]  /*2e80*/  STL [R1+0x64], R9 ;  /* 0x0000640901007387 */ /* 0x0005e20000100800 */
[----:B------:R-:W-:-:S03]  /*2e90*/  LEA.HI.X R27, R2, c[0x0][0x1fc], R3, 0x1, P1 ;  /* 0x00007f00021b7a11 */ /* 0x000fc600008f0c03 */
[----:B------:R3:W-:Y:S01]  /*2ea0*/  @P0 LDGSTS.E.BYPASS.LTC128B.128 [R251+0xe100], [R4.64], !P3 ;  /* 0x0e10000004fb0fae */ /* 0x0007e2000d901d46 */
[----:B------:R-:W-:-:S03]  /*2eb0*/  @P0 ISETP.GE.AND P1, PT, R28, c[0x0][0x1d4], PT ;  /* 0x000075001c000a0c */ /* 0x000fc60003f26270 */
[----:B------:R-:W-:Y:S04]  /*2ec0*/  SHFL.IDX PT, R12, R13, 0x1, 0x181f ;  /* 0x00381f000d0c7f89 */ /* 0x000fe800000e0000 */
[----:B------:R-:W4:Y:S01]  /*2ed0*/  LDL R149, [R1+0x34] ;  /* 0x0000340001957983 */ /* 0x000f220000100800 */
[----:B-1----:R-:W-:-:S04]  /*2ee0*/  @P0 LEA R6, P3, R29, R0, 0x1 ;  /* 0x000000001d060211 */ /* 0x002fc800078608ff */
[CC--:B------:R-:W-:Y:S02]  /*2ef0*/  @P0 LEA.HI.X R7, R29.reuse, R10.reuse, R18, 0x1, P3 ;  /* 0x0000000a1d070211 */ /* 0x0c0fe400018f0c12 */
[----:B--2---:R-:W-:Y:S02]  /*2f00*/  @P0 LEA.HI.X R9, R30, R10, R19, 0x1, P2 ;  /* 0x0000000a1e090211 */ /* 0x004fe400010f0c13 */
[----:B------:R-:W-:-:S03]  /*2f10*/  @P0 ISETP.GE.AND P2, PT, R29, c[0x0][0x1d4], PT ;  /* 0x000075001d000a0c */ /* 0x000fc60003f46270 */
[----:B------:R1:W-:Y:S01]  /*2f20*/  @P0 LDGSTS.E.BYPASS.LTC128B.128 [R251+0x11100], [R8.64], !P4 ;  /* 0x1110000008fb0fae */ /* 0x0003e2000e101d46 */
[----:B---3--:R-:W-:-:S04]  /*2f30*/  @P0 LEA R4, P3, R28, R0, 0x1 ;  /* 0x000000001c040211 */ /* 0x008fc800078608ff */
[----:B------:R-:W-:-:S05]  /*2f40*/  @P0 LEA.HI.X R5, R28, R10, R17, 0x1, P3 ;  /* 0x0000000a1c050211 */ /* 0x000fca00018f0c11 */
[----:B------:R2:W-:Y:S04]  /*2f50*/  @P0 LDGSTS.E.BYPASS.LTC128B.128 [R251+0x14100], [R6.64], !P2 ;  /* 0x1410000006fb0fae */ /* 0x0005e8000d101d46 */
[----:B------:R2:W-:Y:S04]  /*2f60*/  @P0 LDGSTS.E.BYPASS.LTC128B.128 [R251+0x17100], [R4.64], !P1 ;  /* 0x1710000004fb0fae */ /* 0x0005e8000c901d46 */
[----:B------:R-:W0:Y:S04]  /*2f70*/  LDGDEPBAR ;  /* 0x00000000000079af */ /* 0x000e280000000000 */
[----:B------:R-:W3:Y:S04]  /*2f80*/  SHFL.IDX PT, R0, R13, RZ, 0x181f ;  /* 0x00181fff0d007589 */ /* 0x000ee800000e0000 */
[----:B------:R-:W5:Y:S04]  /*2f90*/  SHFL.IDX PT, R2, R27, RZ, 0x181f ;  /* 0x00181fff1b027589 */ /* 0x000f6800000e0000 */
[----:B------:R-:W1:Y:S01]  /*2fa0*/  SHFL.IDX PT, R3, R27, 0x1, 0x181f ;  /* 0x00381f001b037f89 */ /* 0x000e6200000e0000 */
[----:B------:R-:W-:-:S02]  /*2fb0*/  R2P PR, R22, 0x6 ;  /* 0x0000000616007804 */ /* 0x000fc40000000000 */
[----:B------:R-:W-:Y:S01]  /*2fc0*/  ISETP.GE.AND P5, PT, R20, c[0x0][0x1d4], PT ;  /* 0x0000750014007a0c */ /* 0x000fe20003fa6270 */
[----:B------:R-:W-:-:S04]  /*2fd0*/  DEPBAR.LE SB0, 0x1 ;  /* 0x000080400000791a */ /* 0x000fc80000000000 */
[----:B------:R-:W-:-:S04]  /*2fe0*/  DEPBAR.LE SB0, 0x0 ;  /* 0x000080000000791a */ /* 0x000fc80000000000 */
[----:B------:R-:W-:Y:S01]  /*2ff0*/  BAR.SYNC.DEFER_BLOCKING 0x0 ;  /* 0x0000000000007b1d */ /* 0x000fe20000010000 */
[CC--:B---3--:R-:W-:Y:S02]  /*3000*/  IADD3 R20, P0, R0.reuse, R138.reuse, RZ ;  /* 0x0000008a00147210 */ /* 0x0c8fe40007f1e0ff */
[----:B------:R-:W-:Y:S02]  /*3010*/  IADD3 R18, P4, R0, R139, RZ ;  /* 0x0000008b00127210 */ /* 0x000fe40007f9e0ff */
[----:B------:R-:W-:Y:S01]  /*3020*/  @P1 IADD3 R226, R135, -0x20, RZ ;  /* 0xffffffe087e21810 */ /* 0x000fe20007ffe0ff */
[--C-:B-----5:R-:W-:Y:S01]  /*3030*/  IMAD.X R21, R2, 0x1, R129.reuse, P0 ;  /* 0x0000000102157824 */ /* 0x120fe200000e0681 */
[-C--:B------:R-:W-:Y:S01]  /*3040*/  IADD3 R14, P1, R12, R137.reuse, RZ ;  /* 0x000000890c0e7210 */ /* 0x080fe20007f3e0ff */
[----:B------:R-:W-:Y:S01]  /*3050*/  IMAD.X R19, R2, 0x1, R130, P4 ;  /* 0x0000000102137824 */ /* 0x000fe200020e0682 */
[----:B------:R-:W-:Y:S02]  /*3060*/  IADD3 R24, P0, R12, R138, RZ ;  /* 0x0000008a0c187210 */ /* 0x000fe40007f1e0ff */
[----:B------:R-:W-:Y:S01]  /*3070*/  ISETP.GE.AND P4, PT, R30, c[0x0][0x1d4], PT ;  /* 0x000075001e007a0c */ /* 0x000fe20003f86270 */
[C---:B-1----:R-:W-:Y:S01]  /*3080*/  IMAD.X R15, R3.reuse, 0x1, R128, P1 ;  /* 0x00000001030f7824 */ /* 0x042fe200008e0680 */
[----:B------:R-:W-:Y:S01]  /*3090*/  IADD3 R22, P3, R0, R137, RZ ;  /* 0x0000008900167210 */ /* 0x000fe20007f7e0ff */
[----:B------:R-:W-:Y:S01]  /*30a0*/  IMAD.X R25, R3, 0x1, R129, P0 ;  /* 0x0000000103197824 */ /* 0x000fe200000e0681 */
[----:B------:R-:W-:-:S02]  /*30b0*/  ISETP.LT.OR P1, PT, R26, 0x1, P5 ;  /* 0x000000011a00780c */ /* 0x000fc40002f21670 */
[----:B------:R-:W-:Y:S01]  /*30c0*/  ISETP.LT.OR P0, PT, R26, 0x1, P4 ;  /* 0x000000011a00780c */ /* 0x000fe20002701670 */
[----:B------:R-:W-:Y:S01]  /*30d0*/  IMAD.X R23, R2, 0x1, R128, P3 ;  /* 0x0000000102177824 */ /* 0x000fe200018e0680 */
[----:B------:R-:W-:-:S05]  /*30e0*/  IADD3 R16, P3, R0, R140, RZ ;  /* 0x0000008c00107210 */ /* 0x000fca0007f7e0ff */
[----:B------:R-:W-:Y:S01]  /*30f0*/  IMAD.X R17, R2, 0x1, R131, P3 ;  /* 0x0000000102117824 */ /* 0x000fe200018e0683 */
[----:B------:R-:W-:Y:S01]  /*3100*/  ISETP.GE.AND P3, PT, R29, c[0x0][0x1d4], PT ;  /* 0x000075001d007a0c */ /* 0x000fe20003f66270 */
[----:B------:R-:W-:Y:S04]  /*3110*/  LDSM.16.M88.4 R8, [R222] ;  /* 0x00000000de08783b */ /* 0x000fe80000000200 */
[----:B------:R-:W-:Y:S04]  /*3120*/  LDSM.16.M88.4 R32, [R135] ;  /* 0x000000008720783b */ /* 0x000fe80000000200 */
[----:B------:R-:W-:Y:S04]  /*3130*/  LDSM.16.M88.4 R40, [R135+0x800] ;  /* 0x000800008728783b */ /* 0x000fe80000000200 */
[----:B------:R-:W-:Y:S04]  /*3140*/  LDSM.16.M88.4 R48, [R135+0x1000] ;  /* 0x001000008730783b */ /* 0x000fe80000000200 */
[----:B------:R-:W-:Y:S04]  /*3150*/  LDSM.16.M88.4 R52, [R135+0x1800] ;  /* 0x001800008734783b */ /* 0x000fe80000000200 */
[----:B------:R-:W-:Y:S04]  /*3160*/  LDSM.16.M88.4 R44, [R135+0x2000] ;  /* 0x00200000872c783b */ /* 0x000fe80000000200 */
[----:B------:R-:W-:Y:S04]  /*3170*/  LDSM.16.M88.4 R56, [R135+0x2800] ;  /* 0x002800008738783b */ /* 0x000fe80000000200 */
[----:B--2---:R-:W-:Y:S04]  /*3180*/  LDSM.16.M88.4 R4, [R223] ;  /* 0x00000000df04783b */ /* 0x004fe80000000200 */
[----:B------:R-:W-:Y:S04]  /*3190*/  LDSM.16.M88.4 R92, [R226] ;  /* 0x00000000e25c783b */ /* 0x000fe80000000200 */
[----:B------:R-:W-:Y:S04]  /*31a0*/  LDSM.16.M88.4 R96, [R226+0x800] ;  /* 0x00080000e260783b */ /* 0x000fe80000000200 */
[----:B------:R-:W-:Y:S04]  /*31b0*/  LDSM.16.M88.4 R100, [R226+0x1000] ;  /* 0x00100000e264783b */ /* 0x000fe80000000200 */
[----:B------:R-:W-:Y:S04]  /*31c0*/  LDSM.16.M88.4 R104, [R226+0x1800] ;  /* 0x00180000e268783b */ /* 0x000fe80000000200 */
[----:B------:R-:W-:Y:S04]  /*31d0*/  LDSM.16.M88.4 R108, [R226+0x2000] ;  /* 0x00200000e26c783b */ /* 0x000fe80000000200 */
[----:B------:R-:W-:Y:S04]  /*31e0*/  LDSM.16.M88.4 R112, [R226+0x2800] ;  /* 0x00280000e270783b */ /* 0x000fe80000000200 */
[----:B------:R-:W-:Y:S01]  /*31f0*/  @!PT LDS RZ, [RZ] ;  /* 0x00000000fffff984 */ /* 0x000fe20000000800 */
[----:B------:R-:W-:Y:S01]  /*3200*/  @!PT LDS RZ, [RZ] ;  /* 0x00000000fffff984 */ /* 0x000fe20000000800 */
[----:B------:R-:W-:Y:S01]  /*3210*/  @!PT LDS RZ, [RZ] ;  /* 0x00000000fffff984 */ /* 0x000fe20000000800 */
[----:B------:R1:W-:Y:S04]  /*3220*/  LDGSTS.E.BYPASS.LTC128B.128 [R251+0x100], [R22.64], !P1 ;  /* 0x0010000016fb7fae */ /* 0x0003e8000c901d46 */
[----:B------:R1:W-:Y:S01]  /*3230*/  LDGSTS.E.BYPASS.LTC128B.128 [R251+0x3100], [R20.64], !P0 ;  /* 0x0310000014fb7fae */ /* 0x0003e2000c101d46 */
[----:B------:R-:W-:-:S02]  /*3240*/  ISETP.LT.OR P0, PT, R26, 0x1, P3 ;  /* 0x000000011a00780c */ /* 0x000fc40001f01670 */
[----:B------:R-:W-:-:S11]  /*3250*/  ISETP.GE.AND P1, PT, R28, c[0x0][0x1d4], PT ;  /* 0x000075001c007a0c */ /* 0x000fd60003f26270 */
[----:B------:R2:W-:Y:S01]  /*3260*/  LDGSTS.E.BYPASS.LTC128B.128 [R251+0x6100], [R18.64], !P0 ;  /* 0x0610000012fb7fae */ /* 0x0005e2000c101d46 */
[----:B------:R-:W-:-:S13]  /*3270*/  ISETP.LT.OR P0, PT, R26, 0x1, P1 ;  /* 0x000000011a00780c */ /* 0x000fda0000f01670 */
[----:B------:R3:W-:Y:S04]  /*3280*/  LDGSTS.E.BYPASS.LTC128B.128 [R251+0x9100], [R16.64], !P0 ;  /* 0x0910000010fb7fae */ /* 0x0007e8000c101d46 */
[----:B------:R-:W5:Y:S01]  /*3290*/  SHFL.IDX PT, R0, R13, 0x2, 0x181f ;  /* 0x00581f000d007f89 */ /* 0x000f6200000e0000 */
[----:B---3--:R-:W-:-:S05]  /*32a0*/  IADD3 R16, P0, R12, R139, RZ ;  /* 0x0000008b0c107210 */ /* 0x008fca0007f1e0ff */
[----:B------:R-:W-:Y:S01]  /*32b0*/  IMAD.X R17, R3, 0x1, R130, P0 ;  /* 0x0000000103117824 */ /* 0x000fe200000e0682 */
[----:B------:R-:W-:Y:S01]  /*32c0*/  ISETP.LT.OR P0, PT, R26, 0x21, P5 ;  /* 0x000000211a00780c */ /* 0x000fe20002f01670 */
[----:B------:R-:W3:-:S12]  /*32d0*/  SHFL.IDX PT, R2, R27, 0x2, 0x181f ;  /* 0x00581f001b027f89 */ /* 0x000ed800000e0000 */
[----:B------:R1:W-:Y:S02]  /*32e0*/  LDGSTS.E.BYPASS.LTC128B.128 [R251+0x1100], [R14.64], !P0 ;  /* 0x011000000efb7fae */ /* 0x0003e4000c101d46 */
[----:B-1----:R-:W-:-:S05]  /*32f0*/  IADD3 R14, P0, R12, R140, RZ ;  /* 0x0000008c0c0e7210 */ /* 0x002fca0007f1e0ff */
[----:B------:R-:W-:Y:S01]  /*3300*/  IMAD.X R15, R3, 0x1, R131, P0 ;  /* 0x00000001030f7824 */ /* 0x000fe200000e0683 */
[----:B------:R-:W-:-:S13]  /*3310*/  ISETP.LT.OR P0, PT, R26, 0x21, P4 ;  /* 0x000000211a00780c */ /* 0x000fda0002701670 */
[----:B------:R1:W-:Y:S01]  /*3320*/  LDGSTS.E.BYPASS.LTC128B.128 [R251+0x4100], [R24.64], !P0 ;  /* 0x0410000018fb7fae */ /* 0x0003e2000c101d46 */
[----:B-----5:R-:W-:-:S05]  /*3330*/  IADD3 R12, P0, R0, R137, RZ ;  /* 0x00000089000c7210 */ /* 0x020fca0007f1e0ff */
[----:B---3--:R-:W-:Y:S01]  /*3340*/  IMAD.X R13, R2, 0x1, R128, P0 ;  /* 0x00000001020d7824 */ /* 0x008fe200000e0680 */
[----:B------:R-:W-:-:S13]  /*3350*/  ISETP.LT.OR P0, PT, R26, 0x21, P3 ;  /* 0x000000211a00780c */ /* 0x000fda0001f01670 */
[----:B------:R3:W-:Y:S02]  /*3360*/  LDGSTS.E.BYPASS.LTC128B.128 [R251+0x7100], [R16.64], !P0 ;  /* 0x0710000010fb7fae */ /* 0x0007e4000c101d46 */
[----:B---3--:R-:W-:-:S05]  /*3370*/  IADD3 R16, P0, R0, R138, RZ ;  /* 0x0000008a00107210 */ /* 0x008fca0007f1e0ff */
[----:B------:R-:W-:Y:S01]  /*3380*/  IMAD.X R17, R2, 0x1, R129, P0 ;  /* 0x0000000102117824 */ /* 0x000fe200000e0681 */
[----:B------:R-:W-:-:S13]  /*3390*/  ISETP.LT.OR P0, PT, R26, 0x21, P1 ;  /* 0x000000211a00780c */ /* 0x000fda0000f01670 */
[----:B------:R3:W-:Y:S01]  /*33a0*/  LDGSTS.E.BYPASS.LTC128B.128 [R251+0xa100], [R14.64], !P0 ;  /* 0x0a1000000efb7fae */ /* 0x0007e2000c101d46 */
[C---:B------:R-:W-:Y:S01]  /*33b0*/  ISETP.LT.OR P4, PT, R26.reuse, 0x41, P4 ;  /* 0x000000411a00780c */ /* 0x040fe20002781670 */
[----:B------:R-:W-:Y:S01]  /*33c0*/  IMAD.MOV.U32 R3, RZ, RZ, 0x40 ;  /* 0x00000040ff037424 */ /* 0x000fe200078e00ff */
[C---:B------:R-:W-:Y:S02]  /*33d0*/  ISETP.LT.OR P3, PT, R26.reuse, 0x41, P3 ;  /* 0x000000411a00780c */ /* 0x040fe40001f61670 */
[----:B------:R-:W-:Y:S02]  /*33e0*/  ISETP.LT.OR P1, PT, R26, 0x41, P1 ;  /* 0x000000411a00780c */ /* 0x000fe40000f21670 */
[----:B---3--:R-:W-:-:S05]  /*33f0*/  IADD3 R14, P0, R0, R139, RZ ;  /* 0x0000008b000e7210 */ /* 0x008fca0007f1e0ff */
[----:B------:R-:W-:Y:S01]  /*3400*/  IMAD.X R15, R2, 0x1, R130, P0 ;  /* 0x00000001020f7824 */ /* 0x000fe200000e0682 */
[----:B------:R-:W-:Y:S01]  /*3410*/  ISETP.LT.OR P0, PT, R26, 0x41, P5 ;  /* 0x000000411a00780c */ /* 0x000fe20002f01670 */
[C---:B------:R-:W-:Y:S08]  /*3420*/  HMMA.16816.F32 R28, R8.reuse, R40, RZ ;  /* 0x00000028081c723c */ /* 0x040ff000000018ff */
[C---:B------:R-:W-:Y:S04]  /*3430*/  HMMA.16816.F32 R20, R8.reuse, R42, RZ ;  /* 0x0000002a0814723c */ /* 0x040fe800000018ff */
[----:B------:R3:W-:Y:S04]  /*3440*/  LDGSTS.E.BYPASS.LTC128B.128 [R251+0x2100], [R12.64], !P0 ;  /* 0x021000000cfb7fae */ /* 0x0007e8000c101d46 */
[----:B------:R-:W-:Y:S01]  /*3450*/  HMMA.16816.F32 R40, R8, R48, RZ ;  /* 0x000000300828723c */ /* 0x000fe200000018ff */
[----:B------:R2:W-:Y:S04]  /*3460*/  LDGSTS.E.BYPASS.LTC128B.128 [R251+0x5100], [R16.64], !P4 ;  /* 0x0510000010fb7fae */ /* 0x0005e8000e101d46 */
[----:B------:R5:W-:Y:S01]  /*3470*/  LDGSTS.E.BYPASS.LTC128B.128 [R251+0x8100], [R14.64], !P3 ;  /* 0x081000000efb7fae */ /* 0x000be2000d901d46 */
[----:B---3--:R-:W-:-:S02]  /*3480*/  IADD3 R12, P0, R0, R140, RZ ;  /* 0x0000008c000c7210 */ /* 0x008fc40007f1e0ff */
[----:B------:R-:W-:-:S03]  /*3490*/  SEL R0, R3, 0xffffffc0, !P2 ;  /* 0xffffffc003007807 */ /* 0x000fc60005000000 */
[----:B------:R-:W-:Y:S02]  /*34a0*/  IMAD.X R13, R2, 0x1, R131, P0 ;  /* 0x00000001020d7824 */ /* 0x000fe400000e0683 */
[----:B------:R-:W-:-:S03]  /*34b0*/  IMAD.IADD R217, R135, 0x1, R0 ;  /* 0x0000000187d97824 */ /* 0x000fc600078e0200 */
[----:B------:R5:W-:Y:S04]  /*34c0*/  LDGSTS.E.BYPASS.LTC128B.128 [R251+0xb100], [R12.64], !P1 ;  /* 0x0b1000000cfb7fae */ /* 0x000be8000c901d46 */
[----:B------:R-:W-:Y:S01]  /*34d0*/  LDSM.16.M88.4 R64, [R217+0x1000] ;  /* 0x00100000d940783b */ /* 0x000fe20000000200 */
[C---:B------:R-:W-:Y:S03]  /*34e0*/  HMMA.16816.F32 R36, R8.reuse, R32, RZ ;  /* 0x000000200824723c */ /* 0x040fe600000018ff */
[----:B------:R-:W-:Y:S04]  /*34f0*/  LDSM.16.M88.4 R72, [R217] ;  /* 0x00000000d948783b */ /* 0x000fe80000000200 */
[----:B------:R-:W-:Y:S01]  /*3500*/  LDSM.16.M88.4 R68, [R217+0x800] ;  /* 0x00080000d944783b */ /* 0x000fe20000000200 */
[----:B------:R-:W-:Y:S01]  /*3510*/  HMMA.16816.F32 R32, R8, R34, RZ ;  /* 0x000000220820723c */ /* 0x000fe200000018ff */
[----:B------:R-:W-:-:S02]  /*3520*/  IADD3 R227, R226, 0x9000, RZ ;  /* 0x00009000e2e37810 */ /* 0x000fc40007ffe0ff */
[C---:B------:R-:W-:Y:S01]  /*3530*/  IADD3 R233, R226.reuse, 0x3000, RZ ;  /* 0x00003000e2e97810 */ /* 0x040fe20007ffe0ff */
[----:B------:R-:W-:Y:S04]  /*3540*/  LDSM.16.M88.4 R124, [R217+0x3000] ;  /* 0x00300000d97c783b */ /* 0x000fe80000000200 */
[C---:B------:R-:W-:Y:S01]  /*3550*/  HMMA.16816.F32 R48, R8.reuse, R50, RZ ;  /* 0x000000320830723c */ /* 0x040fe200000018ff */
[C---:B------:R-:W-:Y:S01]  /*3560*/  IADD3 R228, R226.reuse, 0x3800, RZ ;  /* 0x00003800e2e47810 */ /* 0x040fe20007ffe0ff */
[----:B------:R-:W-:Y:S04]  /*3570*/  LDSM.16.M88.4 R116, [R217+0x5800] ;  /* 0x00580000d974783b */ /* 0x000fe80000000200 */
[----:B-----5:R-:W3:Y:S02]  /*3580*/  LDSM.16.M88.4 R12, [R225] ;  /* 0x00000000e10c783b */ /* 0x020ee40000000200 */
[C---:B------:R-:W-:Y:S08]  /*3590*/  HMMA.16816.F32 R60, R8.reuse, R52, RZ ;  /* 0x00000034083c723c */ /* 0x040ff000000018ff */
[C---:B------:R-:W-:Y:S01]  /*35a0*/  HMMA.16816.F32 R80, R8.reuse, R54, RZ ;  /* 0x000000360850723c */ /* 0x040fe200000018ff */
[----:B------:R-:W-:Y:S01]  /*35b0*/  IADD3 R229, R226, 0x4000, RZ ;  /* 0x00004000e2e57810 */ /* 0x000fe20007ffe0ff */
[----:B------:R-:W0:Y:S06]  /*35c0*/  LDGDEPBAR ;  /* 0x00000000000079af */ /* 0x000e2c0000000000 */
[C---:B------:R-:W-:Y:S08]  /*35d0*/  HMMA.16816.F32 R88, R8.reuse, R44, RZ ;  /* 0x0000002c0858723c */ /* 0x040ff000000018ff */
[C---:B------:R-:W-:Y:S08]  /*35e0*/  HMMA.16816.F32 R84, R8.reuse, R46, RZ ;  /* 0x0000002e0854723c */ /* 0x040ff000000018ff */
[C---:B------:R-:W-:Y:S08]  /*35f0*/  HMMA.16816.F32 R76, R8.reuse, R56, RZ ;  /* 0x00000038084c723c */ /* 0x040ff000000018ff */
[----:B-1----:R-:W-:Y:S08]  /*3600*/  HMMA.16816.F32 R24, R8, R58, RZ ;  /* 0x0000003a0818723c */ /* 0x002ff000000018ff */
[C---:B------:R-:W-:Y:S01]  /*3610*/  HMMA.16816.F32 R8, R4.reuse, R100, R40 ;  /* 0x000000640408723c */ /* 0x040fe20000001828 */
[----:B------:R-:W1:Y:S07]  /*3620*/  LDSM.16.M88.4 R40, [R217+0x1800] ;  /* 0x00180000d928783b */ /* 0x000e6e0000000200 */
[C---:B------:R-:W-:Y:S08]  /*3630*/  HMMA.16816.F32 R56, R4.reuse, R92, R36 ;  /* 0x0000005c0438723c */ /* 0x040ff00000001824 */
[C---:B------:R-:W-:Y:S08]  /*3640*/  HMMA.16816.F32 R52, R4.reuse, R94, R32 ;  /* 0x0000005e0434723c */ /* 0x040ff00000001820 */
[C---:B--2---:R-:W-:Y:S08]  /*3650*/  HMMA.16816.F32 R16, R4.reuse, R98, R20 ;  /* 0x000000620410723c */ /* 0x044ff00000001814 */
[C---:B------:R-:W-:Y:S08]  /*3660*/  HMMA.16816.F32 R20, R4.reuse, R102, R48 ;  /* 0x000000660414723c */ /* 0x040ff00000001830 */
[C---:B------:R-:W-:Y:S08]  /*3670*/  HMMA.16816.F32 R44, R4.reuse, R96, R28 ;  /* 0x00000060042c723c */ /* 0x040ff0000000181c */
[C---:B------:R-:W-:Y:S08]  /*3680*/  HMMA.16816.F32 R36, R4.reuse, R104, R60 ;  /* 0x000000680424723c */ /* 0x040ff0000000183c */
[C---:B------:R-:W-:Y:S08]  /*3690*/  HMMA.16816.F32 R32, R4.reuse, R106, R80 ;  /* 0x0000006a0420723c */ /* 0x040ff00000001850 */
[C---:B------:R-:W-:Y:S08]  /*36a0*/  HMMA.16816.F32 R96, R4.reuse, R112, R76 ;  /* 0x000000700460723c */ /* 0x040ff0000000184c */
[----:B------:R-:W-:Y:S01]  /*36b0*/  HMMA.16816.F32 R104, R4, R114, R24 ;  /* 0x000000720468723c */ /* 0x000fe20000001818 */
[----:B------:R-:W2:Y:S07]  /*36c0*/  LDSM.16.M88.4 R24, [R217+0x2000] ;  /* 0x00200000d918783b */ /* 0x000eae0000000200 */
[----:B---3--:R-:W-:Y:S01]  /*36d0*/  HMMA.16816.F32 R76, R12, R64, R8 ;  /* 0x000000400c4c723c */ /* 0x008fe20000001808 */
[----:B------:R-:W3:Y:S01]  /*36e0*/  LDSM.16.M88.4 R8, [R217+0x2800] ;  /* 0x00280000d908783b */ /* 0x000ee20000000200 */
[----:B------:R-:W-:-:S05]  /*36f0*/  IMAD.IADD R216, R227, 0x1, R0 ;  /* 0x00000001e3d87824 */ /* 0x000fca00078e0200 */
[----:B------:R-:W-:Y:S01]  /*3700*/  LDSM.16.M88.4 R48, [R216+-0x7800] ;  /* 0xff880000d830783b */ /* 0x000fe20000000200 */
[----:B------:R-:W-:Y:S08]  /*3710*/  HMMA.16816.F32 R28, R4, R108, R88 ;  /* 0x0000006c041c723c */ /* 0x000ff00000001858 */
[C---:B------:R-:W-:Y:S08]  /*3720*/  HMMA.16816.F32 R100, R12.reuse, R72, R56 ;  /* 0x000000480c64723c */ /* 0x040ff00000001838 */
[----:B------:R-:W-:Y:S01]  /*3730*/  HMMA.16816.F32 R92, R12, R74, R52 ;  /* 0x0000004a0c5c723c */ /* 0x000fe20000001834 */
[----:B------:R-:W-:Y:S07]  /*3740*/  LDSM.16.M88.4 R52, [R216+-0x9000] ;  /* 0xff700000d834783b */ /* 0x000fee0000000200 */
[----:B------:R-:W-:Y:S01]  /*3750*/  HMMA.16816.F32 R84, R4, R110, R84 ;  /* 0x0000006e0454723c */ /* 0x000fe20000001854 */
[----:B------:R-:W5:Y:S04]  /*3760*/  LDSM.16.M88.4 R4, [R224] ;  /* 0x00000000e004783b */ /* 0x000f680000000200 */
[----:B------:R-:W-:Y:S03]  /*3770*/  LDSM.16.M88.4 R108, [R135+0x3800] ;  /* 0x00380000876c783b */ /* 0x000fe60000000200 */
[C---:B------:R-:W-:Y:S01]  /*3780*/  HMMA.16816.F32 R72, R12.reuse, R66, R20 ;  /* 0x000000420c48723c */ /* 0x040fe20000001814 */
[----:B------:R-:W3:Y:S07]  /*3790*/  LDSM.16.M88.4 R64, [R216+-0x8000] ;  /* 0xff800000d840783b */ /* 0x000eee0000000200 */
[C---:B------:R-:W-:Y:S01]  /*37a0*/  HMMA.16816.F32 R88, R12.reuse, R68, R44 ;  /* 0x000000440c58723c */ /* 0x040fe2000000182c */
[----:B------:R-:W-:Y:S07]  /*37b0*/  LDSM.16.M88.4 R44, [R216+-0x7000] ;  /* 0xff900000d82c783b */ /* 0x000fee0000000200 */
[C---:B------:R-:W-:Y:S01]  /*37c0*/  HMMA.16816.F32 R80, R12.reuse, R70, R16 ;  /* 0x000000460c50723c */ /* 0x040fe20000001810 */
[----:B------:R-:W4:Y:S04]  /*37d0*/  LDSM.16.M88.4 R68, [R216+-0x8800] ;  /* 0xff780000d844783b */ /* 0x000f280000000200 */
[----:B------:R-:W-:Y:S03]  /*37e0*/  LDSM.16.M88.4 R16, [R222+0x4000] ;  /* 0x00400000de10783b */ /* 0x000fe60000000200 */
[C---:B-1----:R-:W-:Y:S01]  /*37f0*/  HMMA.16816.F32 R60, R12.reuse, R40, R36 ;  /* 0x000000280c3c723c */ /* 0x042fe20000001824 */
[----:B------:R-:W1:Y:S07]  /*3800*/  LDSM.16.M88.4 R36, [R216+-0x6800] ;  /* 0xff980000d824783b */ /* 0x000e6e0000000200 */
[C---:B------:R-:W-:Y:S08]  /*3810*/  HMMA.16816.F32 R56, R12.reuse, R42, R32 ;  /* 0x0000002a0c38723c */ /* 0x040ff00000001820 */
[C---:B--2---:R-:W-:Y:S08]  /*3820*/  HMMA.16816.F32 R40, R12.reuse, R24, R28 ;  /* 0x000000180c28723c */ /* 0x044ff0000000181c */
[C---:B---3--:R-:W-:Y:S08]  /*3830*/  HMMA.16816.F32 R28, R12.reuse, R8, R96 ;  /* 0x000000080c1c723c */ /* 0x048ff00000001860 */
[C---:B------:R-:W-:Y:S08]  /*3840*/  HMMA.16816.F32 R20, R12.reuse, R10, R104 ;  /* 0x0000000a0c14723c */ /* 0x040ff00000001868 */
[----:B------:R-:W-:Y:S01]  /*3850*/  HMMA.16816.F32 R32, R12, R26, R84 ;  /* 0x0000001a0c20723c */ /* 0x000fe20000001854 */
[----:B------:R-:W2:Y:S07]  /*3860*/  LDSM.16.M88.4 R24, [R135+0x3000] ;  /* 0x003000008718783b */ /* 0x000eae0000000200 */
[C---:B-----5:R-:W-:Y:S08]  /*3870*/  HMMA.16816.F32 R8, R4.reuse, R54, R92 ;  /* 0x000000360408723c */ /* 0x060ff0000000185c */
[C---:B------:R-:W-:Y:S01]  /*3880*/  HMMA.16816.F32 R84, R4.reuse, R64, R76 ;  /* 0x000000400454723c */ /* 0x040fe2000000184c */
[----:B------:R-:W3:Y:S07]  /*3890*/  LDSM.16.M88.4 R76, [R135+0x4000] ;  /* 0x00400000874c783b */ /* 0x000eee0000000200 */
[C---:B------:R-:W-:Y:S08]  /*38a0*/  HMMA.16816.F32 R12, R4.reuse, R52, R100 ;  /* 0x00000034040c723c */ /* 0x040ff00000001864 */
[C---:B------:R-:W-:Y:S08]  /*38b0*/  HMMA.16816.F32 R92, R4.reuse, R48, R60 ;  /* 0x00000030045c723c */ /* 0x040ff0000000183c */
[C---:B------:R-:W-:Y:S01]  /*38c0*/  HMMA.16816.F32 R96, R4.reuse, R50, R56 ;  /* 0x000000320460723c */ /* 0x040fe20000001838 */
[----:B------:R-:W5:Y:S07]  /*38d0*/  LDSM.16.M88.4 R48, [R135+0x4800] ;  /* 0x004800008730783b */ /* 0x000f6e0000000200 */
[C---:B----4-:R-:W-:Y:S08]  /*38e0*/  HMMA.16816.F32 R52, R4.reuse, R68, R88 ;  /* 0x000000440434723c */ /* 0x050ff00000001858 */
[C---:B------:R-:W-:Y:S08]  /*38f0*/  HMMA.16816.F32 R80, R4.reuse, R70, R80 ;  /* 0x000000460450723c */ /* 0x040ff00000001850 */
[C---:B------:R-:W-:Y:S01]  /*3900*/  HMMA.16816.F32 R100, R4.reuse, R44, R40 ;  /* 0x0000002c0464723c */ /* 0x040fe20000001828 */
[----:B------:R-:W4:Y:S07]  /*3910*/  LDSM.16.M88.4 R40, [R135+0x5000] ;  /* 0x005000008728783b */ /* 0x000f2e0000000200 */
[C---:B-1----:R-:W-:Y:S01]  /*3920*/  HMMA.16816.F32 R68, R4.reuse, R36, R28 ;  /* 0x000000240444723c */ /* 0x042fe2000000181c */
[----:B------:R-:W-:Y:S07]  /*3930*/  LDSM.16.M88.4 R28, [R228] ;  /* 0x00000000e41c783b */ /* 0x000fee0000000200 */
[C---:B------:R-:W-:Y:S01]  /*3940*/  HMMA.16816.F32 R56, R4.reuse, R38, R20 ;  /* 0x000000260438723c */ /* 0x040fe20000001814 */
[----:B------:R-:W1:Y:S07]  /*3950*/  LDSM.16.M88.4 R36, [R135+0x5800] ;  /* 0x005800008724783b */ /* 0x000e6e0000000200 */
[----:B------:R-:W-:Y:S01]  /*3960*/  HMMA.16816.F32 R88, R4, R66, R72 ;  /* 0x000000420458723c */ /* 0x000fe20000001848 */
[C---:B------:R-:W-:Y:S01]  /*3970*/  IADD3 R230, R226.reuse, 0x4800, RZ ;  /* 0x00004800e2e67810 */ /* 0x040fe20007ffe0ff */
[----:B------:R-:W-:Y:S01]  /*3980*/  LDSM.16.M88.4 R64, [R229] ;  /* 0x00000000e540783b */ /* 0x000fe20000000200 */
[----:B------:R-:W-:-:S02]  /*3990*/  IADD3 R231, R226, 0x5000, RZ ;  /* 0x00005000e2e77810 */ /* 0x000fc40007ffe0ff */
[C---:B------:R-:W-:Y:S01]  /*39a0*/  IADD3 R232, R226.reuse, 0x5800, RZ ;  /* 0x00005800e2e87810 */ /* 0x040fe20007ffe0ff */
[----:B------:R-:W-:Y:S02]  /*39b0*/  LDSM.16.M88.4 R104, [R230] ;  /* 0x00000000e668783b */ /* 0x000fe40000000200 */
[----:B------:R-:W-:Y:S02]  /*39c0*/  HMMA.16816.F32 R72, R4, R46, R32 ;  /* 0x0000002e0448723c */ /* 0x000fe40000001820 */
[----:B------:R-:W-:Y:S04]  /*39d0*/  LDSM.16.M88.4 R4, [R223+0x4000] ;  /* 0x00400000df04783b */ /* 0x000fe80000000200 */
[----:B------:R-:W1:Y:S02]  /*39e0*/  LDSM.16.M88.4 R32, [R233] ;  /* 0x00000000e920783b */ /* 0x000e640000000200 */
[C---:B--2---:R-:W-:Y:S02]  /*39f0*/  HMMA.16816.F32 R44, R16.reuse, R24, R12 ;  /* 0x00000018102c723c */ /* 0x044fe4000000180c */
[----:B------:R-:W2:Y:S04]  /*3a00*/  LDSM.16.M88.4 R112, [R231] ;  /* 0x00000000e770783b */ /* 0x000ea80000000200 */
[----:B------:R-:W1:Y:S02]  /*3a10*/  LDSM.16.M88.4 R120, [R232] ;  /* 0x00000000e878783b */ /* 0x000e640000000200 */
[C---:B------:R-:W-:Y:S02]  /*3a20*/  HMMA.16816.F32 R24, R16.reuse, R26, R8 ;  /* 0x0000001a1018723c */ /* 0x040fe40000001808 */
[----:B------:R-:W1:Y:S06]  /*3a30*/  LDSM.16.M88.4 R8, [R225+0x4000] ;  /* 0x00400000e108783b */ /* 0x000e6c0000000200 */
[C---:B------:R-:W-:Y:S01]  /*3a40*/  HMMA.16816.F32 R20, R16.reuse, R108, R52 ;  /* 0x0000006c1014723c */ /* 0x040fe20000001834 */
[----:B------:R-:W1:Y:S07]  /*3a50*/  LDSM.16.M88.4 R52, [R217+0x3800] ;  /* 0x00380000d934783b */ /* 0x000e6e0000000200 */
[C---:B------:R-:W-:Y:S01]  /*3a60*/  HMMA.16816.F32 R12, R16.reuse, R110, R80 ;  /* 0x0000006e100c723c */ /* 0x040fe20000001850 */
[----:B------:R-:W-:Y:S07]  /*3a70*/  LDSM.16.M88.4 R108, [R217+0x5000] ;  /* 0x00500000d96c783b */ /* 0x000fee0000000200 */
[C---:B---3--:R-:W-:Y:S08]  /*3a80*/  HMMA.16816.F32 R80, R16.reuse, R78, R88 ;  /* 0x0000004e1050723c */ /* 0x048ff00000001858 */
[C---:B-----5:R-:W-:Y:S08]  /*3a90*/  HMMA.16816.F32 R88, R16.reuse, R48, R92 ;  /* 0x000000301058723c */ /* 0x060ff0000000185c */
[C---:B------:R-:W-:Y:S08]  /*3aa0*/  HMMA.16816.F32 R60, R16.reuse, R76, R84 ;  /* 0x0000004c103c723c */ /* 0x040ff00000001854 */
[C---:B------:R-:W-:Y:S01]  /*3ab0*/  HMMA.16816.F32 R96, R16.reuse, R50, R96 ;  /* 0x000000321060723c */ /* 0x040fe20000001860 */
[----:B------:R-:W3:Y:S07]  /*3ac0*/  LDSM.16.M88.4 R48, [R217+0x4000] ;  /* 0x00400000d930783b */ /* 0x000eee0000000200 */
[C---:B----4-:R-:W-:Y:S08]  /*3ad0*/  HMMA.16816.F32 R92, R16.reuse, R42, R72 ;  /* 0x0000002a105c723c */ /* 0x050ff00000001848 */
[C---:B------:R-:W-:Y:S08]  /*3ae0*/  HMMA.16816.F32 R100, R16.reuse, R40, R100 ;  /* 0x000000281064723c */ /* 0x040ff00000001864 */
[C---:B-1----:R-:W-:Y:S08]  /*3af0*/  HMMA.16816.F32 R84, R16.reuse, R36, R68 ;  /* 0x000000241054723c */ /* 0x042ff00000001844 */
[----:B------:R-:W-:Y:S08]  /*3b00*/  HMMA.16816.F32 R72, R16, R38, R56 ;  /* 0x000000261048723c */ /* 0x000ff00000001838 */
[C---:B------:R-:W-:Y:S01]  /*3b10*/  HMMA.16816.F32 R68, R4.reuse, R32, R44 ;  /* 0x000000200444723c */ /* 0x040fe2000000182c */
[----:B------:R-:W1:Y:S07]  /*3b20*/  LDSM.16.M88.4 R44, [R217+0x4800] ;  /* 0x00480000d92c783b */ /* 0x000e6e0000000200 */
[C---:B------:R-:W-:Y:S08]  /*3b30*/  HMMA.16816.F32 R76, R4.reuse, R34, R24 ;  /* 0x00000022044c723c */ /* 0x040ff00000001818 */
[C---:B------:R-:W-:Y:S08]  /*3b40*/  HMMA.16816.F32 R56, R4.reuse, R28, R20 ;  /* 0x0000001c0438723c */ /* 0x040ff00000001814 */
[C---:B------:R-:W-:Y:S08]  /*3b50*/  HMMA.16816.F32 R40, R4.reuse, R30, R12 ;  /* 0x0000001e0428723c */ /* 0x040ff0000000180c */
[C---:B------:R-:W-:Y:S08]  /*3b60*/  HMMA.16816.F32 R36, R4.reuse, R64, R60 ;  /* 0x000000400424723c */ /* 0x040ff0000000183c */
[C---:B------:R-:W-:Y:S08]  /*3b70*/  HMMA.16816.F32 R32, R4.reuse, R66, R80 ;  /* 0x000000420420723c */ /* 0x040ff00000001850 */
[C---:B------:R-:W-:Y:S08]  /*3b80*/  HMMA.16816.F32 R28, R4.reuse, R104, R88 ;  /* 0x00000068041c723c */ /* 0x040ff00000001858 */
[C---:B------:R-:W-:Y:S08]  /*3b90*/  HMMA.16816.F32 R24, R4.reuse, R106, R96 ;  /* 0x0000006a0418723c */ /* 0x040ff00000001860 */
[C---:B--2---:R-:W-:Y:S08]  /*3ba0*/  HMMA.16816.F32 R20, R4.reuse, R112, R100 ;  /* 0x000000700414723c */ /* 0x044ff00000001864 */
[C---:B------:R-:W-:Y:S01]  /*3bb0*/  HMMA.16816.F32 R16, R4.reuse, R114, R92 ;  /* 0x000000720410723c */ /* 0x040fe2000000185c */
[----:B------:R-:W-:Y:S07]  /*3bc0*/  LDSM.16.M88.4 R112, [R216+-0x5800] ;  /* 0xffa80000d870783b */ /* 0x000fee0000000200 */
[C---:B------:R-:W-:Y:S08]  /*3bd0*/  HMMA.16816.F32 R12, R4.reuse, R120, R84 ;  /* 0x00000078040c723c */ /* 0x040ff00000001854 */
[----:B------:R-:W-:Y:S01]  /*3be0*/  HMMA.16816.F32 R64, R4, R122, R72 ;  /* 0x0000007a0440723c */ /* 0x000fe20000001848 */
[----:B------:R-:W-:Y:S04]  /*3bf0*/  LDSM.16.M88.4 R4, [R224+0x4000] ;  /* 0x00400000e004783b */ /* 0x000fe80000000200 */
[----:B------:R-:W2:Y:S03]  /*3c00*/  LDSM.16.M88.4 R72, [R216+-0x6000] ;  /* 0xffa00000d848783b */ /* 0x000ea60000000200 */
[C---:B------:R-:W-:Y:S01]  /*3c10*/  HMMA.16816.F32 R68, R8.reuse, R124, R68 ;  /* 0x0000007c0844723c */ /* 0x040fe20000001844 */
[C---:B------:R-:W-:Y:S01]  /*3c20*/  IADD3 R239, R226.reuse, 0x6000, RZ ;  /* 0x00006000e2ef7810 */ /* 0x040fe20007ffe0ff */
[----:B------:R-:W-:Y:S06]  /*3c30*/  LDSM.16.M88.4 R120, [R135+0x9000] ;  /* 0x009000008778783b */ /* 0x000fec0000000200 */
[C---:B------:R-:W-:Y:S08]  /*3c40*/  HMMA.16816.F32 R76, R8.reuse, R126, R76 ;  /* 0x0000007e084c723c */ /* 0x040ff0000000184c */
[C---:B------:R-:W-:Y:S01]  /*3c50*/  HMMA.16816.F32 R100, R8.reuse, R52, R56 ;  /* 0x000000340864723c */ /* 0x040fe20000001838 */
[----:B------:R-:W4:Y:S07]  /*3c60*/  LDSM.16.M88.4 R56, [R216+-0x5000] ;  /* 0xffb00000d838783b */ /* 0x000f2e0000000200 */
[C---:B------:R-:W-:Y:S01]  /*3c70*/  HMMA.16816.F32 R104, R8.reuse, R54, R40 ;  /* 0x000000360868723c */ /* 0x040fe20000001828 */
[----:B------:R-:W5:Y:S04]  /*3c80*/  LDSM.16.M88.4 R52, [R216+-0x4800] ;  /* 0xffb80000d834783b */ /* 0x000f680000000200 */
[----:B------:R-:W-:Y:S03]  /*3c90*/  LDSM.16.M88.4 R40, [R216+-0x3800] ;  /* 0xffc80000d828783b */ /* 0x000fe60000000200 */
[C---:B---3--:R-:W-:Y:S08]  /*3ca0*/  HMMA.16816.F32 R96, R8.reuse, R48, R36 ;  /* 0x000000300860723c */ /* 0x048ff00000001824 */
[C---:B------:R-:W-:Y:S01]  /*3cb0*/  HMMA.16816.F32 R92, R8.reuse, R50, R32 ;  /* 0x00000032085c723c */ /* 0x040fe20000001820 */
[----:B------:R-:W-:Y:S07]  /*3cc0*/  LDSM.16.M88.4 R32, [R135+0x6000] ;  /* 0x006000008720783b */ /* 0x000fee0000000200 */
[C---:B-1----:R-:W-:Y:S01]  /*3cd0*/  HMMA.16816.F32 R88, R8.reuse, R44, R28 ;  /* 0x0000002c0858723c */ /* 0x042fe2000000181c */
[----:B------:R-:W-:Y:S07]  /*3ce0*/  LDSM.16.M88.4 R28, [R135+0x6800] ;  /* 0x00680000871c783b */ /* 0x000fee0000000200 */
[C---:B------:R-:W-:Y:S01]  /*3cf0*/  HMMA.16816.F32 R84, R8.reuse, R46, R24 ;  /* 0x0000002e0854723c */ /* 0x040fe20000001818 */
[----:B------:R-:W1:Y:S07]  /*3d00*/  LDSM.16.M88.4 R44, [R216+-0x4000] ;  /* 0xffc00000d82c783b */ /* 0x000e6e0000000200 */
[C---:B------:R-:W-:Y:S01]  /*3d10*/  HMMA.16816.F32 R48, R8.reuse, R116, R12 ;  /* 0x000000740830723c */ /* 0x040fe2000000180c */
[----:B------:R-:W3:Y:S07]  /*3d20*/  LDSM.16.M88.4 R12, [R222+0x8000] ;  /* 0x00800000de0c783b */ /* 0x000eee0000000200 */
[C---:B------:R-:W-:Y:S08]  /*3d30*/  HMMA.16816.F32 R80, R8.reuse, R108, R20 ;  /* 0x0000006c0850723c */ /* 0x040ff00000001814 */
[C---:B------:R-:W-:Y:S08]  /*3d40*/  HMMA.16816.F32 R60, R8.reuse, R110, R16 ;  /* 0x0000006e083c723c */ /* 0x040ff00000001810 */
[----:B------:R-:W-:Y:S01]  /*3d50*/  HMMA.16816.F32 R36, R8, R118, R64 ;  /* 0x000000760824723c */ /* 0x000fe20000001840 */
[C---:B------:R-:W-:Y:S01]  /*3d60*/  IADD3 R234, R226.reuse, 0x6800, RZ ;  /* 0x00006800e2ea7810 */ /* 0x040fe20007ffe0ff */
[----:B------:R-:W-:Y:S06]  /*3d70*/  LDSM.16.M88.4 R116, [R217+0x6000] ;  /* 0x00600000d974783b */ /* 0x000fec0000000200 */
[C---:B--2---:R-:W-:Y:S01]  /*3d80*/  HMMA.16816.F32 R24, R4.reuse, R72, R68 ;  /* 0x000000480418723c */ /* 0x044fe20000001844 */
[----:B------:R-:W2:Y:S07]  /*3d90*/  LDSM.16.M88.4 R68, [R135+0x7000] ;  /* 0x007000008744783b */ /* 0x000eae0000000200 */
[C---:B------:R-:W-:Y:S08]  /*3da0*/  HMMA.16816.F32 R20, R4.reuse, R74, R76 ;  /* 0x0000004a0414723c */ /* 0x040ff0000000184c */
[C---:B------:R-:W-:Y:S01]  /*3db0*/  HMMA.16816.F32 R16, R4.reuse, R112, R100 ;  /* 0x000000700410723c */ /* 0x040fe20000001864 */
[----:B------:R-:W-:Y:S07]  /*3dc0*/  LDSM.16.M88.4 R100, [R135+0x7800] ;  /* 0x007800008764783b */ /* 0x000fee0000000200 */
[C---:B------:R-:W-:Y:S01]  /*3dd0*/  HMMA.16816.F32 R8, R4.reuse, R114, R104 ;  /* 0x000000720408723c */ /* 0x040fe20000001868 */
[C---:B------:R-:W-:Y:S01]  /*3de0*/  IADD3 R235, R226.reuse, 0x7000, RZ ;  /* 0x00007000e2eb7810 */ /* 0x040fe20007ffe0ff */
[----:B------:R-:W-:Y:S06]  /*3df0*/  LDSM.16.M88.4 R112, [R216+-0x3000] ;  /* 0xffd00000d870783b */ /* 0x000fec0000000200 */
[C---:B----4-:R-:W-:Y:S08]  /*3e00*/  HMMA.16816.F32 R64, R4.reuse, R56, R96 ;  /* 0x000000380440723c */ /* 0x050ff00000001860 */
[C---:B------:R-:W-:Y:S01]  /*3e10*/  HMMA.16816.F32 R56, R4.reuse, R58, R92 ;  /* 0x0000003a0438723c */ /* 0x040fe2000000185c */
[----:B------:R-:W4:Y:S07]  /*3e20*/  LDSM.16.M88.4 R92, [R135+0x8000] ;  /* 0x00800000875c783b */ /* 0x000f2e0000000200 */
[C---:B-----5:R-:W-:Y:S08]  /*3e30*/  HMMA.16816.F32 R72, R4.reuse, R52, R88 ;  /* 0x000000340448723c */ /* 0x060ff00000001858 */
[C---:B------:R-:W-:Y:S08]  /*3e40*/  HMMA.16816.F32 R84, R4.reuse, R54, R84 ;  /* 0x000000360454723c */ /* 0x040ff00000001854 */
[C---:B-1----:R-:W-:Y:S08]  /*3e50*/  HMMA.16816.F32 R76, R4.reuse, R44, R80 ;  /* 0x0000002c044c723c */ /* 0x042ff00000001850 */
[C---:B------:R-:W-:Y:S08]  /*3e60*/  HMMA.16816.F32 R96, R4.reuse, R40, R48 ;  /* 0x000000280460723c */ /* 0x040ff00000001830 */
[----:B------:R-:W-:Y:S01]  /*3e70*/  HMMA.16816.F32 R80, R4, R42, R36 ;  /* 0x0000002a0450723c */ /* 0x000fe20000001824 */
[----:B------:R-:W-:Y:S07]  /*3e80*/  LDSM.16.M88.4 R36, [R235] ;  /* 0x00000000eb24783b */ /* 0x000fee0000000200 */
[C---:B---3--:R-:W-:Y:S01]  /*3e90*/  HMMA.16816.F32 R52, R12.reuse, R32, R24 ;  /* 0x000000200c34723c */ /* 0x048fe20000001818 */
[----:B------:R-:W-:Y:S07]  /*3ea0*/  LDSM.16.M88.4 R24, [R234] ;  /* 0x00000000ea18783b */ /* 0x000fee0000000200 */
[C---:B------:R-:W-:Y:S01]  /*3eb0*/  HMMA.16816.F32 R48, R12.reuse, R34, R20 ;  /* 0x000000220c30723c */ /* 0x040fe20000001814 */
[----:B------:R-:W1:Y:S07]  /*3ec0*/  LDSM.16.M88.4 R32, [R135+0x8800] ;  /* 0x008800008720783b */ /* 0x000e6e0000000200 */
[C---:B------:R-:W-:Y:S08]  /*3ed0*/  HMMA.16816.F32 R40, R12.reuse, R28, R16 ;  /* 0x0000001c0c28723c */ /* 0x040ff00000001810 */
[----:B------:R-:W-:Y:S01]  /*3ee0*/  HMMA.16816.F32 R20, R12, R30, R8 ;  /* 0x0000001e0c14723c */ /* 0x000fe20000001808 */
[----:B------:R-:W-:Y:S04]  /*3ef0*/  LDSM.16.M88.4 R8, [R223+0x8000] ;  /* 0x00800000df08783b */ /* 0x000fe80000000200 */
[----:B------:R-:W3:Y:S03]  /*3f00*/  LDSM.16.M88.4 R28, [R239] ;  /* 0x00000000ef1c783b */ /* 0x000ee60000000200 */
[----:B------:R-:W-:Y:S01]  /*3f10*/  HMMA.16816.F32 R88, R4, R46, R60 ;  /* 0x0000002e0458723c */ /* 0x000fe2000000183c */
[C---:B------:R-:W-:Y:S01]  /*3f20*/  IADD3 R236, R226.reuse, 0x7800, RZ ;  /* 0x00007800e2ec7810 */ /* 0x040fe20007ffe0ff */
[----:B------:R-:W-:Y:S06]  /*3f30*/  LDSM.16.M88.4 R4, [R225+0x8000] ;  /* 0x00800000e104783b */ /* 0x000fec0000000200 */
[C---:B--2---:R-:W-:Y:S08]  /*3f40*/  HMMA.16816.F32 R16, R12.reuse, R68, R64 ;  /* 0x000000440c10723c */ /* 0x044ff00000001840 */
[----:B------:R-:W-:Y:S01]  /*3f50*/  HMMA.16816.F32 R44, R12, R70, R56 ;  /* 0x000000460c2c723c */ /* 0x000fe20000001838 */
[----:B------:R-:W2:Y:S01]  /*3f60*/  LDSM.16.M88.4 R68, [R236] ;  /* 0x00000000ec44783b */ /* 0x000ea20000000200 */
[----:B------:R-:W-:-:S06]  /*3f70*/  IADD3 R237, R226, 0x8000, RZ ;  /* 0x00008000e2ed7810 */ /* 0x000fcc0007ffe0ff */
[C---:B----4-:R-:W-:Y:S01]  /*3f80*/  HMMA.16816.F32 R60, R12.reuse, R92, R76 ;  /* 0x0000005c0c3c723c */ /* 0x050fe2000000184c */
[----:B------:R-:W4:Y:S07]  /*3f90*/  LDSM.16.M88.4 R76, [R237] ;  /* 0x00000000ed4c783b */ /* 0x000f2e0000000200 */
[C---:B------:R-:W-:Y:S08]  /*3fa0*/  HMMA.16816.F32 R56, R12.reuse, R94, R88 ;  /* 0x0000005e0c38723c */ /* 0x040ff00000001858 */
[C---:B------:R-:W-:Y:S08]  /*3fb0*/  HMMA.16816.F32 R72, R12.reuse, R100, R72 ;  /* 0x000000640c48723c */ /* 0x040ff00000001848 */
[C---:B------:R-:W-:Y:S01]  /*3fc0*/  HMMA.16816.F32 R64, R12.reuse, R102, R84 ;  /* 0x000000660c40723c */ /* 0x040fe20000001854 */
[C---:B------:R-:W-:Y:S01]  /*3fd0*/  IADD3 R238, R226.reuse, 0x8800, RZ ;  /* 0x00008800e2ee7810 */ /* 0x040fe20007ffe0ff */
[----:B------:R-:W-:Y:S04]  /*3fe0*/  LDSM.16.M88.4 R100, [R217+0x7800] ;  /* 0x00780000d964783b */ /* 0x000fe80000000200 */
[----:B------:R-:W-:Y:S02]  /*3ff0*/  LDSM.16.M88.4 R108, [R238] ;  /* 0x00000000ee6c783b */ /* 0x000fe40000000200 */
[C---:B-1----:R-:W-:Y:S08]  /*4000*/  HMMA.16816.F32 R92, R12.reuse, R32, R96 ;  /* 0x000000200c5c723c */ /* 0x042ff00000001860 */
[----:B------:R-:W-:Y:S01]  /*4010*/  HMMA.16816.F32 R104, R12, R34, R80 ;  /* 0x000000220c68723c */ /* 0x000fe20000001850 */
[----:B------:R-:W-:Y:S04]  /*4020*/  LDSM.16.M88.4 R32, [R217+0x7000] ;  /* 0x00700000d920783b */ /* 0x000fe80000000200 */
[----:B------:R-:W-:Y:S03]  /*4030*/  LDSM.16.M88.4 R80, [R217+0x8800] ;  /* 0x00880000d950783b */ /* 0x000fe60000000200 */
[C---:B---3--:R-:W-:Y:S08]  /*4040*/  HMMA.16816.F32 R12, R8.reuse, R28, R52 ;  /* 0x0000001c080c723c */ /* 0x048ff00000001834 */
[C---:B------:R-:W-:Y:S08]  /*4050*/  HMMA.16816.F32 R52, R8.reuse, R30, R48 ;  /* 0x0000001e0834723c */ /* 0x040ff00000001830 */
[C---:B------:R-:W-:Y:S08]  /*4060*/  HMMA.16816.F32 R48, R8.reuse, R24, R40 ;  /* 0x000000180830723c */ /* 0x040ff00000001828 */
[C---:B------:R-:W-:Y:S01]  /*4070*/  HMMA.16816.F32 R40, R8.reuse, R26, R20 ;  /* 0x0000001a0828723c */ /* 0x040fe20000001814 */
[----:B------:R-:W-:Y:S07]  /*4080*/  LDSM.16.M88.4 R20, [R222+0xc000] ;  /* 0x00c00000de14783b */ /* 0x000fee0000000200 */
[C---:B------:R-:W-:Y:S01]  /*4090*/  HMMA.16816.F32 R28, R8.reuse, R36, R16 ;  /* 0x00000024081c723c */ /* 0x040fe20000001810 */
[----:B------:R-:W-:Y:S07]  /*40a0*/  LDSM.16.M88.4 R16, [R224+0x8000] ;  /* 0x00800000e010783b */ /* 0x000fee0000000200 */
[C---:B------:R-:W-:Y:S01]  /*40b0*/  HMMA.16816.F32 R24, R8.reuse, R38, R44 ;  /* 0x000000260818723c */ /* 0x040fe2000000182c */
[----:B------:R-:W1:Y:S07]  /*40c0*/  LDSM.16.M88.4 R36, [R217+0x6800] ;  /* 0x00680000d924783b */ /* 0x000e6e0000000200 */
[----:B--2---:R-:W-:Y:S01]  /*40d0*/  HMMA.16816.F32 R88, R8, R68, R72 ;  /* 0x000000440858723c */ /* 0x004fe20000001848 */
[----:B------:R-:W2:Y:S07]  /*40e0*/  LDSM.16.M88.4 R72, [R217+0x8000] ;  /* 0x00800000d948783b */ /* 0x000eae0000000200 */
[----:B------:R-:W-:Y:S08]  /*40f0*/  HMMA.16816.F32 R12, R4, R116, R12 ;  /* 0x00000074040c723c */ /* 0x000ff0000000180c */
[----:B------:R-:W-:Y:S08]  /*4100*/  HMMA.16816.F32 R96, R8, R70, R64 ;  /* 0x000000460860723c */ /* 0x000ff00000001840 */
[----:B------:R-:W-:Y:S01]  /*4110*/  HMMA.16816.F32 R44, R4, R118, R52 ;  /* 0x00000076042c723c */ /* 0x000fe20000001834 */
[----:B------:R-:W-:Y:S07]  /*4120*/  LDSM.16.M88.4 R52, [R216+-0x1800] ;  /* 0xffe80000d834783b */ /* 0x000fee0000000200 */
[C---:B----4-:R-:W-:Y:S08]  /*4130*/  HMMA.16816.F32 R84, R8.reuse, R76, R60 ;  /* 0x0000004c0854723c */ /* 0x050ff0000000183c */
[----:B------:R-:W-:Y:S08]  /*4140*/  HMMA.16816.F32 R76, R8, R78, R56 ;  /* 0x0000004e084c723c */ /* 0x000ff00000001838 */
[----:B-1----:R-:W-:Y:S01]  /*4150*/  HMMA.16816.F32 R60, R4, R38, R40 ;  /* 0x00000026043c723c */ /* 0x002fe20000001828 */
[----:B------:R-:W1:Y:S07]  /*4160*/  LDSM.16.M88.4 R40, [R216+-0x2800] ;  /* 0xffd80000d828783b */ /* 0x000e6e0000000200 */
[----:B------:R-:W-:Y:S08]  /*4170*/  HMMA.16816.F32 R68, R8, R108, R92 ;  /* 0x0000006c0844723c */ /* 0x000ff0000000185c */
[----:B------:R-:W-:Y:S01]  /*4180*/  HMMA.16816.F32 R64, R4, R36, R48 ;  /* 0x000000240440723c */ /* 0x000fe20000001830 */
[----:B------:R-:W3:Y:S07]  /*4190*/  LDSM.16.M88.4 R36, [R216+-0x2000] ;  /* 0xffe00000d824783b */ /* 0x000eee0000000200 */
[----:B------:R-:W-:Y:S01]  /*41a0*/  HMMA.16816.F32 R92, R8, R110, R104 ;  /* 0x0000006e085c723c */ /* 0x000fe20000001868 */
[----:B------:R-:W-:Y:S07]  /*41b0*/  LDSM.16.M88.4 R104, [R227] ;  /* 0x00000000e368783b */ /* 0x000fee0000000200 */
[----:B------:R-:W-:Y:S01]  /*41c0*/  HMMA.16816.F32 R8, R16, R112, R12 ;  /* 0x000000701008723c */ /* 0x000fe2000000180c */
[----:B------:R-:W4:Y:S07]  /*41d0*/  LDSM.16.M88.4 R12, [R223+0xc000] ;  /* 0x00c00000df0c783b */ /* 0x000f2e0000000200 */
[C---:B------:R-:W-:Y:S08]  /*41e0*/  HMMA.16816.F32 R56, R4.reuse, R32, R28 ;  /* 0x000000200438723c */ /* 0x040ff0000000181c */
[C---:B------:R-:W-:Y:S08]  /*41f0*/  HMMA.16816.F32 R48, R4.reuse, R34, R24 ;  /* 0x000000220430723c */ /* 0x040ff00000001818 */
[C---:B------:R-:W-:Y:S08]  /*4200*/  HMMA.16816.F32 R32, R4.reuse, R100, R88 ;  /* 0x000000640420723c */ /* 0x040ff00000001858 */
[----:B------:R-:W-:Y:S08]  /*4210*/  HMMA.16816.F32 R88, R4, R102, R96 ;  /* 0x000000660458723c */ /* 0x000ff00000001860 */
[----:B------:R-:W-:Y:S08]  /*4220*/  HMMA.16816.F32 R28, R16, R114, R44 ;  /* 0x00000072101c723c */ /* 0x000ff0000000182c */
[C---:B--2---:R-:W-:Y:S08]  /*4230*/  HMMA.16816.F32 R96, R4.reuse, R72, R84 ;  /* 0x000000480460723c */ /* 0x044ff00000001854 */
[C---:B------:R-:W-:Y:S01]  /*4240*/  HMMA.16816.F32 R72, R4.reuse, R74, R76 ;  /* 0x0000004a0448723c */ /* 0x040fe2000000184c */
[----:B------:R-:W2:Y:S07]  /*4250*/  LDSM.16.M88.4 R76, [R135+0x9800] ;  /* 0x00980000874c783b */ /* 0x000eae0000000200 */
[----:B------:R-:W-:Y:S01]  /*4260*/  HMMA.16816.F32 R108, R4, R80, R68 ;  /* 0x00000050046c723c */ /* 0x000fe20000001844 */
[----:B------:R-:W5:Y:S07]  /*4270*/  LDSM.16.M88.4 R68, [R216+-0x1000] ;  /* 0xfff00000d844783b */ /* 0x000f6e0000000200 */
[----:B------:R-:W-:Y:S01]  /*4280*/  HMMA.16816.F32 R24, R20, R120, R8 ;  /* 0x000000781418723c */ /* 0x000fe20000001808 */
[----:B------:R-:W-:Y:S01]  /*4290*/  LDSM.16.M88.4 R8, [R225+0xc000] ;  /* 0x00c00000e108783b */ /* 0x000fe20000000200 */
[----:B------:R-:W-:-:S06]  /*42a0*/  IADD3 R240, R226, 0x9800, RZ ;  /* 0x00009800e2f07810 */ /* 0x000fcc0007ffe0ff */
[----:B-1----:R-:W-:Y:S08]  /*42b0*/  HMMA.16816.F32 R44, R16, R40, R64 ;  /* 0x00000028102c723c */ /* 0x002ff00000001840 */
[----:B------:R-:W-:Y:S01]  /*42c0*/  HMMA.16816.F32 R112, R4, R82, R92 ;  /* 0x000000520470723c */ /* 0x000fe2000000185c */
[----:B------:R-:W1:Y:S04]  /*42d0*/  LDSM.16.M88.4 R80, [R217+0x9000] ;  /* 0x00900000d950783b */ /* 0x000e680000000200 */
[----:B------:R-:W-:Y:S03]  /*42e0*/  LDSM.16.M88.4 R4, [R224+0xc000] ;  /* 0x00c00000e004783b */ /* 0x000fe60000000200 */
[----:B------:R-:W-:Y:S08]  /*42f0*/  HMMA.16816.F32 R28, R20, R122, R28 ;  /* 0x0000007a141c723c */ /* 0x000ff0000000181c */
[C---:B---3--:R-:W-:Y:S01]  /*4300*/  HMMA.16816.F32 R100, R16.reuse, R36, R56 ;  /* 0x000000241064723c */ /* 0x048fe20000001838 */
[----:B------:R-:W3:Y:S07]  /*4310*/  LDSM.16.M88.4 R56, [R240] ;  /* 0x00000000f038783b */ /* 0x000eee0000000200 */
[----:B------:R-:W-:Y:S01]  /*4320*/  HMMA.16816.F32 R92, R16, R38, R48 ;  /* 0x00000026105c723c */ /* 0x000fe20000001830 */
[----:B------:R-:W1:Y:S04]  /*4330*/  LDSM.16.M88.4 R48, [R216+-0x800] ;  /* 0xfff80000d830783b */ /* 0x000e680000000200 */
[----:B------:R-:W-:Y:S03]  /*4340*/  LDSM.16.M88.4 R36, [R135+0xa000] ;  /* 0x00a000008724783b */ /* 0x000fe60000000200 */
[----:B----4-:R-:W-:Y:S08]  /*4350*/  HMMA.16816.F32 R24, R12, R104, R24 ;  /* 0x000000680c18723c */ /* 0x010ff00000001818 */
[----:B------:R-:W-:Y:S08]  /*4360*/  HMMA.16816.F32 R84, R16, R52, R32 ;  /* 0x000000341054723c */ /* 0x000ff00000001820 */
[----:B--2---:R-:W-:Y:S08]  /*4370*/  HMMA.16816.F32 R32, R20, R76, R44 ;  /* 0x0000004c1420723c */ /* 0x004ff0000000182c */
[----:B------:R-:W-:Y:S01]  /*4380*/  HMMA.16816.F32 R40, R16, R42, R60 ;  /* 0x0000002a1028723c */ /* 0x000fe2000000183c */
[----:B------:R-:W2:Y:S07]  /*4390*/  LDSM.16.M88.4 R60, [R216] ;  /* 0x00000000d83c783b */ /* 0x000eae0000000200 */
[----:B------:R-:W-:Y:S08]  /*43a0*/  HMMA.16816.F32 R28, R12, R106, R28 ;  /* 0x0000006a0c1c723c */ /* 0x000ff0000000181c */
[----:B-----5:R-:W-:Y:S01]  /*43b0*/  HMMA.16816.F32 R104, R16, R70, R72 ;  /* 0x000000461068723c */ /* 0x020fe20000001848 */
[----:B------:R-:W4:Y:S01]  /*43c0*/  LDSM.16.M88.4 R72, [R217+0x9800] ;  /* 0x00980000d948783b */ /* 0x000f220000000200 */
[----:B------:R-:W-:-:S05]  /*43d0*/  IADD3 R241, R226, 0xa000, RZ ;  /* 0x0000a000e2f17810 */ /* 0x000fca0007ffe0ff */
[----:B------:R-:W5:Y:S01]  /*43e0*/  LDSM.16.M88.4 R64, [R241] ;  /* 0x00000000f140783b */ /* 0x000f620000000200 */
[----:B-1----:R-:W-:Y:S08]  /*43f0*/  HMMA.16816.F32 R24, R8, R80, R24 ;  /* 0x000000500818723c */ /* 0x002ff00000001818 */
[----:B---3--:R-:W-:Y:S08]  /*4400*/  HMMA.16816.F32 R32, R12, R56, R32 ;  /* 0x000000380c20723c */ /* 0x008ff00000001820 */
[----:B------:R-:W-:Y:S08]  /*4410*/  HMMA.16816.F32 R40, R20, R78, R40 ;  /* 0x0000004e1428723c */ /* 0x000ff00000001828 */
[----:B------:R-:W-:Y:S08]  /*4420*/  HMMA.16816.F32 R28, R8, R82, R28 ;  /* 0x00000052081c723c */ /* 0x000ff0000000181c */
[C---:B------:R-:W-:Y:S08]  /*4430*/  HMMA.16816.F32 R108, R16.reuse, R48, R108 ;  /* 0x00000030106c723c */ /* 0x040ff0000000186c */
[C---:B------:R-:W-:Y:S01]  /*4440*/  HMMA.16816.F32 R112, R16.reuse, R50, R112 ;  /* 0x000000321070723c */ /* 0x040fe20000001870 */
[----:B------:R-:W1:Y:S07]  /*4450*/  LDSM.16.M88.4 R48, [R216+0x800] ;  /* 0x00080000d830783b */ /* 0x000e6e0000000200 */
[----:B------:R-:W-:Y:S01]  /*4460*/  HMMA.16816.F32 R88, R16, R54, R88 ;  /* 0x000000361058723c */ /* 0x000fe20000001858 */
[----:B------:R-:W3:Y:S07]  /*4470*/  LDSM.16.M88.4 R52, [R135+0xa800] ;  /* 0x00a800008734783b */ /* 0x000eee0000000200 */
[----:B--2---:R-:W-:Y:S08]  /*4480*/  HMMA.16816.F32 R44, R4, R60, R24 ;  /* 0x0000003c042c723c */ /* 0x004ff00000001818 */
[----:B------:R-:W-:Y:S08]  /*4490*/  HMMA.16816.F32 R24, R20, R36, R100 ;  /* 0x000000241418723c */ /* 0x000ff00000001864 */
[----:B------:R-:W-:Y:S08]  /*44a0*/  HMMA.16816.F32 R96, R16, R68, R96 ;  /* 0x000000441060723c */ /* 0x000ff00000001860 */
[----:B------:R-:W-:Y:S08]  /*44b0*/  HMMA.16816.F32 R68, R20, R38, R92 ;  /* 0x000000261444723c */ /* 0x000ff0000000185c */
[----:B----4-:R-:W-:Y:S08]  /*44c0*/  HMMA.16816.F32 R16, R8, R72, R32 ;  /* 0x000000480810723c */ /* 0x010ff00000001820 */
[----:B------:R-:W-:Y:S08]  /*44d0*/  HMMA.16816.F32 R36, R12, R58, R40 ;  /* 0x0000003a0c24723c */ /* 0x000ff00000001828 */
[----:B------:R-:W-:Y:S01]  /*44e0*/  HMMA.16816.F32 R28, R4, R62, R28 ;  /* 0x0000003e041c723c */ /* 0x000fe2000000181c */
[----:B------:R-:W2:Y:S01]  /*44f0*/  LDSM.16.M88.4 R60, [R217+0xa000] ;  /* 0x00a00000d93c783b */ /* 0x000ea20000000200 */
[----:B------:R-:W-:Y:S01]  /*4500*/  FMUL.FTZ R0, R44, c[0x0][0x320] ;  /* 0x0000c8002c007a20 */ /* 0x000fe20000410000 */
[----:B------:R-:W-:-:S02]  /*4510*/  IADD3 R242, R226, 0xa800, RZ ;  /* 0x0000a800e2f27810 */ /* 0x000fc40007ffe0ff */
[----:B------:R-:W4:Y:S01]  /*4520*/  LDSM.16.M88.4 R40, [R135+0xb000] ;  /* 0x00b000008728783b */ /* 0x000f220000000200 */
[----:B------:R3:W2:Y:S02]  /*4530*/  MUFU.TANH R116, R0 ;  /* 0x0000000000747308 */ /* 0x0006a40000002400 */
[----:B-----5:R-:W-:Y:S08]  /*4540*/  HMMA.16816.F32 R24, R12, R64, R24 ;  /* 0x000000400c18723c */ /* 0x020ff00000001818 */
[----:B-1----:R-:W-:Y:S01]  /*4550*/  HMMA.16816.F32 R32, R4, R48, R16 ;  /* 0x000000300420723c */ /* 0x002fe20000001810 */
[----:B---3--:R-:W-:-:S07]  /*4560*/  FMUL.FTZ R0, R45, c[0x0][0x320] ;  /* 0x0000c8002d007a20 */ /* 0x008fce0000410000 */
[----:B------:R-:W-:Y:S01]  /*4570*/  HMMA.16816.F32 R16, R8, R74, R36 ;  /* 0x0000004a0810723c */ /* 0x000fe20000001824 */
[----:B------:R-:W1:Y:S01]  /*4580*/  LDSM.16.M88.4 R36, [R242] ;  /* 0x00000000f224783b */ /* 0x000e620000000200 */
[----:B------:R3:W1:Y:S06]  /*4590*/  MUFU.TANH R95, R0 ;  /* 0x00000000005f7308 */ /* 0x00066c0000002400 */
[C---:B------:R-:W-:Y:S08]  /*45a0*/  HMMA.16816.F32 R84, R20.reuse, R52, R84 ;  /* 0x000000341454723c */ /* 0x040ff00000001854 */
[----:B------:R-:W-:Y:S01]  /*45b0*/  HMMA.16816.F32 R80, R20, R54, R88 ;  /* 0x000000361450723c */ /* 0x000fe20000001858 */
[----:B------:R-:W5:Y:S01]  /*45c0*/  LDSM.16.M88.4 R52, [R216+0x1000] ;  /* 0x00100000d834783b */ /* 0x000f620000000200 */
[----:B---3--:R-:W-:-:S04]  /*45d0*/  FMUL.FTZ R0, R46, c[0x0][0x320] ;  /* 0x0000c8002e007a20 */ /* 0x008fc80000410000 */
[----:B------:R3:W1:Y:S02]  /*45e0*/  MUFU.TANH R121, R0 ;  /* 0x0000000000797308 */ /* 0x0006640000002400 */
[----:B--2---:R-:W-:Y:S01]  /*45f0*/  HMMA.16816.F32 R24, R8, R60, R24 ;  /* 0x0000003c0818723c */ /* 0x004fe20000001818 */
[----:B---3--:R-:W-:-:S05]  /*4600*/  FMUL.FTZ R0, R47, c[0x0][0x320] ;  /* 0x0000c8002f007a20 */ /* 0x008fca0000410000 */
[----:B------:R2:W3:Y:S02]  /*4610*/  MUFU.TANH R120, R0 ;  /* 0x0000000000787308 */ /* 0x0004e40000002400 */
[----:B------:R-:W-:Y:S01]  /*4620*/  HMMA.16816.F32 R44, R12, R66, R68 ;  /* 0x000000420c2c723c */ /* 0x000fe20000001844 */
[----:B------:R-:W-:Y:S01]  /*4630*/  LDSM.16.M88.4 R68, [R135+0xb800] ;  /* 0x00b800008744783b */ /* 0x000fe20000000200 */
[----:B--2---:R-:W-:-:S04]  /*4640*/  FMUL.FTZ R0, R28, c[0x0][0x320] ;  /* 0x0000c8001c007a20 */ /* 0x004fc80000410000 */
[----:B------:R2:W1:Y:S02]  /*4650*/  MUFU.TANH R92, R0 ;  /* 0x00000000005c7308 */ /* 0x0004640000002400 */
[----:B------:R-:W-:Y:S01]  /*4660*/  HMMA.16816.F32 R16, R4, R50, R16 ;  /* 0x000000320410723c */ /* 0x000fe20000001810 */
[----:B------:R-:W1:Y:S01]  /*4670*/  LDSM.16.M88.4 R48, [R217+0xa800] ;  /* 0x00a80000d930783b */ /* 0x000e620000000200 */
[----:B--2---:R-:W-:-:S04]  /*4680*/  FMUL.FTZ R0, R29, c[0x0][0x320] ;  /* 0x0000c8001d007a20 */ /* 0x004fc80000410000 */
[----:B------:R2:W1:Y:S02]  /*4690*/  MUFU.TANH R91, R0 ;  /* 0x00000000005b7308 */ /* 0x0004640000002400 */
[----:B--2---:R-:W-:-:S06]  /*46a0*/  FMUL.FTZ R0, R30, c[0x0][0x320] ;  /* 0x0000c8001e007a20 */ /* 0x004fcc0000410000 */
[----:B------:R2:W1:Y:S01]  /*46b0*/  MUFU.TANH R94, R0 ;  /* 0x00000000005e7308 */ /* 0x0004620000002400 */
[----:B----4-:R-:W-:Y:S01]  /*46c0*/  HMMA.16816.F32 R76, R20, R40, R96 ;  /* 0x00000028144c723c */ /* 0x010fe20000001860 */
[----:B--2---:R-:W-:-:S06]  /*46d0*/  FMUL.FTZ R0, R31, c[0x0][0x320] ;  /* 0x0000c8001f007a20 */ /* 0x004fcc0000410000 */
[----:B------:R2:W4:Y:S01]  /*46e0*/  MUFU.TANH R93, R0 ;  /* 0x00000000005d7308 */ /* 0x0005220000002400 */
[----:B-1----:R-:W-:Y:S01]  /*46f0*/  HMMA.16816.F32 R28, R12, R36, R84 ;  /* 0x000000240c1c723c */ /* 0x002fe20000001854 */
[----:B--2---:R-:W-:-:S06]  /*4700*/  FMUL.FTZ R0, R32, c[0x0][0x320] ;  /* 0x0000c80020007a20 */ /* 0x004fcc0000410000 */
[----:B------:R1:W2:Y:S01]  /*4710*/  MUFU.TANH R89, R0 ;  /* 0x0000000000597308 */ /* 0x0002a20000002400 */
[----:B------:R-:W-:Y:S08]  /*4720*/  HMMA.16816.F32 R64, R20, R42, R104 ;  /* 0x0000002a1440723c */ /* 0x000ff00000001868 */
[----:B-----5:R-:W-:Y:S01]  /*4730*/  HMMA.16816.F32 R40, R4, R52, R24 ;  /* 0x000000340428723c */ /* 0x020fe20000001818 */
[----:B-1----:R-:W-:-:S07]  /*4740*/  FMUL.FTZ R0, R33, c[0x0][0x320] ;  /* 0x0000c80021007a20 */ /* 0x002fce0000410000 */
[----:B------:R-:W-:Y:S01]  /*4750*/  HMMA.16816.F32 R24, R8, R62, R44 ;  /* 0x0000003e0818723c */ /* 0x000fe2000000182c */
[----:B------:R-:W1:Y:S01]  /*4760*/  LDSM.16.M88.4 R60, [R216+0x1800] ;  /* 0x00180000d83c783b */ /* 0x000e620000000200 */
[----:B------:R5:W1:Y:S01]  /*4770*/  MUFU.TANH R88, R0 ;  /* 0x0000000000587308 */ /* 0x000a620000002400 */
[C---:B------:R-:W-:Y:S02]  /*4780*/  IADD3 R243, R226.reuse, 0xb000, RZ ;  /* 0x0000b000e2f37810 */ /* 0x040fe40007ffe0ff */
[----:B------:R-:W-:Y:S01]  /*4790*/  LDSM.16.M88.4 R44, [R217+0xb000] ;  /* 0x00b00000d92c783b */ /* 0x000fe20000000200 */
[----:B------:R-:W-:Y:S02]  /*47a0*/  IADD3 R244, R226, 0xb800, RZ ;  /* 0x0000b800e2f47810 */ /* 0x000fe40007ffe0ff */
[----:B------:R-:W-:Y:S01]  /*47b0*/  HMMA.16816.F32 R36, R12, R38, R80 ;  /* 0x000000260c24723c */ /* 0x000fe20000001850 */
[----:B------:R-:W1:Y:S01]  /*47c0*/  LDSM.16.M88.4 R56, [R243] ;  /* 0x00000000f338783b */ /* 0x000e620000000200 */
[----:B-----5:R-:W-:-:S04]  /*47d0*/  FMUL.FTZ R0, R34, c[0x0][0x320] ;  /* 0x0000c80022007a20 */ /* 0x020fc80000410000 */
[----:B------:R5:W1:Y:S02]  /*47e0*/  MUFU.TANH R90, R0 ;  /* 0x00000000005a7308 */ /* 0x000a640000002400 */
[----:B-----5:R-:W-:-:S06]  /*47f0*/  FMUL.FTZ R0, R35, c[0x0][0x320] ;  /* 0x0000c80023007a20 */ /* 0x020fcc0000410000 */
[----:B------:R5:W1:Y:S01]  /*4800*/  MUFU.TANH R86, R0 ;  /* 0x0000000000567308 */ /* 0x000a620000002400 */
[----:B------:R-:W-:Y:S01]  /*4810*/  HMMA.16816.F32 R32, R8, R48, R28 ;  /* 0x000000300820723c */ /* 0x000fe2000000181c */
[----:B-----5:R-:W-:-:S06]  /*4820*/  FMUL.FTZ R0, R16, c[0x0][0x320] ;  /* 0x0000c80010007a20 */ /* 0x020fcc0000410000 */
[----:B------:R5:W1:Y:S01]  /*4830*/  MUFU.TANH R85, R0 ;  /* 0x0000000000557308 */ /* 0x000a620000002400 */
[----:B------:R-:W-:Y:S01]  /*4840*/  HMMA.16816.F32 R72, R20, R68, R108 ;  /* 0x000000441448723c */ /* 0x000fe2000000186c */
[----:B-----5:R-:W-:-:S06]  /*4850*/  FMUL.FTZ R0, R17, c[0x0][0x320] ;  /* 0x0000c80011007a20 */ /* 0x020fcc0000410000 */
[----:B------:R5:W1:Y:S02]  /*4860*/  MUFU.TANH R84, R0 ;  /* 0x0000000000547308 */ /* 0x000a640000002400 */
[----:B-----5:R-:W-:-:S06]  /*4870*/  FMUL.FTZ R0, R18, c[0x0][0x320] ;  /* 0x0000c80012007a20 */ /* 0x020fcc0000410000 */
[----:B------:R5:W1:Y:S02]  /*4880*/  MUFU.TANH R69, R0 ;  /* 0x0000000000457308 */ /* 0x000a640000002400 */
[----:B-----5:R-:W-:Y:S02]  /*4890*/  FMUL.FTZ R0, R19, c[0x0][0x320] ;  /* 0x0000c80013007a20 */ /* 0x020fe40000410000 */
[----:B------:R-:W-:Y:S01]  /*48a0*/  HMMA.16816.F32 R16, R4, R54, R24 ;  /* 0x000000360410723c */ /* 0x000fe20000001818 */
[----:B------:R-:W5:Y:S03]  /*48b0*/  LDSM.16.M88.4 R52, [R244] ;  /* 0x00000000f434783b */ /* 0x000f660000000200 */
[----:B------:R1:W1:Y:S02]  /*48c0*/  MUFU.TANH R68, R0 ;  /* 0x0000000000447308 */ /* 0x0002640000002400 */
[----:B-1----:R-:W-:-:S06]  /*48d0*/  FMUL.FTZ R0, R40, c[0x0][0x320] ;  /* 0x0000c80028007a20 */ /* 0x002fcc0000410000 */
[----:B------:R1:W1:Y:S01]  /*48e0*/  MUFU.TANH R100, R0 ;  /* 0x0000000000647308 */ /* 0x0002620000002400 */
[----:B------:R-:W-:Y:S01]  /*48f0*/  HMMA.16816.F32 R24, R8, R50, R36 ;  /* 0x000000320818723c */ /* 0x000fe20000001824 */
[----:B------:R-:W-:Y:S01]  /*4900*/  LDSM.16.M88.4 R48, [R216+0x2000] ;  /* 0x00200000d830783b */ /* 0x000fe20000000200 */
[----:B-1----:R-:W-:-:S05]  /*4910*/  FMUL.FTZ R0, R41, c[0x0][0x320] ;  /* 0x0000c80029007a20 */ /* 0x002fca0000410000 */
[----:B------:R1:W1:Y:S01]  /*4920*/  MUFU.TANH R103, R0 ;  /* 0x0000000000677308 */ /* 0x0002620000002400 */
[----:B------:R-:W-:Y:S08]  /*4930*/  HMMA.16816.F32 R20, R20, R70, R112 ;  /* 0x000000461414723c */ /* 0x000ff00000001870 */
[----:B------:R-:W-:Y:S01]  /*4940*/  HMMA.16816.F32 R36, R4, R60, R32 ;  /* 0x0000003c0424723c */ /* 0x000fe20000001820 */
[----:B-1----:R-:W-:-:S04]  /*4950*/  FMUL.FTZ R0, R42, c[0x0][0x320] ;  /* 0x0000c8002a007a20 */ /* 0x002fc80000410000 */
[----:B------:R1:W1:Y:S03]  /*4960*/  MUFU.TANH R105, R0 ;  /* 0x0000000000697308 */ /* 0x0002660000002400 */
[C---:B------:R-:W-:Y:S01]  /*4970*/  HMMA.16816.F32 R32, R12.reuse, R58, R64 ;  /* 0x0000003a0c20723c */ /* 0x040fe20000001840 */
[----:B-1----:R-:W-:Y:S02]  /*4980*/  FMUL.FTZ R0, R43, c[0x0][0x320] ;  /* 0x0000c8002b007a20 */ /* 0x002fe40000410000 */
[----:B------:R-:W1:Y:S02]  /*4990*/  LDSM.16.M88.4 R40, [R217+0xb800] ;  /* 0x00b80000d928783b */ /* 0x000e640000000200 */
[----:B------:R2:W1:Y:S03]  /*49a0*/  MUFU.TANH R104, R0 ;  /* 0x0000000000687308 */ /* 0x0004660000002400 */
[----:B------:R-:W-:Y:S01]  /*49b0*/  HMMA.16816.F32 R28, R12, R56, R76 ;  /* 0x000000380c1c723c */ /* 0x000fe2000000184c */
[----:B--2---:R-:W-:-:S04]  /*49c0*/  FMUL.FTZ R0, R16, c[0x0][0x320] ;  /* 0x0000c80010007a20 */ /* 0x004fc80000410000 */
[----:B------:R2:W1:Y:S03]  /*49d0*/  MUFU.TANH R60, R0 ;  /* 0x00000000003c7308 */ /* 0x0004660000002400 */
[----:B------:R-:W-:Y:S02]  /*49e0*/  FMUL.FTZ R37, R37, c[0x0][0x320] ;  /* 0x0000c80025257a20 */ /* 0x000fe40000410000 */
[----:B------:R-:W-:Y:S02]  /*49f0*/  FMUL.FTZ R38, R38, c[0x0][0x320] ;  /* 0x0000c80026267a20 */ /* 0x000fe40000410000 */
[----:B--2---:R-:W-:-:S04]  /*4a00*/  FMUL.FTZ R0, R17, c[0x0][0x320] ;  /* 0x0000c80011007a20 */ /* 0x004fc80000410000 */
[----:B------:R2:W1:Y:S01]  /*4a10*/  MUFU.TANH R58, R0 ;  /* 0x00000000003a7308 */ /* 0x0004620000002400 */
[----:B------:R-:W-:Y:S02]  /*4a20*/  FMUL.FTZ R39, R39, c[0x0][0x320] ;  /* 0x0000c80027277a20 */ /* 0x000fe40000410000 */
[----:B--2---:R-:W-:-:S05]  /*4a30*/  FMUL.FTZ R0, R18, c[0x0][0x320] ;  /* 0x0000c80012007a20 */ /* 0x004fca0000410000 */
[----:B------:R2:W1:Y:S08]  /*4a40*/  MUFU.TANH R102, R0 ;  /* 0x0000000000667308 */ /* 0x0004700000002400 */
[----:B------:R-:W1:Y:S01]  /*4a50*/  MUFU.TANH R56, R37 ;  /* 0x0000002500387308 */ /* 0x000e620000002400 */
[----:B--2---:R-:W-:Y:S02]  /*4a60*/  FMUL.FTZ R0, R19, c[0x0][0x320] ;  /* 0x0000c80013007a20 */ /* 0x004fe40000410000 */
[C---:B-----5:R-:W-:Y:S05]  /*4a70*/  HMMA.16816.F32 R16, R12.reuse, R52, R72 ;  /* 0x000000340c10723c */ /* 0x060fea0000001848 */
[----:B------:R-:W2:Y:S03]  /*4a80*/  MUFU.TANH R99, R38 ;  /* 0x0000002600637308 */ /* 0x000ea60000002400 */
[----:B------:R-:W-:Y:S05]  /*4a90*/  HMMA.16816.F32 R12, R12, R54, R20 ;  /* 0x000000360c0c723c */ /* 0x000fea0000001814 */
[----:B------:R5:W1:Y:S08]  /*4aa0*/  MUFU.TANH R101, R0 ;  /* 0x0000000000657308 */ /* 0x000a700000002400 */
[----:B------:R1:W1:Y:S01]  /*4ab0*/  MUFU.TANH R98, R39 ;  /* 0x0000002700627308 */ /* 0x0002620000002400 */
[----:B-----5:R-:W-:-:S02]  /*4ac0*/  FMUL.FTZ R0, R36, c[0x0][0x320] ;  /* 0x0000c80024007a20 */ /* 0x020fc40000410000 */
[----:B-1----:R-:W1:Y:S01]  /*4ad0*/  LDSM.16.M88.4 R36, [R216+0x2800] ;  /* 0x00280000d824783b */ /* 0x002e620000000200 */
[C---:B------:R-:W-:Y:S08]  /*4ae0*/  HMMA.16816.F32 R28, R8.reuse, R44, R28 ;  /* 0x0000002c081c723c */ /* 0x040ff0000000181c */
[C---:B------:R-:W-:Y:S08]  /*4af0*/  HMMA.16816.F32 R32, R8.reuse, R46, R32 ;  /* 0x0000002e0820723c */ /* 0x040ff00000001820 */
[----:B------:R-:W-:Y:S08]  /*4b00*/  HMMA.16816.F32 R16, R8, R40, R16 ;  /* 0x000000280810723c */ /* 0x000ff00000001810 */
[----:B------:R-:W-:Y:S01]  /*4b10*/  HMMA.16816.F32 R24, R4, R62, R24 ;  /* 0x0000003e0418723c */ /* 0x000fe20000001818 */
[----:B------:R-:W-:Y:S01]  /*4b20*/  ISETP.GT.AND P0, PT, R136, R149, PT ;  /* 0x000000958800720c */ /* 0x000fe20003f04270 */
[----:B------:R1:W1:Y:S01]  /*4b30*/  MUFU.TANH R57, R0 ;  /* 0x0000000000397308 */ /* 0x0002620000002400 */
[----:B------:R-:W-:-:S05]  /*4b40*/  DEPBAR.LE SB0, 0x0 ;  /* 0x000080000000791a */ /* 0x000fca0000000000 */
[----:B------:R-:W-:Y:S08]  /*4b50*/  HMMA.16816.F32 R8, R8, R42, R12 ;  /* 0x0000002a0808723c */ /* 0x000ff0000000180c */
[C---:B------:R-:W-:Y:S08]  /*4b60*/  HMMA.16816.F32 R28, R4.reuse, R48, R28 ;  /* 0x00000030041c723c */ /* 0x040ff0000000181c */
[C---:B------:R-:W-:Y:S08]  /*4b70*/  HMMA.16816.F32 R20, R4.reuse, R50, R32 ;  /* 0x000000320414723c */ /* 0x040ff00000001820 */
[C---:B-1----:R-:W-:Y:S08]  /*4b80*/  HMMA.16816.F32 R12, R4.reuse, R36, R16 ;  /* 0x00000024040c723c */ /* 0x042ff00000001810 */
[----:B------:R-:W-:Y:S01]  /*4b90*/  HMMA.16816.F32 R4, R4, R38, R8 ;  /* 0x000000260404723c */ /* 0x000fe20000001808 */
        /* <DEDUP_REMOVED lines=42> */
[----:B------:R-:W-:-:S02]  /*4e40*/  ISETP.GT.AND P6, PT, R133, 0x5f, PT ;  /* 0x0000005f8500780c */ /* 0x000fc40003fc4270 */
[C---:B------:R-:W-:Y:S02]  /*4e50*/  IADD3 R249, R226.reuse, 0x2800, RZ ;  /* 0x00002800e2f97810 */ /* 0x040fe40007ffe0ff */
[C---:B------:R-:W-:Y:S02]  /*4e60*/  IADD3 R248, R226.reuse, 0x2000, RZ ;  /* 0x00002000e2f87810 */ /* 0x040fe40007ffe0ff */
[C---:B------:R-:W-:Y:S02]  /*4e70*/  IADD3 R247, R226.reuse, 0x1800, RZ ;  /* 0x00001800e2f77810 */ /* 0x040fe40007ffe0ff */
[C---:B------:R-:W-:Y:S02]  /*4e80*/  IADD3 R246, R226.reuse, 0x1000, RZ ;  /* 0x00001000e2f67810 */ /* 0x040fe40007ffe0ff */
[----:B------:R-:W-:Y:S01]  /*4e90*/  IADD3 R245, R226, 0x800, RZ ;  /* 0x00000800e2f57810 */ /* 0x000fe20007ffe0ff */
[----:B------:R-:W-:Y:S05]  /*4ea0*/  @!P0 BRA `(.L_x_2693) ;  /* 0x0000064000008947 */ /* 0x000fea0003800000 */
[----:B--234-:R-:W-:Y:S01]  /*4eb0*/  ISETP.NE.AND P5, PT, R148, 0x1, PT ;  /* 0x000000019400780c */ /* 0x01cfe20003fa5270 */
[----:B-1----:R-:W-:Y:S01]  /*4ec0*/  IMAD.MOV.U32 R6, RZ, RZ, RZ ;  /* 0x000000ffff067224 */ /* 0x002fe200078e00ff */
[----:B------:R-:W-:-:S04]  /*4ed0*/  IADD3 R2, R133, R134, R145 ;  /* 0x0000008685027210 */ /* 0x000fc80007ffe091 */
[----:B------:R-:W-:-:S05]  /*4ee0*/  IADD3 R2, R2, -0x60, RZ ;  /* 0xffffffa002027810 */ /* 0x000fca0007ffe0ff */
        /* <DEDUP_REMOVED lines=11> */
[----:B------:R-:W-:Y:S01]  /*4fa0*/  SHF.R.S32.HI R0, RZ, 0x1f, R7 ;  /* 0x0000001fff007819 */ /* 0x000fe20000011407 */
[----:B------:R1:W-:Y:S04]  /*4fb0*/  STL [R1+0x14], R7 ;  /* 0x0000140701007387 */ /* 0x0003e80000100800 */
[----:B------:R-:W-:-:S04]  /*4fc0*/  IMAD R0, R0, c[0x0][0x1e0], RZ ;  /* 0x0000780000007a24 */ /* 0x000fc800078e02ff */
[----:B------:R-:W-:-:S04]  /*4fd0*/  IMAD R0, R7, c[0x0][0x1e4], R0 ;  /* 0x0000790007007a24 */ /* 0x000fc800078e0200 */
[----:B------:R-:W-:Y:S01]  /*4fe0*/  IMAD.IADD R3, R3, 0x1, R0 ;  /* 0x0000000103037824 */ /* 0x000fe200078e0200 */
[----:B--2---:R1:W-:Y:S01]  /*4ff0*/  STL [R1+0x10], R6 ;  /* 0x0000100601007387 */ /* 0x0043e20000100800 */
[----:B------:R-:W-:Y:S02]  /*5000*/  SHF.R.S32.HI R0, RZ, 0x1f, R6 ;  /* 0x0000001fff007819 */ /* 0x000fe40000011406 */
        /* <DEDUP_REMOVED lines=8> */
[----:B------:R2:W3:Y:S02]  /*5090*/  SHFL.IDX PT, R4, R5, RZ, 0x181f ;  /* 0x00181fff05047589 */ /* 0x0004e400000e0000 */
.L_x_2738:
[----:B------:R-:W-:Y:S05]  /*50a0*/  BRA.DIV ~URZ, `(.L_x_2695) ;  /* 0x00010d327f007947 */ /* 0x000fea000b800000 */
[----:B-1----:R-:W4:Y:S04]  /*50b0*/  LDL R6, [R1+0xc] ;  /* 0x00000c0001067983 */ /* 0x002f280000100800 */
[----:B------:R-:W5:Y:S04]  /*50c0*/  LDL R39, [R1+0x28] ;  /* 0x0000280001277983 */ /* 0x000f680000100800 */
[----:B--2---:R-:W2:Y:S04]  /*50d0*/  LDL R38, [R1+0x24] ;  /* 0x0000240001267983 */ /* 0x004ea80000100800 */
[----:B---3--:R-:W3:Y:S04]  /*50e0*/  LDL R37, [R1+0x20] ;  /* 0x0000200001257983 */ /* 0x008ee80000100800 */
[----:B------:R-:W1:Y:S04]  /*50f0*/  SHFL.IDX PT, R3, R22, RZ, 0x181f ;  /* 0x00181fff16037589 */ /* 0x000e6800000e0000 */
[----:B------:R-:W1:Y:S04]  /*5100*/  SHFL.IDX PT, R0, R22, 0x1, 0x181f ;  /* 0x00381f0016007f89 */ /* 0x000e6800000e0000 */
[----:B------:R-:W1:Y:S02]  /*5110*/  SHFL.IDX PT, R2, R5, 0x1, 0x181f ;  /* 0x00381f0005027f89 */ /* 0x000e6400000e0000 */
[----:B-1----:R-:W-:-:S02]  /*5120*/  IADD3 R20, P0, R3, R137, RZ ;  /* 0x0000008903147210 */ /* 0x002fc40007f1e0ff */
[C---:B------:R-:W-:Y:S02]  /*5130*/  IADD3 R18, P2, R3.reuse, R138, RZ ;  /* 0x0000008a03127210 */ /* 0x040fe40007f5e0ff */
[C---:B------:R-:W-:Y:S01]  /*5140*/  IADD3 R14, P1, R3.reuse, R140, RZ ;  /* 0x0000008c030e7210 */ /* 0x040fe20007f3e0ff */
[--C-:B------:R-:W-:Y:S01]  /*5150*/  IMAD.X R21, R4, 0x1, R128.reuse, P0 ;  /* 0x0000000104157824 */ /* 0x100fe200000e0680 */
[----:B------:R-:W-:Y:S01]  /*5160*/  IADD3 R12, P0, R0, R137, RZ ;  /* 0x00000089000c7210 */ /* 0x000fe20007f1e0ff */
[C---:B------:R-:W-:Y:S01]  /*5170*/  IMAD.X R19, R4.reuse, 0x1, R129, P2 ;  /* 0x0000000104137824 */ /* 0x040fe200010e0681 */
[-C--:B------:R-:W-:Y:S01]  /*5180*/  IADD3 R16, P4, R3, R139.reuse, RZ ;  /* 0x0000008b03107210 */ /* 0x080fe20007f9e0ff */
[----:B------:R-:W-:Y:S01]  /*5190*/  IMAD.X R15, R4, 0x1, R131, P1 ;  /* 0x00000001040f7824 */ /* 0x000fe200008e0683 */
[----:B------:R-:W-:Y:S01]  /*51a0*/  IADD3 R10, P2, R0, R138, RZ ;  /* 0x0000008a000a7210 */ /* 0x000fe20007f5e0ff */
[----:B------:R-:W-:Y:S01]  /*51b0*/  IMAD.X R13, R2, 0x1, R128, P0 ;  /* 0x00000001020d7824 */ /* 0x000fe200000e0680 */
[----:B------:R-:W-:Y:S01]  /*51c0*/  IADD3 R8, P1, R0, R139, RZ ;  /* 0x0000008b00087210 */ /* 0x000fe20007f3e0ff */
[----:B------:R-:W-:-:S02]  /*51d0*/  IMAD.X R17, R4, 0x1, R130, P4 ;  /* 0x0000000104117824 */ /* 0x000fc400020e0682 */
[C---:B------:R-:W-:Y:S01]  /*51e0*/  IMAD.X R11, R2.reuse, 0x1, R129, P2 ;  /* 0x00000001020b7824 */ /* 0x040fe200010e0681 */
[----:B------:R1:W1:Y:S01]  /*51f0*/  SHFL.IDX PT, R4, R5, 0x2, 0x181f ;  /* 0x00581f0005047f89 */ /* 0x00026200000e0000 */
[----:B------:R-:W-:Y:S01]  /*5200*/  IMAD.X R9, R2, 0x1, R130, P1 ;  /* 0x0000000102097824 */ /* 0x000fe200008e0682 */
[----:B----4-:R-:W-:Y:S02]  /*5210*/  ISETP.GE.AND P3, PT, R6, c[0x0][0x1d4], PT ;  /* 0x0000750006007a0c */ /* 0x010fe40003f66270 */
[----:B------:R-:W-:Y:S02]  /*5220*/  IADD3 R6, P0, R0, R140, RZ ;  /* 0x0000008c00067210 */ /* 0x000fe40007f1e0ff */
[----:B-----5:R-:W-:Y:S01]  /*5230*/  ISETP.GE.AND P2, PT, R39, c[0x0][0x1d4], PT ;  /* 0x0000750027007a0c */ /* 0x020fe20003f46270 */
[----:B------:R4:W1:Y:S02]  /*5240*/  SHFL.IDX PT, R0, R22, 0x2, 0x181f ;  /* 0x00581f0016007f89 */ /* 0x00086400000e0000 */
[----:B------:R-:W-:Y:S01]  /*5250*/  IMAD.X R7, R2, 0x1, R131, P0 ;  /* 0x0000000102077824 */ /* 0x000fe200000e0683 */
[----:B--2---:R-:W-:-:S02]  /*5260*/  ISETP.GE.AND P1, PT, R38, c[0x0][0x1d4], PT ;  /* 0x0000750026007a0c */ /* 0x004fc40003f26270 */
[----:B---3--:R-:W-:-:S03]  /*5270*/  ISETP.GE.AND P0, PT, R37, c[0x0][0x1d4], PT ;  /* 0x0000750025007a0c */ /* 0x008fc60003f06270 */
[----:B------:R4:W-:Y:S04]  /*5280*/  LDGSTS.E.BYPASS.LTC128B.128 [R251+0xc100], [R20.64], !P3 ;  /* 0x0c10000014fb7fae */ /* 0x0009e8000d901d46 */
[----:B------:R4:W-:Y:S04]  /*5290*/  LDGSTS.E.BYPASS.LTC128B.128 [R251+0xf100], [R18.64], !P2 ;  /* 0x0f10000012fb7fae */ /* 0x0009e8000d101d46 */
[----:B------:R4:W-:Y:S04]  /*52a0*/  LDGSTS.E.BYPASS.LTC128B.128 [R251+0x12100], [R16.64], !P1 ;  /* 0x1210000010fb7fae */ /* 0x0009e8000c901d46 */
[----:B------:R2:W-:Y:S04]  /*52b0*/  LDGSTS.E.BYPASS.LTC128B.128 [R251+0x15100], [R14.64], !P0 ;  /* 0x151000000efb7fae */ /* 0x0005e8000c101d46 */
[----:B------:R3:W-:Y:S04]  /*52c0*/  LDGSTS.E.BYPASS.LTC128B.128 [R251+0xd100], [R12.64], !P3 ;  /* 0x0d1000000cfb7fae */ /* 0x0007e8000d901d46 */
[----:B------:R4:W-:Y:S04]  /*52d0*/  LDGSTS.E.BYPASS.LTC128B.128 [R251+0x10100], [R10.64], !P2 ;  /* 0x101000000afb7fae */ /* 0x0009e8000d101d46 */
[----:B------:R4:W-:Y:S04]  /*52e0*/  LDGSTS.E.BYPASS.LTC128B.128 [R251+0x13100], [R8.64], !P1 ;  /* 0x1310000008fb7fae */ /* 0x0009e8000c901d46 */
[----:B------:R5:W-:Y:S01]  /*52f0*/  LDGSTS.E.BYPASS.LTC128B.128 [R251+0x16100], [R6.64], !P0 ;  /* 0x1610000006fb7fae */ /* 0x000be2000c101d46 */
[----:B--2---:R-:W-:-:S02]  /*5300*/  SEL R14, RZ, 0x10, P2 ;  /* 0x00000010ff0e7807 */ /* 0x004fc40001000000 */
[----:B---3--:R-:W-:Y:S02]  /*5310*/  SEL R13, RZ, 0x10, P1 ;  /* 0x00000010ff0d7807 */ /* 0x008fe40000800000 */
[----:B------:R-:W-:Y:S02]  /*5320*/  SEL R12, RZ, 0x10, P0 ;  /* 0x00000010ff0c7807 */ /* 0x000fe40000000000 */
[----:B-----5:R-:W-:-:S04]  /*5330*/  SEL R7, RZ, 0x10, P3 ;  /* 0x00000010ff077807 */ /* 0x020fc80001800000 */
.L_x_2739:
[----:B-1--4-:R-:W-:Y:S02]  /*5340*/  IADD3 R10, -R7, 0x10, RZ ;  /* 0x00000010070a7810 */ /* 0x012fe40007ffe1ff */
[----:B------:R-:W-:Y:S02]  /*5350*/  IADD3 R2, -R14, 0x10, RZ ;  /* 0x000000100e027810 */ /* 0x000fe40007ffe1ff */
[----:B------:R-:W-:Y:S02]  /*5360*/  LOP3.LUT R10, R10, 0xf, RZ, 0xc0, !PT ;  /* 0x0000000f0a0a7812 */ /* 0x000fe400078ec0ff */
[----:B------:R-:W-:-:S02]  /*5370*/  IADD3 R6, -R13, 0x10, RZ ;  /* 0x000000100d067810 */ /* 0x000fc40007ffe1ff */
[----:B------:R-:W-:Y:S02]  /*5380*/  LOP3.LUT R2, R2, 0xf, RZ, 0xc0, !PT ;  /* 0x0000000f02027812 */ /* 0x000fe400078ec0ff */
[-C--:B------:R-:W-:Y:S02]  /*5390*/  IADD3 R10, P1, P0, R10, R0.reuse, R137 ;  /* 0x000000000a0a7210 */ /* 0x080fe4000783e089 */
[----:B------:R-:W-:Y:S02]  /*53a0*/  LOP3.LUT R6, R6, 0xf, RZ, 0xc0, !PT ;  /* 0x0000000f06067812 */ /* 0x000fe400078ec0ff */
[----:B------:R-:W-:Y:S02]  /*53b0*/  IADD3 R3, -R12, 0x10, RZ ;  /* 0x000000100c037810 */ /* 0x000fe40007ffe1ff */
[----:B------:R-:W-:Y:S02]  /*53c0*/  IADD3 R8, P3, P2, R2, R0, R138 ;  /* 0x0000000002087210 */ /* 0x000fe40007a7e08a */
[----:B------:R-:W-:-:S02]  /*53d0*/  IADD3.X R11, RZ, R4, R128, P1, P0 ;  /* 0x00000004ff0b7210 */ /* 0x000fc40000fe0480 */
[----:B------:R-:W-:Y:S02]  /*53e0*/  IADD3 R6, P1, P0, R6, R0, R139 ;  /* 0x0000000006067210 */ /* 0x000fe4000783e08b */
[----:B------:R-:W-:Y:S02]  /*53f0*/  LOP3.LUT R2, R3, 0xf, RZ, 0xc0, !PT ;  /* 0x0000000f03027812 */ /* 0x000fe400078ec0ff */
[-C--:B------:R-:W-:Y:S02]  /*5400*/  IADD3.X R9, RZ, R4.reuse, R129, P3, P2 ;  /* 0x00000004ff097210 */ /* 0x080fe40001fe4481 */
[----:B------:R-:W-:Y:S02]  /*5410*/  ISETP.NE.U32.AND P3, PT, R7, RZ, PT ;  /* 0x000000ff0700720c */ /* 0x000fe40003f65070 */
[----:B------:R-:W-:Y:S02]  /*5420*/  IADD3.X R7, RZ, R4, R130, P1, P0 ;  /* 0x00000004ff077210 */ /* 0x000fe40000fe0482 */
[----:B------:R-:W-:-:S02]  /*5430*/  IADD3 R2, P1, P0, R2, R0, R140 ;  /* 0x0000000002027210 */ /* 0x000fc4000783e08c */
[----:B------:R-:W-:Y:S02]  /*5440*/  ISETP.NE.U32.AND P2, PT, R14, RZ, PT ;  /* 0x000000ff0e00720c */ /* 0x000fe40003f45070 */
[----:B------:R-:W-:Y:S02]  /*5450*/  IADD3.X R3, RZ, R4, R131, P1, P0 ;  /* 0x00000004ff037210 */ /* 0x000fe40000fe0483 */
[----:B------:R-:W-:Y:S02]  /*5460*/  ISETP.NE.U32.AND P1, PT, R13, RZ, PT ;  /* 0x000000ff0d00720c */ /* 0x000fe40003f25070 */
[----:B------:R-:W-:Y:S01]  /*5470*/  ISETP.NE.U32.AND P0, PT, R12, RZ, PT ;  /* 0x000000ff0c00720c */ /* 0x000fe20003f05070 */
[----:B------:R-:W-:Y:S01]  /*5480*/  @!PT LDS RZ, [RZ] ;  /* 0x00000000fffff984 */ /* 0x000fe20000000800 */
[----:B------:R-:W-:Y:S01]  /*5490*/  @!PT LDS RZ, [RZ] ;  /* 0x00000000fffff984 */ /* 0x000fe20000000800 */
[----:B------:R-:W-:Y:S01]  /*54a0*/  @!PT LDS RZ, [RZ] ;  /* 0x00000000fffff984 */ /* 0x000fe20000000800 */
[----:B------:R1:W-:Y:S06]  /*54b0*/  LDGSTS.E.BYPASS.LTC128B.128.ZFILL [R251+0xe100], [R10.64], P3 ;  /* 0x0e1000000afb7fae */ /* 0x0003ec0009941d46 */
[----:B------:R1:W-:Y:S04]  /*54c0*/  LDGSTS.E.BYPASS.LTC128B.128.ZFILL [R251+0x11100], [R8.64], P2 ;  /* 0x1110000008fb7fae */ /* 0x0003e80009141d46 */
[----:B------:R1:W-:Y:S04]  /*54d0*/  LDGSTS.E.BYPASS.LTC128B.128.ZFILL [R251+0x14100], [R6.64], P1 ;  /* 0x1410000006fb7fae */ /* 0x0003e80008941d46 */
[----:B------:R1:W-:Y:S02]  /*54e0*/  LDGSTS.E.BYPASS.LTC128B.128.ZFILL [R251+0x17100], [R2.64], P0 ;  /* 0x1710000002fb7fae */ /* 0x0003e40008141d46 */
.L_x_2693:
[----:B--234-:R-:W-:Y:S05]  /*54f0*/  BSYNC B0 ;  /* 0x0000000000007941 */ /* 0x01cfea0003800000 */
.L_x_2692:
[----:B-1----:R-:W2:Y:S01]  /*5500*/  LDL R3, [R1+0x7c] ;  /* 0x00007c0001037983 */ /* 0x002ea20000100800 */
[----:B------:R-:W-:-:S03]  /*5510*/  IMAD.MOV.U32 R4, RZ, RZ, c[0x0][0x2c4] ;  /* 0x0000b100ff047624 */ /* 0x000fc600078e00ff */
[----:B------:R-:W2:Y:S04]  /*5520*/  LDL R0, [R1+0x18c] ;  /* 0x00018c0001007983 */ /* 0x000ea80000100800 */
[----:B------:R-:W3:Y:S01]  /*5530*/  LDL R2, [R1+0x68] ;  /* 0x0000680001027983 */ /* 0x000ee20000100800 */
[----:B------:R-:W-:-:S03]  /*5540*/  ISETP.NE.AND P0, PT, R4, 0x1, PT ;  /* 0x000000010400780c */ /* 0x000fc60003f05270 */
[----:B------:R-:W0:Y:S01]  /*5550*/  LDGDEPBAR ;  /* 0x00000000000079af */ /* 0x000e220000000000 */
[----:B--2---:R-:W-:-:S05]  /*5560*/  IMAD.IADD R3, R0, 0x1, R3 ;  /* 0x0000000100037824 */ /* 0x004fca00078e0203 */
[----:B------:R1:W-:Y:S04]  /*5570*/  STL [R1+0x30], R3 ;  /* 0x0000300301007387 */ /* 0x0003e80000100800 */
[----:B------:R-:W-:Y:S01]  /*5580*/  @P0 IMAD.HI.U32 R0, R3, c[0x0][0x2c8], RZ ;  /* 0x0000b20003000a27 */ /* 0x000fe200078e00ff */
[----:B---3--:R-:W-:Y:S02]  /*5590*/  IADD3 R5, -R2, 0x1, R132 ;  /* 0x0000000102057810 */ /* 0x008fe40007ffe184 */
[----:B------:R-:W-:Y:S01]  /*55a0*/  MOV R4, R3 ;  /* 0x0000000300047202 */ /* 0x000fe20000000f00 */
[----:B------:R-:W-:Y:S01]  /*55b0*/  IMAD.IADD R6, R132, 0x1, -R2 ;  /* 0x0000000184067824 */ /* 0x000fe200078e0a02 */
[----:B------:R-:W-:Y:S02]  /*55c0*/  @P0 SHF.R.U32.HI R4, RZ, c[0x0][0x2cc], R0 ;  /* 0x0000b300ff040a19 */ /* 0x000fe40000011600 */
[----:B------:R-:W-:Y:S01]  /*55d0*/  IADD3 R5, R5, -c[0x0][0x168], RZ ;  /* 0x80005a0005057a10 */ /* 0x000fe20007ffe0ff */
[----:B------:R-:W-:Y:S05]  /*55e0*/  BRA.DIV ~URZ, `(.L_x_2696) ;  /* 0x00010d127f007947 */ /* 0x000fea000b800000 */
[----:B------:R2:W3:Y:S02]  /*55f0*/  SHFL.IDX PT, R0, R4, RZ, 0x1c1f ;  /* 0x001c1fff04007589 */ /* 0x0004e400000e0000 */
.L_x_2740:
[----:B---3--:R-:W-:-:S05]  /*5600*/  IMAD.IADD R0, R5, 0x1, R0 ;  /* 0x0000000105007824 */ /* 0x008fca00078e0200 */
[----:B------:R-:W-:-:S04]  /*5610*/  IMNMX R0, R6, R0, PT ;  /* 0x0000000006007217 */ /* 0x000fc80003800200 */
[C---:B------:R-:W-:Y:S02]  /*5620*/  ISETP.GT.AND P0, PT, R0.reuse, RZ, PT ;  /* 0x000000ff0000720c */ /* 0x040fe40003f04270 */
[----:B------:R-:W-:Y:S02]  /*5630*/  ISETP.GT.AND P1, PT, R0, 0x1, PT ;  /* 0x000000010000780c */ /* 0x000fe40003f24270 */
[----:B------:R-:W-:Y:S02]  /*5640*/  FSEL R7, R116, -INF , P0 ;  /* 0xff80000074077808 */ /* 0x000fe40000000000 */
[C---:B------:R-:W-:Y:S02]  /*5650*/  ISETP.GT.AND P4, PT, R0.reuse, 0x9, PT ;  /* 0x000000090000780c */ /* 0x040fe40003f84270 */
[----:B------:R-:W-:Y:S02]  /*5660*/  ISETP.GT.AND P0, PT, R0, 0x10, PT ;  /* 0x000000100000780c */ /* 0x000fe40003f04270 */
        /* <DEDUP_REMOVED lines=44> */
[----:B------:R-:W3:Y:S01]  /*5930*/  SHFL.IDX PT, R0, R4, 0x1, 0x1c1f ;  /* 0x003c1f0004007f89 */ /* 0x000ee200000e0000 */
[----:B------:R-:W-:-:S04]  /*5940*/  FMNMX.FTZ R2, R7, R8, !PT ;  /* 0x0000000807027209 */ /* 0x000fc80007810000 */
[----:B------:R-:W-:-:S04]  /*5950*/  FMNMX.FTZ R2, R12, R2, !PT ;  /* 0x000000020c027209 */ /* 0x000fc80007810000 */
[----:B------:R-:W-:-:S04]  /*5960*/  FMNMX.FTZ R2, R14, R2, !PT ;  /* 0x000000020e027209 */ /* 0x000fc80007810000 */
[----:B------:R-:W-:-:S04]  /*5970*/  FMNMX.FTZ R2, R15, R2, !PT ;  /* 0x000000020f027209 */ /* 0x000fc80007810000 */
[----:B------:R-:W-:-:S04]  /*5980*/  FMNMX.FTZ R2, R16, R2, !PT ;  /* 0x0000000210027209 */ /* 0x000fc80007810000 */
[----:B------:R-:W-:Y:S01]  /*5990*/  FMNMX.FTZ R2, R18, R2, !PT ;  /* 0x0000000212027209 */ /* 0x000fe20007810000 */
[----:B---3--:R-:W-:-:S03]  /*59a0*/  IMAD.IADD R0, R5, 0x1, R0 ;  /* 0x0000000105007824 */ /* 0x008fc600078e0200 */
        /* <DEDUP_REMOVED lines=10> */
[----:B-1----:R-:W-:Y:S02]  /*5a50*/  FMNMX.FTZ R3, R5, R6, !PT ;  /* 0x0000000605037209 */ /* 0x002fe40007810000 */
        /* <DEDUP_REMOVED lines=31> */
[C---:B------:R-:W-:Y:S02]  /*5c50*/  ISETP.GT.AND P0, PT, R0.reuse, 0x31, PT ;  /* 0x000000310000780c */ /* 0x040fe40003f04270 */
        /* <DEDUP_REMOVED lines=43> */
[----:B------:R-:W-:Y:S02]  /*5f10*/  FSEL R88, R30, -INF , P0 ;  /* 0xff8000001e587808 */ /* 0x000fe40000000000 */
[----:B------:R-:W-:Y:S02]  /*5f20*/  FMNMX.FTZ R2, R89, R3, !PT ;  /* 0x0000000359027209 */ /* 0x000fe40007810000 */
[----:B------:R-:W1:Y:S02]  /*5f30*/  SHFL.BFLY PT, R3, R0, 0x2, 0x1f ;  /* 0x0c401f0000037f89 */ /* 0x000e6400000e0000 */
[----:B------:R-:W-:-:S05]  /*5f40*/  FMNMX.FTZ R2, R88, R2, !PT ;  /* 0x0000000258027209 */ /* 0x000fca0007810000 */
[----:B------:R-:W3:Y:S01]  /*5f50*/  SHFL.BFLY PT, R24, R2, 0x2, 0x1f ;  /* 0x0c401f0002187f89 */ /* 0x000ee200000e0000 */
[----:B-1----:R-:W-:-:S05]  /*5f60*/  FMNMX.FTZ R0, R3, R0, !PT ;  /* 0x0000000003007209 */ /* 0x002fca0007810000 */
[----:B------:R-:W1:Y:S01]  /*5f70*/  SHFL.BFLY PT, R132, R0, 0x1, 0x1f ;  /* 0x0c201f0000847f89 */ /* 0x000e6200000e0000 */
[----:B---3--:R-:W-:-:S05]  /*5f80*/  FMNMX.FTZ R24, R2, R24, !PT ;  /* 0x0000001802187209 */ /* 0x008fca0007810000 */
[----:B------:R3:W4:Y:S01]  /*5f90*/  SHFL.BFLY PT, R3, R24, 0x1, 0x1f ;  /* 0x0c201f0018037f89 */ /* 0x00072200000e0000 */
[----:B-1----:R-:W-:-:S05]  /*5fa0*/  FMNMX.FTZ R132, R0, R132, !PT ;  /* 0x0000008400847209 */ /* 0x002fca0007810000 */
.L_x_2741:
[C---:B------:R-:W-:Y:S01]  /*5fb0*/  FMUL.FTZ R2, R132.reuse, c[0x0][0x2d0] ;  /* 0x0000b40084027a20 */ /* 0x040fe20000410000 */
[----:B------:R-:W-:Y:S01]  /*5fc0*/  FSETP.NEU.FTZ.AND P0, PT, R132, -INF , PT ;  /* 0xff8000008400780b */ /* 0x000fe20003f1d000 */
[----:B------:R-:W-:Y:S01]  /*5fd0*/  WARPSYNC 0xffffffff ;  /* 0xffffffff00007948 */ /* 0x000fe20003800000 */
[----:B---34-:R-:W-:Y:S01]  /*5fe0*/  FMNMX.FTZ R24, R3, R24, !PT ;  /* 0x0000001803187209 */ /* 0x018fe20007810000 */
[----:B------:R-:W-:Y:S01]  /*5ff0*/  LDSM.16.MT88.4 R36, [R218+0x800] ;  /* 0x00080000da24783b */ /* 0x000fe20000004200 */
[----:B------:R-:W-:Y:S02]  /*6000*/  FSEL R2, R2, RZ, P0 ;  /* 0x000000ff02027208 */ /* 0x000fe40000000000 */
[----:B------:R-:W-:Y:S01]  /*6010*/  FSETP.NEU.FTZ.AND P0, PT, R24, -INF , PT ;  /* 0xff8000001800780b */ /* 0x000fe20003f1d000 */
[----:B------:R-:W-:Y:S02]  /*6020*/  LDSM.16.MT88.4 R32, [R219] ;  /* 0x00000000db20783b */ /* 0x000fe40000004200 */
[----:B------:R-:W-:-:S02]  /*6030*/  FFMA.FTZ R0, R7, c[0x0][0x2d0], -R2 ;  /* 0x0000b40007007a23 */ /* 0x000fc40000010802 */
[--C-:B------:R-:W-:Y:S01]  /*6040*/  FFMA.FTZ R3, R18, c[0x0][0x2d0], -R2.reuse ;  /* 0x0000b40012037a23 */ /* 0x100fe20000010802 */
[----:B------:R-:W-:Y:S01]  /*6050*/  LDSM.16.MT88.4 R60, [R219+0x800] ;  /* 0x00080000db3c783b */ /* 0x000fe20000004200 */
[----:B------:R1:W-:Y:S03]  /*6060*/  MUFU.EX2 R120, R0 ;  /* 0x0000000000787308 */ /* 0x0003e60000000800 */
[----:B------:R-:W-:Y:S04]  /*6070*/  LDSM.16.MT88.4 R72, [R218+0x3000] ;  /* 0x00300000da48783b */ /* 0x000fe80000004200 */
[----:B------:R-:W-:Y:S01]  /*6080*/  LDSM.16.MT88.4 R56, [R220] ;  /* 0x00000000dc38783b */ /* 0x000fe20000004200 */
        /* <DEDUP_REMOVED lines=9> */
[----:B------:R-:W3:Y:S03]  /*6120*/  MUFU.EX2 R134, R3 ;  /* 0x0000000300867308 */ /* 0x000ee60000000800 */
[----:B------:R-:W-:Y:S04]  /*6130*/  LDSM.16.MT88.4 R80, [R219+0x3800] ;  /* 0x00380000db50783b */ /* 0x000fe80000004200 */
[----:B------:R-:W-:Y:S01]  /*6140*/  LDSM.16.MT88.4 R84, [R220+0x3000] ;  /* 0x00300000dc54783b */ /* 0x000fe20000004200 */
[----:B-1----:R-:W-:Y:S01]  /*6150*/  FFMA.FTZ R0, R12, c[0x0][0x2d0], -R2 ;  /* 0x0000b4000c007a23 */ /* 0x002fe20000010802 */
[----:B----4-:R-:W-:-:S03]  /*6160*/  F2FP.PACK_AB R20, R27, R120 ;  /* 0x000000781b14723e */ /* 0x010fc600000000ff */
[----:B------:R1:W-:Y:S01]  /*6170*/  MUFU.EX2 R125, R0 ;  /* 0x00000000007d7308 */ /* 0x0003e20000000800 */
[----:B---3--:R-:W-:Y:S01]  /*6180*/  F2FP.PACK_AB R18, R134, R131 ;  /* 0x000000838612723e */ /* 0x008fe200000000ff */
[----:B-1----:R-:W-:-:S06]  /*6190*/  FFMA.FTZ R0, R14, c[0x0][0x2d0], -R2 ;  /* 0x0000b4000e007a23 */ /* 0x002fcc0000010802 */
[----:B------:R1:W3:Y:S02]  /*61a0*/  MUFU.EX2 R127, R0 ;  /* 0x00000000007f7308 */ /* 0x0002e40000000800 */
[----:B-1----:R-:W-:Y:S01]  /*61b0*/  FFMA.FTZ R0, R15, c[0x0][0x2d0], -R2 ;  /* 0x0000b4000f007a23 */ /* 0x002fe20000010802 */
[----:B---3--:R-:W-:-:S05]  /*61c0*/  F2FP.PACK_AB R22, R127, R125 ;  /* 0x0000007d7f16723e */ /* 0x008fca00000000ff */
[----:B------:R1:W-:Y:S02]  /*61d0*/  MUFU.EX2 R128, R0 ;  /* 0x0000000000807308 */ /* 0x0003e40000000800 */
[----:B-1----:R-:W-:-:S06]  /*61e0*/  FFMA.FTZ R0, R16, c[0x0][0x2d0], -R2 ;  /* 0x0000b40010007a23 */ /* 0x002fcc0000010802 */
[----:B------:R1:W3:Y:S02]  /*61f0*/  MUFU.EX2 R129, R0 ;  /* 0x0000000000817308 */ /* 0x0002e40000000800 */
[----:B-1----:R-:W-:Y:S01]  /*6200*/  FMUL.FTZ R0, R24, c[0x0][0x2d0] ;  /* 0x0000b40018007a20 */ /* 0x002fe20000410000 */
[----:B---3--:R-:W-:-:S04]  /*6210*/  F2FP.PACK_AB R16, R129, R128 ;  /* 0x000000808110723e */ /* 0x008fc800000000ff */
[----:B------:R-:W-:-:S05]  /*6220*/  FSEL R0, R0, RZ, P0 ;  /* 0x000000ff00007208 */ /* 0x000fca0000000000 */
[----:B------:R-:W-:-:S04]  /*6230*/  FFMA.FTZ R3, R5, c[0x0][0x2d0], -R0 ;  /* 0x0000b40005037a23 */ /* 0x000fc80000010800 */
[----:B------:R1:W-:Y:S02]  /*6240*/  MUFU.EX2 R26, R3 ;  /* 0x00000003001a7308 */ /* 0x0003e40000000800 */
[--C-:B-1----:R-:W-:Y:S02]  /*6250*/  FFMA.FTZ R3, R6, c[0x0][0x2d0], -R0.reuse ;  /* 0x0000b40006037a23 */ /* 0x102fe40000010800 */
[----:B--2---:R-:W1:Y:S04]  /*6260*/  LDSM.16.MT88.4 R4, [R218] ;  /* 0x00000000da04783b */ /* 0x004e680000004200 */
        /* <DEDUP_REMOVED lines=9> */
[C---:B-1----:R-:W-:Y:S08]  /*6300*/  HMMA.16816.F32 R28, R20.reuse, R4, RZ ;  /* 0x00000004141c723c */ /* 0x042ff000000018ff */
[----:B------:R-:W-:Y:S01]  /*6310*/  HMMA.16816.F32 R8, R20, R6, RZ ;  /* 0x000000061408723c */ /* 0x000fe200000018ff */
[----:B--2---:R-:W-:-:S02]  /*6320*/  FFMA.FTZ R3, R13, c[0x0][0x2d0], -R0 ;  /* 0x0000b4000d037a23 */ /* 0x004fc40000010800 */
[----:B------:R-:W1:Y:S02]  /*6330*/  LDSM.16.MT88.4 R12, [R221] ;  /* 0x00000000dd0c783b */ /* 0x000e640000004200 */
[----:B------:R2:W3:Y:S03]  /*6340*/  MUFU.EX2 R133, R3 ;  /* 0x0000000300857308 */ /* 0x0004e60000000800 */
[C---:B------:R-:W-:Y:S08]  /*6350*/  HMMA.16816.F32 R4, R20.reuse, R32, RZ ;  /* 0x000000201404723c */ /* 0x040ff000000018ff */
[----:B------:R-:W-:Y:S01]  /*6360*/  HMMA.16816.F32 R52, R20, R34, RZ ;  /* 0x000000221434723c */ /* 0x000fe200000018ff */
[----:B--2---:R-:W-:Y:S01]  /*6370*/  FFMA.FTZ R3, R17, c[0x0][0x2d0], -R0 ;  /* 0x0000b40011037a23 */ /* 0x004fe20000010800 */
[----:B---3--:R-:W-:-:S06]  /*6380*/  F2FP.PACK_AB R17, R133, R130 ;  /* 0x000000828511723e */ /* 0x008fcc00000000ff */
[----:B------:R-:W-:Y:S01]  /*6390*/  HMMA.16816.F32 R32, R20, R56, RZ ;  /* 0x000000381420723c */ /* 0x000fe200000018ff */
[----:B------:R2:W-:Y:S02]  /*63a0*/  MUFU.EX2 R136, R3 ;  /* 0x0000000300887308 */ /* 0x0005e40000000800 */
[----:B--2---:R-:W-:-:S06]  /*63b0*/  FFMA.FTZ R3, R19, c[0x0][0x2d0], -R0 ;  /* 0x0000b40013037a23 */ /* 0x004fcc0000010800 */
[----:B------:R-:W2:Y:S02]  /*63c0*/  MUFU.EX2 R137, R3 ;  /* 0x0000000300897308 */ /* 0x000ea40000000800 */
[----:B--2---:R-:W-:-:S07]  /*63d0*/  F2FP.PACK_AB R19, R137, R136 ;  /* 0x000000888913723e */ /* 0x004fce00000000ff */
[C---:B------:R-:W-:Y:S08]  /*63e0*/  HMMA.16816.F32 R40, R16.reuse, R36, R28 ;  /* 0x000000241028723c */ /* 0x040ff0000000181c */
[C---:B------:R-:W-:Y:S08]  /*63f0*/  HMMA.16816.F32 R8, R16.reuse, R38, R8 ;  /* 0x000000261008723c */ /* 0x040ff00000001808 */
[----:B------:R-:W-:Y:S08]  /*6400*/  HMMA.16816.F32 R4, R16, R60, R4 ;  /* 0x0000003c1004723c */ /* 0x000ff00000001804 */
[----:B------:R-:W-:Y:S01]  /*6410*/  MOV R146, R41 ;  /* 0x0000002900927202 */ /* 0x000fe20000000f00 */
[----:B-1----:R-:W-:Y:S01]  /*6420*/  HMMA.16816.F32 R36, R20, R14, RZ ;  /* 0x0000000e1424723c */ /* 0x002fe200000018ff */
[----:B------:R-:W-:-:S02]  /*6430*/  MOV R145, R42 ;  /* 0x0000002a00917202 */ /* 0x000fc40000000f00 */
[----:B------:R-:W-:Y:S02]  /*6440*/  MOV R144, R43 ;  /* 0x0000002b00907202 */ /* 0x000fe40000000f00 */
[----:B------:R-:W-:Y:S02]  /*6450*/  MOV R143, R40 ;  /* 0x00000028008f7202 */ /* 0x000fe40000000f00 */
[----:B------:R-:W-:Y:S01]  /*6460*/  MOV R142, R9 ;  /* 0x00000009008e7202 */ /* 0x000fe20000000f00 */
[----:B------:R-:W-:Y:S01]  /*6470*/  HMMA.16816.F32 R40, R20, R12, RZ ;  /* 0x0000000c1428723c */ /* 0x000fe200000018ff */
[----:B------:R-:W-:Y:S02]  /*6480*/  MOV R141, R10 ;  /* 0x0000000a008d7202 */ /* 0x000fe40000000f00 */
[----:B------:R-:W-:Y:S02]  /*6490*/  MOV R140, R11 ;  /* 0x0000000b008c7202 */ /* 0x000fe40000000f00 */
[----:B------:R-:W-:-:S02]  /*64a0*/  MOV R139, R8 ;  /* 0x00000008008b7202 */ /* 0x000fc40000000f00 */
[----:B------:R-:W-:Y:S01]  /*64b0*/  MOV R138, R5 ;  /* 0x00000005008a7202 */ /* 0x000fe20000000f00 */
[----:B------:R-:W-:Y:S01]  /*64c0*/  HMMA.16816.F32 R12, R20, R72, RZ ;  /* 0x00000048140c723c */ /* 0x000fe200000018ff */
[----:B------:R-:W-:Y:S02]  /*64d0*/  MOV R123, R6 ;  /* 0x00000006007b7202 */ /* 0x000fe40000000f00 */
[----:B------:R-:W-:Y:S02]  /*64e0*/  MOV R122, R7 ;  /* 0x00000007007a7202 */ /* 0x000fe40000000f00 */
[----:B------:R-:W-:-:S03]  /*64f0*/  MOV R121, R4 ;  /* 0x0000000400797202 */ /* 0x000fc60000000f00 */
[----:B------:R-:W-:Y:S08]  /*6500*/  HMMA.16816.F32 R8, R20, R74, RZ ;  /* 0x0000004a1408723c */ /* 0x000ff000000018ff */
[C---:B------:R-:W-:Y:S01]  /*6510*/  HMMA.16816.F32 R60, R16.reuse, R62, R52 ;  /* 0x0000003e103c723c */ /* 0x040fe20000001834 */
[----:B------:R-:W1:Y:S07]  /*6520*/  LDSM.16.MT88.4 R52, [R221+0x3800] ;  /* 0x00380000dd34783b */ /* 0x000e6e0000004200 */
[----:B------:R-:W-:Y:S01]  /*6530*/  HMMA.16816.F32 R148, R16, R68, R40 ;  /* 0x000000441094723c */ /* 0x000fe20000001828 */
[----:B------:R-:W2:Y:S07]  /*6540*/  LDSM.16.MT88.4 R40, [R218+0x6000] ;  /* 0x00600000da28783b */ /* 0x000eae0000004200 */
[C---:B------:R-:W-:Y:S08]  /*6550*/  HMMA.16816.F32 R4, R20.reuse, R76, RZ ;  /* 0x0000004c1404723c */ /* 0x040ff000000018ff */
[----:B------:R-:W-:Y:S01]  /*6560*/  HMMA.16816.F32 R28, R20, R58, RZ ;  /* 0x0000003a141c723c */ /* 0x000fe200000018ff */
[----:B------:R-:W3:Y:S07]  /*6570*/  LDSM.16.MT88.4 R56, [R220+0x3800] ;  /* 0x00380000dc38783b */ /* 0x000eee0000004200 */
[----:B------:R-:W-:Y:S01]  /*6580*/  HMMA.16816.F32 R208, R16, R44, R12 ;  /* 0x0000002c10d0723c */ /* 0x000fe2000000180c */
[----:B------:R-:W-:-:S02]  /*6590*/  MOV R68, R150 ;  /* 0x0000009600447202 */ /* 0x000fc40000000f00 */
[----:B------:R-:W-:Y:S02]  /*65a0*/  MOV R3, R151 ;  /* 0x0000009700037202 */ /* 0x000fe40000000f00 */
[----:B------:R-:W-:Y:S02]  /*65b0*/  MOV R76, R148 ;  /* 0x00000094004c7202 */ /* 0x000fe40000000f00 */
[----:B------:R-:W-:Y:S01]  /*65c0*/  MOV R77, R149 ;  /* 0x00000095004d7202 */ /* 0x000fe20000000f00 */
[----:B------:R-:W-:Y:S01]  /*65d0*/  HMMA.16816.F32 R188, R16, R46, R8 ;  /* 0x0000002e10bc723c */ /* 0x000fe20000001808 */
[----:B------:R-:W4:Y:S07]  /*65e0*/  LDSM.16.MT88.4 R44, [R219+0x6000] ;  /* 0x00600000db2c783b */ /* 0x000f2e0000004200 */
[C---:B------:R-:W-:Y:S07]  /*65f0*/  HMMA.16816.F32 R12, R20.reuse, R64, RZ ;  /* 0x00000040140c723c */ /* 0x040fee00000018ff */
[----:B------:R-:W-:Y:S01]  /*6600*/  MOV R65, R146 ;  /* 0x0000009200417202 */ /* 0x000fe20000000f00 */
[----:B------:R-:W-:Y:S01]  /*6610*/  HMMA.16816.F32 R8, R20, R66, RZ ;  /* 0x000000421408723c */ /* 0x000fe200000018ff */
[----:B------:R-:W-:-:S06]  /*6620*/  MOV R64, R143 ;  /* 0x0000008f00407202 */ /* 0x000fcc0000000f00 */
[----:B------:R-:W-:Y:S01]  /*6630*/  MOV R66, R145 ;  /* 0x0000009100427202 */ /* 0x000fe20000000f00 */
[----:B------:R-:W-:Y:S01]  /*6640*/  HMMA.16816.F32 R212, R16, R48, R32 ;  /* 0x0000003010d4723c */ /* 0x000fe20000001820 */
[----:B------:R-:W5:Y:S01]  /*6650*/  LDSM.16.MT88.4 R32, [R218+0x6800] ;  /* 0x00680000da20783b */ /* 0x000f620000004200 */
[----:B------:R-:W-:-:S05]  /*6660*/  MOV R67, R144 ;  /* 0x0000009000437202 */ /* 0x000fca0000000f00 */
[--C-:B------:R-:W-:Y:S01]  /*6670*/  FFMA.FTZ R48, R95, c[0x0][0x2d0], -R0.reuse ;  /* 0x0000b4005f307a23 */ /* 0x100fe20000010800 */
[----:B------:R-:W-:Y:S01]  /*6680*/  HMMA.16816.F32 R204, R16, R80, R4 ;  /* 0x0000005010cc723c */ /* 0x000fe20000001804 */
[----:B------:R-:W-:-:S06]  /*6690*/  FFMA.FTZ R49, R94, c[0x0][0x2d0], -R0 ;  /* 0x0000b4005e317a23 */ /* 0x000fcc0000010800 */
[----:B------:R-:W-:Y:S01]  /*66a0*/  MOV R80, R121 ;  /* 0x0000007900507202 */ /* 0x000fe20000000f00 */
[----:B------:R-:W-:Y:S01]  /*66b0*/  HMMA.16816.F32 R4, R20, R84, RZ ;  /* 0x000000541404723c */ /* 0x000fe200000018ff */
[----:B------:R-:W-:-:S06]  /*66c0*/  MOV R81, R138 ;  /* 0x0000008a00517202 */ /* 0x000fcc0000000f00 */
[----:B------:R-:W-:Y:S01]  /*66d0*/  MOV R85, R142 ;  /* 0x0000008e00557202 */ /* 0x000fe20000000f00 */
[----:B------:R-:W-:Y:S01]  /*66e0*/  HMMA.16816.F32 R200, R16, R70, R36 ;  /* 0x0000004610c8723c */ /* 0x000fe20000001824 */
[----:B------:R-:W3:Y:S01]  /*66f0*/  LDSM.16.MT88.4 R36, [R219+0x6800] ;  /* 0x00680000db24783b */ /* 0x000ee20000004200 */
[----:B------:R-:W-:-:S06]  /*6700*/  MOV R84, R139 ;  /* 0x0000008b00547202 */ /* 0x000fcc0000000f00 */
[C---:B-1----:R-:W-:Y:S07]  /*6710*/  HMMA.16816.F32 R184, R16.reuse, R52, R12 ;  /* 0x0000003410b8723c */ /* 0x042fee000000180c */
[--C-:B------:R-:W-:Y:S01]  /*6720*/  FFMA.FTZ R52, R91, c[0x0][0x2d0], -R0.reuse ;  /* 0x0000b4005b347a23 */ /* 0x100fe20000010800 */
[----:B------:R-:W-:Y:S01]  /*6730*/  HMMA.16816.F32 R176, R16, R54, R8 ;  /* 0x0000003610b0723c */ /* 0x000fe20000001808 */
[----:B------:R-:W-:-:S06]  /*6740*/  FFMA.FTZ R53, R90, c[0x0][0x2d0], -R0 ;  /* 0x0000b4005a357a23 */ /* 0x000fcc0000010800 */
[--C-:B------:R-:W-:Y:S01]  /*6750*/  FFMA.FTZ R55, R89, c[0x0][0x2d0], -R0.reuse ;  /* 0x0000b40059377a23 */ /* 0x100fe20000010800 */
[----:B------:R-:W-:Y:S01]  /*6760*/  HMMA.16816.F32 R192, R16, R50, R28 ;  /* 0x0000003210c0723c */ /* 0x000fe2000000181c */
[----:B------:R-:W-:-:S06]  /*6770*/  FFMA.FTZ R54, R88, c[0x0][0x2d0], -R0 ;  /* 0x0000b40058367a23 */ /* 0x000fcc0000010800 */
[--C-:B------:R-:W-:Y:S01]  /*6780*/  FFMA.FTZ R50, R93, c[0x0][0x2d0], -R0.reuse ;  /* 0x0000b4005d327a23 */ /* 0x100fe20000010800 */
[----:B--2---:R-:W-:Y:S01]  /*6790*/  HMMA.16816.F32 R12, R20, R40, RZ ;  /* 0x00000028140c723c */ /* 0x004fe200000018ff */
[----:B------:R-:W-:-:S07]  /*67a0*/  FFMA.FTZ R51, R92, c[0x0][0x2d0], -R0 ;  /* 0x0000b4005c337a23 */ /* 0x000fce0000010800 */
[C---:B------:R-:W-:Y:S01]  /*67b0*/  HMMA.16816.F32 R8, R20.reuse, R42, RZ ;  /* 0x0000002a1408723c */ /* 0x040fe200000018ff */
[----:B------:R-:W1:Y:S07]  /*67c0*/  LDSM.16.MT88.4 R40, [R221+0x6000] ;  /* 0x00600000dd28783b */ /* 0x000e6e0000004200 */
[----:B------:R-:W-:Y:S07]  /*67d0*/  HMMA.16816.F32 R28, R20, R78, RZ ;  /* 0x0000004e141c723c */ /* 0x000fee00000018ff */
[----:B------:R-:W-:Y:S01]  /*67e0*/  MOV R78, R68 ;  /* 0x00000044004e7202 */ /* 0x000fe20000000f00 */
[----:B---3--:R-:W-:Y:S01]  /*67f0*/  HMMA.16816.F32 R180, R16, R56, R4 ;  /* 0x0000003810b4723c */ /* 0x008fe20000001804 */
[----:B------:R-:W-:Y:S01]  /*6800*/  MOV R79, R3 ;  /* 0x00000003004f7202 */ /* 0x000fe20000000f00 */
[----:B------:R-:W-:-:S02]  /*6810*/  FADD.FTZ R3, R120, R27 ;  /* 0x0000001b78037221 */ /* 0x000fc40000010000 */
[----:B------:R-:W-:Y:S02]  /*6820*/  FFMA.FTZ R27, R103, c[0x0][0x2d0], -R2 ;  /* 0x0000b400671b7a23 */ /* 0x000fe40000010802 */
[----:B------:R-:W-:Y:S01]  /*6830*/  FADD.FTZ R3, R125, R3 ;  /* 0x000000037d037221 */ /* 0x000fe20000010000 */
[----:B------:R-:W-:Y:S01]  /*6840*/  MOV R56, R141 ;  /* 0x0000008d00387202 */ /* 0x000fe20000000f00 */
[----:B----4-:R-:W-:Y:S01]  /*6850*/  HMMA.16816.F32 R4, R20, R44, RZ ;  /* 0x0000002c1404723c */ /* 0x010fe200000018ff */
[----:B------:R-:W-:Y:S01]  /*6860*/  MOV R57, R140 ;  /* 0x0000008c00397202 */ /* 0x000fe20000000f00 */
[----:B------:R-:W-:-:S04]  /*6870*/  FADD.FTZ R3, R127, R3 ;  /* 0x000000037f037221 */ /* 0x000fc80000010000 */
[----:B------:R-:W-:Y:S02]  /*6880*/  FADD.FTZ R3, R128, R3 ;  /* 0x0000000380037221 */ /* 0x000fe40000010000 */
[C---:B-----5:R-:W-:Y:S01]  /*6890*/  HMMA.16816.F32 R172, R16.reuse, R32, R12 ;  /* 0x0000002010ac723c */ /* 0x060fe2000000180c */
[----:B------:R-:W2:Y:S01]  /*68a0*/  LDSM.16.MT88.4 R12, [R221+0x6800] ;  /* 0x00680000dd0c783b */ /* 0x000ea20000004200 */
[----:B------:R-:W-:Y:S02]  /*68b0*/  FADD.FTZ R3, R129, R3 ;  /* 0x0000000381037221 */ /* 0x000fe40000010000 */
[--C-:B------:R-:W-:Y:S02]  /*68c0*/  FFMA.FTZ R45, R116, c[0x0][0x2d0], -R2.reuse ;  /* 0x0000b400742d7a23 */ /* 0x100fe40000010802 */
[----:B------:R-:W-:Y:S02]  /*68d0*/  FFMA.FTZ R44, R115, c[0x0][0x2d0], -R2 ;  /* 0x0000b400732c7a23 */ /* 0x000fe40000010802 */
[----:B------:R-:W-:Y:S07]  /*68e0*/  HMMA.16816.F32 R72, R16, R82, R28 ;  /* 0x000000521048723c */ /* 0x000fee000000181c */
[----:B------:R-:W-:Y:S01]  /*68f0*/  MOV R82, R123 ;  /* 0x0000007b00527202 */ /* 0x000fe20000000f00 */
[----:B------:R-:W-:Y:S01]  /*6900*/  HMMA.16816.F32 R28, R20, R86, RZ ;  /* 0x00000056141c723c */ /* 0x000fe200000018ff */
[----:B------:R-:W-:-:S06]  /*6910*/  MOV R83, R122 ;  /* 0x0000007a00537202 */ /* 0x000fcc0000000f00 */
[----:B------:R-:W-:Y:S01]  /*6920*/  MOV R86, R56 ;  /* 0x0000003800567202 */ /* 0x000fe20000000f00 */
[----:B------:R-:W-:Y:S01]  /*6930*/  HMMA.16816.F32 R168, R16, R36, R4 ;  /* 0x0000002410a8723c */ /* 0x000fe20000001804 */
[----:B------:R-:W-:-:S06]  /*6940*/  IMAD.MOV.U32 R87, RZ, RZ, R57 ;  /* 0x000000ffff577224 */ /* 0x000fcc00078e0039 */
[--C-:B------:R-:W-:Y:S01]  /*6950*/  FFMA.FTZ R37, R108, c[0x0][0x2d0], -R2.reuse ;  /* 0x0000b4006c257a23 */ /* 0x100fe20000010802 */
[----:B-1----:R-:W-:Y:S01]  /*6960*/  HMMA.16816.F32 R4, R20, R40, RZ ;  /* 0x000000281404723c */ /* 0x002fe200000018ff */
[----:B------:R-:W-:-:S06]  /*6970*/  FFMA.FTZ R36, R107, c[0x0][0x2d0], -R2 ;  /* 0x0000b4006b247a23 */ /* 0x000fcc0000010802 */
[--C-:B------:R-:W-:Y:S01]  /*6980*/  FFMA.FTZ R41, R112, c[0x0][0x2d0], -R2.reuse ;  /* 0x0000b40070297a23 */ /* 0x100fe20000010802 */
[----:B------:R-:W-:Y:S01]  /*6990*/  HMMA.16816.F32 R160, R16, R34, R8 ;  /* 0x0000002210a0723c */ /* 0x000fe20000001808 */
[----:B------:R-:W-:Y:S01]  /*69a0*/  LDSM.16.MT88.4 R32, [R219+0x9000] ;  /* 0x00900000db20783b */ /* 0x000fe20000004200 */
[----:B------:R-:W-:-:S06]  /*69b0*/  FFMA.FTZ R40, R111, c[0x0][0x2d0], -R2 ;  /* 0x0000b4006f287a23 */ /* 0x000fcc0000010802 */
[----:B------:R-:W-:Y:S01]  /*69c0*/  HMMA.16816.F32 R68, R16, R58, R28 ;  /* 0x0000003a1044723c */ /* 0x000fe2000000181c */
[----:B------:R-:W1:Y:S07]  /*69d0*/  LDSM.16.MT88.4 R28, [R220+0x6000] ;  /* 0x00600000dc1c783b */ /* 0x000e6e0000004200 */
[----:B------:R-:W-:Y:S07]  /*69e0*/  HMMA.16816.F32 R8, R20, R46, RZ ;  /* 0x0000002e1408723c */ /* 0x000fee00000018ff */
[--C-:B------:R-:W-:Y:S01]  /*69f0*/  FFMA.FTZ R46, R97, c[0x0][0x2d0], -R0.reuse ;  /* 0x0000b400612e7a23 */ /* 0x100fe20000010800 */
[----:B--2---:R-:W-:Y:S01]  /*6a00*/  HMMA.16816.F32 R152, R16, R12, R4 ;  /* 0x0000000c1098723c */ /* 0x004fe20000001804 */
[----:B------:R-:W-:-:S06]  /*6a10*/  FFMA.FTZ R47, R96, c[0x0][0x2d0], -R0 ;  /* 0x0000b400602f7a23 */ /* 0x000fcc0000010800 */
[----:B------:R-:W-:Y:S01]  /*6a20*/  FADD.FTZ R12, R26, R25 ;  /* 0x000000191a0c7221 */ /* 0x000fe20000010000 */
[----:B------:R-:W-:Y:S01]  /*6a30*/  HMMA.16816.F32 R4, R20, R42, RZ ;  /* 0x0000002a1404723c */ /* 0x000fe200000018ff */
[--C-:B------:R-:W-:Y:S02]  /*6a40*/  FFMA.FTZ R26, R106, c[0x0][0x2d0], -R2.reuse ;  /* 0x0000b4006a1a7a23 */ /* 0x100fe40000010802 */
[----:B------:R-:W-:-:S04]  /*6a50*/  FFMA.FTZ R25, R119, c[0x0][0x2d0], -R2 ;  /* 0x0000b40077197a23 */ /* 0x000fc80000010802 */
[--C-:B------:R-:W-:Y:S01]  /*6a60*/  FFMA.FTZ R43, R114, c[0x0][0x2d0], -R2.reuse ;  /* 0x0000b400722b7a23 */ /* 0x100fe20000010802 */
[----:B------:R-:W-:Y:S01]  /*6a70*/  HMMA.16816.F32 R148, R16, R38, R8 ;  /* 0x000000261094723c */ /* 0x000fe20000001808 */
[----:B------:R-:W2:Y:S01]  /*6a80*/  LDSM.16.MT88.4 R8, [R220+0x6800] ;  /* 0x00680000dc08783b */ /* 0x000ea20000004200 */
[--C-:B------:R-:W-:Y:S01]  /*6a90*/  FFMA.FTZ R42, R113, c[0x0][0x2d0], -R2.reuse ;  /* 0x0000b400712a7a23 */ /* 0x100fe20000010802 */
[----:B------:R-:W-:Y:S04]  /*6aa0*/  MUFU.EX2 R26, R26 ;  /* 0x0000001a001a7308 */ /* 0x000fe80000000800 */
[--C-:B------:R-:W-:Y:S02]  /*6ab0*/  FFMA.FTZ R39, R110, c[0x0][0x2d0], -R2.reuse ;  /* 0x0000b4006e277a23 */ /* 0x100fe40000010802 */
[----:B------:R-:W-:-:S07]  /*6ac0*/  FFMA.FTZ R38, R109, c[0x0][0x2d0], -R2 ;  /* 0x0000b4006d267a23 */ /* 0x000fce0000010802 */
[----:B------:R-:W-:Y:S08]  /*6ad0*/  HMMA.16816.F32 R120, R16, R14, R4 ;  /* 0x0000000e1078723c */ /* 0x000ff00000001804 */
[----:B-1----:R-:W-:Y:S07]  /*6ae0*/  HMMA.16816.F32 R4, R20, R28, RZ ;  /* 0x0000001c1404723c */ /* 0x002fee00000018ff */
[----:B------:R-:W-:-:S06]  /*6af0*/  FFMA.FTZ R28, R100, c[0x0][0x2d0], -R2 ;  /* 0x0000b400641c7a23 */ /* 0x000fcc0000010802 */
[----:B------:R-:W-:Y:S11]  /*6b00*/  MUFU.EX2 R28, R28 ;  /* 0x0000001c001c7308 */ /* 0x000ff60000000800 */
[----:B--2---:R-:W-:Y:S07]  /*6b10*/  HMMA.16816.F32 R144, R16, R8, R4 ;  /* 0x000000081090723c */ /* 0x004fee0000001804 */
[----:B------:R-:W-:Y:S01]  /*6b20*/  FADD.FTZ R8, R124, R12 ;  /* 0x0000000c7c087221 */ /* 0x000fe20000010000 */
[----:B------:R-:W-:Y:S01]  /*6b30*/  HMMA.16816.F32 R4, R20, R30, RZ ;  /* 0x0000001e1404723c */ /* 0x000fe200000018ff */
[----:B------:R-:W-:Y:S06]  /*6b40*/  LDSM.16.MT88.4 R12, [R218+0x9800] ;  /* 0x00980000da0c783b */ /* 0x000fec0000004200 */
[----:B------:R-:W-:-:S02]  /*6b50*/  FFMA.FTZ R30, R118, c[0x0][0x2d0], -R2 ;  /* 0x0000b400761e7a23 */ /* 0x000fc40000010802 */
[----:B------:R-:W-:Y:S02]  /*6b60*/  FFMA.FTZ R31, R117, c[0x0][0x2d0], -R2 ;  /* 0x0000b400751f7a23 */ /* 0x000fe40000010802 */
[----:B------:R-:W-:-:S04]  /*6b70*/  FADD.FTZ R2, R131, R3 ;  /* 0x0000000383027221 */ /* 0x000fc80000010000 */
[----:B------:R-:W-:-:S09]  /*6b80*/  FADD.FTZ R2, R134, R2 ;  /* 0x0000000286027221 */ /* 0x000fd20000010000 */
[----:B------:R-:W-:Y:S07]  /*6b90*/  HMMA.16816.F32 R156, R16, R10, R4 ;  /* 0x0000000a109c723c */ /* 0x000fee0000001804 */
[----:B------:R-:W-:Y:S02]  /*6ba0*/  FADD.FTZ R4, R126, R8 ;  /* 0x000000087e047221 */ /* 0x000fe40000010000 */
[----:B------:R-:W1:Y:S02]  /*6bb0*/  LDSM.16.MT88.4 R8, [R218+0x9000] ;  /* 0x00900000da08783b */ /* 0x000e640000004200 */
[----:B------:R-:W-:-:S04]  /*6bc0*/  FADD.FTZ R29, R130, R4 ;  /* 0x00000004821d7221 */ /* 0x000fc80000010000 */
[----:B------:R-:W-:-:S04]  /*6bd0*/  FADD.FTZ R3, R133, R29 ;  /* 0x0000001d85037221 */ /* 0x000fc80000010000 */
[----:B------:R-:W-:Y:S01]  /*6be0*/  FADD.FTZ R3, R136, R3 ;  /* 0x0000000388037221 */ /* 0x000fe20000010000 */
[----:B-1----:R-:W-:Y:S01]  /*6bf0*/  HMMA.16816.F32 R4, R20, R8, RZ ;  /* 0x000000081404723c */ /* 0x002fe200000018ff */
[----:B------:R1:W2:Y:S06]  /*6c00*/  MUFU.EX2 R8, R25 ;  /* 0x0000001900087308 */ /* 0x0002ac0000000800 */
[--C-:B------:R-:W-:Y:S02]  /*6c10*/  FFMA.FTZ R9, R105, c[0x0][0x2d0], -R0.reuse ;  /* 0x0000b40069097a23 */ /* 0x100fe40000010800 */
[--C-:B-1----:R-:W-:Y:S11]  /*6c20*/  FFMA.FTZ R25, R98, c[0x0][0x2d0], -R0.reuse ;  /* 0x0000b40062197a23 */ /* 0x102ff60000010800 */
[----:B------:R-:W-:Y:S04]  /*6c30*/  @!UPT UIADD3 URZ, URZ, URZ, URZ ;  /* 0x0000003f3f3ff290 */ /* 0x000fe8000fffe03f */
[----:B------:R-:W-:Y:S01]  /*6c40*/  HMMA.16816.F32 R164, R16, R12, R4 ;  /* 0x0000000c10a4723c */ /* 0x000fe20000001804 */
[----:B------:R-:W1:Y:S06]  /*6c50*/  MUFU.EX2 R12, R27 ;  /* 0x0000001b000c7308 */ /* 0x000e6c0000000800 */
[--C-:B------:R-:W-:Y:S01]  /*6c60*/  FFMA.FTZ R13, R101, c[0x0][0x2d0], -R0.reuse ;  /* 0x0000b400650d7a23 */ /* 0x100fe20000010800 */
[----:B------:R-:W-:Y:S01]  /*6c70*/  HMMA.16816.F32 R4, R20, R10, RZ ;  /* 0x0000000a1404723c */ /* 0x000fe200000018ff */
[----:B------:R-:W-:Y:S06]  /*6c80*/  MUFU.EX2 R27, R45 ;  /* 0x0000002d001b7308 */ /* 0x000fec0000000800 */
[----:B------:R-:W-:-:S02]  /*6c90*/  FFMA.FTZ R10, R104, c[0x0][0x2d0], -R0 ;  /* 0x0000b400680a7a23 */ /* 0x000fc40000010800 */
[----:B------:R-:W-:-:S06]  /*6ca0*/  FFMA.FTZ R11, R102, c[0x0][0x2d0], -R0 ;  /* 0x0000b400660b7a23 */ /* 0x000fcc0000010800 */
[----:B------:R-:W-:Y:S09]  /*6cb0*/  MUFU.EX2 R11, R11 ;  /* 0x0000000b000b7308 */ /* 0x000ff20000000800 */
[----:B------:R-:W-:Y:S01]  /*6cc0*/  HMMA.16816.F32 R196, R16, R14, R4 ;  /* 0x0000000e10c4723c */ /* 0x000fe20000001804 */
[----:B------:R-:W3:Y:S06]  /*6cd0*/  MUFU.EX2 R5, R30 ;  /* 0x0000001e00057308 */ /* 0x000eec0000000800 */
[----:B------:R-:W-:Y:S01]  /*6ce0*/  FFMA.FTZ R15, R99, c[0x0][0x2d0], -R0 ;  /* 0x0000b400630f7a23 */ /* 0x000fe20000010800 */
[----:B--2---:R-:W-:Y:S01]  /*6cf0*/  F2FP.PACK_AB R14, R8, R26 ;  /* 0x0000001a080e723e */ /* 0x004fe200000000ff */
[----:B------:R-:W-:Y:S01]  /*6d00*/  FADD.FTZ R0, R28, R2 ;  /* 0x000000021c007221 */ /* 0x000fe20000010000 */
[----:B------:R2:W4:Y:S01]  /*6d10*/  MUFU.EX2 R4, R31 ;  /* 0x0000001f00047308 */ /* 0x0005220000000800 */
[----:B------:R-:W-:-:S02]  /*6d20*/  FADD.FTZ R2, R137, R3 ;  /* 0x0000000389027221 */ /* 0x000fc40000010000 */
[C---:B-1----:R-:W-:Y:S01]  /*6d30*/  FADD.FTZ R0, R12.reuse, R0 ;  /* 0x000000000c007221 */ /* 0x042fe20000010000 */
[----:B------:R-:W-:-:S03]  /*6d40*/  F2FP.PACK_AB R12, R12, R28 ;  /* 0x0000001c0c0c723e */ /* 0x000fc600000000ff */
[----:B------:R-:W-:Y:S01]  /*6d50*/  FADD.FTZ R0, R26, R0 ;  /* 0x000000001a007221 */ /* 0x000fe20000010000 */
[----:B------:R-:W1:Y:S03]  /*6d60*/  MUFU.EX2 R3, R44 ;  /* 0x0000002c00037308 */ /* 0x000e660000000800 */
[----:B------:R-:W-:-:S04]  /*6d70*/  FADD.FTZ R0, R8, R0 ;  /* 0x0000000008007221 */ /* 0x000fc80000010000 */
[----:B---3--:R-:W-:Y:S01]  /*6d80*/  FADD.FTZ R0, R5, R0 ;  /* 0x0000000005007221 */ /* 0x008fe20000010000 */
[----:B--2---:R-:W2:Y:S01]  /*6d90*/  LDSM.16.MT88.4 R28, [R219+0x9800] ;  /* 0x00980000db1c783b */ /* 0x004ea20000004200 */
[C---:B----4-:R-:W-:Y:S01]  /*6da0*/  F2FP.PACK_AB R8, R4.reuse, R5 ;  /* 0x000000050408723e */ /* 0x050fe200000000ff */
[----:B------:R-:W-:Y:S01]  /*6db0*/  MUFU.EX2 R26, R42 ;  /* 0x0000002a001a7308 */ /* 0x000fe20000000800 */
[----:B------:R-:W-:Y:S02]  /*6dc0*/  FADD.FTZ R0, R4, R0 ;  /* 0x0000000004007221 */ /* 0x000fe40000010000 */
[----:B------:R-:W-:Y:S02]  /*6dd0*/  HMMA.16816.F32 R4, R20, R32, RZ ;  /* 0x000000201404723c */ /* 0x000fe400000018ff */
[----:B------:R-:W-:-:S03]  /*6de0*/  FADD.FTZ R0, R27, R0 ;  /* 0x000000001b007221 */ /* 0x000fc60000010000 */
[----:B------:R-:W-:Y:S01]  /*6df0*/  MUFU.EX2 R32, R41 ;  /* 0x0000002900207308 */ /* 0x000fe20000000800 */
[----:B-1----:R-:W-:-:S07]  /*6e00*/  FADD.FTZ R0, R3, R0 ;  /* 0x0000000003007221 */ /* 0x002fce0000010000 */
[----:B------:R-:W-:Y:S08]  /*6e10*/  MUFU.EX2 R33, R38 ;  /* 0x0000002600217308 */ /* 0x000ff00000000800 */
[----:B------:R-:W-:Y:S03]  /*6e20*/  MUFU.EX2 R41, R37 ;  /* 0x0000002500297308 */ /* 0x000fe60000000800 */
[----:B--2---:R-:W-:Y:S05]  /*6e30*/  HMMA.16816.F32 R140, R16, R28, R4 ;  /* 0x0000001c108c723c */ /* 0x004fea0000001804 */
[----:B------:R-:W1:Y:S03]  /*6e40*/  MUFU.EX2 R28, R43 ;  /* 0x0000002b001c7308 */ /* 0x000e660000000800 */
[----:B------:R-:W-:Y:S05]  /*6e50*/  HMMA.16816.F32 R4, R20, R34, RZ ;  /* 0x000000221404723c */ /* 0x000fea00000018ff */
[----:B------:R-:W2:Y:S08]  /*6e60*/  MUFU.EX2 R29, R40 ;  /* 0x00000028001d7308 */ /* 0x000eb00000000800 */
[----:B------:R-:W3:Y:S01]  /*6e70*/  MUFU.EX2 R34, R39 ;  /* 0x0000002700227308 */ /* 0x000ee20000000800 */
[----:B-1----:R-:W-:-:S04]  /*6e80*/  FADD.FTZ R0, R28, R0 ;  /* 0x000000001c007221 */ /* 0x002fc80000010000 */
[----:B------:R-:W-:-:S03]  /*6e90*/  FADD.FTZ R0, R26, R0 ;  /* 0x000000001a007221 */ /* 0x000fc60000010000 */
[----:B------:R1:W4:Y:S01]  /*6ea0*/  MUFU.EX2 R35, R36 ;  /* 0x0000002400237308 */ /* 0x0003220000000800 */
[----:B------:R-:W-:-:S04]  /*6eb0*/  FADD.FTZ R0, R32, R0 ;  /* 0x0000000020007221 */ /* 0x000fc80000010000 */
[----:B--2---:R-:W-:Y:S01]  /*6ec0*/  FADD.FTZ R0, R29, R0 ;  /* 0x000000001d007221 */ /* 0x004fe20000010000 */
[----:B------:R-:W-:Y:S01]  /*6ed0*/  HMMA.16816.F32 R136, R16, R30, R4 ;  /* 0x0000001e1088723c */ /* 0x000fe20000001804 */
[C---:B---3--:R-:W-:Y:S02]  /*6ee0*/  F2FP.PACK_AB R128, R33.reuse, R34 ;  /* 0x000000222180723e */ /* 0x048fe400000000ff */
[----:B------:R-:W-:Y:S01]  /*6ef0*/  FADD.FTZ R0, R34, R0 ;  /* 0x0000000022007221 */ /* 0x000fe20000010000 */
[----:B------:R-:W2:Y:S03]  /*6f00*/  MUFU.EX2 R40, R9 ;  /* 0x0000000900287308 */ /* 0x000ea60000000800 */
[----:B------:R-:W-:Y:S01]  /*6f10*/  FADD.FTZ R0, R33, R0 ;  /* 0x0000000021007221 */ /* 0x000fe20000010000 */
[----:B------:R-:W-:Y:S01]  /*6f20*/  F2FP.PACK_AB R6, R29, R32 ;  /* 0x000000201d06723e */ /* 0x000fe200000000ff */
[----:B-1----:R-:W1:Y:S02]  /*6f30*/  LDSM.16.MT88.4 R36, [R221+0x9000] ;  /* 0x00900000dd24783b */ /* 0x002e640000004200 */
[----:B------:R-:W-:Y:S01]  /*6f40*/  FADD.FTZ R0, R41, R0 ;  /* 0x0000000029007221 */ /* 0x000fe20000010000 */
[C---:B----4-:R-:W-:Y:S01]  /*6f50*/  F2FP.PACK_AB R130, R35.reuse, R41 ;  /* 0x000000292382723e */ /* 0x050fe200000000ff */
[----:B------:R3:W4:Y:S01]  /*6f60*/  MUFU.EX2 R9, R10 ;  /* 0x0000000a00097308 */ /* 0x0007220000000800 */
[----:B------:R-:W-:Y:S01]  /*6f70*/  F2FP.PACK_AB R4, R26, R28 ;  /* 0x0000001c1a04723e */ /* 0x000fe200000000ff */
[----:B------:R-:W-:-:S02]  /*6f80*/  FADD.FTZ R0, R35, R0 ;  /* 0x0000000023007221 */ /* 0x000fc40000010000 */
[----:B------:R-:W5:Y:S01]  /*6f90*/  LDSM.16.MT88.4 R32, [R221+0x9800] ;  /* 0x00980000dd20783b */ /* 0x000f620000004200 */
[----:B--2---:R-:W-:-:S03]  /*6fa0*/  FADD.FTZ R2, R40, R2 ;  /* 0x0000000228027221 */ /* 0x004fc60000010000 */
[----:B------:R2:W2:Y:S01]  /*6fb0*/  MUFU.EX2 R7, R13 ;  /* 0x0000000d00077308 */ /* 0x0004a20000000800 */
[----:B------:R1:W-:Y:S01]  /*6fc0*/  STL [R1+0x1c], R0 ;  /* 0x00001c0001007387 */ /* 0x0003e20000100800 */
[----:B---3--:R-:W-:-:S06]  /*6fd0*/  F2FP.PACK_AB R10, R3, R27 ;  /* 0x0000001b030a723e */ /* 0x008fcc00000000ff */
[----:B------:R3:W1:Y:S01]  /*6fe0*/  MUFU.EX2 R5, R15 ;  /* 0x0000000f00057308 */ /* 0x0006620000000800 */
[----:B----4-:R-:W-:-:S04]  /*6ff0*/  FADD.FTZ R2, R9, R2 ;  /* 0x0000000209027221 */ /* 0x010fc80000010000 */
[----:B------:R-:W-:Y:S01]  /*7000*/  FADD.FTZ R2, R11, R2 ;  /* 0x000000020b027221 */ /* 0x000fe20000010000 */
[----:B--2---:R-:W-:Y:S02]  /*7010*/  F2FP.PACK_AB R13, R9, R40 ;  /* 0x00000028090d723e */ /* 0x004fe400000000ff */
[----:B------:R-:W2:Y:S01]  /*7020*/  MUFU.EX2 R3, R25 ;  /* 0x0000001900037308 */ /* 0x000ea20000000800 */
[C---:B---3--:R-:W-:Y:S01]  /*7030*/  F2FP.PACK_AB R15, R7.reuse, R11 ;  /* 0x0000000b070f723e */ /* 0x048fe200000000ff */
[----:B-1----:R-:W-:-:S06]  /*7040*/  FADD.FTZ R0, R7, R2 ;  /* 0x0000000207007221 */ /* 0x002fcc0000010000 */
[----:B------:R-:W-:Y:S01]  /*7050*/  MUFU.EX2 R26, R48 ;  /* 0x00000030001a7308 */ /* 0x000fe20000000800 */
[----:B------:R-:W-:Y:S01]  /*7060*/  HMMA.16816.F32 R28, R20, R36, RZ ;  /* 0x00000024141c723c */ /* 0x000fe200000018ff */
[----:B------:R-:W-:Y:S01]  /*7070*/  FADD.FTZ R0, R5, R0 ;  /* 0x0000000005007221 */ /* 0x000fe20000010000 */
[----:B--2---:R-:W-:-:S03]  /*7080*/  F2FP.PACK_AB R9, R3, R5 ;  /* 0x000000050309723e */ /* 0x004fc600000000ff */
[----:B------:R-:W-:Y:S02]  /*7090*/  FADD.FTZ R0, R3, R0 ;  /* 0x0000000003007221 */ /* 0x000fe40000010000 */
[----:B------:R-:W1:Y:S08]  /*70a0*/  MUFU.EX2 R7, R46 ;  /* 0x0000002e00077308 */ /* 0x000e700000000800 */
[----:B------:R-:W2:Y:S08]  /*70b0*/  MUFU.EX2 R5, R47 ;  /* 0x0000002f00057308 */ /* 0x000eb00000000800 */
[----:B------:R-:W3:Y:S01]  /*70c0*/  MUFU.EX2 R25, R49 ;  /* 0x0000003100197308 */ /* 0x000ee20000000800 */
[----:B-1----:R-:W-:Y:S01]  /*70d0*/  FADD.FTZ R0, R7, R0 ;  /* 0x0000000007007221 */ /* 0x002fe20000010000 */
[----:B-----5:R-:W-:Y:S06]  /*70e0*/  HMMA.16816.F32 R124, R16, R32, R28 ;  /* 0x00000020107c723c */ /* 0x020fec000000181c */
[----:B------:R-:W1:Y:S01]  /*70f0*/  MUFU.EX2 R32, R50 ;  /* 0x0000003200207308 */ /* 0x000e620000000800 */
[C---:B--2---:R-:W-:Y:S01]  /*7100*/  FADD.FTZ R0, R5.reuse, R0 ;  /* 0x0000000005007221 */ /* 0x044fe20000010000 */
[----:B------:R-:W-:Y:S01]  /*7110*/  HMMA.16816.F32 R28, R20, R38, RZ ;  /* 0x00000026141c723c */ /* 0x000fe200000018ff */
[----:B------:R-:W-:-:S02]  /*7120*/  F2FP.PACK_AB R11, R5, R7 ;  /* 0x00000007050b723e */ /* 0x000fc400000000ff */
[----:B------:R-:W-:-:S03]  /*7130*/  FADD.FTZ R0, R26, R0 ;  /* 0x000000001a007221 */ /* 0x000fc60000010000 */
[----:B------:R-:W2:Y:S01]  /*7140*/  MUFU.EX2 R27, R51 ;  /* 0x00000033001b7308 */ /* 0x000ea20000000800 */
[C---:B---3--:R-:W-:Y:S01]  /*7150*/  FADD.FTZ R0, R25.reuse, R0 ;  /* 0x0000000019007221 */ /* 0x048fe20000010000 */
[----:B------:R-:W-:-:S03]  /*7160*/  F2FP.PACK_AB R5, R25, R26 ;  /* 0x0000001a1905723e */ /* 0x000fc600000000ff */
[----:B-1----:R-:W-:-:S03]  /*7170*/  FADD.FTZ R0, R32, R0 ;  /* 0x0000000020007221 */ /* 0x002fc60000010000 */
[----:B------:R-:W1:Y:S01]  /*7180*/  MUFU.EX2 R3, R52 ;  /* 0x0000003400037308 */ /* 0x000e620000000800 */
[----:B--2---:R-:W-:-:S07]  /*7190*/  F2FP.PACK_AB R7, R27, R32 ;  /* 0x000000201b07723e */ /* 0x004fce00000000ff */
[----:B------:R-:W2:Y:S02]  /*71a0*/  MUFU.EX2 R2, R53 ;  /* 0x0000003500027308 */ /* 0x000ea40000000800 */
[----:B------:R-:W-:Y:S01]  /*71b0*/  HMMA.16816.F32 R116, R16, R34, R28 ;  /* 0x000000221074723c */ /* 0x000fe2000000181c */
[----:B------:R-:W3:Y:S01]  /*71c0*/  LDSM.16.MT88.4 R28, [R220+0x9000] ;  /* 0x00900000dc1c783b */ /* 0x000ee20000004200 */
[----:B------:R-:W-:-:S04]  /*71d0*/  FADD.FTZ R0, R27, R0 ;  /* 0x000000001b007221 */ /* 0x000fc80000010000 */
[----:B-1----:R-:W-:-:S04]  /*71e0*/  FADD.FTZ R0, R3, R0 ;  /* 0x0000000003007221 */ /* 0x002fc80000010000 */
[C---:B--2---:R-:W-:Y:S01]  /*71f0*/  FADD.FTZ R0, R2.reuse, R0 ;  /* 0x0000000002007221 */ /* 0x044fe20000010000 */
[----:B------:R-:W-:Y:S02]  /*7200*/  F2FP.PACK_AB R129, R2, R3 ;  /* 0x000000030281723e */ /* 0x000fe400000000ff */
[----:B------:R-:W1:Y:S08]  /*7210*/  MUFU.EX2 R3, R55 ;  /* 0x0000003700037308 */ /* 0x000e700000000800 */
[----:B------:R-:W2:Y:S01]  /*7220*/  MUFU.EX2 R2, R54 ;  /* 0x0000003600027308 */ /* 0x000ea20000000800 */
[----:B-1----:R-:W-:Y:S01]  /*7230*/  FADD.FTZ R0, R3, R0 ;  /* 0x0000000003007221 */ /* 0x002fe20000010000 */
[----:B---3--:R-:W-:Y:S03]  /*7240*/  HMMA.16816.F32 R32, R20, R28, RZ ;  /* 0x0000001c1420723c */ /* 0x008fe600000018ff */
[C---:B--2---:R-:W-:Y:S01]  /*7250*/  FADD.FTZ R0, R2.reuse, R0 ;  /* 0x0000000002007221 */ /* 0x044fe20000010000 */
[----:B------:R-:W-:-:S04]  /*7260*/  F2FP.PACK_AB R131, R2, R3 ;  /* 0x000000030283723e */ /* 0x000fc800000000ff */
[----:B------:R-:W-:Y:S01]  /*7270*/  STL [R1+0x2c], R0 ;  /* 0x00002c0001007387 */ /* 0x000fe20000100800 */
[----:B------:R-:W-:Y:S03]  /*7280*/  HMMA.16816.F32 R20, R20, R30, RZ ;  /* 0x0000001e1414723c */ /* 0x000fe600000018ff */
[----:B------:R-:W1:Y:S11]  /*7290*/  LDSM.16.MT88.4 R28, [R220+0x9800] ;  /* 0x00980000dc1c783b */ /* 0x000e760000004200 */
[----:B------:R-:W-:Y:S01]  /*72a0*/  @!UPT UIADD3 URZ, URZ, URZ, URZ ;  /* 0x0000003f3f3ff290 */ /* 0x000fe2000fffe03f */
[C---:B-1----:R-:W-:Y:S09]  /*72b0*/  HMMA.16816.F32 R100, R16.reuse, R28, R32 ;  /* 0x0000001c1064723c */ /* 0x042ff20000001820 */
        /* <DEDUP_REMOVED lines=43> */
[----:B------:R-:W1:Y:S11]  /*7570*/  LDSM.16.MT88.4 R16, [R221+0xa000] ;  /* 0x00a00000dd10783b */ /* 0x000e760000004200 */
[----:B------:R-:W-:Y:S04]  /*7580*/  @!UPT UIADD3 URZ, URZ, URZ, URZ ;  /* 0x0000003f3f3ff290 */ /* 0x000fe8000fffe03f */
[----:B------:R-:W-:Y:S02]  /*7590*/  MOV R25, R140 ;  /* 0x0000008c00197202 */ /* 0x000fe40000000f00 */
[----:B------:R-:W-:Y:S02]  /*75a0*/  MOV R3, R141 ;  /* 0x0000008d00037202 */ /* 0x000fe40000000f00 */
[----:B------:R-:W-:Y:S02]  /*75b0*/  MOV R2, R142 ;  /* 0x0000008e00027202 */ /* 0x000fe40000000f00 */
[----:B------:R-:W-:Y:S01]  /*75c0*/  MOV R0, R143 ;  /* 0x0000008f00007202 */ /* 0x000fe20000000f00 */
[C---:B-1----:R-:W-:Y:S08]  /*75d0*/  HMMA.16816.F32 R208, R12.reuse, R16, R124 ;  /* 0x000000100cd0723c */ /* 0x042ff0000000187c */
[C---:B------:R-:W-:Y:S01]  /*75e0*/  HMMA.16816.F32 R192, R12.reuse, R18, R116 ;  /* 0x000000120cc0723c */ /* 0x040fe20000001874 */
[----:B------:R-:W1:Y:S07]  /*75f0*/  LDSM.16.MT88.4 R16, [R220+0xa000] ;  /* 0x00a00000dc10783b */ /* 0x000e6e0000004200 */
[C---:B-1----:R-:W-:Y:S08]  /*7600*/  HMMA.16816.F32 R140, R12.reuse, R16, R100 ;  /* 0x000000100c8c723c */ /* 0x042ff00000001864 */
[----:B------:R-:W-:Y:S01]  /*7610*/  HMMA.16816.F32 R188, R12, R18, R44 ;  /* 0x000000120cbc723c */ /* 0x000fe2000000182c */
[----:B------:R-:W1:Y:S04]  /*7620*/  LDSM.16.MT88.4 R12, [R218+0x1800] ;  /* 0x00180000da0c783b */ /* 0x000e680000004200 */
[----:B------:R-:W2:Y:S11]  /*7630*/  LDSM.16.MT88.4 R16, [R219+0x1800] ;  /* 0x00180000db10783b */ /* 0x000eb60000004200 */
[----:B------:R-:W-:-:S02]  /*7640*/  MOV R101, R140 ;  /* 0x0000008c00657202 */ /* 0x000fc40000000f00 */
[----:B------:R-:W-:Y:S02]  /*7650*/  MOV R100, R141 ;  /* 0x0000008d00647202 */ /* 0x000fe40000000f00 */
[----:B------:R-:W-:Y:S02]  /*7660*/  MOV R27, R142 ;  /* 0x0000008e001b7202 */ /* 0x000fe40000000f00 */
[----:B------:R-:W-:Y:S01]  /*7670*/  MOV R26, R143 ;  /* 0x0000008f001a7202 */ /* 0x000fe20000000f00 */
        /* <DEDUP_REMOVED lines=8> */
[----:B------:R-:W-:Y:S01]  /*7700*/  HMMA.16816.F32 R176, R8, R14, R36 ;  /* 0x0000000e08b0723c */ /* 0x000fe20000001824 */
[----:B------:R-:W1:Y:S01]  /*7710*/  LDSM.16.MT88.4 R12, [R218+0x4800] ;  /* 0x00480000da0c783b */ /* 0x000e620000004200 */
[----:B------:R-:W-:-:S02]  /*7720*/  MOV R61, R3 ;  /* 0x00000003003d7202 */ /* 0x000fc40000000f00 */
[----:B------:R-:W-:Y:S02]  /*7730*/  MOV R62, R2 ;  /* 0x00000002003e7202 */ /* 0x000fe40000000f00 */
[----:B------:R-:W-:Y:S02]  /*7740*/  MOV R63, R0 ;  /* 0x00000000003f7202 */ /* 0x000fe40000000f00 */
[C---:B--2---:R-:W-:Y:S01]  /*7750*/  HMMA.16816.F32 R160, R8.reuse, R16, R92 ;  /* 0x0000001008a0723c */ /* 0x044fe2000000185c */
[----:B------:R-:W-:Y:S02]  /*7760*/  MOV R36, R101 ;  /* 0x0000006500247202 */ /* 0x000fe40000000f00 */
[----:B------:R-:W-:Y:S02]  /*7770*/  MOV R37, R100 ;  /* 0x0000006400257202 */ /* 0x000fe40000000f00 */
[----:B------:R-:W-:Y:S02]  /*7780*/  MOV R38, R27 ;  /* 0x0000001b00267202 */ /* 0x000fe40000000f00 */
[----:B------:R-:W-:Y:S01]  /*7790*/  MOV R39, R26 ;  /* 0x0000001a00277202 */ /* 0x000fe20000000f00 */
        /* <DEDUP_REMOVED lines=31> */
[----:B------:R-:W2:Y:S11]  /*7990*/  LDSM.16.MT88.4 R16, [R220+0xa800] ;  /* 0x00a80000dc10783b */ /* 0x000eb60000004200 */
[----:B------:R-:W-:Y:S04]  /*79a0*/  @!UPT UIADD3 URZ, URZ, URZ, URZ ;  /* 0x0000003f3f3ff290 */ /* 0x000fe8000fffe03f */
[----:B------:R-:W-:Y:S01]  /*79b0*/  IMAD.MOV.U32 R25, RZ, RZ, R60 ;  /* 0x000000ffff197224 */ /* 0x000fe200078e003c */
[----:B------:R-:W-:Y:S02]  /*79c0*/  MOV R3, R61 ;  /* 0x0000003d00037202 */ /* 0x000fe40000000f00 */
[----:B------:R-:W-:Y:S02]  /*79d0*/  MOV R2, R62 ;  /* 0x0000003e00027202 */ /* 0x000fe40000000f00 */
[----:B------:R-:W-:Y:S02]  /*79e0*/  MOV R0, R63 ;  /* 0x0000003f00007202 */ /* 0x000fe40000000f00 */
[C---:B-1----:R-:W-:Y:S08]  /*79f0*/  HMMA.16816.F32 R60, R8.reuse, R12, R208 ;  /* 0x0000000c083c723c */ /* 0x042ff000000018d0 */
[C---:B------:R-:W-:Y:S01]  /*7a00*/  HMMA.16816.F32 R48, R8.reuse, R14, R192 ;  /* 0x0000000e0830723c */ /* 0x040fe200000018c0 */
[----:B------:R-:W1:Y:S07]  /*7a10*/  LDSM.16.MT88.4 R12, [R218+0x2000] ;  /* 0x00200000da0c783b */ /* 0x000e6e0000004200 */
[C---:B--2---:R-:W-:Y:S08]  /*7a20*/  HMMA.16816.F32 R36, R8.reuse, R16, R36 ;  /* 0x000000100824723c */ /* 0x044ff00000001824 */
[----:B------:R-:W-:Y:S01]  /*7a30*/  HMMA.16816.F32 R20, R8, R18, R188 ;  /* 0x000000120814723c */ /* 0x000fe200000018bc */
[----:B------:R-:W2:Y:S04]  /*7a40*/  LDSM.16.MT88.4 R16, [R219+0x2000] ;  /* 0x00200000db10783b */ /* 0x000ea80000004200 */
[----:B------:R-:W3:Y:S03]  /*7a50*/  LDSM.16.MT88.4 R8, [R220+0x2000] ;  /* 0x00200000dc08783b */ /* 0x000ee60000004200 */
[C---:B-1----:R-:W-:Y:S08]  /*7a60*/  HMMA.16816.F32 R144, R4.reuse, R12, R172 ;  /* 0x0000000c0490723c */ /* 0x042ff000000018ac */
[C---:B------:R-:W-:Y:S01]  /*7a70*/  HMMA.16816.F32 R84, R4.reuse, R14, R152 ;  /* 0x0000000e0454723c */ /* 0x040fe20000001898 */
[----:B------:R-:W1:Y:S06]  /*7a80*/  LDSM.16.MT88.4 R12, [R221+0x2000] ;  /* 0x00200000dd0c783b */ /* 0x000e6c0000004200 */
[----:B------:R-:W-:Y:S01]  /*7a90*/  MOV R155, R0 ;  /* 0x00000000009b7202 */ /* 0x000fe20000000f00 */
[----:B--2---:R-:W-:Y:S01]  /*7aa0*/  HMMA.16816.F32 R172, R4, R16, R204 ;  /* 0x0000001004ac723c */ /* 0x004fe200000018cc */
[----:B------:R-:W-:-:S02]  /*7ab0*/  MOV R153, R3 ;  /* 0x0000000300997202 */ /* 0x000fc40000000f00 */
[----:B------:R-:W-:Y:S02]  /*7ac0*/  MOV R154, R2 ;  /* 0x00000002009a7202 */ /* 0x000fe40000000f00 */
[----:B------:R-:W-:-:S03]  /*7ad0*/  MOV R152, R25 ;  /* 0x0000001900987202 */ /* 0x000fc60000000f00 */
[C---:B------:R-:W-:Y:S01]  /*7ae0*/  HMMA.16816.F32 R88, R4.reuse, R18, R184 ;  /* 0x000000120458723c */ /* 0x040fe200000018b8 */
[----:B------:R-:W2:Y:S07]  /*7af0*/  LDSM.16.MT88.4 R16, [R218+0x5000] ;  /* 0x00500000da10783b */ /* 0x000eae0000004200 */
[C---:B---3--:R-:W-:Y:S01]  /*7b00*/  HMMA.16816.F32 R156, R4.reuse, R8, R160 ;  /* 0x00000008049c723c */ /* 0x048fe200000018a0 */
[----:B------:R-:W-:Y:S07]  /*7b10*/  LDSM.16.MT88.4 R160, [R221+0x2800] ;  /* 0x00280000dda0783b */ /* 0x000fee0000004200 */
[C---:B------:R-:W-:Y:S01]  /*7b20*/  HMMA.16816.F32 R96, R4.reuse, R10, R96 ;  /* 0x0000000a0460723c */ /* 0x040fe20000001860 */
[----:B------:R-:W3:Y:S07]  /*7b30*/  LDSM.16.MT88.4 R8, [R221+0x5000] ;  /* 0x00500000dd08783b */ /* 0x000eee0000004200 */
[C---:B-1----:R-:W-:Y:S08]  /*7b40*/  HMMA.16816.F32 R164, R4.reuse, R12, R180 ;  /* 0x0000000c04a4723c */ /* 0x042ff000000018b4 */
[C---:B------:R-:W-:Y:S01]  /*7b50*/  HMMA.16816.F32 R92, R4.reuse, R14, R176 ;  /* 0x0000000e045c723c */ /* 0x040fe200000018b0 */
[----:B------:R-:W1:Y:S04]  /*7b60*/  LDSM.16.MT88.4 R12, [R219+0x5000] ;  /* 0x00500000db0c783b */ /* 0x000e680000004200 */
[----:B------:R-:W-:Y:S03]  /*7b70*/  LDSM.16.MT88.4 R176, [R218+0x2800] ;  /* 0x00280000dab0783b */ /* 0x000fe60000004200 */
[C---:B--2---:R-:W-:Y:S08]  /*7b80*/  HMMA.16816.F32 R104, R4.reuse, R16, R200 ;  /* 0x000000100468723c */ /* 0x044ff000000018c8 */
[C---:B------:R-:W-:Y:S01]  /*7b90*/  HMMA.16816.F32 R200, R4.reuse, R18, R168 ;  /* 0x0000001204c8723c */ /* 0x040fe200000018a8 */
[----:B------:R-:W2:Y:S07]  /*7ba0*/  LDSM.16.MT88.4 R168, [R219+0x2800] ;  /* 0x00280000dba8783b */ /* 0x000eae0000004200 */
[C---:B---3--:R-:W-:Y:S01]  /*7bb0*/  HMMA.16816.F32 R112, R4.reuse, R8, R136 ;  /* 0x000000080470723c */ /* 0x048fe20000001888 */
[----:B------:R-:W-:Y:S07]  /*7bc0*/  LDSM.16.MT88.4 R136, [R219+0x5800] ;  /* 0x00580000db88783b */ /* 0x000fee0000004200 */
[----:B------:R-:W-:Y:S01]  /*7bd0*/  MOV R0, R107 ;  /* 0x0000006b00007202 */ /* 0x000fe20000000f00 */
[----:B------:R-:W-:Y:S01]  /*7be0*/  HMMA.16816.F32 R116, R4, R10, R116 ;  /* 0x0000000a0474723c */ /* 0x000fe20000001874 */
[----:B------:R-:W-:Y:S01]  /*7bf0*/  MOV R3, R105 ;  /* 0x0000006900037202 */ /* 0x000fe20000000f00 */
[----:B------:R-:W3:Y:S01]  /*7c00*/  LDSM.16.MT88.4 R8, [R219+0x8000] ;  /* 0x00800000db08783b */ /* 0x000ee20000004200 */
[----:B------:R-:W-:-:S02]  /*7c10*/  MOV R16, R104 ;  /* 0x0000006800107202 */ /* 0x000fc40000000f00 */
[----:B------:R-:W-:-:S03]  /*7c20*/  MOV R2, R106 ;  /* 0x0000006a00027202 */ /* 0x000fc60000000f00 */
[C---:B-1----:R-:W-:Y:S07]  /*7c30*/  HMMA.16816.F32 R192, R4.reuse, R12, R148 ;  /* 0x0000000c04c0723c */ /* 0x042fee0000001894 */
[----:B------:R-:W-:Y:S01]  /*7c40*/  MOV R151, R0 ;  /* 0x0000000000977202 */ /* 0x000fe20000000f00 */
[----:B------:R-:W-:Y:S01]  /*7c50*/  HMMA.16816.F32 R184, R4, R14, R140 ;  /* 0x0000000e04b8723c */ /* 0x000fe2000000188c */
[----:B------:R-:W4:Y:S01]  /*7c60*/  LDL R0, [R1+0x7c] ;  /* 0x00007c0001007983 */ /* 0x000f220000100800 */
[----:B------:R-:W-:-:S02]  /*7c70*/  MOV R149, R3 ;  /* 0x0000000300957202 */ /* 0x000fc40000000f00 */
[----:B------:R-:W-:Y:S01]  /*7c80*/  MOV R148, R16 ;  /* 0x0000001000947202 */ /* 0x000fe20000000f00 */
[----:B------:R-:W5:Y:S01]  /*7c90*/  LDL R3, [R1+0x34] ;  /* 0x0000340001037983 */ /* 0x000f620000100800 */
[----:B------:R-:W-:Y:S02]  /*7ca0*/  MOV R150, R2 ;  /* 0x0000000200967202 */ /* 0x000fe40000000f00 */
[C---:B--2---:R-:W-:Y:S01]  /*7cb0*/  HMMA.16816.F32 R172, R128.reuse, R168, R172 ;  /* 0x000000a880ac723c */ /* 0x044fe200000018ac */
[----:B------:R-:W1:Y:S04]  /*7cc0*/  LDSM.16.MT88.4 R16, [R220+0x5000] ;  /* 0x00500000dc10783b */ /* 0x000e680000004200 */
[----:B------:R-:W2:Y:S03]  /*7cd0*/  LDSM.16.MT88.4 R12, [R218+0x8000] ;  /* 0x00800000da0c783b */ /* 0x000ea60000004200 */
[C---:B------:R-:W-:Y:S01]  /*7ce0*/  HMMA.16816.F32 R168, R128.reuse, R170, R88 ;  /* 0x000000aa80a8723c */ /* 0x040fe20000001858 */
[----:B------:R-:W-:Y:S07]  /*7cf0*/  LDSM.16.MT88.4 R88, [R221+0x8800] ;  /* 0x00880000dd58783b */ /* 0x000fee0000004200 */
[----:B------:R-:W-:Y:S08]  /*7d00*/  HMMA.16816.F32 R180, R128, R176, R144 ;  /* 0x000000b080b4723c */ /* 0x000ff00000001890 */
[C---:B---3--:R-:W-:Y:S08]  /*7d10*/  HMMA.16816.F32 R188, R4.reuse, R8, R44 ;  /* 0x0000000804bc723c */ /* 0x048ff0000000182c */
[----:B------:R-:W-:Y:S01]  /*7d20*/  HMMA.16816.F32 R120, R4, R10, R32 ;  /* 0x0000000a0478723c */ /* 0x000fe20000001820 */
[----:B------:R-:W3:Y:S01]  /*7d30*/  LDSM.16.MT88.4 R8, [R218+0xb000] ;  /* 0x00b00000da08783b */ /* 0x000ee20000004200 */
[----:B------:R-:W-:-:S03]  /*7d40*/  MOV R2, c[0x0][0x2c4] ;  /* 0x0000b10000027a02 */ /* 0x000fc60000000f00 */
[----:B------:R-:W-:Y:S01]  /*7d50*/  LDSM.16.MT88.4 R144, [R218+0x5800] ;  /* 0x00580000da90783b */ /* 0x000fe20000004200 */
[----:B------:R-:W-:Y:S02]  /*7d60*/  IADD3 R252, R252, -0x2, RZ ;  /* 0xfffffffefcfc7810 */ /* 0x000fe40007ffe0ff */
[----:B------:R-:W-:Y:S08]  /*7d70*/  HMMA.16816.F32 R164, R128, R160, R164 ;  /* 0x000000a080a4723c */ /* 0x000ff000000018a4 */
[C---:B-1----:R-:W-:Y:S08]  /*7d80*/  HMMA.16816.F32 R124, R4.reuse, R16, R124 ;  /* 0x00000010047c723c */ /* 0x042ff0000000187c */
[C---:B------:R-:W-:Y:S01]  /*7d90*/  HMMA.16816.F32 R100, R4.reuse, R18, R100 ;  /* 0x000000120464723c */ /* 0x040fe20000001864 */
[----:B------:R-:W1:Y:S07]  /*7da0*/  LDSM.16.MT88.4 R16, [R221+0x8000] ;  /* 0x00800000dd10783b */ /* 0x000e6e0000004200 */
[C---:B--2---:R-:W-:Y:S01]  /*7db0*/  HMMA.16816.F32 R212, R4.reuse, R12, R80 ;  /* 0x0000000c04d4723c */ /* 0x044fe20000001850 */
[----:B------:R-:W-:Y:S07]  /*7dc0*/  LDSM.16.MT88.4 R80, [R219+0x8800] ;  /* 0x00880000db50783b */ /* 0x000fee0000004200 */
[C---:B------:R-:W-:Y:S01]  /*7dd0*/  HMMA.16816.F32 R196, R4.reuse, R14, R56 ;  /* 0x0000000e04c4723c */ /* 0x040fe20000001838 */
[----:B------:R-:W2:Y:S04]  /*7de0*/  LDSM.16.MT88.4 R12, [R220+0x8000] ;  /* 0x00800000dc0c783b */ /* 0x000ea80000004200 */
[----:B------:R-:W-:Y:S03]  /*7df0*/  LDSM.16.MT88.4 R56, [R221+0x5800] ;  /* 0x00580000dd38783b */ /* 0x000fe60000004200 */
[C---:B---3--:R-:W-:Y:S08]  /*7e00*/  HMMA.16816.F32 R208, R4.reuse, R8, R40 ;  /* 0x0000000804d0723c */ /* 0x048ff00000001828 */
[----:B------:R-:W-:Y:S01]  /*7e10*/  HMMA.16816.F32 R40, R4, R10, R28 ;  /* 0x0000000a0428723c */ /* 0x000fe2000000181c */
[----:B------:R-:W3:Y:S01]  /*7e20*/  LDSM.16.MT88.4 R8, [R220+0xb000] ;  /* 0x00b00000dc08783b */ /* 0x000ee20000004200 */
[----:B------:R-:W-:-:S06]  /*7e30*/  ISETP.NE.AND P1, PT, R2, 0x1, PT ;  /* 0x000000010200780c */ /* 0x000fcc0003f25270 */
[----:B------:R-:W-:Y:S08]  /*7e40*/  HMMA.16816.F32 R176, R128, R178, R84 ;  /* 0x000000b280b0723c */ /* 0x000ff00000001854 */
[C---:B-1----:R-:W-:Y:S08]  /*7e50*/  HMMA.16816.F32 R108, R4.reuse, R16, R76 ;  /* 0x00000010046c723c */ /* 0x042ff0000000184c */
[C---:B------:R-:W-:Y:S01]  /*7e60*/  HMMA.16816.F32 R104, R4.reuse, R18, R72 ;  /* 0x000000120468723c */ /* 0x040fe20000001848 */
[----:B------:R-:W1:Y:S04]  /*7e70*/  LDSM.16.MT88.4 R16, [R219+0xb000] ;  /* 0x00b00000db10783b */ /* 0x000e680000004200 */
[----:B------:R-:W-:Y:S03]  /*7e80*/  LDSM.16.MT88.4 R72, [R218+0x8800] ;  /* 0x00880000da48783b */ /* 0x000fe60000004200 */
[C---:B--2---:R-:W-:Y:S01]  /*7e90*/  HMMA.16816.F32 R44, R4.reuse, R12, R64 ;  /* 0x0000000c042c723c */ /* 0x044fe20000001840 */
[----:B------:R-:W-:Y:S07]  /*7ea0*/  LDSM.16.MT88.4 R64, [R220+0x5800] ;  /* 0x00580000dc40783b */ /* 0x000fee0000004200 */
[C---:B------:R-:W-:Y:S01]  /*7eb0*/  HMMA.16816.F32 R32, R4.reuse, R14, R52 ;  /* 0x0000000e0420723c */ /* 0x040fe20000001834 */
[----:B------:R-:W-:Y:S07]  /*7ec0*/  LDSM.16.MT88.4 R12, [R221+0xb000] ;  /* 0x00b00000dd0c783b */ /* 0x000fee0000004200 */
[C---:B---3--:R-:W-:Y:S08]  /*7ed0*/  HMMA.16816.F32 R36, R4.reuse, R8, R36 ;  /* 0x000000080424723c */ /* 0x048ff00000001824 */
[----:B------:R-:W-:Y:S08]  /*7ee0*/  HMMA.16816.F32 R20, R4, R10, R20 ;  /* 0x0000000a0414723c */ /* 0x000ff00000001814 */
[----:B------:R-:W-:Y:S08]  /*7ef0*/  HMMA.16816.F32 R160, R128, R162, R92 ;  /* 0x000000a280a0723c */ /* 0x000ff0000000185c */
[----:B-1----:R-:W-:Y:S01]  /*7f00*/  HMMA.16816.F32 R204, R4, R16, R152 ;  /* 0x0000001004cc723c */ /* 0x002fe20000001898 */
[----:B------:R-:W1:Y:S07]  /*7f10*/  LDSM.16.MT88.4 R152, [R220+0x2800] ;  /* 0x00280000dc98783b */ /* 0x000e6e0000004200 */
[C---:B------:R-:W-:Y:S08]  /*7f20*/  HMMA.16816.F32 R76, R128.reuse, R80, R188 ;  /* 0x00000050804c723c */ /* 0x040ff000000018bc */
[----:B------:R-:W-:Y:S08]  /*7f30*/  HMMA.16816.F32 R84, R128, R88, R108 ;  /* 0x000000588054723c */ /* 0x000ff0000000186c */
[----:B------:R-:W-:Y:S08]  /*7f40*/  HMMA.16816.F32 R28, R4, R18, R68 ;  /* 0x00000012041c723c */ /* 0x000ff00000001844 */
[C---:B------:R-:W-:Y:S01]  /*7f50*/  HMMA.16816.F32 R52, R128.reuse, R56, R112 ;  /* 0x000000388034723c */ /* 0x040fe20000001870 */
[----:B------:R-:W-:Y:S07]  /*7f60*/  LDSM.16.MT88.4 R112, [R219+0xb800] ;  /* 0x00b80000db70783b */ /* 0x000fee0000004200 */
[C---:B------:R-:W-:Y:S01]  /*7f70*/  HMMA.16816.F32 R80, R128.reuse, R82, R120 ;  /* 0x000000528050723c */ /* 0x040fe20000001878 */
[----:B------:R-:W-:Y:S07]  /*7f80*/  LDSM.16.MT88.4 R120, [R221+0xb800] ;  /* 0x00b80000dd78783b */ /* 0x000fee0000004200 */
[C---:B-1----:R-:W-:Y:S08]  /*7f90*/  HMMA.16816.F32 R156, R128.reuse, R152, R156 ;  /* 0x00000098809c723c */ /* 0x042ff0000000189c */
[C---:B------:R-:W-:Y:S01]  /*7fa0*/  HMMA.16816.F32 R152, R128.reuse, R154, R96 ;  /* 0x0000009a8098723c */ /* 0x040fe20000001860 */
[----:B------:R-:W1:Y:S07]  /*7fb0*/  LDSM.16.MT88.4 R96, [R220+0x8800] ;  /* 0x00880000dc60783b */ /* 0x000e6e0000004200 */
[----:B------:R-:W-:Y:S01]  /*7fc0*/  HMMA.16816.F32 R88, R128, R90, R104 ;  /* 0x0000005a8058723c */ /* 0x000fe20000001868 */
[----:B------:R-:W2:Y:S07]  /*7fd0*/  LDSM.16.MT88.4 R104, [R218+0xb800] ;  /* 0x00b80000da68783b */ /* 0x000eae0000004200 */
[C---:B------:R-:W-:Y:S08]  /*7fe0*/  HMMA.16816.F32 R16, R4.reuse, R12, R60 ;  /* 0x0000000c0410723c */ /* 0x040ff0000000183c */
[----:B------:R-:W-:Y:S01]  /*7ff0*/  HMMA.16816.F32 R48, R4, R14, R48 ;  /* 0x0000000e0430723c */ /* 0x000fe20000001830 */
[----:B------:R-:W3:Y:S07]  /*8000*/  LDSM.16.MT88.4 R4, [R220+0xb800] ;  /* 0x00b80000dc04783b */ /* 0x000eee0000004200 */
[C---:B------:R-:W-:Y:S08]  /*8010*/  HMMA.16816.F32 R60, R128.reuse, R64, R124 ;  /* 0x00000040803c723c */ /* 0x040ff0000000187c */
[----:B------:R-:W-:Y:S01]  /*8020*/  HMMA.16816.F32 R148, R128, R144, R148 ;  /* 0x000000908094723c */ /* 0x000fe20000001894 */
[----:B----4-:R-:W-:-:S05]  /*8030*/  @P1 IMAD.HI.U32 R2, R0, c[0x0][0x2c8], RZ ;  /* 0x0000b20000021a27 */ /* 0x010fca00078e00ff */
[----:B------:R-:W-:-:S04]  /*8040*/  @P1 SHF.R.U32.HI R0, RZ, c[0x0][0x2cc], R2 ;  /* 0x0000b300ff001a19 */ /* 0x000fc80000011602 */
[----:B------:R-:W-:-:S05]  /*8050*/  IADD3 R0, R0, -c[0x0][0x168], R250 ;  /* 0x80005a0000007a10 */ /* 0x000fca0007ffe0fa */
[----:B------:R-:W-:-:S05]  /*8060*/  IMAD.HI R0, R0, 0x2aaaaaab, RZ ;  /* 0x2aaaaaab00007827 */ /* 0x000fca00078e02ff */
[----:B------:R-:W-:-:S04]  /*8070*/  SHF.R.U32.HI R2, RZ, 0x1f, R0 ;  /* 0x0000001fff027819 */ /* 0x000fc80000011600 */
[----:B------:R-:W-:-:S04]  /*8080*/  LEA.HI.SX32 R0, R0, R2, 0x1c ;  /* 0x0000000200007211 */ /* 0x000fc800078fe2ff */
[----:B-----5:R-:W-:-:S05]  /*8090*/  IMNMX R3, R3, R0, !PT ;  /* 0x0000000003037217 */ /* 0x020fca0007800200 */
[----:B------:R4:W-:Y:S01]  /*80a0*/  STL [R1+0x38], R3 ;  /* 0x0000380301007387 */ /* 0x0009e20000100800 */
[----:B------:R-:W-:Y:S01]  /*80b0*/  ISETP.GE.AND P0, PT, R252, R3, PT ;  /* 0x00000003fc00720c */ /* 0x000fe20003f06270 */
[C---:B------:R-:W-:Y:S08]  /*80c0*/  HMMA.16816.F32 R56, R128.reuse, R58, R116 ;  /* 0x0000003a8038723c */ /* 0x040ff00000001874 */
[C---:B------:R-:W-:Y:S08]  /*80d0*/  HMMA.16816.F32 R64, R128.reuse, R66, R100 ;  /* 0x000000428040723c */ /* 0x040ff00000001864 */
[C---:B------:R-:W-:Y:S08]  /*80e0*/  HMMA.16816.F32 R140, R128.reuse, R136, R192 ;  /* 0x00000088808c723c */ /* 0x040ff000000018c0 */
[C---:B------:R-:W-:Y:S08]  /*80f0*/  HMMA.16816.F32 R68, R128.reuse, R72, R212 ;  /* 0x000000488044723c */ /* 0x040ff000000018d4 */
[C---:B-1----:R-:W-:Y:S08]  /*8100*/  HMMA.16816.F32 R92, R128.reuse, R96, R44 ;  /* 0x00000060805c723c */ /* 0x042ff0000000182c */
[C---:B--2---:R-:W-:Y:S08]  /*8110*/  HMMA.16816.F32 R100, R128.reuse, R104, R208 ;  /* 0x000000688064723c */ /* 0x044ff000000018d0 */
[C---:B------:R-:W-:Y:S08]  /*8120*/  HMMA.16816.F32 R108, R128.reuse, R112, R204 ;  /* 0x00000070806c723c */ /* 0x040ff000000018cc */
        /* <DEDUP_REMOVED lines=8> */
[C---:B---3--:R-:W-:Y:S08]  /*81b0*/  HMMA.16816.F32 R124, R128.reuse, R4, R36 ;  /* 0x00000004807c723c */ /* 0x048ff00000001824 */
[----:B------:R-:W-:Y:S01]  /*81c0*/  HMMA.16816.F32 R128, R128, R6, R20 ;  /* 0x000000068080723c */ /* 0x000fe20000001814 */
[----:B------:R-:W-:Y:S02]  /*81d0*/  @!UPT UIADD3 URZ, URZ, URZ, URZ ;  /* 0x0000003f3f3ff290 */ /* 0x000fe4000fffe03f */
[----:B------:R-:W-:Y:S11]  /*81e0*/  @!P0 BRA `(.L_x_2698) ;  /* 0x00005ba000008947 */ /* 0x000ff60003800000 */
[----:B----4-:R1:W-:Y:S01]  /*81f0*/  STL [R1+0x18], R252 ;  /* 0x000018fc01007387 */ /* 0x0103e20000100800 */
[----:B------:R-:W-:-:S02]  /*8200*/  MOV R134, R24 ;  /* 0x0000001800867202 */ /* 0x000fc40000000f00 */
[----:B------:R-:W-:-:S07]  /*8210*/  MOV R133, R132 ;  /* 0x0000008400857202 */ /* 0x000fce0000000f00 */
.L_x_2709:
[----:B------:R-:W2:Y:S01]  /*8220*/  LDL R2, [R1+0x18] ;  /* 0x0000180001027983 */ /* 0x000ea20000100800 */
[----:B------:R-:W-:Y:S04]  /*8230*/  DEPBAR.LE SB0, 0x0 ;  /* 0x000080000000791a */ /* 0x000fe80000000000 */
[----:B------:R-:W2:Y:S01]  /*8240*/  LDL R0, [R1+0x34] ;  /* 0x0000340001007983 */ /* 0x000ea20000100800 */
[----:B------:R-:W-:Y:S01]  /*8250*/  WARPSYNC 0xffffffff ;  /* 0xffffffff00007948 */ /* 0x000fe20003800000 */
[----:B------:R-:W-:Y:S02]  /*8260*/  BSSY B0, `(.L_x_2699) ;  /* 0x000007c000007945 */ /* 0x000fe40003800000 */
[----:B------:R-:W-:Y:S06]  /*8270*/  BAR.SYNC.DEFER_BLOCKING 0x0 ;  /* 0x0000000000007b1d */ /* 0x000fec0000010000 */
[----:B------:R3:W4:Y:S04]  /*8280*/  LDSM.16.M88.4 R48, [R222] ;  /* 0x00000000de30783b */ /* 0x0007280000000200 */
[----:B------:R3:W1:Y:S04]  /*8290*/  LDSM.16.M88.4 R8, [R135] ;  /* 0x000000008708783b */ /* 0x0006680000000200 */
[----:B------:R3:W1:Y:S04]  /*82a0*/  LDSM.16.M88.4 R16, [R135+0x800] ;  /* 0x000800008710783b */ /* 0x0006680000000200 */
[----:B------:R3:W1:Y:S04]  /*82b0*/  LDSM.16.M88.4 R24, [R135+0x1000] ;  /* 0x001000008718783b */ /* 0x0006680000000200 */
[----:B------:R3:W1:Y:S04]  /*82c0*/  LDSM.16.M88.4 R32, [R135+0x1800] ;  /* 0x001800008720783b */ /* 0x0006680000000200 */
[----:B------:R3:W1:Y:S04]  /*82d0*/  LDSM.16.M88.4 R40, [R135+0x2000] ;  /* 0x002000008728783b */ /* 0x0006680000000200 */
[----:B------:R3:W1:Y:S04]  /*82e0*/  LDSM.16.M88.4 R184, [R135+0x2800] ;  /* 0x0028000087b8783b */ /* 0x0006680000000200 */
[----:B------:R3:W1:Y:S04]  /*82f0*/  LDSM.16.M88.4 R188, [R223] ;  /* 0x00000000dfbc783b */ /* 0x0006680000000200 */
[----:B------:R3:W1:Y:S04]  /*8300*/  LDSM.16.M88.4 R192, [R226] ;  /* 0x00000000e2c0783b */ /* 0x0006680000000200 */
[----:B------:R3:W1:Y:S04]  /*8310*/  LDSM.16.M88.4 R196, [R245] ;  /* 0x00000000f5c4783b */ /* 0x0006680000000200 */
[----:B------:R3:W1:Y:S04]  /*8320*/  LDSM.16.M88.4 R200, [R246] ;  /* 0x00000000f6c8783b */ /* 0x0006680000000200 */
[----:B------:R3:W1:Y:S04]  /*8330*/  LDSM.16.M88.4 R204, [R247] ;  /* 0x00000000f7cc783b */ /* 0x0006680000000200 */
[----:B------:R3:W1:Y:S04]  /*8340*/  LDSM.16.M88.4 R208, [R248] ;  /* 0x00000000f8d0783b */ /* 0x0006680000000200 */
[----:B------:R3:W1:Y:S01]  /*8350*/  LDSM.16.M88.4 R212, [R249] ;  /* 0x00000000f9d4783b */ /* 0x0006620000000200 */
[----:B--2---:R-:W-:Y:S11]  /*8360*/  ISETP.GT.AND P0, PT, R0, R2, PT ;  /* 0x000000020000720c */ /* 0x004ff60003f04270 */
[----:B------:R-:W-:Y:S02]  /*8370*/  @!UPT UIADD3 URZ, URZ, URZ, URZ ;  /* 0x0000003f3f3ff290 */ /* 0x000fe4000fffe03f */
[----:B------:R-:W-:-:S05]  /*8380*/  @P0 BRA `(.L_x_2700) ;  /* 0x0000069000000947 */ /* 0x000fca0003800000 */
[----:B-1-34-:R-:W2:Y:S04]  /*8390*/  LDL R4, [R1+0x14] ;  /* 0x0000140001047983 */ /* 0x01aea80000100800 */
[----:B------:R-:W3:Y:S04]  /*83a0*/  LDL R5, [R1+0x10] ;  /* 0x0000100001057983 */ /* 0x000ee80000100800 */
[----:B------:R-:W4:Y:S04]  /*83b0*/  LDL.64 R28, [R1+0x58] ;  /* 0x00005800011c7983 */ /* 0x000f280000100a00 */
[----:B------:R-:W5:Y:S04]  /*83c0*/  LDL R6, [R1+0x64] ;  /* 0x0000640001067983 */ /* 0x000f680000100800 */
[----:B------:R-:W4:Y:S04]  /*83d0*/  LDL R14, [R1+0x100] ;  /* 0x00010000010e7983 */ /* 0x000f280000100800 */
[----:B------:R-:W4:Y:S04]  /*83e0*/  LDL R22, [R1+0x20] ;  /* 0x0000200001167983 */ /* 0x000f280000100800 */
[----:B------:R-:W5:Y:S04]  /*83f0*/  LDL R13, [R1+0x104] ;  /* 0x00010400010d7983 */ /* 0x000f680000100800 */
[----:B------:R-:W5:Y:S04]  /*8400*/  LDL R21, [R1+0x24] ;  /* 0x0000240001157983 */ /* 0x000f680000100800 */
[----:B------:R-:W5:Y:S04]  /*8410*/  LDL R12, [R1+0x108] ;  /* 0x00010800010c7983 */ /* 0x000f680000100800 */
[----:B------:R-:W5:Y:S04]  /*8420*/  LDL R20, [R1+0x28] ;  /* 0x0000280001147983 */ /* 0x000f680000100800 */
[----:B------:R-:W5:Y:S04]  /*8430*/  LDL R7, [R1+0x10c] ;  /* 0x00010c0001077983 */ /* 0x000f680000100800 */
[----:B------:R-:W5:Y:S01]  /*8440*/  LDL R15, [R1+0xc] ;  /* 0x00000c00010f7983 */ /* 0x000f620000100800 */
[----:B--2---:R-:W-:Y:S01]  /*8450*/  SHF.R.S32.HI R0, RZ, 0x1f, R4 ;  /* 0x0000001fff007819 */ /* 0x004fe20000011404 */
[----:B------:R-:W-:Y:S04]  /*8460*/  IMAD.WIDE.U32 R2, R4, c[0x0][0x208], RZ ;  /* 0x0000820004027a25 */ /* 0x000fe800078e00ff */
[----:B------:R-:W-:Y:S04]  /*8470*/  IMAD R0, R0, c[0x0][0x208], RZ ;  /* 0x0000820000007a24 */ /* 0x000fe800078e02ff */
[----:B------:R-:W-:Y:S01]  /*8480*/  IMAD R0, R4, c[0x0][0x20c], R0 ;  /* 0x0000830004007a24 */ /* 0x000fe200078e0200 */
[----:B---3--:R-:W-:Y:S03]  /*8490*/  SHF.R.S32.HI R4, RZ, 0x1f, R5 ;  /* 0x0000001fff047819 */ /* 0x008fe60000011405 */
[----:B------:R-:W-:Y:S02]  /*84a0*/  IMAD.IADD R3, R3, 0x1, R0 ;  /* 0x0000000103037824 */ /* 0x000fe400078e0200 */
[----:B------:R-:W-:Y:S02]  /*84b0*/  IMAD R0, R4, c[0x0][0x218], RZ ;  /* 0x0000860004007a24 */ /* 0x000fe400078e02ff */
[C---:B------:R-:W-:Y:S01]  /*84c0*/  IMAD.WIDE.U32 R2, R5.reuse, c[0x0][0x218], R2 ;  /* 0x0000860005027a25 */ /* 0x040fe200078e0002 */
[----:B----4-:R-:W-:Y:S03]  /*84d0*/  SHF.L.U64.HI R14, R22, 0x1, R14 ;  /* 0x00000001160e7819 */ /* 0x010fe6000001020e */
[----:B------:R-:W-:Y:S01]  /*84e0*/  IMAD R0, R5, c[0x0][0x21c], R0 ;  /* 0x0000870005007a24 */ /* 0x000fe200078e0200 */
[----:B------:R-:W-:Y:S01]  /*84f0*/  IADD3 R5, P0, R28, R2, RZ ;  /* 0x000000021c057210 */ /* 0x000fe20007f1e0ff */
[----:B------:R-:W-:Y:S03]  /*8500*/  IMAD.SHL.U32 R36, R22, 0x2, RZ ;  /* 0x0000000216247824 */ /* 0x000fe600078e00ff */
[----:B-----5:R-:W-:Y:S02]  /*8510*/  IADD3.X R0, R6, R3, R0, P0, !PT ;  /* 0x0000000306007210 */ /* 0x020fe400007fe400 */
[----:B------:R-:W-:Y:S02]  /*8520*/  LEA R6, P0, R5, c[0x0][0x1f8], 0x1 ;  /* 0x00007e0005067a11 */ /* 0x000fe400078008ff */
        /* <DEDUP_REMOVED lines=8> */
[----:B------:R1:W2:Y:S02]  /*85b0*/  SHFL.IDX PT, R4, R5, RZ, 0x181f ;  /* 0x00181fff05047589 */ /* 0x0002a400000e0000 */
.L_x_2742:
[----:B------:R-:W-:-:S05]  /*85c0*/  BRA.DIV ~URZ, `(.L_x_2702) ;  /* 0x0000e5a27f007947 */ /* 0x000fca000b800000 */
[----:B------:R-:W3:Y:S04]  /*85d0*/  LDL R20, [R1+0xc] ;  /* 0x00000c0001147983 */ /* 0x000ee80000100800 */
[----:B------:R-:W4:Y:S04]  /*85e0*/  LDL R38, [R1+0x28] ;  /* 0x0000280001267983 */ /* 0x000f280000100800 */
[----:B------:R-:W5:Y:S04]  /*85f0*/  LDL R2, [R1+0x24] ;  /* 0x0000240001027983 */ /* 0x000f680000100800 */
[----:B--2---:R-:W2:Y:S04]  /*8600*/  LDL R37, [R1+0x20] ;  /* 0x0000200001257983 */ /* 0x004ea80000100800 */
[----:B------:R-:W1:Y:S04]  /*8610*/  SHFL.IDX PT, R3, R6, RZ, 0x181f ;  /* 0x00181fff06037589 */ /* 0x000e6800000e0000 */
[----:B------:R-:W1:Y:S01]  /*8620*/  SHFL.IDX PT, R0, R6, 0x1, 0x181f ;  /* 0x00381f0006007f89 */ /* 0x000e6200000e0000 */
[----:B--2---:R-:W-:Y:S02]  /*8630*/  ISETP.GE.AND P1, PT, R37, c[0x0][0x1d4], PT ;  /* 0x0000750025007a0c */ /* 0x004fe40003f26270 */
[----:B---3--:R-:W-:Y:S02]  /*8640*/  ISETP.GE.AND P4, PT, R20, c[0x0][0x1d4], PT ;  /* 0x0000750014007a0c */ /* 0x008fe40003f86270 */
[C---:B-1----:R-:W-:Y:S02]  /*8650*/  IADD3 R20, P0, R3.reuse, R29, RZ ;  /* 0x0000001d03147210 */ /* 0x042fe40007f1e0ff */
[----:B----4-:R-:W-:Y:S02]  /*8660*/  ISETP.GE.AND P3, PT, R38, c[0x0][0x1d4], PT ;  /* 0x0000750026007a0c */ /* 0x010fe40003f66270 */
[----:B-----5:R-:W-:Y:S01]  /*8670*/  ISETP.GE.AND P2, PT, R2, c[0x0][0x1d4], PT ;  /* 0x0000750002007a0c */ /* 0x020fe20003f46270 */
[C---:B------:R-:W-:Y:S01]  /*8680*/  IMAD.X R21, R4.reuse, 0x1, R7, P0 ;  /* 0x0000000104157824 */ /* 0x040fe200000e0607 */
[----:B------:R-:W1:Y:S01]  /*8690*/  SHFL.IDX PT, R2, R5, 0x1, 0x181f ;  /* 0x00381f0005027f89 */ /* 0x000e6200000e0000 */
[C---:B------:R-:W-:Y:S02]  /*86a0*/  IADD3 R22, P0, R3.reuse, R30, RZ ;  /* 0x0000001e03167210 */ /* 0x040fe40007f1e0ff */
[----:B------:R-:W-:Y:S02]  /*86b0*/  SEL R15, RZ, 0x10, P4 ;  /* 0x00000010ff0f7807 */ /* 0x000fe40002000000 */
[----:B------:R2:W-:Y:S01]  /*86c0*/  LDGSTS.E.BYPASS.LTC128B.128 [R251+0x100], [R20.64], !P4 ;  /* 0x0010000014fb7fae */ /* 0x0005e2000e101d46 */
[C---:B------:R-:W-:Y:S01]  /*86d0*/  IMAD.X R23, R4.reuse, 0x1, R12, P0 ;  /* 0x0000000104177824 */ /* 0x040fe200000e060c */
[----:B------:R-:W-:Y:S04]  /*86e0*/  SEL R28, RZ, 0x10, P3 ;  /* 0x00000010ff1c7807 */ /* 0x000fe80001800000 */
[----:B------:R3:W-:Y:S01]  /*86f0*/  LDGSTS.E.BYPASS.LTC128B.128 [R251+0x3100], [R22.64], !P3 ;  /* 0x0310000016fb7fae */ /* 0x0007e2000d901d46 */
[C---:B--2---:R-:W-:Y:S05]  /*8700*/  IADD3 R20, P0, R3.reuse, R31, RZ ;  /* 0x0000001f03147210 */ /* 0x044fea0007f1e0ff */
[C---:B------:R-:W-:Y:S01]  /*8710*/  IMAD.X R21, R4.reuse, 0x1, R13, P0 ;  /* 0x0000000104157824 */ /* 0x040fe200000e060d */
[----:B---3--:R-:W-:Y:S04]  /*8720*/  IADD3 R22, P0, R3, R36, RZ ;  /* 0x0000002403167210 */ /* 0x008fe80007f1e0ff */
[----:B------:R2:W-:Y:S01]  /*8730*/  LDGSTS.E.BYPASS.LTC128B.128 [R251+0x6100], [R20.64], !P2 ;  /* 0x0610000014fb7fae */ /* 0x0005e2000d101d46 */
[----:B------:R-:W-:Y:S03]  /*8740*/  IMAD.X R23, R4, 0x1, R14, P0 ;  /* 0x0000000104177824 */ /* 0x000fe600000e060e */
[----:B------:R3:W4:Y:S04]  /*8750*/  SHFL.IDX PT, R4, R5, 0x2, 0x181f ;  /* 0x00581f0005047f89 */ /* 0x00072800000e0000 */
[----:B------:R5:W-:Y:S01]  /*8760*/  LDGSTS.E.BYPASS.LTC128B.128 [R251+0x9100], [R22.64], !P1 ;  /* 0x0910000016fb7fae */ /* 0x000be2000c901d46 */
[----:B--2---:R-:W-:Y:S05]  /*8770*/  IADD3 R20, P0, R0, R29, RZ ;  /* 0x0000001d00147210 */ /* 0x004fea0007f1e0ff */
[----:B-1----:R-:W-:Y:S05]  /*8780*/  IMAD.X R21, R2, 0x1, R7, P0 ;  /* 0x0000000102157824 */ /* 0x002fea00000e0607 */
[----:B------:R1:W-:Y:S02]  /*8790*/  LDGSTS.E.BYPASS.LTC128B.128 [R251+0x1100], [R20.64], !P4 ;  /* 0x0110000014fb7fae */ /* 0x0003e4000e101d46 */
[----:B-1----:R-:W-:Y:S05]  /*87a0*/  IADD3 R20, P0, R0, R30, RZ ;  /* 0x0000001e00147210 */ /* 0x002fea0007f1e0ff */
[----:B------:R-:W-:Y:S01]  /*87b0*/  IMAD.X R21, R2, 0x1, R12, P0 ;  /* 0x0000000102157824 */ /* 0x000fe200000e060c */
[----:B-----5:R-:W-:Y:S04]  /*87c0*/  IADD3 R22, P0, R0, R31, RZ ;  /* 0x0000001f00167210 */ /* 0x020fe80007f1e0ff */
[----:B------:R1:W-:Y:S01]  /*87d0*/  LDGSTS.E.BYPASS.LTC128B.128 [R251+0x4100], [R20.64], !P3 ;  /* 0x0410000014fb7fae */ /* 0x0003e2000d901d46 */
[----:B------:R-:W-:Y:S05]  /*87e0*/  IMAD.X R23, R2, 0x1, R13, P0 ;  /* 0x0000000102177824 */ /* 0x000fea00000e060d */
[----:B------:R2:W-:Y:S01]  /*87f0*/  LDGSTS.E.BYPASS.LTC128B.128 [R251+0x7100], [R22.64], !P2 ;  /* 0x0710000016fb7fae */ /* 0x0005e2000d101d46 */
[----:B-1----:R-:W-:Y:S03]  /*8800*/  IADD3 R20, P0, R0, R36, RZ ;  /* 0x0000002400147210 */ /* 0x002fe60007f1e0ff */
[----:B------:R3:W1:Y:S02]  /*8810*/  SHFL.IDX PT, R0, R6, 0x2, 0x181f ;  /* 0x00581f0006007f89 */ /* 0x00066400000e0000 */
[----:B------:R-:W-:Y:S01]  /*8820*/  IMAD.X R21, R2, 0x1, R14, P0 ;  /* 0x0000000102157824 */ /* 0x000fe200000e060e */
[----:B--2---:R-:W-:Y:S02]  /*8830*/  SEL R23, RZ, 0x10, P2 ;  /* 0x00000010ff177807 */ /* 0x004fe40001000000 */
[----:B------:R-:W-:Y:S02]  /*8840*/  SEL R22, RZ, 0x10, P1 ;  /* 0x00000010ff167807 */ /* 0x000fe40000800000 */
[----:B------:R3:W-:Y:S04]  /*8850*/  LDGSTS.E.BYPASS.LTC128B.128 [R251+0xa100], [R20.64], !P1 ;  /* 0x0a10000014fb7fae */ /* 0x0007e8000c901d46 */
.L_x_2743:
[C---:B----4-:R-:W-:Y:S02]  /*8860*/  ISETP.NE.U32.AND P2, PT, R15.reuse, RZ, PT ;  /* 0x000000ff0f00720c */ /* 0x050fe40003f45070 */
[----:B------:R-:W-:Y:S02]  /*8870*/  IADD3 R15, -R15, 0x10, RZ ;  /* 0x000000100f0f7810 */ /* 0x000fe40007ffe1ff */
[----:B---3--:R-:W-:Y:S02]  /*8880*/  IADD3 R6, -R23, 0x10, RZ ;  /* 0x0000001017067810 */ /* 0x008fe40007ffe1ff */
[----:B------:R-:W-:Y:S02]  /*8890*/  LOP3.LUT R15, R15, 0xf, RZ, 0xc0, !PT ;  /* 0x0000000f0f0f7812 */ /* 0x000fe400078ec0ff */
[----:B------:R-:W-:Y:S02]  /*88a0*/  IADD3 R20, -R28, 0x10, RZ ;  /* 0x000000101c147810 */ /* 0x000fe40007ffe1ff */
[----:B-1----:R-:W-:Y:S02]  /*88b0*/  IADD3 R2, P1, P0, R15, R0, R29 ;  /* 0x000000000f027210 */ /* 0x002fe4000783e01d */
[----:B------:R-:W-:Y:S02]  /*88c0*/  LOP3.LUT R6, R6, 0xf, RZ, 0xc0, !PT ;  /* 0x0000000f06067812 */ /* 0x000fe400078ec0ff */
[----:B------:R-:W-:Y:S02]  /*88d0*/  IADD3.X R3, RZ, R4, R7, P1, P0 ;  /* 0x00000004ff037210 */ /* 0x000fe40000fe0407 */
[----:B------:R-:W-:Y:S03]  /*88e0*/  LOP3.LUT R20, R20, 0xf, RZ, 0xc0, !PT ;  /* 0x0000000f14147812 */ /* 0x000fe600078ec0ff */
[----:B------:R-:W-:Y:S01]  /*88f0*/  @!PT LDS RZ, [RZ] ;  /* 0x00000000fffff984 */ /* 0x000fe20000000800 */
[----:B------:R-:W-:Y:S01]  /*8900*/  @!PT LDS RZ, [RZ] ;  /* 0x00000000fffff984 */ /* 0x000fe20000000800 */
[----:B------:R-:W-:Y:S01]  /*8910*/  @!PT LDS RZ, [RZ] ;  /* 0x00000000fffff984 */ /* 0x000fe20000000800 */
[----:B------:R1:W-:Y:S01]  /*8920*/  LDGSTS.E.BYPASS.LTC128B.128.ZFILL [R251+0x2100], [R2.64], P2 ;  /* 0x0210000002fb7fae */ /* 0x0003e20009141d46 */
[-C--:B------:R-:W-:Y:S02]  /*8930*/  IADD3 R6, P3, P2, R6, R0.reuse, R31 ;  /* 0x0000000006067210 */ /* 0x080fe40007a7e01f */
[----:B------:R-:W-:Y:S02]  /*8940*/  IADD3 R20, P1, P0, R20, R0, R30 ;  /* 0x0000000014147210 */ /* 0x000fe4000783e01e */
[-C--:B------:R-:W-:Y:S02]  /*8950*/  IADD3.X R7, RZ, R4.reuse, R13, P3, P2 ;  /* 0x00000004ff077210 */ /* 0x080fe40001fe440d */
[----:B------:R-:W-:Y:S02]  /*8960*/  ISETP.NE.U32.AND P3, PT, R28, RZ, PT ;  /* 0x000000ff1c00720c */ /* 0x000fe40003f65070 */
[----:B------:R-:W-:Y:S02]  /*8970*/  IADD3.X R21, RZ, R4, R12, P1, P0 ;  /* 0x00000004ff157210 */ /* 0x000fe40000fe040c */
[----:B------:R-:W-:Y:S09]  /*8980*/  ISETP.NE.U32.AND P2, PT, R23, RZ, PT ;  /* 0x000000ff1700720c */ /* 0x000ff20003f45070 */
        /* <DEDUP_REMOVED lines=9> */
.L_x_2700:
[----:B-1-34-:R-:W-:Y:S05]  /*8a20*/  BSYNC B0 ;  /* 0x0000000000007941 */ /* 0x01afea0003800000 */
.L_x_2699:
[----:B------:R-:W0:Y:S01]  /*8a30*/  LDGDEPBAR ;  /* 0x00000000000079af */ /* 0x000e220000000000 */
[----:B------:R-:W-:Y:S01]  /*8a40*/  WARPSYNC 0xffffffff ;  /* 0xffffffff00007948 */ /* 0x000fe20003800000 */
[C---:B--2---:R-:W-:Y:S01]  /*8a50*/  HMMA.16816.F32 R4, R48.reuse, R8, RZ ;  /* 0x000000083004723c */ /* 0x044fe200000018ff */
[----:B------:R-:W-:Y:S07]  /*8a60*/  BSSY B0, `(.L_x_2703) ;  /* 0x0000210000007945 */ /* 0x000fee0003800000 */
        /* <DEDUP_REMOVED lines=29> */
[----:B------:R-:W5:Y:S07]  /*8c40*/  LDSM.16.M88.4 R188, [R217+0x2000] ;  /* 0x00200000d9bc783b */ /* 0x000f6e0000000200 */
        /* <DEDUP_REMOVED lines=8> */
[----:B------:R-:W-:Y:S07]  /*8cd0*/  LDSM.16.M88.4 R200, [R216+-0x8000] ;  /* 0xff800000d8c8783b */ /* 0x000fee0000000200 */
[C---:B----4-:R-:W-:Y:S08]  /*8ce0*/  HMMA.16816.F32 R28, R184.reuse, R204, R28 ;  /* 0x000000ccb81c723c */ /* 0x050ff0000000181c */
[C---:B------:R-:W-:Y:S01]  /*8cf0*/  HMMA.16816.F32 R32, R184.reuse, R206, R32 ;  /* 0x000000ceb820723c */ /* 0x040fe20000001820 */
[----:B------:R-:W-:Y:S07]  /*8d00*/  LDSM.16.M88.4 R204, [R216+-0x7800] ;  /* 0xff880000d8cc783b */ /* 0x000fee0000000200 */
[C---:B-----5:R-:W-:Y:S08]  /*8d10*/  HMMA.16816.F32 R36, R184.reuse, R188, R36 ;  /* 0x000000bcb824723c */ /* 0x060ff00000001824 */
        /* <DEDUP_REMOVED lines=42> */
[----:B------:R-:W2:Y:S08]  /*8fc0*/  LDSM.16.M88.4 R184, [R231] ;  /* 0x00000000e7b8783b */ /* 0x000eb00000000200 */
[----:B------:R-:W3:Y:S01]  /*8fd0*/  LDSM.16.M88.4 R208, [R232] ;  /* 0x00000000e8d0783b */ /* 0x000ee20000000200 */
        /* <DEDUP_REMOVED lines=113> */
[----:B------:R-:W-:Y:S01]  /*96f0*/  LDSM.16.M88.4 R208, [R135+0xa000] ;  /* 0x00a0000087d0783b */ /* 0x000fe20000000200 */
[C---:B-1----:R-:W-:Y:S08]  /*9700*/  HMMA.16816.F32 R4, R188.reuse, R192, R4 ;  /* 0x000000c0bc04723c */ /* 0x042ff00000001804 */
[C---:B------:R-:W-:Y:S01]  /*9710*/  HMMA.16816.F32 R8, R188.reuse, R194, R8 ;  /* 0x000000c2bc08723c */ /* 0x040fe20000001808 */
[----:B------:R-:W1:Y:S07]  /*9720*/  LDSM.16.M88.4 R192, [R216+-0x800] ;  /* 0xfff80000d8c0783b */ /* 0x000e6e0000000200 */
        /* <DEDUP_REMOVED lines=18> */
[----:B------:R-:W-:Y:S07]  /*9850*/  LDSM.16.M88.4 R200, [R223+0xc000] ;  /* 0x00c00000dfc8783b */ /* 0x000fee0000000200 */
[C---:B----4-:R-:W-:Y:S08]  /*9860*/  HMMA.16816.F32 R12, R196.reuse, R204, R12 ;  /* 0x000000ccc40c723c */ /* 0x050ff0000000180c */
[C---:B------:R-:W-:Y:S01]  /*9870*/  HMMA.16816.F32 R16, R196.reuse, R206, R16 ;  /* 0x000000cec410723c */ /* 0x040fe20000001810 */
[----:B------:R-:W4:Y:S07]  /*9880*/  LDSM.16.M88.4 R204, [R227] ;  /* 0x00000000e3cc783b */ /* 0x000f2e0000000200 */
[C---:B------:R-:W-:Y:S08]  /*9890*/  HMMA.16816.F32 R20, R196.reuse, R208, R20 ;  /* 0x000000d0c414723c */ /* 0x040ff00000001814 */
[C---:B------:R-:W-:Y:S01]  /*98a0*/  HMMA.16816.F32 R24, R196.reuse, R210, R24 ;  /* 0x000000d2c418723c */ /* 0x040fe20000001818 */
[----:B------:R-:W5:Y:S07]  /*98b0*/  LDSM.16.M88.4 R208, [R240] ;  /* 0x00000000f0d0783b */ /* 0x000f6e0000000200 */
[C---:B--2---:R-:W-:Y:S08]  /*98c0*/  HMMA.16816.F32 R28, R196.reuse, R184, R28 ;  /* 0x000000b8c41c723c */ /* 0x044ff0000000181c */
[C---:B------:R-:W-:Y:S01]  /*98d0*/  HMMA.16816.F32 R32, R196.reuse, R186, R32 ;  /* 0x000000bac420723c */ /* 0x040fe20000001820 */
[----:B------:R-:W2:Y:S07]  /*98e0*/  LDSM.16.M88.4 R184, [R241] ;  /* 0x00000000f1b8783b */ /* 0x000eae0000000200 */
[C---:B-1----:R-:W-:Y:S08]  /*98f0*/  HMMA.16816.F32 R36, R196.reuse, R188, R36 ;  /* 0x000000bcc424723c */ /* 0x042ff00000001824 */
[C---:B------:R-:W-:Y:S01]  /*9900*/  HMMA.16816.F32 R40, R196.reuse, R190, R40 ;  /* 0x000000bec428723c */ /* 0x040fe20000001828 */
[----:B------:R-:W1:Y:S07]  /*9910*/  LDSM.16.M88.4 R188, [R242] ;  /* 0x00000000f2bc783b */ /* 0x000e6e0000000200 */
[C---:B---3--:R-:W-:Y:S08]  /*9920*/  HMMA.16816.F32 R44, R196.reuse, R192, R44 ;  /* 0x000000c0c42c723c */ /* 0x048ff0000000182c */
[----:B------:R-:W-:Y:S01]  /*9930*/  HMMA.16816.F32 R48, R196, R194, R48 ;  /* 0x000000c2c430723c */ /* 0x000fe20000001830 */
[----:B------:R-:W3:Y:S07]  /*9940*/  LDSM.16.M88.4 R192, [R243] ;  /* 0x00000000f3c0783b */ /* 0x000eee0000000200 */
[C---:B----4-:R-:W-:Y:S01]  /*9950*/  HMMA.16816.F32 R4, R200.reuse, R204, R4 ;  /* 0x000000ccc804723c */ /* 0x050fe20000001804 */
[----:B------:R-:W4:Y:S07]  /*9960*/  LDSM.16.M88.4 R196, [R244] ;  /* 0x00000000f4c4783b */ /* 0x000f2e0000000200 */
[C---:B------:R-:W-:Y:S01]  /*9970*/  HMMA.16816.F32 R8, R200.reuse, R206, R8 ;  /* 0x000000cec808723c */ /* 0x040fe20000001808 */
[----:B------:R-:W-:Y:S07]  /*9980*/  LDSM.16.M88.4 R204, [R225+0xc000] ;  /* 0x00c00000e1cc783b */ /* 0x000fee0000000200 */
[C---:B-----5:R-:W-:Y:S08]  /*9990*/  HMMA.16816.F32 R12, R200.reuse, R208, R12 ;  /* 0x000000d0c80c723c */ /* 0x060ff0000000180c */
[C---:B------:R-:W-:Y:S01]  /*99a0*/  HMMA.16816.F32 R16, R200.reuse, R210, R16 ;  /* 0x000000d2c810723c */ /* 0x040fe20000001810 */
[----:B------:R-:W5:Y:S07]  /*99b0*/  LDSM.16.M88.4 R208, [R217+0x9000] ;  /* 0x00900000d9d0783b */ /* 0x000f6e0000000200 */
[C---:B--2---:R-:W-:Y:S08]  /*99c0*/  HMMA.16816.F32 R20, R200.reuse, R184, R20 ;  /* 0x000000b8c814723c */ /* 0x044ff00000001814 */
[C---:B------:R-:W-:Y:S01]  /*99d0*/  HMMA.16816.F32 R24, R200.reuse, R186, R24 ;  /* 0x000000bac818723c */ /* 0x040fe20000001818 */
[----:B------:R-:W2:Y:S07]  /*99e0*/  LDSM.16.M88.4 R184, [R217+0x9800] ;  /* 0x00980000d9b8783b */ /* 0x000eae0000000200 */
        /* <DEDUP_REMOVED lines=9> */
[C---:B-----5:R-:W-:Y:S01]  /*9a80*/  HMMA.16816.F32 R4, R204.reuse, R208, R4 ;  /* 0x000000d0cc04723c */ /* 0x060fe20000001804 */
[----:B------:R-:W-:Y:S07]  /*9a90*/  LDSM.16.M88.4 R200, [R224+0xc000] ;  /* 0x00c00000e0c8783b */ /* 0x000fee0000000200 */
[C---:B------:R-:W-:Y:S01]  /*9aa0*/  HMMA.16816.F32 R8, R204.reuse, R210, R8 ;  /* 0x000000d2cc08723c */ /* 0x040fe20000001808 */
[----:B------:R-:W-:Y:S07]  /*9ab0*/  LDSM.16.M88.4 R208, [R216] ;  /* 0x00000000d8d0783b */ /* 0x000fee0000000200 */
[C---:B--2---:R-:W-:Y:S08]  /*9ac0*/  HMMA.16816.F32 R12, R204.reuse, R184, R12 ;  /* 0x000000b8cc0c723c */ /* 0x044ff0000000180c */
[C---:B------:R-:W-:Y:S01]  /*9ad0*/  HMMA.16816.F32 R16, R204.reuse, R186, R16 ;  /* 0x000000bacc10723c */ /* 0x040fe20000001810 */
[----:B------:R-:W2:Y:S07]  /*9ae0*/  LDSM.16.M88.4 R184, [R217+0xb800] ;  /* 0x00b80000d9b8783b */ /* 0x000eae0000000200 */
[C---:B-1----:R-:W-:Y:S08]  /*9af0*/  HMMA.16816.F32 R20, R204.reuse, R188, R20 ;  /* 0x000000bccc14723c */ /* 0x042ff00000001814 */
[C---:B------:R-:W-:Y:S08]  /*9b00*/  HMMA.16816.F32 R24, R204.reuse, R190, R24 ;  /* 0x000000becc18723c */ /* 0x040ff00000001818 */
[C---:B---3--:R-:W-:Y:S08]  /*9b10*/  HMMA.16816.F32 R28, R204.reuse, R192, R28 ;  /* 0x000000c0cc1c723c */ /* 0x048ff0000000181c */
[C---:B------:R-:W-:Y:S08]  /*9b20*/  HMMA.16816.F32 R32, R204.reuse, R194, R32 ;  /* 0x000000c2cc20723c */ /* 0x040ff00000001820 */
[C---:B----4-:R-:W-:Y:S08]  /*9b30*/  HMMA.16816.F32 R36, R204.reuse, R196, R36 ;  /* 0x000000c4cc24723c */ /* 0x050ff00000001824 */
        /* <DEDUP_REMOVED lines=19> */
[----:B------:R-:W-:Y:S01]  /*9c70*/  MUFU.TANH R250, R4 ;  /* 0x0000000400fa7308 */ /* 0x000fe20000002400 */
[----:B--2---:R2:W-:Y:S09]  /*9c80*/  STL [R1+0x8], R2 ;  /* 0x0000080201007387 */ /* 0x0045f20000100800 */
[----:B------:R3:W-:Y:S01]  /*9c90*/  MUFU.TANH R215, R5 ;  /* 0x0000000500d77308 */ /* 0x0007e20000002400 */
        /* <DEDUP_REMOVED lines=8> */
[----:B------:R-:W-:Y:S02]  /*9d20*/  FMUL.FTZ R19, R19, c[0x0][0x320] ;  /* 0x0000c80013137a20 */ /* 0x000fe40000410000 */
[----:B------:R-:W-:Y:S01]  /*9d30*/  FMUL.FTZ R16, R16, c[0x0][0x320] ;  /* 0x0000c80010107a20 */ /* 0x000fe20000410000 */
[----:B--2---:R-:W2:Y:S04]  /*9d40*/  LDL R2, [R1+0x18] ;  /* 0x0000180001027983 */ /* 0x004ea80000100800 */
[----:B------:R-:W-:Y:S01]  /*9d50*/  MUFU.TANH R211, R9 ;  /* 0x0000000900d37308 */ /* 0x000fe20000002400 */
[----:B---3--:R-:W3:Y:S09]  /*9d60*/  LDSM.16.M88.4 R4, [R216+0x1000] ;  /* 0x00100000d804783b */ /* 0x008ef20000000200 */
[----:B------:R-:W4:Y:S01]  /*9d70*/  MUFU.TANH R3, R10 ;  /* 0x0000000a00037308 */ /* 0x000f220000002400 */
[----:B-1----:R-:W2:Y:S09]  /*9d80*/  LDL R0, [R1+0x34] ;  /* 0x0000340001007983 */ /* 0x002eb20000100800 */
[----:B------:R1:W1:Y:S10]  /*9d90*/  MUFU.TANH R252, R11 ;  /* 0x0000000b00fc7308 */ /* 0x0002740000002400 */
[----:B------:R-:W2:Y:S01]  /*9da0*/  MUFU.TANH R199, R17 ;  /* 0x0000001100c77308 */ /* 0x000ea20000002400 */
[----:B----4-:R-:W-:Y:S09]  /*9db0*/  STL [R1], R3 ;  /* 0x0000000301007387 */ /* 0x010ff20000100800 */
[----:B------:R-:W4:Y:S01]  /*9dc0*/  MUFU.TANH R210, R18 ;  /* 0x0000001200d27308 */ /* 0x000f220000002400 */
[----:B-1----:R-:W1:Y:S01]  /*9dd0*/  LDSM.16.M88.4 R8, [R216+0x1800] ;  /* 0x00180000d808783b */ /* 0x002e620000000200 */
[C---:B---3--:R-:W-:Y:S08]  /*9de0*/  HMMA.16816.F32 R20, R200.reuse, R4, R20 ;  /* 0x00000004c814723c */ /* 0x048ff00000001814 */
[----:B------:R-:W3:Y:S01]  /*9df0*/  MUFU.TANH R209, R19 ;  /* 0x0000001300d17308 */ /* 0x000ee20000002400 */
[C---:B------:R-:W-:Y:S01]  /*9e00*/  HMMA.16816.F32 R24, R200.reuse, R6, R24 ;  /* 0x00000006c818723c */ /* 0x040fe20000001818 */
[----:B------:R-:W5:Y:S08]  /*9e10*/  LDSM.16.M88.4 R4, [R216+0x2000] ;  /* 0x00200000d804783b */ /* 0x000f700000000200 */
[----:B------:R-:W1:Y:S06]  /*9e20*/  MUFU.TANH R208, R12 ;  /* 0x0000000c00d07308 */ /* 0x000e6c0000002400 */
[----:B------:R-:W-:Y:S04]  /*9e30*/  FMUL.FTZ R20, R20, c[0x0][0x320] ;  /* 0x0000c80014147a20 */ /* 0x000fe80000410000 */
[----:B------:R-:W2:Y:S01]  /*9e40*/  MUFU.TANH R207, R13 ;  /* 0x0000000d00cf7308 */ /* 0x000ea20000002400 */
[----:B------:R-:W-:Y:S02]  /*9e50*/  FMUL.FTZ R21, R21, c[0x0][0x320] ;  /* 0x0000c80015157a20 */ /* 0x000fe40000410000 */
[----:B------:R-:W-:Y:S02]  /*9e60*/  FMUL.FTZ R22, R22, c[0x0][0x320] ;  /* 0x0000c80016167a20 */ /* 0x000fe40000410000 */
[----:B------:R-:W-:Y:S02]  /*9e70*/  FMUL.FTZ R23, R23, c[0x0][0x320] ;  /* 0x0000c80017177a20 */ /* 0x000fe40000410000 */
[----:B------:R-:W-:Y:S02]  /*9e80*/  FMUL.FTZ R24, R24, c[0x0][0x320] ;  /* 0x0000c80018187a20 */ /* 0x000fe40000410000 */
[----:B------:R-:W-:Y:S01]  /*9e90*/  FMUL.FTZ R25, R25, c[0x0][0x320] ;  /* 0x0000c80019197a20 */ /* 0x000fe20000410000 */
[----:B------:R-:W2:Y:S01]  /*9ea0*/  MUFU.TANH R196, R20 ;  /* 0x0000001400c47308 */ /* 0x000ea20000002400 */
[----:B------:R-:W-:Y:S02]  /*9eb0*/  FMUL.FTZ R26, R26, c[0x0][0x320] ;  /* 0x0000c8001a1a7a20 */ /* 0x000fe40000410000 */
[----:B------:R-:W-:Y:S01]  /*9ec0*/  FMUL.FTZ R27, R27, c[0x0][0x320] ;  /* 0x0000c8001b1b7a20 */ /* 0x000fe20000410000 */
[C---:B-1----:R-:W-:Y:S06]  /*9ed0*/  HMMA.16816.F32 R28, R200.reuse, R8, R28 ;  /* 0x00000008c81c723c */ /* 0x042fec000000181c */
[----:B------:R1:W1:Y:S02]  /*9ee0*/  MUFU.TANH R185, R21 ;  /* 0x0000001500b97308 */ /* 0x0002640000002400 */
[C---:B------:R-:W-:Y:S01]  /*9ef0*/  HMMA.16816.F32 R32, R200.reuse, R10, R32 ;  /* 0x0000000ac820723c */ /* 0x040fe20000001820 */
[----:B------:R-:W3:Y:S01]  /*9f00*/  LDSM.16.M88.4 R8, [R216+0x2800] ;  /* 0x00280000d808783b */ /* 0x000ee20000000200 */
[----:B------:R-:W-:Y:S06]  /*9f10*/  DEPBAR.LE SB0, 0x0 ;  /* 0x000080000000791a */ /* 0x000fec0000000000 */
[----:B------:R4:W2:Y:S01]  /*9f20*/  MUFU.TANH R206, R22 ;  /* 0x0000001600ce7308 */ /* 0x0008a20000002400 */
[----:B------:R-:W-:Y:S01]  /*9f30*/  BAR.SYNC.DEFER_BLOCKING 0x0 ;  /* 0x0000000000007b1d */ /* 0x000fe20000010000 */
[C---:B-----5:R-:W-:Y:S06]  /*9f40*/  HMMA.16816.F32 R36, R200.reuse, R4, R36 ;  /* 0x00000004c824723c */ /* 0x060fec0000001824 */
[----:B------:R-:W-:Y:S02]  /*9f50*/  FMUL.FTZ R30, R30, c[0x0][0x320] ;  /* 0x0000c8001e1e7a20 */ /* 0x000fe40000410000 */
[----:B------:R-:W2:Y:S01]  /*9f60*/  MUFU.TANH R214, R14 ;  /* 0x0000000e00d67308 */ /* 0x000ea20000002400 */
[C---:B------:R-:W-:Y:S03]  /*9f70*/  HMMA.16816.F32 R40, R200.reuse, R6, R40 ;  /* 0x00000006c828723c */ /* 0x040fe60000001828 */
[----:B-1----:R-:W-:Y:S02]  /*9f80*/  FMUL.FTZ R21, R29, c[0x0][0x320] ;  /* 0x0000c8001d157a20 */ /* 0x002fe40000410000 */
[----:B------:R-:W-:Y:S02]  /*9f90*/  FMUL.FTZ R34, R34, c[0x0][0x320] ;  /* 0x0000c80022227a20 */ /* 0x000fe40000410000 */
[----:B------:R-:W-:Y:S02]  /*9fa0*/  FMUL.FTZ R35, R35, c[0x0][0x320] ;  /* 0x0000c80023237a20 */ /* 0x000fe40000410000 */
[----:B------:R-:W1:Y:S03]  /*9fb0*/  MUFU.TANH R189, R34 ;  /* 0x0000002200bd7308 */ /* 0x000e660000002400 */
[----:B------:R-:W-:Y:S02]  /*9fc0*/  FMUL.FTZ R20, R32, c[0x0][0x320] ;  /* 0x0000c80020147a20 */ /* 0x000fe40000410000 */
[----:B----4-:R-:W-:Y:S02]  /*9fd0*/  FMUL.FTZ R22, R28, c[0x0][0x320] ;  /* 0x0000c8001c167a20 */ /* 0x010fe40000410000 */
[----:B------:R-:W-:Y:S02]  /*9fe0*/  FMUL.FTZ R38, R38, c[0x0][0x320] ;  /* 0x0000c80026267a20 */ /* 0x000fe40000410000 */
[----:B------:R-:W-:Y:S01]  /*9ff0*/  FMUL.FTZ R39, R39, c[0x0][0x320] ;  /* 0x0000c80027277a20 */ /* 0x000fe20000410000 */
[----:B------:R-:W4:Y:S01]  /*a000*/  MUFU.TANH R188, R35 ;  /* 0x0000002300bc7308 */ /* 0x000f220000002400 */
[----:B------:R-:W-:Y:S01]  /*a010*/  FMUL.FTZ R19, R33, c[0x0][0x320] ;  /* 0x0000c80021137a20 */ /* 0x000fe20000410000 */
[C---:B---3--:R-:W-:Y:S03]  /*a020*/  HMMA.16816.F32 R44, R200.reuse, R8, R44 ;  /* 0x00000008c82c723c */ /* 0x048fe6000000182c */
[----:B------:R-:W-:Y:S02]  /*a030*/  FMUL.FTZ R18, R36, c[0x0][0x320] ;  /* 0x0000c80024127a20 */ /* 0x000fe40000410000 */
[----:B------:R-:W-:Y:S03]  /*a040*/  FMUL.FTZ R17, R37, c[0x0][0x320] ;  /* 0x0000c80025117a20 */ /* 0x000fe60000410000 */
[----:B------:R3:W1:Y:S01]  /*a050*/  MUFU.TANH R187, R38 ;  /* 0x0000002600bb7308 */ /* 0x0006620000002400 */
[----:B------:R-:W-:Y:S03]  /*a060*/  HMMA.16816.F32 R48, R200, R10, R48 ;  /* 0x0000000ac830723c */ /* 0x000fe60000001830 */
[----:B------:R-:W-:Y:S02]  /*a070*/  FMUL.FTZ R31, R31, c[0x0][0x320] ;  /* 0x0000c8001f1f7a20 */ /* 0x000fe40000410000 */
[----:B------:R-:W-:Y:S02]  /*a080*/  FMUL.FTZ R42, R42, c[0x0][0x320] ;  /* 0x0000c8002a2a7a20 */ /* 0x000fe40000410000 */
[----:B------:R-:W-:Y:S02]  /*a090*/  FMUL.FTZ R43, R43, c[0x0][0x320] ;  /* 0x0000c8002b2b7a20 */ /* 0x000fe40000410000 */
[----:B------:R5:W1:Y:S06]  /*a0a0*/  MUFU.TANH R186, R39 ;  /* 0x0000002700ba7308 */ /* 0x000a6c0000002400 */
[----:B------:R-:W-:Y:S02]  /*a0b0*/  FMUL.FTZ R37, R44, c[0x0][0x320] ;  /* 0x0000c8002c257a20 */ /* 0x000fe40000410000 */
[----:B------:R-:W-:Y:S02]  /*a0c0*/  FMUL.FTZ R36, R45, c[0x0][0x320] ;  /* 0x0000c8002d247a20 */ /* 0x000fe40000410000 */
[----:B------:R1:W1:Y:S01]  /*a0d0*/  MUFU.TANH R213, R15 ;  /* 0x0000000f00d57308 */ /* 0x0002620000002400 */
[----:B------:R-:W-:Y:S02]  /*a0e0*/  FMUL.FTZ R46, R46, c[0x0][0x320] ;  /* 0x0000c8002e2e7a20 */ /* 0x000fe40000410000 */
[----:B------:R-:W-:Y:S02]  /*a0f0*/  FMUL.FTZ R47, R47, c[0x0][0x320] ;  /* 0x0000c8002f2f7a20 */ /* 0x000fe40000410000 */
[----:B---3--:R-:W-:Y:S02]  /*a100*/  FMUL.FTZ R38, R41, c[0x0][0x320] ;  /* 0x0000c80029267a20 */ /* 0x008fe40000410000 */
[----:B------:R-:W-:Y:S02]  /*a110*/  FMUL.FTZ R35, R48, c[0x0][0x320] ;  /* 0x0000c80030237a20 */ /* 0x000fe40000410000 */
[----:B------:R-:W-:Y:S01]  /*a120*/  FMUL.FTZ R34, R49, c[0x0][0x320] ;  /* 0x0000c80031227a20 */ /* 0x000fe20000410000 */
[----:B------:R3:W1:Y:S01]  /*a130*/  MUFU.TANH R204, R16 ;  /* 0x0000001000cc7308 */ /* 0x0006620000002400 */
[----:B------:R-:W-:Y:S02]  /*a140*/  FMUL.FTZ R50, R50, c[0x0][0x320] ;  /* 0x0000c80032327a20 */ /* 0x000fe40000410000 */
[----:B------:R-:W-:Y:S02]  /*a150*/  FMUL.FTZ R51, R51, c[0x0][0x320] ;  /* 0x0000c80033337a20 */ /* 0x000fe40000410000 */
[----:B-----5:R-:W-:Y:S05]  /*a160*/  FMUL.FTZ R39, R40, c[0x0][0x320] ;  /* 0x0000c80028277a20 */ /* 0x020fea0000410000 */
[----:B------:R3:W1:Y:S10]  /*a170*/  MUFU.TANH R205, R23 ;  /* 0x0000001700cd7308 */ /* 0x0006740000002400 */
[----:B------:R-:W1:Y:S10]  /*a180*/  MUFU.TANH R24, R24 ;  /* 0x0000001800187308 */ /* 0x000e740000002400 */
[----:B------:R3:W1:Y:S10]  /*a190*/  MUFU.TANH R23, R25 ;  /* 0x0000001900177308 */ /* 0x0006740000002400 */
[----:B------:R3:W1:Y:S10]  /*a1a0*/  MUFU.TANH R198, R26 ;  /* 0x0000001a00c67308 */ /* 0x0006740000002400 */
[----:B------:R3:W1:Y:S10]  /*a1b0*/  MUFU.TANH R197, R27 ;  /* 0x0000001b00c57308 */ /* 0x0006740000002400 */
[----:B------:R-:W1:Y:S10]  /*a1c0*/  MUFU.TANH R22, R22 ;  /* 0x0000001600167308 */ /* 0x000e740000002400 */
[----:B------:R-:W1:Y:S10]  /*a1d0*/  MUFU.TANH R21, R21 ;  /* 0x0000001500157308 */ /* 0x000e740000002400 */
[----:B------:R3:W1:Y:S10]  /*a1e0*/  MUFU.TANH R195, R30 ;  /* 0x0000001e00c37308 */ /* 0x0006740000002400 */
[----:B------:R3:W1:Y:S10]  /*a1f0*/  MUFU.TANH R194, R31 ;  /* 0x0000001f00c27308 */ /* 0x0006740000002400 */
[----:B------:R-:W1:Y:S10]  /*a200*/  MUFU.TANH R20, R20 ;  /* 0x0000001400147308 */ /* 0x000e740000002400 */
[----:B------:R-:W1:Y:S10]  /*a210*/  MUFU.TANH R19, R19 ;  /* 0x0000001300137308 */ /* 0x000e740000002400 */
[----:B------:R-:W1:Y:S10]  /*a220*/  MUFU.TANH R18, R18 ;  /* 0x0000001200127308 */ /* 0x000e740000002400 */
[----:B------:R-:W1:Y:S10]  /*a230*/  MUFU.TANH R17, R17 ;  /* 0x0000001100117308 */ /* 0x000e740000002400 */
[----:B------:R-:W1:Y:S01]  /*a240*/  MUFU.TANH R39, R39 ;  /* 0x0000002700277308 */ /* 0x000e620000002400 */
[----:B--2---:R-:W-:Y:S09]  /*a250*/  ISETP.GT.AND P0, PT, R2, R0, PT ;  /* 0x000000000200720c */ /* 0x004ff20003f04270 */
[----:B------:R-:W2:Y:S10]  /*a260*/  MUFU.TANH R38, R38 ;  /* 0x0000002600267308 */ /* 0x000eb40000002400 */
        /* <DEDUP_REMOVED lines=11> */
[----:B--2-4-:R-:W2:Y:S01]  /*a320*/  LDL R12, [R1+0x3c] ;  /* 0x00003c00010c7983 */ /* 0x014ea20000100800 */
[----:B------:R-:W-:Y:S02]  /*a330*/  IMAD.MOV.U32 R13, RZ, RZ, c[0x0][0x2b8] ;  /* 0x0000ae00ff0d7624 */ /* 0x000fe400078e00ff */
[----:B------:R-:W-:Y:S01]  /*a340*/  IMAD.MOV.U32 R11, RZ, RZ, RZ ;  /* 0x000000ffff0b7224 */ /* 0x000fe200078e00ff */
[----:B------:R-:W4:Y:S02]  /*a350*/  LDL.64 R28, [R1+0x50] ;  /* 0x00005000011c7983 */ /* 0x000f240000100a00 */
[----:B------:R-:W-:Y:S02]  /*a360*/  ISETP.NE.AND P1, PT, R13, 0x1, PT ;  /* 0x000000010d00780c */ /* 0x000fe40003f25270 */
[----:B---3--:R-:W3:Y:S04]  /*a370*/  LDL R16, [R1+0x60] ;  /* 0x0000600001107983 */ /* 0x008ee80000100800 */
[----:B------:R-:W5:Y:S04]  /*a380*/  S2R R14, SR_TID.X ;  /* 0x00000000000e7919 */ /* 0x000f680000002100 */
[----:B------:R-:W3:Y:S04]  /*a390*/  LDL.64 R26, [R1+0x48] ;  /* 0x00004800011a7983 */ /* 0x000ee80000100a00 */
[----:B------:R-:W3:Y:S04]  /*a3a0*/  LDL R6, [R1+0x40] ;  /* 0x0000400001067983 */ /* 0x000ee80000100800 */
[----:B------:R-:W3:Y:S04]  /*a3b0*/  LDL R10, [R1+0x100] ;  /* 0x00010000010a7983 */ /* 0x000ee80000100800 */
[----:B-1----:R-:W3:Y:S04]  /*a3c0*/  LDL R15, [R1+0x20] ;  /* 0x00002000010f7983 */ /* 0x002ee80000100800 */
[----:B------:R-:W3:Y:S01]  /*a3d0*/  LDL R9, [R1+0x104] ;  /* 0x0001040001097983 */ /* 0x000ee20000100800 */
[--C-:B-----5:R-:W-:Y:S03]  /*a3e0*/  SHF.R.S32.HI R0, RZ, 0x1f, R14.reuse ;  /* 0x0000001fff007819 */ /* 0x120fe6000001140e */
        /* <DEDUP_REMOVED lines=8> */
[----:B------:R-:W-:Y:S02]  /*a470*/  IMAD.IADD R0, R14, 0x1, -R0 ;  /* 0x000000010e007824 */ /* 0x000fe400078e0a00 */
[----:B------:R-:W5:Y:S02]  /*a480*/  LDL R14, [R1+0x24] ;  /* 0x00002400010e7983 */ /* 0x000f640000100800 */
[----:B------:R-:W-:Y:S02]  /*a490*/  IMAD R0, R0, 0x20, R3 ;  /* 0x0000002000007824 */ /* 0x000fe400078e0203 */
[----:B--2---:R-:W-:Y:S02]  /*a4a0*/  IMAD R2, R2, 0x60, R12 ;  /* 0x0000006002027824 */ /* 0x004fe400078e020c */
[----:B------:R-:W2:Y:S03]  /*a4b0*/  LDL R12, [R1+0xc] ;  /* 0x00000c00010c7983 */ /* 0x000ea60000100800 */
[----:B------:R-:W-:Y:S05]  /*a4c0*/  IADD3 R2, R2, -0x60, R0 ;  /* 0xffffffa002027810 */ /* 0x000fea0007ffe000 */
[----:B------:R-:W-:Y:S04]  /*a4d0*/  @P1 IMAD.HI.U32 R3, R2, c[0x0][0x2bc], RZ ;  /* 0x0000af0002031a27 */ /* 0x000fe800078e00ff */
[----:B------:R-:W-:Y:S01]  /*a4e0*/  IMAD.MOV.U32 R0, RZ, RZ, R2 ;  /* 0x000000ffff007224 */ /* 0x000fe200078e0002 */
[----:B------:R-:W-:Y:S04]  /*a4f0*/  @P1 SHF.R.U32.HI R0, RZ, c[0x0][0x2c0], R3 ;  /* 0x0000b000ff001a19 */ /* 0x000fe80000011603 */
[C---:B----4-:R-:W-:Y:S04]  /*a500*/  @!P6 IADD3 R3, P0, R0.reuse, R28, RZ ;  /* 0x0000001c0003e210 */ /* 0x050fe80007f1e0ff */
[----:B---3--:R-:W-:Y:S01]  /*a510*/  @!P6 LEA.HI.X.SX32 R5, R0, R16, 0x1, P0 ;  /* 0x000000100005e211 */ /* 0x008fe200000f0eff */
[----:B------:R-:W-:Y:S01]  /*a520*/  IMAD.MOV R0, RZ, RZ, -R0 ;  /* 0x000000ffff007224 */ /* 0x000fe200078e0a00 */
[C---:B------:R-:W-:Y:S03]  /*a530*/  @!P6 LEA R4, P0, R3.reuse, c[0x0][0x2a0], 0x2 ;  /* 0x0000a8000304ea11 */ /* 0x040fe600078010ff */
[----:B------:R-:W-:Y:S01]  /*a540*/  IMAD R16, R0, c[0x0][0x2b8], R2 ;  /* 0x0000ae0000107a24 */ /* 0x000fe200078e0202 */
[----:B------:R-:W-:Y:S01]  /*a550*/  @!P6 LEA.HI.X R5, R3, c[0x0][0x2a4], R5, 0x2, P0 ;  /* 0x0000a9000305ea11 */ /* 0x000fe200000f1405 */
[C---:B------:R-:W-:Y:S01]  /*a560*/  IMAD.SHL.U32 R28, R15.reuse, 0x2, RZ ;  /* 0x000000020f1c7824 */ /* 0x040fe200078e00ff */
[----:B------:R-:W-:Y:S01]  /*a570*/  SHF.L.U64.HI R10, R15, 0x1, R10 ;  /* 0x000000010f0a7819 */ /* 0x000fe2000001020a */
[----:B------:R-:W-:Y:S01]  /*a580*/  IMAD.WIDE.U32 R2, R16, c[0x0][0x1e0], RZ ;  /* 0x0000780010027a25 */ /* 0x000fe200078e00ff */
[----:B------:R-:W-:Y:S01]  /*a590*/  SHF.R.S32.HI R0, RZ, 0x1f, R16 ;  /* 0x0000001fff007819 */ /* 0x000fe20000011410 */
[----:B------:R-:W3:Y:S04]  /*a5a0*/  @!P6 LDG.E R11, [R4.64] ;  /* 0x00000006040be981 */ /* 0x000ee8000c1e1900 */
[----:B------:R-:W-:Y:S01]  /*a5b0*/  IMAD R0, R0, c[0x0][0x1e0], RZ ;  /* 0x0000780000007a24 */ /* 0x000fe200078e02ff */
[----:B------:R1:W-:Y:S01]  /*a5c0*/  STL [R1+0x14], R16 ;  /* 0x0000141001007387 */ /* 0x0003e20000100800 */
[----:B-----5:R-:W-:Y:S02]  /*a5d0*/  SHF.L.U64.HI R8, R13, 0x1, R8 ;  /* 0x000000010d087819 */ /* 0x020fe40000010208 */
[----:B------:R-:W-:Y:S04]  /*a5e0*/  IMAD R0, R16, c[0x0][0x1e4], R0 ;  /* 0x0000790010007a24 */ /* 0x000fe800078e0200 */
[----:B------:R-:W-:Y:S01]  /*a5f0*/  IMAD.IADD R3, R3, 0x1, R0 ;  /* 0x0000000103037824 */ /* 0x000fe200078e0200 */
[C---:B------:R-:W-:Y:S01]  /*a600*/  SHF.L.U64.HI R9, R14.reuse, 0x1, R9 ;  /* 0x000000010e097819 */ /* 0x040fe20000010209 */
[----:B------:R-:W-:Y:S01]  /*a610*/  IMAD.SHL.U32 R27, R14, 0x2, RZ ;  /* 0x000000020e1b7824 */ /* 0x000fe200078e00ff */
[C---:B--2---:R-:W-:Y:S01]  /*a620*/  SHF.L.U64.HI R7, R12.reuse, 0x1, R7 ;  /* 0x000000010c077819 */ /* 0x044fe20000010207 */
[----:B------:R-:W-:Y:S01]  /*a630*/  IMAD.SHL.U32 R25, R12, 0x2, RZ ;  /* 0x000000020c197824 */ /* 0x000fe200078e00ff */
[----:B---3--:R-:W-:Y:S01]  /*a640*/  SHF.R.S32.HI R0, RZ, 0x1f, R11 ;  /* 0x0000001fff007819 */ /* 0x008fe2000001140b */
[----:B------:R-:W-:Y:S01]  /*a650*/  IMAD.WIDE.U32 R2, R11, c[0x0][0x1f0], R2 ;  /* 0x00007c000b027a25 */ /* 0x000fe200078e0002 */
[----:B------:R1:W-:Y:S03]  /*a660*/  STL [R1+0x10], R11 ;  /* 0x0000100b01007387 */ /* 0x0003e60000100800 */
[----:B------:R-:W-:Y:S01]  /*a670*/  IMAD R0, R0, c[0x0][0x1f0], RZ ;  /* 0x00007c0000007a24 */ /* 0x000fe200078e02ff */
[----:B------:R-:W-:Y:S01]  /*a680*/  IADD3 R5, P0, R26, R2, RZ ;  /* 0x000000021a057210 */ /* 0x000fe20007f1e0ff */
[----:B------:R-:W-:Y:S02]  /*a690*/  IMAD.SHL.U32 R26, R13, 0x2, RZ ;  /* 0x000000020d1a7824 */ /* 0x000fe400078e00ff */
[----:B------:R-:W-:Y:S05]  /*a6a0*/  IMAD R0, R11, c[0x0][0x1f4], R0 ;  /* 0x00007d000b007a24 */ /* 0x000fea00078e0200 */
[----:B------:R-:W-:Y:S02]  /*a6b0*/  IADD3.X R2, R6, R3, R0, P0, !PT ;  /* 0x0000000306027210 */ /* 0x000fe400007fe400 */
[C---:B------:R-:W-:Y:S04]  /*a6c0*/  LEA R6, P0, R5.reuse, c[0x0][0x1c8], 0x1 ;  /* 0x0000720005067a11 */ /* 0x040fe800078008ff */
[----:B------:R-:W-:Y:S01]  /*a6d0*/  LEA.HI.X R5, R5, c[0x0][0x1cc], R2, 0x1, P0 ;  /* 0x0000730005057a11 */ /* 0x000fe200000f0c02 */
[----:B------:R-:W-:-:S06]  /*a6e0*/  BRA.DIV ~URZ, `(.L_x_2705) ;  /* 0x0000c9a27f007947 */ /* 0x000fcc000b800000 */
[----:B------:R2:W3:Y:S02]  /*a6f0*/  SHFL.IDX PT, R4, R5, RZ, 0x181f ;  /* 0x00181fff05047589 */ /* 0x0004e400000e0000 */
.L_x_2744:
[----:B------:R-:W-:-:S05]  /*a700*/  BRA.DIV ~URZ, `(.L_x_2706) ;  /* 0x0000c9f27f007947 */ /* 0x000fca000b800000 */
[----:B------:R-:W4:Y:S04]  /*a710*/  LDL R12, [R1+0xc] ;  /* 0x00000c00010c7983 */ /* 0x000f280000100800 */
[----:B------:R-:W5:Y:S04]  /*a720*/  LDL R30, [R1+0x28] ;  /* 0x00002800011e7983 */ /* 0x000f680000100800 */
[----:B--2---:R-:W2:Y:S04]  /*a730*/  LDL R2, [R1+0x24] ;  /* 0x0000240001027983 */ /* 0x004ea80000100800 */
[----:B---3--:R-:W3:Y:S04]  /*a740*/  LDL R29, [R1+0x20] ;  /* 0x00002000011d7983 */ /* 0x008ee80000100800 */
[----:B------:R-:W1:Y:S04]  /*a750*/  SHFL.IDX PT, R3, R6, RZ, 0x181f ;  /* 0x00181fff06037589 */ /* 0x000e6800000e0000 */
[----:B------:R-:W1:Y:S01]  /*a760*/  SHFL.IDX PT, R0, R6, 0x1, 0x181f ;  /* 0x00381f0006007f89 */ /* 0x000e6200000e0000 */
[----:B---3--:R-:W-:Y:S02]  /*a770*/  ISETP.GE.AND P1, PT, R29, c[0x0][0x1d4], PT ;  /* 0x000075001d007a0c */ /* 0x008fe40003f26270 */
[----:B----4-:R-:W-:Y:S02]  /*a780*/  ISETP.GE.AND P4, PT, R12, c[0x0][0x1d4], PT ;  /* 0x000075000c007a0c */ /* 0x010fe40003f86270 */
[C---:B-1----:R-:W-:Y:S02]  /*a790*/  IADD3 R12, P0, R3.reuse, R25, RZ ;  /* 0x00000019030c7210 */ /* 0x042fe40007f1e0ff */
[----:B-----5:R-:W-:Y:S02]  /*a7a0*/  ISETP.GE.AND P3, PT, R30, c[0x0][0x1d4], PT ;  /* 0x000075001e007a0c */ /* 0x020fe40003f66270 */
[----:B--2---:R-:W-:Y:S01]  /*a7b0*/  ISETP.GE.AND P2, PT, R2, c[0x0][0x1d4], PT ;  /* 0x0000750002007a0c */ /* 0x004fe20003f46270 */
        /* <DEDUP_REMOVED lines=30> */
.L_x_2745:
        /* <DEDUP_REMOVED lines=28> */
.L_x_2704:
[----:B--2-4-:R-:W-:Y:S05]  /*ab60*/  BSYNC B0 ;  /* 0x0000000000007941 */ /* 0x014fea0003800000 */
.L_x_2703:
[----:B------:R-:W2:Y:S01]  /*ab70*/  LDL R4, [R1+0x30] ;  /* 0x0000300001047983 */ /* 0x000ea20000100800 */
[----:B------:R-:W-:Y:S03]  /*ab80*/  IMAD.MOV.U32 R0, RZ, RZ, c[0x0][0x2c4] ;  /* 0x0000b100ff007624 */ /* 0x000fe600078e00ff */
[----:B------:R-:W4:Y:S02]  /*ab90*/  LDL R3, [R1+0x18] ;  /* 0x0000180001037983 */ /* 0x000f240000100800 */
[----:B------:R-:W-:Y:S02]  /*aba0*/  ISETP.NE.AND P0, PT, R0, 0x1, PT ;  /* 0x000000010000780c */ /* 0x000fe40003f05270 */
[----:B------:R-:W5:Y:S04]  /*abb0*/  LDL R2, [R1+0x68] ;  /* 0x0000680001027983 */ /* 0x000f680000100800 */
[----:B------:R-:W0:Y:S07]  /*abc0*/  LDGDEPBAR ;  /* 0x00000000000079af */ /* 0x000e2e0000000000 */
[----:B--2---:R-:W-:Y:S04]  /*abd0*/  @P0 IMAD.HI.U32 R0, R4, c[0x0][0x2c8], RZ ;  /* 0x0000b20004000a27 */ /* 0x004fe800078e00ff */
[----:B----4-:R-:W-:Y:S01]  /*abe0*/  IMAD R5, R3, -0x60, RZ ;  /* 0xffffffa003057824 */ /* 0x010fe200078e02ff */
[----:B------:R-:W-:Y:S02]  /*abf0*/  @P0 SHF.R.U32.HI R4, RZ, c[0x0][0x2cc], R0 ;  /* 0x0000b300ff040a19 */ /* 0x000fe40000011600 */
[----:B------:R-:W-:Y:S02]  /*ac00*/  MOV R0, c[0x0][0x2ac] ;  /* 0x0000ab0000007a02 */ /* 0x000fe40000000f00 */
[----:B-----5:R-:W-:Y:S05]  /*ac10*/  IADD3 R5, -R2, 0x1, R5 ;  /* 0x0000000102057810 */ /* 0x020fea0007ffe105 */
[----:B------:R-:W-:Y:S05]  /*ac20*/  IMAD R5, R0, c[0x0][0x1d0], R5 ;  /* 0x0000740000057a24 */ /* 0x000fea00078e0205 */
[----:B------:R-:W-:Y:S01]  /*ac30*/  IADD3 R5, R5, -c[0x0][0x168], RZ ;  /* 0x80005a0005057a10 */ /* 0x000fe20007ffe0ff */
[----:B------:R-:W-:-:S05]  /*ac40*/  BRA.DIV ~URZ, `(.L_x_2707) ;  /* 0x0000c9d27f007947 */ /* 0x000fca000b800000 */
[----:B------:R2:W4:Y:S02]  /*ac50*/  SHFL.IDX PT, R0, R4, RZ, 0x1c1f ;  /* 0x001c1fff04007589 */ /* 0x00052400000e0000 */
.L_x_2746:
[----:B----4-:R-:W-:Y:S05]  /*ac60*/  IMAD.IADD R0, R5, 0x1, R0 ;  /* 0x0000000105007824 */ /* 0x010fea00078e0200 */
[C---:B------:R-:W-:Y:S02]  /*ac70*/  ISETP.GT.AND P0, PT, R0.reuse, RZ, PT ;  /* 0x000000ff0000720c */ /* 0x040fe40003f04270 */
[C---:B------:R-:W-:Y:S02]  /*ac80*/  ISETP.GT.AND P1, PT, R0.reuse, 0x1, PT ;  /* 0x000000010000780c */ /* 0x040fe40003f24270 */
[----:B------:R-:W-:Y:S02]  /*ac90*/  ISETP.GT.AND P4, PT, R0, 0x9, PT ;  /* 0x000000090000780c */ /* 0x000fe40003f84270 */
[----:B------:R-:W-:Y:S02]  /*aca0*/  FSEL R6, R250, -INF , P0 ;  /* 0xff800000fa067808 */ /* 0x000fe40000000000 */
[C---:B------:R-:W-:Y:S02]  /*acb0*/  ISETP.GT.AND P0, PT, R0.reuse, 0x10, PT ;  /* 0x000000100000780c */ /* 0x040fe40003f04270 */
[C---:B------:R-:W-:Y:S02]  /*acc0*/  ISETP.GT.AND P2, PT, R0.reuse, 0x8, PT ;  /* 0x000000080000780c */ /* 0x040fe40003f44270 */
[----:B------:R-:W-:Y:S02]  /*acd0*/  FSEL R33, R215, -INF , P1 ;  /* 0xff800000d7217808 */ /* 0x000fe40000800000 */
[C---:B------:R-:W-:Y:S02]  /*ace0*/  ISETP.GT.AND P1, PT, R0.reuse, 0x11, PT ;  /* 0x000000110000780c */ /* 0x040fe40003f24270 */
[C---:B------:R-:W-:Y:S02]  /*acf0*/  ISETP.GT.AND P3, PT, R0.reuse, 0x18, PT ;  /* 0x000000180000780c */ /* 0x040fe40003f64270 */
[----:B---3--:R-:W-:Y:S02]  /*ad00*/  FSEL R31, R211, -INF , P4 ;  /* 0xff800000d31f7808 */ /* 0x008fe40002000000 */
[----:B------:R-:W-:Y:S02]  /*ad10*/  ISETP.GT.AND P4, PT, R0, 0x19, PT ;  /* 0x000000190000780c */ /* 0x000fe40003f84270 */
[----:B------:R-:W-:Y:S02]  /*ad20*/  FSEL R30, R208, -INF , P0 ;  /* 0xff800000d01e7808 */ /* 0x000fe40000000000 */
[----:B------:R-:W-:Y:S02]  /*ad30*/  ISETP.GT.AND P0, PT, R0, 0x20, PT ;  /* 0x000000200000780c */ /* 0x000fe40003f04270 */
[----:B------:R-:W-:Y:S02]  /*ad40*/  FSEL R32, R212, -INF , P2 ;  /* 0xff800000d4207808 */ /* 0x000fe40001000000 */
[----:B------:R-:W-:Y:S02]  /*ad50*/  FSEL R29, R207, -INF , P1 ;  /* 0xff800000cf1d7808 */ /* 0x000fe40000800000 */
[----:B------:R-:W-:Y:S02]  /*ad60*/  ISETP.GT.AND P2, PT, R0, 0x21, PT ;  /* 0x000000210000780c */ /* 0x000fe40003f44270 */
[----:B-1----:R-:W-:Y:S02]  /*ad70*/  FSEL R28, R204, -INF , P3 ;  /* 0xff800000cc1c7808 */ /* 0x002fe40001800000 */
        /* <DEDUP_REMOVED lines=12> */
[C---:B------:R-:W-:Y:S02]  /*ae40*/  ISETP.GT.AND P2, PT, R0.reuse, 0x40, PT ;  /* 0x000000400000780c */ /* 0x040fe40003f44270 */
[----:B------:R-:W-:Y:S02]  /*ae50*/  FSEL R21, R21, -INF , P0 ;  /* 0xff80000015157808 */ /* 0x000fe40000000000 */
[C---:B------:R-:W-:Y:S02]  /*ae60*/  ISETP.GT.AND P1, PT, R0.reuse, 0x41, PT ;  /* 0x000000410000780c */ /* 0x040fe40003f24270 */
[----:B------:R-:W-:Y:S02]  /*ae70*/  ISETP.GT.AND P0, PT, R0, 0x48, PT ;  /* 0x000000480000780c */ /* 0x000fe40003f04270 */
[----:B------:R-:W-:Y:S02]  /*ae80*/  FSEL R20, R20, -INF , P3 ;  /* 0xff80000014147808 */ /* 0x000fe40001800000 */
[----:B------:R-:W-:Y:S02]  /*ae90*/  FSEL R19, R19, -INF , P4 ;  /* 0xff80000013137808 */ /* 0x000fe40002000000 */
[----:B------:R-:W-:Y:S02]  /*aea0*/  ISETP.GT.AND P4, PT, R0, 0x49, PT ;  /* 0x000000490000780c */ /* 0x000fe40003f84270 */
[----:B------:R-:W-:Y:S02]  /*aeb0*/  FSEL R18, R18, -INF , P2 ;  /* 0xff80000012127808 */ /* 0x000fe40001000000 */
[C---:B------:R-:W-:Y:S02]  /*aec0*/  ISETP.GT.AND P3, PT, R0.reuse, 0x50, PT ;  /* 0x000000500000780c */ /* 0x040fe40003f64270 */
[----:B------:R-:W-:Y:S02]  /*aed0*/  FSEL R17, R17, -INF , P1 ;  /* 0xff80000011117808 */ /* 0x000fe40000800000 */
[C---:B------:R-:W-:Y:S02]  /*aee0*/  ISETP.GT.AND P2, PT, R0.reuse, 0x51, PT ;  /* 0x000000510000780c */ /* 0x040fe40003f44270 */
        /* <DEDUP_REMOVED lines=9> */
[----:B------:R-:W3:Y:S04]  /*af80*/  LDL.LU R196, [R1+0x8] ;  /* 0x0000080001c47983 */ /* 0x000ee80000300800 */
[----:B------:R-:W4:Y:S04]  /*af90*/  LDL.LU R3, [R1+0x4] ;  /* 0x0000040001037983 */ /* 0x000f280000300800 */
[----:B------:R-:W5:Y:S04]  /*afa0*/  LDL.LU R2, [R1] ;  /* 0x0000000001027983 */ /* 0x000f680000300800 */
[----:B------:R-:W1:Y:S02]  /*afb0*/  SHFL.IDX PT, R0, R4, 0x1, 0x1c1f ;  /* 0x003c1f0004007f89 */ /* 0x000e6400000e0000 */
[----:B-1----:R-:W-:Y:S05]  /*afc0*/  IMAD.IADD R0, R5, 0x1, R0 ;  /* 0x0000000105007824 */ /* 0x002fea00078e0200 */
[C---:B------:R-:W-:Y:S02]  /*afd0*/  ISETP.GT.AND P0, PT, R0.reuse, RZ, PT ;  /* 0x000000ff0000720c */ /* 0x040fe40003f04270 */
[C---:B------:R-:W-:Y:S02]  /*afe0*/  ISETP.GT.AND P1, PT, R0.reuse, 0x1, PT ;  /* 0x000000010000780c */ /* 0x040fe40003f24270 */
[C---:B------:R-:W-:Y:S02]  /*aff0*/  ISETP.GT.AND P4, PT, R0.reuse, 0x9, PT ;  /* 0x000000090000780c */ /* 0x040fe40003f84270 */
[C---:B------:R-:W-:Y:S02]  /*b000*/  ISETP.GT.AND P2, PT, R0.reuse, 0x8, PT ;  /* 0x000000080000780c */ /* 0x040fe40003f44270 */
[----:B------:R-:W-:Y:S02]  /*b010*/  ISETP.GT.AND P3, PT, R0, 0x18, PT ;  /* 0x000000180000780c */ /* 0x000fe40003f64270 */
        /* <DEDUP_REMOVED lines=11> */
[----:B------:R-:W-:Y:S02]  /*b0d0*/  FSEL R38, R188, -INF , P4 ;  /* 0xff800000bc267808 */ /* 0x000fe40002000000 */
[C---:B------:R-:W-:Y:S02]  /*b0e0*/  ISETP.GT.AND P4, PT, R0.reuse, 0x49, PT ;  /* 0x000000490000780c */ /* 0x040fe40003f84270 */
[----:B------:R-:W-:Y:S02]  /*b0f0*/  ISETP.GT.AND P3, PT, R0, 0x50, PT ;  /* 0x000000500000780c */ /* 0x000fe40003f64270 */
[----:B------:R-:W-:Y:S02]  /*b100*/  FSEL R34, R132, -INF , P4 ;  /* 0xff80000084227808 */ /* 0x000fe40002000000 */
[----:B------:R-:W-:Y:S02]  /*b110*/  FSEL R10, R193, -INF , P3 ;  /* 0xff800000c10a7808 */ /* 0x000fe40001800000 */
[----:B---3--:R-:W-:Y:S02]  /*b120*/  FSEL R5, R196, -INF , P0 ;  /* 0xff800000c4057808 */ /* 0x008fe40000000000 */
[C---:B------:R-:W-:Y:S02]  /*b130*/  ISETP.GT.AND P0, PT, R0.reuse, 0x10, PT ;  /* 0x000000100000780c */ /* 0x040fe40003f04270 */
[----:B----4-:R-:W-:Y:S02]  /*b140*/  FSEL R185, R3, -INF , P1 ;  /* 0xff80000003b97808 */ /* 0x010fe40000800000 */
[----:B------:R-:W-:Y:S02]  /*b150*/  ISETP.GT.AND P1, PT, R0, 0x11, PT ;  /* 0x000000110000780c */ /* 0x000fe40003f24270 */
[----:B------:R-:W-:Y:S02]  /*b160*/  FSEL R49, R214, -INF , P0 ;  /* 0xff800000d6317808 */ /* 0x000fe40000000000 */
[----:B------:R-:W-:Y:S02]  /*b170*/  ISETP.GT.AND P0, PT, R0, 0x20, PT ;  /* 0x000000200000780c */ /* 0x000fe40003f04270 */
[----:B-----5:R-:W-:Y:S02]  /*b180*/  FSEL R51, R2, -INF , P2 ;  /* 0xff80000002337808 */ /* 0x020fe40001000000 */
[----:B------:R-:W-:Y:S02]  /*b190*/  FSEL R48, R213, -INF , P1 ;  /* 0xff800000d5307808 */ /* 0x000fe40000800000 */
[----:B------:R-:W-:Y:S02]  /*b1a0*/  ISETP.GT.AND P2, PT, R0, 0x21, PT ;  /* 0x000000210000780c */ /* 0x000fe40003f44270 */
[----:B------:R-:W-:Y:S02]  /*b1b0*/  FSEL R45, R206, -INF , P0 ;  /* 0xff800000ce2d7808 */ /* 0x000fe40000000000 */
[C---:B------:R-:W-:Y:S02]  /*b1c0*/  ISETP.GT.AND P1, PT, R0.reuse, 0x30, PT ;  /* 0x000000300000780c */ /* 0x040fe40003f24270 */
[C---:B------:R-:W-:Y:S02]  /*b1d0*/  ISETP.GT.AND P0, PT, R0.reuse, 0x31, PT ;  /* 0x000000310000780c */ /* 0x040fe40003f04270 */
[----:B------:R-:W-:Y:S02]  /*b1e0*/  FSEL R44, R205, -INF , P2 ;  /* 0xff800000cd2c7808 */ /* 0x000fe40001000000 */
[----:B------:R-:W-:Y:S02]  /*b1f0*/  FSEL R41, R195, -INF , P1 ;  /* 0xff800000c3297808 */ /* 0x000fe40000800000 */
[----:B------:R-:W-:Y:S02]  /*b200*/  ISETP.GT.AND P2, PT, R0, 0x40, PT ;  /* 0x000000400000780c */ /* 0x000fe40003f44270 */
        /* <DEDUP_REMOVED lines=62> */
[----:B--2---:R-:W-:Y:S04]  /*b5f0*/  FMNMX.FTZ R4, R8, R0, !PT ;  /* 0x0000000008047209 */ /* 0x004fe80007810000 */
[----:B------:R-:W-:Y:S05]  /*b600*/  FMNMX.FTZ R4, R7, R4, !PT ;  /* 0x0000000407047209 */ /* 0x000fea0007810000 */
[----:B------:R-:W1:Y:S02]  /*b610*/  SHFL.BFLY PT, R0, R4, 0x2, 0x1f ;  /* 0x0c401f0004007f89 */ /* 0x000e6400000e0000 */
[----:B-1----:R-:W-:Y:S06]  /*b620*/  FMNMX.FTZ R4, R4, R0, !PT ;  /* 0x0000000004047209 */ /* 0x002fec0007810000 */
[----:B------:R1:W2:Y:S02]  /*b630*/  SHFL.BFLY PT, R0, R4, 0x1, 0x1f ;  /* 0x0c201f0004007f89 */ /* 0x0002a400000e0000 */
.L_x_2747:
        /* <DEDUP_REMOVED lines=39> */
[----:B------:R-:W-:Y:S02]  /*b8b0*/  FFMA.FTZ R32, R32, c[0x0][0x2d0], -R2 ;  /* 0x0000b40020207a23 */ /* 0x000fe40000010802 */
[--C-:B------:R-:W-:Y:S02]  /*b8c0*/  FFMA.FTZ R133, R51, c[0x0][0x2d0], -R4.reuse ;  /* 0x0000b40033857a23 */ /* 0x100fe40000010804 */
        /* <DEDUP_REMOVED lines=39> */
[C---:B------:R-:W-:Y:S02]  /*bb40*/  FMUL.FTZ R48, R0.reuse, R136 ;  /* 0x0000008800307220 */ /* 0x040fe40000410000 */
[----:B------:R-:W-:Y:S02]  /*bb50*/  FMUL.FTZ R49, R0, R137 ;  /* 0x0000008900317220 */ /* 0x000fe40000410000 */
[----:B------:R-:W-:Y:S02]  /*bb60*/  FADD.FTZ R2, -R2, R134 ;  /* 0x0000008602027221 */ /* 0x000fe40000010100 */
[----:B------:R-:W-:Y:S02]  /*bb70*/  FFMA.FTZ R134, R50, c[0x0][0x2d0], -R4 ;  /* 0x0000b40032867a23 */ /* 0x000fe40000010804 */
[----:B------:R-:W-:Y:S02]  /*bb80*/  FMUL.FTZ R2, R2, c[0x0][0x2d0] ;  /* 0x0000b40002027a20 */ /* 0x000fe40000410000 */
[C---:B------:R-:W-:Y:S01]  /*bb90*/  FMUL.FTZ R21, R0.reuse, R165 ;  /* 0x000000a500157220 */ /* 0x040fe20000410000 */
[----:B------:R-:W-:Y:S01]  /*bba0*/  MOV R165, R28 ;  /* 0x0000001c00a57202 */ /* 0x000fe20000000f00 */
[C---:B------:R-:W-:Y:S02]  /*bbb0*/  FMUL.FTZ R12, R0.reuse, R172 ;  /* 0x000000ac000c7220 */ /* 0x040fe40000410000 */
[----:B------:R-:W1:Y:S01]  /*bbc0*/  MUFU.EX2 R2, R2 ;  /* 0x0000000200027308 */ /* 0x000e620000000800 */
[C---:B------:R-:W-:Y:S01]  /*bbd0*/  FMUL.FTZ R17, R0.reuse, R169 ;  /* 0x000000a900117220 */ /* 0x040fe20000410000 */
[----:B------:R-:W-:Y:S01]  /*bbe0*/  MOV R169, R29 ;  /* 0x0000001d00a97202 */ /* 0x000fe20000000f00 */
[----:B------:R-:W-:Y:S01]  /*bbf0*/  FMUL.FTZ R29, R0, R157 ;  /* 0x0000009d001d7220 */ /* 0x000fe20000410000 */
[----:B------:R-:W-:Y:S01]  /*bc00*/  MOV R157, R165 ;  /* 0x000000a5009d7202 */ /* 0x000fe20000000f00 */
[----:B------:R-:W-:Y:S02]  /*bc10*/  FADD.FTZ R4, R32, R6 ;  /* 0x0000000620047221 */ /* 0x000fe40000010000 */
[C---:B----4-:R-:W-:Y:S01]  /*bc20*/  FMUL.FTZ R5, R0.reuse, R181 ;  /* 0x000000b500057220 */ /* 0x050fe20000410000 */
[----:B------:R-:W-:Y:S01]  /*bc30*/  MOV R181, R18 ;  /* 0x0000001200b57202 */ /* 0x000fe20000000f00 */
[----:B------:R-:W-:Y:S01]  /*bc40*/  FADD.FTZ R188, R31, R4 ;  /* 0x000000041fbc7221 */ /* 0x000fe20000010000 */
[----:B------:R-:W3:Y:S01]  /*bc50*/  MUFU.EX2 R172, R185 ;  /* 0x000000b900ac7308 */ /* 0x000ee20000000800 */
        /* <DEDUP_REMOVED lines=12> */
[----:B------:R-:W-:Y:S01]  /*bd20*/  FMUL.FTZ R24, R0, R160 ;  /* 0x000000a000187220 */ /* 0x000fe20000410000 */
[----:B------:R-:W-:Y:S01]  /*bd30*/  MOV R173, R26 ;  /* 0x0000001a00ad7202 */ /* 0x000fe20000000f00 */
[C---:B-1----:R-:W-:Y:S01]  /*bd40*/  FMUL.FTZ R50, R2.reuse, R138 ;  /* 0x0000008a02327220 */ /* 0x042fe20000410000 */
[----:B------:R-:W-:Y:S01]  /*bd50*/  MOV R160, R30 ;  /* 0x0000001e00a07202 */ /* 0x000fe20000000f00 */
[C---:B------:R-:W-:Y:S02]  /*bd60*/  FMUL.FTZ R51, R2.reuse, R139 ;  /* 0x0000008b02337220 */ /* 0x040fe40000410000 */
[----:B------:R-:W1:Y:S01]  /*bd70*/  LDSM.16.MT88.4 R136, [R218] ;  /* 0x00000000da88783b */ /* 0x000e620000004200 */
[C---:B------:R-:W-:Y:S01]  /*bd80*/  FMUL.FTZ R22, R2.reuse, R166 ;  /* 0x000000a602167220 */ /* 0x040fe20000410000 */
[----:B------:R-:W-:Y:S01]  /*bd90*/  MUFU.EX2 R133, R196 ;  /* 0x000000c400857308 */ /* 0x000fe20000000800 */
[C---:B------:R-:W-:Y:S01]  /*bda0*/  FMUL.FTZ R6, R2.reuse, R182 ;  /* 0x000000b602067220 */ /* 0x040fe20000410000 */
[----:B------:R-:W-:Y:S01]  /*bdb0*/  MOV R182, R173 ;  /* 0x000000ad00b67202 */ /* 0x000fe20000000f00 */
[----:B------:R-:W-:Y:S01]  /*bdc0*/  FMUL.FTZ R7, R2, R183 ;  /* 0x000000b702077220 */ /* 0x000fe20000410000 */
[----:B---3--:R-:W-:Y:S01]  /*bdd0*/  F2FP.PACK_AB R185, R172, R187 ;  /* 0x000000bbacb9723e */ /* 0x008fe200000000ff */
        /* <DEDUP_REMOVED lines=8> */
[----:B------:R-:W-:Y:S01]  /*be60*/  FMUL.FTZ R26, R2, R162 ;  /* 0x000000a2021a7220 */ /* 0x000fe20000410000 */
[----:B------:R-:W-:Y:S01]  /*be70*/  MUFU.EX2 R134, R193 ;  /* 0x000000c100867308 */ /* 0x000fe20000000800 */
[----:B------:R-:W-:Y:S01]  /*be80*/  FMUL.FTZ R28, R0, R156 ;  /* 0x0000009c001c7220 */ /* 0x000fe20000410000 */
[----:B------:R-:W-:Y:S01]  /*be90*/  MOV R156, R27 ;  /* 0x0000001b009c7202 */ /* 0x000fe20000000f00 */
[C---:B------:R-:W-:Y:S02]  /*bea0*/  FMUL.FTZ R27, R2.reuse, R163 ;  /* 0x000000a3021b7220 */ /* 0x040fe40000410000 */
[C---:B------:R-:W-:Y:S02]  /*beb0*/  FMUL.FTZ R30, R2.reuse, R158 ;  /* 0x0000009e021e7220 */ /* 0x040fe40000410000 */
[----:B------:R-:W-:Y:S02]  /*bec0*/  FMUL.FTZ R31, R2, R159 ;  /* 0x0000009f021f7220 */ /* 0x000fe40000410000 */
        /* <DEDUP_REMOVED lines=15> */
[C---:B------:R-:W-:Y:S02]  /*bfc0*/  FMUL.FTZ R44, R0.reuse, R140 ;  /* 0x0000008c002c7220 */ /* 0x040fe40000410000 */
[----:B------:R-:W-:Y:S02]  /*bfd0*/  FMUL.FTZ R45, R0, R141 ;  /* 0x0000008d002d7220 */ /* 0x000fe40000410000 */
[C---:B------:R-:W-:Y:S02]  /*bfe0*/  FMUL.FTZ R46, R2.reuse, R142 ;  /* 0x0000008e022e7220 */ /* 0x040fe40000410000 */
[----:B------:R-:W-:Y:S01]  /*bff0*/  FMUL.FTZ R47, R2, R143 ;  /* 0x0000008f022f7220 */ /* 0x000fe20000410000 */
[----:B------:R-:W-:Y:S01]  /*c000*/  MUFU.EX2 R144, R194 ;  /* 0x000000c200907308 */ /* 0x000fe20000000800 */
[C---:B------:R-:W-:Y:S01]  /*c010*/  FMUL.FTZ R52, R0.reuse, R52 ;  /* 0x0000003400347220 */ /* 0x040fe20000410000 */
[----:B------:R-:W-:Y:S01]  /*c020*/  LDSM.16.MT88.4 R140, [R218+0x800] ;  /* 0x00080000da8c783b */ /* 0x000fe20000004200 */
        /* <DEDUP_REMOVED lines=19> */
[----:B---3--:R-:W-:Y:S01]  /*c160*/  MOV R202, R166 ;  /* 0x000000a600ca7202 */ /* 0x008fe20000000f00 */
        /* <DEDUP_REMOVED lines=24> */
[----:B---3--:R-:W-:Y:S01]  /*c2f0*/  LDSM.16.MT88.4 R176, [R218+0x2800] ;  /* 0x00280000dab0783b */ /* 0x008fe20000004200 */
        /* <DEDUP_REMOVED lines=44> */
[----:B------:R-:W-:Y:S02]  /*c5c0*/  FADD.FTZ R0, R133, R188 ;  /* 0x000000bc85007221 */ /* 0x000fe40000010000 */
[----:B------:R-:W-:Y:S01]  /*c5d0*/  MUFU.EX2 R188, R181 ;  /* 0x000000b500bc7308 */ /* 0x000fe20000000800 */
[----:B--2---:R-:W-:Y:S01]  /*c5e0*/  FFMA.FTZ R164, R2, R164, R187 ;  /* 0x000000a402a47223 */ /* 0x004fe200000100bb */
[----:B------:R-:W-:Y:S08]  /*c5f0*/  F2FP.PACK_AB R187, R166, R165 ;  /* 0x000000a5a6bb723e */ /* 0x000ff000000000ff */
[----:B------:R-:W2:Y:S01]  /*c600*/  MUFU.EX2 R2, R195 ;  /* 0x000000c300027308 */ /* 0x000ea20000000800 */
[C---:B-1----:R-:W-:Y:S09]  /*c610*/  HMMA.16816.F32 R4, R184.reuse, R136, R4 ;  /* 0x00000088b804723c */ /* 0x042ff20000001804 */
[----:B------:R-:W1:Y:S01]  /*c620*/  MUFU.EX2 R195, R192 ;  /* 0x000000c000c37308 */ /* 0x000e620000000800 */
[C---:B------:R-:W-:Y:S01]  /*c630*/  HMMA.16816.F32 R8, R184.reuse, R138, R8 ;  /* 0x0000008ab808723c */ /* 0x040fe20000001808 */
[----:B------:R-:W3:Y:S08]  /*c640*/  LDSM.16.MT88.4 R136, [R219] ;  /* 0x00000000db88783b */ /* 0x000ef00000004200 */
[----:B------:R-:W-:Y:S03]  /*c650*/  MUFU.EX2 R192, R215 ;  /* 0x000000d700c07308 */ /* 0x000fe60000000800 */
[----:B--2---:R-:W-:Y:S04]  /*c660*/  FADD.FTZ R0, R2, R0 ;  /* 0x0000000002007221 */ /* 0x004fe80000010000 */
[----:B------:R-:W-:Y:S04]  /*c670*/  FADD.FTZ R0, R144, R0 ;  /* 0x0000000090007221 */ /* 0x000fe80000010000 */
[----:B------:R-:W-:Y:S01]  /*c680*/  FADD.FTZ R0, R134, R0 ;  /* 0x0000000086007221 */ /* 0x000fe20000010000 */
[C---:B---3--:R-:W-:Y:S08]  /*c690*/  HMMA.16816.F32 R12, R184.reuse, R136, R12 ;  /* 0x00000088b80c723c */ /* 0x048ff0000000180c */
[C---:B------:R-:W-:Y:S01]  /*c6a0*/  HMMA.16816.F32 R16, R184.reuse, R138, R16 ;  /* 0x0000008ab810723c */ /* 0x040fe20000001810 */
[----:B------:R-:W2:Y:S07]  /*c6b0*/  LDSM.16.MT88.4 R136, [R221] ;  /* 0x00000000dd88783b */ /* 0x000eae0000004200 */
[C---:B--2---:R-:W-:Y:S08]  /*c6c0*/  HMMA.16816.F32 R20, R184.reuse, R136, R20 ;  /* 0x00000088b814723c */ /* 0x044ff00000001814 */
[C---:B------:R-:W-:Y:S01]  /*c6d0*/  HMMA.16816.F32 R24, R184.reuse, R138, R24 ;  /* 0x0000008ab818723c */ /* 0x040fe20000001818 */
[----:B------:R-:W2:Y:S07]  /*c6e0*/  LDSM.16.MT88.4 R136, [R220] ;  /* 0x00000000dc88783b */ /* 0x000eae0000004200 */
        /* <DEDUP_REMOVED lines=38> */
[----:B------:R-:W-:Y:S01]  /*c950*/  HMMA.16816.F32 R128, R184, R138, R128 ;  /* 0x0000008ab880723c */ /* 0x000fe20000001880 */
[----:B------:R2:W3:Y:S03]  /*c960*/  MUFU.EX2 R133, R204 ;  /* 0x000000cc00857308 */ /* 0x0004e60000000800 */
[----:B------:R-:W-:Y:S03]  /*c970*/  F2FP.PACK_AB R137, R173, R167 ;  /* 0x000000a7ad89723e */ /* 0x000fe600000000ff */
[----:B------:R-:W-:Y:S02]  /*c980*/  F2FP.PACK_AB R138, R134, R144 ;  /* 0x00000090868a723e */ /* 0x000fe400000000ff */
[----:B------:R-:W4:Y:S02]  /*c990*/  LDSM.16.MT88.4 R144, [R219+0x800] ;  /* 0x00080000db90783b */ /* 0x000f240000004200 */
[----:B------:R-:W5:Y:S01]  /*c9a0*/  MUFU.EX2 R2, R203 ;  /* 0x000000cb00027308 */ /* 0x000f620000000800 */
[----:B-1----:R-:W-:Y:S02]  /*c9b0*/  F2FP.PACK_AB R139, R195, R196 ;  /* 0x000000c4c38b723e */ /* 0x002fe400000000ff */
[----:B------:R-:W-:Y:S05]  /*c9c0*/  F2FP.PACK_AB R185, R189, R190 ;  /* 0x000000bebdb9723e */ /* 0x000fea00000000ff */
[C---:B------:R-:W-:Y:S02]  /*c9d0*/  HMMA.16816.F32 R4, R136.reuse, R140, R4 ;  /* 0x0000008c8804723c */ /* 0x040fe40000001804 */
[----:B------:R-:W-:Y:S03]  /*c9e0*/  MUFU.EX2 R186, R168 ;  /* 0x000000a800ba7308 */ /* 0x000fe60000000800 */
[----:B--2---:R-:W-:Y:S01]  /*c9f0*/  MOV R204, R173 ;  /* 0x000000ad00cc7202 */ /* 0x004fe20000000f00 */
[----:B---3--:R-:W-:Y:S02]  /*ca00*/  FADD.FTZ R0, R133, R0 ;  /* 0x0000000085007221 */ /* 0x008fe40000010000 */
[C---:B------:R-:W-:Y:S01]  /*ca10*/  HMMA.16816.F32 R8, R136.reuse, R142, R8 ;  /* 0x0000008e8808723c */ /* 0x040fe20000001808 */
[----:B------:R-:W1:Y:S03]  /*ca20*/  LDSM.16.MT88.4 R140, [R221+0x800] ;  /* 0x00080000dd8c783b */ /* 0x000e660000004200 */
[----:B------:R-:W-:Y:S01]  /*ca30*/  MUFU.EX2 R184, R160 ;  /* 0x000000a000b87308 */ /* 0x000fe20000000800 */
[----:B-----5:R-:W-:Y:S01]  /*ca40*/  FADD.FTZ R0, R2, R0 ;  /* 0x0000000002007221 */ /* 0x020fe20000010000 */
[----:B------:R-:W-:Y:S03]  /*ca50*/  MOV R203, R167 ;  /* 0x000000a700cb7202 */ /* 0x000fe60000000f00 */
[----:B------:R-:W-:Y:S05]  /*ca60*/  FADD.FTZ R0, R148, R0 ;  /* 0x0000000094007221 */ /* 0x000fea0000010000 */
[----:B------:R-:W2:Y:S01]  /*ca70*/  MUFU.EX2 R134, R201 ;  /* 0x000000c900867308 */ /* 0x000ea20000000800 */
[C---:B----4-:R-:W-:Y:S08]  /*ca80*/  HMMA.16816.F32 R12, R136.reuse, R144, R12 ;  /* 0x00000090880c723c */ /* 0x050ff0000000180c */
[C---:B------:R-:W-:Y:S01]  /*ca90*/  HMMA.16816.F32 R16, R136.reuse, R146, R16 ;  /* 0x000000928810723c */ /* 0x040fe20000001810 */
[----:B------:R-:W3:Y:S03]  /*caa0*/  LDSM.16.MT88.4 R144, [R220+0x800] ;  /* 0x00080000dc90783b */ /* 0x000ee60000004200 */
[C---:B--2---:R-:W-:Y:S04]  /*cab0*/  FADD.FTZ R0, R134.reuse, R0 ;  /* 0x0000000086007221 */ /* 0x044fe80000010000 */
        /* <DEDUP_REMOVED lines=58> */
[----:B------:R-:W-:Y:S04]  /*ce60*/  FADD.FTZ R0, R2, R0 ;  /* 0x0000000002007221 */ /* 0x000fe80000010000 */
[C---:B------:R-:W-:Y:S01]  /*ce70*/  HMMA.16816.F32 R24, R136.reuse, R150, R24 ;  /* 0x000000968818723c */ /* 0x040fe20000001818 */
[----:B------:R-:W1:Y:S03]  /*ce80*/  LDSM.16.MT88.4 R148, [R219+0x4000] ;  /* 0x00400000db94783b */ /* 0x000e660000004200 */
[----:B------:R-:W-:Y:S04]  /*ce90*/  FADD.FTZ R0, R152, R0 ;  /* 0x0000000098007221 */ /* 0x000fe80000010000 */
[C---:B----4-:R-:W-:Y:S04]  /*cea0*/  HMMA.16816.F32 R28, R136.reuse, R140, R28 ;  /* 0x0000008c881c723c */ /* 0x050fe8000000181c */
[C---:B------:R-:W-:Y:S04]  /*ceb0*/  FADD.FTZ R0, R134.reuse, R0 ;  /* 0x0000000086007221 */ /* 0x040fe80000010000 */
        /* <DEDUP_REMOVED lines=39> */
[----:B------:R-:W-:Y:S01]  /*d130*/  F2FP.PACK_AB R136, R2, R133 ;  /* 0x000000850288723e */ /* 0x000fe200000000ff */
[----:B------:R-:W4:Y:S01]  /*d140*/  LDSM.16.MT88.4 R152, [R220+0x1800] ;  /* 0x00180000dc98783b */ /* 0x000f220000004200 */
[----:B------:R-:W-:Y:S01]  /*d150*/  MUFU.EX2 R2, R157 ;  /* 0x0000009d00027308 */ /* 0x000fe20000000800 */
[----:B------:R-:W-:Y:S02]  /*d160*/  F2FP.PACK_AB R137, R205, R206 ;  /* 0x000000cecd89723e */ /* 0x000fe400000000ff */
[----:B------:R-:W-:Y:S07]  /*d170*/  F2FP.PACK_AB R139, R208, R207 ;  /* 0x000000cfd08b723e */ /* 0x000fee00000000ff */
[C---:B--2---:R-:W-:Y:S01]  /*d180*/  HMMA.16816.F32 R4, R136.reuse, R144, R4 ;  /* 0x000000908804723c */ /* 0x044fe20000001804 */
[----:B------:R-:W2:Y:S07]  /*d190*/  MUFU.EX2 R133, R182 ;  /* 0x000000b600857308 */ /* 0x000eae0000000800 */
[C---:B------:R-:W-:Y:S01]  /*d1a0*/  HMMA.16816.F32 R8, R136.reuse, R146, R8 ;  /* 0x000000928808723c */ /* 0x040fe20000001808 */
[----:B------:R-:W5:Y:S02]  /*d1b0*/  LDSM.16.MT88.4 R144, [R218+0x4800] ;  /* 0x00480000da90783b */ /* 0x000f640000004200 */
[----:B------:R-:W4:Y:S05]  /*d1c0*/  MUFU.EX2 R134, R252 ;  /* 0x000000fc00867308 */ /* 0x000f2a0000000800 */
[C---:B-1----:R-:W-:Y:S08]  /*d1d0*/  HMMA.16816.F32 R12, R136.reuse, R148, R12 ;  /* 0x00000094880c723c */ /* 0x042ff0000000180c */
[C---:B------:R-:W-:Y:S01]  /*d1e0*/  HMMA.16816.F32 R16, R136.reuse, R150, R16 ;  /* 0x000000968810723c */ /* 0x040fe20000001810 */
[----:B------:R-:W1:Y:S03]  /*d1f0*/  LDSM.16.MT88.4 R148, [R219+0x4800] ;  /* 0x00480000db94783b */ /* 0x000e660000004200 */
[----:B--2---:R-:W-:Y:S04]  /*d200*/  FADD.FTZ R0, R133, R0 ;  /* 0x0000000085007221 */ /* 0x004fe80000010000 */
[C---:B---3--:R-:W-:Y:S04]  /*d210*/  HMMA.16816.F32 R20, R136.reuse, R140, R20 ;  /* 0x0000008c8814723c */ /* 0x048fe80000001814 */
[----:B------:R-:W-:Y:S04]  /*d220*/  FADD.FTZ R0, R2, R0 ;  /* 0x0000000002007221 */ /* 0x000fe80000010000 */
[C---:B------:R-:W-:Y:S01]  /*d230*/  HMMA.16816.F32 R24, R136.reuse, R142, R24 ;  /* 0x0000008e8818723c */ /* 0x040fe20000001818 */
[----:B------:R-:W2:Y:S03]  /*d240*/  LDSM.16.MT88.4 R140, [R221+0x4800] ;  /* 0x00480000dd8c783b */ /* 0x000ea60000004200 */
[----:B------:R-:W-:Y:S04]  /*d250*/  FADD.FTZ R0, R156, R0 ;  /* 0x000000009c007221 */ /* 0x000fe80000010000 */
[C---:B----4-:R-:W-:Y:S04]  /*d260*/  HMMA.16816.F32 R28, R136.reuse, R152, R28 ;  /* 0x00000098881c723c */ /* 0x050fe8000000181c */
[----:B------:R-:W-:Y:S04]  /*d270*/  FADD.FTZ R0, R134, R0 ;  /* 0x0000000086007221 */ /* 0x000fe80000010000 */
[C---:B------:R-:W-:Y:S01]  /*d280*/  HMMA.16816.F32 R32, R136.reuse, R154, R32 ;  /* 0x0000009a8820723c */ /* 0x040fe20000001820 */
[----:B------:R-:W-:Y:S07]  /*d290*/  LDSM.16.MT88.4 R152, [R218+0x7800] ;  /* 0x00780000da98783b */ /* 0x000fee0000004200 */
[C---:B-----5:R-:W-:Y:S08]  /*d2a0*/  HMMA.16816.F32 R36, R136.reuse, R144, R36 ;  /* 0x000000908824723c */ /* 0x060ff00000001824 */
        /* <DEDUP_REMOVED lines=16> */
[----:B------:R-:W-:Y:S07]  /*d3b0*/  LDSM.16.MT88.4 R148, [R221+0xa800] ;  /* 0x00a80000dd94783b */ /* 0x000fee0000004200 */
        /* <DEDUP_REMOVED lines=15> */
[C---:B--2---:R-:W-:Y:S08]  /*d4b0*/  HMMA.16816.F32 R124, R136.reuse, R144, R124 ;  /* 0x00000090887c723c */ /* 0x044ff0000000187c */
[----:B------:R-:W-:Y:S01]  /*d4c0*/  HMMA.16816.F32 R128, R136, R146, R128 ;  /* 0x000000928880723c */ /* 0x000fe20000001880 */
[----:B------:R-:W2:Y:S06]  /*d4d0*/  LDSM.16.MT88.4 R144, [R220+0x2000] ;  /* 0x00200000dc90783b */ /* 0x000eac0000004200 */
[----:B------:R-:W-:Y:S02]  /*d4e0*/  F2FP.PACK_AB R136, R2, R133 ;  /* 0x000000850288723e */ /* 0x000fe400000000ff */
[----:B------:R-:W-:Y:S01]  /*d4f0*/  F2FP.PACK_AB R138, R134, R156 ;  /* 0x0000009c868a723e */ /* 0x000fe200000000ff */
[----:B------:R4:W-:Y:S01]  /*d500*/  MUFU.EX2 R133, R169 ;  /* 0x000000a900857308 */ /* 0x0009e20000000800 */
[----:B------:R-:W-:Y:S01]  /*d510*/  LDSM.16.MT88.4 R156, [R219+0x5000] ;  /* 0x00500000db9c783b */ /* 0x000fe20000004200 */
[----:B------:R-:W-:Y:S02]  /*d520*/  F2FP.PACK_AB R137, R193, R194 ;  /* 0x000000c2c189723e */ /* 0x000fe400000000ff */
[----:B------:R-:W-:Y:S06]  /*d530*/  F2FP.PACK_AB R139, R191, R192 ;  /* 0x000000c0bf8b723e */ /* 0x000fec00000000ff */
[----:B------:R-:W5:Y:S01]  /*d540*/  MUFU.EX2 R2, R161 ;  /* 0x000000a100027308 */ /* 0x000f620000000800 */
[C---:B-1----:R-:W-:Y:S08]  /*d550*/  HMMA.16816.F32 R4, R136.reuse, R140, R4 ;  /* 0x0000008c8804723c */ /* 0x042ff00000001804 */
[C---:B------:R-:W-:Y:S01]  /*d560*/  HMMA.16816.F32 R8, R136.reuse, R142, R8 ;  /* 0x0000008e8808723c */ /* 0x040fe20000001808 */
[----:B------:R-:W1:Y:S01]  /*d570*/  LDSM.16.MT88.4 R140, [R218+0x5000] ;  /* 0x00500000da8c783b */ /* 0x000e620000004200 */
[----:B------:R-:W2:Y:S06]  /*d580*/  MUFU.EX2 R134, R180 ;  /* 0x000000b400867308 */ /* 0x000eac0000000800 */
[C---:B------:R-:W-:Y:S01]  /*d590*/  HMMA.16816.F32 R12, R136.reuse, R152, R12 ;  /* 0x00000098880c723c */ /* 0x040fe2000000180c */
[----:B----4-:R-:W-:Y:S03]  /*d5a0*/  LDSM.16.MT88.4 R168, [R219+0x2800] ;  /* 0x00280000dba8783b */ /* 0x010fe60000004200 */
[----:B-----5:R-:W-:Y:S04]  /*d5b0*/  FADD.FTZ R0, R2, R0 ;  /* 0x0000000002007221 */ /* 0x020fe80000010000 */
[C---:B------:R-:W-:Y:S01]  /*d5c0*/  HMMA.16816.F32 R16, R136.reuse, R154, R16 ;  /* 0x0000009a8810723c */ /* 0x040fe20000001810 */
[----:B------:R-:W4:Y:S03]  /*d5d0*/  LDSM.16.MT88.4 R152, [R221+0x5000] ;  /* 0x00500000dd98783b */ /* 0x000f260000004200 */
[C---:B------:R-:W-:Y:S01]  /*d5e0*/  FADD.FTZ R0, R184.reuse, R0 ;  /* 0x00000000b8007221 */ /* 0x040fe20000010000 */
[----:B------:R-:W-:Y:S01]  /*d5f0*/  F2FP.PACK_AB R184, R184, R2 ;  /* 0x00000002b8b8723e */ /* 0x000fe200000000ff */
[----:B------:R-:W-:Y:S02]  /*d600*/  FADD.FTZ R2, R172, R164 ;  /* 0x000000a4ac027221 */ /* 0x000fe40000010000 */
[C---:B---3--:R-:W-:Y:S01]  /*d610*/  HMMA.16816.F32 R20, R136.reuse, R148, R20 ;  /* 0x000000948814723c */ /* 0x048fe20000001814 */
[----:B------:R-:W-:Y:S03]  /*d620*/  LDSM.16.MT88.4 R160, [R221+0x2800] ;  /* 0x00280000dda0783b */ /* 0x000fe60000004200 */
[----:B------:R-:W-:Y:S01]  /*d630*/  FADD.FTZ R0, R133, R0 ;  /* 0x0000000085007221 */ /* 0x000fe20000010000 */
[----:B--2---:R-:W-:Y:S03]  /*d640*/  F2FP.PACK_AB R187, R134, R188 ;  /* 0x000000bc86bb723e */ /* 0x004fe600000000ff */
[C---:B------:R-:W-:Y:S01]  /*d650*/  HMMA.16816.F32 R24, R136.reuse, R150, R24 ;  /* 0x000000968818723c */ /* 0x040fe20000001818 */
[----:B------:R-:W2:Y:S03]  /*d660*/  LDSM.16.MT88.4 R148, [R220+0x5000] ;  /* 0x00500000dc94783b */ /* 0x000ea60000004200 */
[C---:B------:R-:W-:Y:S01]  /*d670*/  FADD.FTZ R0, R186.reuse, R0 ;  /* 0x00000000ba007221 */ /* 0x040fe20000010000 */
[----:B------:R-:W-:Y:S02]  /*d680*/  F2FP.PACK_AB R186, R186, R133 ;  /* 0x00000085baba723e */ /* 0x000fe400000000ff */
[----:B------:R-:W-:Y:S01]  /*d690*/  MOV R133, R132 ;  /* 0x0000008400857202 */ /* 0x000fe20000000f00 */
[C---:B------:R-:W-:Y:S01]  /*d6a0*/  HMMA.16816.F32 R28, R136.reuse, R144, R28 ;  /* 0x00000090881c723c */ /* 0x040fe2000000181c */
[----:B------:R3:W-:Y:S07]  /*d6b0*/  STL [R1+0x1c], R0 ;  /* 0x00001c0001007387 */ /* 0x0007ee0000100800 */
[C---:B------:R-:W-:Y:S01]  /*d6c0*/  HMMA.16816.F32 R32, R136.reuse, R146, R32 ;  /* 0x000000928820723c */ /* 0x040fe20000001820 */
[----:B------:R-:W-:Y:S07]  /*d6d0*/  LDSM.16.MT88.4 R144, [R219+0x8000] ;  /* 0x00800000db90783b */ /* 0x000fee0000004200 */
[C---:B-1----:R-:W-:Y:S08]  /*d6e0*/  HMMA.16816.F32 R36, R136.reuse, R140, R36 ;  /* 0x0000008c8824723c */ /* 0x042ff00000001824 */
[C---:B------:R-:W-:Y:S01]  /*d6f0*/  HMMA.16816.F32 R40, R136.reuse, R142, R40 ;  /* 0x0000008e8828723c */ /* 0x040fe20000001828 */
[----:B------:R-:W1:Y:S03]  /*d700*/  LDSM.16.MT88.4 R140, [R218+0x8000] ;  /* 0x00800000da8c783b */ /* 0x000e660000004200 */
[----:B---3--:R-:W-:Y:S04]  /*d710*/  FADD.FTZ R0, R165, R2 ;  /* 0x00000002a5007221 */ /* 0x008fe80000010000 */
[C---:B------:R-:W-:Y:S04]  /*d720*/  HMMA.16816.F32 R44, R136.reuse, R156, R44 ;  /* 0x0000009c882c723c */ /* 0x040fe8000000182c */
[----:B------:R-:W-:Y:S04]  /*d730*/  FADD.FTZ R0, R202, R0 ;  /* 0x00000000ca007221 */ /* 0x000fe80000010000 */
[C---:B------:R-:W-:Y:S01]  /*d740*/  HMMA.16816.F32 R48, R136.reuse, R158, R48 ;  /* 0x0000009e8830723c */ /* 0x040fe20000001830 */
[----:B------:R-:W3:Y:S03]  /*d750*/  LDSM.16.MT88.4 R156, [R221+0x8000] ;  /* 0x00800000dd9c783b */ /* 0x000ee60000004200 */
[----:B------:R-:W-:Y:S04]  /*d760*/  FADD.FTZ R0, R203, R0 ;  /* 0x00000000cb007221 */ /* 0x000fe80000010000 */
        /* <DEDUP_REMOVED lines=8> */
[----:B------:R-:W-:Y:S03]  /*d7f0*/  LDSM.16.MT88.4 R148, [R221+0xb000] ;  /* 0x00b00000dd94783b */ /* 0x000fe60000004200 */
[----:B------:R-:W-:Y:S04]  /*d800*/  FADD.FTZ R0, R198, R0 ;  /* 0x00000000c6007221 */ /* 0x000fe80000010000 */
        /* <DEDUP_REMOVED lines=8> */
[----:B------:R-:W2:Y:S03]  /*d890*/  LDSM.16.MT88.4 R144, [R219+0xb000] ;  /* 0x00b00000db90783b */ /* 0x000ea60000004200 */
[----:B------:R-:W-:Y:S04]  /*d8a0*/  FADD.FTZ R0, R206, R0 ;  /* 0x00000000ce007221 */ /* 0x000fe80000010000 */
[C---:B---3--:R-:W-:Y:S04]  /*d8b0*/  HMMA.16816.F32 R84, R136.reuse, R156, R84 ;  /* 0x0000009c8854723c */ /* 0x048fe80000001854 */
        /* <DEDUP_REMOVED lines=15> */
[C---:B------:R-:W-:Y:S01]  /*d9b0*/  HMMA.16816.F32 R112, R136.reuse, R146, R112 ;  /* 0x000000928870723c */ /* 0x040fe20000001870 */
[----:B------:R-:W1:Y:S03]  /*d9c0*/  LDSM.16.MT88.4 R144, [R218+0x5800] ;  /* 0x00580000da90783b */ /* 0x000e660000004200 */
[----:B------:R-:W-:Y:S04]  /*d9d0*/  FADD.FTZ R0, R190, R0 ;  /* 0x00000000be007221 */ /* 0x000fe80000010000 */
[C---:B------:R-:W-:Y:S04]  /*d9e0*/  HMMA.16816.F32 R116, R136.reuse, R148, R116 ;  /* 0x000000948874723c */ /* 0x040fe80000001874 */
[----:B------:R-:W-:Y:S04]  /*d9f0*/  FADD.FTZ R0, R189, R0 ;  /* 0x00000000bd007221 */ /* 0x000fe80000010000 */
[C---:B------:R-:W-:Y:S04]  /*da00*/  HMMA.16816.F32 R120, R136.reuse, R150, R120 ;  /* 0x000000968878723c */ /* 0x040fe80000001878 */
[----:B------:R-:W-:Y:S04]  /*da10*/  FADD.FTZ R0, R188, R0 ;  /* 0x00000000bc007221 */ /* 0x000fe80000010000 */
[C---:B---3--:R-:W-:Y:S04]  /*da20*/  HMMA.16816.F32 R124, R136.reuse, R156, R124 ;  /* 0x0000009c887c723c */ /* 0x048fe8000000187c */
[----:B------:R-:W-:Y:S01]  /*da30*/  FADD.FTZ R0, R134, R0 ;  /* 0x0000000086007221 */ /* 0x000fe20000010000 */
[-C--:B------:R-:W-:Y:S03]  /*da40*/  MOV R134, R3.reuse ;  /* 0x0000000300867202 */ /* 0x080fe60000000f00 */
[----:B------:R-:W-:Y:S01]  /*da50*/  HMMA.16816.F32 R128, R136, R158, R128 ;  /* 0x0000009e8880723c */ /* 0x000fe20000001880 */
[----:B------:R-:W2:Y:S07]  /*da60*/  LDSM.16.MT88.4 R136, [R219+0x5800] ;  /* 0x00580000db88783b */ /* 0x000eae0000004200 */
[C---:B------:R-:W-:Y:S01]  /*da70*/  HMMA.16816.F32 R180, R184.reuse, R176, R4 ;  /* 0x000000b0b8b4723c */ /* 0x040fe20000001804 */
[----:B------:R-:W3:Y:S07]  /*da80*/  LDSM.16.MT88.4 R4, [R221+0x5800] ;  /* 0x00580000dd04783b */ /* 0x000eee0000004200 */
[C---:B------:R-:W-:Y:S01]  /*da90*/  HMMA.16816.F32 R176, R184.reuse, R178, R8 ;  /* 0x000000b2b8b0723c */ /* 0x040fe20000001808 */
[----:B------:R-:W5:Y:S07]  /*daa0*/  LDSM.16.MT88.4 R8, [R220+0x5800] ;  /* 0x00580000dc08783b */ /* 0x000f6e0000004200 */
[C---:B------:R-:W-:Y:S01]  /*dab0*/  HMMA.16816.F32 R172, R184.reuse, R168, R12 ;  /* 0x000000a8b8ac723c */ /* 0x040fe2000000180c */
[----:B------:R-:W1:Y:S07]  /*dac0*/  LDSM.16.MT88.4 R12, [R218+0x8800] ;  /* 0x00880000da0c783b */ /* 0x000e6e0000004200 */
[C---:B------:R-:W-:Y:S01]  /*dad0*/  HMMA.16816.F32 R168, R184.reuse, R170, R16 ;  /* 0x000000aab8a8723c */ /* 0x040fe20000001810 */
[----:B------:R-:W2:Y:S07]  /*dae0*/  LDSM.16.MT88.4 R16, [R219+0x8800] ;  /* 0x00880000db10783b */ /* 0x000eae0000004200 */
[C---:B------:R-:W-:Y:S01]  /*daf0*/  HMMA.16816.F32 R164, R184.reuse, R160, R20 ;  /* 0x000000a0b8a4723c */ /* 0x040fe20000001814 */
[----:B------:R-:W2:Y:S07]  /*db00*/  LDSM.16.MT88.4 R20, [R221+0x8800] ;  /* 0x00880000dd14783b */ /* 0x000eae0000004200 */
[C---:B------:R-:W-:Y:S01]  /*db10*/  HMMA.16816.F32 R160, R184.reuse, R162, R24 ;  /* 0x000000a2b8a0723c */ /* 0x040fe20000001818 */
[----:B------:R-:W3:Y:S07]  /*db20*/  LDSM.16.MT88.4 R24, [R220+0x8800] ;  /* 0x00880000dc18783b */ /* 0x000eee0000004200 */
[C---:B----4-:R-:W-:Y:S08]  /*db30*/  HMMA.16816.F32 R156, R184.reuse, R152, R28 ;  /* 0x00000098b89c723c */ /* 0x050ff0000000181c */
[C---:B------:R-:W-:Y:S08]  /*db40*/  HMMA.16816.F32 R152, R184.reuse, R154, R32 ;  /* 0x0000009ab898723c */ /* 0x040ff00000001820 */
[C---:B-1----:R-:W-:Y:S08]  /*db50*/  HMMA.16816.F32 R148, R184.reuse, R144, R36 ;  /* 0x00000090b894723c */ /* 0x042ff00000001824 */
[C---:B------:R-:W-:Y:S08]  /*db60*/  HMMA.16816.F32 R144, R184.reuse, R146, R40 ;  /* 0x00000092b890723c */ /* 0x040ff00000001828 */
[C---:B--2---:R-:W-:Y:S08]  /*db70*/  HMMA.16816.F32 R140, R184.reuse, R136, R44 ;  /* 0x00000088b88c723c */ /* 0x044ff0000000182c */
[C---:B------:R-:W-:Y:S08]  /*db80*/  HMMA.16816.F32 R136, R184.reuse, R138, R48 ;  /* 0x0000008ab888723c */ /* 0x040ff00000001830 */
[C---:B---3--:R-:W-:Y:S08]  /*db90*/  HMMA.16816.F32 R52, R184.reuse, R4, R52 ;  /* 0x00000004b834723c */ /* 0x048ff00000001834 */
[C---:B------:R-:W-:Y:S01]  /*dba0*/  HMMA.16816.F32 R56, R184.reuse, R6, R56 ;  /* 0x00000006b838723c */ /* 0x040fe20000001838 */
[----:B------:R-:W1:Y:S07]  /*dbb0*/  LDSM.16.MT88.4 R4, [R218+0xb800] ;  /* 0x00b80000da04783b */ /* 0x000e6e0000004200 */
[C---:B-----5:R-:W-:Y:S08]  /*dbc0*/  HMMA.16816.F32 R60, R184.reuse, R8, R60 ;  /* 0x00000008b83c723c */ /* 0x060ff0000000183c */
[C---:B------:R-:W-:Y:S01]  /*dbd0*/  HMMA.16816.F32 R64, R184.reuse, R10, R64 ;  /* 0x0000000ab840723c */ /* 0x040fe20000001840 */
[----:B------:R-:W2:Y:S07]  /*dbe0*/  LDSM.16.MT88.4 R8, [R219+0xb800] ;  /* 0x00b80000db08783b */ /* 0x000eae0000004200 */
[C---:B------:R-:W-:Y:S08]  /*dbf0*/  HMMA.16816.F32 R68, R184.reuse, R12, R68 ;  /* 0x0000000cb844723c */ /* 0x040ff00000001844 */
[C---:B------:R-:W-:Y:S01]  /*dc00*/  HMMA.16816.F32 R72, R184.reuse, R14, R72 ;  /* 0x0000000eb848723c */ /* 0x040fe20000001848 */
[----:B------:R-:W3:Y:S07]  /*dc10*/  LDSM.16.MT88.4 R12, [R221+0xb800] ;  /* 0x00b80000dd0c783b */ /* 0x000eee0000004200 */
[C---:B------:R-:W-:Y:S01]  /*dc20*/  HMMA.16816.F32 R76, R184.reuse, R16, R76 ;  /* 0x00000010b84c723c */ /* 0x040fe2000000184c */
[----:B------:R-:W4:Y:S04]  /*dc30*/  LDL R16, [R1+0x38] ;  /* 0x0000380001107983 */ /* 0x000f280000100800 */
[----:B------:R-:W5:Y:S03]  /*dc40*/  LDL.LU R2, [R1+0x18] ;  /* 0x0000180001027983 */ /* 0x000f660000300800 */
[C---:B------:R-:W-:Y:S01]  /*dc50*/  HMMA.16816.F32 R80, R184.reuse, R18, R80 ;  /* 0x00000012b850723c */ /* 0x040fe20000001850 */
[----:B------:R-:W-:Y:S07]  /*dc60*/  STL [R1+0x2c], R0 ;  /* 0x00002c0001007387 */ /* 0x000fee0000100800 */
[C---:B------:R-:W-:Y:S08]  /*dc70*/  HMMA.16816.F32 R84, R184.reuse, R20, R84 ;  /* 0x00000014b854723c */ /* 0x040ff00000001854 */
[C---:B------:R-:W-:Y:S08]  /*dc80*/  HMMA.16816.F32 R88, R184.reuse, R22, R88 ;  /* 0x00000016b858723c */ /* 0x040ff00000001858 */
[C---:B------:R-:W-:Y:S07]  /*dc90*/  HMMA.16816.F32 R92, R184.reuse, R24, R92 ;  /* 0x00000018b85c723c */ /* 0x040fee000000185c */
[----:B------:R-:W-:Y:S01]  /*dca0*/  MOV R24, R3 ;  /* 0x0000000300187202 */ /* 0x000fe20000000f00 */
[C---:B------:R-:W-:Y:S08]  /*dcb0*/  HMMA.16816.F32 R96, R184.reuse, R26, R96 ;  /* 0x0000001ab860723c */ /* 0x040ff00000001860 */
[C---:B-1----:R-:W-:Y:S08]  /*dcc0*/  HMMA.16816.F32 R100, R184.reuse, R4, R100 ;  /* 0x00000004b864723c */ /* 0x042ff00000001864 */
[C---:B------:R-:W-:Y:S01]  /*dcd0*/  HMMA.16816.F32 R104, R184.reuse, R6, R104 ;  /* 0x00000006b868723c */ /* 0x040fe20000001868 */
[----:B------:R-:W1:Y:S07]  /*dce0*/  LDSM.16.MT88.4 R4, [R220+0xb800] ;  /* 0x00b80000dc04783b */ /* 0x000e6e0000004200 */
[C---:B--2---:R-:W-:Y:S08]  /*dcf0*/  HMMA.16816.F32 R108, R184.reuse, R8, R108 ;  /* 0x00000008b86c723c */ /* 0x044ff0000000186c */
[C---:B------:R-:W-:Y:S08]  /*dd00*/  HMMA.16816.F32 R112, R184.reuse, R10, R112 ;  /* 0x0000000ab870723c */ /* 0x040ff00000001870 */
[C---:B---3--:R-:W-:Y:S08]  /*dd10*/  HMMA.16816.F32 R116, R184.reuse, R12, R116 ;  /* 0x0000000cb874723c */ /* 0x048ff00000001874 */
[C---:B------:R-:W-:Y:S08]  /*dd20*/  HMMA.16816.F32 R120, R184.reuse, R14, R120 ;  /* 0x0000000eb878723c */ /* 0x040ff00000001878 */
[C---:B-1----:R-:W-:Y:S08]  /*dd30*/  HMMA.16816.F32 R124, R184.reuse, R4, R124 ;  /* 0x00000004b87c723c */ /* 0x042ff0000000187c */
[----:B------:R-:W-:Y:S04]  /*dd40*/  HMMA.16816.F32 R128, R184, R6, R128 ;  /* 0x00000006b880723c */ /* 0x000fe80000001880 */
[C---:B-----5:R-:W-:Y:S02]  /*dd50*/  IADD3 R252, R2.reuse, -0x1, RZ ;  /* 0xffffffff02fc7810 */ /* 0x060fe40007ffe0ff */
[----:B----4-:R-:W-:Y:S03]  /*dd60*/  ISETP.GT.AND P0, PT, R2, R16, PT ;  /* 0x000000100200720c */ /* 0x010fe60003f04270 */
[----:B------:R1:W-:Y:S10]  /*dd70*/  STL [R1+0x18], R252 ;  /* 0x000018fc01007387 */ /* 0x0003f40000100800 */
[----:B-1----:R-:W-:-:S05]  /*dd80*/  @P0 BRA `(.L_x_2709) ;  /* 0xffffa49000000947 */ /* 0x002fca000383ffff */
.L_x_2698:
[----:B----4-:R-:W2:Y:S02]  /*dd90*/  LDL R0, [R1+0x34] ;  /* 0x0000340001007983 */ /* 0x010ea40000100800 */
[----:B--2---:R-:W-:-:S13]  /*dda0*/  ISETP.GE.AND P0, PT, R252, R0, PT ;  /* 0x00000000fc00720c */ /* 0x004fda0003f06270 */
[----:B------:R-:W-:Y:S05]  /*ddb0*/  @!P0 BRA `(.L_x_2710) ;  /* 0x000051c000008947 */ /* 0x000fea0003800000 */
[----:B------:R-:W-:Y:S02]  /*ddc0*/  MOV R134, R24 ;  /* 0x0000001800867202 */ /* 0x000fe40000000f00 */
[----:B------:R-:W-:Y:S02]  /*ddd0*/  MOV R133, R132 ;  /* 0x0000008400857202 */ /* 0x000fe40000000f00 */
.L_x_2717:
[----:B------:R-:W2:Y:S01]  /*dde0*/  LDL R4, [R1+0x14] ;  /* 0x0000140001047983 */ /* 0x000ea20000100800 */
[----:B------:R-:W-:Y:S04]  /*ddf0*/  DEPBAR.LE SB0, 0x0 ;  /* 0x000080000000791a */ /* 0x000fe80000000000 */
[----:B------:R-:W3:Y:S01]  /*de00*/  LDL R6, [R1+0x10] ;  /* 0x0000100001067983 */ /* 0x000ee20000100800 */
[----:B------:R-:W-:Y:S03]  /*de10*/  WARPSYNC 0xffffffff ;  /* 0xffffffff00007948 */ /* 0x000fe60003800000 */
        /* <DEDUP_REMOVED lines=9> */
[----:B------:R-:W-:Y:S06]  /*deb0*/  BAR.SYNC.DEFER_BLOCKING 0x0 ;  /* 0x0000000000007b1d */ /* 0x000fec0000010000 */
[----:B------:R1:W1:Y:S04]  /*dec0*/  LDSM.16.M88.4 R48, [R222] ;  /* 0x00000000de30783b */ /* 0x0002680000000200 */
        /* <DEDUP_REMOVED lines=13> */
[----:B--2---:R-:W-:Y:S01]  /*dfa0*/  SHF.R.S32.HI R0, RZ, 0x1f, R4 ;  /* 0x0000001fff007819 */ /* 0x004fe20000011404 */
[----:B------:R-:W-:Y:S04]  /*dfb0*/  IMAD.WIDE.U32 R2, R4, c[0x0][0x208], RZ ;  /* 0x0000820004027a25 */ /* 0x000fe800078e00ff */
[----:B------:R-:W-:Y:S04]  /*dfc0*/  IMAD R0, R0, c[0x0][0x208], RZ ;  /* 0x0000820000007a24 */ /* 0x000fe800078e02ff */
[----:B------:R-:W-:Y:S02]  /*dfd0*/  IMAD R0, R4, c[0x0][0x20c], R0 ;  /* 0x0000830004007a24 */ /* 0x000fe400078e0200 */
[----:B------:R-:W2:Y:S02]  /*dfe0*/  LDL R4, [R1+0xc] ;  /* 0x00000c0001047983 */ /* 0x000ea40000100800 */
[----:B------:R-:W-:Y:S01]  /*dff0*/  IMAD.IADD R3, R3, 0x1, R0 ;  /* 0x0000000103037824 */ /* 0x000fe200078e0200 */
[----:B---3--:R-:W-:Y:S03]  /*e000*/  SHF.R.S32.HI R0, RZ, 0x1f, R6 ;  /* 0x0000001fff007819 */ /* 0x008fe60000011406 */
[----:B------:R-:W-:Y:S01]  /*e010*/  IMAD.WIDE.U32 R2, R6, c[0x0][0x218], R2 ;  /* 0x0000860006027a25 */ /* 0x000fe200078e0002 */
[C---:B----4-:R-:W-:Y:S03]  /*e020*/  SHF.L.U64.HI R14, R21.reuse, 0x1, R14 ;  /* 0x00000001150e7819 */ /* 0x050fe6000001020e */
[----:B------:R-:W-:Y:S02]  /*e030*/  IMAD R0, R0, c[0x0][0x218], RZ ;  /* 0x0000860000007a24 */ /* 0x000fe400078e02ff */
[----:B------:R-:W-:Y:S02]  /*e040*/  IMAD.SHL.U32 R47, R21, 0x2, RZ ;  /* 0x00000002152f7824 */ /* 0x000fe400078e00ff */
[----:B------:R-:W-:Y:S01]  /*e050*/  IMAD R0, R6, c[0x0][0x21c], R0 ;  /* 0x0000870006007a24 */ /* 0x000fe200078e0200 */
[----:B------:R-:W-:Y:S02]  /*e060*/  IADD3 R6, P0, R22, R2, RZ ;  /* 0x0000000216067210 */ /* 0x000fe40007f1e0ff */
[----:B-----5:R-:W-:Y:S02]  /*e070*/  SHF.L.U64.HI R13, R20, 0x1, R13 ;  /* 0x00000001140d7819 */ /* 0x020fe4000001020d */
[----:B------:R-:W-:Y:S02]  /*e080*/  IADD3.X R2, R5, R3, R0, P0, !PT ;  /* 0x0000000305027210 */ /* 0x000fe400007fe400 */
[----:B------:R-:W-:Y:S02]  /*e090*/  LEA R5, P0, R6, c[0x0][0x1f8], 0x1 ;  /* 0x00007e0006057a11 */ /* 0x000fe400078008ff */
[----:B------:R-:W-:Y:S02]  /*e0a0*/  SHF.L.U32 R46, R20, 0x1, RZ ;  /* 0x00000001142e7819 */ /* 0x000fe400000006ff */
[----:B------:R-:W-:Y:S01]  /*e0b0*/  LEA.HI.X R6, R6, c[0x0][0x1fc], R2, 0x1, P0 ;  /* 0x00007f0006067a11 */ /* 0x000fe200000f0c02 */
[C---:B------:R-:W-:Y:S01]  /*e0c0*/  IMAD.SHL.U32 R39, R15.reuse, 0x2, RZ ;  /* 0x000000020f277824 */ /* 0x040fe200078e00ff */
[----:B------:R-:W-:Y:S02]  /*e0d0*/  SHF.L.U64.HI R12, R15, 0x1, R12 ;  /* 0x000000010f0c7819 */ /* 0x000fe4000001020c */
[C---:B--2---:R-:W-:Y:S02]  /*e0e0*/  SHF.L.U64.HI R7, R4.reuse, 0x1, R7 ;  /* 0x0000000104077819 */ /* 0x044fe40000010207 */
[----:B------:R-:W-:Y:S01]  /*e0f0*/  SHF.L.U32 R37, R4, 0x1, RZ ;  /* 0x0000000104257819 */ /* 0x000fe200000006ff */
[----:B------:R-:W-:-:S05]  /*e100*/  BRA.DIV ~URZ, `(.L_x_2711) ;  /* 0x00009d127f007947 */ /* 0x000fca000b800000 */
[----:B-1----:R1:W2:Y:S02]  /*e110*/  SHFL.IDX PT, R0, R6, RZ, 0x181f ;  /* 0x00181fff06007589 */ /* 0x0022a400000e0000 */
.L_x_2748:
[----:B------:R-:W3:Y:S01]  /*e120*/  LDL R20, [R1+0xc] ;  /* 0x00000c0001147983 */ /* 0x000ee20000100800 */
[----:B------:R-:W-:Y:S05]  /*e130*/  BSSY B0, `(.L_x_2712) ;  /* 0x000023d000007945 */ /* 0x000fea0003800000 */
[----:B------:R-:W4:Y:S06]  /*e140*/  LDL R23, [R1+0x28] ;  /* 0x0000280001177983 */ /* 0x000f2c0000100800 */
[----:B------:R-:W5:Y:S06]  /*e150*/  LDL R22, [R1+0x24] ;  /* 0x0000240001167983 */ /* 0x000f6c0000100800 */
[----:B--2---:R-:W2:Y:S06]  /*e160*/  LDL R15, [R1+0x20] ;  /* 0x00002000010f7983 */ /* 0x004eac0000100800 */
[----:B------:R-:W1:Y:S06]  /*e170*/  SHFL.IDX PT, R2, R5, RZ, 0x181f ;  /* 0x00181fff05027589 */ /* 0x000e6c00000e0000 */
[----:B------:R-:W2:Y:S06]  /*e180*/  SHFL.IDX PT, R3, R5, 0x1, 0x181f ;  /* 0x00381f0005037f89 */ /* 0x000eac00000e0000 */
[----:B------:R-:W2:Y:S01]  /*e190*/  SHFL.IDX PT, R4, R6, 0x1, 0x181f ;  /* 0x00381f0006047f89 */ /* 0x000ea200000e0000 */
[C---:B-1----:R-:W-:Y:S02]  /*e1a0*/  IADD3 R28, P2, R2.reuse, R39, RZ ;  /* 0x00000027021c7210 */ /* 0x042fe40007f5e0ff */
[----:B------:R-:W-:Y:S02]  /*e1b0*/  IADD3 R30, P0, R2, R46, RZ ;  /* 0x0000002e021e7210 */ /* 0x000fe40007f1e0ff */
[C---:B------:R-:W-:Y:S02]  /*e1c0*/  IADD3.X R29, R0.reuse, R12, RZ, P2, !PT ;  /* 0x0000000c001d7210 */ /* 0x040fe400017fe4ff */
[----:B------:R-:W-:Y:S02]  /*e1d0*/  IADD3.X R31, R0, R13, RZ, P0, !PT ;  /* 0x0000000d001f7210 */ /* 0x000fe400007fe4ff */
[----:B---3--:R-:W-:Y:S02]  /*e1e0*/  ISETP.GE.AND P1, PT, R20, c[0x0][0x1d4], PT ;  /* 0x0000750014007a0c */ /* 0x008fe40003f26270 */
[----:B------:R-:W-:Y:S02]  /*e1f0*/  IADD3 R20, P3, R2, R37, RZ ;  /* 0x0000002502147210 */ /* 0x000fe40007f7e0ff */
[----:B------:R-:W-:Y:S02]  /*e200*/  SEL R132, RZ, 0x10, P1 ;  /* 0x00000010ff847807 */ /* 0x000fe40000800000 */
[----:B------:R-:W-:Y:S02]  /*e210*/  IADD3.X R21, R0, R7, RZ, P3, !PT ;  /* 0x0000000700157210 */ /* 0x000fe40001ffe4ff */
[----:B----4-:R-:W-:Y:S02]  /*e220*/  ISETP.GE.AND P5, PT, R23, c[0x0][0x1d4], PT ;  /* 0x0000750017007a0c */ /* 0x010fe40003fa6270 */
[----:B------:R-:W-:Y:S02]  /*e230*/  IADD3 R36, -R132, 0x10, RZ ;  /* 0x0000001084247810 */ /* 0x000fe40007ffe1ff */
[----:B-----5:R-:W-:Y:S01]  /*e240*/  ISETP.GE.AND P4, PT, R22, c[0x0][0x1d4], PT ;  /* 0x0000750016007a0c */ /* 0x020fe20003f86270 */
[----:B------:R1:W-:Y:S01]  /*e250*/  LDGSTS.E.BYPASS.LTC128B.128 [R251+0x100], [R20.64], !P1 ;  /* 0x0010000014fb7fae */ /* 0x0003e2000c901d46 */
[----:B------:R-:W-:Y:S02]  /*e260*/  IADD3 R22, P0, R2, R47, RZ ;  /* 0x0000002f02167210 */ /* 0x000fe40007f1e0ff */
[----:B------:R-:W-:Y:S02]  /*e270*/  SEL R44, RZ, 0x10, P4 ;  /* 0x00000010ff2c7807 */ /* 0x000fe40002000000 */
[----:B--2---:R-:W-:Y:S01]  /*e280*/  ISETP.GE.AND P3, PT, R15, c[0x0][0x1d4], PT ;  /* 0x000075000f007a0c */ /* 0x004fe20003f66270 */
[----:B------:R-:W2:Y:S01]  /*e290*/  SHFL.IDX PT, R2, R5, 0x2, 0x181f ;  /* 0x00581f0005027f89 */ /* 0x000ea200000e0000 */
[----:B------:R-:W-:Y:S02]  /*e2a0*/  IADD3.X R23, R0, R14, RZ, P0, !PT ;  /* 0x0000000e00177210 */ /* 0x000fe400007fe4ff */
[----:B------:R-:W-:Y:S02]  /*e2b0*/  SEL R15, RZ, 0x10, P5 ;  /* 0x00000010ff0f7807 */ /* 0x000fe40002800000 */
[----:B------:R-:W-:Y:S01]  /*e2c0*/  LOP3.LUT R36, R36, 0xf, RZ, 0xc0, !PT ;  /* 0x0000000f24247812 */ /* 0x000fe200078ec0ff */
[----:B------:R3:W-:Y:S01]  /*e2d0*/  LDGSTS.E.BYPASS.LTC128B.128 [R251+0x3100], [R28.64], !P5 ;  /* 0x031000001cfb7fae */ /* 0x0007e2000e901d46 */
[----:B------:R-:W-:Y:S02]  /*e2e0*/  IADD3 R38, -R44, 0x10, RZ ;  /* 0x000000102c267810 */ /* 0x000fe40007ffe1ff */
[----:B------:R-:W-:Y:S02]  /*e2f0*/  SEL R45, RZ, 0x10, P3 ;  /* 0x00000010ff2d7807 */ /* 0x000fe40001800000 */
[----:B------:R-:W-:Y:S01]  /*e300*/  LOP3.LUT R38, R38, 0xf, RZ, 0xc0, !PT ;  /* 0x0000000f26267812 */ /* 0x000fe200078ec0ff */
[----:B------:R4:W-:Y:S01]  /*e310*/  LDGSTS.E.BYPASS.LTC128B.128 [R251+0x6100], [R30.64], !P4 ;  /* 0x061000001efb7fae */ /* 0x0009e2000e101d46 */
[----:B------:R-:W-:Y:S05]  /*e320*/  ISETP.NE.U32.AND P2, PT, R15, RZ, PT ;  /* 0x000000ff0f00720c */ /* 0x000fea0003f45070 */
[----:B------:R5:W-:Y:S01]  /*e330*/  LDGSTS.E.BYPASS.LTC128B.128 [R251+0x9100], [R22.64], !P3 ;  /* 0x0910000016fb7fae */ /* 0x000be2000d901d46 */
[----:B-1----:R-:W-:Y:S05]  /*e340*/  IADD3 R20, P0, R3, R37, RZ ;  /* 0x0000002503147210 */ /* 0x002fea0007f1e0ff */
[----:B------:R-:W1:Y:S01]  /*e350*/  SHFL.IDX PT, R0, R6, 0x2, 0x181f ;  /* 0x00581f0006007f89 */ /* 0x000e6200000e0000 */
[----:B------:R-:W-:Y:S05]  /*e360*/  IADD3.X R21, R4, R7, RZ, P0, !PT ;  /* 0x0000000704157210 */ /* 0x000fea00007fe4ff */
[----:B------:R1:W-:Y:S01]  /*e370*/  LDGSTS.E.BYPASS.LTC128B.128 [R251+0x1100], [R20.64], !P1 ;  /* 0x0110000014fb7fae */ /* 0x0003e2000c901d46 */
[----:B----4-:R-:W-:Y:S04]  /*e380*/  IADD3 R30, -R15, 0x10, RZ ;  /* 0x000000100f1e7810 */ /* 0x010fe80007ffe1ff */
[----:B------:R-:W-:Y:S02]  /*e390*/  LOP3.LUT R30, R30, 0xf, RZ, 0xc0, !PT ;  /* 0x0000000f1e1e7812 */ /* 0x000fe400078ec0ff */
[C---:B-----5:R-:W-:Y:S04]  /*e3a0*/  IADD3 R22, P1, R3.reuse, R46, RZ ;  /* 0x0000002e03167210 */ /* 0x060fe80007f3e0ff */
[C---:B------:R-:W-:Y:S02]  /*e3b0*/  IADD3.X R23, R4.reuse, R13, RZ, P1, !PT ;  /* 0x0000000d04177210 */ /* 0x040fe40000ffe4ff */
[C---:B-1----:R-:W-:Y:S04]  /*e3c0*/  IADD3 R20, P0, R3.reuse, R39, RZ ;  /* 0x0000002703147210 */ /* 0x042fe80007f1e0ff */
[C---:B------:R-:W-:Y:S02]  /*e3d0*/  IADD3.X R21, R4.reuse, R12, RZ, P0, !PT ;  /* 0x0000000c04157210 */ /* 0x040fe400007fe4ff */
[----:B---3--:R-:W-:Y:S02]  /*e3e0*/  IADD3 R28, P0, R3, R47, RZ ;  /* 0x0000002f031c7210 */ /* 0x008fe40007f1e0ff */
[----:B------:R-:W-:Y:S01]  /*e3f0*/  IADD3 R3, -R45, 0x10, RZ ;  /* 0x000000102d037810 */ /* 0x000fe20007ffe1ff */
[----:B------:R1:W-:Y:S01]  /*e400*/  LDGSTS.E.BYPASS.LTC128B.128 [R251+0x4100], [R20.64], !P5 ;  /* 0x0410000014fb7fae */ /* 0x0003e2000e901d46 */
[----:B------:R-:W-:Y:S02]  /*e410*/  IADD3.X R29, R4, R14, RZ, P0, !PT ;  /* 0x0000000e041d7210 */ /* 0x000fe400007fe4ff */
[----:B--2---:R-:W-:Y:S02]  /*e420*/  IADD3 R36, P1, P0, R36, R2, R37 ;  /* 0x0000000224247210 */ /* 0x004fe4000783e025 */
[----:B------:R-:W-:Y:S01]  /*e430*/  LOP3.LUT R3, R3, 0xf, RZ, 0xc0, !PT ;  /* 0x0000000f03037812 */ /* 0x000fe200078ec0ff */
[----:B------:R1:W-:Y:S01]  /*e440*/  LDGSTS.E.BYPASS.LTC128B.128 [R251+0x7100], [R22.64], !P4 ;  /* 0x0710000016fb7fae */ /* 0x0003e2000e101d46 */
[----:B------:R-:W-:Y:S02]  /*e450*/  IADD3.X R37, RZ, R0, R7, P1, P0 ;  /* 0x00000000ff257210 */ /* 0x000fe40000fe0407 */
[C---:B------:R-:W-:Y:S03]  /*e460*/  HMMA.16816.F32 R4, R48.reuse, R8, RZ ;  /* 0x000000083004723c */ /* 0x040fe600000018ff */
[----:B------:R-:W-:Y:S01]  /*e470*/  IADD3 R30, P1, P0, R30, R2, R39 ;  /* 0x000000021e1e7210 */ /* 0x000fe2000783e027 */
[----:B------:R2:W-:Y:S03]  /*e480*/  LDGSTS.E.BYPASS.LTC128B.128 [R251+0xa100], [R28.64], !P3 ;  /* 0x0a1000001cfb7fae */ /* 0x0005e6000d901d46 */
[----:B------:R-:W-:Y:S01]  /*e490*/  IADD3.X R31, RZ, R0, R12, P1, P0 ;  /* 0x00000000ff1f7210 */ /* 0x000fe20000fe040c */
[C---:B------:R-:W-:Y:S01]  /*e4a0*/  HMMA.16816.F32 R8, R48.reuse, R10, RZ ;  /* 0x0000000a3008723c */ /* 0x040fe200000018ff */
[----:B------:R-:W-:Y:S04]  /*e4b0*/  IADD3 R38, P1, P0, R38, R2, R46 ;  /* 0x0000000226267210 */ /* 0x000fe8000783e02e */
[----:B------:R-:W-:Y:S02]  /*e4c0*/  IADD3.X R39, RZ, R0, R13, P1, P0 ;  /* 0x00000000ff277210 */ /* 0x000fe40000fe040d */
[----:B------:R-:W-:Y:S05]  /*e4d0*/  IADD3 R2, P1, P0, R3, R2, R47 ;  /* 0x0000000203027210 */ /* 0x000fea000783e02f */
[----:B------:R-:W-:Y:S02]  /*e4e0*/  IADD3.X R3, RZ, R0, R14, P1, P0 ;  /* 0x00000000ff037210 */ /* 0x000fe40000fe040e */
[C---:B------:R-:W-:Y:S01]  /*e4f0*/  HMMA.16816.F32 R12, R48.reuse, R16, RZ ;  /* 0x00000010300c723c */ /* 0x040fe200000018ff */
[----:B------:R-:W-:Y:S01]  /*e500*/  ISETP.NE.U32.AND P0, PT, R132, RZ, PT ;  /* 0x000000ff8400720c */ /* 0x000fe20003f05070 */
[----:B------:R-:W3:Y:S01]  /*e510*/  LDL R0, [R1+0x34] ;  /* 0x0000340001007983 */ /* 0x000ee20000100800 */
[----:B------:R-:W-:Y:S05]  /*e520*/  ISETP.NE.U32.AND P1, PT, R44, RZ, PT ;  /* 0x000000ff2c00720c */ /* 0x000fea0003f25070 */
[C---:B------:R-:W-:Y:S06]  /*e530*/  HMMA.16816.F32 R16, R48.reuse, R18, RZ ;  /* 0x000000123010723c */ /* 0x040fec00000018ff */
[----:B------:R4:W-:Y:S01]  /*e540*/  LDGSTS.E.BYPASS.LTC128B.128.ZFILL [R251+0x2100], [R36.64], P0 ;  /* 0x0210000024fb7fae */ /* 0x0009e20008141d46 */
[----:B------:R-:W-:Y:S01]  /*e550*/  ISETP.NE.U32.AND P0, PT, R45, RZ, PT ;  /* 0x000000ff2d00720c */ /* 0x000fe20003f05070 */
[C---:B-1----:R-:W-:Y:S04]  /*e560*/  HMMA.16816.F32 R20, R48.reuse, R24, RZ ;  /* 0x000000183014723c */ /* 0x042fe800000018ff */
[----:B------:R2:W-:Y:S04]  /*e570*/  LDGSTS.E.BYPASS.LTC128B.128.ZFILL [R251+0x5100], [R30.64], P2 ;  /* 0x051000001efb7fae */ /* 0x0005e80009141d46 */
[C---:B------:R-:W-:Y:S02]  /*e580*/  HMMA.16816.F32 R24, R48.reuse, R26, RZ ;  /* 0x0000001a3018723c */ /* 0x040fe400000018ff */
[----:B------:R4:W-:Y:S06]  /*e590*/  LDGSTS.E.BYPASS.LTC128B.128.ZFILL [R251+0x8100], [R38.64], P1 ;  /* 0x0810000026fb7fae */ /* 0x0009ec0008941d46 */
[----:B------:R1:W-:Y:S06]  /*e5a0*/  LDGSTS.E.BYPASS.LTC128B.128.ZFILL [R251+0xb100], [R2.64], P0 ;  /* 0x0b10000002fb7fae */ /* 0x0003ec0008141d46 */
[----:B------:R-:W0:Y:S01]  /*e5b0*/  LDGDEPBAR ;  /* 0x00000000000079af */ /* 0x000e220000000000 */
[C---:B--2---:R-:W-:Y:S08]  /*e5c0*/  HMMA.16816.F32 R28, R48.reuse, R32, RZ ;  /* 0x00000020301c723c */ /* 0x044ff000000018ff */
[C---:B------:R-:W-:Y:S08]  /*e5d0*/  HMMA.16816.F32 R32, R48.reuse, R34, RZ ;  /* 0x000000223020723c */ /* 0x040ff000000018ff */
[C---:B----4-:R-:W-:Y:S08]  /*e5e0*/  HMMA.16816.F32 R36, R48.reuse, R40, RZ ;  /* 0x000000283024723c */ /* 0x050ff000000018ff */
[C---:B------:R-:W-:Y:S08]  /*e5f0*/  HMMA.16816.F32 R40, R48.reuse, R42, RZ ;  /* 0x0000002a3028723c */ /* 0x040ff000000018ff */
[C---:B------:R-:W-:Y:S08]  /*e600*/  HMMA.16816.F32 R44, R48.reuse, R184, RZ ;  /* 0x000000b8302c723c */ /* 0x040ff000000018ff */
[----:B------:R-:W-:Y:S01]  /*e610*/  HMMA.16816.F32 R48, R48, R186, RZ ;  /* 0x000000ba3030723c */ /* 0x000fe200000018ff */
[----:B------:R-:W-:Y:S07]  /*e620*/  LDSM.16.M88.4 R184, [R225] ;  /* 0x00000000e1b8783b */ /* 0x000fee0000000200 */
[C---:B------:R-:W-:Y:S08]  /*e630*/  HMMA.16816.F32 R4, R188.reuse, R192, R4 ;  /* 0x000000c0bc04723c */ /* 0x040ff00000001804 */
[C---:B------:R-:W-:Y:S01]  /*e640*/  HMMA.16816.F32 R8, R188.reuse, R194, R8 ;  /* 0x000000c2bc08723c */ /* 0x040fe20000001808 */
[----:B------:R-:W2:Y:S07]  /*e650*/  LDSM.16.M88.4 R192, [R217] ;  /* 0x00000000d9c0783b */ /* 0x000eae0000000200 */
[C---:B------:R-:W-:Y:S08]  /*e660*/  HMMA.16816.F32 R12, R188.reuse, R196, R12 ;  /* 0x000000c4bc0c723c */ /* 0x040ff0000000180c */
[C---:B------:R-:W-:Y:S01]  /*e670*/  HMMA.16816.F32 R16, R188.reuse, R198, R16 ;  /* 0x000000c6bc10723c */ /* 0x040fe20000001810 */
[----:B------:R-:W4:Y:S07]  /*e680*/  LDSM.16.M88.4 R196, [R217+0x800] ;  /* 0x00080000d9c4783b */ /* 0x000f2e0000000200 */
[C---:B------:R-:W-:Y:S08]  /*e690*/  HMMA.16816.F32 R20, R188.reuse, R200, R20 ;  /* 0x000000c8bc14723c */ /* 0x040ff00000001814 */
[C---:B------:R-:W-:Y:S01]  /*e6a0*/  HMMA.16816.F32 R24, R188.reuse, R202, R24 ;  /* 0x000000cabc18723c */ /* 0x040fe20000001818 */
[----:B------:R-:W5:Y:S07]  /*e6b0*/  LDSM.16.M88.4 R200, [R217+0x1000] ;  /* 0x00100000d9c8783b */ /* 0x000f6e0000000200 */
[C---:B------:R-:W-:Y:S08]  /*e6c0*/  HMMA.16816.F32 R28, R188.reuse, R204, R28 ;  /* 0x000000ccbc1c723c */ /* 0x040ff0000000181c */
[C---:B------:R-:W-:Y:S01]  /*e6d0*/  HMMA.16816.F32 R32, R188.reuse, R206, R32 ;  /* 0x000000cebc20723c */ /* 0x040fe20000001820 */
[----:B------:R-:W1:Y:S07]  /*e6e0*/  LDSM.16.M88.4 R204, [R217+0x1800] ;  /* 0x00180000d9cc783b */ /* 0x000e6e0000000200 */
[C---:B------:R-:W-:Y:S08]  /*e6f0*/  HMMA.16816.F32 R36, R188.reuse, R208, R36 ;  /* 0x000000d0bc24723c */ /* 0x040ff00000001824 */
[C---:B------:R-:W-:Y:S01]  /*e700*/  HMMA.16816.F32 R40, R188.reuse, R210, R40 ;  /* 0x000000d2bc28723c */ /* 0x040fe20000001828 */
[----:B------:R-:W-:Y:S07]  /*e710*/  LDSM.16.M88.4 R208, [R217+0x2800] ;  /* 0x00280000d9d0783b */ /* 0x000fee0000000200 */
[C---:B------:R-:W-:Y:S08]  /*e720*/  HMMA.16816.F32 R44, R188.reuse, R212, R44 ;  /* 0x000000d4bc2c723c */ /* 0x040ff0000000182c */
[----:B------:R-:W-:Y:S01]  /*e730*/  HMMA.16816.F32 R48, R188, R214, R48 ;  /* 0x000000d6bc30723c */ /* 0x000fe20000001830 */
[----:B------:R-:W1:Y:S07]  /*e740*/  LDSM.16.M88.4 R188, [R217+0x2000] ;  /* 0x00200000d9bc783b */ /* 0x000e6e0000000200 */
[C---:B--2---:R-:W-:Y:S08]  /*e750*/  HMMA.16816.F32 R4, R184.reuse, R192, R4 ;  /* 0x000000c0b804723c */ /* 0x044ff00000001804 */
[C---:B------:R-:W-:Y:S01]  /*e760*/  HMMA.16816.F32 R8, R184.reuse, R194, R8 ;  /* 0x000000c2b808723c */ /* 0x040fe20000001808 */
[----:B------:R-:W-:Y:S07]  /*e770*/  LDSM.16.M88.4 R192, [R216+-0x9000] ;  /* 0xff700000d8c0783b */ /* 0x000fee0000000200 */
[C---:B----4-:R-:W-:Y:S08]  /*e780*/  HMMA.16816.F32 R12, R184.reuse, R196, R12 ;  /* 0x000000c4b80c723c */ /* 0x050ff0000000180c */
[C---:B------:R-:W-:Y:S01]  /*e790*/  HMMA.16816.F32 R16, R184.reuse, R198, R16 ;  /* 0x000000c6b810723c */ /* 0x040fe20000001810 */
[----:B------:R-:W-:Y:S07]  /*e7a0*/  LDSM.16.M88.4 R196, [R216+-0x8800] ;  /* 0xff780000d8c4783b */ /* 0x000fee0000000200 */
[C---:B-----5:R-:W-:Y:S08]  /*e7b0*/  HMMA.16816.F32 R20, R184.reuse, R200, R20 ;  /* 0x000000c8b814723c */ /* 0x060ff00000001814 */
[C---:B------:R-:W-:Y:S01]  /*e7c0*/  HMMA.16816.F32 R24, R184.reuse, R202, R24 ;  /* 0x000000cab818723c */ /* 0x040fe20000001818 */
[----:B------:R-:W-:Y:S07]  /*e7d0*/  LDSM.16.M88.4 R200, [R216+-0x8000] ;  /* 0xff800000d8c8783b */ /* 0x000fee0000000200 */
[C---:B-1----:R-:W-:Y:S08]  /*e7e0*/  HMMA.16816.F32 R28, R184.reuse, R204, R28 ;  /* 0x000000ccb81c723c */ /* 0x042ff0000000181c */
[C---:B------:R-:W-:Y:S01]  /*e7f0*/  HMMA.16816.F32 R32, R184.reuse, R206, R32 ;  /* 0x000000ceb820723c */ /* 0x040fe20000001820 */
[----:B------:R-:W-:Y:S07]  /*e800*/  LDSM.16.M88.4 R204, [R216+-0x7800] ;  /* 0xff880000d8cc783b */ /* 0x000fee0000000200 */
[C---:B------:R-:W-:Y:S08]  /*e810*/  HMMA.16816.F32 R36, R184.reuse, R188, R36 ;  /* 0x000000bcb824723c */ /* 0x040ff00000001824 */
[C---:B------:R-:W-:Y:S01]  /*e820*/  HMMA.16816.F32 R40, R184.reuse, R190, R40 ;  /* 0x000000beb828723c */ /* 0x040fe20000001828 */
[----:B------:R-:W1:Y:S07]  /*e830*/  LDSM.16.M88.4 R188, [R224] ;  /* 0x00000000e0bc783b */ /* 0x000e6e0000000200 */
[C---:B------:R-:W-:Y:S08]  /*e840*/  HMMA.16816.F32 R44, R184.reuse, R208, R44 ;  /* 0x000000d0b82c723c */ /* 0x040ff0000000182c */
[----:B------:R-:W-:Y:S01]  /*e850*/  HMMA.16816.F32 R48, R184, R210, R48 ;  /* 0x000000d2b830723c */ /* 0x000fe20000001830 */
[----:B------:R-:W2:Y:S06]  /*e860*/  LDSM.16.M88.4 R184, [R216+-0x7000] ;  /* 0xff900000d8b8783b */ /* 0x000eac0000000200 */
[----:B------:R-:W4:Y:S01]  /*e870*/  LDSM.16.M88.4 R208, [R216+-0x6800] ;  /* 0xff980000d8d0783b */ /* 0x000f220000000200 */
[----:B---3--:R-:W-:Y:S01]  /*e880*/  ISETP.GT.AND P0, PT, R252, R0, PT ;  /* 0x00000000fc00720c */ /* 0x008fe20003f04270 */
        /* <DEDUP_REMOVED lines=36> */
[----:B------:R-:W2:Y:S06]  /*ead0*/  LDSM.16.M88.4 R184, [R231] ;  /* 0x00000000e7b8783b */ /* 0x000eac0000000200 */
        /* <DEDUP_REMOVED lines=18> */
[----:B------:R-:W2:Y:S06]  /*ec00*/  LDSM.16.M88.4 R188, [R217+0x5000] ;  /* 0x00500000d9bc783b */ /* 0x000eac0000000200 */
        /* <DEDUP_REMOVED lines=18> */
[----:B------:R-:W2:Y:S06]  /*ed30*/  LDSM.16.M88.4 R184, [R216+-0x4000] ;  /* 0xffc00000d8b8783b */ /* 0x000eac0000000200 */
        /* <DEDUP_REMOVED lines=94> */
[----:B------:R-:W1:Y:S06]  /*f320*/  LDSM.16.M88.4 R188, [R135+0xb000] ;  /* 0x00b0000087bc783b */ /* 0x000e6c0000000200 */
[----:B------:R-:W5:Y:S01]  /*f330*/  LDSM.16.M88.4 R192, [R135+0xb800] ;  /* 0x00b8000087c0783b */ /* 0x000f620000000200 */
        /* <DEDUP_REMOVED lines=15> */
[C---:B-----5:R-:W-:Y:S08]  /*f430*/  HMMA.16816.F32 R44, R196.reuse, R192, R44 ;  /* 0x000000c0c42c723c */ /* 0x060ff0000000182c */
[----:B------:R-:W-:Y:S01]  /*f440*/  HMMA.16816.F32 R48, R196, R194, R48 ;  /* 0x000000c2c430723c */ /* 0x000fe20000001830 */
[----:B------:R-:W5:Y:S06]  /*f450*/  LDSM.16.M88.4 R192, [R243] ;  /* 0x00000000f3c0783b */ /* 0x000f6c0000000200 */
[----:B------:R-:W1:Y:S01]  /*f460*/  LDSM.16.M88.4 R196, [R244] ;  /* 0x00000000f4c4783b */ /* 0x000e620000000200 */
        /* <DEDUP_REMOVED lines=12> */
[C---:B-----5:R-:W-:Y:S08]  /*f530*/  HMMA.16816.F32 R36, R200.reuse, R192, R36 ;  /* 0x000000c0c824723c */ /* 0x060ff00000001824 */
[C---:B------:R-:W-:Y:S01]  /*f540*/  HMMA.16816.F32 R40, R200.reuse, R194, R40 ;  /* 0x000000c2c828723c */ /* 0x040fe20000001828 */
[----:B------:R-:W4:Y:S07]  /*f550*/  LDSM.16.M88.4 R192, [R217+0xa800] ;  /* 0x00a80000d9c0783b */ /* 0x000f2e0000000200 */
[C---:B------:R-:W-:Y:S08]  /*f560*/  HMMA.16816.F32 R44, R200.reuse, R196, R44 ;  /* 0x000000c4c82c723c */ /* 0x040ff0000000182c */
[----:B------:R-:W-:Y:S01]  /*f570*/  HMMA.16816.F32 R48, R200, R198, R48 ;  /* 0x000000c6c830723c */ /* 0x000fe20000001830 */
[----:B------:R-:W5:Y:S06]  /*f580*/  LDSM.16.M88.4 R196, [R217+0xb000] ;  /* 0x00b00000d9c4783b */ /* 0x000f6c0000000200 */
[----:B------:R-:W-:Y:S01]  /*f590*/  LDSM.16.M88.4 R200, [R224+0xc000] ;  /* 0x00c00000e0c8783b */ /* 0x000fe20000000200 */
[C---:B---3--:R-:W-:Y:S08]  /*f5a0*/  HMMA.16816.F32 R4, R204.reuse, R208, R4 ;  /* 0x000000d0cc04723c */ /* 0x048ff00000001804 */
[C---:B------:R-:W-:Y:S01]  /*f5b0*/  HMMA.16816.F32 R8, R204.reuse, R210, R8 ;  /* 0x000000d2cc08723c */ /* 0x040fe20000001808 */
[----:B------:R-:W-:Y:S07]  /*f5c0*/  LDSM.16.M88.4 R208, [R216] ;  /* 0x00000000d8d0783b */ /* 0x000fee0000000200 */
[C---:B--2---:R-:W-:Y:S08]  /*f5d0*/  HMMA.16816.F32 R12, R204.reuse, R184, R12 ;  /* 0x000000b8cc0c723c */ /* 0x044ff0000000180c */
[C---:B------:R-:W-:Y:S01]  /*f5e0*/  HMMA.16816.F32 R16, R204.reuse, R186, R16 ;  /* 0x000000bacc10723c */ /* 0x040fe20000001810 */
[----:B------:R-:W2:Y:S07]  /*f5f0*/  LDSM.16.M88.4 R184, [R217+0xb800] ;  /* 0x00b80000d9b8783b */ /* 0x000eae0000000200 */
[C---:B-1----:R-:W-:Y:S08]  /*f600*/  HMMA.16816.F32 R20, R204.reuse, R188, R20 ;  /* 0x000000bccc14723c */ /* 0x042ff00000001814 */
[C---:B------:R-:W-:Y:S08]  /*f610*/  HMMA.16816.F32 R24, R204.reuse, R190, R24 ;  /* 0x000000becc18723c */ /* 0x040ff00000001818 */
[C---:B----4-:R-:W-:Y:S08]  /*f620*/  HMMA.16816.F32 R28, R204.reuse, R192, R28 ;  /* 0x000000c0cc1c723c */ /* 0x050ff0000000181c */
[C---:B------:R-:W-:Y:S08]  /*f630*/  HMMA.16816.F32 R32, R204.reuse, R194, R32 ;  /* 0x000000c2cc20723c */ /* 0x040ff00000001820 */
[C---:B-----5:R-:W-:Y:S08]  /*f640*/  HMMA.16816.F32 R36, R204.reuse, R196, R36 ;  /* 0x000000c4cc24723c */ /* 0x060ff00000001824 */
        /* <DEDUP_REMOVED lines=29> */
[----:B------:R-:W-:Y:S05]  /*f820*/  FMUL.FTZ R19, R19, c[0x0][0x320] ;  /* 0x0000c80013137a20 */ /* 0x000fea0000410000 */
[----:B------:R-:W1:Y:S01]  /*f830*/  MUFU.TANH R210, R9 ;  /* 0x0000000900d27308 */ /* 0x000e620000002400 */
[----:B----4-:R-:W4:Y:S09]  /*f840*/  LDSM.16.M88.4 R4, [R216+0x1000] ;  /* 0x00100000d804783b */ /* 0x010f320000000200 */
[----:B------:R-:W1:Y:S10]  /*f850*/  MUFU.TANH R215, R10 ;  /* 0x0000000a00d77308 */ /* 0x000e740000002400 */
[----:B------:R5:W1:Y:S10]  /*f860*/  MUFU.TANH R213, R11 ;  /* 0x0000000b00d57308 */ /* 0x000a740000002400 */
[----:B------:R-:W1:Y:S10]  /*f870*/  MUFU.TANH R199, R16 ;  /* 0x0000001000c77308 */ /* 0x000e740000002400 */
[----:B------:R-:W1:Y:S01]  /*f880*/  MUFU.TANH R197, R17 ;  /* 0x0000001100c57308 */ /* 0x000e620000002400 */
[----:B-----5:R-:W5:Y:S01]  /*f890*/  LDSM.16.M88.4 R8, [R216+0x1800] ;  /* 0x00180000d808783b */ /* 0x020f620000000200 */
[C---:B----4-:R-:W-:Y:S08]  /*f8a0*/  HMMA.16816.F32 R20, R200.reuse, R4, R20 ;  /* 0x00000004c814723c */ /* 0x050ff00000001814 */
[----:B------:R-:W4:Y:S01]  /*f8b0*/  MUFU.TANH R204, R18 ;  /* 0x0000001200cc7308 */ /* 0x000f220000002400 */
[C---:B------:R-:W-:Y:S01]  /*f8c0*/  HMMA.16816.F32 R24, R200.reuse, R6, R24 ;  /* 0x00000006c818723c */ /* 0x040fe20000001818 */
[----:B------:R-:W1:Y:S08]  /*f8d0*/  LDSM.16.M88.4 R4, [R216+0x2000] ;  /* 0x00200000d804783b */ /* 0x000e700000000200 */
[----:B------:R-:W1:Y:S06]  /*f8e0*/  MUFU.TANH R198, R19 ;  /* 0x0000001300c67308 */ /* 0x000e6c0000002400 */
[----:B------:R-:W-:Y:S04]  /*f8f0*/  FMUL.FTZ R20, R20, c[0x0][0x320] ;  /* 0x0000c80014147a20 */ /* 0x000fe80000410000 */
[----:B------:R-:W1:Y:S01]  /*f900*/  MUFU.TANH R206, R12 ;  /* 0x0000000c00ce7308 */ /* 0x000e620000002400 */
        /* <DEDUP_REMOVED lines=8> */
[C---:B-----5:R-:W-:Y:S06]  /*f990*/  HMMA.16816.F32 R28, R200.reuse, R8, R28 ;  /* 0x00000008c81c723c */ /* 0x060fec000000181c */
[----:B------:R-:W2:Y:S02]  /*f9a0*/  MUFU.TANH R193, R21 ;  /* 0x0000001500c17308 */ /* 0x000ea40000002400 */
[C---:B------:R-:W-:Y:S01]  /*f9b0*/  HMMA.16816.F32 R32, R200.reuse, R10, R32 ;  /* 0x0000000ac820723c */ /* 0x040fe20000001820 */
[----:B------:R-:W5:Y:S01]  /*f9c0*/  LDSM.16.M88.4 R8, [R216+0x2800] ;  /* 0x00280000d808783b */ /* 0x000f620000000200 */
[----:B------:R-:W-:Y:S06]  /*f9d0*/  DEPBAR.LE SB0, 0x0 ;  /* 0x000080000000791a */ /* 0x000fec0000000000 */
[----:B------:R-:W2:Y:S01]  /*f9e0*/  MUFU.TANH R196, R22 ;  /* 0x0000001600c47308 */ /* 0x000ea20000002400 */
[----:B------:R-:W-:Y:S01]  /*f9f0*/  BAR.SYNC.DEFER_BLOCKING 0x0 ;  /* 0x0000000000007b1d */ /* 0x000fe20000010000 */
[C---:B-1----:R-:W-:Y:S06]  /*fa00*/  HMMA.16816.F32 R36, R200.reuse, R4, R36 ;  /* 0x00000004c824723c */ /* 0x042fec0000001824 */
[----:B------:R-:W-:Y:S02]  /*fa10*/  FMUL.FTZ R28, R28, c[0x0][0x320] ;  /* 0x0000c8001c1c7a20 */ /* 0x000fe40000410000 */
[----:B------:R1:W1:Y:S01]  /*fa20*/  MUFU.TANH R195, R23 ;  /* 0x0000001700c37308 */ /* 0x0002620000002400 */
[C---:B------:R-:W-:Y:S03]  /*fa30*/  HMMA.16816.F32 R40, R200.reuse, R6, R40 ;  /* 0x00000006c828723c */ /* 0x040fe60000001828 */
[----:B------:R-:W-:Y:S02]  /*fa40*/  FMUL.FTZ R29, R29, c[0x0][0x320] ;  /* 0x0000c8001d1d7a20 */ /* 0x000fe40000410000 */
[----:B------:R-:W-:Y:S02]  /*fa50*/  FMUL.FTZ R30, R30, c[0x0][0x320] ;  /* 0x0000c8001e1e7a20 */ /* 0x000fe40000410000 */
[----:B------:R-:W-:Y:S02]  /*fa60*/  FMUL.FTZ R31, R31, c[0x0][0x320] ;  /* 0x0000c8001f1f7a20 */ /* 0x000fe40000410000 */
[----:B------:R2:W2:Y:S03]  /*fa70*/  MUFU.TANH R191, R24 ;  /* 0x0000001800bf7308 */ /* 0x0004a60000002400 */
[----:B------:R-:W-:Y:S07]  /*fa80*/  FMUL.FTZ R32, R32, c[0x0][0x320] ;  /* 0x0000c80020207a20 */ /* 0x000fee0000410000 */
[----:B------:R3:W3:Y:S01]  /*fa90*/  MUFU.TANH R189, R25 ;  /* 0x0000001900bd7308 */ /* 0x0006e20000002400 */
[C---:B-----5:R-:W-:Y:S04]  /*faa0*/  HMMA.16816.F32 R44, R200.reuse, R8, R44 ;  /* 0x00000008c82c723c */ /* 0x060fe8000000182c */
[----:B-1----:R-:W-:Y:S05]  /*fab0*/  FMUL.FTZ R23, R41, c[0x0][0x320] ;  /* 0x0000c80029177a20 */ /* 0x002fea0000410000 */
[----:B------:R1:W1:Y:S01]  /*fac0*/  MUFU.TANH R192, R26 ;  /* 0x0000001a00c07308 */ /* 0x0002620000002400 */
[----:B------:R-:W-:Y:S03]  /*fad0*/  HMMA.16816.F32 R48, R200, R10, R48 ;  /* 0x0000000ac830723c */ /* 0x000fe60000001830 */
[----:B--2---:R-:W-:Y:S06]  /*fae0*/  FMUL.FTZ R24, R40, c[0x0][0x320] ;  /* 0x0000c80028187a20 */ /* 0x004fec0000410000 */
[----:B------:R2:W2:Y:S03]  /*faf0*/  MUFU.TANH R190, R27 ;  /* 0x0000001b00be7308 */ /* 0x0004a60000002400 */
[----:B---3--:R-:W-:Y:S02]  /*fb00*/  FMUL.FTZ R25, R43, c[0x0][0x320] ;  /* 0x0000c8002b197a20 */ /* 0x008fe40000410000 */
[----:B------:R-:W-:Y:S02]  /*fb10*/  FMUL.FTZ R22, R44, c[0x0][0x320] ;  /* 0x0000c8002c167a20 */ /* 0x000fe40000410000 */
[----:B------:R-:W-:Y:S03]  /*fb20*/  FMUL.FTZ R17, R45, c[0x0][0x320] ;  /* 0x0000c8002d117a20 */ /* 0x000fe60000410000 */
[----:B------:R3:W3:Y:S01]  /*fb30*/  MUFU.TANH R186, R28 ;  /* 0x0000001c00ba7308 */ /* 0x0006e20000002400 */
[----:B------:R-:W-:Y:S02]  /*fb40*/  FMUL.FTZ R21, R46, c[0x0][0x320] ;  /* 0x0000c8002e157a20 */ /* 0x000fe40000410000 */
[----:B------:R-:W-:Y:S02]  /*fb50*/  FMUL.FTZ R20, R47, c[0x0][0x320] ;  /* 0x0000c8002f147a20 */ /* 0x000fe40000410000 */
[----:B-1----:R-:W-:Y:S02]  /*fb60*/  FMUL.FTZ R26, R42, c[0x0][0x320] ;  /* 0x0000c8002a1a7a20 */ /* 0x002fe40000410000 */
[----:B------:R-:W-:Y:S02]  /*fb70*/  FMUL.FTZ R16, R48, c[0x0][0x320] ;  /* 0x0000c80030107a20 */ /* 0x000fe40000410000 */
[----:B------:R-:W-:Y:S01]  /*fb80*/  FMUL.FTZ R11, R49, c[0x0][0x320] ;  /* 0x0000c800310b7a20 */ /* 0x000fe20000410000 */
[----:B------:R1:W1:Y:S01]  /*fb90*/  MUFU.TANH R185, R29 ;  /* 0x0000001d00b97308 */ /* 0x0002620000002400 */
[----:B------:R-:W-:Y:S02]  /*fba0*/  FMUL.FTZ R19, R50, c[0x0][0x320] ;  /* 0x0000c80032137a20 */ /* 0x000fe40000410000 */
[----:B------:R-:W-:Y:S02]  /*fbb0*/  FMUL.FTZ R18, R51, c[0x0][0x320] ;  /* 0x0000c80033127a20 */ /* 0x000fe40000410000 */
[----:B--2---:R-:W-:Y:S05]  /*fbc0*/  FMUL.FTZ R27, R37, c[0x0][0x320] ;  /* 0x0000c800251b7a20 */ /* 0x004fea0000410000 */
[----:B------:R2:W2:Y:S01]  /*fbd0*/  MUFU.TANH R188, R30 ;  /* 0x0000001e00bc7308 */ /* 0x0004a20000002400 */
[----:B---3--:R-:W-:Y:S09]  /*fbe0*/  FMUL.FTZ R28, R39, c[0x0][0x320] ;  /* 0x0000c800271c7a20 */ /* 0x008ff20000410000 */
[----:B------:R3:W3:Y:S01]  /*fbf0*/  MUFU.TANH R187, R31 ;  /* 0x0000001f00bb7308 */ /* 0x0006e20000002400 */
[----:B-1----:R-:W-:Y:S09]  /*fc00*/  FMUL.FTZ R29, R38, c[0x0][0x320] ;  /* 0x0000c800261d7a20 */ /* 0x002ff20000410000 */
[----:B------:R1:W1:Y:S01]  /*fc10*/  MUFU.TANH R184, R32 ;  /* 0x0000002000b87308 */ /* 0x0002620000002400 */
[----:B--2---:R-:W-:Y:S09]  /*fc20*/  FMUL.FTZ R30, R36, c[0x0][0x320] ;  /* 0x0000c800241e7a20 */ /* 0x004ff20000410000 */
[----:B------:R2:W2:Y:S01]  /*fc30*/  MUFU.TANH R205, R13 ;  /* 0x0000000d00cd7308 */ /* 0x0004a20000002400 */
[----:B---3--:R-:W-:Y:S02]  /*fc40*/  FMUL.FTZ R31, R33, c[0x0][0x320] ;  /* 0x0000c800211f7a20 */ /* 0x008fe40000410000 */
[----:B------:R-:W-:Y:S07]  /*fc50*/  FMUL.FTZ R33, R34, c[0x0][0x320] ;  /* 0x0000c80022217a20 */ /* 0x000fee0000410000 */
[----:B------:R3:W2:Y:S01]  /*fc60*/  MUFU.TANH R209, R14 ;  /* 0x0000000e00d17308 */ /* 0x0006a20000002400 */
[----:B-1----:R-:W-:Y:S09]  /*fc70*/  FMUL.FTZ R32, R35, c[0x0][0x320] ;  /* 0x0000c80023207a20 */ /* 0x002ff20000410000 */
[----:B------:R3:W1:Y:S10]  /*fc80*/  MUFU.TANH R207, R15 ;  /* 0x0000000f00cf7308 */ /* 0x0006740000002400 */
        /* <DEDUP_REMOVED lines=20> */
[----:B--234-:R-:W2:Y:S01]  /*fdd0*/  LDL R2, [R1+0x3c] ;  /* 0x00003c0001027983 */ /* 0x01cea20000100800 */
[----:B------:R-:W-:Y:S03]  /*fde0*/  IMAD.MOV.U32 R12, RZ, RZ, c[0x0][0x2b8] ;  /* 0x0000ae00ff0c7624 */ /* 0x000fe600078e00ff */
[----:B------:R-:W3:Y:S02]  /*fdf0*/  LDL.64 R36, [R1+0x50] ;  /* 0x0000500001247983 */ /* 0x000ee40000100a00 */
[----:B------:R-:W-:Y:S02]  /*fe00*/  ISETP.NE.AND P2, PT, R12, 0x1, PT ;  /* 0x000000010c00780c */ /* 0x000fe40003f45270 */
[----:B------:R-:W4:Y:S04]  /*fe10*/  LDL R5, [R1+0x60] ;  /* 0x0000600001057983 */ /* 0x000f280000100800 */
[----:B------:R-:W5:Y:S04]  /*fe20*/  S2R R13, SR_TID.X ;  /* 0x00000000000d7919 */ /* 0x000f680000002100 */
[----:B------:R-:W3:Y:S04]  /*fe30*/  LDL.64 R34, [R1+0x48] ;  /* 0x0000480001227983 */ /* 0x000ee80000100a00 */
[----:B------:R-:W4:Y:S04]  /*fe40*/  LDL R6, [R1+0x40] ;  /* 0x0000400001067983 */ /* 0x000f280000100800 */
[----:B------:R-:W4:Y:S04]  /*fe50*/  LDL R10, [R1+0x100] ;  /* 0x00010000010a7983 */ /* 0x000f280000100800 */
[----:B------:R-:W4:Y:S04]  /*fe60*/  LDL R15, [R1+0x20] ;  /* 0x00002000010f7983 */ /* 0x000f280000100800 */
[----:B------:R-:W4:Y:S01]  /*fe70*/  LDL R9, [R1+0x104] ;  /* 0x0001040001097983 */ /* 0x000f220000100800 */
        /* <DEDUP_REMOVED lines=10> */
[----:B------:R-:W5:Y:S03]  /*ff20*/  LDL R12, [R1+0xc] ;  /* 0x00000c00010c7983 */ /* 0x000f660000100800 */
[----:B------:R-:W-:Y:S01]  /*ff30*/  IMAD R0, R0, 0x20, R3 ;  /* 0x0000002000007824 */ /* 0x000fe200078e0203 */
[----:B------:R-:W5:Y:S01]  /*ff40*/  LDL R13, [R1+0x28] ;  /* 0x00002800010d7983 */ /* 0x000f620000100800 */
[----:B--2---:R-:W-:Y:S05]  /*ff50*/  IMAD R2, R252, 0x60, R2 ;  /* 0x00000060fc027824 */ /* 0x004fea00078e0202 */
[----:B------:R-:W-:Y:S05]  /*ff60*/  IADD3 R2, R2, -0x60, R0 ;  /* 0xffffffa002027810 */ /* 0x000fea0007ffe000 */
[----:B------:R-:W-:Y:S04]  /*ff70*/  @P2 IMAD.HI.U32 R3, R2, c[0x0][0x2bc], RZ ;  /* 0x0000af0002032a27 */ /* 0x000fe800078e00ff */
[----:B------:R-:W-:Y:S01]  /*ff80*/  IMAD.MOV.U32 R0, RZ, RZ, R2 ;  /* 0x000000ffff007224 */ /* 0x000fe200078e0002 */
[----:B------:R-:W-:Y:S04]  /*ff90*/  @P2 SHF.R.U32.HI R0, RZ, c[0x0][0x2c0], R3 ;  /* 0x0000b000ff002a19 */ /* 0x000fe80000011603 */
[C---:B---3--:R-:W-:Y:S01]  /*ffa0*/  @!P6 IADD3 R3, P0, R0.reuse, R36, RZ ;  /* 0x000000240003e210 */ /* 0x048fe20007f1e0ff */
[----:B------:R-:W-:Y:S03]  /*ffb0*/  IMAD.MOV.U32 R36, RZ, RZ, RZ ;  /* 0x000000ffff247224 */ /* 0x000fe600078e00ff */
[----:B----4-:R-:W-:Y:S01]  /*ffc0*/  @!P6 LEA.HI.X.SX32 R5, R0, R5, 0x1, P0 ;  /* 0x000000050005e211 */ /* 0x010fe200000f0eff */
[----:B------:R-:W-:Y:S01]  /*ffd0*/  IMAD.MOV R0, RZ, RZ, -R0 ;  /* 0x000000ffff007224 */ /* 0x000fe200078e0a00 */
[C---:B------:R-:W-:Y:S03]  /*ffe0*/  @!P6 LEA R4, P0, R3.reuse, c[0x0][0x2a0], 0x2 ;  /* 0x0000a8000304ea11 */ /* 0x040fe600078010ff */
[----:B------:R-:W-:Y:S01]  /*fff0*/  IMAD R37, R0, c[0x0][0x2b8], R2 ;  /* 0x0000ae0000257a24 */ /* 0x000fe200078e0202 */
[----:B------:R-:W-:Y:S02]  /*10000*/  @!P6 LEA.HI.X R5, R3, c[0x0][0x2a4], R5, 0x2, P0 ;  /* 0x0000a9000305ea11 */ /* 0x000fe400000f1405 */
[----:B------:R-:W-:Y:S01]  /*10010*/  SHF.L.U64.HI R10, R15, 0x1, R10 ;  /* 0x000000010f0a7819 */ /* 0x000fe2000001020a */
[C---:B------:R-:W-:Y:S01]  /*10020*/  IMAD.WIDE.U32 R2, R37.reuse, c[0x0][0x1e0], RZ ;  /* 0x0000780025027a25 */ /* 0x040fe200078e00ff */
[----:B------:R-:W-:Y:S01]  /*10030*/  SHF.R.S32.HI R0, RZ, 0x1f, R37 ;  /* 0x0000001fff007819 */ /* 0x000fe20000011425 */
[----:B------:R-:W2:Y:S01]  /*10040*/  @!P6 LDG.E R36, [R4.64] ;  /* 0x000000060424e981 */ /* 0x000ea2000c1e1900 */
[----:B-----5:R-:W-:Y:S03]  /*10050*/  SHF.L.U64.HI R9, R14, 0x1, R9 ;  /* 0x000000010e097819 */ /* 0x020fe60000010209 */
[----:B------:R-:W-:Y:S01]  /*10060*/  IMAD R0, R0, c[0x0][0x1e0], RZ ;  /* 0x0000780000007a24 */ /* 0x000fe200078e02ff */
[----:B------:R3:W-:Y:S03]  /*10070*/  STL [R1+0x14], R37 ;  /* 0x0000142501007387 */ /* 0x0007e60000100800 */
[----:B------:R-:W-:Y:S04]  /*10080*/  IMAD R0, R37, c[0x0][0x1e4], R0 ;  /* 0x0000790025007a24 */ /* 0x000fe800078e0200 */
[----:B------:R-:W-:Y:S01]  /*10090*/  IMAD.IADD R3, R3, 0x1, R0 ;  /* 0x0000000103037824 */ /* 0x000fe200078e0200 */
[----:B------:R-:W-:Y:S01]  /*100a0*/  SHF.L.U64.HI R7, R12, 0x1, R7 ;  /* 0x000000010c077819 */ /* 0x000fe20000010207 */
[C---:B------:R-:W-:Y:S01]  /*100b0*/  IMAD.SHL.U32 R35, R13.reuse, 0x2, RZ ;  /* 0x000000020d237824 */ /* 0x040fe200078e00ff */
[----:B------:R-:W-:Y:S01]  /*100c0*/  SHF.L.U64.HI R8, R13, 0x1, R8 ;  /* 0x000000010d087819 */ /* 0x000fe20000010208 */
[----:B---3--:R-:W-:Y:S02]  /*100d0*/  IMAD.SHL.U32 R37, R15, 0x2, RZ ;  /* 0x000000020f257824 */ /* 0x008fe400078e00ff */
[----:B--2---:R-:W-:Y:S01]  /*100e0*/  IMAD.WIDE.U32 R2, R36, c[0x0][0x1f0], R2 ;  /* 0x00007c0024027a25 */ /* 0x004fe200078e0002 */
[----:B------:R-:W-:Y:S01]  /*100f0*/  SHF.R.S32.HI R0, RZ, 0x1f, R36 ;  /* 0x0000001fff007819 */ /* 0x000fe20000011424 */
[----:B------:R2:W-:Y:S03]  /*10100*/  STL [R1+0x10], R36 ;  /* 0x0000102401007387 */ /* 0x0005e60000100800 */
[----:B------:R-:W-:Y:S01]  /*10110*/  IADD3 R5, P0, R34, R2, RZ ;  /* 0x0000000222057210 */ /* 0x000fe20007f1e0ff */
[----:B------:R-:W-:Y:S02]  /*10120*/  IMAD R0, R0, c[0x0][0x1f0], RZ ;  /* 0x00007c0000007a24 */ /* 0x000fe400078e02ff */
[----:B------:R-:W-:Y:S02]  /*10130*/  IMAD.SHL.U32 R34, R12, 0x2, RZ ;  /* 0x000000020c227824 */ /* 0x000fe400078e00ff */
[----:B------:R-:W-:Y:S05]  /*10140*/  IMAD R0, R36, c[0x0][0x1f4], R0 ;  /* 0x00007d0024007a24 */ /* 0x000fea00078e0200 */
[----:B------:R-:W-:Y:S02]  /*10150*/  IADD3.X R2, R6, R3, R0, P0, !PT ;  /* 0x0000000306027210 */ /* 0x000fe400007fe400 */
[C---:B------:R-:W-:Y:S04]  /*10160*/  LEA R6, P0, R5.reuse, c[0x0][0x1c8], 0x1 ;  /* 0x0000720005067a11 */ /* 0x040fe800078008ff */
[----:B------:R-:W-:Y:S01]  /*10170*/  LEA.HI.X R5, R5, c[0x0][0x1cc], R2, 0x1, P0 ;  /* 0x0000730005057a11 */ /* 0x000fe200000f0c02 */
[----:B--2---:R-:W-:Y:S01]  /*10180*/  IMAD.SHL.U32 R36, R14, 0x2, RZ ;  /* 0x000000020e247824 */ /* 0x004fe200078e00ff */
[----:B------:R-:W-:-:S05]  /*10190*/  BRA.DIV ~URZ, `(.L_x_2714) ;  /* 0x00007ce27f007947 */ /* 0x000fca000b800000 */
[----:B------:R2:W3:Y:S02]  /*101a0*/  SHFL.IDX PT, R4, R5, RZ, 0x181f ;  /* 0x00181fff05047589 */ /* 0x0004e400000e0000 */
.L_x_2749:
[----:B------:R-:W-:-:S05]  /*101b0*/  BRA.DIV ~URZ, `(.L_x_2715) ;  /* 0x00007d327f007947 */ /* 0x000fca000b800000 */
[----:B------:R-:W4:Y:S01]  /*101c0*/  SHFL.IDX PT, R0, R6, RZ, 0x181f ;  /* 0x00181fff06007589 */ /* 0x000f2200000e0000 */
[C---:B------:R-:W-:Y:S02]  /*101d0*/  IADD3 R12, -R132.reuse, 0x10, RZ ;  /* 0x00000010840c7810 */ /* 0x040fe40007ffe1ff */
[----:B------:R-:W-:Y:S02]  /*101e0*/  ISETP.NE.U32.AND P2, PT, R132, RZ, PT ;  /* 0x000000ff8400720c */ /* 0x000fe40003f45070 */
[----:B------:R-:W-:Y:S04]  /*101f0*/  LOP3.LUT R12, R12, 0xf, RZ, 0xc0, !PT ;  /* 0x0000000f0c0c7812 */ /* 0x000fe800078ec0ff */
[----:B----4-:R-:W-:Y:S04]  /*10200*/  IADD3 R2, P1, P0, R12, R0, R34 ;  /* 0x000000000c027210 */ /* 0x010fe8000783e022 */
[----:B---3--:R-:W-:Y:S02]  /*10210*/  IADD3.X R3, RZ, R4, R7, P1, P0 ;  /* 0x00000004ff037210 */ /* 0x008fe40000fe0407 */
[----:B------:R-:W-:Y:S03]  /*10220*/  IADD3 R14, P0, R0, R35, RZ ;  /* 0x00000023000e7210 */ /* 0x000fe60007f1e0ff */
[----:B------:R-:W-:Y:S01]  /*10230*/  @!PT LDS RZ, [RZ] ;  /* 0x00000000fffff984 */ /* 0x000fe20000000800 */
[----:B------:R-:W-:Y:S01]  /*10240*/  @!PT LDS RZ, [RZ] ;  /* 0x00000000fffff984 */ /* 0x000fe20000000800 */
[----:B------:R3:W-:Y:S02]  /*10250*/  LDGSTS.E.BYPASS.LTC128B.128.ZFILL [R251+0xc100], [R2.64], P2 ;  /* 0x0c10000002fb7fae */ /* 0x0007e40009141d46 */
[----:B------:R-:W-:Y:S05]  /*10260*/  IMAD.X R15, R4, 0x1, R8, P0 ;  /* 0x00000001040f7824 */ /* 0x000fea00000e0608 */
[----:B------:R4:W-:Y:S01]  /*10270*/  LDGSTS.E.BYPASS.LTC128B.128 [R251+0xf100], [R14.64], !P5 ;  /* 0x0f1000000efb7fae */ /* 0x0009e2000e901d46 */
[----:B---3--:R-:W-:Y:S05]  /*10280*/  IADD3 R2, P0, R0, R36, RZ ;  /* 0x0000002400027210 */ /* 0x008fea0007f1e0ff */
[----:B------:R-:W-:Y:S05]  /*10290*/  IMAD.X R3, R4, 0x1, R9, P0 ;  /* 0x0000000104037824 */ /* 0x000fea00000e0609 */
[----:B------:R3:W-:Y:S02]  /*102a0*/  LDGSTS.E.BYPASS.LTC128B.128 [R251+0x12100], [R2.64], !P4 ;  /* 0x1210000002fb7fae */ /* 0x0007e4000e101d46 */
[----:B---3--:R-:W-:Y:S02]  /*102b0*/  IADD3 R2, P0, R0, R37, RZ ;  /* 0x0000002500027210 */ /* 0x008fe40007f1e0ff */
[----:B------:R-:W3:Y:S03]  /*102c0*/  SHFL.IDX PT, R0, R6, 0x1, 0x181f ;  /* 0x00381f0006007f89 */ /* 0x000ee600000e0000 */
[----:B------:R-:W-:Y:S02]  /*102d0*/  IMAD.X R3, R4, 0x1, R10, P0 ;  /* 0x0000000104037824 */ /* 0x000fe400000e060a */
[----:B------:R-:W-:Y:S04]  /*102e0*/  SHFL.IDX PT, R4, R5, 0x2, 0x181f ;  /* 0x00581f0005047f89 */ /* 0x000fe800000e0000 */
[----:B------:R5:W-:Y:S01]  /*102f0*/  LDGSTS.E.BYPASS.LTC128B.128 [R251+0x15100], [R2.64], !P3 ;  /* 0x1510000002fb7fae */ /* 0x000be2000d901d46 */
[----:B---3--:R-:W-:Y:S03]  /*10300*/  IADD3 R12, P1, P0, R12, R0, R34 ;  /* 0x000000000c0c7210 */ /* 0x008fe6000783e022 */
[----:B-----5:R-:W3:Y:S02]  /*10310*/  SHFL.IDX PT, R2, R5, 0x1, 0x181f ;  /* 0x00381f0005027f89 */ /* 0x020ee400000e0000 */
[----:B---3--:R-:W-:Y:S05]  /*10320*/  IADD3.X R13, RZ, R2, R7, P1, P0 ;  /* 0x00000002ff0d7210 */ /* 0x008fea0000fe0407 */
[----:B------:R3:W-:Y:S02]  /*10330*/  LDGSTS.E.BYPASS.LTC128B.128.ZFILL [R251+0xd100], [R12.64], P2 ;  /* 0x0d1000000cfb7fae */ /* 0x0007e40009141d46 */
[----:B---3--:R-:W-:Y:S05]  /*10340*/  IADD3 R12, P0, R0, R35, RZ ;  /* 0x00000023000c7210 */ /* 0x008fea0007f1e0ff */
[----:B------:R-:W-:Y:S05]  /*10350*/  IMAD.X R13, R2, 0x1, R8, P0 ;  /* 0x00000001020d7824 */ /* 0x000fea00000e0608 */
[----:B------:R3:W-:Y:S02]  /*10360*/  LDGSTS.E.BYPASS.LTC128B.128 [R251+0x10100], [R12.64], !P5 ;  /* 0x101000000cfb7fae */ /* 0x0007e4000e901d46 */
[----:B---3--:R-:W-:Y:S05]  /*10370*/  IADD3 R12, P0, R0, R36, RZ ;  /* 0x00000024000c7210 */ /* 0x008fea0007f1e0ff */
[----:B------:R-:W-:Y:S01]  /*10380*/  IMAD.X R13, R2, 0x1, R9, P0 ;  /* 0x00000001020d7824 */ /* 0x000fe200000e0609 */
[----:B----4-:R-:W-:Y:S02]  /*10390*/  IADD3 R14, P0, R0, R37, RZ ;  /* 0x00000025000e7210 */ /* 0x010fe40007f1e0ff */
[----:B------:R3:W4:Y:S03]  /*103a0*/  SHFL.IDX PT, R0, R6, 0x2, 0x181f ;  /* 0x00581f0006007f89 */ /* 0x00072600000e0000 */
[----:B------:R-:W-:Y:S01]  /*103b0*/  IMAD.X R15, R2, 0x1, R10, P0 ;  /* 0x00000001020f7824 */ /* 0x000fe200000e060a */
[----:B------:R3:W-:Y:S04]  /*103c0*/  LDGSTS.E.BYPASS.LTC128B.128 [R251+0x13100], [R12.64], !P4 ;  /* 0x131000000cfb7fae */ /* 0x0007e8000e101d46 */
[----:B------:R3:W-:Y:S03]  /*103d0*/  LDGSTS.E.BYPASS.LTC128B.128 [R251+0x16100], [R14.64], !P3 ;  /* 0x161000000efb7fae */ /* 0x0007e6000d901d46 */
.L_x_2750:
[C---:B------:R-:W-:Y:S02]  /*103e0*/  IADD3 R2, -R132.reuse, 0x10, RZ ;  /* 0x0000001084027810 */ /* 0x040fe40007ffe1ff */
[----:B------:R-:W-:Y:S02]  /*103f0*/  ISETP.NE.U32.AND P0, PT, R132, RZ, PT ;  /* 0x000000ff8400720c */ /* 0x000fe40003f05070 */
[----:B------:R-:W-:Y:S04]  /*10400*/  LOP3.LUT R2, R2, 0xf, RZ, 0xc0, !PT ;  /* 0x0000000f02027812 */ /* 0x000fe800078ec0ff */
[----:B----4-:R-:W-:Y:S04]  /*10410*/  IADD3 R2, P2, P1, R2, R0, R34 ;  /* 0x0000000002027210 */ /* 0x010fe8000795e022 */
[----:B------:R-:W-:Y:S02]  /*10420*/  IADD3.X R3, RZ, R4, R7, P2, P1 ;  /* 0x00000004ff037210 */ /* 0x000fe400017e2407 */
[C---:B---3--:R-:W-:Y:S03]  /*10430*/  IADD3 R6, P1, R0.reuse, R36, RZ ;  /* 0x0000002400067210 */ /* 0x048fe60007f3e0ff */
        /* <DEDUP_REMOVED lines=9> */
[----:B---3--:R-:W-:Y:S05]  /*104d0*/  IADD3 R2, P0, R0, R37, RZ ;  /* 0x0000002500027210 */ /* 0x008fea0007f1e0ff */
[----:B------:R-:W-:Y:S05]  /*104e0*/  IMAD.X R3, R4, 0x1, R10, P0 ;  /* 0x0000000104037824 */ /* 0x000fea00000e060a */
[----:B------:R4:W-:Y:S03]  /*104f0*/  LDGSTS.E.BYPASS.LTC128B.128 [R251+0x17100], [R2.64], !P3 ;  /* 0x1710000002fb7fae */ /* 0x0009e6000d901d46 */
.L_x_2713:
[----:B--234-:R-:W-:Y:S05]  /*10500*/  BSYNC B0 ;  /* 0x0000000000007941 */ /* 0x01cfea0003800000 */
.L_x_2712:
        /* <DEDUP_REMOVED lines=57> */
.L_x_2751:
        /* <DEDUP_REMOVED lines=34> */
[----:B------:R-:W-:Y:S02]  /*10ac0*/  FFMA.FTZ R15, R16, c[0x0][0x2d0], -R4 ;  /* 0x0000b400100f7a23 */ /* 0x000fe40000010804 */
[C---:B-1----:R-:W-:Y:S01]  /*10ad0*/  FADD.FTZ R0, -R3.reuse, R134 ;  /* 0x0000008603007221 */ /* 0x042fe20000010100 */
[----:B------:R-:W-:Y:S03]  /*10ae0*/  MOV R134, R12 ;  /* 0x0000000c00867202 */ /* 0x000fe60000000f00 */
[----:B------:R-:W-:Y:S03]  /*10af0*/  FMUL.FTZ R0, R0, c[0x0][0x2d0] ;  /* 0x0000b40000007a20 */ /* 0x000fe60000410000 */
[----:B------:R-:W-:Y:S10]  /*10b00*/  MUFU.EX2 R133, R133 ;  /* 0x0000008500857308 */ /* 0x000ff40000000800 */
[----:B------:R-:W1:Y:S01]  /*10b10*/  MUFU.EX2 R0, R0 ;  /* 0x0000000000007308 */ /* 0x000e620000000800 */
[C---:B---3--:R-:W-:Y:S02]  /*10b20*/  FFMA.FTZ R4, R2.reuse, R13, R7 ;  /* 0x0000000d02047223 */ /* 0x048fe40000010007 */
[----:B------:R-:W-:Y:S02]  /*10b30*/  FMUL.FTZ R48, R2, R136 ;  /* 0x0000008802307220 */ /* 0x000fe40000410000 */
[C---:B--2---:R-:W-:Y:S01]  /*10b40*/  FADD.FTZ R6, R184.reuse, R4 ;  /* 0x00000004b8067221 */ /* 0x044fe20000010000 */
[----:B------:R-:W-:Y:S01]  /*10b50*/  F2FP.PACK_AB R184, R184, R7 ;  /* 0x00000007b8b8723e */ /* 0x000fe200000000ff */
[----:B------:R-:W-:Y:S02]  /*10b60*/  FMUL.FTZ R4, R3, c[0x0][0x2d0] ;  /* 0x0000b40003047a20 */ /* 0x000fe40000410000 */
[----:B------:R-:W-:Y:S02]  /*10b70*/  FMUL.FTZ R49, R2, R137 ;  /* 0x0000008902317220 */ /* 0x000fe40000410000 */
[--C-:B------:R-:W-:Y:S02]  /*10b80*/  FFMA.FTZ R23, R20, c[0x0][0x2d0], -R4.reuse ;  /* 0x0000b40014177a23 */ /* 0x100fe40000010804 */
[----:B------:R-:W-:Y:S02]  /*10b90*/  FMUL.FTZ R20, R2, R164 ;  /* 0x000000a402147220 */ /* 0x000fe40000410000 */
[----:B------:R-:W2:Y:S01]  /*10ba0*/  LDL.LU R164, [R1+0x2c] ;  /* 0x00002c0001a47983 */ /* 0x000ea20000300800 */
[C---:B-1----:R-:W-:Y:S02]  /*10bb0*/  FMUL.FTZ R50, R0.reuse, R138 ;  /* 0x0000008a00327220 */ /* 0x042fe40000410000 */
[----:B------:R-:W-:Y:S02]  /*10bc0*/  FMUL.FTZ R51, R0, R139 ;  /* 0x0000008b00337220 */ /* 0x000fe40000410000 */
[----:B------:R-:W1:Y:S01]  /*10bd0*/  LDSM.16.MT88.4 R136, [R218] ;  /* 0x00000000da88783b */ /* 0x000e620000004200 */
[--C-:B------:R-:W-:Y:S02]  /*10be0*/  FFMA.FTZ R215, R215, c[0x0][0x2d0], -R4.reuse ;  /* 0x0000b400d7d77a23 */ /* 0x100fe40000010804 */
[--C-:B------:R-:W-:Y:S02]  /*10bf0*/  FFMA.FTZ R213, R213, c[0x0][0x2d0], -R4.reuse ;  /* 0x0000b400d5d57a23 */ /* 0x100fe40000010804 */
[--C-:B------:R-:W-:Y:S02]  /*10c00*/  FFMA.FTZ R5, R212, c[0x0][0x2d0], -R4.reuse ;  /* 0x0000b400d4057a23 */ /* 0x100fe40000010804 */
[--C-:B------:R-:W-:Y:S01]  /*10c10*/  FFMA.FTZ R7, R250, c[0x0][0x2d0], -R4.reuse ;  /* 0x0000b400fa077a23 */ /* 0x100fe20000010804 */
[----:B------:R-:W-:Y:S01]  /*10c20*/  MUFU.EX2 R215, R215 ;  /* 0x000000d700d77308 */ /* 0x000fe20000000800 */
[--C-:B------:R-:W-:Y:S02]  /*10c30*/  FFMA.FTZ R22, R21, c[0x0][0x2d0], -R4.reuse ;  /* 0x0000b40015167a23 */ /* 0x100fe40000010804 */
[----:B------:R-:W-:Y:S02]  /*10c40*/  FMUL.FTZ R21, R2, R165 ;  /* 0x000000a502157220 */ /* 0x000fe40000410000 */
[----:B------:R-:W-:Y:S01]  /*10c50*/  FFMA.FTZ R200, R187, c[0x0][0x2d0], -R4 ;  /* 0x0000b400bbc87a23 */ /* 0x000fe20000010804 */
[----:B------:R-:W-:Y:S01]  /*10c60*/  MOV R187, R9 ;  /* 0x0000000900bb7202 */ /* 0x000fe20000000f00 */
[----:B------:R-:W-:Y:S01]  /*10c70*/  FADD.FTZ R6, R186, R6 ;  /* 0x00000006ba067221 */ /* 0x000fe20000010000 */
[----:B------:R-:W-:Y:S01]  /*10c80*/  F2FP.PACK_AB R186, R8, R186 ;  /* 0x000000ba08ba723e */ /* 0x000fe200000000ff */
[--C-:B------:R-:W-:Y:S01]  /*10c90*/  FFMA.FTZ R190, R190, c[0x0][0x2d0], -R4.reuse ;  /* 0x0000b400bebe7a23 */ /* 0x100fe20000010804 */
[----:B------:R3:W-:Y:S01]  /*10ca0*/  MUFU.EX2 R165, R7 ;  /* 0x0000000700a57308 */ /* 0x0007e20000000800 */
        /* <DEDUP_REMOVED lines=11> */
[----:B------:R-:W5:Y:S01]  /*10d60*/  MUFU.EX2 R213, R213 ;  /* 0x000000d500d57308 */ /* 0x000f620000000800 */
[--C-:B------:R-:W-:Y:S02]  /*10d70*/  FFMA.FTZ R195, R195, c[0x0][0x2d0], -R4.reuse ;  /* 0x0000b400c3c37a23 */ /* 0x100fe40000010804 */
[--C-:B------:R-:W-:Y:S02]  /*10d80*/  FFMA.FTZ R192, R192, c[0x0][0x2d0], -R4.reuse ;  /* 0x0000b400c0c07a23 */ /* 0x100fe40000010804 */
[----:B---3--:R-:W-:Y:S02]  /*10d90*/  FMUL.FTZ R7, R0, R183 ;  /* 0x000000b700077220 */ /* 0x008fe40000410000 */
[--C-:B------:R-:W-:Y:S02]  /*10da0*/  FFMA.FTZ R201, R188, c[0x0][0x2d0], -R4.reuse ;  /* 0x0000b400bcc97a23 */ /* 0x100fe40000010804 */
[--C-:B------:R-:W-:Y:S01]  /*10db0*/  FFMA.FTZ R203, R32, c[0x0][0x2d0], -R4.reuse ;  /* 0x0000b40020cb7a23 */ /* 0x100fe20000010804 */
[----:B------:R-:W-:Y:S01]  /*10dc0*/  MUFU.EX2 R209, R209 ;  /* 0x000000d100d17308 */ /* 0x000fe20000000800 */
[--C-:B------:R-:W-:Y:S02]  /*10dd0*/  FFMA.FTZ R212, R29, c[0x0][0x2d0], -R4.reuse ;  /* 0x0000b4001dd47a23 */ /* 0x100fe40000010804 */
[C---:B------:R-:W-:Y:S01]  /*10de0*/  FMUL.FTZ R29, R2.reuse, R157 ;  /* 0x0000009d021d7220 */ /* 0x040fe20000410000 */
[----:B------:R-:W-:Y:S01]  /*10df0*/  MOV R157, R187 ;  /* 0x000000bb009d7202 */ /* 0x000fe20000000f00 */
[----:B----4-:R-:W-:Y:S01]  /*10e00*/  FMUL.FTZ R5, R2, R181 ;  /* 0x000000b502057220 */ /* 0x010fe20000410000 */
[----:B------:R-:W-:Y:S01]  /*10e10*/  MOV R181, R19 ;  /* 0x0000001300b57202 */ /* 0x000fe20000000f00 */
[----:B------:R-:W-:Y:S02]  /*10e20*/  FFMA.FTZ R214, R28, c[0x0][0x2d0], -R4 ;  /* 0x0000b4001cd67a23 */ /* 0x000fe40000010804 */
[----:B------:R-:W-:Y:S01]  /*10e30*/  FMUL.FTZ R4, R2, R180 ;  /* 0x000000b402047220 */ /* 0x000fe20000410000 */
[----:B------:R-:W-:Y:S01]  /*10e40*/  MOV R180, R18 ;  /* 0x0000001200b47202 */ /* 0x000fe20000000f00 */
[----:B------:R-:W-:Y:S01]  /*10e50*/  FADD.FTZ R188, R8, R6 ;  /* 0x0000000608bc7221 */ /* 0x000fe20000010000 */
[----:B------:R-:W-:Y:S01]  /*10e60*/  MUFU.EX2 R207, R207 ;  /* 0x000000cf00cf7308 */ /* 0x000fe20000000800 */
[----:B------:R-:W-:Y:S01]  /*10e70*/  FMUL.FTZ R6, R0, R182 ;  /* 0x000000b600067220 */ /* 0x000fe20000410000 */
[----:B-----5:R-:W-:Y:S01]  /*10e80*/  F2FP.PACK_AB R187, R213, R215 ;  /* 0x000000d7d5bb723e */ /* 0x020fe200000000ff */
[C---:B------:R-:W-:Y:S01]  /*10e90*/  FMUL.FTZ R8, R2.reuse, R176 ;  /* 0x000000b002087220 */ /* 0x040fe20000410000 */
[----:B------:R-:W-:Y:S01]  /*10ea0*/  MOV R176, R23 ;  /* 0x0000001700b07202 */ /* 0x000fe20000000f00 */
[C---:B------:R-:W-:Y:S01]  /*10eb0*/  FMUL.FTZ R9, R2.reuse, R177 ;  /* 0x000000b102097220 */ /* 0x040fe20000410000 */
[----:B------:R-:W-:Y:S01]  /*10ec0*/  MOV R177, R22 ;  /* 0x0000001600b17202 */ /* 0x000fe20000000f00 */
[----:B------:R-:W-:Y:S01]  /*10ed0*/  FMUL.FTZ R12, R2, R172 ;  /* 0x000000ac020c7220 */ /* 0x000fe20000410000 */
[----:B------:R-:W-:Y:S01]  /*10ee0*/  MOV R172, R11 ;  /* 0x0000000b00ac7202 */ /* 0x000fe20000000f00 */
[----:B------:R-:W-:Y:S01]  /*10ef0*/  FMUL.FTZ R11, R0, R179 ;  /* 0x000000b3000b7220 */ /* 0x000fe20000410000 */
[----:B------:R-:W-:Y:S01]  /*10f00*/  MOV R182, R134 ;  /* 0x0000008600b67202 */ /* 0x000fe20000000f00 */
[----:B------:R-:W-:Y:S01]  /*10f10*/  FMUL.FTZ R17, R2, R169 ;  /* 0x000000a902117220 */ /* 0x000fe20000410000 */
[----:B------:R-:W-:Y:S01]  /*10f20*/  MOV R169, R10 ;  /* 0x0000000a00a97202 */ /* 0x000fe20000000f00 */
[----:B------:R-:W-:Y:S01]  /*10f30*/  FMUL.FTZ R10, R0, R178 ;  /* 0x000000b2000a7220 */ /* 0x000fe20000410000 */
[----:B------:R-:W-:Y:S01]  /*10f40*/  MUFU.EX2 R134, R197 ;  /* 0x000000c500867308 */ /* 0x000fe20000000800 */
[C---:B------:R-:W-:Y:S01]  /*10f50*/  FMUL.FTZ R13, R2.reuse, R173 ;  /* 0x000000ad020d7220 */ /* 0x040fe20000410000 */
[----:B------:R-:W-:Y:S01]  /*10f60*/  MOV R173, R15 ;  /* 0x0000000f00ad7202 */ /* 0x000fe20000000f00 */
[----:B------:R-:W-:Y:S01]  /*10f70*/  FMUL.FTZ R16, R2, R168 ;  /* 0x000000a802107220 */ /* 0x000fe20000410000 */
[----:B------:R-:W-:Y:S01]  /*10f80*/  MOV R168, R14 ;  /* 0x0000000e00a87202 */ /* 0x000fe20000000f00 */
[C---:B------:R-:W-:Y:S02]  /*10f90*/  FMUL.FTZ R14, R0.reuse, R174 ;  /* 0x000000ae000e7220 */ /* 0x040fe40000410000 */
[C---:B------:R-:W-:Y:S02]  /*10fa0*/  FMUL.FTZ R15, R0.reuse, R175 ;  /* 0x000000af000f7220 */ /* 0x040fe40000410000 */
[C---:B------:R-:W-:Y:S01]  /*10fb0*/  FMUL.FTZ R18, R0.reuse, R170 ;  /* 0x000000aa00127220 */ /* 0x040fe20000410000 */
[----:B------:R-:W-:Y:S01]  /*10fc0*/  MUFU.EX2 R204, R204 ;  /* 0x000000cc00cc7308 */ /* 0x000fe20000000800 */
[C---:B------:R-:W-:Y:S02]  /*10fd0*/  FMUL.FTZ R19, R0.reuse, R171 ;  /* 0x000000ab00137220 */ /* 0x040fe40000410000 */
[C---:B------:R-:W-:Y:S02]  /*10fe0*/  FMUL.FTZ R22, R0.reuse, R166 ;  /* 0x000000a600167220 */ /* 0x040fe40000410000 */
[C---:B------:R-:W-:Y:S02]  /*10ff0*/  FMUL.FTZ R23, R0.reuse, R167 ;  /* 0x000000a700177220 */ /* 0x040fe40000410000 */
[----:B------:R-:W-:Y:S02]  /*11000*/  FMUL.FTZ R26, R0, R162 ;  /* 0x000000a2001a7220 */ /* 0x000fe40000410000 */
[----:B------:R-:W-:Y:S01]  /*11010*/  FMUL.FTZ R24, R2, R160 ;  /* 0x000000a002187220 */ /* 0x000fe20000410000 */
[----:B------:R-:W-:Y:S01]  /*11020*/  MOV R160, R27 ;  /* 0x0000001b00a07202 */ /* 0x000fe20000000f00 */
[----:B------:R-:W-:Y:S01]  /*11030*/  FMUL.FTZ R27, R0, R163 ;  /* 0x000000a3001b7220 */ /* 0x000fe20000410000 */
[----:B------:R-:W-:Y:S01]  /*11040*/  MUFU.EX2 R197, R195 ;  /* 0x000000c300c57308 */ /* 0x000fe20000000800 */
[----:B------:R-:W-:Y:S01]  /*11050*/  FMUL.FTZ R25, R2, R161 ;  /* 0x000000a102197220 */ /* 0x000fe20000410000 */
[----:B------:R-:W-:Y:S01]  /*11060*/  MOV R161, R34 ;  /* 0x0000002200a17202 */ /* 0x000fe20000000f00 */
[C---:B------:R-:W-:Y:S02]  /*11070*/  FMUL.FTZ R30, R0.reuse, R158 ;  /* 0x0000009e001e7220 */ /* 0x040fe40000410000 */
[----:B------:R-:W-:Y:S02]  /*11080*/  FMUL.FTZ R31, R0, R159 ;  /* 0x0000009f001f7220 */ /* 0x000fe40000410000 */
[C---:B------:R-:W-:Y:S01]  /*11090*/  FMUL.FTZ R28, R2.reuse, R156 ;  /* 0x0000009c021c7220 */ /* 0x040fe20000410000 */
[----:B------:R-:W-:Y:S01]  /*110a0*/  MOV R156, R35 ;  /* 0x00000023009c7202 */ /* 0x000fe20000000f00 */
        /* <DEDUP_REMOVED lines=112> */
[C---:B--2---:R-:W-:Y:S01]  /*117b0*/  FFMA.FTZ R164, R0.reuse, R164, R185 ;  /* 0x000000a400a47223 */ /* 0x044fe200000100b9 */
[----:B------:R-:W-:Y:S01]  /*117c0*/  F2FP.PACK_AB R185, R165, R185 ;  /* 0x000000b9a5b9723e */ /* 0x000fe200000000ff */
[----:B------:R-:W-:Y:S02]  /*117d0*/  FMUL.FTZ R131, R0, R131 ;  /* 0x0000008300837220 */ /* 0x000fe40000410000 */
[----:B------:R-:W-:Y:S02]  /*117e0*/  FADD.FTZ R0, R133, R188 ;  /* 0x000000bc85007221 */ /* 0x000fe40000010000 */
[----:B------:R-:W-:Y:S02]  /*117f0*/  MUFU.EX2 R188, R181 ;  /* 0x000000b500bc7308 */ /* 0x000fe40000000800 */
[C---:B-1----:R-:W-:Y:S08]  /*11800*/  HMMA.16816.F32 R4, R184.reuse, R136, R4 ;  /* 0x00000088b804723c */ /* 0x042ff00000001804 */
[C---:B------:R-:W-:Y:S01]  /*11810*/  HMMA.16816.F32 R8, R184.reuse, R138, R8 ;  /* 0x0000008ab808723c */ /* 0x040fe20000001808 */
[----:B------:R-:W1:Y:S03]  /*11820*/  LDSM.16.MT88.4 R136, [R219] ;  /* 0x00000000db88783b */ /* 0x000e660000004200 */
[----:B---3--:R-:W-:Y:S04]  /*11830*/  FADD.FTZ R0, R2, R0 ;  /* 0x0000000002007221 */ /* 0x008fe80000010000 */
[----:B------:R-:W-:Y:S01]  /*11840*/  FADD.FTZ R0, R144, R0 ;  /* 0x0000000090007221 */ /* 0x000fe20000010000 */
[----:B------:R-:W2:Y:S03]  /*11850*/  LDL R205, [R1+0x34] ;  /* 0x0000340001cd7983 */ /* 0x000ea60000100800 */
        /* <DEDUP_REMOVED lines=18> */
[----:B------:R-:W1:Y:S02]  /*11980*/  LDSM.16.MT88.4 R136, [R220+0x3000] ;  /* 0x00300000dc88783b */ /* 0x000e640000004200 */
[----:B--2---:R-:W-:Y:S05]  /*11990*/  ISETP.GT.AND P0, PT, R252, R205, PT ;  /* 0x000000cdfc00720c */ /* 0x004fea0003f04270 */
        /* <DEDUP_REMOVED lines=27> */
[----:B------:R-:W-:Y:S03]  /*11b50*/  MUFU.EX2 R184, R168 ;  /* 0x000000a800b87308 */ /* 0x000fe60000000800 */
[----:B------:R-:W-:Y:S03]  /*11b60*/  F2FP.PACK_AB R137, R207, R209 ;  /* 0x000000d1cf89723e */ /* 0x000fe600000000ff */
[----:B------:R-:W-:Y:S02]  /*11b70*/  F2FP.PACK_AB R138, R134, R144 ;  /* 0x00000090868a723e */ /* 0x000fe400000000ff */
[----:B------:R-:W1:Y:S02]  /*11b80*/  LDSM.16.MT88.4 R144, [R219+0x800] ;  /* 0x00080000db90783b */ /* 0x000e640000004200 */
[----:B------:R-:W-:Y:S01]  /*11b90*/  MUFU.EX2 R134, R189 ;  /* 0x000000bd00867308 */ /* 0x000fe20000000800 */
[----:B------:R-:W-:Y:S07]  /*11ba0*/  F2FP.PACK_AB R139, R199, R204 ;  /* 0x000000ccc78b723e */ /* 0x000fee00000000ff */
[C---:B------:R-:W-:Y:S02]  /*11bb0*/  HMMA.16816.F32 R4, R136.reuse, R140, R4 ;  /* 0x0000008c8804723c */ /* 0x040fe40000001804 */
[----:B------:R2:W3:Y:S06]  /*11bc0*/  MUFU.EX2 R189, R176 ;  /* 0x000000b000bd7308 */ /* 0x0004ec0000000800 */
[C---:B------:R-:W-:Y:S01]  /*11bd0*/  HMMA.16816.F32 R8, R136.reuse, R142, R8 ;  /* 0x0000008e8808723c */ /* 0x040fe20000001808 */
[----:B------:R-:W4:Y:S03]  /*11be0*/  LDSM.16.MT88.4 R140, [R221+0x800] ;  /* 0x00080000dd8c783b */ /* 0x000f260000004200 */
[----:B------:R-:W-:Y:S10]  /*11bf0*/  MUFU.EX2 R186, R172 ;  /* 0x000000ac00ba7308 */ /* 0x000ff40000000800 */
[----:B------:R-:W5:Y:S01]  /*11c00*/  MUFU.EX2 R133, R194 ;  /* 0x000000c200857308 */ /* 0x000f620000000800 */
[----:B--2---:R-:W-:Y:S01]  /*11c10*/  LDSM.16.MT88.4 R176, [R218+0x2800] ;  /* 0x00280000dab0783b */ /* 0x004fe20000004200 */
[----:B---3--:R-:W-:Y:S01]  /*11c20*/  F2FP.PACK_AB R185, R189, R190 ;  /* 0x000000bebdb9723e */ /* 0x008fe200000000ff */
[C---:B-1----:R-:W-:Y:S07]  /*11c30*/  HMMA.16816.F32 R12, R136.reuse, R144, R12 ;  /* 0x00000090880c723c */ /* 0x042fee000000180c */
[----:B------:R-:W-:Y:S01]  /*11c40*/  MUFU.EX2 R194, R212 ;  /* 0x000000d400c27308 */ /* 0x000fe20000000800 */
[C---:B------:R-:W-:Y:S01]  /*11c50*/  HMMA.16816.F32 R16, R136.reuse, R146, R16 ;  /* 0x000000928810723c */ /* 0x040fe20000001810 */
[----:B------:R-:W1:Y:S08]  /*11c60*/  LDSM.16.MT88.4 R144, [R220+0x800] ;  /* 0x00080000dc90783b */ /* 0x000e700000004200 */
[----:B------:R-:W2:Y:S03]  /*11c70*/  MUFU.EX2 R2, R193 ;  /* 0x000000c100027308 */ /* 0x000ea60000000800 */
[----:B-----5:R-:W-:Y:S01]  /*11c80*/  FADD.FTZ R0, R133, R0 ;  /* 0x0000000085007221 */ /* 0x020fe20000010000 */
[C---:B----4-:R-:W-:Y:S06]  /*11c90*/  HMMA.16816.F32 R20, R136.reuse, R140, R20 ;  /* 0x0000008c8814723c */ /* 0x050fec0000001814 */
[----:B------:R-:W-:Y:S02]  /*11ca0*/  MUFU.EX2 R193, R214 ;  /* 0x000000d600c17308 */ /* 0x000fe40000000800 */
[C---:B------:R-:W-:Y:S01]  /*11cb0*/  HMMA.16816.F32 R24, R136.reuse, R142, R24 ;  /* 0x0000008e8818723c */ /* 0x040fe20000001818 */
[----:B------:R-:W3:Y:S03]  /*11cc0*/  LDSM.16.MT88.4 R140, [R218+0x3800] ;  /* 0x00380000da8c783b */ /* 0x000ee60000004200 */
[----:B--2---:R-:W-:Y:S04]  /*11cd0*/  FADD.FTZ R0, R2, R0 ;  /* 0x0000000002007221 */ /* 0x004fe80000010000 */
[----:B------:R-:W-:Y:S04]  /*11ce0*/  FADD.FTZ R0, R148, R0 ;  /* 0x0000000094007221 */ /* 0x000fe80000010000 */
[C---:B------:R-:W-:Y:S01]  /*11cf0*/  FADD.FTZ R0, R134.reuse, R0 ;  /* 0x0000000086007221 */ /* 0x040fe20000010000 */
        /* <DEDUP_REMOVED lines=60> */
[C---:B------:R-:W-:Y:S04]  /*120c0*/  FADD.FTZ R0, R134.reuse, R0 ;  /* 0x0000000086007221 */ /* 0x040fe80000010000 */
        /* <DEDUP_REMOVED lines=44> */
[C---:B-1----:R-:W-:Y:S01]  /*12390*/  HMMA.16816.F32 R4, R136.reuse, R144, R4 ;  /* 0x000000908804723c */ /* 0x042fe20000001804 */
[----:B------:R1:W-:Y:S07]  /*123a0*/  MUFU.EX2 R134, R161 ;  /* 0x000000a100867308 */ /* 0x0003ee0000000800 */
[C---:B------:R-:W-:Y:S01]  /*123b0*/  HMMA.16816.F32 R8, R136.reuse, R146, R8 ;  /* 0x000000928808723c */ /* 0x040fe20000001808 */
[----:B------:R-:W5:Y:S02]  /*123c0*/  LDSM.16.MT88.4 R144, [R218+0x4800] ;  /* 0x00480000da90783b */ /* 0x000f640000004200 */
[----:B------:R-:W4:Y:S05]  /*123d0*/  MUFU.EX2 R133, R182 ;  /* 0x000000b600857308 */ /* 0x000f2a0000000800 */
[C---:B--2---:R-:W-:Y:S08]  /*123e0*/  HMMA.16816.F32 R12, R136.reuse, R148, R12 ;  /* 0x00000094880c723c */ /* 0x044ff0000000180c */
[C---:B------:R-:W-:Y:S01]  /*123f0*/  HMMA.16816.F32 R16, R136.reuse, R150, R16 ;  /* 0x000000968810723c */ /* 0x040fe20000001810 */
[----:B------:R-:W2:Y:S07]  /*12400*/  LDSM.16.MT88.4 R148, [R219+0x4800] ;  /* 0x00480000db94783b */ /* 0x000eae0000004200 */
[C---:B---3--:R-:W-:Y:S01]  /*12410*/  HMMA.16816.F32 R20, R136.reuse, R140, R20 ;  /* 0x0000008c8814723c */ /* 0x048fe20000001814 */
[----:B-1----:R-:W-:Y:S03]  /*12420*/  LDSM.16.MT88.4 R160, [R221+0x2800] ;  /* 0x00280000dda0783b */ /* 0x002fe60000004200 */
[----:B----4-:R-:W-:Y:S04]  /*12430*/  FADD.FTZ R0, R133, R0 ;  /* 0x0000000085007221 */ /* 0x010fe80000010000 */
[C---:B------:R-:W-:Y:S01]  /*12440*/  HMMA.16816.F32 R24, R136.reuse, R142, R24 ;  /* 0x0000008e8818723c */ /* 0x040fe20000001818 */
[----:B------:R-:W1:Y:S03]  /*12450*/  LDSM.16.MT88.4 R140, [R221+0x4800] ;  /* 0x00480000dd8c783b */ /* 0x000e660000004200 */
[----:B------:R-:W-:Y:S04]  /*12460*/  FADD.FTZ R0, R2, R0 ;  /* 0x0000000002007221 */ /* 0x000fe80000010000 */
[C---:B------:R-:W-:Y:S04]  /*12470*/  HMMA.16816.F32 R28, R136.reuse, R152, R28 ;  /* 0x00000098881c723c */ /* 0x040fe8000000181c */
[----:B------:R-:W-:Y:S04]  /*12480*/  FADD.FTZ R0, R156, R0 ;  /* 0x000000009c007221 */ /* 0x000fe80000010000 */
[C---:B------:R-:W-:Y:S01]  /*12490*/  HMMA.16816.F32 R32, R136.reuse, R154, R32 ;  /* 0x0000009a8820723c */ /* 0x040fe20000001820 */
[----:B------:R-:W-:Y:S03]  /*124a0*/  LDSM.16.MT88.4 R152, [R218+0x7800] ;  /* 0x00780000da98783b */ /* 0x000fe60000004200 */
[----:B------:R-:W-:Y:S04]  /*124b0*/  FADD.FTZ R0, R134, R0 ;  /* 0x0000000086007221 */ /* 0x000fe80000010000 */
[C---:B-----5:R-:W-:Y:S08]  /*124c0*/  HMMA.16816.F32 R36, R136.reuse, R144, R36 ;  /* 0x000000908824723c */ /* 0x060ff00000001824 */
        /* <DEDUP_REMOVED lines=11> */
[C---:B------:R-:W-:Y:S08]  /*12580*/  HMMA.16816.F32 R68, R136.reuse, R152, R68 ;  /* 0x000000988844723c */ /* 0x040ff00000001844 */
[C---:B------:R-:W-:Y:S01]  /*12590*/  HMMA.16816.F32 R72, R136.reuse, R154, R72 ;  /* 0x0000009a8848723c */ /* 0x040fe20000001848 */
[----:B------:R-:W4:Y:S07]  /*125a0*/  LDSM.16.MT88.4 R152, [R218+0xa800] ;  /* 0x00a80000da98783b */ /* 0x000f2e0000004200 */
[C---:B--2---:R-:W-:Y:S08]  /*125b0*/  HMMA.16816.F32 R76, R136.reuse, R148, R76 ;  /* 0x00000094884c723c */ /* 0x044ff0000000184c */
[C---:B------:R-:W-:Y:S01]  /*125c0*/  HMMA.16816.F32 R80, R136.reuse, R150, R80 ;  /* 0x000000968850723c */ /* 0x040fe20000001850 */
[----:B------:R-:W-:Y:S07]  /*125d0*/  LDSM.16.MT88.4 R148, [R221+0xa800] ;  /* 0x00a80000dd94783b */ /* 0x000fee0000004200 */
        /* <DEDUP_REMOVED lines=20> */
[----:B------:R-:W4:Y:S01]  /*12720*/  MUFU.EX2 R2, R169 ;  /* 0x000000a900027308 */ /* 0x000f220000000800 */
[----:B------:R-:W-:Y:S01]  /*12730*/  LDSM.16.MT88.4 R156, [R219+0x5000] ;  /* 0x00500000db9c783b */ /* 0x000fe20000004200 */
[----:B------:R-:W-:Y:S02]  /*12740*/  F2FP.PACK_AB R137, R193, R194 ;  /* 0x000000c2c189723e */ /* 0x000fe400000000ff */
[----:B------:R-:W-:Y:S06]  /*12750*/  F2FP.PACK_AB R139, R191, R192 ;  /* 0x000000c0bf8b723e */ /* 0x000fec00000000ff */
[----:B------:R-:W5:Y:S01]  /*12760*/  MUFU.EX2 R133, R173 ;  /* 0x000000ad00857308 */ /* 0x000f620000000800 */
[C---:B-1----:R-:W-:Y:S08]  /*12770*/  HMMA.16816.F32 R4, R136.reuse, R140, R4 ;  /* 0x0000008c8804723c */ /* 0x042ff00000001804 */
[C---:B------:R-:W-:Y:S01]  /*12780*/  HMMA.16816.F32 R8, R136.reuse, R142, R8 ;  /* 0x0000008e8808723c */ /* 0x040fe20000001808 */
[----:B------:R-:W1:Y:S01]  /*12790*/  LDSM.16.MT88.4 R140, [R218+0x5000] ;  /* 0x00500000da8c783b */ /* 0x000e620000004200 */
[----:B------:R-:W2:Y:S02]  /*127a0*/  MUFU.EX2 R134, R180 ;  /* 0x000000b400867308 */ /* 0x000ea40000000800 */
[----:B----4-:R-:W-:Y:S04]  /*127b0*/  FADD.FTZ R0, R2, R0 ;  /* 0x0000000002007221 */ /* 0x010fe80000010000 */
[C---:B------:R-:W-:Y:S01]  /*127c0*/  HMMA.16816.F32 R12, R136.reuse, R152, R12 ;  /* 0x00000098880c723c */ /* 0x040fe2000000180c */
[----:B------:R-:W-:Y:S03]  /*127d0*/  LDSM.16.MT88.4 R168, [R219+0x2800] ;  /* 0x00280000dba8783b */ /* 0x000fe60000004200 */
[C---:B------:R-:W-:Y:S01]  /*127e0*/  FADD.FTZ R0, R184.reuse, R0 ;  /* 0x00000000b8007221 */ /* 0x040fe20000010000 */
[----:B------:R-:W-:Y:S01]  /*127f0*/  F2FP.PACK_AB R184, R184, R2 ;  /* 0x00000002b8b8723e */ /* 0x000fe200000000ff */
[----:B------:R-:W-:Y:S02]  /*12800*/  FADD.FTZ R2, R165, R164 ;  /* 0x000000a4a5027221 */ /* 0x000fe40000010000 */
[C---:B------:R-:W-:Y:S01]  /*12810*/  HMMA.16816.F32 R16, R136.reuse, R154, R16 ;  /* 0x0000009a8810723c */ /* 0x040fe20000001810 */
[----:B------:R-:W4:Y:S03]  /*12820*/  LDSM.16.MT88.4 R152, [R221+0x5000] ;  /* 0x00500000dd98783b */ /* 0x000f260000004200 */
[----:B-----5:R-:W-:Y:S04]  /*12830*/  FADD.FTZ R0, R133, R0 ;  /* 0x0000000085007221 */ /* 0x020fe80000010000 */
[C---:B---3--:R-:W-:Y:S04]  /*12840*/  HMMA.16816.F32 R20, R136.reuse, R148, R20 ;  /* 0x000000948814723c */ /* 0x048fe80000001814 */
[C---:B------:R-:W-:Y:S01]  /*12850*/  FADD.FTZ R0, R186.reuse, R0 ;  /* 0x00000000ba007221 */ /* 0x040fe20000010000 */
[----:B------:R-:W-:Y:S02]  /*12860*/  F2FP.PACK_AB R186, R186, R133 ;  /* 0x00000085baba723e */ /* 0x000fe400000000ff */
[----:B--2---:R-:W-:Y:S01]  /*12870*/  F2FP.PACK_AB R187, R134, R188 ;  /* 0x000000bc86bb723e */ /* 0x004fe200000000ff */
[C---:B------:R-:W-:Y:S01]  /*12880*/  HMMA.16816.F32 R24, R136.reuse, R150, R24 ;  /* 0x000000968818723c */ /* 0x040fe20000001818 */
[----:B------:R-:W2:Y:S03]  /*12890*/  LDSM.16.MT88.4 R148, [R220+0x5000] ;  /* 0x00500000dc94783b */ /* 0x000ea60000004200 */
[----:B------:R-:W-:Y:S04]  /*128a0*/  MOV R133, R132 ;  /* 0x0000008400857202 */ /* 0x000fe80000000f00 */
        /* <DEDUP_REMOVED lines=55> */
[----:B------:R-:W-:Y:S01]  /*12c20*/  FADD.FTZ R2, R188, R0 ;  /* 0x00000000bc027221 */ /* 0x000fe20000010000 */
[----:B------:R-:W-:Y:S03]  /*12c30*/  IADD3 R0, R252, -0x1, RZ ;  /* 0xfffffffffc007810 */ /* 0x000fe60007ffe0ff */
[C---:B---3--:R-:W-:Y:S04]  /*12c40*/  HMMA.16816.F32 R124, R136.reuse, R156, R124 ;  /* 0x0000009c887c723c */ /* 0x048fe8000000187c */
[----:B------:R-:W-:Y:S01]  /*12c50*/  FADD.FTZ R2, R134, R2 ;  /* 0x0000000286027221 */ /* 0x000fe20000010000 */
[----:B------:R-:W-:Y:S02]  /*12c60*/  MOV R252, R0 ;  /* 0x0000000000fc7202 */ /* 0x000fe40000000f00 */
[-C--:B------:R-:W-:Y:S01]  /*12c70*/  MOV R134, R3.reuse ;  /* 0x0000000300867202 */ /* 0x080fe20000000f00 */
        /* <DEDUP_REMOVED lines=14> */
[C---:B----4-:R-:W-:Y:S01]  /*12d60*/  HMMA.16816.F32 R156, R184.reuse, R152, R28 ;  /* 0x00000098b89c723c */ /* 0x050fe2000000181c */
[----:B------:R-:W-:Y:S07]  /*12d70*/  STL [R1+0x2c], R2 ;  /* 0x00002c0201007387 */ /* 0x000fee0000100800 */
        /* <DEDUP_REMOVED lines=14> */
[C---:B------:R-:W-:Y:S08]  /*12e60*/  HMMA.16816.F32 R76, R184.reuse, R16, R76 ;  /* 0x00000010b84c723c */ /* 0x040ff0000000184c */
[C---:B------:R-:W-:Y:S08]  /*12e70*/  HMMA.16816.F32 R80, R184.reuse, R18, R80 ;  /* 0x00000012b850723c */ /* 0x040ff00000001850 */
        /* <DEDUP_REMOVED lines=13> */
[----:B------:R-:W-:Y:S01]  /*12f50*/  HMMA.16816.F32 R128, R184, R6, R128 ;  /* 0x00000006b880723c */ /* 0x000fe20000001880 */
[----:B------:R-:W-:Y:S07]  /*12f60*/  @!UPT UIADD3 URZ, URZ, URZ, URZ ;  /* 0x0000003f3f3ff290 */ /* 0x000fee000fffe03f */
[----:B------:R-:W-:-:S11]  /*12f70*/  @P0 BRA `(.L_x_2717) ;  /* 0xffffae6000000947 */ /* 0x000fd6000383ffff */
.L_x_2710:
[----:B------:R-:W-:Y:S05]  /*12f80*/  BRA.DIV ~URZ, `(.L_x_2718) ;  /* 0x000054927f007947 */ /* 0x000fea000b800000 */
[----:B------:R-:W2:Y:S04]  /*12f90*/  LDL R0, [R1+0x1c] ;  /* 0x00001c0001007983 */ /* 0x000ea80000100800 */
[----:B--2---:R1:W2:Y:S02]  /*12fa0*/  SHFL.BFLY PT, R5, R0, 0x2, 0x1f ;  /* 0x0c401f0000057f89 */ /* 0x0042a400000e0000 */
.L_x_2752:
        /* <DEDUP_REMOVED lines=9> */
.L_x_2753:
        /* <DEDUP_REMOVED lines=149> */
.L_x_2679:
[----:B--2---:R-:W2:Y:S04]  /*13990*/  LDL.LU R2, [R1+0x78] ;  /* 0x0000780001027983 */ /* 0x004ea80000300800 */
[----:B------:R-:W3:Y:S04]  /*139a0*/  S2R R6, SR_TID.X ;  /* 0x0000000000067919 */ /* 0x000ee80000002100 */
[----:B------:R4:W5:Y:S01]  /*139b0*/  LDL R7, [R1+0x80] ;  /* 0x0000800001077983 */ /* 0x0009620000100800 */
[----:B------:R-:W-:Y:S01]  /*139c0*/  BSSY B0, `(.L_x_2720) ;  /* 0x0000014000007945 */ /* 0x000fe20003800000 */
[----:B---3--:R-:W-:-:S02]  /*139d0*/  LOP3.LUT P0, RZ, R6, 0xff, RZ, 0xc0, !PT ;  /* 0x000000ff06ff7812 */ /* 0x008fc4000780c0ff */
[----:B--2---:R-:W-:-:S11]  /*139e0*/  LOP3.LUT R2, R2, 0xfffffffd, RZ, 0xc0, !PT ;  /* 0xfffffffd02027812 */ /* 0x004fd600078ec0ff */
[----:B------:R-:W-:-:S05]  /*139f0*/  @P0 LOP3.LUT R2, R2, 0x2, RZ, 0xfc, !PT ;  /* 0x0000000202020812 */ /* 0x000fca00078efcff */
[----:B------:R4:W-:Y:S01]  /*13a00*/  STL [R1+0x78], R2 ;  /* 0x0000780201007387 */ /* 0x0009e20000100800 */
[----:B------:R-:W-:Y:S05]  /*13a10*/  @P0 BRA `(.L_x_2721) ;  /* 0x000000e000000947 */ /* 0x000fea0003800000 */
[----:B------:R-:W2:Y:S01]  /*13a20*/  S2R R4, SR_LANEID ;  /* 0x0000000000047919 */ /* 0x000ea20000000000 */
[----:B------:R-:W-:Y:S01]  /*13a30*/  VOTEU.ANY UR4, UPT, PT ;  /* 0x0000000000047886 */ /* 0x000fe200038e0100 */
[----:B------:R-:W-:Y:S01]  /*13a40*/  IMAD.MOV.U32 R5, RZ, RZ, c[0x0][0x584] ;  /* 0x00016100ff057624 */ /* 0x000fe200078e00ff */
[----:B------:R-:W2:Y:S08]  /*13a50*/  FLO.U32 R3, UR4 ;  /* 0x0000000400037d00 */ /* 0x000eb000080e0000 */
[----:B----4-:R-:W3:Y:S01]  /*13a60*/  POPC R2, UR4 ;  /* 0x0000000400027d09 */ /* 0x010ee20008000000 */
[----:B--2---:R-:W-:Y:S01]  /*13a70*/  ISETP.EQ.U32.AND P0, PT, R3, R4, PT ;  /* 0x000000040300720c */ /* 0x004fe20003f02070 */
[----:B------:R-:W-:-:S12]  /*13a80*/  IMAD.MOV.U32 R4, RZ, RZ, c[0x0][0x580] ;  /* 0x00016000ff047624 */ /* 0x000fd800078e00ff */
[----:B---3--:R2:W3:Y:S04]  /*13a90*/  @P0 ATOMG.E.ADD.STRONG.GPU PT, R2, [R4.64], R2 ;  /* 0x00000002040209a8 */ /* 0x0084e800081ee1c6 */
[----:B--2---:R-:W2:Y:S04]  /*13aa0*/  S2R R4, SR_LTMASK ;  /* 0x0000000000047919 */ /* 0x004ea80000003900 */
[----:B---3--:R2:W3:Y:S02]  /*13ab0*/  SHFL.IDX PT, R3, R2, R3, 0x1f ;  /* 0x00001f0302037589 */ /* 0x0084e400000e0000 */
[----:B--2---:R-:W-:-:S06]  /*13ac0*/  LOP3.LUT R2, R4, UR4, RZ, 0xc0, !PT ;  /* 0x0000000404027c12 */ /* 0x004fcc000f8ec0ff */
[----:B------:R-:W3:Y:S02]  /*13ad0*/  POPC R2, R2 ;  /* 0x0000000200027309 */ /* 0x000ee40000000000 */
[----:B---3-5:R-:W-:-:S05]  /*13ae0*/  IADD3 R7, R3, c[0x0][0xc], R2 ;  /* 0x0000030003077a10 */ /* 0x028fca0007ffe002 */
[----:B------:R2:W-:Y:S02]  /*13af0*/  STL [R1+0x80], R7 ;  /* 0x0000800701007387 */ /* 0x0005e40000100800 */
.L_x_2721:
[----:B------:R-:W-:Y:S05]  /*13b00*/  BSYNC B0 ;  /* 0x0000000000007941 */ /* 0x000fea0003800000 */
.L_x_2720:
        /* <DEDUP_REMOVED lines=8> */
[----:B----4-:R-:W-:Y:S01]  /*13b90*/  SHF.R.S32.HI R2, RZ, 0x1f, R6 ;  /* 0x0000001fff027819 */ /* 0x010fe20000011406 */
[----:B------:R-:W-:Y:S02]  /*13ba0*/  IMAD.MOV.U32 R44, RZ, RZ, RZ ;  /* 0x000000ffff2c7224 */ /* 0x000fe400078e00ff */
[----:B------:R-:W-:Y:S01]  /*13bb0*/  IMAD.MOV.U32 R3, RZ, RZ, 0x1f ;  /* 0x0000001fff037424 */ /* 0x000fe200078e00ff */
[----:B------:R-:W-:-:S04]  /*13bc0*/  LEA.HI R2, R2, R6, RZ, 0x7 ;  /* 0x0000000602027211 */ /* 0x000fc800078f38ff */
[----:B------:R-:W-:-:S05]  /*13bd0*/  SHF.R.S32.HI R2, RZ, 0x7, R2 ;  /* 0x00000007ff027819 */ /* 0x000fca0000011402 */
[----:B------:R-:W-:Y:S01]  /*13be0*/  IMAD.MOV.U32 R0, RZ, RZ, R2 ;  /* 0x000000ffff007224 */ /* 0x000fe200078e0002 */
[----:B------:R-:W-:Y:S02]  /*13bf0*/  MOV R2, 0x13c10 ;  /* 0x00013c1000027802 */ /* 0x000fe40000000f00 */
[----:B-12---:R-:W-:Y:S05]  /*13c00*/  CALL.REL.NOINC `($__internal_44_$__cuda_sm70_shflsync_idx_p) ;  /* 0x00004a3000007944 */ /* 0x006fea0003c00000 */
.L_x_2724:
[----:B------:R-:W3:Y:S04]  /*13c10*/  LDL R5, [R1+0x18c] ;  /* 0x00018c0001057983 */ /* 0x000ee80000100800 */
[----:B--2---:R-:W2:Y:S04]  /*13c20*/  LDL.LU R18, [R1+0x70] ;  /* 0x0000700001127983 */ /* 0x004ea80000300800 */
[----:B-1--4-:R-:W4:Y:S04]  /*13c30*/  LDL.LU R16, [R1+0x6c] ;  /* 0x00006c0001107983 */ /* 0x012f280000300800 */
[----:B------:R-:W3:Y:S04]  /*13c40*/  LDL.LU R15, [R1+0x74] ;  /* 0x00007400010f7983 */ /* 0x000ee80000300800 */
[----:B------:R-:W3:Y:S01]  /*13c50*/  LDL.LU R17, [R1+0x7c] ;  /* 0x00007c0001117983 */ /* 0x000ee20000300800 */
[----:B-----5:R-:W-:-:S03]  /*13c60*/  MOV R4, 0x1 ;  /* 0x0000000100047802 */ /* 0x020fc60000000f00 */
        /* <DEDUP_REMOVED lines=59> */
[----:B------:R1:W5:Y:S01]  /*14020*/  LDL R19, [R1+0x8c] ;  /* 0x00008c0001137983 */ /* 0x0003620000100800 */
[----:B--2---:R-:W-:Y:S01]  /*14030*/  SHF.R.S32.HI R7, RZ, 0x1f, R18 ;  /* 0x0000001fff077819 */ /* 0x004fe20000011412 */
[----:B------:R-:W-:Y:S01]  /*14040*/  IMAD.WIDE.U32 R2, R18, c[0x0][0x4d0], RZ ;  /* 0x0001340012027a25 */ /* 0x000fe200078e00ff */
[----:B----4-:R-:W-:-:S03]  /*14050*/  SHF.R.S32.HI R10, RZ, 0x1f, R16 ;  /* 0x0000001fff0a7819 */ /* 0x010fc60000011410 */
[----:B------:R-:W-:Y:S01]  /*14060*/  IMAD R0, R7, c[0x0][0x4d0], RZ ;  /* 0x0001340007007a24 */ /* 0x000fe200078e02ff */
[----:B---3--:R-:W-:-:S03]  /*14070*/  SHF.R.S32.HI R11, RZ, 0x1f, R15 ;  /* 0x0000001fff0b7819 */ /* 0x008fc6000001140f */
[----:B------:R-:W-:Y:S02]  /*14080*/  IMAD R0, R18, c[0x0][0x4d4], R0 ;  /* 0x0001350012007a24 */ /* 0x000fe400078e0200 */
[----:B------:R-:W-:-:S03]  /*14090*/  IMAD.IADD R6, R5, 0x1, R17 ;  /* 0x0000000105067824 */ /* 0x000fc600078e0211 */
[----:B------:R-:W-:Y:S01]  /*140a0*/  IADD3 R3, R3, R0, RZ ;  /* 0x0000000003037210 */ /* 0x000fe20007ffe0ff */
[----:B------:R-:W-:Y:S02]  /*140b0*/  IMAD R0, R10, c[0x0][0x4d8], RZ ;  /* 0x000136000a007a24 */ /* 0x000fe400078e02ff */
[----:B------:R-:W-:-:S04]  /*140c0*/  @P0 IMAD.HI.U32 R5, R6, c[0x0][0x4ec], RZ ;  /* 0x00013b0006050a27 */ /* 0x000fc800078e00ff */
[C---:B------:R-:W-:Y:S01]  /*140d0*/  IMAD R4, R16.reuse, c[0x0][0x4dc], R0 ;  /* 0x0001370010047a24 */ /* 0x040fe200078e0200 */
[----:B------:R-:W-:Y:S01]  /*140e0*/  MOV R0, R6 ;  /* 0x0000000600007202 */ /* 0x000fe20000000f00 */
[----:B------:R-:W-:Y:S01]  /*140f0*/  IMAD.WIDE.U32 R2, R16, c[0x0][0x4d8], R2 ;  /* 0x0001360010027a25 */ /* 0x000fe200078e0002 */
[----:B------:R-:W-:-:S03]  /*14100*/  @P0 SHF.R.U32.HI R0, RZ, c[0x0][0x4f0], R5 ;  /* 0x00013c00ff000a19 */ /* 0x000fc60000011605 */
[----:B------:R-:W-:Y:S01]  /*14110*/  IMAD.IADD R3, R3, 0x1, R4 ;  /* 0x0000000103037824 */ /* 0x000fe200078e0204 */
[----:B------:R-:W-:Y:S01]  /*14120*/  SHF.R.S32.HI R5, RZ, 0x1f, R0 ;  /* 0x0000001fff057819 */ /* 0x000fe20000011400 */
[----:B------:R-:W-:Y:S02]  /*14130*/  IMAD R4, R11, c[0x0][0x4e0], RZ ;  /* 0x000138000b047a24 */ /* 0x000fe400078e02ff */
[----:B------:R-:W-:-:S04]  /*14140*/  IMAD.WIDE.U32 R2, R15, c[0x0][0x4e0], R2 ;  /* 0x000138000f027a25 */ /* 0x000fc800078e0002 */
[----:B------:R-:W-:Y:S01]  /*14150*/  IMAD R4, R15, c[0x0][0x4e4], R4 ;  /* 0x000139000f047a24 */ /* 0x000fe200078e0204 */
[----:B------:R-:W-:Y:S01]  /*14160*/  IADD3 R8, P1, R0, R2, RZ ;  /* 0x0000000200087210 */ /* 0x000fe20007f3e0ff */
[----:B------:R-:W-:-:S03]  /*14170*/  IMAD R2, R7, c[0x0][0x438], RZ ;  /* 0x00010e0007027a24 */ /* 0x000fc600078e02ff */
[----:B------:R-:W-:Y:S01]  /*14180*/  IADD3.X R9, R5, R3, R4, P1, !PT ;  /* 0x0000000305097210 */ /* 0x000fe20000ffe404 */
[C---:B------:R-:W-:Y:S02]  /*14190*/  IMAD R4, R18.reuse, c[0x0][0x43c], R2 ;  /* 0x00010f0012047a24 */ /* 0x040fe400078e0202 */
[----:B------:R-:W-:-:S04]  /*141a0*/  IMAD.WIDE.U32 R2, R18, c[0x0][0x438], RZ ;  /* 0x00010e0012027a25 */ /* 0x000fc800078e00ff */
[----:B------:R-:W-:Y:S01]  /*141b0*/  IMAD R5, R10, c[0x0][0x440], RZ ;  /* 0x000110000a057a24 */ /* 0x000fe200078e02ff */
[----:B------:R-:W-:Y:S01]  /*141c0*/  IADD3 R3, R3, R4, RZ ;  /* 0x0000000403037210 */ /* 0x000fe20007ffe0ff */
[----:B------:R-:W2:Y:S01]  /*141d0*/  S2R R18, SR_TID.X ;  /* 0x0000000000127919 */ /* 0x000ea20000002100 */
[----:B------:R-:W-:Y:S01]  /*141e0*/  IADD3 R4, -R0, RZ, RZ ;  /* 0x000000ff00047210 */ /* 0x000fe20007ffe1ff */
[C---:B------:R-:W-:Y:S02]  /*141f0*/  IMAD R7, R16.reuse, c[0x0][0x444], R5 ;  /* 0x0001110010077a24 */ /* 0x040fe400078e0205 */
[----:B------:R-:W-:Y:S02]  /*14200*/  IMAD.WIDE.U32 R2, R16, c[0x0][0x440], R2 ;  /* 0x0001100010027a25 */ /* 0x000fe400078e0002 */
[----:B------:R-:W3:Y:S02]  /*14210*/  LDL R16, [R1+0x194] ;  /* 0x0001940001107983 */ /* 0x000ee40000100800 */
[----:B------:R-:W-:Y:S01]  /*14220*/  IMAD R4, R4, c[0x0][0x4e8], R6 ;  /* 0x00013a0004047a24 */ /* 0x000fe200078e0206 */
[----:B------:R-:W-:Y:S01]  /*14230*/  IADD3 R3, R3, R7, RZ ;  /* 0x0000000703037210 */ /* 0x000fe20007ffe0ff */
[----:B------:R-:W-:-:S03]  /*14240*/  @P0 IMAD.HI.U32 R5, R6, c[0x0][0x4ec], RZ ;  /* 0x00013b0006050a27 */ /* 0x000fc600078e00ff */
[----:B------:R-:W-:Y:S01]  /*14250*/  SHF.R.S32.HI R10, RZ, 0x1f, R4 ;  /* 0x0000001fff0a7819 */ /* 0x000fe20000011404 */
[----:B------:R-:W-:Y:S02]  /*14260*/  IMAD R7, R11, c[0x0][0x448], RZ ;  /* 0x000112000b077a24 */ /* 0x000fe400078e02ff */
[----:B------:R-:W-:Y:S01]  /*14270*/  IMAD.MOV.U32 R0, RZ, RZ, R6 ;  /* 0x000000ffff007224 */ /* 0x000fe200078e0006 */
[----:B------:R-:W-:Y:S01]  /*14280*/  @P0 SHF.R.U32.HI R0, RZ, c[0x0][0x4f0], R5 ;  /* 0x00013c00ff000a19 */ /* 0x000fe20000011605 */
[C---:B------:R-:W-:Y:S02]  /*14290*/  IMAD R11, R15.reuse, c[0x0][0x44c], R7 ;  /* 0x000113000f0b7a24 */ /* 0x040fe400078e0207 */
[----:B------:R-:W-:Y:S01]  /*142a0*/  IMAD.WIDE.U32 R2, R15, c[0x0][0x448], R2 ;  /* 0x000112000f027a25 */ /* 0x000fe200078e0002 */
[----:B--2---:R-:W-:-:S03]  /*142b0*/  SHF.R.S32.HI R15, RZ, 0x1f, R18 ;  /* 0x0000001fff0f7819 */ /* 0x004fc60000011412 */
[----:B------:R-:W-:Y:S01]  /*142c0*/  IMAD R5, R10, c[0x0][0x4c8], RZ ;  /* 0x000132000a057a24 */ /* 0x000fe200078e02ff */
[----:B------:R-:W-:-:S03]  /*142d0*/  LEA.HI R15, R15, R18, RZ, 0x5 ;  /* 0x000000120f0f7211 */ /* 0x000fc600078f28ff */
[C---:B------:R-:W-:Y:S01]  /*142e0*/  IMAD R7, R4.reuse, c[0x0][0x4cc], R5 ;  /* 0x0001330004077a24 */ /* 0x040fe200078e0205 */
[----:B------:R-:W-:Y:S01]  /*142f0*/  SHF.R.S32.HI R10, RZ, 0x1f, R0 ;  /* 0x0000001fff0a7819 */ /* 0x000fe20000011400 */
[----:B------:R-:W-:Y:S01]  /*14300*/  IMAD.WIDE.U32 R4, R4, c[0x0][0x4c8], R8 ;  /* 0x0001320004047a25 */ /* 0x000fe200078e0008 */
[----:B------:R-:W-:-:S03]  /*14310*/  LOP3.LUT R15, R15, 0xffffffe0, RZ, 0xc0, !PT ;  /* 0xffffffe00f0f7812 */ /* 0x000fc600078ec0ff */
[----:B------:R-:W-:Y:S01]  /*14320*/  IMAD.IADD R3, R3, 0x1, R11 ;  /* 0x0000000103037824 */ /* 0x000fe200078e020b */
[----:B------:R-:W-:Y:S01]  /*14330*/  IADD3 R7, R5, R7, RZ ;  /* 0x0000000705077210 */ /* 0x000fe20007ffe0ff */
[----:B------:R-:W-:Y:S01]  /*14340*/  IMAD R5, R10, c[0x0][0x430], RZ ;  /* 0x00010c000a057a24 */ /* 0x000fe200078e02ff */
[----:B------:R-:W-:Y:S02]  /*14350*/  LEA R9, P0, R4, c[0x0][0x4a8], 0x2 ;  /* 0x00012a0004097a11 */ /* 0x000fe400078010ff */
[----:B------:R-:W-:Y:S01]  /*14360*/  IADD3 R15, -R15, R18, RZ ;  /* 0x000000120f0f7210 */ /* 0x000fe20007ffe1ff */
[C---:B------:R-:W-:Y:S01]  /*14370*/  IMAD R10, R0.reuse, c[0x0][0x434], R5 ;  /* 0x00010d00000a7a24 */ /* 0x040fe200078e0205 */
[C---:B------:R-:W-:Y:S01]  /*14380*/  IADD3 R8, -R0.reuse, RZ, RZ ;  /* 0x000000ff00087210 */ /* 0x040fe20007ffe1ff */
[----:B------:R-:W-:Y:S01]  /*14390*/  IMAD.WIDE.U32 R2, R0, c[0x0][0x430], R2 ;  /* 0x00010c0000027a25 */ /* 0x000fe200078e0002 */
[----:B------:R-:W-:Y:S01]  /*143a0*/  LEA.HI.X R7, R4, c[0x0][0x4ac], R7, 0x2, P0 ;  /* 0x00012b0004077a11 */ /* 0x000fe200000f1407 */
[----:B------:R1:W5:Y:S01]  /*143b0*/  LDL R18, [R1+0x114] ;  /* 0x0001140001127983 */ /* 0x0003620000100800 */
[----:B------:R-:W-:-:S03]  /*143c0*/  LOP3.LUT P0, RZ, R15, 0x3, RZ, 0xc0, !PT ;  /* 0x000000030fff7812 */ /* 0x000fc6000780c0ff */
[----:B------:R1:W5:Y:S01]  /*143d0*/  LDL R15, [R1+0x84] ;  /* 0x00008400010f7983 */ /* 0x0003620000100800 */
[----:B---3--:R-:W-:-:S03]  /*143e0*/  IADD3 R0, R16, R17, RZ ;  /* 0x0000001110007210 */ /* 0x008fc60007ffe0ff */
[----:B------:R1:W5:Y:S04]  /*143f0*/  LDL R17, [R1+0x88] ;  /* 0x0000880001117983 */ /* 0x0003680000100800 */
[----:B------:R1:W5:Y:S01]  /*14400*/  LDL R16, [R1+0x110] ;  /* 0x0001100001107983 */ /* 0x0003620000100800 */
[----:B------:R-:W-:-:S03]  /*14410*/  IMAD R8, R8, c[0x0][0x4e8], R6 ;  /* 0x00013a0008087a24 */ /* 0x000fc600078e0206 */
[----:B------:R-:W-:Y:S04]  /*14420*/  SHFL.IDX PT, R4, R9, RZ, 0x1c1f ;  /* 0x001c1fff09047589 */ /* 0x000fe800000e0000 */
[----:B------:R2:W-:Y:S01]  /*14430*/  SHFL.IDX PT, R6, R9, 0x1, 0x1c1f ;  /* 0x003c1f0009067f89 */ /* 0x0005e200000e0000 */
[----:B------:R-:W-:Y:S01]  /*14440*/  IMAD.IADD R3, R3, 0x1, R10 ;  /* 0x0000000103037824 */ /* 0x000fe200078e020a */
[----:B------:R-:W-:Y:S02]  /*14450*/  ULDC UR5, c[0x0][0x4e8] ;  /* 0x00013a0000057ab9 */ /* 0x000fe40000000800 */
[----:B------:R-:W3:Y:S01]  /*14460*/  SHFL.IDX PT, R5, R7, RZ, 0x1c1f ;  /* 0x001c1fff07057589 */ /* 0x000ee200000e0000 */
[----:B------:R-:W-:-:S03]  /*14470*/  ULDC UR4, c[0x0][0x388] ;  /* 0x0000e20000047ab9 */ /* 0x000fc60000000800 */
[----:B------:R-:W4:Y:S01]  /*14480*/  SHFL.IDX PT, R7, R7, 0x1, 0x1c1f ;  /* 0x003c1f0007077f89 */ /* 0x000f2200000e0000 */
[----:B------:R-:W-:Y:S01]  /*14490*/  UIMAD UR4, UR5, UR4, URZ ;  /* 0x00000004050472a4 */ /* 0x000fe2000f8e023f */
[----:B------:R-:W-:Y:S01]  /*144a0*/  IMAD.WIDE.U32 R2, R8, c[0x0][0x428], R2 ;  /* 0x00010a0008027a25 */ /* 0x000fe200078e0002 */
[----:B--2---:R-:W-:-:S05]  /*144b0*/  SHF.R.S32.HI R9, RZ, 0x1f, R8 ;  /* 0x0000001fff097819 */ /* 0x004fca0000011408 */
[----:B------:R-:W-:Y:S01]  /*144c0*/  IMAD R10, R9, c[0x0][0x428], RZ ;  /* 0x00010a00090a7a24 */ /* 0x000fe200078e02ff */
[----:B------:R-:W-:-:S03]  /*144d0*/  IADD3 R9, R0, 0x8, RZ ;  /* 0x0000000800097810 */ /* 0x000fc60007ffe0ff */
[----:B------:R-:W-:Y:S01]  /*144e0*/  IMAD R10, R8, c[0x0][0x42c], R10 ;  /* 0x00010b00080a7a24 */ /* 0x000fe200078e020a */
[----:B------:R-:W-:Y:S02]  /*144f0*/  ISETP.GE.OR P2, PT, R0, UR4, P0 ;  /* 0x0000000400007c0c */ /* 0x000fe40008746670 */
[----:B------:R-:W-:Y:S02]  /*14500*/  ISETP.GE.OR P1, PT, R9, UR4, P0 ;  /* 0x0000000409007c0c */ /* 0x000fe40008726670 */
[----:B------:R-:W-:Y:S02]  /*14510*/  IADD3 R3, R3, R10, RZ ;  /* 0x0000000a03037210 */ /* 0x000fe40007ffe0ff */
[----:B------:R-:W-:-:S04]  /*14520*/  LEA R11, P0, R2, c[0x0][0x400], 0x2 ;  /* 0x00010000020b7a11 */ /* 0x000fc800078010ff */
[----:B------:R-:W-:Y:S02]  /*14530*/  LEA.HI.X R10, R2, c[0x0][0x404], R3, 0x2, P0 ;  /* 0x00010100020a7a11 */ /* 0x000fe400000f1403 */
[----:B------:R-:W-:Y:S01]  /*14540*/  ISETP.GE.AND P0, PT, R0, UR4, PT ;  /* 0x0000000400007c0c */ /* 0x000fe2000bf06270 */
[----:B---3--:R1:W-:Y:S01]  /*14550*/  @!P2 ST.E [R4.64], R13 ;  /* 0x0000000d0400a985 */ /* 0x0083e2000c101906 */
[----:B------:R-:W-:Y:S03]  /*14560*/  BSSY B0, `(.L_x_2725) ;  /* 0x0000086000007945 */ /* 0x000fe60003800000 */
[----:B----4-:R1:W-:Y:S01]  /*14570*/  @!P1 ST.E [R6.64], R12 ;  /* 0x0000000c06009985 */ /* 0x0103e2000c101906 */
[----:B------:R-:W-:-:S03]  /*14580*/  ISETP.GE.AND P1, PT, R9, UR4, PT ;  /* 0x0000000409007c0c */ /* 0x000fc6000bf26270 */
[----:B------:R1:W2:Y:S01]  /*14590*/  SHFL.IDX PT, R2, R11, RZ, 0x1c1f ;  /* 0x001c1fff0b027589 */ /* 0x0002a200000e0000 */
[----:B------:R-:W-:-:S03]  /*145a0*/  P2R R0, PR, RZ, 0x2 ;  /* 0x00000002ff007803 */ /* 0x000fc60000000000 */
[----:B------:R1:W3:Y:S01]  /*145b0*/  SHFL.IDX PT, R3, R10, RZ, 0x1c1f ;  /* 0x001c1fff0a037589 */ /* 0x0002e200000e0000 */
[----:B------:R-:W-:Y:S05]  /*145c0*/  @P0 BRA `(.L_x_2726) ;  /* 0x000007f000000947 */ /* 0x000fea0003800000 */
[----:B-----5:R-:W-:Y:S02]  /*145d0*/  ISETP.GE.AND P1, PT, R204, c[0x0][0x3c8], PT ;  /* 0x0000f200cc007a0c */ /* 0x020fe40003f26270 */
        /* <DEDUP_REMOVED lines=126> */
.L_x_2726:
[----:B------:R-:W-:Y:S05]  /*14dc0*/  BSYNC B0 ;  /* 0x0000000000007941 */ /* 0x000fea0003800000 */
.L_x_2725:
[----:B------:R-:W-:Y:S01]  /*14dd0*/  ISETP.NE.AND P0, PT, R0, RZ, PT ;  /* 0x000000ff0000720c */ /* 0x000fe20003f05270 */
[----:B---3--:R3:W4:Y:S04]  /*14de0*/  SHFL.IDX PT, R3, R10, 0x1, 0x1c1f ;  /* 0x003c1f000a037f89 */ /* 0x00872800000e0000 */
[----:B--2---:R3:W2:Y:S08]  /*14df0*/  SHFL.IDX PT, R2, R11, 0x1, 0x1c1f ;  /* 0x003c1f000b027f89 */ /* 0x0046b000000e0000 */
[----:B------:R-:W-:Y:S05]  /*14e00*/  @P0 BRA `(.L_x_2727) ;  /* 0x00000ad000000947 */ /* 0x000fea0003800000 */
[----:B-----5:R-:W-:Y:S02]  /*14e10*/  ISETP.GE.AND P0, PT, R206, c[0x0][0x3c8], PT ;  /* 0x0000f200ce007a0c */ /* 0x020fe40003f06270 */
        /* <DEDUP_REMOVED lines=45> */
[C---:B--2---:R-:W-:Y:S01]  /*150f0*/  @!P4 LEA R4, P5, R184.reuse, R2, 0x2 ;  /* 0x00000002b804c211 */ /* 0x044fe200078a10ff */
        /* <DEDUP_REMOVED lines=32> */
[-C--:B--2---:R-:W-:Y:S01]  /*15300*/  @!P4 LEA R4, P5, R39, R2.reuse, 0x2 ;  /* 0x000000022704c211 */ /* 0x084fe200078a10ff */
[----:B------:R1:W-:Y:S01]  /*15310*/  @!P0 ST.E.64 [R6.64], R78 ;  /* 0x0000004e06008985 */ /* 0x0003e2000c101b06 */
[----:B------:R-:W-:Y:S02]  /*15320*/  @!P3 LEA R8, P0, R37, R2, 0x2 ;  /* 0x000000022508b211 */ /* 0x000fe400078010ff */
        /* <DEDUP_REMOVED lines=17> */
[----:B------:R-:W-:Y:S02]  /*15440*/  ISETP.GE.AND P0, PT, R17, c[0x0][0x3c8], PT ;  /* 0x0000f20011007a0c */ /* 0x000fe40003f06270 */
        /* <DEDUP_REMOVED lines=29> */
.L_x_2723:
[----:B------:R-:W3:Y:S02]  /*15620*/  S2R R4, SR_TID.X ;  /* 0x0000000000047919 */ /* 0x000ee40000002100 */
[----:B---3--:R-:W-:-:S13]  /*15630*/  ISETP.GT.AND P0, PT, R4, 0x7f, PT ;  /* 0x0000007f0400780c */ /* 0x008fda0003f04270 */
[----:B------:R-:W-:Y:S05]  /*15640*/  @P0 BRA `(.L_x_2727) ;  /* 0x0000029000000947 */ /* 0x000fea0003800000 */
[----:B------:R-:W3:Y:S01]  /*15650*/  LDL.LU R3, [R1+0x7c] ;  /* 0x00007c0001037983 */ /* 0x000ee20000300800 */
[----:B----4-:R-:W-:-:S05]  /*15660*/  MOV R2, c[0x0][0x4e8] ;  /* 0x00013a0000027a02 */ /* 0x010fca0000000f00 */
[----:B------:R-:W-:Y:S01]  /*15670*/  IMAD R0, R2, c[0x0][0x388], RZ ;  /* 0x0000e20002007a24 */ /* 0x000fe200078e02ff */
[----:B---3--:R-:W-:-:S04]  /*15680*/  IADD3 R6, R3, R4, RZ ;  /* 0x0000000403067210 */ /* 0x008fc80007ffe0ff */
[----:B------:R-:W-:-:S13]  /*15690*/  ISETP.GE.AND P0, PT, R6, R0, PT ;  /* 0x000000000600720c */ /* 0x000fda0003f06270 */
[----:B------:R-:W-:Y:S05]  /*156a0*/  @P0 BRA `(.L_x_2727) ;  /* 0x0000023000000947 */ /* 0x000fea0003800000 */
[----:B------:R-:W3:Y:S04]  /*156b0*/  LDL.LU R3, [R1+0x70] ;  /* 0x0000700001037983 */ /* 0x000ee80000300800 */
[----:B------:R-:W4:Y:S04]  /*156c0*/  LDL.LU R9, [R1+0x6c] ;  /* 0x00006c0001097983 */ /* 0x000f280000300800 */
[----:B------:R-:W5:Y:S01]  /*156d0*/  LDL.LU R8, [R1+0x74] ;  /* 0x0000740001087983 */ /* 0x000f620000300800 */
[----:B------:R-:W-:-:S13]  /*156e0*/  ISETP.NE.AND P0, PT, R2, 0x1, PT ;  /* 0x000000010200780c */ /* 0x000fda0003f05270 */
[----:B--2---:R-:W-:Y:S01]  /*156f0*/  @P0 IMAD.HI.U32 R7, R6, c[0x0][0x4ec], RZ ;  /* 0x00013b0006070a27 */ /* 0x004fe200078e00ff */
[----:B---3--:R-:W-:Y:S02]  /*15700*/  SHF.R.S32.HI R0, RZ, 0x1f, R3 ;  /* 0x0000001fff007819 */ /* 0x008fe40000011403 */
[----:B----4-:R-:W-:-:S03]  /*15710*/  SHF.R.S32.HI R5, RZ, 0x1f, R9 ;  /* 0x0000001fff057819 */ /* 0x010fc60000011409 */
[----:B------:R-:W-:-:S04]  /*15720*/  IMAD R0, R0, c[0x0][0x4d0], RZ ;  /* 0x0001340000007a24 */ /* 0x000fc800078e02ff */
[C---:B------:R-:W-:Y:S01]  /*15730*/  IMAD R4, R3.reuse, c[0x0][0x4d4], R0 ;  /* 0x0001350003047a24 */ /* 0x040fe200078e0200 */
[----:B------:R-:W-:Y:S01]  /*15740*/  MOV R0, R6 ;  /* 0x0000000600007202 */ /* 0x000fe20000000f00 */
[----:B------:R-:W-:Y:S01]  /*15750*/  IMAD.WIDE.U32 R2, R3, c[0x0][0x4d0], RZ ;  /* 0x0001340003027a25 */ /* 0x000fe200078e00ff */
[----:B------:R-:W-:-:S03]  /*15760*/  @P0 SHF.R.U32.HI R0, RZ, c[0x0][0x4f0], R7 ;  /* 0x00013c00ff000a19 */ /* 0x000fc60000011607 */
[----:B------:R-:W-:Y:S01]  /*15770*/  IMAD R5, R5, c[0x0][0x4d8], RZ ;  /* 0x0001360005057a24 */ /* 0x000fe200078e02ff */
[----:B------:R-:W-:Y:S02]  /*15780*/  IADD3 R3, R3, R4, RZ ;  /* 0x0000000403037210 */ /* 0x000fe40007ffe0ff */
[----:B-----5:R-:W-:Y:S01]  /*15790*/  SHF.R.S32.HI R4, RZ, 0x1f, R8 ;  /* 0x0000001fff047819 */ /* 0x020fe20000011408 */
        /* <DEDUP_REMOVED lines=20> */
.L_x_2727:
[----:B------:R-:W-:Y:S05]  /*158e0*/  BSYNC B1 ;  /* 0x0000000000017941 */ /* 0x000fea0003800000 */
.L_x_2722:
[----:B--2---:R-:W2:Y:S02]  /*158f0*/  LDL R0, [R1+0x190] ;  /* 0x0001900001007983 */ /* 0x004ea40000100800 */
[----:B--2---:R-:W-:-:S13]  /*15900*/  ISETP.NE.AND P0, PT, R0, RZ, PT ;  /* 0x000000ff0000720c */ /* 0x004fda0003f05270 */
[----:B------:R-:W-:Y:S01]  /*15910*/  @P0 WARPSYNC 0xffffffff ;  /* 0xffffffff00000948 */ /* 0x000fe20003800000 */
[----:B------:R-:W-:Y:S06]  /*15920*/  @P0 BAR.SYNC.DEFER_BLOCKING 0x5, 0x100 ;  /* 0x0144000000000b1d */ /* 0x000fec0000010000 */
[----:B------:R-:W2:Y:S04]  /*15930*/  @P0 LDS R0, [0x28100] ;  /* 0x02810000ff000984 */ /* 0x000ea80000000800 */
[----:B--2---:R2:W-:Y:S04]  /*15940*/  @P0 STL [R1+0x80], R0 ;  /* 0x0000800001000387 */ /* 0x0045e80000100800 */
[----:B------:R-:W-:Y:S06]  /*15950*/  @P0 BAR.ARV 0x4, 0x100 ;  /* 0x0104000000000b1d */ /* 0x000fec0000002000 */
[----:B------:R-:W-:Y:S05]  /*15960*/  @P0 BRA `(.L_x_2728) ;  /* 0x0000009000000947 */ /* 0x000fea0003800000 */
[----:B------:R-:W-:Y:S05]  /*15970*/  BRA.DIV ~URZ, `(.L_x_2729) ;  /* 0x00002c027f007947 */ /* 0x000fea000b800000 */
[----:B--2---:R2:W1:Y:S02]  /*15980*/  SHFL.IDX PT, R0, R14, RZ, 0x1f ;  /* 0x00001fff0e007589 */ /* 0x00446400000e0000 */
.L_x_2754:
[----:B-1--4-:R-:W1:Y:S01]  /*15990*/  S2R R2, SR_TID.X ;  /* 0x0000000000027919 */ /* 0x012e620000002100 */
[----:B------:R-:W-:Y:S03]  /*159a0*/  WARPSYNC 0xffffffff ;  /* 0xffffffff00007948 */ /* 0x000fe60003800000 */
[----:B------:R-:W-:Y:S06]  /*159b0*/  BAR.SYNC.DEFER_BLOCKING 0x4, 0x100 ;  /* 0x0104000000007b1d */ /* 0x000fec0000010000 */
[----:B------:R4:W-:Y:S01]  /*159c0*/  STL [R1+0x80], R0 ;  /* 0x0000800001007387 */ /* 0x0009e20000100800 */
[----:B-1----:R-:W-:-:S13]  /*159d0*/  LOP3.LUT P0, RZ, R2, 0xff, RZ, 0xc0, !PT ;  /* 0x000000ff02ff7812 */ /* 0x002fda000780c0ff */
[----:B------:R4:W-:Y:S04]  /*159e0*/  @!P0 STS [0x28100], R14 ;  /* 0x0281000eff008388 */ /* 0x0009e80000000800 */
[----:B------:R-:W-:Y:S06]  /*159f0*/  BAR.ARV 0x5, 0x100 ;  /* 0x0144000000007b1d */ /* 0x000fec0000002000 */
.L_x_2728:
[----:B--2-4-:R-:W2:Y:S02]  /*15a00*/  LDL R0, [R1+0x80] ;  /* 0x0000800001007983 */ /* 0x014ea40000100800 */
[----:B--2---:R-:W-:-:S13]  /*15a10*/  ISETP.GE.AND P0, PT, R0, c[0x0][0x538], PT ;  /* 0x00014e0000007a0c */ /* 0x004fda0003f06270 */
[----:B-1-3-5:R-:W-:Y:S01]  /*15a20*/  @P0 CALL.REL.NOINC `(.L_x_2730) ;  /* 0x0000001000000944 */ /* 0x02afe20003c00000 */
[----:B------:R-:W-:Y:S05]  /*15a30*/  BRA `(.L_x_2731) ;  /* 0xfffeb48000007947 */ /* 0x000fea000383ffff */
.L_x_2730:
[----:B------:R-:W-:Y:S05]  /*15a40*/  EXIT ;  /* 0x000000000000794d */ /* 0x000fea0003800000 */
.L_x_2680:
[----:B------:R-:W-:Y:S01]  /*15a50*/  IMAD.MOV.U32 R0, RZ, RZ, R5 ;  /* 0x000000ffff007224 */ /* 0x000fe200078e0005 */
[----:B------:R-:W-:Y:S01]  /*15a60*/  MOV R44, RZ ;  /* 0x000000ff002c7202 */ /* 0x000fe20000000f00 */
[----:B------:R-:W-:Y:S01]  /*15a70*/  IMAD.MOV.U32 R3, RZ, RZ, 0x181f ;  /* 0x0000181fff037424 */ /* 0x000fe200078e00ff */
[----:B------:R-:W-:Y:S02]  /*15a80*/  MOV R2, 0x15aa0 ;  /* 0x00015aa000027802 */ /* 0x000fe40000000f00 */
[----:B-1---5:R-:W-:Y:S05]  /*15a90*/  CALL.REL.NOINC `($__internal_44_$__cuda_sm70_shflsync_idx_p) ;  /* 0x00002ba000007944 */ /* 0x022fea0003c00000 */
[----:B-----5:R-:W-:Y:S01]  /*15aa0*/  MOV R4, R0 ;  /* 0x0000000000047202 */ /* 0x020fe20000000f00 */
[----:B-1----:R-:W-:Y:S05]  /*15ab0*/  BRA `(.L_x_2732) ;  /* 0xfffec31000007947 */ /* 0x002fea000383ffff */
.L_x_2681:
[----:B------:R-:W-:Y:S01]  /*15ac0*/  IMAD.MOV.U32 R0, RZ, RZ, R13 ;  /* 0x000000ffff007224 */ /* 0x000fe200078e000d */
[----:B------:R-:W-:Y:S01]  /*15ad0*/  MOV R44, RZ ;  /* 0x000000ff002c7202 */ /* 0x000fe20000000f00 */
[----:B------:R-:W-:Y:S01]  /*15ae0*/  IMAD.MOV.U32 R3, RZ, RZ, 0x181f ;  /* 0x0000181fff037424 */ /* 0x000fe200078e00ff */
[----:B------:R-:W-:Y:S02]  /*15af0*/  MOV R2, 0x15b10 ;  /* 0x00015b1000027802 */ /* 0x000fe40000000f00 */
[----:B-123-5:R-:W-:Y:S05]  /*15b00*/  CALL.REL.NOINC `($__internal_44_$__cuda_sm70_shflsync_idx_p) ;  /* 0x00002b3000007944 */ /* 0x02efea0003c00000 */
[----:B-1---5:R-:W-:Y:S05]  /*15b10*/  BRA `(.L_x_2733) ;  /* 0xfffec2d000007947 */ /* 0x022fea000383ffff */
.L_x_2684:
[----:B------:R-:W-:Y:S01]  /*15b20*/  IMAD.MOV.U32 R0, RZ, RZ, R5 ;  /* 0x000000ffff007224 */ /* 0x000fe200078e0005 */
[----:B------:R-:W-:Y:S01]  /*15b30*/  MOV R44, 0x1 ;  /* 0x00000001002c7802 */ /* 0x000fe20000000f00 */
[----:B-1----:R-:W-:Y:S01]  /*15b40*/  IMAD.MOV.U32 R3, RZ, RZ, 0x181f ;  /* 0x0000181fff037424 */ /* 0x002fe200078e00ff */
[----:B------:R-:W-:-:S02]  /*15b50*/  MOV R2, 0x15b70 ;  /* 0x00015b7000027802 */ /* 0x000fc40000000f00 */
[----:B---3-5:R-:W-:Y:S05]  /*15b60*/  CALL.REL.NOINC `($__internal_44_$__cuda_sm70_shflsync_idx_p) ;  /* 0x00002ad000007944 */ /* 0x028fea0003c00000 */
[----:B-----5:R-:W-:Y:S01]  /*15b70*/  IMAD.MOV.U32 R4, RZ, RZ, R0 ;  /* 0x000000ffff047224 */ /* 0x020fe200078e0000 */
[----:B------:R-:W-:Y:S01]  /*15b80*/  MOV R44, 0x1 ;  /* 0x00000001002c7802 */ /* 0x000fe20000000f00 */
[----:B------:R-:W-:Y:S01]  /*15b90*/  IMAD.MOV.U32 R0, RZ, RZ, R13 ;  /* 0x000000ffff007224 */ /* 0x000fe200078e000d */
[----:B------:R-:W-:-:S02]  /*15ba0*/  MOV R3, 0x181f ;  /* 0x0000181f00037802 */ /* 0x000fc40000000f00 */
[----:B------:R-:W-:Y:S02]  /*15bb0*/  MOV R2, 0x15bd0 ;  /* 0x00015bd000027802 */ /* 0x000fe40000000f00 */
[----:B-1----:R-:W-:Y:S05]  /*15bc0*/  CALL.REL.NOINC `($__internal_44_$__cuda_sm70_shflsync_idx_p) ;  /* 0x00002a7000007944 */ /* 0x002fea0003c00000 */
[----:B-1---5:R-:W-:Y:S05]  /*15bd0*/  BRA `(.L_x_2734) ;  /* 0xfffec47000007947 */ /* 0x022fea000383ffff */
.L_x_2687:
[----:B----4-:R-:W-:Y:S01]  /*15be0*/  IMAD.MOV.U32 R0, RZ, RZ, R5 ;  /* 0x000000ffff007224 */ /* 0x010fe200078e0005 */
[----:B------:R-:W-:Y:S01]  /*15bf0*/  MOV R44, 0x2 ;  /* 0x00000002002c7802 */ /* 0x000fe20000000f00 */
[----:B-1----:R-:W-:Y:S01]  /*15c00*/  IMAD.MOV.U32 R3, RZ, RZ, 0x181f ;  /* 0x0000181fff037424 */ /* 0x002fe200078e00ff */
[----:B------:R-:W-:Y:S02]  /*15c10*/  MOV R2, 0x15c30 ;  /* 0x00015c3000027802 */ /* 0x000fe40000000f00 */
[----:B--23-5:R-:W-:Y:S05]  /*15c20*/  CALL.REL.NOINC `($__internal_44_$__cuda_sm70_shflsync_idx_p) ;  /* 0x00002a1000007944 */ /* 0x02cfea0003c00000 */
[----:B-----5:R-:W-:Y:S01]  /*15c30*/  MOV R4, R0 ;  /* 0x0000000000047202 */ /* 0x020fe20000000f00 */
[----:B-1----:R-:W-:Y:S05]  /*15c40*/  BRA `(.L_x_2735) ;  /* 0xfffec5e000007947 */ /* 0x002fea000383ffff */
.L_x_2688:
[----:B----4-:R-:W-:Y:S01]  /*15c50*/  IMAD.MOV.U32 R0, RZ, RZ, R13 ;  /* 0x000000ffff007224 */ /* 0x010fe200078e000d */
[----:B------:R-:W-:Y:S01]  /*15c60*/  MOV R44, 0x2 ;  /* 0x00000002002c7802 */ /* 0x000fe20000000f00 */
[----:B-1----:R-:W-:Y:S01]  /*15c70*/  IMAD.MOV.U32 R3, RZ, RZ, 0x181f ;  /* 0x0000181fff037424 */ /* 0x002fe200078e00ff */
[----:B------:R-:W-:Y:S02]  /*15c80*/  MOV R2, 0x15ca0 ;  /* 0x00015ca000027802 */ /* 0x000fe40000000f00 */
[----:B--23-5:R-:W-:Y:S05]  /*15c90*/  CALL.REL.NOINC `($__internal_44_$__cuda_sm70_shflsync_idx_p) ;  /* 0x000029a000007944 */ /* 0x02cfea0003c00000 */
[----:B-1---5:R-:W-:Y:S05]  /*15ca0*/  BRA `(.L_x_2736) ;  /* 0xfffec5a000007947 */ /* 0x022fea000383ffff */
.L_x_2691:
[----:B--2---:R-:W-:Y:S01]  /*15cb0*/  IMAD.MOV.U32 R0, RZ, RZ, R5 ;  /* 0x000000ffff007224 */ /* 0x004fe200078e0005 */
[----:B------:R-:W-:Y:S01]  /*15cc0*/  MOV R44, 0x3 ;  /* 0x00000003002c7802 */ /* 0x000fe20000000f00 */
[----:B-1----:R-:W-:Y:S01]  /*15cd0*/  IMAD.MOV.U32 R3, RZ, RZ, 0x181f ;  /* 0x0000181fff037424 */ /* 0x002fe200078e00ff */
[----:B------:R-:W-:-:S02]  /*15ce0*/  MOV R2, 0x15d00 ;  /* 0x00015d0000027802 */ /* 0x000fc40000000f00 */
[----:B---345:R-:W-:Y:S05]  /*15cf0*/  CALL.REL.NOINC `($__internal_44_$__cuda_sm70_shflsync_idx_p) ;  /* 0x0000294000007944 */ /* 0x038fea0003c00000 */
[----:B-----5:R-:W-:Y:S01]  /*15d00*/  IMAD.MOV.U32 R4, RZ, RZ, R0 ;  /* 0x000000ffff047224 */ /* 0x020fe200078e0000 */
[----:B------:R-:W-:Y:S01]  /*15d10*/  MOV R44, 0x3 ;  /* 0x00000003002c7802 */ /* 0x000fe20000000f00 */
[----:B------:R-:W-:Y:S01]  /*15d20*/  IMAD.MOV.U32 R0, RZ, RZ, R13 ;  /* 0x000000ffff007224 */ /* 0x000fe200078e000d */
[----:B------:R-:W-:-:S02]  /*15d30*/  MOV R3, 0x181f ;  /* 0x0000181f00037802 */ /* 0x000fc40000000f00 */
[----:B------:R-:W-:Y:S02]  /*15d40*/  MOV R2, 0x15d60 ;  /* 0x00015d6000027802 */ /* 0x000fe40000000f00 */
[----:B-1----:R-:W-:Y:S05]  /*15d50*/  CALL.REL.NOINC `($__internal_44_$__cuda_sm70_shflsync_idx_p) ;  /* 0x000028e000007944 */ /* 0x002fea0003c00000 */
[----:B-1---5:R-:W-:Y:S05]  /*15d60*/  BRA `(.L_x_2737) ;  /* 0xfffec6d000007947 */ /* 0x022fea000383ffff */
.L_x_2694:
[----:B------:R-:W-:Y:S01]  /*15d70*/  IMAD.MOV.U32 R0, RZ, RZ, R5 ;  /* 0x000000ffff007224 */ /* 0x000fe200078e0005 */
[----:B------:R-:W-:Y:S01]  /*15d80*/  MOV R44, RZ ;  /* 0x000000ff002c7202 */ /* 0x000fe20000000f00 */
[----:B------:R-:W-:Y:S01]  /*15d90*/  IMAD.MOV.U32 R3, RZ, RZ, 0x181f ;  /* 0x0000181fff037424 */ /* 0x000fe200078e00ff */
[----:B------:R-:W-:Y:S02]  /*15da0*/  MOV R2, 0x15dc0 ;  /* 0x00015dc000027802 */ /* 0x000fe40000000f00 */
[----:B-1----:R-:W-:Y:S05]  /*15db0*/  CALL.REL.NOINC `($__internal_44_$__cuda_sm70_shflsync_idx_p) ;  /* 0x0000288000007944 */ /* 0x002fea0003c00000 */
[----:B-----5:R-:W-:Y:S01]  /*15dc0*/  MOV R4, R0 ;  /* 0x0000000000047202 */ /* 0x020fe20000000f00 */
[----:B-1----:R-:W-:Y:S05]  /*15dd0*/  BRA `(.L_x_2738) ;  /* 0xfffef2c000007947 */ /* 0x002fea000383ffff */
.L_x_2695:
[----:B------:R-:W-:Y:S01]  /*15de0*/  IMAD.MOV.U32 R0, RZ, RZ, R22 ;  /* 0x000000ffff007224 */ /* 0x000fe200078e0016 */
[----:B------:R-:W-:Y:S01]  /*15df0*/  MOV R44, RZ ;  /* 0x000000ff002c7202 */ /* 0x000fe20000000f00 */
[----:B------:R-:W-:Y:S01]  /*15e00*/  IMAD.MOV.U32 R3, RZ, RZ, 0x181f ;  /* 0x0000181fff037424 */ /* 0x000fe200078e00ff */
[----:B------:R-:W-:Y:S02]  /*15e10*/  MOV R2, 0x15e30 ;  /* 0x00015e3000027802 */ /* 0x000fe40000000f00 */
[----:B-123--:R-:W-:Y:S05]  /*15e20*/  CALL.REL.NOINC `($__internal_44_$__cuda_sm70_shflsync_idx_p) ;  /* 0x0000281000007944 */ /* 0x00efea0003c00000 */
[----:B------:R-:W2:Y:S04]  /*15e30*/  LDL R2, [R1+0xc] ;  /* 0x00000c0001027983 */ /* 0x000ea80000100800 */
[----:B------:R-:W3:Y:S04]  /*15e40*/  LDL R14, [R1+0x28] ;  /* 0x00002800010e7983 */ /* 0x000ee80000100800 */
[----:B------:R-:W4:Y:S04]  /*15e50*/  LDL R13, [R1+0x24] ;  /* 0x00002400010d7983 */ /* 0x000f280000100800 */
[----:B------:R-:W4:Y:S01]  /*15e60*/  LDL R12, [R1+0x20] ;  /* 0x00002000010c7983 */ /* 0x000f220000100800 */
[C---:B------:R-:W-:Y:S01]  /*15e70*/  IADD3 R10, P1, R0.reuse, R137, RZ ;  /* 0x00000089000a7210 */ /* 0x040fe20007f3e0ff */
[----:B------:R-:W-:Y:S01]  /*15e80*/  IMAD.MOV.U32 R44, RZ, RZ, 0x1 ;  /* 0x00000001ff2c7424 */ /* 0x000fe200078e00ff */
[----:B------:R-:W-:-:S02]  /*15e90*/  IADD3 R8, P0, R0, R138, RZ ;  /* 0x0000008a00087210 */ /* 0x000fc40007f1e0ff */
[----:B------:R-:W-:Y:S01]  /*15ea0*/  IADD3 R6, P5, R0, R139, RZ ;  /* 0x0000008b00067210 */ /* 0x000fe20007fbe0ff */
[C---:B-----5:R-:W-:Y:S02]  /*15eb0*/  IMAD.X R11, R4.reuse, 0x1, R128, P1 ;  /* 0x00000001040b7824 */ /* 0x060fe400008e0680 */
[C---:B------:R-:W-:Y:S02]  /*15ec0*/  IMAD.X R9, R4.reuse, 0x1, R129, P0 ;  /* 0x0000000104097824 */ /* 0x040fe400000e0681 */
[----:B------:R-:W-:Y:S01]  /*15ed0*/  IMAD.X R7, R4, 0x1, R130, P5 ;  /* 0x0000000104077824 */ /* 0x000fe200028e0682 */
[----:B--2---:R-:W-:Y:S02]  /*15ee0*/  ISETP.GE.AND P3, PT, R2, c[0x0][0x1d4], PT ;  /* 0x0000750002007a0c */ /* 0x004fe40003f66270 */
[----:B------:R-:W-:Y:S01]  /*15ef0*/  IADD3 R2, P4, R0, R140, RZ ;  /* 0x0000008c00027210 */ /* 0x000fe20007f9e0ff */
[----:B------:R-:W-:Y:S01]  /*15f00*/  IMAD.MOV.U32 R0, RZ, RZ, R5 ;  /* 0x000000ffff007224 */ /* 0x000fe200078e0005 */
[----:B---3--:R-:W-:-:S03]  /*15f10*/  ISETP.GE.AND P2, PT, R14, c[0x0][0x1d4], PT ;  /* 0x000075000e007a0c */ /* 0x008fc60003f46270 */
[----:B------:R-:W-:Y:S01]  /*15f20*/  IMAD.X R3, R4, 0x1, R131, P4 ;  /* 0x0000000104037824 */ /* 0x000fe200020e0683 */
[----:B----4-:R-:W-:Y:S02]  /*15f30*/  ISETP.GE.AND P1, PT, R13, c[0x0][0x1d4], PT ;  /* 0x000075000d007a0c */ /* 0x010fe40003f26270 */
[----:B------:R-:W-:Y:S02]  /*15f40*/  SEL R14, RZ, 0x10, P2 ;  /* 0x00000010ff0e7807 */ /* 0x000fe40001000000 */
[----:B------:R-:W-:Y:S01]  /*15f50*/  ISETP.GE.AND P0, PT, R12, c[0x0][0x1d4], PT ;  /* 0x000075000c007a0c */ /* 0x000fe20003f06270 */
[----:B------:R-:W-:Y:S01]  /*15f60*/  @!PT LDS RZ, [RZ] ;  /* 0x00000000fffff984 */ /* 0x000fe20000000800 */
[----:B------:R-:W-:Y:S01]  /*15f70*/  @!PT LDS RZ, [RZ] ;  /* 0x00000000fffff984 */ /* 0x000fe20000000800 */
[----:B------:R-:W-:Y:S01]  /*15f80*/  @!PT LDS RZ, [RZ] ;  /* 0x00000000fffff984 */ /* 0x000fe20000000800 */
[----:B------:R2:W-:Y:S01]  /*15f90*/  LDGSTS.E.BYPASS.LTC128B.128 [R251+0xc100], [R10.64], !P3 ;  /* 0x0c1000000afb7fae */ /* 0x0005e2000d901d46 */
[----:B------:R-:W-:Y:S02]  /*15fa0*/  SEL R13, RZ, 0x10, P1 ;  /* 0x00000010ff0d7807 */ /* 0x000fe40000800000 */
[----:B------:R-:W-:Y:S01]  /*15fb0*/  SEL R12, RZ, 0x10, P0 ;  /* 0x00000010ff0c7807 */ /* 0x000fe20000000000 */
[----:B------:R2:W-:Y:S04]  /*15fc0*/  LDGSTS.E.BYPASS.LTC128B.128 [R251+0xf100], [R8.64], !P2 ;  /* 0x0f10000008fb7fae */ /* 0x0005e8000d101d46 */
[----:B------:R3:W-:Y:S04]  /*15fd0*/  LDGSTS.E.BYPASS.LTC128B.128 [R251+0x12100], [R6.64], !P1 ;  /* 0x1210000006fb7fae */ /* 0x0007e8000c901d46 */
[----:B------:R4:W-:Y:S01]  /*15fe0*/  LDGSTS.E.BYPASS.LTC128B.128 [R251+0x15100], [R2.64], !P0 ;  /* 0x1510000002fb7fae */ /* 0x0009e2000c101d46 */
[----:B---3--:R-:W-:Y:S01]  /*15ff0*/  SEL R7, RZ, 0x10, P3 ;  /* 0x00000010ff077807 */ /* 0x008fe20001800000 */
[----:B----4-:R-:W-:Y:S01]  /*16000*/  IMAD.MOV.U32 R3, RZ, RZ, 0x181f ;  /* 0x0000181fff037424 */ /* 0x010fe200078e00ff */
[----:B------:R-:W-:-:S02]  /*16010*/  MOV R2, 0x16030 ;  /* 0x0001603000027802 */ /* 0x000fc40000000f00 */
[----:B-12---:R-:W-:Y:S05]  /*16020*/  CALL.REL.NOINC `($__internal_44_$__cuda_sm70_shflsync_idx_p) ;  /* 0x0000261000007944 */ /* 0x006fea0003c00000 */
[----:B-----5:R-:W-:Y:S01]  /*16030*/  IMAD.MOV.U32 R4, RZ, RZ, R0 ;  /* 0x000000ffff047224 */ /* 0x020fe200078e0000 */
[----:B------:R-:W-:Y:S01]  /*16040*/  MOV R44, 0x1 ;  /* 0x00000001002c7802 */ /* 0x000fe20000000f00 */
[----:B------:R-:W-:Y:S01]  /*16050*/  IMAD.MOV.U32 R0, RZ, RZ, R22 ;  /* 0x000000ffff007224 */ /* 0x000fe200078e0016 */
[----:B------:R-:W-:-:S02]  /*16060*/  MOV R3, 0x181f ;  /* 0x0000181f00037802 */ /* 0x000fc40000000f00 */
[----:B------:R-:W-:Y:S02]  /*16070*/  MOV R2, 0x16090 ;  /* 0x0001609000027802 */ /* 0x000fe40000000f00 */
[----:B-1----:R-:W-:Y:S05]  /*16080*/  CALL.REL.NOINC `($__internal_44_$__cuda_sm70_shflsync_idx_p) ;  /* 0x000025b000007944 */ /* 0x002fea0003c00000 */
[C---:B------:R-:W-:Y:S01]  /*16090*/  IADD3 R2, -R7.reuse, 0x10, RZ ;  /* 0x0000001007027810 */ /* 0x040fe20007ffe1ff */
[----:B------:R-:W-:Y:S01]  /*160a0*/  IMAD.MOV.U32 R44, RZ, RZ, 0x2 ;  /* 0x00000002ff2c7424 */ /* 0x000fe200078e00ff */
[----:B------:R-:W-:Y:S02]  /*160b0*/  ISETP.NE.U32.AND P2, PT, R7, RZ, PT ;  /* 0x000000ff0700720c */ /* 0x000fe40003f45070 */
[----:B------:R-:W-:Y:S02]  /*160c0*/  LOP3.LUT R2, R2, 0xf, RZ, 0xc0, !PT ;  /* 0x0000000f02027812 */ /* 0x000fe400078ec0ff */
[----:B------:R-:W-:Y:S02]  /*160d0*/  IADD3 R8, -R13, 0x10, RZ ;  /* 0x000000100d087810 */ /* 0x000fe40007ffe1ff */
[----:B------:R-:W-:Y:S02]  /*160e0*/  IADD3 R2, P1, P0, R2, R0, R137 ;  /* 0x0000000002027210 */ /* 0x000fe4000783e089 */
[----:B------:R-:W-:-:S02]  /*160f0*/  LOP3.LUT R8, R8, 0xf, RZ, 0xc0, !PT ;  /* 0x0000000f08087812 */ /* 0x000fc400078ec0ff */
[----:B-----5:R-:W-:Y:S02]  /*16100*/  IADD3.X R3, RZ, R4, R128, P1, P0 ;  /* 0x00000004ff037210 */ /* 0x020fe40000fe0480 */
[----:B------:R-:W-:Y:S02]  /*16110*/  IADD3 R6, -R12, 0x10, RZ ;  /* 0x000000100c067810 */ /* 0x000fe40007ffe1ff */
[----:B------:R-:W-:Y:S01]  /*16120*/  ISETP.NE.U32.AND P3, PT, R13, RZ, PT ;  /* 0x000000ff0d00720c */ /* 0x000fe20003f65070 */
[----:B------:R-:W-:Y:S01]  /*16130*/  @!PT LDS RZ, [RZ] ;  /* 0x00000000fffff984 */ /* 0x000fe20000000800 */
[----:B------:R-:W-:Y:S01]  /*16140*/  @!PT LDS RZ, [RZ] ;  /* 0x00000000fffff984 */ /* 0x000fe20000000800 */
[----:B------:R-:W-:Y:S01]  /*16150*/  @!PT LDS RZ, [RZ] ;  /* 0x00000000fffff984 */ /* 0x000fe20000000800 */
[----:B------:R2:W-:Y:S01]  /*16160*/  LDGSTS.E.BYPASS.LTC128B.128.ZFILL [R251+0xd100], [R2.64], P2 ;  /* 0x0d10000002fb7fae */ /* 0x0005e20009141d46 */
[C---:B------:R-:W-:Y:S02]  /*16170*/  ISETP.NE.U32.AND P2, PT, R14.reuse, RZ, PT ;  /* 0x000000ff0e00720c */ /* 0x040fe40003f45070 */
[----:B--2---:R-:W-:-:S04]  /*16180*/  IADD3 R2, -R14, 0x10, RZ ;  /* 0x000000100e027810 */ /* 0x004fc80007ffe1ff */
[----:B------:R-:W-:-:S04]  /*16190*/  LOP3.LUT R2, R2, 0xf, RZ, 0xc0, !PT ;  /* 0x0000000f02027812 */ /* 0x000fc800078ec0ff */
[----:B------:R-:W-:-:S04]  /*161a0*/  IADD3 R2, P1, P0, R2, R0, R138 ;  /* 0x0000000002027210 */ /* 0x000fc8000783e08a */
[----:B------:R-:W-:Y:S02]  /*161b0*/  IADD3.X R3, RZ, R4, R129, P1, P0 ;  /* 0x00000004ff037210 */ /* 0x000fe40000fe0481 */
[----:B------:R-:W-:-:S03]  /*161c0*/  IADD3 R8, P1, P0, R8, R0, R139 ;  /* 0x0000000008087210 */ /* 0x000fc6000783e08b */
[----:B------:R2:W-:Y:S01]  /*161d0*/  LDGSTS.E.BYPASS.LTC128B.128.ZFILL [R251+0x10100], [R2.64], P2 ;  /* 0x1010000002fb7fae */ /* 0x0005e20009141d46 */
[----:B------:R-:W-:Y:S02]  /*161e0*/  ISETP.NE.U32.AND P2, PT, R12, RZ, PT ;  /* 0x000000ff0c00720c */ /* 0x000fe40003f45070 */
[----:B------:R-:W-:-:S05]  /*161f0*/  IADD3.X R9, RZ, R4, R130, P1, P0 ;  /* 0x00000004ff097210 */ /* 0x000fca0000fe0482 */
[----:B------:R3:W-:Y:S01]  /*16200*/  LDGSTS.E.BYPASS.LTC128B.128.ZFILL [R251+0x13100], [R8.64], P3 ;  /* 0x1310000008fb7fae */ /* 0x0007e20009941d46 */
[----:B--2---:R-:W-:-:S04]  /*16210*/  LOP3.LUT R2, R6, 0xf, RZ, 0xc0, !PT ;  /* 0x0000000f06027812 */ /* 0x004fc800078ec0ff */
[----:B------:R-:W-:Y:S01]  /*16220*/  IADD3 R2, P1, P0, R2, R0, R140 ;  /* 0x0000000002027210 */ /* 0x000fe2000783e08c */
[----:B------:R-:W-:-:S03]  /*16230*/  IMAD.MOV.U32 R0, RZ, RZ, R5 ;  /* 0x000000ffff007224 */ /* 0x000fc600078e0005 */
[----:B------:R-:W-:-:S05]  /*16240*/  IADD3.X R3, RZ, R4, R131, P1, P0 ;  /* 0x00000004ff037210 */ /* 0x000fca0000fe0483 */
[----:B------:R2:W-:Y:S02]  /*16250*/  LDGSTS.E.BYPASS.LTC128B.128.ZFILL [R251+0x16100], [R2.64], P2 ;  /* 0x1610000002fb7fae */ /* 0x0005e40009141d46 */
[----:B--2---:R-:W-:Y:S01]  /*16260*/  IMAD.MOV.U32 R3, RZ, RZ, 0x181f ;  /* 0x0000181fff037424 */ /* 0x004fe200078e00ff */
[----:B------:R-:W-:Y:S02]  /*16270*/  MOV R2, 0x16290 ;  /* 0x0001629000027802 */ /* 0x000fe40000000f00 */
[----:B-1-3--:R-:W-:Y:S05]  /*16280*/  CALL.REL.NOINC `($__internal_44_$__cuda_sm70_shflsync_idx_p) ;  /* 0x000023b000007944 */ /* 0x00afea0003c00000 */
[----:B-----5:R-:W-:Y:S01]  /*16290*/  IMAD.MOV.U32 R4, RZ, RZ, R0 ;  /* 0x000000ffff047224 */ /* 0x020fe200078e0000 */
[----:B------:R-:W-:Y:S01]  /*162a0*/  MOV R44, 0x2 ;  /* 0x00000002002c7802 */ /* 0x000fe20000000f00 */
[----:B------:R-:W-:Y:S01]  /*162b0*/  IMAD.MOV.U32 R0, RZ, RZ, R22 ;  /* 0x000000ffff007224 */ /* 0x000fe200078e0016 */
[----:B------:R-:W-:Y:S02]  /*162c0*/  MOV R3, 0x181f ;  /* 0x0000181f00037802 */ /* 0x000fe40000000f00 */
[----:B------:R-:W-:Y:S02]  /*162d0*/  MOV R2, 0x162f0 ;  /* 0x000162f000027802 */ /* 0x000fe40000000f00 */
[----:B-1----:R-:W-:Y:S05]  /*162e0*/  CALL.REL.NOINC `($__internal_44_$__cuda_sm70_shflsync_idx_p) ;  /* 0x0000235000007944 */ /* 0x002fea0003c00000 */
[----:B-1---5:R-:W-:Y:S05]  /*162f0*/  BRA `(.L_x_2739) ;  /* 0xfffef04000007947 */ /* 0x022fea000383ffff */
.L_x_2696:
[----:B------:R-:W-:Y:S01]  /*16300*/  IMAD.MOV.U32 R0, RZ, RZ, R4 ;  /* 0x000000ffff007224 */ /* 0x000fe200078e0004 */
[----:B------:R-:W-:Y:S01]  /*16310*/  MOV R44, RZ ;  /* 0x000000ff002c7202 */ /* 0x000fe20000000f00 */
[----:B-1----:R-:W-:Y:S01]  /*16320*/  IMAD.MOV.U32 R3, RZ, RZ, 0x1c1f ;  /* 0x00001c1fff037424 */ /* 0x002fe200078e00ff */
[----:B------:R-:W-:-:S02]  /*16330*/  MOV R2, 0x16350 ;  /* 0x0001635000027802 */ /* 0x000fc40000000f00 */
[----:B------:R-:W-:Y:S05]  /*16340*/  CALL.REL.NOINC `($__internal_44_$__cuda_sm70_shflsync_idx_p) ;  /* 0x000022f000007944 */ /* 0x000fea0003c00000 */
[----:B-1---5:R-:W-:Y:S05]  /*16350*/  BRA `(.L_x_2740) ;  /* 0xfffef2a000007947 */ /* 0x022fea000383ffff */
.L_x_2697:
[----:B------:R-:W-:Y:S01]  /*16360*/  IMAD.MOV.U32 R0, RZ, RZ, R4 ;  /* 0x000000ffff007224 */ /* 0x000fe200078e0004 */
[----:B------:R-:W-:Y:S01]  /*16370*/  MOV R44, 0x1 ;  /* 0x00000001002c7802 */ /* 0x000fe20000000f00 */
[----:B-1----:R-:W-:Y:S01]  /*16380*/  IMAD.MOV.U32 R3, RZ, RZ, 0x1c1f ;  /* 0x00001c1fff037424 */ /* 0x002fe200078e00ff */
[----:B------:R-:W-:-:S02]  /*16390*/  MOV R2, 0x163b0 ;  /* 0x000163b000027802 */ /* 0x000fc40000000f00 */
[----:B--2---:R-:W-:Y:S05]  /*163a0*/  CALL.REL.NOINC `($__internal_44_$__cuda_sm70_shflsync_idx_p) ;  /* 0x0000229000007944 */ /* 0x004fea0003c00000 */
        /* <DEDUP_REMOVED lines=33> */
[C---:B------:R-:W-:Y:S02]  /*165c0*/  ISETP.GT.AND P0, PT, R0.reuse, 0x21, PT ;  /* 0x000000210000780c */ /* 0x040fe40003f04270 */
        /* <DEDUP_REMOVED lines=55> */
[----:B------:R-:W-:Y:S01]  /*16940*/  ISETP.GT.AND P0, PT, R0, 0x59, PT ;  /* 0x000000590000780c */ /* 0x000fe20003f04270 */
[----:B------:R-:W-:Y:S01]  /*16950*/  IMAD.MOV.U32 R0, RZ, RZ, 0x2 ;  /* 0x00000002ff007424 */ /* 0x000fe200078e00ff */
[----:B------:R-:W-:Y:S02]  /*16960*/  FSEL R89, R31, -INF , P1 ;  /* 0xff8000001f597808 */ /* 0x000fe40000800000 */
[----:B------:R-:W-:-:S02]  /*16970*/  FMNMX.FTZ R24, R90, R24, !PT ;  /* 0x000000185a187209 */ /* 0x000fc40007810000 */
[----:B------:R-:W-:Y:S02]  /*16980*/  FMNMX.FTZ R132, R107, R132, !PT ;  /* 0x000000846b847209 */ /* 0x000fe40007810000 */
[----:B------:R-:W-:Y:S02]  /*16990*/  FSEL R88, R30, -INF , P0 ;  /* 0xff8000001e587808 */ /* 0x000fe40000000000 */
[----:B------:R-:W-:Y:S01]  /*169a0*/  FMNMX.FTZ R24, R89, R24, !PT ;  /* 0x0000001859187209 */ /* 0x000fe20007810000 */
[----:B-----5:R-:W-:Y:S01]  /*169b0*/  IMAD.MOV.U32 R4, RZ, RZ, R132 ;  /* 0x000000ffff047224 */ /* 0x020fe200078e0084 */
[----:B------:R-:W-:Y:S02]  /*169c0*/  MOV R2, 0x169f0 ;  /* 0x000169f000027802 */ /* 0x000fe40000000f00 */
[----:B------:R-:W-:Y:S02]  /*169d0*/  FMNMX.FTZ R24, R88, R24, !PT ;  /* 0x0000001858187209 */ /* 0x000fe40007810000 */
[----:B-1----:R-:W-:Y:S05]  /*169e0*/  CALL.REL.NOINC `($__internal_43_$__cuda_sm70_shflsync_bfly_p) ;  /* 0x00001bf000007944 */ /* 0x002fea0003c00000 */
[----:B------:R-:W-:Y:S01]  /*169f0*/  FMNMX.FTZ R132, R132, R0, !PT ;  /* 0x0000000084847209 */ /* 0x000fe20007810000 */
[----:B------:R-:W-:Y:S01]  /*16a00*/  IMAD.MOV.U32 R0, RZ, RZ, 0x1 ;  /* 0x00000001ff007424 */ /* 0x000fe200078e00ff */
[----:B------:R-:W-:-:S03]  /*16a10*/  MOV R2, 0x16a40 ;  /* 0x00016a4000027802 */ /* 0x000fc60000000f00 */
[----:B------:R-:W-:Y:S02]  /*16a20*/  IMAD.MOV.U32 R4, RZ, RZ, R132 ;  /* 0x000000ffff047224 */ /* 0x000fe400078e0084 */
[----:B------:R-:W-:Y:S05]  /*16a30*/  CALL.REL.NOINC `($__internal_43_$__cuda_sm70_shflsync_bfly_p) ;  /* 0x00001ba000007944 */ /* 0x000fea0003c00000 */
[----:B------:R-:W-:Y:S01]  /*16a40*/  FMNMX.FTZ R132, R132, R0, !PT ;  /* 0x0000000084847209 */ /* 0x000fe20007810000 */
[----:B------:R-:W-:Y:S01]  /*16a50*/  IMAD.MOV.U32 R4, RZ, RZ, R24 ;  /* 0x000000ffff047224 */ /* 0x000fe200078e0018 */
[----:B------:R-:W-:Y:S01]  /*16a60*/  MOV R2, 0x16a90 ;  /* 0x00016a9000027802 */ /* 0x000fe20000000f00 */
[----:B------:R-:W-:Y:S02]  /*16a70*/  IMAD.MOV.U32 R0, RZ, RZ, 0x2 ;  /* 0x00000002ff007424 */ /* 0x000fe400078e00ff */
[----:B------:R-:W-:Y:S05]  /*16a80*/  CALL.REL.NOINC `($__internal_43_$__cuda_sm70_shflsync_bfly_p) ;  /* 0x00001b5000007944 */ /* 0x000fea0003c00000 */
[----:B------:R-:W-:Y:S01]  /*16a90*/  FMNMX.FTZ R24, R24, R0, !PT ;  /* 0x0000000018187209 */ /* 0x000fe20007810000 */
[----:B------:R-:W-:Y:S01]  /*16aa0*/  IMAD.MOV.U32 R0, RZ, RZ, 0x1 ;  /* 0x00000001ff007424 */ /* 0x000fe200078e00ff */
[----:B------:R-:W-:-:S03]  /*16ab0*/  MOV R2, 0x16ae0 ;  /* 0x00016ae000027802 */ /* 0x000fc60000000f00 */
[----:B------:R-:W-:Y:S02]  /*16ac0*/  IMAD.MOV.U32 R4, RZ, RZ, R24 ;  /* 0x000000ffff047224 */ /* 0x000fe400078e0018 */
[----:B------:R-:W-:Y:S05]  /*16ad0*/  CALL.REL.NOINC `($__internal_43_$__cuda_sm70_shflsync_bfly_p) ;  /* 0x00001b0000007944 */ /* 0x000fea0003c00000 */
[----:B------:R-:W-:Y:S01]  /*16ae0*/  MOV R3, R0 ;  /* 0x0000000000037202 */ /* 0x000fe20000000f00 */
[----:B------:R-:W-:Y:S05]  /*16af0*/  BRA `(.L_x_2741) ;  /* 0xfffef4b000007947 */ /* 0x000fea000383ffff */
.L_x_2701:
[----:B------:R-:W-:Y:S01]  /*16b00*/  MOV R44, RZ ;  /* 0x000000ff002c7202 */ /* 0x000fe20000000f00 */
[----:B------:R-:W-:Y:S01]  /*16b10*/  IMAD.MOV.U32 R0, RZ, RZ, R5 ;  /* 0x000000ffff007224 */ /* 0x000fe200078e0005 */
[----:B------:R-:W-:Y:S01]  /*16b20*/  MOV R2, 0x16b50 ;  /* 0x00016b5000027802 */ /* 0x000fe20000000f00 */
[----:B------:R-:W-:Y:S02]  /*16b30*/  IMAD.MOV.U32 R3, RZ, RZ, 0x181f ;  /* 0x0000181fff037424 */ /* 0x000fe400078e00ff */
[----:B------:R-:W-:Y:S05]  /*16b40*/  CALL.REL.NOINC `($__internal_44_$__cuda_sm70_shflsync_idx_p) ;  /* 0x00001af000007944 */ /* 0x000fea0003c00000 */
[----:B-----5:R-:W-:Y:S01]  /*16b50*/  MOV R4, R0 ;  /* 0x0000000000047202 */ /* 0x020fe20000000f00 */
[----:B-1----:R-:W-:-:S05]  /*16b60*/  BRA `(.L_x_2742) ;  /* 0xffff1a5000007947 */ /* 0x002fca000383ffff */
.L_x_2702:
[----:B------:R-:W-:Y:S01]  /*16b70*/  MOV R44, RZ ;  /* 0x000000ff002c7202 */ /* 0x000fe20000000f00 */
[----:B------:R-:W-:Y:S01]  /*16b80*/  IMAD.MOV.U32 R0, RZ, RZ, R6 ;  /* 0x000000ffff007224 */ /* 0x000fe200078e0006 */
[----:B------:R-:W-:Y:S01]  /*16b90*/  MOV R2, 0x16bc0 ;  /* 0x00016bc000027802 */ /* 0x000fe20000000f00 */
[----:B------:R-:W-:Y:S02]  /*16ba0*/  IMAD.MOV.U32 R3, RZ, RZ, 0x181f ;  /* 0x0000181fff037424 */ /* 0x000fe400078e00ff */
[----:B-12---:R-:W-:Y:S05]  /*16bb0*/  CALL.REL.NOINC `($__internal_44_$__cuda_sm70_shflsync_idx_p) ;  /* 0x00001a8000007944 */ /* 0x006fea0003c00000 */
[----:B------:R-:W2:Y:S01]  /*16bc0*/  LDL R3, [R1+0xc] ;  /* 0x00000c0001037983 */ /* 0x000ea20000100800 */
[----:B------:R-:W-:Y:S01]  /*16bd0*/  IADD3 R20, P0, R0, R29, RZ ;  /* 0x0000001d00147210 */ /* 0x000fe20007f1e0ff */
[----:B------:R-:W-:Y:S02]  /*16be0*/  IMAD.MOV.U32 R44, RZ, RZ, 0x1 ;  /* 0x00000001ff2c7424 */ /* 0x000fe400078e00ff */
[----:B------:R-:W3:Y:S02]  /*16bf0*/  LDL R2, [R1+0x28] ;  /* 0x0000280001027983 */ /* 0x000ee40000100800 */
[----:B-----5:R-:W-:Y:S02]  /*16c00*/  IMAD.X R21, R4, 0x1, R7, P0 ;  /* 0x0000000104157824 */ /* 0x020fe400000e0607 */
[----:B------:R-:W4:Y:S04]  /*16c10*/  LDL R22, [R1+0x24] ;  /* 0x0000240001167983 */ /* 0x000f280000100800 */
[----:B------:R-:W4:Y:S01]  /*16c20*/  LDL R15, [R1+0x20] ;  /* 0x00002000010f7983 */ /* 0x000f220000100800 */
[----:B--2---:R-:W-:Y:S02]  /*16c30*/  ISETP.GE.AND P3, PT, R3, c[0x0][0x1d4], PT ;  /* 0x0000750003007a0c */ /* 0x004fe40003f66270 */
[----:B---3--:R-:W-:Y:S02]  /*16c40*/  ISETP.GE.AND P2, PT, R2, c[0x0][0x1d4], PT ;  /* 0x0000750002007a0c */ /* 0x008fe40003f46270 */
[----:B------:R-:W-:Y:S02]  /*16c50*/  IADD3 R2, P0, R0, R30, RZ ;  /* 0x0000001e00027210 */ /* 0x000fe40007f1e0ff */
[----:B----4-:R-:W-:Y:S02]  /*16c60*/  ISETP.GE.AND P1, PT, R22, c[0x0][0x1d4], PT ;  /* 0x0000750016007a0c */ /* 0x010fe40003f26270 */
[----:B------:R-:W-:Y:S01]  /*16c70*/  SEL R28, RZ, 0x10, P2 ;  /* 0x00000010ff1c7807 */ /* 0x000fe20001000000 */
[----:B------:R-:W-:Y:S01]  /*16c80*/  IMAD.X R3, R4, 0x1, R12, P0 ;  /* 0x0000000104037824 */ /* 0x000fe200000e060c */
[----:B------:R-:W-:Y:S03]  /*16c90*/  SEL R23, RZ, 0x10, P1 ;  /* 0x00000010ff177807 */ /* 0x000fe60000800000 */
        /* <DEDUP_REMOVED lines=8> */
[----:B---3--:R-:W-:Y:S01]  /*16d20*/  IADD3 R2, P0, R0, R36, RZ ;  /* 0x0000002400027210 */ /* 0x008fe20007f1e0ff */
[----:B------:R-:W-:Y:S04]  /*16d30*/  IMAD.MOV.U32 R0, RZ, RZ, R5 ;  /* 0x000000ffff007224 */ /* 0x000fe800078e0005 */
[----:B------:R-:W-:Y:S01]  /*16d40*/  IMAD.X R3, R4, 0x1, R14, P0 ;  /* 0x0000000104037824 */ /* 0x000fe200000e060e */
[----:B------:R-:W-:Y:S02]  /*16d50*/  ISETP.GE.AND P0, PT, R15, c[0x0][0x1d4], PT ;  /* 0x000075000f007a0c */ /* 0x000fe40003f06270 */
[----:B------:R-:W-:Y:S02]  /*16d60*/  SEL R15, RZ, 0x10, P3 ;  /* 0x00000010ff0f7807 */ /* 0x000fe40001800000 */
[----:B------:R-:W-:Y:S09]  /*16d70*/  SEL R22, RZ, 0x10, P0 ;  /* 0x00000010ff167807 */ /* 0x000ff20000000000 */
[----:B------:R3:W-:Y:S02]  /*16d80*/  LDGSTS.E.BYPASS.LTC128B.128 [R251+0x9100], [R2.64], !P0 ;  /* 0x0910000002fb7fae */ /* 0x0007e4000c101d46 */
[----:B---3--:R-:W-:Y:S01]  /*16d90*/  MOV R2, 0x16dc0 ;  /* 0x00016dc000027802 */ /* 0x008fe20000000f00 */
[----:B------:R-:W-:Y:S02]  /*16da0*/  IMAD.MOV.U32 R3, RZ, RZ, 0x181f ;  /* 0x0000181fff037424 */ /* 0x000fe400078e00ff */
[----:B-12---:R-:W-:Y:S05]  /*16db0*/  CALL.REL.NOINC `($__internal_44_$__cuda_sm70_shflsync_idx_p) ;  /* 0x0000188000007944 */ /* 0x006fea0003c00000 */
[----:B------:R-:W-:Y:S01]  /*16dc0*/  MOV R44, 0x1 ;  /* 0x00000001002c7802 */ /* 0x000fe20000000f00 */
[----:B-----5:R-:W-:Y:S01]  /*16dd0*/  IMAD.MOV.U32 R4, RZ, RZ, R0 ;  /* 0x000000ffff047224 */ /* 0x020fe200078e0000 */
[----:B------:R-:W-:Y:S01]  /*16de0*/  MOV R3, 0x181f ;  /* 0x0000181f00037802 */ /* 0x000fe20000000f00 */
[----:B------:R-:W-:Y:S01]  /*16df0*/  IMAD.MOV.U32 R0, RZ, RZ, R6 ;  /* 0x000000ffff007224 */ /* 0x000fe200078e0006 */
[----:B------:R-:W-:Y:S02]  /*16e00*/  MOV R2, 0x16e20 ;  /* 0x00016e2000027802 */ /* 0x000fe40000000f00 */
[----:B-1----:R-:W-:Y:S05]  /*16e10*/  CALL.REL.NOINC `($__internal_44_$__cuda_sm70_shflsync_idx_p) ;  /* 0x0000182000007944 */ /* 0x002fea0003c00000 */
[C---:B------:R-:W-:Y:S01]  /*16e20*/  IADD3 R2, -R15.reuse, 0x10, RZ ;  /* 0x000000100f027810 */ /* 0x040fe20007ffe1ff */
[----:B------:R-:W-:Y:S01]  /*16e30*/  IMAD.MOV.U32 R44, RZ, RZ, 0x2 ;  /* 0x00000002ff2c7424 */ /* 0x000fe200078e00ff */
[----:B------:R-:W-:Y:S02]  /*16e40*/  ISETP.NE.U32.AND P2, PT, R15, RZ, PT ;  /* 0x000000ff0f00720c */ /* 0x000fe40003f45070 */
[----:B------:R-:W-:Y:S04]  /*16e50*/  LOP3.LUT R2, R2, 0xf, RZ, 0xc0, !PT ;  /* 0x0000000f02027812 */ /* 0x000fe800078ec0ff */
[----:B------:R-:W-:Y:S04]  /*16e60*/  IADD3 R2, P1, P0, R2, R0, R29 ;  /* 0x0000000002027210 */ /* 0x000fe8000783e01d */
[----:B-----5:R-:W-:Y:S05]  /*16e70*/  IADD3.X R3, RZ, R4, R7, P1, P0 ;  /* 0x00000004ff037210 */ /* 0x020fea0000fe0407 */
[----:B------:R-:W-:Y:S01]  /*16e80*/  @!PT LDS RZ, [RZ] ;  /* 0x00000000fffff984 */ /* 0x000fe20000000800 */
[----:B------:R-:W-:Y:S01]  /*16e90*/  @!PT LDS RZ, [RZ] ;  /* 0x00000000fffff984 */ /* 0x000fe20000000800 */
[----:B------:R-:W-:Y:S01]  /*16ea0*/  @!PT LDS RZ, [RZ] ;  /* 0x00000000fffff984 */ /* 0x000fe20000000800 */
[----:B------:R2:W-:Y:S01]  /*16eb0*/  LDGSTS.E.BYPASS.LTC128B.128.ZFILL [R251+0x1100], [R2.64], P2 ;  /* 0x0110000002fb7fae */ /* 0x0005e20009141d46 */
[C---:B------:R-:W-:Y:S02]  /*16ec0*/  ISETP.NE.U32.AND P2, PT, R28.reuse, RZ, PT ;  /* 0x000000ff1c00720c */ /* 0x040fe40003f45070 */
[----:B--2---:R-:W-:Y:S04]  /*16ed0*/  IADD3 R2, -R28, 0x10, RZ ;  /* 0x000000101c027810 */ /* 0x004fe80007ffe1ff */
[----:B------:R-:W-:Y:S04]  /*16ee0*/  LOP3.LUT R2, R2, 0xf, RZ, 0xc0, !PT ;  /* 0x0000000f02027812 */ /* 0x000fe800078ec0ff */
[----:B------:R-:W-:Y:S04]  /*16ef0*/  IADD3 R2, P1, P0, R2, R0, R30 ;  /* 0x0000000002027210 */ /* 0x000fe8000783e01e */
[----:B------:R-:W-:Y:S05]  /*16f00*/  IADD3.X R3, RZ, R4, R12, P1, P0 ;  /* 0x00000004ff037210 */ /* 0x000fea0000fe040c */
        /* <DEDUP_REMOVED lines=10> */
[----:B------:R-:W-:Y:S01]  /*16fb0*/  IADD3 R2, P1, P0, R2, R0, R36 ;  /* 0x0000000002027210 */ /* 0x000fe2000783e024 */
[----:B------:R-:W-:Y:S03]  /*16fc0*/  IMAD.MOV.U32 R0, RZ, RZ, R5 ;  /* 0x000000ffff007224 */ /* 0x000fe600078e0005 */
[----:B------:R-:W-:Y:S05]  /*16fd0*/  IADD3.X R3, RZ, R4, R14, P1, P0 ;  /* 0x00000004ff037210 */ /* 0x000fea0000fe040e */
[----:B------:R2:W-:Y:S02]  /*16fe0*/  LDGSTS.E.BYPASS.LTC128B.128.ZFILL [R251+0xa100], [R2.64], P2 ;  /* 0x0a10000002fb7fae */ /* 0x0005e40009141d46 */
[----:B--2---:R-:W-:Y:S01]  /*16ff0*/  MOV R2, 0x17020 ;  /* 0x0001702000027802 */ /* 0x004fe20000000f00 */
[----:B------:R-:W-:Y:S02]  /*17000*/  IMAD.MOV.U32 R3, RZ, RZ, 0x181f ;  /* 0x0000181fff037424 */ /* 0x000fe400078e00ff */
[----:B-1----:R-:W-:Y:S05]  /*17010*/  CALL.REL.NOINC `($__internal_44_$__cuda_sm70_shflsync_idx_p) ;  /* 0x0000162000007944 */ /* 0x002fea0003c00000 */
[----:B------:R-:W-:Y:S01]  /*17020*/  MOV R44, 0x2 ;  /* 0x00000002002c7802 */ /* 0x000fe20000000f00 */
[----:B-----5:R-:W-:Y:S01]  /*17030*/  IMAD.MOV.U32 R4, RZ, RZ, R0 ;  /* 0x000000ffff047224 */ /* 0x020fe200078e0000 */
[----:B------:R-:W-:Y:S01]  /*17040*/  MOV R3, 0x181f ;  /* 0x0000181f00037802 */ /* 0x000fe20000000f00 */
[----:B------:R-:W-:Y:S01]  /*17050*/  IMAD.MOV.U32 R0, RZ, RZ, R6 ;  /* 0x000000ffff007224 */ /* 0x000fe200078e0006 */
[----:B------:R-:W-:Y:S02]  /*17060*/  MOV R2, 0x17080 ;  /* 0x0001708000027802 */ /* 0x000fe40000000f00 */
[----:B-1----:R-:W-:Y:S05]  /*17070*/  CALL.REL.NOINC `($__internal_44_$__cuda_sm70_shflsync_idx_p) ;  /* 0x000015c000007944 */ /* 0x002fea0003c00000 */
[----:B-1---5:R-:W-:-:S05]  /*17080*/  BRA `(.L_x_2743) ;  /* 0xffff17d000007947 */ /* 0x022fca000383ffff */
.L_x_2705:
[----:B------:R-:W-:Y:S01]  /*17090*/  MOV R44, RZ ;  /* 0x000000ff002c7202 */ /* 0x000fe20000000f00 */
[----:B------:R-:W-:Y:S01]  /*170a0*/  IMAD.MOV.U32 R0, RZ, RZ, R5 ;  /* 0x000000ffff007224 */ /* 0x000fe200078e0005 */
[----:B------:R-:W-:Y:S01]  /*170b0*/  MOV R2, 0x170e0 ;  /* 0x000170e000027802 */ /* 0x000fe20000000f00 */
[----:B------:R-:W-:Y:S02]  /*170c0*/  IMAD.MOV.U32 R3, RZ, RZ, 0x181f ;  /* 0x0000181fff037424 */ /* 0x000fe400078e00ff */
[----:B-1----:R-:W-:Y:S05]  /*170d0*/  CALL.REL.NOINC `($__internal_44_$__cuda_sm70_shflsync_idx_p) ;  /* 0x0000156000007944 */ /* 0x002fea0003c00000 */
[----:B-----5:R-:W-:Y:S01]  /*170e0*/  MOV R4, R0 ;  /* 0x0000000000047202 */ /* 0x020fe20000000f00 */
[----:B-1----:R-:W-:-:S05]  /*170f0*/  BRA `(.L_x_2744) ;  /* 0xffff360000007947 */ /* 0x002fca000383ffff */
.L_x_2706:
[----:B------:R-:W-:Y:S01]  /*17100*/  MOV R44, RZ ;  /* 0x000000ff002c7202 */ /* 0x000fe20000000f00 */
[----:B------:R-:W-:Y:S01]  /*17110*/  IMAD.MOV.U32 R0, RZ, RZ, R6 ;  /* 0x000000ffff007224 */ /* 0x000fe200078e0006 */
[----:B------:R-:W-:Y:S01]  /*17120*/  MOV R2, 0x17150 ;  /* 0x0001715000027802 */ /* 0x000fe20000000f00 */
[----:B------:R-:W-:Y:S02]  /*17130*/  IMAD.MOV.U32 R3, RZ, RZ, 0x181f ;  /* 0x0000181fff037424 */ /* 0x000fe400078e00ff */
[----:B-123--:R-:W-:Y:S05]  /*17140*/  CALL.REL.NOINC `($__internal_44_$__cuda_sm70_shflsync_idx_p) ;  /* 0x000014f000007944 */ /* 0x00efea0003c00000 */
        /* <DEDUP_REMOVED lines=77> */
.L_x_2707:
[----:B------:R-:W-:Y:S01]  /*17620*/  MOV R44, RZ ;  /* 0x000000ff002c7202 */ /* 0x000fe20000000f00 */
[----:B------:R-:W-:Y:S01]  /*17630*/  IMAD.MOV.U32 R0, RZ, RZ, R4 ;  /* 0x000000ffff007224 */ /* 0x000fe200078e0004 */
[----:B------:R-:W-:Y:S01]  /*17640*/  MOV R2, 0x17670 ;  /* 0x0001767000027802 */ /* 0x000fe20000000f00 */
[----:B------:R-:W-:Y:S02]  /*17650*/  IMAD.MOV.U32 R3, RZ, RZ, 0x1c1f ;  /* 0x00001c1fff037424 */ /* 0x000fe400078e00ff */
[----:B-1-3--:R-:W-:Y:S05]  /*17660*/  CALL.REL.NOINC `($__internal_44_$__cuda_sm70_shflsync_idx_p) ;  /* 0x00000fd000007944 */ /* 0x00afea0003c00000 */
[----:B-1---5:R-:W-:-:S05]  /*17670*/  BRA `(.L_x_2746) ;  /* 0xffff35e000007947 */ /* 0x022fca000383ffff */
.L_x_2708:
[----:B------:R-:W-:Y:S01]  /*17680*/  MOV R44, 0x1 ;  /* 0x00000001002c7802 */ /* 0x000fe20000000f00 */
[----:B------:R-:W-:Y:S01]  /*17690*/  IMAD.MOV.U32 R0, RZ, RZ, R4 ;  /* 0x000000ffff007224 */ /* 0x000fe200078e0004 */
[----:B------:R-:W-:Y:S01]  /*176a0*/  MOV R2, 0x176d0 ;  /* 0x000176d000027802 */ /* 0x000fe20000000f00 */
[----:B------:R-:W-:Y:S02]  /*176b0*/  IMAD.MOV.U32 R3, RZ, RZ, 0x1c1f ;  /* 0x00001c1fff037424 */ /* 0x000fe400078e00ff */
[----:B--2---:R-:W-:Y:S05]  /*176c0*/  CALL.REL.NOINC `($__internal_44_$__cuda_sm70_shflsync_idx_p) ;  /* 0x00000f7000007944 */ /* 0x004fea0003c00000 */
[----:B-----5:R-:W2:Y:S01]  /*176d0*/  LDL.LU R4, [R1+0x8] ;  /* 0x0000080001047983 */ /* 0x020ea20000300800 */
[----:B------:R-:W-:Y:S03]  /*176e0*/  IMAD.IADD R0, R5, 0x1, R0 ;  /* 0x0000000105007824 */ /* 0x000fe600078e0200 */
[----:B------:R-:W3:Y:S02]  /*176f0*/  LDL.LU R3, [R1+0x4] ;  /* 0x0000040001037983 */ /* 0x000ee40000300800 */
[C---:B------:R-:W-:Y:S02]  /*17700*/  ISETP.GT.AND P0, PT, R0.reuse, RZ, PT ;  /* 0x000000ff0000720c */ /* 0x040fe40003f04270 */
[C---:B------:R-:W-:Y:S01]  /*17710*/  ISETP.GT.AND P1, PT, R0.reuse, 0x1, PT ;  /* 0x000000010000780c */ /* 0x040fe20003f24270 */
[----:B------:R-:W4:Y:S01]  /*17720*/  LDL.LU R2, [R1] ;  /* 0x0000000001027983 */ /* 0x000f220000300800 */
        /* <DEDUP_REMOVED lines=19> */
[----:B--2---:R-:W-:Y:S02]  /*17860*/  FSEL R5, R4, -INF , P0 ;  /* 0xff80000004057808 */ /* 0x004fe40000000000 */
[C---:B------:R-:W-:Y:S02]  /*17870*/  ISETP.GT.AND P0, PT, R0.reuse, 0x10, PT ;  /* 0x000000100000780c */ /* 0x040fe40003f04270 */
[----:B---3--:R-:W-:Y:S02]  /*17880*/  FSEL R185, R3, -INF , P1 ;  /* 0xff80000003b97808 */ /* 0x008fe40000800000 */
[----:B------:R-:W-:Y:S02]  /*17890*/  ISETP.GT.AND P1, PT, R0, 0x11, PT ;  /* 0x000000110000780c */ /* 0x000fe40003f24270 */
[----:B------:R-:W-:Y:S02]  /*178a0*/  FSEL R49, R214, -INF , P0 ;  /* 0xff800000d6317808 */ /* 0x000fe40000000000 */
[----:B------:R-:W-:Y:S02]  /*178b0*/  ISETP.GT.AND P0, PT, R0, 0x20, PT ;  /* 0x000000200000780c */ /* 0x000fe40003f04270 */
[----:B----4-:R-:W-:Y:S02]  /*178c0*/  FSEL R51, R2, -INF , P2 ;  /* 0xff80000002337808 */ /* 0x010fe40001000000 */
        /* <DEDUP_REMOVED lines=70> */
[----:B-1----:R-:W-:Y:S05]  /*17d30*/  CALL.REL.NOINC `($__internal_43_$__cuda_sm70_shflsync_bfly_p) ;  /* 0x000008a000007944 */ /* 0x002fea0003c00000 */
[----:B------:R-:W-:Y:S01]  /*17d40*/  FMNMX.FTZ R4, R4, R0, !PT ;  /* 0x0000000004047209 */ /* 0x000fe20007810000 */
[----:B------:R-:W-:Y:S01]  /*17d50*/  IMAD.MOV.U32 R0, RZ, RZ, 0x1 ;  /* 0x00000001ff007424 */ /* 0x000fe200078e00ff */
[----:B------:R-:W-:Y:S02]  /*17d60*/  MOV R2, 0x17d80 ;  /* 0x00017d8000027802 */ /* 0x000fe40000000f00 */
        /* <DEDUP_REMOVED lines=8> */
[----:B------:R-:W-:Y:S02]  /*17df0*/  MOV R2, 0x17e10 ;  /* 0x00017e1000027802 */ /* 0x000fe40000000f00 */
[----:B------:R-:W-:Y:S05]  /*17e00*/  CALL.REL.NOINC `($__internal_43_$__cuda_sm70_shflsync_bfly_p) ;  /* 0x000007d000007944 */ /* 0x000fea0003c00000 */
[----:B------:R-:W-:-:S05]  /*17e10*/  BRA `(.L_x_2747) ;  /* 0xffff382000007947 */ /* 0x000fca000383ffff */
.L_x_2711:
[----:B-1----:R-:W-:Y:S01]  /*17e20*/  MOV R44, RZ ;  /* 0x000000ff002c7202 */ /* 0x002fe20000000f00 */
[----:B------:R-:W-:Y:S01]  /*17e30*/  IMAD.MOV.U32 R0, RZ, RZ, R6 ;  /* 0x000000ffff007224 */ /* 0x000fe200078e0006 */
[----:B------:R-:W-:Y:S01]  /*17e40*/  MOV R2, 0x17e70 ;  /* 0x00017e7000027802 */ /* 0x000fe20000000f00 */
[----:B------:R-:W-:Y:S02]  /*17e50*/  IMAD.MOV.U32 R3, RZ, RZ, 0x181f ;  /* 0x0000181fff037424 */ /* 0x000fe400078e00ff */
[----:B------:R-:W-:Y:S05]  /*17e60*/  CALL.REL.NOINC `($__internal_44_$__cuda_sm70_shflsync_idx_p) ;  /* 0x000007d000007944 */ /* 0x000fea0003c00000 */
[----:B-1---5:R-:W-:-:S05]  /*17e70*/  BRA `(.L_x_2748) ;  /* 0xffff62a000007947 */ /* 0x022fca000383ffff */
.L_x_2714:
[----:B------:R-:W-:Y:S01]  /*17e80*/  MOV R44, RZ ;  /* 0x000000ff002c7202 */ /* 0x000fe20000000f00 */
[----:B------:R-:W-:Y:S01]  /*17e90*/  IMAD.MOV.U32 R0, RZ, RZ, R5 ;  /* 0x000000ffff007224 */ /* 0x000fe200078e0005 */
[----:B------:R-:W-:Y:S01]  /*17ea0*/  MOV R2, 0x17ed0 ;  /* 0x00017ed000027802 */ /* 0x000fe20000000f00 */
[----:B------:R-:W-:Y:S02]  /*17eb0*/  IMAD.MOV.U32 R3, RZ, RZ, 0x181f ;  /* 0x0000181fff037424 */ /* 0x000fe400078e00ff */
[----:B-1----:R-:W-:Y:S05]  /*17ec0*/  CALL.REL.NOINC `($__internal_44_$__cuda_sm70_shflsync_idx_p) ;  /* 0x0000077000007944 */ /* 0x002fea0003c00000 */
[----:B-----5:R-:W-:Y:S01]  /*17ed0*/  MOV R4, R0 ;  /* 0x0000000000047202 */ /* 0x020fe20000000f00 */
[----:B-1----:R-:W-:-:S05]  /*17ee0*/  BRA `(.L_x_2749) ;  /* 0xffff82c000007947 */ /* 0x002fca000383ffff */
.L_x_2715:
[----:B------:R-:W-:Y:S01]  /*17ef0*/  MOV R44, RZ ;  /* 0x000000ff002c7202 */ /* 0x000fe20000000f00 */
[----:B------:R-:W-:Y:S01]  /*17f00*/  IMAD.MOV.U32 R0, RZ, RZ, R6 ;  /* 0x000000ffff007224 */ /* 0x000fe200078e0006 */
[----:B------:R-:W-:Y:S01]  /*17f10*/  MOV R2, 0x17f40 ;  /* 0x00017f4000027802 */ /* 0x000fe20000000f00 */
[----:B------:R-:W-:Y:S02]  /*17f20*/  IMAD.MOV.U32 R3, RZ, RZ, 0x181f ;  /* 0x0000181fff037424 */ /* 0x000fe400078e00ff */
[----:B-123--:R-:W-:Y:S05]  /*17f30*/  CALL.REL.NOINC `($__internal_44_$__cuda_sm70_shflsync_idx_p) ;  /* 0x0000070000007944 */ /* 0x00efea0003c00000 */
[----:B------:R-:W-:Y:S01]  /*17f40*/  IADD3 R2, -R132, 0x10, RZ ;  /* 0x0000001084027810 */ /* 0x000fe20007ffe1ff */
[----:B------:R-:W-:Y:S03]  /*17f50*/  IMAD.MOV.U32 R44, RZ, RZ, 0x1 ;  /* 0x00000001ff2c7424 */ /* 0x000fe600078e00ff */
        /* <DEDUP_REMOVED lines=17> */
[----:B------:R-:W-:Y:S05]  /*18070*/  IMAD.X R3, R4, 0x1, R10, P0 ;  /* 0x0000000104037824 */ /* 0x000fea00000e060a */
[----:B------:R2:W-:Y:S02]  /*18080*/  LDGSTS.E.BYPASS.LTC128B.128 [R251+0x15100], [R2.64], !P3 ;  /* 0x1510000002fb7fae */ /* 0x0005e4000d901d46 */
[----:B--2---:R-:W-:Y:S01]  /*18090*/  MOV R2, 0x180c0 ;  /* 0x000180c000027802 */ /* 0x004fe20000000f00 */
[----:B------:R-:W-:Y:S02]  /*180a0*/  IMAD.MOV.U32 R3, RZ, RZ, 0x181f ;  /* 0x0000181fff037424 */ /* 0x000fe400078e00ff */
[----:B-1-3--:R-:W-:Y:S05]  /*180b0*/  CALL.REL.NOINC `($__internal_44_$__cuda_sm70_shflsync_idx_p) ;  /* 0x0000058000007944 */ /* 0x00afea0003c00000 */
[----:B------:R-:W-:Y:S01]  /*180c0*/  MOV R44, 0x1 ;  /* 0x00000001002c7802 */ /* 0x000fe20000000f00 */
[----:B-----5:R-:W-:Y:S01]  /*180d0*/  IMAD.MOV.U32 R4, RZ, RZ, R0 ;  /* 0x000000ffff047224 */ /* 0x020fe200078e0000 */
[----:B------:R-:W-:Y:S01]  /*180e0*/  MOV R3, 0x181f ;  /* 0x0000181f00037802 */ /* 0x000fe20000000f00 */
[----:B------:R-:W-:Y:S01]  /*180f0*/  IMAD.MOV.U32 R0, RZ, RZ, R6 ;  /* 0x000000ffff007224 */ /* 0x000fe200078e0006 */
[----:B------:R-:W-:Y:S02]  /*18100*/  MOV R2, 0x18120 ;  /* 0x0001812000027802 */ /* 0x000fe40000000f00 */
[----:B-1----:R-:W-:Y:S05]  /*18110*/  CALL.REL.NOINC `($__internal_44_$__cuda_sm70_shflsync_idx_p) ;  /* 0x0000052000007944 */ /* 0x002fea0003c00000 */
        /* <DEDUP_REMOVED lines=30> */
[----:B-1---5:R-:W-:-:S05]  /*18300*/  BRA `(.L_x_2750) ;  /* 0xffff80d000007947 */ /* 0x022fca000383ffff */
.L_x_2716:
[----:B------:R-:W-:Y:S02]  /*18310*/  MOV R0, 0x2 ;  /* 0x0000000200007802 */ /* 0x000fe40000000f00 */
[----:B------:R-:W-:Y:S02]  /*18320*/  MOV R2, 0x18340 ;  /* 0x0001834000027802 */ /* 0x000fe40000000f00 */
[----:B------:R-:W-:Y:S05]  /*18330*/  CALL.REL.NOINC `($__internal_43_$__cuda_sm70_shflsync_bfly_p) ;  /* 0x000002a000007944 */ /* 0x000fea0003c00000 */
        /* <DEDUP_REMOVED lines=14> */
.L_x_2718:
[----:B------:R1:W5:Y:S01]  /*18420*/  LDL R4, [R1+0x1c] ;  /* 0x00001c0001047983 */ /* 0x0003620000100800 */
[----:B------:R-:W-:-:S02]  /*18430*/  MOV R0, 0x2 ;  /* 0x0000000200007802 */ /* 0x000fc40000000f00 */
[----:B------:R-:W-:Y:S02]  /*18440*/  MOV R2, 0x18460 ;  /* 0x0001846000027802 */ /* 0x000fe40000000f00 */
[----:B-1---5:R-:W-:Y:S05]  /*18450*/  CALL.REL.NOINC `($__internal_43_$__cuda_sm70_shflsync_bfly_p) ;  /* 0x0000018000007944 */ /* 0x022fea0003c00000 */
[----:B------:R-:W-:Y:S01]  /*18460*/  MOV R5, R0 ;  /* 0x0000000000057202 */ /* 0x000fe20000000f00 */
[----:B------:R-:W-:Y:S05]  /*18470*/  BRA `(.L_x_2752) ;  /* 0xffffab3000007947 */ /* 0x000fea000383ffff */
.L_x_2719:
[----:B------:R-:W-:Y:S01]  /*18480*/  IMAD.MOV.U32 R4, RZ, RZ, R5 ;  /* 0x000000ffff047224 */ /* 0x000fe200078e0005 */
[----:B------:R-:W-:Y:S02]  /*18490*/  MOV R0, 0x1 ;  /* 0x0000000100007802 */ /* 0x000fe40000000f00 */
[----:B------:R-:W-:Y:S02]  /*184a0*/  MOV R2, 0x184c0 ;  /* 0x000184c000027802 */ /* 0x000fe40000000f00 */
[----:B------:R-:W-:Y:S05]  /*184b0*/  CALL.REL.NOINC `($__internal_43_$__cuda_sm70_shflsync_bfly_p) ;  /* 0x0000012000007944 */ /* 0x000fea0003c00000 */
[----:B------:R1:W5:Y:S01]  /*184c0*/  LDL R4, [R1+0x2c] ;  /* 0x00002c0001047983 */ /* 0x0003620000100800 */
[----:B------:R-:W-:Y:S01]  /*184d0*/  FADD.FTZ R5, R5, R0 ;  /* 0x0000000005057221 */ /* 0x000fe20000010000 */
[----:B------:R-:W-:Y:S02]  /*184e0*/  MOV R0, 0x2 ;  /* 0x0000000200007802 */ /* 0x000fe40000000f00 */
[----:B------:R-:W-:Y:S02]  /*184f0*/  MOV R2, 0x18510 ;  /* 0x0001851000027802 */ /* 0x000fe40000000f00 */
[----:B-1---5:R-:W-:Y:S05]  /*18500*/  CALL.REL.NOINC `($__internal_43_$__cuda_sm70_shflsync_bfly_p) ;  /* 0x000000d000007944 */ /* 0x022fea0003c00000 */
[----:B------:R-:W2:Y:S02]  /*18510*/  LDL.LU R2, [R1+0x2c] ;  /* 0x00002c0001027983 */ /* 0x000ea40000300800 */
[----:B--2---:R-:W-:Y:S01]  /*18520*/  FADD.FTZ R4, R2, R0 ;  /* 0x0000000002047221 */ /* 0x004fe20000010000 */
[----:B------:R-:W-:-:S02]  /*18530*/  MOV R0, 0x1 ;  /* 0x0000000100007802 */ /* 0x000fc40000000f00 */
[----:B------:R-:W-:Y:S02]  /*18540*/  MOV R2, 0x18560 ;  /* 0x0001856000027802 */ /* 0x000fe40000000f00 */
[----:B------:R-:W-:Y:S05]  /*18550*/  CALL.REL.NOINC `($__internal_43_$__cuda_sm70_shflsync_bfly_p) ;  /* 0x0000008000007944 */ /* 0x000fea0003c00000 */
[----:B------:R-:W-:Y:S01]  /*18560*/  MOV R3, R0 ;  /* 0x0000000000037202 */ /* 0x000fe20000000f00 */
[----:B------:R-:W-:Y:S05]  /*18570*/  BRA `(.L_x_2753) ;  /* 0xffffaac000007947 */ /* 0x000fea000383ffff */
.L_x_2729:
[----:B--2---:R-:W-:Y:S01]  /*18580*/  IMAD.MOV.U32 R0, RZ, RZ, R14 ;  /* 0x000000ffff007224 */ /* 0x004fe200078e000e */
[----:B-----5:R-:W-:Y:S01]  /*18590*/  MOV R44, RZ ;  /* 0x000000ff002c7202 */ /* 0x020fe20000000f00 */
[----:B-1--4-:R-:W-:Y:S01]  /*185a0*/  IMAD.MOV.U32 R3, RZ, RZ, 0x1f ;  /* 0x0000001fff037424 */ /* 0x012fe200078e00ff */
[----:B------:R-:W-:Y:S02]  /*185b0*/  MOV R2, 0x185d0 ;  /* 0x000185d000027802 */ /* 0x000fe40000000f00 */
[----:B---3--:R-:W-:Y:S05]  /*185c0*/  CALL.REL.NOINC `($__internal_44_$__cuda_sm70_shflsync_idx_p) ;  /* 0x0000007000007944 */ /* 0x008fea0003c00000 */
[----:B-1---5:R-:W-:Y:S05]  /*185d0*/  BRA `(.L_x_2754) ;  /* 0xffffd3b000007947 */ /* 0x022fea000383ffff */
        .weak           $__internal_43_$__cuda_sm70_shflsync_bfly_p
        .type           $__internal_43_$__cuda_sm70_shflsync_bfly_p,@function
        .size           $__internal_43_$__cuda_sm70_shflsync_bfly_p,($__internal_44_$__cuda_sm70_shflsync_idx_p - $__internal_43_$__cuda_sm70_shflsync_bfly_p)
$__internal_43_$__cuda_sm70_shflsync_bfly_p:
[----:B------:R-:W-:Y:S02]  /*185e0*/  MOV R200, 0xffffffff ;  /* 0xffffffff00c87802 */ /* 0x000fe40000000f00 */
[----:B------:R-:W-:Y:S02]  /*185f0*/  MOV R3, 0x1f ;  /* 0x0000001f00037802 */ /* 0x000fe40000000f00 */
[----:B------:R-:W-:Y:S04]  /*18600*/  WARPSYNC R200 ;  /* 0x000000c800007348 */ /* 0x000fe80003800000 */
[----:B------:R1:W2:Y:S02]  /*18610*/  SHFL.BFLY PT, R0, R4, R0, R3 ;  /* 0x0c00000004007389 */ /* 0x0002a400000e0003 */
[----:B-1----:R-:W-:-:S04]  /*18620*/  MOV R3, 0x0 ;  /* 0x0000000000037802 */ /* 0x002fc80000000f00 */
[----:B--2---:R-:W-:Y:S05]  /*18630*/  RET.REL.NODEC R2 `(_ZN7cutlass13device_kernelIN5flash19enable_sm80_to_sm89INS1_16FlashAttnFwdSm80INS1_25CollectiveMainloopFwdSm80ILi8ELi1ELb0EN4cute5tupleIJNS5_1CILi128EEENS7_ILi96EEENS7_ILi256EEEEEELi256ENS_6half_tEfNS_4arch4Sm80ELb1ELb0ELb1ELb0ELb1ELb0ELb1ELb1EEENS1_21CollectiveEpilogueFwdINS6_IJS8_SA_S9_EEENS6_IJNS7_ILi1EEESI_SI_EEESC_SE_Li256ELb0ELb1ELb1ELb0EEENS1_30DynamicPersistentTileSchedulerILi256ELi256ELb1ELb1ELb0EEEEEEEEEvNT_6ParamsE) ;  /* 0xfffe79c002007950 */ /* 0x004fea0003c3ffff */
        .weak           $__internal_44_$__cuda_sm70_shflsync_idx_p
        .type           $__internal_44_$__cuda_sm70_shflsync_idx_p,@function
        .size           $__internal_44_$__cuda_sm70_shflsync_idx_p,(.L_x_6515 - $__internal_44_$__cuda_sm70_shflsync_idx_p)
$__internal_44_$__cuda_sm70_shflsync_idx_p:
[----:B------:R1:W-:Y:S02]  /*18640*/  STL [R1+0x198], R4 ;  /* 0x0001980401007387 */ /* 0x0003e40000100800 */
[----:B-1----:R-:W-:-:S04]  /*18650*/  MOV R4, 0xffffffff ;  /* 0xffffffff00047802 */ /* 0x002fc80000000f00 */
[----:B------:R-:W-:Y:S04]  /*18660*/  WARPSYNC R4 ;  /* 0x0000000400007348 */ /* 0x000fe80003800000 */
[----:B------:R1:W2:Y:S04]  /*18670*/  SHFL.IDX PT, R0, R0, R44, R3 ;  /* 0x0000002c00007389 */ /* 0x0002a800000e0003 */
[----:B-1----:R1:W5:Y:S01]  /*18680*/  LDL.LU R4, [R1+0x198] ;  /* 0x0001980001047983 */ /* 0x0023620000300800 */
[----:B------:R-:W-:-:S04]  /*18690*/  MOV R3, 0x0 ;  /* 0x0000000000037802 */ /* 0x000fc80000000f00 */
[----:B--2---:R-:W-:Y:S05]  /*186a0*/  RET.REL.NODEC R2 `(_ZN7cutlass13device_kernelIN5flash19enable_sm80_to_sm89INS1_16FlashAttnFwdSm80INS1_25CollectiveMainloopFwdSm80ILi8ELi1ELb0EN4cute5tupleIJNS5_1CILi128EEENS7_ILi96EEENS7_ILi256EEEEEELi256ENS_6half_tEfNS_4arch4Sm80ELb1ELb0ELb1ELb0ELb1ELb0ELb1ELb1EEENS1_21CollectiveEpilogueFwdINS6_IJS8_SA_S9_EEENS6_IJNS7_ILi1EEESI_SI_EEESC_SE_Li256ELb0ELb1ELb1ELb0EEENS1_30DynamicPersistentTileSchedulerILi256ELi256ELb1ELb1ELb0EEEEEEEEEvNT_6ParamsE) ;  /* 0xfffe795002007950 */ /* 0x004fea0003c3ffff */
.L_x_2755:
        /* <DEDUP_REMOVED lines=13> */
.L_x_6515:


//--------------------- .text._ZN7cutlass13device_kernelIN5flash19enable_sm80_to_sm89INS1_16FlashAttnFwdSm80INS1_25CollectiveMainloopFwdSm80ILi8ELi1ELb0EN4cute5tupleIJNS5_1CILi128EEENS7_ILi64EEENS7_ILi256EEEEEELi256ENS_6half_tEfNS_4arch4Sm80ELb1ELb0ELb1ELb1ELb1ELb0ELb1ELb1EEENS1_21CollectiveEpilogueFwdINS6_IJS8_SA_S9_EEENS6_IJNS7_ILi1EEESI_SI_EEESC_SE_Li256ELb1ELb1ELb1ELb0EEENS1_36VarlenDynamicPersistentTileSchedulerILi128ELi64ELi256ELi256ELb1ELb1ELb0ELb1ELb1ELb1EEEEEEEEEvNT_6ParamsE --------------------------
	.section	.text._ZN7cutlass13device_kernelIN5flash19enable_sm80_to_sm89INS1_16FlashAttnFwdSm80INS1_25CollectiveMainloopFwdSm80ILi8ELi1ELb0EN4cute5tupleIJNS5_1CILi128EEENS7_ILi64EEENS7_ILi256EEEEEELi256ENS_6half_tEfNS_4arch4Sm80ELb1ELb0ELb1ELb1ELb1ELb0ELb1ELb1EEENS1_21CollectiveEpilogueFwdINS6_IJS8_SA_S9_EEENS6_IJNS7_ILi1EEESI_SI_EEESC_SE_Li256ELb1ELb1ELb1ELb0EEENS1_36VarlenDynamicPersistentTileSchedulerILi128ELi64ELi256ELi256ELb1ELb1ELb0ELb1ELb1ELb1EEEEEEEEEvNT_6ParamsE,"ax",@progbits
	.sectioninfo	@"SHI_REGISTERS=255"
	.align	128
.text._ZN7cutlass13device_kernelIN5flash19enable_sm80_to_sm89INS1_16FlashAttnFwdSm80INS1_25CollectiveMainloopFwdSm80ILi8ELi1ELb0EN4cute5tupleIJNS5_1CILi128EEENS7_ILi64EEENS7_ILi256EEEEEELi256ENS_6half_tEfNS_4arch4Sm80ELb1ELb0ELb1ELb1ELb1ELb0ELb1ELb1EEENS1_21CollectiveEpilogueFwdINS6_IJS8_SA_S9_EEENS6_IJNS7_ILi1EEESI_SI_EEESC_SE_Li256ELb1ELb1ELb1ELb0EEENS1_36VarlenDynamicPersistentTileSchedulerILi128ELi64ELi256ELi256ELb1ELb1ELb0ELb1ELb1ELb1EEEEEEEEEvNT_6ParamsE:
        .type           _ZN7cutlass13device_kernelIN5flash19enable_sm80_to_sm89INS1_16FlashAttnFwdSm80INS1_25CollectiveMainloopFwdSm80ILi8ELi1ELb0EN4cute5tupleIJNS5_1CILi128EEENS7_ILi64EEENS7_ILi256EEEEEELi256ENS_6half_tEfNS_4arch4Sm80ELb1ELb0ELb1ELb1ELb1ELb0ELb1ELb1EEENS1_21CollectiveEpilogueFwdINS6_IJS8_SA_S9_EEENS6_IJNS7_ILi1EEESI_SI_EEESC_SE_Li256ELb1ELb1ELb1ELb0EEENS1_36VarlenDynamicPersistentTileSchedulerILi128ELi64ELi256ELi256ELb1ELb1ELb0ELb1ELb1ELb1EEEEEEEEEvNT_6ParamsE,@function
        .size           _ZN7cutlass13device_kernelIN5flash19enable_sm80_to_sm89INS1_16FlashAttnFwdSm80INS1_25CollectiveMainloopFwdSm80ILi8ELi1ELb0EN4cute5tupleIJNS5_1CILi128EEENS7_ILi64EEENS7_ILi256EEEEEELi256ENS_6half_tEfNS_4arch4Sm80ELb1ELb0ELb1ELb1ELb1ELb0ELb1ELb1EEENS1_21CollectiveEpilogueFwdINS6_IJS8_SA_S9_EEENS6_IJNS7_ILi1EEESI_SI_EEESC_SE_Li256ELb1ELb1ELb1ELb0EEENS1_36VarlenDynamicPersistentTileSchedulerILi128ELi64ELi256ELi256ELb1ELb1ELb0ELb1ELb1ELb1EEEEEEEEEvNT_6ParamsE,(.L_x_6518 - _ZN7cutlass13device_kernelIN5flash19enable_sm80_to_sm89INS1_16FlashAttnFwdSm80INS1_25CollectiveMainloopFwdSm80ILi8ELi1ELb0EN4cute5tupleIJNS5_1CILi128EEENS7_ILi64EEENS7_ILi256EEEEEELi256ENS_6half_tEfNS_4arch4Sm80ELb1ELb0ELb1ELb1ELb1ELb0ELb1ELb1EEENS1_21CollectiveEpilogueFwdINS6_IJS8_SA_S9_EEENS6_IJNS7_ILi1EEESI_SI_EEESC_SE_Li256ELb1ELb1ELb1ELb0EEENS1_36VarlenDynamicPersistentTileSchedulerILi128ELi64ELi256ELi256ELb1ELb1ELb0ELb1ELb1ELb1EEEEEEEEEvNT_6ParamsE)
        .other          _ZN7cutlass13device_kernelIN5flash19enable_sm80_to_sm89INS1_16FlashAttnFwdSm80INS1_25CollectiveMainloopFwdSm80ILi8ELi1ELb0EN4cute5tupleIJNS5_1CILi128EEENS7_ILi64EEENS7_ILi256EEEEEELi256ENS_6half_tEfNS_4arch4Sm80ELb1ELb0ELb1ELb1ELb1ELb0ELb1ELb1EEENS1_21CollectiveEpilogueFwdINS6_IJS8_SA_S9_EEENS6_IJNS7_ILi1EEESI_SI_EEESC_SE_Li256ELb1ELb1ELb1ELb0EEENS1_36VarlenDynamicPersistentTileSchedulerILi128ELi64ELi256ELi256ELb1ELb1ELb0ELb1ELb1ELb1EEEEEEEEEvNT_6ParamsE,@"STO_CUDA_ENTRY STV_DEFAULT"
_ZN7cutlass13device_kernelIN5flash19enable_sm80_to_sm89INS1_16FlashAttnFwdSm80INS1_25CollectiveMainloopFwdSm80ILi8ELi1ELb0EN4cute5tupleIJNS5_1CILi128EEENS7_ILi64EEENS7_ILi256EEEEEELi256ENS_6half_tEfNS_4arch4Sm80ELb1ELb0ELb1ELb1ELb1ELb0ELb1ELb1EEENS1_21CollectiveEpilogueFwdINS6_IJS8_SA_S9_EEENS6_IJNS7_ILi1EEESI_SI_EEESC_SE_Li256ELb1ELb1ELb1ELb0EEENS1_36VarlenDynamicPersistentTileSchedulerILi128ELi64ELi256ELi256ELb1ELb1ELb0ELb1ELb1ELb1EEEEEEEEEvNT_6ParamsE:
        /* <DEDUP_REMOVED lines=52> */
.L_x_2761:
        /* <DEDUP_REMOVED lines=16> */
.L_x_2878:
        /* <DEDUP_REMOVED lines=16> */
.L_x_2879:
[----:B---3--:R-:W-:-:S05]  /*0540*/  IMAD R0, R0, c[0x0][0x538], RZ ;  /* 0x00014e0000007a24 */ /* 0x008fca00078e02ff */
[----:B------:R-:W-:-:S04]  /*0550*/  IADD3 R6, R0, R6, RZ ;  /* 0x0000000600067210 */ /* 0x000fc80007ffe0ff */
[----:B------:R-:W-:-:S13]  /*0560*/  ISETP.GT.AND P0, PT, R6, UR4, PT ;  /* 0x0000000406007c0c */ /* 0x000fda000bf04270 */
[----:B-12---:R-:W-:Y:S05]  /*0570*/  @!P0 BRA `(.L_x_2761) ;  /* 0xfffffdc000008947 */ /* 0x006fea000383ffff */
.L_x_2757:
[----:B------:R-:W-:-:S05]  /*0580*/  IADD3 R10, -R0, R6, RZ ;  /* 0x00000006000a7210 */ /* 0x000fca0007ffe1ff */
[----:B------:R-:W-:-:S05]  /*0590*/  IMAD R0, R4, c[0x0][0x538], R10 ;  /* 0x00014e0004007a24 */ /* 0x000fca00078e020a */
[----:B------:R-:W-:Y:S01]  /*05a0*/  ISETP.GT.AND P0, PT, R0, UR4, PT ;  /* 0x0000000400007c0c */ /* 0x000fe2000bf04270 */
[----:B------:R-:W-:-:S12]  /*05b0*/  BRA.DIV ~URZ, `(.L_x_2762) ;  /* 0x000144d27f007947 */ /* 0x000fd8000b800000 */
[----:B------:R-:W-:-:S04]  /*05c0*/  VOTE.ANY R6, PT, !P0 ;  /* 0x0000000000067806 */ /* 0x000fc800040e0100 */
.L_x_2880:
[----:B------:R-:W1:Y:S02]  /*05d0*/  POPC R0, R6 ;  /* 0x0000000600007309 */ /* 0x000e640000000000 */
[----:B-12---:R-:W-:Y:S01]  /*05e0*/  IADD3 R243, R0, R7, RZ ;  /* 0x0000000700f37210 */ /* 0x006fe20007ffe0ff */
[----:B------:R-:W-:Y:S05]  /*05f0*/  BRA.DIV ~URZ, `(.L_x_2763) ;  /* 0x000144e27f007947 */ /* 0x000fea000b800000 */
[----:B------:R1:W2:Y:S01]  /*0600*/  SHFL.IDX PT, R12, R9, R0, 0x1f ;  /* 0x00001f00090c7589 */ /* 0x0002a200000e0000 */
[----:B------:R-:W-:-:S03]  /*0610*/  MOV R5, RZ ;  /* 0x000000ff00057202 */ /* 0x000fc60000000f00 */
[----:B------:R1:W3:Y:S04]  /*0620*/  SHFL.IDX PT, R9, R8, R0, 0x1f ;  /* 0x00001f0008097589 */ /* 0x0002e800000e0000 */
.L_x_2881:
[----:B------:R-:W-:Y:S01]  /*0630*/  ISETP.NE.AND P0, PT, R6, RZ, PT ;  /* 0x000000ff0600720c */ /* 0x000fe20003f05270 */
[----:B------:R-:W-:-:S12]  /*0640*/  BSSY B0, `(.L_x_2764) ;  /* 0x0000005000007945 */ /* 0x000fd80003800000 */
[----:B------:R-:W-:Y:S05]  /*0650*/  @!P0 BRA `(.L_x_2765) ;  /* 0x0000003000008947 */ /* 0x000fea0003800000 */
[----:B-1----:R-:W-:Y:S01]  /*0660*/  IADD3 R0, R0, -0x1, RZ ;  /* 0xffffffff00007810 */ /* 0x002fe20007ffe0ff */
[----:B------:R-:W-:Y:S05]  /*0670*/  BRA.DIV ~URZ, `(.L_x_2766) ;  /* 0x000145427f007947 */ /* 0x000fea000b800000 */
[----:B------:R1:W4:Y:S02]  /*0680*/  SHFL.IDX PT, R5, R4, R0, 0x1f ;  /* 0x00001f0004057589 */ /* 0x00032400000e0000 */
.L_x_2765:
[----:B------:R-:W-:Y:S05]  /*0690*/  BSYNC B0 ;  /* 0x0000000000007941 */ /* 0x000fea0003800000 */
.L_x_2764:
        /* <DEDUP_REMOVED lines=67> */
.L_x_2768:
        /* <DEDUP_REMOVED lines=68> */
.L_x_2769:
[----:B------:R-:W-:Y:S05]  /*0f10*/  BSYNC B0 ;  /* 0x0000000000007941 */ /* 0x000fea0003800000 */
.L_x_2767:
[----:B------:R-:W-:-:S04]  /*0f20*/  LOP3.LUT R0, RZ, R0, RZ, 0x33, !PT ;  /* 0x00000000ff007212 */ /* 0x000fc800078e33ff */
[----:B------:R-:W-:Y:S01]  /*0f30*/  IADD3 R241, R0, R12, RZ ;  /* 0x0000000c00f17210 */ /* 0x000fe20007ffe0ff */
[----:B------:R-:W-:Y:S05]  /*0f40*/  BRA `(.L_x_2770) ;  /* 0x0000004000007947 */ /* 0x000fea0003800000 */
.L_x_2758:
[----:B--2---:R-:W-:Y:S01]  /*0f50*/  IMAD.MOV.U32 R241, RZ, RZ, RZ ;  /* 0x000000fffff17224 */ /* 0x004fe200078e00ff */
[----:B------:R-:W-:Y:S01]  /*0f60*/  MOV R242, RZ ;  /* 0x000000ff00f27202 */ /* 0x000fe20000000f00 */
[----:B------:R-:W-:Y:S01]  /*0f70*/  IMAD.U32 R240, RZ, RZ, UR4 ;  /* 0x00000004fff07e24 */ /* 0x000fe2000f8e00ff */
[----:B------:R-:W-:Y:S02]  /*0f80*/  MOV R243, c[0x0][0x53c] ;  /* 0x00014f0000f37a02 */ /* 0x000fe40000000f00 */
.L_x_2770:
[----:B------:R-:W-:Y:S01]  /*0f90*/  ISETP.NE.AND P0, PT, R13, RZ, PT ;  /* 0x000000ff0d00720c */ /* 0x000fe20003f05270 */
[----:B------:R-:W-:-:S12]  /*0fa0*/  WARPSYNC 0xffffffff ;  /* 0xffffffff00007948 */ /* 0x000fd80003800000 */
[----:B------:R1:W-:Y:S04]  /*0fb0*/  @!P0 STS.128 [0x20100], R240 ;  /* 0x020100f0ff008388 */ /* 0x0003e80000000c00 */
[----:B------:R-:W-:Y:S06]  /*0fc0*/  BAR.ARV 0x5, 0x100 ;  /* 0x0144000000007b1d */ /* 0x000fec0000002000 */
.L_x_2756:
        /* <DEDUP_REMOVED lines=78> */
[----:B------:R-:W-:Y:S01]  /*14b0*/  IMAD.SHL.U32 R215, R11, 0x2, RZ ;  /* 0x000000020bd77824 */ /* 0x000fe200078e00ff */
[----:B------:R-:W-:Y:S01]  /*14c0*/  LOP3.LUT R2, R6, R2, RZ, 0x3c, !PT ;  /* 0x0000000206027212 */ /* 0x000fe200078e3cff */
[----:B------:R-:W-:Y:S01]  /*14d0*/  IMAD R250, R9, 0x8, R15 ;  /* 0x0000000809fa7824 */ /* 0x000fe200078e020f */
        /* <DEDUP_REMOVED lines=8> */
[----:B------:R-:W-:Y:S02]  /*1560*/  SHF.R.S32.HI R5, RZ, 0x1f, R217 ;  /* 0x0000001fff057819 */ /* 0x000fe400000114d9 */
[----:B------:R-:W-:Y:S01]  /*1570*/  SHF.R.S32.HI R5, RZ, 0x1f, R224 ;  /* 0x0000001fff057819 */ /* 0x000fe200000114e0 */
[----:B------:R-:W-:Y:S01]  /*1580*/  IMAD.IADD R2, R16, 0x1, -R2 ;  /* 0x0000000110027824 */ /* 0x000fe200078e0a02 */
[----:B------:R-:W-:Y:S02]  /*1590*/  SEL R5, R8, 0xffffffe0, !P1 ;  /* 0xffffffe008057807 */ /* 0x000fe40004800000 */
[----:B------:R-:W-:Y:S01]  /*15a0*/  LEA R11, R7, 0x80, 0x1 ;  /* 0x00000080070b7811 */ /* 0x000fe200078e08ff */
[----:B------:R-:W-:Y:S01]  /*15b0*/  IMAD.SHL.U32 R248, R2, 0x2, RZ ;  /* 0x0000000202f87824 */ /* 0x000fe200078e00ff */
[----:B------:R-:W-:-:S02]  /*15c0*/  SEL R2, R8, 0xffffffe0, !P4 ;  /* 0xffffffe008027807 */ /* 0x000fc40006000000 */
[----:B------:R-:W-:Y:S01]  /*15d0*/  IADD3 R225, R217, 0xc0, RZ ;  /* 0x000000c0d9e17810 */ /* 0x000fe20007ffe0ff */
[----:B------:R-:W-:Y:S01]  /*15e0*/  STL [R1+0x4], R11 ;  /* 0x0000040b01007387 */ /* 0x000fe20000100800 */
        /* <DEDUP_REMOVED lines=9> */
[----:B------:R-:W-:Y:S02]  /*1680*/  SHF.R.S32.HI R8, RZ, 0x1f, R42 ;  /* 0x0000001fff087819 */ /* 0x000fe4000001142a */
[----:B------:R-:W-:-:S02]  /*1690*/  IADD3 R30, R248, 0x68, RZ ;  /* 0x00000068f81e7810 */ /* 0x000fc40007ffe0ff */
[C---:B------:R-:W-:Y:S02]  /*16a0*/  IADD3 R29, R248.reuse, 0x70, RZ ;  /* 0x00000070f81d7810 */ /* 0x040fe40007ffe0ff */
[----:B------:R-:W-:Y:S02]  /*16b0*/  SHF.R.S32.HI R7, RZ, 0x1f, R41 ;  /* 0x0000001fff077819 */ /* 0x000fe40000011429 */
[----:B------:R-:W-:Y:S02]  /*16c0*/  SHF.R.S32.HI R8, RZ, 0x1f, R40 ;  /* 0x0000001fff087819 */ /* 0x000fe40000011428 */
[C---:B------:R-:W-:Y:S02]  /*16d0*/  IADD3 R27, R248.reuse, 0x80, RZ ;  /* 0x00000080f81b7810 */ /* 0x040fe40007ffe0ff */
[----:B------:R-:W-:Y:S02]  /*16e0*/  IADD3 R26, R248, 0x88, RZ ;  /* 0x00000088f81a7810 */ /* 0x000fe40007ffe0ff */
[----:B------:R-:W-:-:S02]  /*16f0*/  SHF.R.S32.HI R7, RZ, 0x1f, R39 ;  /* 0x0000001fff077819 */ /* 0x000fc40000011427 */
[----:B------:R-:W-:Y:S02]  /*1700*/  SHF.R.S32.HI R8, RZ, 0x1f, R38 ;  /* 0x0000001fff087819 */ /* 0x000fe40000011426 */
[C---:B------:R-:W-:Y:S02]  /*1710*/  IADD3 R37, R248.reuse, 0x30, RZ ;  /* 0x00000030f8257810 */ /* 0x040fe40007ffe0ff */
[C---:B------:R-:W-:Y:S02]  /*1720*/  IADD3 R24, R248.reuse, 0x98, RZ ;  /* 0x00000098f8187810 */ /* 0x040fe40007ffe0ff */
[----:B------:R-:W-:Y:S02]  /*1730*/  IADD3 R23, R248, 0xa0, RZ ;  /* 0x000000a0f8177810 */ /* 0x000fe40007ffe0ff */
[----:B------:R-:W-:Y:S02]  /*1740*/  SHF.R.S32.HI R7, RZ, 0x1f, R36 ;  /* 0x0000001fff077819 */ /* 0x000fe40000011424 */
[----:B------:R-:W-:-:S02]  /*1750*/  SHF.R.S32.HI R8, RZ, 0x1f, R35 ;  /* 0x0000001fff087819 */ /* 0x000fc40000011423 */
[C---:B------:R-:W-:Y:S02]  /*1760*/  IADD3 R34, R248.reuse, 0x48, RZ ;  /* 0x00000048f8227810 */ /* 0x040fe40007ffe0ff */
[C---:B------:R-:W-:Y:S02]  /*1770*/  IADD3 R21, R248.reuse, 0xb0, RZ ;  /* 0x000000b0f8157810 */ /* 0x040fe40007ffe0ff */
[C---:B------:R-:W-:Y:S02]  /*1780*/  IADD3 R20, R248.reuse, 0xb8, RZ ;  /* 0x000000b8f8147810 */ /* 0x040fe40007ffe0ff */
[----:B------:R-:W-:Y:S02]  /*1790*/  SHF.R.S32.HI R7, RZ, 0x1f, R33 ;  /* 0x0000001fff077819 */ /* 0x000fe40000011421 */
[----:B------:R-:W-:Y:S02]  /*17a0*/  SHF.R.S32.HI R8, RZ, 0x1f, R32 ;  /* 0x0000001fff087819 */ /* 0x000fe40000011420 */
[----:B------:R-:W-:-:S02]  /*17b0*/  IADD3 R31, R248, 0x60, RZ ;  /* 0x00000060f81f7810 */ /* 0x000fc40007ffe0ff */
[C---:B------:R-:W-:Y:S02]  /*17c0*/  IADD3 R18, R248.reuse, 0xc8, RZ ;  /* 0x000000c8f8127810 */ /* 0x040fe40007ffe0ff */
[C---:B------:R-:W-:Y:S02]  /*17d0*/  IADD3 R17, R248.reuse, 0xd0, RZ ;  /* 0x000000d0f8117810 */ /* 0x040fe40007ffe0ff */
[----:B------:R-:W-:Y:S02]  /*17e0*/  SHF.R.S32.HI R7, RZ, 0x1f, R30 ;  /* 0x0000001fff077819 */ /* 0x000fe4000001141e */
[----:B------:R-:W-:Y:S02]  /*17f0*/  SHF.R.S32.HI R8, RZ, 0x1f, R29 ;  /* 0x0000001fff087819 */ /* 0x000fe4000001141d */
[C---:B------:R-:W-:Y:S02]  /*1800*/  IADD3 R28, R248.reuse, 0x78, RZ ;  /* 0x00000078f81c7810 */ /* 0x040fe40007ffe0ff */
[----:B-1----:R-:W-:-:S02]  /*1810*/  IADD3 R15, R248, 0xe0, RZ ;  /* 0x000000e0f80f7810 */ /* 0x002fc40007ffe0ff */
[C---:B------:R-:W-:Y:S02]  /*1820*/  IADD3 R14, R248.reuse, 0xe8, RZ ;  /* 0x000000e8f80e7810 */ /* 0x040fe40007ffe0ff */
[----:B------:R-:W-:Y:S02]  /*1830*/  SHF.R.S32.HI R7, RZ, 0x1f, R27 ;  /* 0x0000001fff077819 */ /* 0x000fe4000001141b */
[----:B------:R-:W-:Y:S02]  /*1840*/  SHF.R.S32.HI R8, RZ, 0x1f, R26 ;  /* 0x0000001fff087819 */ /* 0x000fe4000001141a */
[----:B------:R-:W-:Y:S02]  /*1850*/  IADD3 R25, R248, 0x90, RZ ;  /* 0x00000090f8197810 */ /* 0x000fe40007ffe0ff */
[----:B------:R-:W-:Y:S02]  /*1860*/  SHF.R.S32.HI R9, RZ, 0x1f, R37 ;  /* 0x0000001fff097819 */ /* 0x000fe40000011425 */
[----:B------:R-:W-:-:S02]  /*1870*/  SHF.R.S32.HI R7, RZ, 0x1f, R24 ;  /* 0x0000001fff077819 */ /* 0x000fc40000011418 */
[----:B------:R-:W-:Y:S02]  /*1880*/  SHF.R.S32.HI R8, RZ, 0x1f, R23 ;  /* 0x0000001fff087819 */ /* 0x000fe40000011417 */
[C---:B------:R-:W-:Y:S02]  /*1890*/  IADD3 R22, R248.reuse, 0xa8, RZ ;  /* 0x000000a8f8167810 */ /* 0x040fe40007ffe0ff */
[----:B------:R-:W-:Y:S02]  /*18a0*/  SHF.R.S32.HI R9, RZ, 0x1f, R34 ;  /* 0x0000001fff097819 */ /* 0x000fe40000011422 */
[----:B------:R-:W-:Y:S02]  /*18b0*/  SHF.R.S32.HI R7, RZ, 0x1f, R21 ;  /* 0x0000001fff077819 */ /* 0x000fe40000011415 */
[----:B------:R-:W-:Y:S02]  /*18c0*/  SHF.R.S32.HI R8, RZ, 0x1f, R20 ;  /* 0x0000001fff087819 */ /* 0x000fe40000011414 */
[----:B------:R-:W-:-:S02]  /*18d0*/  IADD3 R19, R248, 0xc0, RZ ;  /* 0x000000c0f8137810 */ /* 0x000fc40007ffe0ff */
[----:B------:R-:W-:Y:S02]  /*18e0*/  SHF.R.S32.HI R9, RZ, 0x1f, R31 ;  /* 0x0000001fff097819 */ /* 0x000fe4000001141f */
[----:B------:R-:W-:Y:S02]  /*18f0*/  SHF.R.S32.HI R7, RZ, 0x1f, R18 ;  /* 0x0000001fff077819 */ /* 0x000fe40000011412 */
[----:B------:R-:W-:Y:S02]  /*1900*/  SHF.R.S32.HI R8, RZ, 0x1f, R17 ;  /* 0x0000001fff087819 */ /* 0x000fe40000011411 */
[----:B------:R-:W-:Y:S02]  /*1910*/  SHF.R.S32.HI R6, RZ, 0x1f, R225 ;  /* 0x0000001fff067819 */ /* 0x000fe400000114e1 */
[----:B------:R-:W-:Y:S02]  /*1920*/  IADD3 R16, R248, 0xd8, RZ ;  /* 0x000000d8f8107810 */ /* 0x000fe40007ffe0ff */
[----:B------:R-:W-:-:S02]  /*1930*/  SHF.R.S32.HI R9, RZ, 0x1f, R28 ;  /* 0x0000001fff097819 */ /* 0x000fc4000001141c */
[----:B------:R-:W-:Y:S02]  /*1940*/  SHF.R.S32.HI R7, RZ, 0x1f, R15 ;  /* 0x0000001fff077819 */ /* 0x000fe4000001140f */
[----:B------:R-:W-:Y:S01]  /*1950*/  SHF.R.S32.HI R8, RZ, 0x1f, R14 ;  /* 0x0000001fff087819 */ /* 0x000fe2000001140e */
[C---:B------:R-:W-:Y:S01]  /*1960*/  IMAD.IADD R8, R11.reuse, 0x1, R5 ;  /* 0x000000010b087824 */ /* 0x040fe200078e0205 */
[----:B------:R-:W-:Y:S02]  /*1970*/  SEL R6, R10, 0xffffffc0, !P2 ;  /* 0xffffffc00a067807 */ /* 0x000fe40005000000 */
[----:B------:R-:W-:Y:S02]  /*1980*/  IADD3 R13, R248, 0xf0, RZ ;  /* 0x000000f0f80d7810 */ /* 0x000fe40007ffe0ff */
[----:B------:R-:W-:Y:S01]  /*1990*/  SHF.R.S32.HI R9, RZ, 0x1f, R25 ;  /* 0x0000001fff097819 */ /* 0x000fe20000011419 */
[----:B------:R1:W-:Y:S01]  /*19a0*/  STL [R1+0x10], R8 ;  /* 0x0000100801007387 */ /* 0x0003e20000100800 */
[----:B------:R-:W-:-:S02]  /*19b0*/  IADD3 R7, R11, -0x10, RZ ;  /* 0xfffffff00b077810 */ /* 0x000fc40007ffe0ff */
[----:B------:R-:W-:Y:S02]  /*19c0*/  SHF.R.S32.HI R9, RZ, 0x1f, R22 ;  /* 0x0000001fff097819 */ /* 0x000fe40000011416 */
[----:B------:R-:W-:Y:S02]  /*19d0*/  @P0 IADD3 R7, R11, 0x10, RZ ;  /* 0x000000100b070810 */ /* 0x000fe40007ffe0ff */
[----:B------:R-:W-:Y:S02]  /*19e0*/  SHF.R.S32.HI R9, RZ, 0x1f, R19 ;  /* 0x0000001fff097819 */ /* 0x000fe40000011413 */
[----:B------:R-:W-:Y:S01]  /*19f0*/  SHF.R.S32.HI R9, RZ, 0x1f, R16 ;  /* 0x0000001fff097819 */ /* 0x000fe20000011410 */
[----:B------:R-:W-:Y:S01]  /*1a00*/  IMAD.IADD R5, R5, 0x1, R7 ;  /* 0x0000000105057824 */ /* 0x000fe200078e0207 */
[----:B------:R-:W-:Y:S01]  /*1a10*/  SHF.R.S32.HI R9, RZ, 0x1f, R13 ;  /* 0x0000001fff097819 */ /* 0x000fe2000001140d */
[----:B------:R-:W-:Y:S01]  /*1a20*/  IMAD.IADD R9, R11, 0x1, R6 ;  /* 0x000000010b097824 */ /* 0x000fe200078e0206 */
[----:B------:R-:W-:Y:S01]  /*1a30*/  LEA R208, R3, 0x10100, 0x1 ;  /* 0x0001010003d07811 */ /* 0x000fe200078e08ff */
[----:B------:R-:W-:Y:S01]  /*1a40*/  IMAD.IADD R3, R6, 0x1, R7 ;  /* 0x0000000106037824 */ /* 0x000fe200078e0207 */
[----:B------:R-:W-:-:S02]  /*1a50*/  LEA R203, R4, 0x100, 0x1 ;  /* 0x0000010004cb7811 */ /* 0x000fc400078e08ff */
[----:B------:R2:W-:Y:S01]  /*1a60*/  STL [R1+0x20], R9 ;  /* 0x0000200901007387 */ /* 0x0005e20000100800 */
[----:B------:R-:W-:Y:S01]  /*1a70*/  IMAD.IADD R209, R208, 0x1, R2 ;  /* 0x00000001d0d17824 */ /* 0x000fe200078e0202 */
[----:B------:R-:W-:Y:S01]  /*1a80*/  IADD3 R223, R217, 0x40, RZ ;  /* 0x00000040d9df7810 */ /* 0x000fe20007ffe0ff */
[----:B------:R-:W-:Y:S01]  /*1a90*/  IMAD.IADD R204, R2, 0x1, R203 ;  /* 0x0000000102cc7824 */ /* 0x000fe200078e02cb */
[----:B------:R-:W-:Y:S01]  /*1aa0*/  LEA R200, R0, 0x8100, 0x1 ;  /* 0x0000810000c87811 */ /* 0x000fe200078e08ff */
[--C-:B------:R-:W-:Y:S01]  /*1ab0*/  IMAD.IADD R2, R5, 0x1, R6.reuse ;  /* 0x0000000105027824 */ /* 0x100fe200078e0206 */
[----:B------:R-:W-:Y:S01]  /*1ac0*/  SHF.R.S32.HI R12, RZ, 0x1f, R223 ;  /* 0x0000001fff0c7819 */ /* 0x000fe200000114df */
[----:B-1----:R-:W-:Y:S01]  /*1ad0*/  IMAD.IADD R8, R8, 0x1, R6 ;  /* 0x0000000108087824 */ /* 0x002fe200078e0206 */
[----:B------:R-:W-:Y:S02]  /*1ae0*/  SEL R0, R10, 0xffffffc0, !P3 ;  /* 0xffffffc00a007807 */ /* 0x000fe40005800000 */
[----:B------:R-:W-:-:S02]  /*1af0*/  IADD3 R12, R248, 0xf8, RZ ;  /* 0x000000f8f80c7810 */ /* 0x000fc40007ffe0ff */
[----:B------:R2:W-:Y:S01]  /*1b00*/  STL [R1+0x1c], R8 ;  /* 0x00001c0801007387 */ /* 0x0005e20000100800 */
[----:B------:R-:W-:Y:S01]  /*1b10*/  IMAD.IADD R211, R208, 0x1, R0 ;  /* 0x00000001d0d37824 */ /* 0x000fe200078e0200 */
[----:B------:R-:W-:Y:S01]  /*1b20*/  SHF.R.S32.HI R10, RZ, 0x1f, R12 ;  /* 0x0000001fff0a7819 */ /* 0x000fe2000001140c */
[C---:B------:R-:W-:Y:S01]  /*1b30*/  IMAD.IADD R206, R0.reuse, 0x1, R203 ;  /* 0x0000000100ce7824 */ /* 0x040fe200078e02cb */
[----:B------:R2:W-:Y:S01]  /*1b40*/  STL [R1+0x8], R7 ;  /* 0x0000080701007387 */ /* 0x0005e20000100800 */
[----:B------:R-:W-:Y:S02]  /*1b50*/  IMAD.IADD R210, R209, 0x1, R0 ;  /* 0x00000001d1d27824 */ /* 0x000fe400078e0200 */
[----:B------:R-:W-:Y:S01]  /*1b60*/  IMAD.IADD R205, R0, 0x1, R204 ;  /* 0x0000000100cd7824 */ /* 0x000fe200078e02cc */
[----:B------:R2:W-:Y:S04]  /*1b70*/  STL [R1+0x18], R3 ;  /* 0x0000180301007387 */ /* 0x0005e80000100800 */
[----:B------:R2:W-:Y:S04]  /*1b80*/  STL [R1+0xc], R5 ;  /* 0x00000c0501007387 */ /* 0x0005e80000100800 */
[----:B------:R2:W-:Y:S02]  /*1b90*/  STL [R1+0x14], R2 ;  /* 0x0000140201007387 */ /* 0x0005e40000100800 */
.L_x_2877:
[----:B--2---:R-:W-:-:S04]  /*1ba0*/  IMAD.MOV.U32 R8, RZ, RZ, 0x4 ;  /* 0x00000004ff087424 */ /* 0x004fc800078e00ff */
[----:B------:R-:W-:-:S05]  /*1bb0*/  IMAD.WIDE R2, R243, R8, c[0x0][0x588] ;  /* 0x00016200f3027625 */ /* 0x000fca00078e0208 */
[----:B------:R-:W2:Y:S01]  /*1bc0*/  LDG.E R251, [R2.64] ;  /* 0x0000000602fb7981 */ /* 0x000ea2000c1e1900 */
[----:B------:R-:W-:Y:S01]  /*1bd0*/  ISETP.NE.U32.AND P4, PT, RZ, c[0x0][0x370], PT ;  /* 0x0000dc00ff007a0c */ /* 0x000fe20003f85070 */
[----:B------:R-:W-:Y:S01]  /*1be0*/  IMAD.MOV.U32 R229, RZ, RZ, RZ ;  /* 0x000000ffffe57224 */ /* 0x000fe200078e00ff */
[----:B------:R-:W-:Y:S01]  /*1bf0*/  ISETP.NE.U32.AND P3, PT, RZ, c[0x0][0x360], PT ;  /* 0x0000d800ff007a0c */ /* 0x000fe20003f65070 */
[----:B------:R-:W-:Y:S01]  /*1c00*/  IMAD.MOV.U32 R11, RZ, RZ, RZ ;  /* 0x000000ffff0b7224 */ /* 0x000fe200078e00ff */
[----:B------:R-:W-:Y:S02]  /*1c10*/  ISETP.NE.AND.EX P4, PT, RZ, c[0x0][0x374], PT, P4 ;  /* 0x0000dd00ff007a0c */ /* 0x000fe40003f85340 */
[----:B------:R-:W-:Y:S02]  /*1c20*/  ISETP.NE.AND.EX P3, PT, RZ, c[0x0][0x364], PT, P3 ;  /* 0x0000d900ff007a0c */ /* 0x000fe40003f65330 */
[----:B------:R-:W-:-:S04]  /*1c30*/  ISETP.NE.U32.AND P0, PT, RZ, c[0x0][0x348], PT ;  /* 0x0000d200ff007a0c */ /* 0x000fc80003f05070 */
[----:B------:R-:W-:Y:S02]  /*1c40*/  ISETP.NE.AND.EX P0, PT, RZ, c[0x0][0x34c], PT, P0 ;  /* 0x0000d300ff007a0c */ /* 0x000fe40003f05300 */
[----:B--2---:R-:W-:Y:S01]  /*1c50*/  SHF.R.S32.HI R12, RZ, 0x1f, R251 ;  /* 0x0000001fff0c7819 */ /* 0x004fe200000114fb */
[C---:B------:R-:W-:Y:S02]  /*1c60*/  IMAD.SHL.U32 R252, R251.reuse, 0x4, RZ ;  /* 0x00000004fbfc7824 */ /* 0x040fe400078e00ff */
[C---:B------:R-:W-:Y:S02]  /*1c70*/  @P4 LEA R6, P2, R251.reuse, c[0x0][0x370], 0x2 ;  /* 0x0000dc00fb064a11 */ /* 0x040fe400078410ff */
[C-C-:B------:R-:W-:Y:S01]  /*1c80*/  SHF.L.U64.HI R13, R251.reuse, 0x2, R12.reuse ;  /* 0x00000002fb0d7819 */ /* 0x140fe2000001020c */
[----:B------:R1:W-:Y:S01]  /*1c90*/  STL [R1+0x2c], R12 ;  /* 0x00002c0c01007387 */ /* 0x0003e20000100800 */
[----:B------:R-:W-:Y:S02]  /*1ca0*/  @P4 LEA.HI.X R7, R251, c[0x0][0x374], R12, 0x2, P2 ;  /* 0x0000dd00fb074a11 */ /* 0x000fe400010f140c */
[C---:B------:R-:W-:Y:S01]  /*1cb0*/  @P3 IADD3 R4, P1, R252.reuse, c[0x0][0x360], RZ ;  /* 0x0000d800fc043a10 */ /* 0x040fe20007f3e0ff */
[----:B------:R1:W-:Y:S01]  /*1cc0*/  STL [R1], R13 ;  /* 0x0000000d01007387 */ /* 0x0003e20000100800 */
[----:B------:R-:W-:-:S02]  /*1cd0*/  IADD3 R2, P2, R252, c[0x0][0x348], RZ ;  /* 0x0000d200fc027a10 */ /* 0x000fc40007f5e0ff */
[C---:B------:R-:W-:Y:S01]  /*1ce0*/  @P3 IADD3.X R5, R13.reuse, c[0x0][0x364], RZ, P1, !PT ;  /* 0x0000d9000d053a10 */ /* 0x040fe20000ffe4ff */
[----:B------:R1:W5:Y:S01]  /*1cf0*/  @P4 LDG.E R229, [R6.64] ;  /* 0x0000000606e54981 */ /* 0x000362000c1e1900 */
[----:B------:R-:W-:-:S03]  /*1d00*/  IADD3.X R3, R13, c[0x0][0x34c], RZ, P2, !PT ;  /* 0x0000d3000d037a10 */ /* 0x000fc600017fe4ff */
        /* <DEDUP_REMOVED lines=9> */
.L_x_2771:
[----:B------:R-:W-:-:S04]  /*1da0*/  ISETP.NE.U32.AND P1, PT, RZ, c[0x0][0x368], PT ;  /* 0x0000da00ff007a0c */ /* 0x000fc80003f25070 */
[----:B------:R-:W-:-:S13]  /*1db0*/  ISETP.NE.AND.EX P1, PT, RZ, c[0x0][0x36c], PT, P1 ;  /* 0x0000db00ff007a0c */ /* 0x000fda0003f25310 */
[----:B------:R-:W-:Y:S05]  /*1dc0*/  @!P1 BRA `(.L_x_2772) ;  /* 0x0000004000009947 */ /* 0x000fea0003800000 */
[----:B-1----:R-:W-:-:S04]  /*1dd0*/  IADD3 R2, P1, R252, c[0x0][0x368], RZ ;  /* 0x0000da00fc027a10 */ /* 0x002fc80007f3e0ff */
[----:B------:R-:W-:-:S05]  /*1de0*/  IADD3.X R3, R13, c[0x0][0x36c], RZ, P1, !PT ;  /* 0x0000db000d037a10 */ /* 0x000fca0000ffe4ff */
[----:B------:R1:W5:Y:S01]  /*1df0*/  LDG.E R0, [R2.64] ;  /* 0x0000000602007981 */ /* 0x000362000c1e1900 */
[----:B------:R-:W-:Y:S05]  /*1e00*/  BRA `(.L_x_2773) ;  /* 0x0000008000007947 */ /* 0x000fea0003800000 */
.L_x_2772:
        /* <DEDUP_REMOVED lines=8> */
.L_x_2773:
[----:B-1----:R-:W-:Y:S01]  /*1e90*/  IMAD.MOV.U32 R2, RZ, RZ, c[0x0][0x2c4] ;  /* 0x0000b100ff027624 */ /* 0x002fe200078e00ff */
[----:B------:R-:W-:Y:S01]  /*1ea0*/  BSSY B0, `(.L_x_2774) ;  /* 0x000003b000007945 */ /* 0x000fe20003800000 */
[----:B------:R-:W-:Y:S02]  /*1eb0*/  IMAD.SHL.U32 R239, R241, 0x80, RZ ;  /* 0x00000080f1ef7824 */ /* 0x000fe400078e00ff */
[----:B-----5:R-:W-:Y:S01]  /*1ec0*/  IMAD.IADD R212, R0, 0x1, -R229 ;  /* 0x0000000100d47824 */ /* 0x020fe200078e0ae5 */
[----:B------:R-:W-:-:S02]  /*1ed0*/  ISETP.NE.AND P4, PT, R2, 0x1, PT ;  /* 0x000000010200780c */ /* 0x000fc40003f85270 */
[----:B------:R-:W-:Y:S02]  /*1ee0*/  IADD3 R2, R239, 0x7f, RZ ;  /* 0x0000007fef027810 */ /* 0x000fe40007ffe0ff */
[----:B------:R-:W-:-:S03]  /*1ef0*/  IADD3 R3, R212, 0x40, -R213 ;  /* 0x00000040d4037810 */ /* 0x000fc60007ffe8d5 */
[----:B------:R-:W-:-:S06]  /*1f00*/  IMAD.MOV.U32 R0, RZ, RZ, R2 ;  /* 0x000000ffff007224 */ /* 0x000fcc00078e0002 */
[----:B------:R-:W-:Y:S01]  /*1f10*/  @P4 IMAD.HI.U32 R4, R2, c[0x0][0x2c8], RZ ;  /* 0x0000b20002044a27 */ /* 0x000fe200078e00ff */
[----:B------:R-:W-:-:S04]  /*1f20*/  IADD3 R2, R212, 0x3f, RZ ;  /* 0x0000003fd4027810 */ /* 0x000fc80007ffe0ff */
[----:B------:R-:W-:-:S05]  /*1f30*/  @P4 SHF.R.U32.HI R0, RZ, c[0x0][0x2cc], R4 ;  /* 0x0000b300ff004a19 */ /* 0x000fca0000011604 */
[----:B------:R-:W-:Y:S01]  /*1f40*/  IMAD.IADD R0, R3, 0x1, R0 ;  /* 0x0000000103007824 */ /* 0x000fe200078e0200 */
[----:B------:R-:W-:-:S04]  /*1f50*/  SHF.R.S32.HI R3, RZ, 0x1f, R2 ;  /* 0x0000001fff037819 */ /* 0x000fc80000011402 */
[----:B------:R-:W-:Y:S02]  /*1f60*/  SHF.R.S32.HI R4, RZ, 0x1f, R0 ;  /* 0x0000001fff047819 */ /* 0x000fe40000011400 */
[----:B------:R-:W-:Y:S02]  /*1f70*/  LEA.HI R2, R3, R2, RZ, 0x6 ;  /* 0x0000000203027211 */ /* 0x000fe400078f30ff */
[----:B------:R-:W-:Y:S02]  /*1f80*/  LEA.HI R0, R4, R0, RZ, 0x6 ;  /* 0x0000000004007211 */ /* 0x000fe400078f30ff */
[----:B------:R-:W-:Y:S02]  /*1f90*/  SHF.R.S32.HI R3, RZ, 0x6, R2 ;  /* 0x00000006ff037819 */ /* 0x000fe40000011402 */
[----:B------:R-:W-:Y:S02]  /*1fa0*/  SHF.R.S32.HI R0, RZ, 0x6, R0 ;  /* 0x00000006ff007819 */ /* 0x000fe40000011400 */
[----:B------:R-:W-:-:S02]  /*1fb0*/  LOP3.LUT R2, R242, 0xff000000, RZ, 0xc0, !PT ;  /* 0xff000000f2027812 */ /* 0x000fc400078ec0ff */
[----:B------:R-:W-:Y:S02]  /*1fc0*/  IMNMX R7, R3, R0, PT ;  /* 0x0000000003077217 */ /* 0x000fe40003800200 */
[----:B------:R-:W-:Y:S02]  /*1fd0*/  LOP3.LUT R4, R242, 0xff0000, RZ, 0xc0, !PT ;  /* 0x00ff0000f2047812 */ /* 0x000fe400078ec0ff */
        /* <DEDUP_REMOVED lines=39> */
.L_x_2775:
[----:B------:R-:W-:Y:S05]  /*2250*/  BSYNC B0 ;  /* 0x0000000000007941 */ /* 0x000fea0003800000 */
.L_x_2774:
[----:B------:R-:W-:Y:S01]  /*2260*/  IMAD R226, R14, R2, RZ ;  /* 0x000000020ee27224 */ /* 0x000fe200078e02ff */
        /* <DEDUP_REMOVED lines=76> */
[----:B-1----:R-:W-:Y:S01]  /*2730*/  IMAD.IADD R5, R227, 0x1, R239 ;  /* 0x00000001e3057824 */ /* 0x002fe200078e02ef */
[----:B------:R-:W-:Y:S02]  /*2740*/  LOP3.LUT R16, R242, 0xffff, RZ, 0xc0, !PT ;  /* 0x0000fffff2107812 */ /* 0x000fe400078ec0ff */
[----:B------:R-:W-:Y:S01]  /*2750*/  SEL R6, R12, RZ, !P0 ;  /* 0x000000ff0c067207 */ /* 0x000fe20004000000 */
[----:B------:R-:W-:Y:S01]  /*2760*/  IMAD R0, R0, c[0x0][0x178], RZ ;  /* 0x00005e0000007a24 */ /* 0x000fe200078e02ff */
[----:B------:R-:W-:Y:S01]  /*2770*/  SEL R4, R251, RZ, !P0 ;  /* 0x000000fffb047207 */ /* 0x000fe20004000000 */
[----:B------:R-:W-:Y:S01]  /*2780*/  @P4 IMAD.HI.U32 R7, R5, c[0x0][0x2c8], RZ ;  /* 0x0000b20005074a27 */ /* 0x000fe200078e00ff */
[----:B------:R-:W-:Y:S02]  /*2790*/  ISETP.GE.AND P6, PT, R217, c[0x0][0x198], PT ;  /* 0x00006600d9007a0c */ /* 0x000fe40003fc6270 */
[----:B------:R-:W-:Y:S01]  /*27a0*/  ISETP.GE.AND P5, PT, R223, c[0x0][0x198], PT ;  /* 0x00006600df007a0c */ /* 0x000fe20003fa6270 */
[----:B------:R-:W-:Y:S01]  /*27b0*/  IMAD R0, R11, c[0x0][0x17c], R0 ;  /* 0x00005f000b007a24 */ /* 0x000fe200078e0200 */
[----:B------:R-:W-:Y:S01]  /*27c0*/  ISETP.GE.AND P3, PT, R224, c[0x0][0x198], PT ;  /* 0x00006600e0007a0c */ /* 0x000fe20003f66270 */
[----:B------:R-:W-:Y:S01]  /*27d0*/  IMAD R6, R6, c[0x0][0x1c0], RZ ;  /* 0x0000700006067a24 */ /* 0x000fe200078e02ff */
[----:B------:R-:W-:-:S02]  /*27e0*/  ISETP.GE.AND P2, PT, R225, c[0x0][0x198], PT ;  /* 0x00006600e1007a0c */ /* 0x000fc40003f46270 */
[----:B------:R-:W-:Y:S01]  /*27f0*/  IADD3 R100, R241, -0x1, RZ ;  /* 0xfffffffff1647810 */ /* 0x000fe20007ffe0ff */
[----:B------:R-:W-:Y:S02]  /*2800*/  IMAD R6, R4, c[0x0][0x1c4], R6 ;  /* 0x0000710004067a24 */ /* 0x000fe400078e0206 */
[----:B--2---:R-:W-:-:S04]  /*2810*/  IMAD.WIDE.U32 R2, R11, c[0x0][0x178], RZ ;  /* 0x00005e000b027a25 */ /* 0x004fc800078e00ff */
[----:B------:R-:W-:Y:S01]  /*2820*/  IMAD.IADD R3, R3, 0x1, R0 ;  /* 0x0000000103037824 */ /* 0x000fe200078e0200 */
[----:B------:R-:W-:Y:S02]  /*2830*/  MOV R0, R5 ;  /* 0x0000000500007202 */ /* 0x000fe40000000f00 */
[----:B------:R-:W-:Y:S01]  /*2840*/  @P4 SHF.R.U32.HI R0, RZ, c[0x0][0x2cc], R7 ;  /* 0x0000b300ff004a19 */ /* 0x000fe20000011607 */
[----:B------:R-:W-:-:S03]  /*2850*/  IMAD.WIDE.U32 R2, R16, c[0x0][0x1b8], R2 ;  /* 0x00006e0010027a25 */ /* 0x000fc600078e0002 */
        /* <DEDUP_REMOVED lines=16> */
[----:B------:R-:W-:Y:S01]  /*2960*/  LEA.HI.X R5, R2, c[0x0][0x164], R0, 0x1, P0 ;  /* 0x0000590002057a11 */ /* 0x000fe200000f0c00 */
[----:B------:R-:W-:Y:S01]  /*2970*/  @!P1 IMAD.MOV.U32 R15, RZ, RZ, R251 ;  /* 0x000000ffff0f9224 */ /* 0x000fe200078e00fb */
[----:B------:R-:W-:Y:S05]  /*2980*/  BRA.DIV ~URZ, `(.L_x_2777) ;  /* 0x000122a27f007947 */ /* 0x000fea000b800000 */
[----:B------:R1:W2:Y:S02]  /*2990*/  SHFL.IDX PT, R4, R5, RZ, 0x181f ;  /* 0x00181fff05047589 */ /* 0x0002a400000e0000 */
.L_x_2882:
[----:B------:R-:W-:Y:S05]  /*29a0*/  BRA.DIV ~URZ, `(.L_x_2778) ;  /* 0x000122f27f007947 */ /* 0x000fea000b800000 */
[----:B------:R3:W4:Y:S02]  /*29b0*/  SHFL.IDX PT, R0, R14, RZ, 0x181f ;  /* 0x00181fff0e007589 */ /* 0x00072400000e0000 */
.L_x_2883:
[----:B------:R-:W-:Y:S01]  /*29c0*/  IMAD R13, R213, c[0x0][0x2c4], RZ ;  /* 0x0000b100d50d7a24 */ /* 0x000fe200078e02ff */
[----:B------:R-:W-:Y:S01]  /*29d0*/  IADD3 R12, R249, R239, RZ ;  /* 0x000000eff90c7210 */ /* 0x000fe20007ffe0ff */
[----:B------:R-:W-:Y:S03]  /*29e0*/  BSSY B0, `(.L_x_2779) ;  /* 0x0000016000007945 */ /* 0x000fe60003800000 */
[----:B------:R-:W-:-:S13]  /*29f0*/  ISETP.GE.AND P0, PT, R12, R13, PT ;  /* 0x0000000d0c00720c */ /* 0x000fda0003f06270 */
[----:B------:R-:W-:Y:S05]  /*2a00*/  @P0 BRA `(.L_x_2780) ;  /* 0x0000013000000947 */ /* 0x000fea0003800000 */
[----:B------:R-:W-:Y:S02]  /*2a10*/  SHF.R.S32.HI R2, RZ, 0x1f, R217 ;  /* 0x0000001fff027819 */ /* 0x000fe400000114d9 */
[-C--:B----4-:R-:W-:Y:S02]  /*2a20*/  LEA R10, P1, R217, R0.reuse, 0x1 ;  /* 0x00000000d90a7211 */ /* 0x090fe400078208ff */
[----:B------:R-:W-:Y:S02]  /*2a30*/  LEA R8, P0, R223, R0, 0x1 ;  /* 0x00000000df087211 */ /* 0x000fe400078008ff */
[----:B--2---:R-:W-:Y:S02]  /*2a40*/  LEA.HI.X R11, R217, R4, R2, 0x1, P1 ;  /* 0x00000004d90b7211 */ /* 0x004fe400008f0c02 */
[----:B------:R-:W-:Y:S02]  /*2a50*/  SHF.R.S32.HI R2, RZ, 0x1f, R223 ;  /* 0x0000001fff027819 */ /* 0x000fe400000114df */
[----:B------:R-:W-:Y:S01]  /*2a60*/  LEA R6, P1, R224, R0, 0x1 ;  /* 0x00000000e0067211 */ /* 0x000fe200078208ff */
[----:B------:R-:W-:Y:S01]  /*2a70*/  @!PT LDS RZ, [RZ] ;  /* 0x00000000fffff984 */ /* 0x000fe20000000800 */
[----:B------:R-:W-:Y:S01]  /*2a80*/  @!PT LDS RZ, [RZ] ;  /* 0x00000000fffff984 */ /* 0x000fe20000000800 */
[----:B------:R-:W-:Y:S01]  /*2a90*/  @!PT LDS RZ, [RZ] ;  /* 0x00000000fffff984 */ /* 0x000fe20000000800 */
[----:B------:R2:W-:Y:S01]  /*2aa0*/  LDGSTS.E.BYPASS.LTC128B.128 [R215+0x10100], [R10.64], !P6 ;  /* 0x101000000ad77fae */ /* 0x0005e2000f101d46 */
[----:B------:R-:W-:-:S02]  /*2ab0*/  SHF.R.S32.HI R18, RZ, 0x1f, R224 ;  /* 0x0000001fff127819 */ /* 0x000fc400000114e0 */
[----:B------:R-:W-:Y:S02]  /*2ac0*/  LEA.HI.X R9, R223, R4, R2, 0x1, P0 ;  /* 0x00000004df097211 */ /* 0x000fe400000f0c02 */
[----:B------:R-:W-:Y:S02]  /*2ad0*/  SHF.R.S32.HI R17, RZ, 0x1f, R225 ;  /* 0x0000001fff117819 */ /* 0x000fe400000114e1 */
[C---:B------:R-:W-:Y:S01]  /*2ae0*/  LEA R2, P0, R225.reuse, R0, 0x1 ;  /* 0x00000000e1027211 */ /* 0x040fe200078008ff */
[----:B------:R2:W-:Y:S01]  /*2af0*/  LDGSTS.E.BYPASS.LTC128B.128 [R215+0x14100], [R8.64], !P5 ;  /* 0x1410000008d77fae */ /* 0x0005e2000e901d46 */
[-C--:B------:R-:W-:Y:S02]  /*2b00*/  LEA.HI.X R7, R224, R4.reuse, R18, 0x1, P1 ;  /* 0x00000004e0077211 */ /* 0x080fe400008f0c12 */
[----:B------:R-:W-:-:S03]  /*2b10*/  LEA.HI.X R3, R225, R4, R17, 0x1, P0 ;  /* 0x00000004e1037211 */ /* 0x000fc600000f0c11 */
[----:B------:R2:W-:Y:S04]  /*2b20*/  LDGSTS.E.BYPASS.LTC128B.128 [R215+0x18100], [R6.64], !P3 ;  /* 0x1810000006d77fae */ /* 0x0005e8000d901d46 */
[----:B------:R2:W-:Y:S02]  /*2b30*/  LDGSTS.E.BYPASS.LTC128B.128 [R215+0x1c100], [R2.64], !P2 ;  /* 0x1c10000002d77fae */ /* 0x0005e4000d101d46 */
.L_x_2780:
[----:B------:R-:W-:Y:S05]  /*2b40*/  BSYNC B0 ;  /* 0x0000000000007941 */ /* 0x000fea0003800000 */
.L_x_2779:
[----:B------:R-:W-:Y:S05]  /*2b50*/  BRA.DIV ~URZ, `(.L_x_2781) ;  /* 0x000121b27f007947 */ /* 0x000fea000b800000 */
[----:B--2---:R2:W1:Y:S04]  /*2b60*/  SHFL.IDX PT, R4, R5, 0x1, 0x181f ;  /* 0x00381f0005047f89 */ /* 0x00446800000e0000 */
[----:B----4-:R2:W4:Y:S02]  /*2b70*/  SHFL.IDX PT, R0, R14, 0x1, 0x181f ;  /* 0x00381f000e007f89 */ /* 0x01052400000e0000 */
.L_x_2884:
[----:B------:R-:W-:Y:S01]  /*2b80*/  IADD3 R2, R12, 0x20, RZ ;  /* 0x000000200c027810 */ /* 0x000fe20007ffe0ff */
[----:B------:R-:W-:Y:S03]  /*2b90*/  BSSY B0, `(.L_x_2782) ;  /* 0x0000016000007945 */ /* 0x000fe60003800000 */
[----:B------:R-:W-:-:S13]  /*2ba0*/  ISETP.GE.AND P0, PT, R2, R13, PT ;  /* 0x0000000d0200720c */ /* 0x000fda0003f06270 */
[----:B------:R-:W-:Y:S05]  /*2bb0*/  @P0 BRA `(.L_x_2783) ;  /* 0x0000013000000947 */ /* 0x000fea0003800000 */
[----:B------:R-:W-:Y:S02]  /*2bc0*/  SHF.R.S32.HI R3, RZ, 0x1f, R217 ;  /* 0x0000001fff037819 */ /* 0x000fe400000114d9 */
[-C--:B----4-:R-:W-:Y:S02]  /*2bd0*/  LEA R10, P1, R217, R0.reuse, 0x1 ;  /* 0x00000000d90a7211 */ /* 0x090fe400078208ff */
[----:B------:R-:W-:Y:S02]  /*2be0*/  LEA R8, P0, R223, R0, 0x1 ;  /* 0x00000000df087211 */ /* 0x000fe400078008ff */
[----:B-1----:R-:W-:Y:S02]  /*2bf0*/  LEA.HI.X R11, R217, R4, R3, 0x1, P1 ;  /* 0x00000004d90b7211 */ /* 0x002fe400008f0c03 */
        /* <DEDUP_REMOVED lines=15> */
.L_x_2783:
[----:B------:R-:W-:Y:S05]  /*2cf0*/  BSYNC B0 ;  /* 0x0000000000007941 */ /* 0x000fea0003800000 */
.L_x_2782:
[----:B------:R-:W-:Y:S05]  /*2d00*/  BRA.DIV ~URZ, `(.L_x_2784) ;  /* 0x000120d27f007947 */ /* 0x000fea000b800000 */
[----:B-1----:R1:W2:Y:S02]  /*2d10*/  SHFL.IDX PT, R4, R5, 0x2, 0x181f ;  /* 0x00581f0005047f89 */ /* 0x0022a400000e0000 */
.L_x_2885:
[----:B------:R-:W-:Y:S05]  /*2d20*/  BRA.DIV ~URZ, `(.L_x_2785) ;  /* 0x000121227f007947 */ /* 0x000fea000b800000 */
[----:B----4-:R4:W1:Y:S02]  /*2d30*/  SHFL.IDX PT, R0, R14, 0x2, 0x181f ;  /* 0x00581f000e007f89 */ /* 0x01086400000e0000 */
.L_x_2886:
[----:B------:R-:W-:Y:S01]  /*2d40*/  IADD3 R2, R12, 0x40, RZ ;  /* 0x000000400c027810 */ /* 0x000fe20007ffe0ff */
[----:B------:R-:W-:Y:S03]  /*2d50*/  BSSY B0, `(.L_x_2786) ;  /* 0x0000016000007945 */ /* 0x000fe60003800000 */
[----:B------:R-:W-:-:S13]  /*2d60*/  ISETP.GE.AND P0, PT, R2, R13, PT ;  /* 0x0000000d0200720c */ /* 0x000fda0003f06270 */
[----:B------:R-:W-:Y:S05]  /*2d70*/  @P0 BRA `(.L_x_2787) ;  /* 0x0000013000000947 */ /* 0x000fea0003800000 */
[----:B------:R-:W-:Y:S02]  /*2d80*/  SHF.R.S32.HI R3, RZ, 0x1f, R217 ;  /* 0x0000001fff037819 */ /* 0x000fe400000114d9 */
[-C--:B-1----:R-:W-:Y:S02]  /*2d90*/  LEA R10, P1, R217, R0.reuse, 0x1 ;  /* 0x00000000d90a7211 */ /* 0x082fe400078208ff */
        /* <DEDUP_REMOVED lines=17> */
.L_x_2787:
[----:B------:R-:W-:Y:S05]  /*2eb0*/  BSYNC B0 ;  /* 0x0000000000007941 */ /* 0x000fea0003800000 */
.L_x_2786:
[----:B------:R-:W-:Y:S05]  /*2ec0*/  BRA.DIV ~URZ, `(.L_x_2788) ;  /* 0x00011ff27f007947 */ /* 0x000fea000b800000 */
[----:B--2---:R2:W3:Y:S04]  /*2ed0*/  SHFL.IDX PT, R4, R5, 0x3, 0x181f ;  /* 0x00781f0005047f89 */ /* 0x0044e800000e0000 */
[----:B-1----:R2:W1:Y:S02]  /*2ee0*/  SHFL.IDX PT, R0, R14, 0x3, 0x181f ;  /* 0x00781f000e007f89 */ /* 0x00246400000e0000 */
.L_x_2887:
[----:B------:R-:W-:Y:S01]  /*2ef0*/  IADD3 R2, R12, 0x60, RZ ;  /* 0x000000600c027810 */ /* 0x000fe20007ffe0ff */
[----:B-----5:R-:W-:Y:S01]  /*2f00*/  IMAD.WIDE.U32 R232, R15, c[0x0][0x2b0], RZ ;  /* 0x0000ac000fe87a25 */ /* 0x020fe200078e00ff */
[----:B------:R-:W-:-:S02]  /*2f10*/  SHF.R.S32.HI R20, RZ, 0x1f, R217 ;  /* 0x0000001fff147819 */ /* 0x000fc400000114d9 */
[----:B------:R-:W-:Y:S02]  /*2f20*/  ISETP.GE.AND P1, PT, R2, R13, PT ;  /* 0x0000000d0200720c */ /* 0x000fe40003f26270 */
[----:B------:R-:W-:Y:S02]  /*2f30*/  SHF.R.S32.HI R19, RZ, 0x1f, R223 ;  /* 0x0000001fff137819 */ /* 0x000fe400000114df */
[----:B------:R-:W-:Y:S02]  /*2f40*/  SHF.R.S32.HI R18, RZ, 0x1f, R224 ;  /* 0x0000001fff127819 */ /* 0x000fe400000114e0 */
[----:B------:R-:W-:-:S07]  /*2f50*/  SHF.R.S32.HI R17, RZ, 0x1f, R225 ;  /* 0x0000001fff117819 */ /* 0x000fce00000114e1 */
        /* <DEDUP_REMOVED lines=23> */
[----:B-1----:R-:W-:-:S02]  /*30d0*/  IMAD R2, R100, 0x40, R227 ;  /* 0x0000004064027824 */ /* 0x002fc400078e02e3 */
        /* <DEDUP_REMOVED lines=12> */
[----:B------:R1:W2:Y:S01]  /*31a0*/  @!P1 LDG.E R214, [R4.64] ;  /* 0x0000000604d69981 */ /* 0x0002a2000c1e1900 */
        /* <DEDUP_REMOVED lines=16> */
[----:B------:R-:W-:Y:S01]  /*32b0*/  IMAD.SHL.U32 R106, R217, 0x2, RZ ;  /* 0x00000002d96a7824 */ /* 0x000fe200078e00ff */
[----:B------:R-:W-:Y:S01]  /*32c0*/  ISETP.GE.AND P5, PT, R13, 0x1, PT ;  /* 0x000000010d00780c */ /* 0x000fe20003fa6270 */
[----:B------:R-:W-:Y:S02]  /*32d0*/  IMAD.SHL.U32 R107, R223, 0x2, RZ ;  /* 0x00000002df6b7824 */ /* 0x000fe400078e00ff */
[C---:B------:R-:W-:Y:S02]  /*32e0*/  IMAD R0, R5.reuse, c[0x0][0x1e0], RZ ;  /* 0x0000780005007a24 */ /* 0x040fe400078e02ff */
[----:B------:R-:W-:-:S02]  /*32f0*/  IMAD R6, R5, c[0x0][0x208], RZ ;  /* 0x0000820005067a24 */ /* 0x000fc400078e02ff */
[C---:B------:R-:W-:Y:S02]  /*3300*/  IMAD R0, R218.reuse, c[0x0][0x1e4], R0 ;  /* 0x00007900da007a24 */ /* 0x040fe400078e0200 */
[----:B------:R-:W-:Y:S02]  /*3310*/  IMAD R7, R218, c[0x0][0x20c], R6 ;  /* 0x00008300da077a24 */ /* 0x000fe400078e0206 */
[----:B------:R-:W-:Y:S02]  /*3320*/  IMAD.IADD R3, R3, 0x1, R0 ;  /* 0x0000000103037824 */ /* 0x000fe400078e0200 */
[----:B------:R-:W-:Y:S01]  /*3330*/  @P5 ISETP.GE.AND P2, PT, R223, c[0x0][0x1d4], PT ;  /* 0x00007500df005a0c */ /* 0x000fe20003f46270 */
[C---:B------:R-:W-:Y:S01]  /*3340*/  IMAD.SHL.U32 R108, R224.reuse, 0x2, RZ ;  /* 0x00000002e06c7824 */ /* 0x040fe200078e00ff */
[----:B------:R-:W-:Y:S01]  /*3350*/  @P5 ISETP.GE.AND P1, PT, R224, c[0x0][0x1d4], PT ;  /* 0x00007500e0005a0c */ /* 0x000fe20003f26270 */
        /* <DEDUP_REMOVED lines=10> */
[----:B------:R-:W-:-:S03]  /*3400*/  @P5 ISETP.GE.AND P0, PT, R217, c[0x0][0x1d4], PT ;  /* 0x00007500d9005a0c */ /* 0x000fc60003f06270 */
[----:B------:R1:W2:Y:S04]  /*3410*/  SHFL.IDX PT, R0, R2, RZ, 0x181f ;  /* 0x00181fff02007589 */ /* 0x0002a800000e0000 */
[----:B------:R-:W3:Y:S04]  /*3420*/  SHFL.IDX PT, R8, R11, RZ, 0x181f ;  /* 0x00181fff0b087589 */ /* 0x000ee800000e0000 */
[----:B------:R-:W5:Y:S01]  /*3430*/  SHFL.IDX PT, R11, R11, 0x1, 0x181f ;  /* 0x00381f000b0b7f89 */ /* 0x000f6200000e0000 */
[----:B-1----:R-:W-:Y:S01]  /*3440*/  IMAD.WIDE.U32 R2, R218, c[0x0][0x208], RZ ;  /* 0x00008200da027a25 */ /* 0x002fe200078e00ff */
[----:B--2---:R-:W-:-:S03]  /*3450*/  @P5 LEA R4, P6, R217, R0, 0x1 ;  /* 0x00000000d9045211 */ /* 0x004fc600078c08ff */
[----:B------:R-:W-:Y:S01]  /*3460*/  IMAD.IADD R3, R3, 0x1, R7 ;  /* 0x0000000103037824 */ /* 0x000fe200078e0207 */
[----:B---3--:R-:W-:Y:S02]  /*3470*/  @P5 LEA.HI.X R5, R217, R8, R20, 0x1, P6 ;  /* 0x00000008d9055211 */ /* 0x008fe400030f0c14 */
[C---:B------:R-:W-:Y:S01]  /*3480*/  @P5 LEA R6, P6, R223.reuse, R0, 0x1 ;  /* 0x00000000df065211 */ /* 0x040fe200078c08ff */
[----:B------:R-:W-:Y:S02]  /*3490*/  IMAD.WIDE.U32 R2, R214, c[0x0][0x218], R2 ;  /* 0x00008600d6027a25 */ /* 0x000fe400078e0002 */
[----:B------:R1:W-:Y:S01]  /*34a0*/  @P5 LDGSTS.E.BYPASS.LTC128B.128 [R215+0x8100], [R4.64], !P0 ;  /* 0x0810000004d75fae */ /* 0x0003e2000c101d46 */
[----:B------:R-:W-:Y:S02]  /*34b0*/  @P5 LEA.HI.X R7, R223, R8, R19, 0x1, P6 ;  /* 0x00000008df075211 */ /* 0x000fe400030f0c13 */
[----:B------:R-:W-:-:S03]  /*34c0*/  ISETP.GE.AND P6, PT, R13, 0x21, PT ;  /* 0x000000210d00780c */ /* 0x000fc60003fc6270 */
[----:B------:R2:W-:Y:S01]  /*34d0*/  @P5 LDGSTS.E.BYPASS.LTC128B.128 [R215+0xa100], [R6.64], !P2 ;  /* 0x0a10000006d75fae */ /* 0x0005e2000d101d46 */
[----:B------:R-:W-:Y:S02]  /*34e0*/  @P5 ISETP.GE.AND P2, PT, R225, c[0x0][0x1d4], PT ;  /* 0x00007500e1005a0c */ /* 0x000fe40003f46270 */
[----:B-1----:R-:W-:-:S04]  /*34f0*/  @P5 LEA R4, P0, R224, R0, 0x1 ;  /* 0x00000000e0045211 */ /* 0x002fc800078008ff */
[----:B------:R-:W-:Y:S02]  /*3500*/  @P5 LEA.HI.X R5, R224, R8, R18, 0x1, P0 ;  /* 0x00000008e0055211 */ /* 0x000fe400000f0c12 */
[----:B--2---:R-:W-:Y:S01]  /*3510*/  @P5 LEA R6, P0, R225, R0, 0x1 ;  /* 0x00000000e1065211 */ /* 0x004fe200078008ff */
[----:B------:R-:W-:Y:S02]  /*3520*/  IMAD R0, R9, c[0x0][0x218], RZ ;  /* 0x0000860009007a24 */ /* 0x000fe400078e02ff */
[----:B------:R1:W-:Y:S01]  /*3530*/  @P5 LDGSTS.E.BYPASS.LTC128B.128 [R215+0xc100], [R4.64], !P1 ;  /* 0x0c10000004d75fae */ /* 0x0003e2000c901d46 */
[----:B------:R-:W-:Y:S01]  /*3540*/  @P5 LEA.HI.X R7, R225, R8, R17, 0x1, P0 ;  /* 0x00000008e1075211 */ /* 0x000fe200000f0c11 */
[----:B------:R-:W-:Y:S01]  /*3550*/  IMAD R8, R214, c[0x0][0x21c], R0 ;  /* 0x00008700d6087a24 */ /* 0x000fe200078e0200 */
[----:B------:R-:W-:-:S03]  /*3560*/  @P6 ISETP.GE.AND P0, PT, R217, c[0x0][0x1d4], PT ;  /* 0x00007500d9006a0c */ /* 0x000fc60003f06270 */
[----:B------:R2:W-:Y:S01]  /*3570*/  @P5 LDGSTS.E.BYPASS.LTC128B.128 [R215+0xe100], [R6.64], !P2 ;  /* 0x0e10000006d75fae */ /* 0x0005e2000d101d46 */
[----:B------:R-:W-:Y:S02]  /*3580*/  @P6 ISETP.GE.AND P2, PT, R223, c[0x0][0x1d4], PT ;  /* 0x00007500df006a0c */ /* 0x000fe40003f46270 */
[----:B-1----:R-:W-:-:S04]  /*3590*/  @P6 LEA R4, P1, R217, R10, 0x1 ;  /* 0x0000000ad9046211 */ /* 0x002fc800078208ff */
[----:B-----5:R-:W-:Y:S02]  /*35a0*/  @P6 LEA.HI.X R5, R217, R11, R20, 0x1, P1 ;  /* 0x0000000bd9056211 */ /* 0x020fe400008f0c14 */
[----:B------:R-:W-:-:S03]  /*35b0*/  IADD3 R0, P1, R2, R234, RZ ;  /* 0x000000ea02007210 */ /* 0x000fc60007f3e0ff */
[----:B------:R1:W-:Y:S01]  /*35c0*/  @P6 LDGSTS.E.BYPASS.LTC128B.128 [R215+0x9100], [R4.64], !P0 ;  /* 0x0910000004d76fae */ /* 0x0003e2000c101d46 */
[----:B------:R-:W-:Y:S02]  /*35d0*/  IADD3.X R2, R238, R3, R8, P1, !PT ;  /* 0x00000003ee027210 */ /* 0x000fe40000ffe408 */
[----:B------:R-:W-:Y:S02]  /*35e0*/  LEA R3, P1, R0, c[0x0][0x1f8], 0x1 ;  /* 0x00007e0000037a11 */ /* 0x000fe400078208ff */
[-C--:B--2---:R-:W-:Y:S02]  /*35f0*/  @P6 LEA R6, P0, R224, R10.reuse, 0x1 ;  /* 0x0000000ae0066211 */ /* 0x084fe400078008ff */
[----:B----4-:R-:W-:Y:S01]  /*3600*/  LEA.HI.X R14, R0, c[0x0][0x1fc], R2, 0x1, P1 ;  /* 0x00007f00000e7a11 */ /* 0x010fe200008f0c02 */
[----:B------:R-:W-:Y:S01]  /*3610*/  SHFL.IDX PT, R12, R3, 0x1, 0x181f ;  /* 0x00381f00030c7f89 */ /* 0x000fe200000e0000 */
[----:B------:R-:W-:Y:S02]  /*3620*/  @P6 LEA R8, P5, R223, R10, 0x1 ;  /* 0x0000000adf086211 */ /* 0x000fe400078a08ff */
[C---:B------:R-:W-:Y:S01]  /*3630*/  @P6 ISETP.GE.AND P1, PT, R224.reuse, c[0x0][0x1d4], PT ;  /* 0x00007500e0006a0c */ /* 0x040fe20003f26270 */
[----:B------:R-:W2:Y:S01]  /*3640*/  SHFL.IDX PT, R0, R3, RZ, 0x181f ;  /* 0x00181fff03007589 */ /* 0x000ea200000e0000 */
[----:B------:R-:W-:-:S02]  /*3650*/  @P6 LEA.HI.X R7, R224, R11, R18, 0x1, P0 ;  /* 0x0000000be0076211 */ /* 0x000fc400000f0c12 */
[----:B------:R-:W-:Y:S01]  /*3660*/  @P6 ISETP.GE.AND P0, PT, R225, c[0x0][0x1d4], PT ;  /* 0x00007500e1006a0c */ /* 0x000fe20003f06270 */
[----:B------:R-:W3:Y:S01]  /*3670*/  SHFL.IDX PT, R2, R14, RZ, 0x181f ;  /* 0x00181fff0e027589 */ /* 0x000ee200000e0000 */
[----:B------:R-:W-:-:S03]  /*3680*/  @P6 LEA.HI.X R9, R223, R11, R19, 0x1, P5 ;  /* 0x0000000bdf096211 */ /* 0x000fc600028f0c13 */
[----:B------:R4:W5:Y:S04]  /*3690*/  SHFL.IDX PT, R3, R14, 0x1, 0x181f ;  /* 0x00381f000e037f89 */ /* 0x00096800000e0000 */
[----:B------:R4:W-:Y:S01]  /*36a0*/  @P6 LDGSTS.E.BYPASS.LTC128B.128 [R215+0xb100], [R8.64], !P2 ;  /* 0x0b10000008d76fae */ /* 0x0009e2000d101d46 */
[----:B-1----:R-:W-:-:S03]  /*36b0*/  @P6 LEA R4, P5, R225, R10, 0x1 ;  /* 0x0000000ae1046211 */ /* 0x002fc600078a08ff */
[----:B------:R1:W-:Y:S01]  /*36c0*/  @P6 LDGSTS.E.BYPASS.LTC128B.128 [R215+0xd100], [R6.64], !P1 ;  /* 0x0d10000006d76fae */ /* 0x0003e2000c901d46 */
[----:B------:R-:W-:-:S05]  /*36d0*/  @P6 LEA.HI.X R5, R225, R11, R17, 0x1, P5 ;  /* 0x0000000be1056211 */ /* 0x000fca00028f0c11 */
[----:B------:R1:W-:Y:S04]  /*36e0*/  @P6 LDGSTS.E.BYPASS.LTC128B.128 [R215+0xf100], [R4.64], !P0 ;  /* 0x0f10000004d76fae */ /* 0x0003e8000c101d46 */
[----:B------:R-:W0:Y:S01]  /*36f0*/  LDGDEPBAR ;  /* 0x00000000000079af */ /* 0x000e220000000000 */
[----:B------:R-:W-:Y:S02]  /*3700*/  R2P PR, R228, 0x6 ;  /* 0x00000006e4007804 */ /* 0x000fe40000000000 */
[CC--:B--2---:R-:W-:Y:S02]  /*3710*/  IADD3 R22, P0, R0.reuse, R106.reuse, RZ ;  /* 0x0000006a00167210 */ /* 0x0c4fe40007f1e0ff */
[----:B------:R-:W-:Y:S02]  /*3720*/  IADD3 R20, P6, R0, R107, RZ ;  /* 0x0000006b00147210 */ /* 0x000fe40007fde0ff */
[----:B------:R-:W-:Y:S01]  /*3730*/  ISETP.GE.AND P5, PT, R217, c[0x0][0x1d4], PT ;  /* 0x00007500d9007a0c */ /* 0x000fe20003fa6270 */
[----:B---3--:R-:W-:Y:S01]  /*3740*/  IMAD.X R23, R2, 0x1, R101, P0 ;  /* 0x0000000102177824 */ /* 0x008fe200000e0665 */
[----:B------:R-:W-:Y:S01]  /*3750*/  IADD3 R16, P0, R0, R109, RZ ;  /* 0x0000006d00107210 */ /* 0x000fe20007f1e0ff */
[----:B------:R-:W-:Y:S01]  /*3760*/  IMAD.X R21, R2, 0x1, R102, P6 ;  /* 0x0000000102157824 */ /* 0x000fe200030e0666 */
[----:B----4-:R-:W-:-:S03]  /*3770*/  IADD3 R14, P6, R12, R106, RZ ;  /* 0x0000006a0c0e7210 */ /* 0x010fc60007fde0ff */
[----:B------:R-:W-:Y:S01]  /*3780*/  @P1 IADD3 R135, R200, -0x20, RZ ;  /* 0xffffffe0c8871810 */ /* 0x000fe20007ffe0ff */
[----:B------:R-:W-:Y:S01]  /*3790*/  IMAD.X R17, R2, 0x1, R104, P0 ;  /* 0x0000000102117824 */ /* 0x000fe200000e0668 */
[----:B------:R-:W-:Y:S01]  /*37a0*/  IADD3 R18, P1, R0, R108, RZ ;  /* 0x0000006c00127210 */ /* 0x000fe20007f3e0ff */
[----:B-----5:R-:W-:Y:S01]  /*37b0*/  IMAD.X R15, R3, 0x1, R101, P6 ;  /* 0x00000001030f7824 */ /* 0x020fe200030e0665 */
[----:B------:R-:W-:Y:S01]  /*37c0*/  ISETP.GE.AND P0, PT, R223, c[0x0][0x1d4], PT ;  /* 0x00007500df007a0c */ /* 0x000fe20003f06270 */
[----:B------:R-:W-:Y:S01]  /*37d0*/  IMAD.MOV.U32 R0, RZ, RZ, 0x40 ;  /* 0x00000040ff007424 */ /* 0x000fe200078e00ff */
[----:B------:R-:W-:Y:S01]  /*37e0*/  ISETP.LT.OR P6, PT, R13, 0x1, P5 ;  /* 0x000000010d00780c */ /* 0x000fe20002fc1670 */
[----:B------:R-:W-:Y:S01]  /*37f0*/  IMAD.X R19, R2, 0x1, R103, P1 ;  /* 0x0000000102137824 */ /* 0x000fe200008e0667 */
[----:B------:R-:W-:Y:S01]  /*3800*/  IADD3 R24, P1, R12, R107, RZ ;  /* 0x0000006b0c187210 */ /* 0x000fe20007f3e0ff */
[----:B------:R-:W-:-:S04]  /*3810*/  DEPBAR.LE SB0, 0x1 ;  /* 0x000080400000791a */ /* 0x000fc80000000000 */
[----:B------:R-:W-:-:S04]  /*3820*/  DEPBAR.LE SB0, 0x0 ;  /* 0x000080000000791a */ /* 0x000fc80000000000 */
[----:B------:R-:W-:Y:S01]  /*3830*/  BAR.SYNC.DEFER_BLOCKING 0x0 ;  /* 0x0000000000007b1d */ /* 0x000fe20000010000 */
[----:B------:R-:W-:Y:S01]  /*3840*/  IMAD.X R25, R3, 0x1, R102, P1 ;  /* 0x0000000103197824 */ /* 0x000fe200008e0666 */
[C---:B------:R-:W-:Y:S02]  /*3850*/  ISETP.LT.OR P1, PT, R13.reuse, 0x1, P0 ;  /* 0x000000010d00780c */ /* 0x040fe40000721670 */
[C---:B------:R-:W-:Y:S02]  /*3860*/  ISETP.LT.OR P5, PT, R13.reuse, 0x21, P5 ;  /* 0x000000210d00780c */ /* 0x040fe40002fa1670 */
[----:B------:R-:W-:Y:S02]  /*3870*/  ISETP.LT.OR P0, PT, R13, 0x21, P0 ;  /* 0x000000210d00780c */ /* 0x000fe40000701670 */
[----:B------:R-:W-:-:S05]  /*3880*/  SEL R0, R0, 0xffffffc0, !P2 ;  /* 0xffffffc000007807 */ /* 0x000fca0005000000 */
[----:B------:R-:W-:Y:S01]  /*3890*/  IMAD.IADD R202, R200, 0x1, R0 ;  /* 0x00000001c8ca7824 */ /* 0x000fe200078e0200 */
[----:B-1----:R-:W-:Y:S04]  /*38a0*/  LDSM.16.M88.4 R4, [R208] ;  /* 0x00000000d004783b */ /* 0x002fe80000000200 */
[----:B------:R-:W1:Y:S04]  /*38b0*/  LDSM.16.M88.4 R28, [R200] ;  /* 0x00000000c81c783b */ /* 0x000e680000000200 */
[----:B------:R-:W2:Y:S04]  /*38c0*/  LDSM.16.M88.4 R40, [R200+0x800] ;  /* 0x00080000c828783b */ /* 0x000ea80000000200 */
[----:B------:R-:W3:Y:S04]  /*38d0*/  LDSM.16.M88.4 R36, [R200+0x1000] ;  /* 0x00100000c824783b */ /* 0x000ee80000000200 */
[----:B------:R-:W4:Y:S04]  /*38e0*/  LDSM.16.M88.4 R32, [R200+0x1800] ;  /* 0x00180000c820783b */ /* 0x000f280000000200 */
[----:B------:R-:W-:Y:S04]  /*38f0*/  LDSM.16.M88.4 R8, [R209] ;  /* 0x00000000d108783b */ /* 0x000fe80000000200 */
[----:B------:R-:W5:Y:S04]  /*3900*/  LDSM.16.M88.4 R52, [R135] ;  /* 0x000000008734783b */ /* 0x000f680000000200 */
[----:B------:R-:W3:Y:S04]  /*3910*/  LDSM.16.M88.4 R72, [R135+0x800] ;  /* 0x000800008748783b */ /* 0x000ee80000000200 */
[----:B------:R-:W4:Y:S04]  /*3920*/  LDSM.16.M88.4 R88, [R135+0x1000] ;  /* 0x001000008758783b */ /* 0x000f280000000200 */
[----:B------:R-:W4:Y:S04]  /*3930*/  LDSM.16.M88.4 R96, [R135+0x1800] ;  /* 0x001800008760783b */ /* 0x000f280000000200 */
[----:B------:R-:W-:Y:S01]  /*3940*/  @!PT LDS RZ, [RZ] ;  /* 0x00000000fffff984 */ /* 0x000fe20000000800 */
[----:B------:R-:W-:Y:S01]  /*3950*/  @!PT LDS RZ, [RZ] ;  /* 0x00000000fffff984 */ /* 0x000fe20000000800 */
[----:B------:R-:W-:Y:S01]  /*3960*/  @!PT LDS RZ, [RZ] ;  /* 0x00000000fffff984 */ /* 0x000fe20000000800 */
[----:B------:R3:W-:Y:S01]  /*3970*/  LDGSTS.E.BYPASS.LTC128B.128 [R215+0x100], [R22.64], !P6 ;  /* 0x0010000016d77fae */ /* 0x0007e2000f101d46 */
[----:B------:R-:W-:-:S03]  /*3980*/  ISETP.GE.AND P6, PT, R224, c[0x0][0x1d4], PT ;  /* 0x00007500e0007a0c */ /* 0x000fc60003fc6270 */
[----:B------:R4:W-:Y:S01]  /*3990*/  LDGSTS.E.BYPASS.LTC128B.128 [R215+0x2100], [R20.64], !P1 ;  /* 0x0210000014d77fae */ /* 0x0009e2000c901d46 */
[----:B------:R-:W-:Y:S01]  /*39a0*/  ISETP.LT.OR P1, PT, R13, 0x1, P6 ;  /* 0x000000010d00780c */ /* 0x000fe20003721670 */
[----:B-1----:R-:W-:Y:S01]  /*39b0*/  HMMA.16816.F32 R44, R4, R30, RZ ;  /* 0x0000001e042c723c */ /* 0x002fe200000018ff */
[----:B------:R-:W-:-:S07]  /*39c0*/  ISETP.GE.AND P6, PT, R225, c[0x0][0x1d4], PT ;  /* 0x00007500e1007a0c */ /* 0x000fce0003fc6270 */
[C---:B--2---:R-:W-:Y:S04]  /*39d0*/  HMMA.16816.F32 R48, R4.reuse, R40, RZ ;  /* 0x000000280430723c */ /* 0x044fe800000018ff */
[----:B------:R1:W-:Y:S01]  /*39e0*/  LDGSTS.E.BYPASS.LTC128B.128 [R215+0x4100], [R18.64], !P1 ;  /* 0x0410000012d77fae */ /* 0x0003e2000c901d46 */
[C---:B------:R-:W-:Y:S02]  /*39f0*/  ISETP.LT.OR P1, PT, R13.reuse, 0x1, P6 ;  /* 0x000000010d00780c */ /* 0x040fe40003721670 */
[----:B------:R-:W-:Y:S01]  /*3a00*/  ISETP.LT.OR P6, PT, R13, 0x21, P6 ;  /* 0x000000210d00780c */ /* 0x000fe200037c1670 */
[C---:B------:R-:W-:Y:S08]  /*3a10*/  HMMA.16816.F32 R40, R4.reuse, R42, RZ ;  /* 0x0000002a0428723c */ /* 0x040ff000000018ff */
[C---:B---3--:R-:W-:Y:S02]  /*3a20*/  HMMA.16816.F32 R56, R4.reuse, R36, RZ ;  /* 0x000000240438723c */ /* 0x048fe400000018ff */
[----:B------:R2:W-:Y:S04]  /*3a30*/  LDGSTS.E.BYPASS.LTC128B.128 [R215+0x6100], [R16.64], !P1 ;  /* 0x0610000010d77fae */ /* 0x0005e8000c901d46 */
[----:B------:R3:W-:Y:S01]  /*3a40*/  LDGSTS.E.BYPASS.LTC128B.128 [R215+0x1100], [R14.64], !P5 ;  /* 0x011000000ed77fae */ /* 0x0007e2000e901d46 */
[----:B------:R-:W-:Y:S01]  /*3a50*/  IADD3 R2, P5, R12, R109, RZ ;  /* 0x0000006d0c027210 */ /* 0x000fe20007fbe0ff */
[----:B----4-:R-:W-:Y:S02]  /*3a60*/  HMMA.16816.F32 R20, R4, R28, RZ ;  /* 0x0000001c0414723c */ /* 0x010fe400000018ff */
[----:B------:R4:W-:Y:S01]  /*3a70*/  LDGSTS.E.BYPASS.LTC128B.128 [R215+0x3100], [R24.64], !P0 ;  /* 0x0310000018d77fae */ /* 0x0009e2000c101d46 */
[----:B------:R-:W-:-:S05]  /*3a80*/  ISETP.GT.AND P0, PT, R100, R226, PT ;  /* 0x000000e26400720c */ /* 0x000fca0003f04270 */
[C---:B------:R-:W-:Y:S08]  /*3a90*/  HMMA.16816.F32 R68, R4.reuse, R38, RZ ;  /* 0x000000260444723c */ /* 0x040ff000000018ff */
[----:B------:R-:W-:Y:S01]  /*3aa0*/  HMMA.16816.F32 R76, R4, R32, RZ ;  /* 0x00000020044c723c */ /* 0x000fe200000018ff */
[----:B--2---:R-:W-:-:S07]  /*3ab0*/  IADD3 R16, P1, R12, R108, RZ ;  /* 0x0000006c0c107210 */ /* 0x004fce0007f3e0ff */
[----:B------:R-:W-:Y:S01]  /*3ac0*/  HMMA.16816.F32 R64, R4, R34, RZ ;  /* 0x000000220440723c */ /* 0x000fe200000018ff */
[C---:B------:R-:W-:Y:S01]  /*3ad0*/  IMAD.X R17, R3.reuse, 0x1, R103, P1 ;  /* 0x0000000103117824 */ /* 0x040fe200008e0667 */
[----:B------:R-:W-:Y:S01]  /*3ae0*/  ISETP.GE.AND P1, PT, R224, c[0x0][0x1d4], PT ;  /* 0x00007500e0007a0c */ /* 0x000fe20003f26270 */
[----:B------:R-:W-:-:S03]  /*3af0*/  IMAD.X R3, R3, 0x1, R104, P5 ;  /* 0x0000000103037824 */ /* 0x000fc600028e0668 */
[----:B------:R-:W-:Y:S02]  /*3b00*/  ISETP.LT.OR P1, PT, R13, 0x21, P1 ;  /* 0x000000210d00780c */ /* 0x000fe40000f21670 */
[C---:B-----5:R-:W-:Y:S08]  /*3b10*/  HMMA.16816.F32 R28, R8.reuse, R52, R20 ;  /* 0x00000034081c723c */ /* 0x060ff00000001814 */
[----:B----4-:R-:W-:Y:S03]  /*3b20*/  HMMA.16816.F32 R24, R8, R54, R44 ;  /* 0x000000360818723c */ /* 0x010fe6000000182c */
[----:B------:R1:W-:Y:S01]  /*3b30*/  LDGSTS.E.BYPASS.LTC128B.128 [R215+0x5100], [R16.64], !P1 ;  /* 0x0510000010d77fae */ /* 0x0003e2000c901d46 */
[----:B------:R-:W-:-:S03]  /*3b40*/  ISETP.GT.AND P1, PT, R227, 0x3f, PT ;  /* 0x0000003fe300780c */ /* 0x000fc60003f24270 */
[----:B------:R2:W-:Y:S01]  /*3b50*/  LDGSTS.E.BYPASS.LTC128B.128 [R215+0x7100], [R2.64], !P6 ;  /* 0x0710000002d77fae */ /* 0x0005e2000f101d46 */
[C---:B------:R-:W-:Y:S03]  /*3b60*/  HMMA.16816.F32 R32, R8.reuse, R72, R48 ;  /* 0x000000480820723c */ /* 0x040fe60000001830 */
[----:B------:R-:W-:Y:S04]  /*3b70*/  LDSM.16.M88.4 R4, [R211] ;  /* 0x00000000d304783b */ /* 0x000fe80000000200 */
[----:B------:R-:W1:Y:S01]  /*3b80*/  LDSM.16.M88.4 R20, [R202] ;  /* 0x00000000ca14783b */ /* 0x000e620000000200 */
[C---:B------:R-:W-:Y:S03]  /*3b90*/  HMMA.16816.F32 R36, R8.reuse, R74, R40 ;  /* 0x0000004a0824723c */ /* 0x040fe60000001828 */
[----:B------:R-:W4:Y:S04]  /*3ba0*/  LDSM.16.M88.4 R60, [R202+0x800] ;  /* 0x00080000ca3c783b */ /* 0x000f280000000200 */
[----:B------:R-:W5:Y:S01]  /*3bb0*/  LDSM.16.M88.4 R80, [R202+0x1000] ;  /* 0x00100000ca50783b */ /* 0x000f620000000200 */
[C---:B------:R-:W-:Y:S03]  /*3bc0*/  HMMA.16816.F32 R40, R8.reuse, R88, R56 ;  /* 0x000000580828723c */ /* 0x040fe60000001838 */
[----:B------:R-:W4:Y:S04]  /*3bd0*/  LDSM.16.M88.4 R72, [R202+0x1800] ;  /* 0x00180000ca48783b */ /* 0x000f280000000200 */
[----:B---3--:R-:W-:Y:S01]  /*3be0*/  LDSM.16.M88.4 R12, [R210] ;  /* 0x00000000d20c783b */ /* 0x008fe20000000200 */
[----:B------:R-:W-:Y:S01]  /*3bf0*/  HMMA.16816.F32 R48, R8, R90, R68 ;  /* 0x0000005a0830723c */ /* 0x000fe20000001844 */
[----:B--2---:R-:W-:-:S02]  /*3c00*/  IADD3 R2, R135, 0x6000, RZ ;  /* 0x0000600087027810 */ /* 0x004fc40007ffe0ff */
[----:B------:R-:W-:Y:S03]  /*3c10*/  LDSM.16.M88.4 R68, [R200+0x2800] ;  /* 0x00280000c844783b */ /* 0x000fe60000000200 */
[----:B------:R-:W-:Y:S02]  /*3c20*/  IMAD.IADD R201, R2, 0x1, R0 ;  /* 0x0000000102c97824 */ /* 0x000fe400078e0200 */
[C---:B------:R-:W-:Y:S01]  /*3c30*/  HMMA.16816.F32 R52, R8.reuse, R96, R76 ;  /* 0x000000600834723c */ /* 0x040fe2000000184c */
[----:B------:R-:W-:Y:S04]  /*3c40*/  LDSM.16.M88.4 R76, [R200+0x3000] ;  /* 0x00300000c84c783b */ /* 0x000fe80000000200 */
[----:B------:R-:W2:Y:S03]  /*3c50*/  LDSM.16.M88.4 R84, [R201+-0x6000] ;  /* 0xffa00000c954783b */ /* 0x000ea60000000200 */
[----:B------:R-:W-:Y:S01]  /*3c60*/  HMMA.16816.F32 R44, R8, R98, R64 ;  /* 0x00000062082c723c */ /* 0x000fe20000001840 */
[----:B------:R-:W3:Y:S04]  /*3c70*/  LDSM.16.M88.4 R92, [R201+-0x5800] ;  /* 0xffa80000c95c783b */ /* 0x000ee80000000200 */
[----:B------:R-:W2:Y:S03]  /*3c80*/  LDSM.16.M88.4 R88, [R201+-0x5000] ;  /* 0xffb00000c958783b */ /* 0x000ea60000000200 */
[C---:B-1----:R-:W-:Y:S01]  /*3c90*/  HMMA.16816.F32 R16, R4.reuse, R20, R28 ;  /* 0x000000140410723c */ /* 0x042fe2000000181c */
[----:B------:R-:W1:Y:S04]  /*3ca0*/  LDSM.16.M88.4 R56, [R201+-0x4800] ;  /* 0xffb80000c938783b */ /* 0x000e680000000200 */
[----:B------:R-:W-:Y:S03]  /*3cb0*/  LDSM.16.M88.4 R8, [R208+0x4000] ;  /* 0x00400000d008783b */ /* 0x000fe60000000200 */
[C---:B------:R-:W-:Y:S01]  /*3cc0*/  HMMA.16816.F32 R20, R4.reuse, R22, R24 ;  /* 0x000000160414723c */ /* 0x040fe20000001818 */
[----:B------:R-:W-:Y:S04]  /*3cd0*/  LDSM.16.M88.4 R64, [R135+0x2000] ;  /* 0x002000008740783b */ /* 0x000fe80000000200 */
[----:B------:R-:W0:Y:S03]  /*3ce0*/  LDGDEPBAR ;  /* 0x00000000000079af */ /* 0x000e260000000000 */
[C---:B----4-:R-:W-:Y:S08]  /*3cf0*/  HMMA.16816.F32 R28, R4.reuse, R60, R32 ;  /* 0x0000003c041c723c */ /* 0x050ff00000001820 */
[C---:B------:R-:W-:Y:S01]  /*3d00*/  HMMA.16816.F32 R32, R4.reuse, R62, R36 ;  /* 0x0000003e0420723c */ /* 0x040fe20000001824 */
[----:B------:R-:W4:Y:S07]  /*3d10*/  LDSM.16.M88.4 R60, [R200+0x2000] ;  /* 0x00200000c83c783b */ /* 0x000f2e0000000200 */
[C---:B-----5:R-:W-:Y:S08]  /*3d20*/  HMMA.16816.F32 R36, R4.reuse, R80, R40 ;  /* 0x000000500424723c */ /* 0x060ff00000001828 */
[C---:B------:R-:W-:Y:S01]  /*3d30*/  HMMA.16816.F32 R24, R4.reuse, R82, R48 ;  /* 0x000000520418723c */ /* 0x040fe20000001830 */
[----:B------:R-:W5:Y:S04]  /*3d40*/  LDSM.16.M88.4 R48, [R200+0x3800] ;  /* 0x00380000c830783b */ /* 0x000f680000000200 */
[----:B------:R-:W-:Y:S03]  /*3d50*/  LDSM.16.M88.4 R80, [R135+0x3000] ;  /* 0x003000008750783b */ /* 0x000fe60000000200 */
[C---:B------:R-:W-:Y:S08]  /*3d60*/  HMMA.16816.F32 R52, R4.reuse, R72, R52 ;  /* 0x000000480434723c */ /* 0x040ff00000001834 */
[----:B------:R-:W-:Y:S01]  /*3d70*/  HMMA.16816.F32 R40, R4, R74, R44 ;  /* 0x0000004a0428723c */ /* 0x000fe2000000182c */
[----:B------:R-:W1:Y:S04]  /*3d80*/  LDSM.16.M88.4 R4, [R209+0x4000] ;  /* 0x00400000d104783b */ /* 0x000e680000000200 */
[----:B------:R-:W1:Y:S03]  /*3d90*/  LDSM.16.M88.4 R72, [R135+0x2800] ;  /* 0x002800008748783b */ /* 0x000e660000000200 */
[C---:B--2---:R-:W-:Y:S08]  /*3da0*/  HMMA.16816.F32 R16, R12.reuse, R84, R16 ;  /* 0x000000540c10723c */ /* 0x044ff00000001810 */
[C---:B------:R-:W-:Y:S01]  /*3db0*/  HMMA.16816.F32 R20, R12.reuse, R86, R20 ;  /* 0x000000560c14723c */ /* 0x040fe20000001814 */
[----:B------:R-:W-:Y:S07]  /*3dc0*/  LDSM.16.M88.4 R84, [R200+0x5000] ;  /* 0x00500000c854783b */ /* 0x000fee0000000200 */
[C---:B---3--:R-:W-:Y:S08]  /*3dd0*/  HMMA.16816.F32 R28, R12.reuse, R92, R28 ;  /* 0x0000005c0c1c723c */ /* 0x048ff0000000181c */
[C---:B------:R-:W-:Y:S08]  /*3de0*/  HMMA.16816.F32 R32, R12.reuse, R94, R32 ;  /* 0x0000005e0c20723c */ /* 0x040ff00000001820 */
[C---:B------:R-:W-:Y:S08]  /*3df0*/  HMMA.16816.F32 R36, R12.reuse, R88, R36 ;  /* 0x000000580c24723c */ /* 0x040ff00000001824 */
[C---:B------:R-:W-:Y:S01]  /*3e00*/  HMMA.16816.F32 R44, R12.reuse, R90, R24 ;  /* 0x0000005a0c2c723c */ /* 0x040fe20000001818 */
[----:B------:R-:W2:Y:S04]  /*3e10*/  LDSM.16.M88.4 R24, [R135+0x3800] ;  /* 0x003800008718783b */ /* 0x000ea80000000200 */
[----:B------:R-:W-:Y:S03]  /*3e20*/  LDSM.16.M88.4 R88, [R135+0x5000] ;  /* 0x005000008758783b */ /* 0x000fe60000000200 */
[C---:B-1----:R-:W-:Y:S08]  /*3e30*/  HMMA.16816.F32 R52, R12.reuse, R56, R52 ;  /* 0x000000380c34723c */ /* 0x042ff00000001834 */
[----:B------:R-:W-:Y:S01]  /*3e40*/  HMMA.16816.F32 R40, R12, R58, R40 ;  /* 0x0000003a0c28723c */ /* 0x000fe20000001828 */
[----:B------:R-:W-:Y:S07]  /*3e50*/  LDSM.16.M88.4 R56, [R202+0x3800] ;  /* 0x00380000ca38783b */ /* 0x000fee0000000200 */
[C---:B----4-:R-:W-:Y:S08]  /*3e60*/  HMMA.16816.F32 R12, R8.reuse, R60, R16 ;  /* 0x0000003c080c723c */ /* 0x050ff00000001810 */
[C---:B------:R-:W-:Y:S01]  /*3e70*/  HMMA.16816.F32 R16, R8.reuse, R62, R20 ;  /* 0x0000003e0810723c */ /* 0x040fe20000001814 */
[----:B------:R-:W-:Y:S04]  /*3e80*/  LDSM.16.M88.4 R20, [R211+0x4000] ;  /* 0x00400000d314783b */ /* 0x000fe80000000200 */
[----:B------:R-:W1:Y:S03]  /*3e90*/  LDSM.16.M88.4 R60, [R202+0x2000] ;  /* 0x00200000ca3c783b */ /* 0x000e660000000200 */
[C---:B------:R-:W-:Y:S08]  /*3ea0*/  HMMA.16816.F32 R28, R8.reuse, R68, R28 ;  /* 0x00000044081c723c */ /* 0x040ff0000000181c */
[C---:B------:R-:W-:Y:S01]  /*3eb0*/  HMMA.16816.F32 R32, R8.reuse, R70, R32 ;  /* 0x000000460820723c */ /* 0x040fe20000001820 */
[----:B------:R-:W3:Y:S07]  /*3ec0*/  LDSM.16.M88.4 R68, [R202+0x2800] ;  /* 0x00280000ca44783b */ /* 0x000eee0000000200 */
[C---:B------:R-:W-:Y:S08]  /*3ed0*/  HMMA.16816.F32 R36, R8.reuse, R76, R36 ;  /* 0x0000004c0824723c */ /* 0x040ff00000001824 */
[C---:B------:R-:W-:Y:S01]  /*3ee0*/  HMMA.16816.F32 R44, R8.reuse, R78, R44 ;  /* 0x0000004e082c723c */ /* 0x040fe2000000182c */
[----:B------:R-:W4:Y:S07]  /*3ef0*/  LDSM.16.M88.4 R76, [R202+0x3000] ;  /* 0x00300000ca4c783b */ /* 0x000f2e0000000200 */
[C---:B-----5:R-:W-:Y:S08]  /*3f00*/  HMMA.16816.F32 R52, R8.reuse, R48, R52 ;  /* 0x000000300834723c */ /* 0x060ff00000001834 */
[----:B------:R-:W-:Y:S01]  /*3f10*/  HMMA.16816.F32 R40, R8, R50, R40 ;  /* 0x000000320828723c */ /* 0x000fe20000001828 */
[----:B------:R-:W-:Y:S07]  /*3f20*/  LDSM.16.M88.4 R48, [R201+-0x2800] ;  /* 0xffd80000c930783b */ /* 0x000fee0000000200 */
[C---:B------:R-:W-:Y:S08]  /*3f30*/  HMMA.16816.F32 R8, R4.reuse, R64, R12 ;  /* 0x000000400408723c */ /* 0x040ff0000000180c */
[C---:B------:R-:W-:Y:S01]  /*3f40*/  HMMA.16816.F32 R12, R4.reuse, R66, R16 ;  /* 0x00000042040c723c */ /* 0x040fe20000001810 */
[----:B------:R-:W-:Y:S04]  /*3f50*/  LDSM.16.M88.4 R16, [R210+0x4000] ;  /* 0x00400000d210783b */ /* 0x000fe80000000200 */
[----:B------:R-:W5:Y:S03]  /*3f60*/  LDSM.16.M88.4 R64, [R201+-0x4000] ;  /* 0xffc00000c940783b */ /* 0x000f660000000200 */
[C---:B------:R-:W-:Y:S08]  /*3f70*/  HMMA.16816.F32 R28, R4.reuse, R72, R28 ;  /* 0x00000048041c723c */ /* 0x040ff0000000181c */
[C---:B------:R-:W-:Y:S01]  /*3f80*/  HMMA.16816.F32 R32, R4.reuse, R74, R32 ;  /* 0x0000004a0420723c */ /* 0x040fe20000001820 */
[----:B------:R-:W3:Y:S07]  /*3f90*/  LDSM.16.M88.4 R72, [R201+-0x3800] ;  /* 0xffc80000c948783b */ /* 0x000eee0000000200 */
[C---:B------:R-:W-:Y:S08]  /*3fa0*/  HMMA.16816.F32 R36, R4.reuse, R80, R36 ;  /* 0x000000500424723c */ /* 0x040ff00000001824 */
[C---:B------:R-:W-:Y:S01]  /*3fb0*/  HMMA.16816.F32 R44, R4.reuse, R82, R44 ;  /* 0x00000052042c723c */ /* 0x040fe2000000182c */
[----:B------:R-:W4:Y:S07]  /*3fc0*/  LDSM.16.M88.4 R80, [R201+-0x3000] ;  /* 0xffd00000c950783b */ /* 0x000f2e0000000200 */
[C---:B--2---:R-:W-:Y:S08]  /*3fd0*/  HMMA.16816.F32 R52, R4.reuse, R24, R52 ;  /* 0x000000180434723c */ /* 0x044ff00000001834 */
[----:B------:R-:W-:Y:S08]  /*3fe0*/  HMMA.16816.F32 R40, R4, R26, R40 ;  /* 0x0000001a0428723c */ /* 0x000ff00000001828 */
[C---:B-1----:R-:W-:Y:S08]  /*3ff0*/  HMMA.16816.F32 R8, R20.reuse, R60, R8 ;  /* 0x0000003c1408723c */ /* 0x042ff00000001808 */
[C---:B------:R-:W-:Y:S01]  /*4000*/  HMMA.16816.F32 R4, R20.reuse, R62, R12 ;  /* 0x0000003e1404723c */ /* 0x040fe2000000180c */
[----:B------:R-:W-:Y:S04]  /*4010*/  LDSM.16.M88.4 R12, [R208+0x8000] ;  /* 0x00800000d00c783b */ /* 0x000fe80000000200 */
[----:B------:R-:W1:Y:S03]  /*4020*/  LDSM.16.M88.4 R60, [R200+0x4000] ;  /* 0x00400000c83c783b */ /* 0x000e660000000200 */
[C---:B---3--:R-:W-:Y:S08]  /*4030*/  HMMA.16816.F32 R28, R20.reuse, R68, R28 ;  /* 0x00000044141c723c */ /* 0x048ff0000000181c */
[C---:B------:R-:W-:Y:S01]  /*4040*/  HMMA.16816.F32 R32, R20.reuse, R70, R32 ;  /* 0x000000461420723c */ /* 0x040fe20000001820 */
[----:B------:R-:W2:Y:S07]  /*4050*/  LDSM.16.M88.4 R68, [R200+0x4800] ;  /* 0x00480000c844783b */ /* 0x000eae0000000200 */
[C---:B----4-:R-:W-:Y:S08]  /*4060*/  HMMA.16816.F32 R36, R20.reuse, R76, R36 ;  /* 0x0000004c1424723c */ /* 0x050ff00000001824 */
[C---:B------:R-:W-:Y:S01]  /*4070*/  HMMA.16816.F32 R44, R20.reuse, R78, R44 ;  /* 0x0000004e142c723c */ /* 0x040fe2000000182c */
[----:B------:R-:W-:Y:S07]  /*4080*/  LDSM.16.M88.4 R76, [R135+0x4800] ;  /* 0x00480000874c783b */ /* 0x000fee0000000200 */
[C---:B------:R-:W-:Y:S08]  /*4090*/  HMMA.16816.F32 R52, R20.reuse, R56, R52 ;  /* 0x000000381434723c */ /* 0x040ff00000001834 */
[----:B------:R-:W-:Y:S01]  /*40a0*/  HMMA.16816.F32 R40, R20, R58, R40 ;  /* 0x0000003a1428723c */ /* 0x000fe20000001828 */
[----:B------:R-:W3:Y:S07]  /*40b0*/  LDSM.16.M88.4 R56, [R200+0x5800] ;  /* 0x00580000c838783b */ /* 0x000eee0000000200 */
[C---:B-----5:R-:W-:Y:S01]  /*40c0*/  HMMA.16816.F32 R24, R16.reuse, R64, R8 ;  /* 0x000000401018723c */ /* 0x060fe20000001808 */
[----:B------:R-:W-:Y:S07]  /*40d0*/  LDSM.16.M88.4 R8, [R209+0x8000] ;  /* 0x00800000d108783b */ /* 0x000fee0000000200 */
        /* <DEDUP_REMOVED lines=9> */
[----:B------:R-:W-:Y:S08]  /*4170*/  HMMA.16816.F32 R40, R16, R50, R40 ;  /* 0x000000321028723c */ /* 0x000ff00000001828 */
[C---:B-1----:R-:W-:Y:S08]  /*4180*/  HMMA.16816.F32 R28, R12.reuse, R60, R24 ;  /* 0x0000003c0c1c723c */ /* 0x042ff00000001818 */
[C---:B------:R-:W-:Y:S01]  /*4190*/  HMMA.16816.F32 R24, R12.reuse, R62, R20 ;  /* 0x0000003e0c18723c */ /* 0x040fe20000001814 */
[----:B------:R-:W1:Y:S07]  /*41a0*/  LDSM.16.M88.4 R60, [R135+0x5800] ;  /* 0x00580000873c783b */ /* 0x000e6e0000000200 */
[C---:B--2---:R-:W-:Y:S01]  /*41b0*/  HMMA.16816.F32 R20, R12.reuse, R68, R4 ;  /* 0x000000440c14723c */ /* 0x044fe20000001804 */
[----:B------:R-:W2:Y:S07]  /*41c0*/  LDSM.16.M88.4 R4, [R211+0x8000] ;  /* 0x00800000d304783b */ /* 0x000eae0000000200 */
[C---:B------:R-:W-:Y:S01]  /*41d0*/  HMMA.16816.F32 R16, R12.reuse, R70, R32 ;  /* 0x000000460c10723c */ /* 0x040fe20000001820 */
[----:B------:R-:W-:Y:S07]  /*41e0*/  LDSM.16.M88.4 R68, [R201+-0x2000] ;  /* 0xffe00000c944783b */ /* 0x000fee0000000200 */
[C---:B------:R-:W-:Y:S08]  /*41f0*/  HMMA.16816.F32 R36, R12.reuse, R84, R36 ;  /* 0x000000540c24723c */ /* 0x040ff00000001824 */
[C---:B------:R-:W-:Y:S01]  /*4200*/  HMMA.16816.F32 R48, R12.reuse, R86, R44 ;  /* 0x000000560c30723c */ /* 0x040fe2000000182c */
[----:B------:R-:W5:Y:S07]  /*4210*/  LDSM.16.M88.4 R84, [R202+0x5000] ;  /* 0x00500000ca54783b */ /* 0x000f6e0000000200 */
[C---:B---3--:R-:W-:Y:S08]  /*4220*/  HMMA.16816.F32 R44, R12.reuse, R56, R52 ;  /* 0x000000380c2c723c */ /* 0x048ff00000001834 */
[----:B------:R-:W-:Y:S08]  /*4230*/  HMMA.16816.F32 R40, R12, R58, R40 ;  /* 0x0000003a0c28723c */ /* 0x000ff00000001828 */
[C---:B----4-:R-:W-:Y:S08]  /*4240*/  HMMA.16816.F32 R32, R8.reuse, R64, R28 ;  /* 0x000000400820723c */ /* 0x050ff0000000181c */
[C---:B------:R-:W-:Y:S01]  /*4250*/  HMMA.16816.F32 R28, R8.reuse, R66, R24 ;  /* 0x00000042081c723c */ /* 0x040fe20000001818 */
[----:B------:R-:W3:Y:S07]  /*4260*/  LDSM.16.M88.4 R64, [R202+0x5800] ;  /* 0x00580000ca40783b */ /* 0x000eee0000000200 */
[C---:B------:R-:W-:Y:S01]  /*4270*/  HMMA.16816.F32 R24, R8.reuse, R76, R20 ;  /* 0x0000004c0818723c */ /* 0x040fe20000001814 */
[----:B------:R-:W4:Y:S07]  /*4280*/  LDSM.16.M88.4 R20, [R210+0x8000] ;  /* 0x00800000d214783b */ /* 0x000f2e0000000200 */
[C---:B------:R-:W-:Y:S01]  /*4290*/  HMMA.16816.F32 R16, R8.reuse, R78, R16 ;  /* 0x0000004e0810723c */ /* 0x040fe20000001810 */
[----:B------:R-:W3:Y:S07]  /*42a0*/  LDSM.16.M88.4 R76, [R201+-0x1800] ;  /* 0xffe80000c94c783b */ /* 0x000eee0000000200 */
[C---:B------:R-:W-:Y:S08]  /*42b0*/  HMMA.16816.F32 R12, R8.reuse, R88, R36 ;  /* 0x00000058080c723c */ /* 0x040ff00000001824 */
[C---:B------:R-:W-:Y:S08]  /*42c0*/  HMMA.16816.F32 R56, R8.reuse, R90, R48 ;  /* 0x0000005a0838723c */ /* 0x040ff00000001830 */
[C---:B-1----:R-:W-:Y:S08]  /*42d0*/  HMMA.16816.F32 R48, R8.reuse, R60, R44 ;  /* 0x0000003c0830723c */ /* 0x042ff0000000182c */
[----:B------:R-:W-:Y:S01]  /*42e0*/  HMMA.16816.F32 R44, R8, R62, R40 ;  /* 0x0000003e082c723c */ /* 0x000fe20000001828 */
[----:B------:R-:W-:Y:S04]  /*42f0*/  LDSM.16.M88.4 R60, [R200+0x6000] ;  /* 0x00600000c83c783b */ /* 0x000fe80000000200 */
[----:B------:R-:W-:Y:S03]  /*4300*/  LDSM.16.M88.4 R40, [R201+-0x1000] ;  /* 0xfff00000c928783b */ /* 0x000fe60000000200 */
[C---:B--2---:R-:W-:Y:S08]  /*4310*/  HMMA.16816.F32 R36, R4.reuse, R72, R32 ;  /* 0x000000480424723c */ /* 0x044ff00000001820 */
[C---:B------:R-:W-:Y:S01]  /*4320*/  HMMA.16816.F32 R52, R4.reuse, R82, R16 ;  /* 0x000000520434723c */ /* 0x040fe20000001810 */
[----:B------:R-:W1:Y:S07]  /*4330*/  LDSM.16.M88.4 R16, [R208+0xc000] ;  /* 0x00c00000d010783b */ /* 0x000e6e0000000200 */
[C---:B------:R-:W-:Y:S08]  /*4340*/  HMMA.16816.F32 R32, R4.reuse, R80, R24 ;  /* 0x000000500420723c */ /* 0x040ff00000001818 */
[C---:B-----5:R-:W-:Y:S01]  /*4350*/  HMMA.16816.F32 R24, R4.reuse, R84, R12 ;  /* 0x000000540418723c */ /* 0x060fe2000000180c */
[----:B------:R-:W-:Y:S07]  /*4360*/  LDSM.16.M88.4 R12, [R209+0xc000] ;  /* 0x00c00000d10c783b */ /* 0x000fee0000000200 */
[C---:B------:R-:W-:Y:S01]  /*4370*/  HMMA.16816.F32 R8, R4.reuse, R86, R56 ;  /* 0x000000560408723c */ /* 0x040fe20000001838 */
[----:B------:R-:W2:Y:S04]  /*4380*/  LDSM.16.M88.4 R84, [R201+-0x800] ;  /* 0xfff80000c954783b */ /* 0x000ea80000000200 */
[----:B------:R-:W-:Y:S03]  /*4390*/  LDSM.16.M88.4 R56, [R201] ;  /* 0x00000000c938783b */ /* 0x000fe60000000200 */
[C---:B------:R-:W-:Y:S01]  /*43a0*/  HMMA.16816.F32 R28, R4.reuse, R74, R28 ;  /* 0x0000004a041c723c */ /* 0x040fe2000000181c */
[----:B------:R-:W-:Y:S07]  /*43b0*/  LDSM.16.M88.4 R72, [R200+0x7800] ;  /* 0x00780000c848783b */ /* 0x000fee0000000200 */
[C---:B---3--:R-:W-:Y:S08]  /*43c0*/  HMMA.16816.F32 R48, R4.reuse, R64, R48 ;  /* 0x000000400430723c */ /* 0x048ff00000001830 */
[----:B------:R-:W-:Y:S01]  /*43d0*/  HMMA.16816.F32 R92, R4, R66, R44 ;  /* 0x00000042045c723c */ /* 0x000fe2000000182c */
[----:B------:R-:W-:Y:S04]  /*43e0*/  LDSM.16.M88.4 R64, [R135+0x6800] ;  /* 0x006800008740783b */ /* 0x000fe80000000200 */
[----:B------:R-:W-:Y:S03]  /*43f0*/  LDSM.16.M88.4 R44, [R200+0x7000] ;  /* 0x00700000c82c783b */ /* 0x000fe60000000200 */
[C---:B----4-:R-:W-:Y:S01]  /*4400*/  HMMA.16816.F32 R4, R20.reuse, R68, R36 ;  /* 0x000000441404723c */ /* 0x050fe20000001824 */
[----:B------:R-:W3:Y:S07]  /*4410*/  LDSM.16.M88.4 R36, [R135+0x6000] ;  /* 0x006000008724783b */ /* 0x000eee0000000200 */
[C---:B------:R-:W-:Y:S08]  /*4420*/  HMMA.16816.F32 R28, R20.reuse, R70, R28 ;  /* 0x00000046141c723c */ /* 0x040ff0000000181c */
[----:B------:R-:W-:Y:S01]  /*4430*/  HMMA.16816.F32 R68, R20, R78, R52 ;  /* 0x0000004e1444723c */ /* 0x000fe20000001834 */
[----:B------:R-:W4:Y:S07]  /*4440*/  LDSM.16.M88.4 R52, [R200+0x6800] ;  /* 0x00680000c834783b */ /* 0x000f2e0000000200 */
[----:B-1----:R-:W-:Y:S08]  /*4450*/  HMMA.16816.F32 R4, R16, R60, R4 ;  /* 0x0000003c1004723c */ /* 0x002ff00000001804 */
[C---:B------:R-:W-:Y:S08]  /*4460*/  HMMA.16816.F32 R32, R20.reuse, R76, R32 ;  /* 0x0000004c1420723c */ /* 0x040ff00000001820 */
[C---:B------:R-:W-:Y:S01]  /*4470*/  HMMA.16816.F32 R76, R20.reuse, R42, R8 ;  /* 0x0000002a144c723c */ /* 0x040fe20000001808 */
[----:B------:R-:W-:Y:S07]  /*4480*/  LDSM.16.M88.4 R8, [R211+0xc000] ;  /* 0x00c00000d308783b */ /* 0x000fee0000000200 */
[----:B--2---:R-:W-:Y:S01]  /*4490*/  HMMA.16816.F32 R88, R20, R84, R48 ;  /* 0x000000541458723c */ /* 0x004fe20000001830 */
[----:B------:R-:W1:Y:S07]  /*44a0*/  LDSM.16.M88.4 R48, [R202+0x6000] ;  /* 0x00600000ca30783b */ /* 0x000e6e0000000200 */
[----:B------:R-:W-:Y:S01]  /*44b0*/  HMMA.16816.F32 R28, R16, R62, R28 ;  /* 0x0000003e101c723c */ /* 0x000fe2000000181c */
[----:B------:R-:W-:Y:S07]  /*44c0*/  LDSM.16.M88.4 R60, [R202+0x6800] ;  /* 0x00680000ca3c783b */ /* 0x000fee0000000200 */
[----:B------:R-:W-:Y:S08]  /*44d0*/  HMMA.16816.F32 R80, R20, R40, R24 ;  /* 0x000000281450723c */ /* 0x000ff00000001818 */
[C---:B---3--:R-:W-:Y:S01]  /*44e0*/  HMMA.16816.F32 R24, R12.reuse, R36, R4 ;  /* 0x000000240c18723c */ /* 0x048fe20000001804 */
[----:B------:R-:W2:Y:S07]  /*44f0*/  LDSM.16.M88.4 R4, [R210+0xc000] ;  /* 0x00c00000d204783b */ /* 0x000eae0000000200 */
[----:B------:R-:W-:Y:S08]  /*4500*/  HMMA.16816.F32 R28, R12, R38, R28 ;  /* 0x000000260c1c723c */ /* 0x000ff0000000181c */
[----:B----4-:R-:W-:Y:S08]  /*4510*/  HMMA.16816.F32 R32, R16, R52, R32 ;  /* 0x000000341020723c */ /* 0x010ff00000001820 */
[----:B-1----:R-:W-:Y:S08]  /*4520*/  HMMA.16816.F32 R24, R8, R48, R24 ;  /* 0x000000300818723c */ /* 0x002ff00000001818 */
[----:B------:R-:W-:Y:S01]  /*4530*/  HMMA.16816.F32 R40, R16, R54, R68 ;  /* 0x000000361028723c */ /* 0x000fe20000001844 */
[----:B------:R-:W1:Y:S04]  /*4540*/  LDSM.16.M88.4 R68, [R135+0x7000] ;  /* 0x007000008744783b */ /* 0x000e680000000200 */
[----:B------:R-:W3:Y:S03]  /*4550*/  LDSM.16.M88.4 R52, [R201+0x800] ;  /* 0x00080000c934783b */ /* 0x000ee60000000200 */
[----:B------:R-:W-:Y:S08]  /*4560*/  HMMA.16816.F32 R28, R8, R50, R28 ;  /* 0x00000032081c723c */ /* 0x000ff0000000181c */
[----:B------:R-:W-:Y:S08]  /*4570*/  HMMA.16816.F32 R36, R12, R64, R32 ;  /* 0x000000400c24723c */ /* 0x000ff00000001820 */
[----:B--2---:R-:W-:Y:S08]  /*4580*/  HMMA.16816.F32 R48, R4, R56, R24 ;  /* 0x000000380430723c */ /* 0x004ff00000001818 */
[----:B------:R-:W-:Y:S08]  /*4590*/  HMMA.16816.F32 R84, R20, R86, R92 ;  /* 0x000000561454723c */ /* 0x000ff0000000185c */
[----:B------:R-:W-:Y:S08]  /*45a0*/  HMMA.16816.F32 R20, R16, R44, R80 ;  /* 0x0000002c1014723c */ /* 0x000ff00000001850 */
[----:B------:R-:W-:Y:S01]  /*45b0*/  HMMA.16816.F32 R32, R12, R66, R40 ;  /* 0x000000420c20723c */ /* 0x000fe20000001828 */
[----:B------:R-:W-:-:S07]  /*45c0*/  FMUL.FTZ R0, R48, c[0x0][0x320] ;  /* 0x0000c80030007a20 */ /* 0x000fce0000410000 */
[----:B------:R-:W-:Y:S01]  /*45d0*/  HMMA.16816.F32 R28, R4, R58, R28 ;  /* 0x0000003a041c723c */ /* 0x000fe2000000181c */
[----:B------:R-:W2:Y:S07]  /*45e0*/  LDSM.16.M88.4 R56, [R202+0x7000] ;  /* 0x00700000ca38783b */ /* 0x000eae0000000200 */
[----:B------:R-:W-:Y:S08]  /*45f0*/  HMMA.16816.F32 R36, R8, R60, R36 ;  /* 0x0000003c0824723c */ /* 0x000ff00000001824 */
[----:B------:R-:W-:Y:S01]  /*4600*/  HMMA.16816.F32 R44, R16, R46, R76 ;  /* 0x0000002e102c723c */ /* 0x000fe2000000184c */
[----:B------:R4:W2:Y:S07]  /*4610*/  MUFU.TANH R76, R0 ;  /* 0x00000000004c7308 */ /* 0x0008ae0000002400 */
[----:B-1----:R-:W-:Y:S08]  /*4620*/  HMMA.16816.F32 R24, R12, R68, R20 ;  /* 0x000000440c18723c */ /* 0x002ff00000001814 */
[----:B------:R-:W-:Y:S01]  /*4630*/  HMMA.16816.F32 R20, R8, R62, R32 ;  /* 0x0000003e0814723c */ /* 0x000fe20000001820 */
[----:B----4-:R-:W-:Y:S01]  /*4640*/  FMUL.FTZ R0, R49, c[0x0][0x320] ;  /* 0x0000c80031007a20 */ /* 0x010fe20000410000 */
[----:B------:R-:W1:Y:S06]  /*4650*/  LDSM.16.M88.4 R60, [R135+0x7800] ;  /* 0x00780000873c783b */ /* 0x000e6c0000000200 */
[----:B------:R-:W-:Y:S01]  /*4660*/  HMMA.16816.F32 R64, R16, R72, R88 ;  /* 0x000000481040723c */ /* 0x000fe20000001858 */
[----:B------:R4:W1:Y:S07]  /*4670*/  MUFU.TANH R72, R0 ;  /* 0x0000000000487308 */ /* 0x00086e0000002400 */
[----:B---3--:R-:W-:Y:S08]  /*4680*/  HMMA.16816.F32 R36, R4, R52, R36 ;  /* 0x000000340424723c */ /* 0x008ff00000001824 */
[----:B------:R-:W-:Y:S01]  /*4690*/  HMMA.16816.F32 R40, R12, R70, R44 ;  /* 0x000000460c28723c */ /* 0x000fe2000000182c */
[----:B----4-:R-:W-:Y:S01]  /*46a0*/  FMUL.FTZ R0, R50, c[0x0][0x320] ;  /* 0x0000c80032007a20 */ /* 0x010fe20000410000 */
[----:B------:R-:W3:Y:S03]  /*46b0*/  LDSM.16.M88.4 R44, [R202+0x7800] ;  /* 0x00780000ca2c783b */ /* 0x000ee60000000200 */
[----:B------:R4:W1:Y:S03]  /*46c0*/  MUFU.TANH R77, R0 ;  /* 0x00000000004d7308 */ /* 0x0008660000002400 */
[----:B--2---:R-:W-:Y:S08]  /*46d0*/  HMMA.16816.F32 R32, R8, R56, R24 ;  /* 0x000000380820723c */ /* 0x004ff00000001818 */
[----:B------:R-:W-:Y:S01]  /*46e0*/  HMMA.16816.F32 R24, R4, R54, R20 ;  /* 0x000000360418723c */ /* 0x000fe20000001814 */
[----:B----4-:R-:W-:-:S02]  /*46f0*/  FMUL.FTZ R0, R51, c[0x0][0x320] ;  /* 0x0000c80033007a20 */ /* 0x010fc40000410000 */
[----:B------:R-:W2:Y:S05]  /*4700*/  LDSM.16.M88.4 R48, [R201+0x1000] ;  /* 0x00100000c930783b */ /* 0x000eaa0000000200 */
[----:B------:R-:W-:Y:S01]  /*4710*/  HMMA.16816.F32 R16, R16, R74, R84 ;  /* 0x0000004a1010723c */ /* 0x000fe20000001854 */
[----:B------:R4:W2:Y:S07]  /*4720*/  MUFU.TANH R73, R0 ;  /* 0x0000000000497308 */ /* 0x0008ae0000002400 */
[----:B-1----:R-:W-:Y:S01]  /*4730*/  HMMA.16816.F32 R20, R12, R60, R64 ;  /* 0x0000003c0c14723c */ /* 0x002fe20000001840 */
[----:B----4-:R-:W-:-:S04]  /*4740*/  FMUL.FTZ R0, R28, c[0x0][0x320] ;  /* 0x0000c8001c007a20 */ /* 0x010fc80000410000 */
[----:B------:R1:W4:Y:S11]  /*4750*/  MUFU.TANH R69, R0 ;  /* 0x0000000000457308 */ /* 0x0003360000002400 */
[----:B------:R-:W-:Y:S08]  /*4760*/  HMMA.16816.F32 R12, R12, R62, R16 ;  /* 0x0000003e0c0c723c */ /* 0x000ff00000001810 */
[----:B---3--:R-:W-:Y:S01]  /*4770*/  HMMA.16816.F32 R16, R8, R44, R20 ;  /* 0x0000002c0810723c */ /* 0x008fe20000001814 */
[----:B-1----:R-:W-:-:S07]  /*4780*/  FMUL.FTZ R0, R29, c[0x0][0x320] ;  /* 0x0000c8001d007a20 */ /* 0x002fce0000410000 */
[----:B--2---:R-:W-:Y:S01]  /*4790*/  HMMA.16816.F32 R32, R4, R48, R32 ;  /* 0x000000300420723c */ /* 0x004fe20000001820 */
        /* <DEDUP_REMOVED lines=63> */
[----:B------:R-:W-:-:S04]  /*4b90*/  MOV R214, RZ ;  /* 0x000000ff00d67202 */ /* 0x000fc80000000f00 */
        /* <DEDUP_REMOVED lines=14> */
[----:B------:R-:W-:-:S05]  /*4c80*/  IMAD R0, R218, c[0x0][0x1e4], R0 ;  /* 0x00007900da007a24 */ /* 0x000fca00078e0200 */
[----:B------:R-:W-:Y:S02]  /*4c90*/  IADD3 R3, R3, R0, RZ ;  /* 0x0000000003037210 */ /* 0x000fe40007ffe0ff */
        /* <DEDUP_REMOVED lines=10> */
.L_x_2888:
[----:B------:R-:W-:Y:S05]  /*4d40*/  BRA.DIV ~URZ, `(.L_x_2792) ;  /* 0x000102b27f007947 */ /* 0x000fea000b800000 */
[----:B------:R-:W3:Y:S01]  /*4d50*/  SHFL.IDX PT, R0, R15, RZ, 0x181f ;  /* 0x00181fff0f007589 */ /* 0x000ee200000e0000 */
[----:B------:R-:W-:Y:S02]  /*4d60*/  ISETP.GE.AND P6, PT, R217, c[0x0][0x1d4], PT ;  /* 0x00007500d9007a0c */ /* 0x000fe40003fc6270 */
[C---:B---3--:R-:W-:Y:S02]  /*4d70*/  IADD3 R6, P0, R0.reuse, R107, RZ ;  /* 0x0000006b00067210 */ /* 0x048fe40007f1e0ff */
[C---:B------:R-:W-:Y:S02]  /*4d80*/  IADD3 R8, P5, R0.reuse, R106, RZ ;  /* 0x0000006a00087210 */ /* 0x040fe40007fbe0ff */
[----:B------:R-:W-:Y:S01]  /*4d90*/  IADD3 R2, P2, R0, R108, RZ ;  /* 0x0000006c00027210 */ /* 0x000fe20007f5e0ff */
[----:B--2---:R-:W-:Y:S01]  /*4da0*/  IMAD.X R7, R4, 0x1, R102, P0 ;  /* 0x0000000104077824 */ /* 0x004fe200000e0666 */
[----:B------:R-:W-:Y:S01]  /*4db0*/  IADD3 R10, P0, R0, R109, RZ ;  /* 0x0000006d000a7210 */ /* 0x000fe20007f1e0ff */
[C---:B------:R-:W-:Y:S01]  /*4dc0*/  IMAD.X R9, R4.reuse, 0x1, R101, P5 ;  /* 0x0000000104097824 */ /* 0x040fe200028e0665 */
[----:B------:R-:W-:Y:S01]  /*4dd0*/  ISETP.GE.AND P5, PT, R223, c[0x0][0x1d4], PT ;  /* 0x00007500df007a0c */ /* 0x000fe20003fa6270 */
[----:B------:R-:W-:Y:S01]  /*4de0*/  IMAD.X R3, R4, 0x1, R103, P2 ;  /* 0x0000000104037824 */ /* 0x000fe200010e0667 */
[----:B------:R-:W-:Y:S01]  /*4df0*/  ISETP.GE.AND P2, PT, R224, c[0x0][0x1d4], PT ;  /* 0x00007500e0007a0c */ /* 0x000fe20003f46270 */
[----:B------:R-:W-:Y:S01]  /*4e00*/  IMAD.X R11, R4, 0x1, R104, P0 ;  /* 0x00000001040b7824 */ /* 0x000fe200000e0668 */
[----:B------:R-:W-:Y:S01]  /*4e10*/  ISETP.GE.AND P0, PT, R225, c[0x0][0x1d4], PT ;  /* 0x00007500e1007a0c */ /* 0x000fe20003f06270 */
[----:B------:R-:W-:Y:S01]  /*4e20*/  @!PT LDS RZ, [RZ] ;  /* 0x00000000fffff984 */ /* 0x000fe20000000800 */
[----:B------:R-:W-:Y:S01]  /*4e30*/  @!PT LDS RZ, [RZ] ;  /* 0x00000000fffff984 */ /* 0x000fe20000000800 */
[----:B------:R2:W-:Y:S01]  /*4e40*/  LDGSTS.E.BYPASS.LTC128B.128 [R215+0x8100], [R8.64], !P6 ;  /* 0x0810000008d77fae */ /* 0x0005e2000f101d46 */
[----:B------:R-:W-:-:S02]  /*4e50*/  SEL R14, RZ, 0x10, P5 ;  /* 0x00000010ff0e7807 */ /* 0x000fc40002800000 */
[----:B------:R-:W-:Y:S01]  /*4e60*/  SEL R13, RZ, 0x10, P2 ;  /* 0x00000010ff0d7807 */ /* 0x000fe20001000000 */
[----:B------:R-:W3:Y:S01]  /*4e70*/  SHFL.IDX PT, R0, R15, 0x1, 0x181f ;  /* 0x00381f000f007f89 */ /* 0x000ee200000e0000 */
[----:B------:R-:W-:-:S03]  /*4e80*/  SEL R12, RZ, 0x10, P0 ;  /* 0x00000010ff0c7807 */ /* 0x000fc60000000000 */
[----:B------:R2:W-:Y:S04]  /*4e90*/  LDGSTS.E.BYPASS.LTC128B.128 [R215+0xa100], [R6.64], !P5 ;  /* 0x0a10000006d77fae */ /* 0x0005e8000e901d46 */
[----:B------:R2:W-:Y:S04]  /*4ea0*/  LDGSTS.E.BYPASS.LTC128B.128 [R215+0xc100], [R2.64], !P2 ;  /* 0x0c10000002d77fae */ /* 0x0005e8000d101d46 */
[----:B------:R2:W-:Y:S04]  /*4eb0*/  LDGSTS.E.BYPASS.LTC128B.128 [R215+0xe100], [R10.64], !P0 ;  /* 0x0e1000000ad77fae */ /* 0x0005e8000c101d46 */
[----:B------:R4:W1:Y:S02]  /*4ec0*/  SHFL.IDX PT, R4, R5, 0x1, 0x181f ;  /* 0x00381f0005047f89 */ /* 0x00086400000e0000 */
[----:B-1--4-:R-:W-:-:S04]  /*4ed0*/  SEL R5, RZ, 0x10, P6 ;  /* 0x00000010ff057807 */ /* 0x012fc80003000000 */
.L_x_2889:
[----:B--23--:R-:W-:Y:S02]  /*4ee0*/  IADD3 R2, -R5, 0x10, RZ ;  /* 0x0000001005027810 */ /* 0x00cfe40007ffe1ff */
[----:B------:R-:W-:-:S02]  /*4ef0*/  IADD3 R6, -R13, 0x10, RZ ;  /* 0x000000100d067810 */ /* 0x000fc40007ffe1ff */
[----:B------:R-:W-:Y:S02]  /*4f00*/  LOP3.LUT R2, R2, 0xf, RZ, 0xc0, !PT ;  /* 0x0000000f02027812 */ /* 0x000fe400078ec0ff */
[----:B------:R-:W-:Y:S02]  /*4f10*/  IADD3 R3, -R14, 0x10, RZ ;  /* 0x000000100e037810 */ /* 0x000fe40007ffe1ff */
[----:B------:R-:W-:Y:S02]  /*4f20*/  IADD3 R10, P2, P0, R2, R0, R106 ;  /* 0x00000000020a7210 */ /* 0x000fe4000785e06a */
[----:B------:R-:W-:Y:S02]  /*4f30*/  LOP3.LUT R2, R6, 0xf, RZ, 0xc0, !PT ;  /* 0x0000000f06027812 */ /* 0x000fe400078ec0ff */
[----:B------:R-:W-:Y:S02]  /*4f40*/  IADD3 R7, -R12, 0x10, RZ ;  /* 0x000000100c077810 */ /* 0x000fe40007ffe1ff */
[----:B------:R-:W-:-:S02]  /*4f50*/  LOP3.LUT R3, R3, 0xf, RZ, 0xc0, !PT ;  /* 0x0000000f03037812 */ /* 0x000fc400078ec0ff */
[----:B------:R-:W-:Y:S02]  /*4f60*/  IADD3.X R11, RZ, R4, R101, P2, P0 ;  /* 0x00000004ff0b7210 */ /* 0x000fe400017e0465 */
[-C--:B------:R-:W-:Y:S02]  /*4f70*/  IADD3 R6, P2, P0, R2, R0.reuse, R108 ;  /* 0x0000000002067210 */ /* 0x080fe4000785e06c */
[----:B------:R-:W-:Y:S02]  /*4f80*/  LOP3.LUT R2, R7, 0xf, RZ, 0xc0, !PT ;  /* 0x0000000f07027812 */ /* 0x000fe400078ec0ff */
[----:B------:R-:W-:Y:S02]  /*4f90*/  IADD3 R8, P6, P5, R3, R0, R107 ;  /* 0x0000000003087210 */ /* 0x000fe40007dde06b */
[----:B------:R-:W-:Y:S02]  /*4fa0*/  IADD3.X R7, RZ, R4, R103, P2, P0 ;  /* 0x00000004ff077210 */ /* 0x000fe400017e0467 */
[----:B------:R-:W-:-:S02]  /*4fb0*/  IADD3 R2, P2, P0, R2, R0, R109 ;  /* 0x0000000002027210 */ /* 0x000fc4000785e06d */
[-C--:B------:R-:W-:Y:S02]  /*4fc0*/  IADD3.X R9, RZ, R4.reuse, R102, P6, P5 ;  /* 0x00000004ff097210 */ /* 0x080fe400037ea466 */
[----:B------:R-:W-:Y:S02]  /*4fd0*/  ISETP.NE.U32.AND P5, PT, R5, RZ, PT ;  /* 0x000000ff0500720c */ /* 0x000fe40003fa5070 */
[----:B------:R-:W-:Y:S02]  /*4fe0*/  ISETP.NE.U32.AND P6, PT, R14, RZ, PT ;  /* 0x000000ff0e00720c */ /* 0x000fe40003fc5070 */
[----:B------:R-:W-:Y:S02]  /*4ff0*/  IADD3.X R3, RZ, R4, R104, P2, P0 ;  /* 0x00000004ff037210 */ /* 0x000fe400017e0468 */
[----:B------:R-:W-:Y:S02]  /*5000*/  ISETP.NE.U32.AND P2, PT, R13, RZ, PT ;  /* 0x000000ff0d00720c */ /* 0x000fe40003f45070 */
[----:B------:R-:W-:-:S05]  /*5010*/  ISETP.NE.U32.AND P0, PT, R12, RZ, PT ;  /* 0x000000ff0c00720c */ /* 0x000fca0003f05070 */
[----:B------:R-:W-:Y:S01]  /*5020*/  @!PT LDS RZ, [RZ] ;  /* 0x00000000fffff984 */ /* 0x000fe20000000800 */
[----:B------:R-:W-:Y:S01]  /*5030*/  @!PT LDS RZ, [RZ] ;  /* 0x00000000fffff984 */ /* 0x000fe20000000800 */
[----:B------:R-:W-:Y:S01]  /*5040*/  @!PT LDS RZ, [RZ] ;  /* 0x00000000fffff984 */ /* 0x000fe20000000800 */
[----:B------:R1:W-:Y:S04]  /*5050*/  LDGSTS.E.BYPASS.LTC128B.128.ZFILL [R215+0x9100], [R10.64], P5 ;  /* 0x091000000ad77fae */ /* 0x0003e8000a941d46 */
[----:B------:R1:W-:Y:S04]  /*5060*/  LDGSTS.E.BYPASS.LTC128B.128.ZFILL [R215+0xb100], [R8.64], P6 ;  /* 0x0b10000008d77fae */ /* 0x0003e8000b141d46 */
[----:B------:R1:W-:Y:S04]  /*5070*/  LDGSTS.E.BYPASS.LTC128B.128.ZFILL [R215+0xd100], [R6.64], P2 ;  /* 0x0d10000006d77fae */ /* 0x0003e80009141d46 */
[----:B------:R1:W-:Y:S02]  /*5080*/  LDGSTS.E.BYPASS.LTC128B.128.ZFILL [R215+0xf100], [R2.64], P0 ;  /* 0x0f10000002d77fae */ /* 0x0003e40008141d46 */
.L_x_2790:
[----:B--234-:R-:W-:Y:S05]  /*5090*/  BSYNC B0 ;  /* 0x0000000000007941 */ /* 0x01cfea0003800000 */
.L_x_2789:
[----:B-1----:R-:W-:Y:S01]  /*50a0*/  MOV R2, 0x1 ;  /* 0x0000000100027802 */ /* 0x002fe20000000f00 */
[----:B------:R-:W0:Y:S01]  /*50b0*/  LDGDEPBAR ;  /* 0x00000000000079af */ /* 0x000e220000000000 */
[----:B------:R-:W-:-:S02]  /*50c0*/  IADD3 R0, R250, R239, RZ ;  /* 0x000000effa007210 */ /* 0x000fc40007ffe0ff */
[----:B------:R-:W-:Y:S01]  /*50d0*/  IADD3 R6, -R248, R105, RZ ;  /* 0x00000069f8067210 */ /* 0x000fe20007ffe1ff */
[----:B------:R-:W-:Y:S02]  /*50e0*/  IMAD R2, R100, -0x40, R2 ;  /* 0xffffffc064027824 */ /* 0x000fe400078e0202 */
[----:B------:R-:W-:-:S04]  /*50f0*/  @P4 IMAD.HI.U32 R3, R0, c[0x0][0x2c8], RZ ;  /* 0x0000b20000034a27 */ /* 0x000fc800078e00ff */
[----:B------:R-:W-:Y:S01]  /*5100*/  IMAD.MOV.U32 R4, RZ, RZ, R0 ;  /* 0x000000ffff047224 */ /* 0x000fe200078e0000 */
[----:B------:R-:W-:Y:S02]  /*5110*/  IADD3 R0, -R248, R2, R212 ;  /* 0x00000002f8007210 */ /* 0x000fe40007ffe1d4 */
[----:B------:R-:W-:-:S03]  /*5120*/  @P4 SHF.R.U32.HI R4, RZ, c[0x0][0x2cc], R3 ;  /* 0x0000b300ff044a19 */ /* 0x000fc60000011603 */
[----:B------:R-:W-:Y:S01]  /*5130*/  IMAD.IADD R5, R0, 0x1, -R213 ;  /* 0x0000000100057824 */ /* 0x000fe200078e0ad5 */
[----:B------:R-:W-:Y:S05]  /*5140*/  BRA.DIV ~URZ, `(.L_x_2793) ;  /* 0x000101427f007947 */ /* 0x000fea000b800000 */
[----:B------:R1:W2:Y:S02]  /*5150*/  SHFL.IDX PT, R0, R4, RZ, 0x1c1f ;  /* 0x001c1fff04007589 */ /* 0x0002a400000e0000 */
.L_x_2890:
        /* <DEDUP_REMOVED lines=14> */
[----:B------:R-:W-:Y:S02]  /*5240*/  FSEL R16, R55, -INF , P6 ;  /* 0xff80000037107808 */ /* 0x000fe40003000000 */
[----:B------:R-:W-:Y:S02]  /*5250*/  FSEL R17, R52, -INF , P5 ;  /* 0xff80000034117808 */ /* 0x000fe40002800000 */
[----:B------:R-:W-:Y:S02]  /*5260*/  FSEL R19, R42, -INF , P2 ;  /* 0xff8000002a137808 */ /* 0x000fe40001000000 */
[----:B------:R-:W-:Y:S02]  /*5270*/  FSEL R20, R41, -INF , P0 ;  /* 0xff80000029147808 */ /* 0x000fe40000000000 */
[C---:B------:R-:W-:Y:S02]  /*5280*/  ISETP.GT.AND P6, PT, R0.reuse, 0x20, PT ;  /* 0x000000200000780c */ /* 0x040fe40003fc4270 */
[----:B------:R-:W-:-:S02]  /*5290*/  ISETP.GT.AND P5, PT, R0, 0x21, PT ;  /* 0x000000210000780c */ /* 0x000fc40003fa4270 */
        /* <DEDUP_REMOVED lines=13> */
[----:B------:R-:W-:Y:S01]  /*5370*/  FSEL R92, R18, -INF , P0 ;  /* 0xff800000125c7808 */ /* 0x000fe20000000000 */
[----:B------:R-:W-:Y:S05]  /*5380*/  BRA.DIV ~URZ, `(.L_x_2794) ;  /* 0x0000ff727f007947 */ /* 0x000fea000b800000 */
[----:B------:R-:W2:Y:S02]  /*5390*/  SHFL.IDX PT, R0, R4, 0x1, 0x1c1f ;  /* 0x003c1f0004007f89 */ /* 0x000ea400000e0000 */
[----:B--2---:R-:W-:-:S05]  /*53a0*/  IMAD.IADD R0, R5, 0x1, R0 ;  /* 0x0000000105007824 */ /* 0x004fca00078e0200 */
[----:B------:R-:W-:Y:S02]  /*53b0*/  IMNMX R3, R6, R0, PT ;  /* 0x0000000006037217 */ /* 0x000fe40003800200 */
[----:B------:R-:W-:Y:S02]  /*53c0*/  FMNMX.FTZ R0, R7, R8, !PT ;  /* 0x0000000807007209 */ /* 0x000fe40007810000 */
[C---:B------:R-:W-:Y:S02]  /*53d0*/  ISETP.GT.AND P5, PT, R3.reuse, RZ, PT ;  /* 0x000000ff0300720c */ /* 0x040fe40003fa4270 */
[C---:B------:R-:W-:Y:S02]  /*53e0*/  ISETP.GT.AND P2, PT, R3.reuse, 0x1, PT ;  /* 0x000000010300780c */ /* 0x040fe40003f44270 */
[----:B------:R-:W-:Y:S02]  /*53f0*/  ISETP.GT.AND P0, PT, R3, 0x8, PT ;  /* 0x000000080300780c */ /* 0x000fe40003f04270 */
[----:B------:R-:W-:-:S02]  /*5400*/  FSEL R6, R77, -INF , P5 ;  /* 0xff8000004d067808 */ /* 0x000fc40002800000 */
[----:B------:R-:W-:Y:S02]  /*5410*/  FSEL R9, R73, -INF , P2 ;  /* 0xff80000049097808 */ /* 0x000fe40001000000 */
        /* <DEDUP_REMOVED lines=54> */
[----:B------:R-:W-:Y:S01]  /*5780*/  FMNMX.FTZ R2, R85, R2, !PT ;  /* 0x0000000255027209 */ /* 0x000fe20007810000 */
[----:B------:R-:W2:Y:S03]  /*5790*/  SHFL.BFLY PT, R3, R0, 0x2, 0x1f ;  /* 0x0c401f0000037f89 */ /* 0x000ea600000e0000 */
[----:B------:R-:W-:-:S05]  /*57a0*/  FMNMX.FTZ R2, R84, R2, !PT ;  /* 0x0000000254027209 */ /* 0x000fca0007810000 */
[----:B-1----:R-:W1:Y:S01]  /*57b0*/  SHFL.BFLY PT, R4, R2, 0x2, 0x1f ;  /* 0x0c401f0002047f89 */ /* 0x002e6200000e0000 */
[----:B--2---:R-:W-:-:S05]  /*57c0*/  FMNMX.FTZ R0, R3, R0, !PT ;  /* 0x0000000003007209 */ /* 0x004fca0007810000 */
[----:B------:R-:W2:Y:S01]  /*57d0*/  SHFL.BFLY PT, R3, R0, 0x1, 0x1f ;  /* 0x0c201f0000037f89 */ /* 0x000ea200000e0000 */
[----:B-1----:R-:W-:-:S05]  /*57e0*/  FMNMX.FTZ R4, R2, R4, !PT ;  /* 0x0000000402047209 */ /* 0x002fca0007810000 */
[----:B------:R1:W3:Y:S01]  /*57f0*/  SHFL.BFLY PT, R5, R4, 0x1, 0x1f ;  /* 0x0c201f0004057f89 */ /* 0x0002e200000e0000 */
[----:B--2---:R-:W-:-:S05]  /*5800*/  FMNMX.FTZ R132, R0, R3, !PT ;  /* 0x0000000300847209 */ /* 0x004fca0007810000 */
.L_x_2891:
[C---:B------:R-:W-:Y:S01]  /*5810*/  FMUL.FTZ R2, R132.reuse, c[0x0][0x2d0] ;  /* 0x0000b40084027a20 */ /* 0x040fe20000410000 */
[----:B------:R-:W-:Y:S01]  /*5820*/  FSETP.NEU.FTZ.AND P0, PT, R132, -INF , PT ;  /* 0xff8000008400780b */ /* 0x000fe20003f1d000 */
[----:B------:R-:W-:Y:S01]  /*5830*/  WARPSYNC 0xffffffff ;  /* 0xffffffff00007948 */ /* 0x000fe20003800000 */
[----:B------:R-:W-:Y:S02]  /*5840*/  LDSM.16.MT88.4 R36, [R203+0x800] ;  /* 0x00080000cb24783b */ /* 0x000fe40000004200 */
[----:B------:R-:W-:Y:S02]  /*5850*/  FSEL R2, R2, RZ, P0 ;  /* 0x000000ff02027208 */ /* 0x000fe40000000000 */
[----:B------:R-:W-:Y:S03]  /*5860*/  LDSM.16.MT88.4 R44, [R206] ;  /* 0x00000000ce2c783b */ /* 0x000fe60000004200 */
[--C-:B------:R-:W-:Y:S01]  /*5870*/  FFMA.FTZ R0, R7, c[0x0][0x2d0], -R2.reuse ;  /* 0x0000b40007007a23 */ /* 0x100fe20000010802 */
[----:B------:R-:W-:Y:S01]  /*5880*/  LDSM.16.MT88.4 R40, [R204+0x800] ;  /* 0x00080000cc28783b */ /* 0x000fe20000004200 */
[----:B------:R-:W-:-:S02]  /*5890*/  FFMA.FTZ R3, R19, c[0x0][0x2d0], -R2 ;  /* 0x0000b40013037a23 */ /* 0x000fc40000010802 */
[----:B------:R2:W-:Y:S01]  /*58a0*/  MUFU.EX2 R113, R0 ;  /* 0x0000000000717308 */ /* 0x0005e20000000800 */
[----:B------:R-:W-:Y:S04]  /*58b0*/  LDSM.16.MT88.4 R28, [R205] ;  /* 0x00000000cd1c783b */ /* 0x000fe80000004200 */
[----:B------:R-:W-:Y:S03]  /*58c0*/  LDSM.16.MT88.4 R68, [R204+0x2000] ;  /* 0x00200000cc44783b */ /* 0x000fe60000004200 */
[----:B------:R4:W-:Y:S01]  /*58d0*/  MUFU.EX2 R131, R3 ;  /* 0x0000000300837308 */ /* 0x0009e20000000800 */
[----:B------:R-:W-:Y:S04]  /*58e0*/  LDSM.16.MT88.4 R60, [R206+0x800] ;  /* 0x00080000ce3c783b */ /* 0x000fe80000004200 */
[----:B------:R-:W-:Y:S01]  /*58f0*/  LDSM.16.MT88.4 R64, [R205+0x800] ;  /* 0x00080000cd40783b */ /* 0x000fe20000004200 */
[----:B--2---:R-:W-:-:S03]  /*5900*/  FFMA.FTZ R0, R8, c[0x0][0x2d0], -R2 ;  /* 0x0000b40008007a23 */ /* 0x004fc60000010802 */
[----:B------:R-:W-:Y:S01]  /*5910*/  LDSM.16.MT88.4 R72, [R206+0x2000] ;  /* 0x00200000ce48783b */ /* 0x000fe20000004200 */
[----:B------:R2:W-:Y:S03]  /*5920*/  MUFU.EX2 R112, R0 ;  /* 0x0000000000707308 */ /* 0x0005e60000000800 */
[----:B------:R-:W-:Y:S01]  /*5930*/  LDSM.16.MT88.4 R48, [R203+0x2800] ;  /* 0x00280000cb30783b */ /* 0x000fe20000004200 */
[----:B----4-:R-:W-:-:S03]  /*5940*/  FFMA.FTZ R3, R20, c[0x0][0x2d0], -R2 ;  /* 0x0000b40014037a23 */ /* 0x010fc60000010802 */
[----:B------:R-:W-:Y:S01]  /*5950*/  LDSM.16.MT88.4 R56, [R205+0x2000] ;  /* 0x00200000cd38783b */ /* 0x000fe20000004200 */
[----:B------:R-:W-:Y:S03]  /*5960*/  MUFU.EX2 R207, R3 ;  /* 0x0000000300cf7308 */ /* 0x000fe60000000800 */
[----:B------:R-:W-:Y:S04]  /*5970*/  LDSM.16.MT88.4 R20, [R204] ;  /* 0x00000000cc14783b */ /* 0x000fe80000004200 */
[----:B------:R-:W-:Y:S01]  /*5980*/  LDSM.16.MT88.4 R76, [R206+0x2800] ;  /* 0x00280000ce4c783b */ /* 0x000fe20000004200 */
[----:B--2---:R-:W-:-:S03]  /*5990*/  FFMA.FTZ R0, R10, c[0x0][0x2d0], -R2 ;  /* 0x0000b4000a007a23 */ /* 0x004fc60000010802 */
[----:B------:R-:W-:Y:S01]  /*59a0*/  LDSM.16.MT88.4 R80, [R203+0x4000] ;  /* 0x00400000cb50783b */ /* 0x000fe20000004200 */
[----:B------:R2:W-:Y:S02]  /*59b0*/  MUFU.EX2 R117, R0 ;  /* 0x0000000000757308 */ /* 0x0005e40000000800 */
[----:B--2---:R-:W-:-:S06]  /*59c0*/  FFMA.FTZ R0, R11, c[0x0][0x2d0], -R2 ;  /* 0x0000b4000b007a23 */ /* 0x004fcc0000010802 */
[----:B------:R2:W4:Y:S02]  /*59d0*/  MUFU.EX2 R119, R0 ;  /* 0x0000000000777308 */ /* 0x0005240000000800 */
[----:B--2---:R-:W-:Y:S01]  /*59e0*/  FFMA.FTZ R0, R16, c[0x0][0x2d0], -R2 ;  /* 0x0000b40010007a23 */ /* 0x004fe20000010802 */
[----:B---3--:R-:W-:-:S05]  /*59f0*/  FMNMX.FTZ R16, R5, R4, !PT ;  /* 0x0000000405107209 */ /* 0x008fca0007810000 */
[----:B------:R2:W-:Y:S01]  /*5a00*/  MUFU.EX2 R129, R0 ;  /* 0x0000000000817308 */ /* 0x0005e20000000800 */
[----:B------:R-:W-:Y:S01]  /*5a10*/  FSETP.NEU.FTZ.AND P0, PT, R16, -INF , PT ;  /* 0xff8000001000780b */ /* 0x000fe20003f1d000 */
[----:B--2---:R-:W-:-:S06]  /*5a20*/  FFMA.FTZ R0, R17, c[0x0][0x2d0], -R2 ;  /* 0x0000b40011007a23 */ /* 0x004fcc0000010802 */
[----:B------:R2:W-:Y:S02]  /*5a30*/  MUFU.EX2 R130, R0 ;  /* 0x0000000000827308 */ /* 0x0005e40000000800 */
[----:B--2---:R-:W-:-:S05]  /*5a40*/  FMUL.FTZ R0, R16, c[0x0][0x2d0] ;  /* 0x0000b40010007a20 */ /* 0x004fca0000410000 */
[----:B------:R-:W-:-:S05]  /*5a50*/  FSEL R0, R0, RZ, P0 ;  /* 0x000000ff00007208 */ /* 0x000fca0000000000 */
[----:B------:R-:W-:-:S04]  /*5a60*/  FFMA.FTZ R3, R6, c[0x0][0x2d0], -R0 ;  /* 0x0000b40006037a23 */ /* 0x000fc80000010800 */
[----:B------:R2:W-:Y:S02]  /*5a70*/  MUFU.EX2 R19, R3 ;  /* 0x0000000300137308 */ /* 0x0005e40000000800 */
[--C-:B--2---:R-:W-:Y:S02]  /*5a80*/  FFMA.FTZ R3, R9, c[0x0][0x2d0], -R0.reuse ;  /* 0x0000b40009037a23 */ /* 0x104fe40000010800 */
[----:B------:R-:W2:Y:S04]  /*5a90*/  LDSM.16.MT88.4 R8, [R203] ;  /* 0x00000000cb08783b */ /* 0x000ea80000004200 */
[----:B------:R3:W5:Y:S02]  /*5aa0*/  MUFU.EX2 R17, R3 ;  /* 0x0000000300117308 */ /* 0x0007640000000800 */
[----:B---3--:R-:W-:Y:S01]  /*5ab0*/  FFMA.FTZ R3, R14, c[0x0][0x2d0], -R0 ;  /* 0x0000b4000e037a23 */ /* 0x008fe20000010800 */
[----:B----4-:R-:W-:-:S05]  /*5ac0*/  F2FP.PACK_AB R14, R119, R117 ;  /* 0x00000075770e723e */ /* 0x010fca00000000ff */
[----:B------:R3:W4:Y:S02]  /*5ad0*/  MUFU.EX2 R116, R3 ;  /* 0x0000000300747308 */ /* 0x0007240000000800 */
[----:B---3--:R-:W-:Y:S01]  /*5ae0*/  FFMA.FTZ R3, R13, c[0x0][0x2d0], -R0 ;  /* 0x0000b4000d037a23 */ /* 0x008fe20000010800 */
[----:B-----5:R-:W-:Y:S01]  /*5af0*/  F2FP.PACK_AB R13, R17, R19 ;  /* 0x00000013110d723e */ /* 0x020fe200000000ff */
[----:B------:R-:W-:-:S04]  /*5b00*/  FADD.FTZ R17, R19, R17 ;  /* 0x0000001113117221 */ /* 0x000fc80000010000 */
[----:B------:R3:W5:Y:S01]  /*5b10*/  MUFU.EX2 R118, R3 ;  /* 0x0000000300767308 */ /* 0x0007620000000800 */
[----:B------:R-:W-:Y:S02]  /*5b20*/  FFMA.FTZ R19, R97, c[0x0][0x2d0], -R2 ;  /* 0x0000b40061137a23 */ /* 0x000fe40000010802 */
[----:B----4-:R-:W-:Y:S02]  /*5b30*/  FADD.FTZ R17, R116, R17 ;  /* 0x0000001174117221 */ /* 0x010fe40000010000 */
[----:B---3--:R-:W-:Y:S01]  /*5b40*/  FFMA.FTZ R3, R12, c[0x0][0x2d0], -R0 ;  /* 0x0000b4000c037a23 */ /* 0x008fe20000010800 */
[----:B------:R-:W-:-:S03]  /*5b50*/  F2FP.PACK_AB R12, R112, R113 ;  /* 0x00000071700c723e */ /* 0x000fc600000000ff */
[----:B------:R3:W-:Y:S02]  /*5b60*/  MUFU.EX2 R128, R3 ;  /* 0x0000000300807308 */ /* 0x0007e40000000800 */
[----:B---3--:R-:W-:Y:S01]  /*5b70*/  FFMA.FTZ R3, R15, c[0x0][0x2d0], -R0 ;  /* 0x0000b4000f037a23 */ /* 0x008fe20000010800 */
[----:B-----5:R-:W-:-:S05]  /*5b80*/  F2FP.PACK_AB R15, R118, R116 ;  /* 0x00000074760f723e */ /* 0x020fca00000000ff */
[----:B------:R3:W4:Y:S02]  /*5b90*/  MUFU.EX2 R133, R3 ;  /* 0x0000000300857308 */ /* 0x0007240000000800 */
[C---:B-12---:R-:W-:Y:S07]  /*5ba0*/  HMMA.16816.F32 R4, R12.reuse, R8, RZ ;  /* 0x000000080c04723c */ /* 0x046fee00000018ff */
[----:B------:R-:W-:Y:S01]  /*5bb0*/  F2FP.PACK_AB R8, R130, R129 ;  /* 0x000000818208723e */ /* 0x000fe200000000ff */
[----:B------:R-:W-:Y:S01]  /*5bc0*/  HMMA.16816.F32 R32, R12, R20, RZ ;  /* 0x000000140c20723c */ /* 0x000fe200000018ff */
[----:B---3--:R-:W-:Y:S01]  /*5bd0*/  FFMA.FTZ R3, R18, c[0x0][0x2d0], -R0 ;  /* 0x0000b40012037a23 */ /* 0x008fe20000010800 */
[----:B----4-:R-:W-:Y:S01]  /*5be0*/  F2FP.PACK_AB R9, R133, R128 ;  /* 0x000000808509723e */ /* 0x010fe200000000ff */
[----:B------:R-:W-:-:S02]  /*5bf0*/  FFMA.FTZ R18, R96, c[0x0][0x2d0], -R2 ;  /* 0x0000b40060127a23 */ /* 0x000fc40000010802 */
[----:B------:R1:W-:Y:S03]  /*5c00*/  MUFU.EX2 R134, R3 ;  /* 0x0000000300867308 */ /* 0x0003e60000000800 */
[C---:B------:R-:W-:Y:S08]  /*5c10*/  HMMA.16816.F32 R20, R12.reuse, R22, RZ ;  /* 0x000000160c14723c */ /* 0x040ff000000018ff */
        /* <DEDUP_REMOVED lines=112> */
[----:B------:R-:W-:Y:S01]  /*6320*/  FADD.FTZ R2, R216, R3 ;  /* 0x00000003d8027221 */ /* 0x000fe20000010000 */
[----:B------:R-:W-:Y:S01]  /*6330*/  IADD3 R216, R241, -0x2, RZ ;  /* 0xfffffffef1d87810 */ /* 0x000fe20007ffe0ff */
        /* <DEDUP_REMOVED lines=37> */
[----:B------:R-:W-:-:S04]  /*6590*/  @P4 SHF.R.U32.HI R0, RZ, c[0x0][0x2cc], R2 ;  /* 0x0000b300ff004a19 */ /* 0x000fc80000011602 */
[----:B------:R-:W-:Y:S01]  /*65a0*/  IADD3 R0, R0, R212, -R213 ;  /* 0x000000d400007210 */ /* 0x000fe20007ffe8d5 */
[----:B----4-:R-:W-:Y:S03]  /*65b0*/  HMMA.16816.F32 R24, R12, R20, RZ ;  /* 0x000000140c18723c */ /* 0x010fe600000018ff */
[----:B------:R-:W-:-:S04]  /*65c0*/  SHF.R.S32.HI R2, RZ, 0x1f, R0 ;  /* 0x0000001fff027819 */ /* 0x000fc80000011400 */
[----:B------:R-:W-:Y:S01]  /*65d0*/  LEA.HI R0, R2, R0, RZ, 0x6 ;  /* 0x0000000002007211 */ /* 0x000fe200078f30ff */
[----:B------:R-:W-:Y:S01]  /*65e0*/  HMMA.16816.F32 R12, R12, R22, RZ ;  /* 0x000000160c0c723c */ /* 0x000fe200000018ff */
[----:B------:R-:W1:Y:S02]  /*65f0*/  LDSM.16.MT88.4 R20, [R205+0x6800] ;  /* 0x00680000cd14783b */ /* 0x000e640000004200 */
[----:B------:R-:W-:-:S04]  /*6600*/  SHF.R.S32.HI R0, RZ, 0x6, R0 ;  /* 0x00000006ff007819 */ /* 0x000fc80000011400 */
[----:B------:R-:W-:-:S04]  /*6610*/  IMNMX R207, R226, R0, !PT ;  /* 0x00000000e2cf7217 */ /* 0x000fc80007800200 */
[----:B------:R-:W-:-:S05]  /*6620*/  ISETP.GE.AND P0, PT, R216, R207, PT ;  /* 0x000000cfd800720c */ /* 0x000fca0003f06270 */
        /* <DEDUP_REMOVED lines=98> */
[----:B------:R-:W-:Y:S03]  /*6c50*/  @!UPT UIADD3 URZ, URZ, URZ, URZ ;  /* 0x0000003f3f3ff290 */ /* 0x000fe6000fffe03f */
[----:B------:R-:W-:Y:S11]  /*6c60*/  @!P0 BRA `(.L_x_2795) ;  /* 0x000040a000008947 */ /* 0x000ff60003800000 */
[----:B------:R-:W-:Y:S02]  /*6c70*/  MOV R134, R16 ;  /* 0x0000001000867202 */ /* 0x000fe40000000f00 */
[----:B------:R-:W-:-:S07]  /*6c80*/  MOV R133, R132 ;  /* 0x0000008400857202 */ /* 0x000fce0000000f00 */
.L_x_2806:
        /* <DEDUP_REMOVED lines=26> */
[C---:B------:R-:W-:Y:S01]  /*6e30*/  IMAD R4, R214.reuse, c[0x0][0x21c], R4 ;  /* 0x00008700d6047a24 */ /* 0x040fe200078e0204 */
        /* <DEDUP_REMOVED lines=16> */
.L_x_2892:
[----:B------:R-:W-:-:S05]  /*6f40*/  BRA.DIV ~URZ, `(.L_x_2799) ;  /* 0x0000e9b27f007947 */ /* 0x000fca000b800000 */
[----:B------:R-:W5:Y:S01]  /*6f50*/  SHFL.IDX PT, R0, R21, RZ, 0x181f ;  /* 0x00181fff15007589 */ /* 0x000f6200000e0000 */
[----:B------:R-:W-:Y:S02]  /*6f60*/  ISETP.GE.AND P6, PT, R217, c[0x0][0x1d4], PT ;  /* 0x00007500d9007a0c */ /* 0x000fe40003fc6270 */
[----:B------:R-:W-:Y:S04]  /*6f70*/  ISETP.GE.AND P5, PT, R223, c[0x0][0x1d4], PT ;  /* 0x00007500df007a0c */ /* 0x000fe80003fa6270 */
[----:B------:R-:W-:Y:S02]  /*6f80*/  SEL R20, RZ, 0x10, P5 ;  /* 0x00000010ff147807 */ /* 0x000fe40002800000 */
[----:B-----5:R-:W-:Y:S05]  /*6f90*/  IADD3 R2, P0, R0, R30, RZ ;  /* 0x0000001e00027210 */ /* 0x020fea0007f1e0ff */
[----:B---3--:R-:W-:Y:S01]  /*6fa0*/  IMAD.X R3, R4, 0x1, R22, P0 ;  /* 0x0000000104037824 */ /* 0x008fe200000e0616 */
[----:B------:R-:W-:Y:S04]  /*6fb0*/  IADD3 R12, P0, R0, R31, RZ ;  /* 0x0000001f000c7210 */ /* 0x000fe80007f1e0ff */
[----:B------:R-:W-:Y:S01]  /*6fc0*/  @!PT LDS RZ, [RZ] ;  /* 0x00000000fffff984 */ /* 0x000fe20000000800 */
[----:B------:R-:W-:Y:S01]  /*6fd0*/  @!PT LDS RZ, [RZ] ;  /* 0x00000000fffff984 */ /* 0x000fe20000000800 */
[----:B------:R3:W-:Y:S01]  /*6fe0*/  LDGSTS.E.BYPASS.LTC128B.128 [R215+0x100], [R2.64], !P6 ;  /* 0x0010000002d77fae */ /* 0x0007e2000f101d46 */
[----:B------:R-:W-:Y:S01]  /*6ff0*/  IMAD.X R13, R4, 0x1, R23, P0 ;  /* 0x00000001040d7824 */ /* 0x000fe200000e0617 */
[----:B------:R-:W-:Y:S04]  /*7000*/  IADD3 R6, P0, R0, R192, RZ ;  /* 0x000000c000067210 */ /* 0x000fe80007f1e0ff */
[----:B------:R4:W-:Y:S01]  /*7010*/  LDGSTS.E.BYPASS.LTC128B.128 [R215+0x2100], [R12.64], !P5 ;  /* 0x021000000cd77fae */ /* 0x0009e2000e901d46 */
[----:B------:R-:W-:Y:S01]  /*7020*/  IMAD.X R7, R4, 0x1, R29, P0 ;  /* 0x0000000104077824 */ /* 0x000fe200000e061d */
[----:B------:R-:W-:Y:S04]  /*7030*/  ISETP.GE.AND P0, PT, R225, c[0x0][0x1d4], PT ;  /* 0x00007500e1007a0c */ /* 0x000fe80003f06270 */
[----:B------:R-:W-:Y:S02]  /*7040*/  SEL R14, RZ, 0x10, P0 ;  /* 0x00000010ff0e7807 */ /* 0x000fe40000000000 */
[----:B---3--:R-:W-:Y:S02]  /*7050*/  IADD3 R2, P2, R0, R132, RZ ;  /* 0x0000008400027210 */ /* 0x008fe40007f5e0ff */
[----:B------:R-:W3:Y:S03]  /*7060*/  SHFL.IDX PT, R0, R21, 0x1, 0x181f ;  /* 0x00381f0015007f89 */ /* 0x000ee600000e0000 */
[----:B------:R-:W-:Y:S01]  /*7070*/  IMAD.X R3, R4, 0x1, R28, P2 ;  /* 0x0000000104037824 */ /* 0x000fe200010e061c */
[----:B------:R-:W-:Y:S01]  /*7080*/  ISETP.GE.AND P2, PT, R224, c[0x0][0x1d4], PT ;  /* 0x00007500e0007a0c */ /* 0x000fe20003f46270 */
[----:B------:R5:W2:Y:S03]  /*7090*/  SHFL.IDX PT, R4, R5, 0x1, 0x181f ;  /* 0x00381f0005047f89 */ /* 0x000aa600000e0000 */
[----:B------:R-:W-:Y:S09]  /*70a0*/  SEL R15, RZ, 0x10, P2 ;  /* 0x00000010ff0f7807 */ /* 0x000ff20001000000 */
[----:B------:R4:W-:Y:S04]  /*70b0*/  LDGSTS.E.BYPASS.LTC128B.128 [R215+0x4100], [R2.64], !P2 ;  /* 0x0410000002d77fae */ /* 0x0009e8000d101d46 */
[----:B------:R4:W-:Y:S02]  /*70c0*/  LDGSTS.E.BYPASS.LTC128B.128 [R215+0x6100], [R6.64], !P0 ;  /* 0x0610000006d77fae */ /* 0x0009e4000c101d46 */
[----:B----45:R-:W-:Y:S04]  /*70d0*/  SEL R5, RZ, 0x10, P6 ;  /* 0x00000010ff057807 */ /* 0x030fe80003000000 */
.L_x_2893:
[C---:B---3--:R-:W-:Y:S02]  /*70e0*/  IADD3 R2, -R5.reuse, 0x10, RZ ;  /* 0x0000001005027810 */ /* 0x048fe40007ffe1ff */
[----:B------:R-:W-:Y:S02]  /*70f0*/  ISETP.NE.U32.AND P5, PT, R5, RZ, PT ;  /* 0x000000ff0500720c */ /* 0x000fe40003fa5070 */
[----:B------:R-:W-:Y:S04]  /*7100*/  LOP3.LUT R2, R2, 0xf, RZ, 0xc0, !PT ;  /* 0x0000000f02027812 */ /* 0x000fe800078ec0ff */
[----:B------:R-:W-:Y:S04]  /*7110*/  IADD3 R2, P2, P0, R2, R0, R30 ;  /* 0x0000000002027210 */ /* 0x000fe8000785e01e */
[----:B--2---:R-:W-:Y:S05]  /*7120*/  IADD3.X R3, RZ, R4, R22, P2, P0 ;  /* 0x00000004ff037210 */ /* 0x004fea00017e0416 */
[----:B------:R-:W-:Y:S01]  /*7130*/  @!PT LDS RZ, [RZ] ;  /* 0x00000000fffff984 */ /* 0x000fe20000000800 */
[----:B------:R-:W-:Y:S01]  /*7140*/  @!PT LDS RZ, [RZ] ;  /* 0x00000000fffff984 */ /* 0x000fe20000000800 */
[----:B------:R-:W-:Y:S01]  /*7150*/  @!PT LDS RZ, [RZ] ;  /* 0x00000000fffff984 */ /* 0x000fe20000000800 */
[----:B------:R2:W-:Y:S02]  /*7160*/  LDGSTS.E.BYPASS.LTC128B.128.ZFILL [R215+0x1100], [R2.64], P5 ;  /* 0x0110000002d77fae */ /* 0x0005e4000a941d46 */
[----:B--2---:R-:W-:Y:S04]  /*7170*/  IADD3 R2, -R20, 0x10, RZ ;  /* 0x0000001014027810 */ /* 0x004fe80007ffe1ff */
[----:B------:R-:W-:Y:S04]  /*7180*/  LOP3.LUT R2, R2, 0xf, RZ, 0xc0, !PT ;  /* 0x0000000f02027812 */ /* 0x000fe800078ec0ff */
[----:B------:R-:W-:Y:S02]  /*7190*/  IADD3 R12, P2, P0, R2, R0, R31 ;  /* 0x00000000020c7210 */ /* 0x000fe4000785e01f */
[C---:B------:R-:W-:Y:S02]  /*71a0*/  IADD3 R2, -R15.reuse, 0x10, RZ ;  /* 0x000000100f027810 */ /* 0x040fe40007ffe1ff */
[----:B------:R-:W-:Y:S02]  /*71b0*/  IADD3.X R13, RZ, R4, R23, P2, P0 ;  /* 0x00000004ff0d7210 */ /* 0x000fe400017e0417 */
[----:B------:R-:W-:Y:S04]  /*71c0*/  LOP3.LUT R2, R2, 0xf, RZ, 0xc0, !PT ;  /* 0x0000000f02027812 */ /* 0x000fe800078ec0ff */
[----:B------:R-:W-:Y:S02]  /*71d0*/  IADD3 R6, P6, P5, R2, R0, R132 ;  /* 0x0000000002067210 */ /* 0x000fe40007dde084 */
[----:B------:R-:W-:Y:S02]  /*71e0*/  IADD3 R2, -R14, 0x10, RZ ;  /* 0x000000100e027810 */ /* 0x000fe40007ffe1ff */
[----:B------:R-:W-:Y:S02]  /*71f0*/  IADD3.X R7, RZ, R4, R28, P6, P5 ;  /* 0x00000004ff077210 */ /* 0x000fe400037ea41c */
[----:B------:R-:W-:Y:S02]  /*7200*/  ISETP.NE.U32.AND P6, PT, R20, RZ, PT ;  /* 0x000000ff1400720c */ /* 0x000fe40003fc5070 */
[----:B------:R-:W-:Y:S02]  /*7210*/  LOP3.LUT R2, R2, 0xf, RZ, 0xc0, !PT ;  /* 0x0000000f02027812 */ /* 0x000fe400078ec0ff */
[----:B------:R-:W-:Y:S02]  /*7220*/  ISETP.NE.U32.AND P5, PT, R15, RZ, PT ;  /* 0x000000ff0f00720c */ /* 0x000fe40003fa5070 */
[----:B------:R-:W-:Y:S04]  /*7230*/  IADD3 R2, P2, P0, R2, R0, R192 ;  /* 0x0000000002027210 */ /* 0x000fe8000785e0c0 */
[----:B------:R-:W-:Y:S02]  /*7240*/  IADD3.X R3, RZ, R4, R29, P2, P0 ;  /* 0x00000004ff037210 */ /* 0x000fe400017e041d */
[----:B------:R-:W-:Y:S01]  /*7250*/  ISETP.NE.U32.AND P0, PT, R14, RZ, PT ;  /* 0x000000ff0e00720c */ /* 0x000fe20003f05070 */
[----:B------:R2:W-:Y:S04]  /*7260*/  LDGSTS.E.BYPASS.LTC128B.128.ZFILL [R215+0x3100], [R12.64], P6 ;  /* 0x031000000cd77fae */ /* 0x0005e8000b141d46 */
[----:B------:R2:W-:Y:S08]  /*7270*/  LDGSTS.E.BYPASS.LTC128B.128.ZFILL [R215+0x5100], [R6.64], P5 ;  /* 0x0510000006d77fae */ /* 0x0005f0000a941d46 */
[----:B------:R2:W-:Y:S02]  /*7280*/  LDGSTS.E.BYPASS.LTC128B.128.ZFILL [R215+0x7100], [R2.64], P0 ;  /* 0x0710000002d77fae */ /* 0x0005e40008141d46 */
.L_x_2797:
[----:B------:R-:W-:Y:S05]  /*7290*/  BSYNC B0 ;  /* 0x0000000000007941 */ /* 0x000fea0003800000 */
.L_x_2796:
        /* <DEDUP_REMOVED lines=270> */
[----:B------:R-:W-:Y:S01]  /*8380*/  IMAD R2, R216, 0x40, R229 ;  /* 0x00000040d8027824 */ /* 0x000fe200078e02e5 */
[----:B------:R-:W-:Y:S01]  /*8390*/  SHF.R.S32.HI R194, RZ, 0x1f, R223 ;  /* 0x0000001fffc27819 */ /* 0x000fe200000114df */
[----:B------:R-:W-:Y:S01]  /*83a0*/  IMAD.MOV.U32 R214, RZ, RZ, RZ ;  /* 0x000000ffffd67224 */ /* 0x000fe200078e00ff */
[C---:B------:R-:W-:Y:S01]  /*83b0*/  SHF.L.U64.HI R14, R225.reuse, 0x1, R193 ;  /* 0x00000001e10e7819 */ /* 0x040fe200000102c1 */
[----:B------:R-:W-:Y:S01]  /*83c0*/  IMAD.SHL.U32 R22, R225, 0x2, RZ ;  /* 0x00000002e1167824 */ /* 0x000fe200078e00ff */
[----:B------:R-:W-:Y:S01]  /*83d0*/  IADD3 R2, R2, -0x40, R227 ;  /* 0xffffffc002027810 */ /* 0x000fe20007ffe0e3 */
[----:B------:R-:W-:Y:S01]  /*83e0*/  IMAD.SHL.U32 R21, R224, 0x2, RZ ;  /* 0x00000002e0157824 */ /* 0x000fe200078e00ff */
[----:B------:R-:W-:Y:S01]  /*83f0*/  SHF.R.S32.HI R193, RZ, 0x1f, R224 ;  /* 0x0000001fffc17819 */ /* 0x000fe200000114e0 */
[C---:B------:R-:W-:Y:S01]  /*8400*/  IMAD.SHL.U32 R20, R223.reuse, 0x2, RZ ;  /* 0x00000002df147824 */ /* 0x040fe200078e00ff */
[----:B------:R-:W-:Y:S01]  /*8410*/  SHF.L.U64.HI R12, R223, 0x1, R194 ;  /* 0x00000001df0c7819 */ /* 0x000fe200000102c2 */
[----:B------:R-:W-:Y:S01]  /*8420*/  @P3 IMAD.HI.U32 R3, R2, c[0x0][0x2bc], RZ ;  /* 0x0000af0002033a27 */ /* 0x000fe200078e00ff */
[----:B------:R-:W-:Y:S02]  /*8430*/  SHF.L.U64.HI R13, R224, 0x1, R193 ;  /* 0x00000001e00d7819 */ /* 0x000fe400000102c1 */
[----:B------:R-:W-:Y:S01]  /*8440*/  SHF.R.S32.HI R193, RZ, 0x1f, R217 ;  /* 0x0000001fffc17819 */ /* 0x000fe200000114d9 */
[----:B---3--:R-:W-:Y:S01]  /*8450*/  IMAD.MOV.U32 R0, RZ, RZ, R2 ;  /* 0x000000ffff007224 */ /* 0x008fe200078e0002 */
[----:B------:R-:W-:Y:S01]  /*8460*/  @P3 SHF.R.U32.HI R0, RZ, c[0x0][0x2c0], R3 ;  /* 0x0000b000ff003a19 */ /* 0x000fe20000011603 */
[C---:B------:R-:W-:Y:S01]  /*8470*/  IMAD.SHL.U32 R19, R217.reuse, 0x2, RZ ;  /* 0x00000002d9137824 */ /* 0x040fe200078e00ff */
[----:B------:R-:W-:Y:S02]  /*8480*/  SHF.L.U64.HI R9, R217, 0x1, R193 ;  /* 0x00000001d9097819 */ /* 0x000fe400000102c1 */
        /* <DEDUP_REMOVED lines=22> */
.L_x_2894:
[----:B------:R-:W-:-:S05]  /*85f0*/  BRA.DIV ~URZ, `(.L_x_2803) ;  /* 0x0000d6027f007947 */ /* 0x000fca000b800000 */
[----:B------:R-:W4:Y:S01]  /*8600*/  SHFL.IDX PT, R0, R8, RZ, 0x181f ;  /* 0x00181fff08007589 */ /* 0x000f2200000e0000 */
[----:B------:R-:W-:Y:S02]  /*8610*/  ISETP.GE.AND P6, PT, R217, c[0x0][0x1d4], PT ;  /* 0x00007500d9007a0c */ /* 0x000fe40003fc6270 */
[----:B------:R-:W-:Y:S02]  /*8620*/  ISETP.GE.AND P5, PT, R223, c[0x0][0x1d4], PT ;  /* 0x00007500df007a0c */ /* 0x000fe40003fa6270 */
[----:B----4-:R-:W-:Y:S05]  /*8630*/  IADD3 R2, P0, R0, R19, RZ ;  /* 0x0000001300027210 */ /* 0x010fea0007f1e0ff */
[----:B---3--:R-:W-:Y:S05]  /*8640*/  IMAD.X R3, R4, 0x1, R9, P0 ;  /* 0x0000000104037824 */ /* 0x008fea00000e0609 */
[----:B------:R-:W-:Y:S01]  /*8650*/  @!PT LDS RZ, [RZ] ;  /* 0x00000000fffff984 */ /* 0x000fe20000000800 */
[----:B------:R-:W-:Y:S01]  /*8660*/  @!PT LDS RZ, [RZ] ;  /* 0x00000000fffff984 */ /* 0x000fe20000000800 */
[----:B------:R3:W-:Y:S02]  /*8670*/  LDGSTS.E.BYPASS.LTC128B.128 [R215+0x8100], [R2.64], !P6 ;  /* 0x0810000002d77fae */ /* 0x0007e4000f101d46 */
[----:B---3--:R-:W-:Y:S05]  /*8680*/  IADD3 R2, P0, R0, R20, RZ ;  /* 0x0000001400027210 */ /* 0x008fea0007f1e0ff */
        /* <DEDUP_REMOVED lines=13> */
[----:B------:R5:W-:Y:S01]  /*8760*/  LDGSTS.E.BYPASS.LTC128B.128 [R215+0xe100], [R6.64], !P0 ;  /* 0x0e10000006d77fae */ /* 0x000be2000c101d46 */
[----:B--2-4-:R-:W-:Y:S02]  /*8770*/  SEL R5, RZ, 0x10, P6 ;  /* 0x00000010ff057807 */ /* 0x014fe40003000000 */
[----:B-----5:R-:W-:Y:S02]  /*8780*/  SEL R6, RZ, 0x10, P5 ;  /* 0x00000010ff067807 */ /* 0x020fe40002800000 */
.L_x_2895:
[C---:B-1-3--:R-:W-:Y:S02]  /*8790*/  IADD3 R2, -R5.reuse, 0x10, RZ ;  /* 0x0000001005027810 */ /* 0x04afe40007ffe1ff */
[----:B------:R-:W-:Y:S02]  /*87a0*/  ISETP.NE.U32.AND P5, PT, R5, RZ, PT ;  /* 0x000000ff0500720c */ /* 0x000fe40003fa5070 */
[----:B------:R-:W-:Y:S02]  /*87b0*/  LOP3.LUT R2, R2, 0xf, RZ, 0xc0, !PT ;  /* 0x0000000f02027812 */ /* 0x000fe400078ec0ff */
[----:B------:R-:W-:Y:S02]  /*87c0*/  ISETP.NE.U32.AND P6, PT, R6, RZ, PT ;  /* 0x000000ff0600720c */ /* 0x000fe40003fc5070 */
        /* <DEDUP_REMOVED lines=10> */
[----:B------:R-:W-:Y:S02]  /*8870*/  IADD3 R2, -R11, 0x10, RZ ;  /* 0x000000100b027810 */ /* 0x000fe40007ffe1ff */
[----:B------:R-:W-:Y:S02]  /*8880*/  IADD3.X R9, RZ, R4, R12, P2, P0 ;  /* 0x00000004ff097210 */ /* 0x000fe400017e040c */
[----:B------:R-:W-:Y:S03]  /*8890*/  LOP3.LUT R2, R2, 0xf, RZ, 0xc0, !PT ;  /* 0x0000000f02027812 */ /* 0x000fe600078ec0ff */
[----:B------:R1:W-:Y:S01]  /*88a0*/  LDGSTS.E.BYPASS.LTC128B.128.ZFILL [R215+0xb100], [R8.64], P6 ;  /* 0x0b10000008d77fae */ /* 0x0003e2000b141d46 */
[----:B------:R-:W-:Y:S02]  /*88b0*/  IADD3 R6, P2, P0, R2, R0, R21 ;  /* 0x0000000002067210 */ /* 0x000fe4000785e015 */
[----:B------:R-:W-:Y:S02]  /*88c0*/  IADD3 R2, -R10, 0x10, RZ ;  /* 0x000000100a027810 */ /* 0x000fe40007ffe1ff */
[----:B------:R-:W-:Y:S02]  /*88d0*/  IADD3.X R7, RZ, R4, R13, P2, P0 ;  /* 0x00000004ff077210 */ /* 0x000fe400017e040d */
[----:B------:R-:W-:Y:S03]  /*88e0*/  LOP3.LUT R2, R2, 0xf, RZ, 0xc0, !PT ;  /* 0x0000000f02027812 */ /* 0x000fe600078ec0ff */
[----:B------:R1:W-:Y:S01]  /*88f0*/  LDGSTS.E.BYPASS.LTC128B.128.ZFILL [R215+0xd100], [R6.64], P5 ;  /* 0x0d10000006d77fae */ /* 0x0003e2000a941d46 */
[----:B------:R-:W-:Y:S04]  /*8900*/  IADD3 R2, P2, P0, R2, R0, R22 ;  /* 0x0000000002027210 */ /* 0x000fe8000785e016 */
[----:B------:R-:W-:Y:S02]  /*8910*/  IADD3.X R3, RZ, R4, R14, P2, P0 ;  /* 0x00000004ff037210 */ /* 0x000fe400017e040e */
[----:B------:R-:W-:Y:S11]  /*8920*/  ISETP.NE.U32.AND P0, PT, R10, RZ, PT ;  /* 0x000000ff0a00720c */ /* 0x000ff60003f05070 */
[----:B------:R-:W-:Y:S02]  /*8930*/  @!UPT UIADD3 URZ, URZ, URZ, URZ ;  /* 0x0000003f3f3ff290 */ /* 0x000fe4000fffe03f */
[----:B------:R1:W-:Y:S02]  /*8940*/  LDGSTS.E.BYPASS.LTC128B.128.ZFILL [R215+0xf100], [R2.64], P0 ;  /* 0x0f10000002d77fae */ /* 0x0003e40008141d46 */
.L_x_2801:
[----:B--2-4-:R-:W-:Y:S05]  /*8950*/  BSYNC B0 ;  /* 0x0000000000007941 */ /* 0x014fea0003800000 */
.L_x_2800:
[----:B------:R-:W-:Y:S01]  /*8960*/  IADD3 R4, R250, R239, RZ ;  /* 0x000000effa047210 */ /* 0x000fe20007ffe0ff */
[----:B------:R-:W0:Y:S04]  /*8970*/  LDGDEPBAR ;  /* 0x00000000000079af */ /* 0x000e280000000000 */
[----:B---3--:R-:W-:Y:S05]  /*8980*/  @P4 IMAD.HI.U32 R0, R4, c[0x0][0x2c8], RZ ;  /* 0x0000b20004004a27 */ /* 0x008fea00078e00ff */
[----:B------:R-:W-:Y:S02]  /*8990*/  @P4 SHF.R.U32.HI R4, RZ, c[0x0][0x2cc], R0 ;  /* 0x0000b300ff044a19 */ /* 0x000fe40000011600 */
[----:B------:R-:W-:Y:S05]  /*89a0*/  MOV R0, 0x1 ;  /* 0x0000000100007802 */ /* 0x000fea0000000f00 */
[----:B------:R-:W-:Y:S05]  /*89b0*/  IMAD R0, R216, -0x40, R0 ;  /* 0xffffffc0d8007824 */ /* 0x000fea00078e0200 */
[----:B------:R-:W-:Y:S04]  /*89c0*/  IADD3 R0, R212, R0, -R248 ;  /* 0x00000000d4007210 */ /* 0x000fe80007ffe8f8 */
[----:B------:R-:W-:Y:S01]  /*89d0*/  IADD3 R5, R0, -R213, RZ ;  /* 0x800000d500057210 */ /* 0x000fe20007ffe0ff */
[----:B------:R-:W-:-:S05]  /*89e0*/  BRA.DIV ~URZ, `(.L_x_2804) ;  /* 0x0000d4a27f007947 */ /* 0x000fca000b800000 */
[----:B------:R2:W3:Y:S02]  /*89f0*/  SHFL.IDX PT, R0, R4, RZ, 0x1c1f ;  /* 0x001c1fff04007589 */ /* 0x0004e400000e0000 */
.L_x_2896:
[----:B---3--:R-:W-:Y:S05]  /*8a00*/  IMAD.IADD R0, R5, 0x1, R0 ;  /* 0x0000000105007824 */ /* 0x008fea00078e0200 */
[C---:B------:R-:W-:Y:S02]  /*8a10*/  ISETP.GT.AND P6, PT, R0.reuse, RZ, PT ;  /* 0x000000ff0000720c */ /* 0x040fe40003fc4270 */
[C---:B------:R-:W-:Y:S02]  /*8a20*/  ISETP.GT.AND P5, PT, R0.reuse, 0x1, PT ;  /* 0x000000010000780c */ /* 0x040fe40003fa4270 */
[C---:B------:R-:W-:Y:S02]  /*8a30*/  ISETP.GT.AND P2, PT, R0.reuse, 0x8, PT ;  /* 0x000000080000780c */ /* 0x040fe40003f44270 */
[----:B------:R-:W-:Y:S02]  /*8a40*/  ISETP.GT.AND P0, PT, R0, 0x9, PT ;  /* 0x000000090000780c */ /* 0x000fe40003f04270 */
[----:B-1----:R-:W-:Y:S02]  /*8a50*/  FSEL R6, R188, -INF , P6 ;  /* 0xff800000bc067808 */ /* 0x002fe40003000000 */
        /* <DEDUP_REMOVED lines=25> */
[----:B------:R-:W-:Y:S02]  /*8bf0*/  FSEL R12, R27, -INF , P2 ;  /* 0xff8000001b0c7808 */ /* 0x000fe40001000000 */
[----:B------:R-:W-:Y:S01]  /*8c00*/  FSEL R11, R26, -INF , P0 ;  /* 0xff8000001a0b7808 */ /* 0x000fe20000000000 */
[----:B------:R-:W-:-:S05]  /*8c10*/  BRA.DIV ~URZ, `(.L_x_2805) ;  /* 0x0000d2e27f007947 */ /* 0x000fca000b800000 */
[----:B------:R-:W1:Y:S02]  /*8c20*/  SHFL.IDX PT, R0, R4, 0x1, 0x1c1f ;  /* 0x003c1f0004007f89 */ /* 0x000e6400000e0000 */
[----:B-1----:R-:W-:Y:S05]  /*8c30*/  IMAD.IADD R0, R5, 0x1, R0 ;  /* 0x0000000105007824 */ /* 0x002fea00078e0200 */
[C---:B------:R-:W-:Y:S02]  /*8c40*/  ISETP.GT.AND P6, PT, R0.reuse, RZ, PT ;  /* 0x000000ff0000720c */ /* 0x040fe40003fc4270 */
        /* <DEDUP_REMOVED lines=68> */
[----:B-12---:R-:W-:Y:S06]  /*9090*/  FMNMX.FTZ R4, R0, R2, !PT ;  /* 0x0000000200047209 */ /* 0x006fec0007810000 */
[----:B------:R1:W2:Y:S02]  /*90a0*/  SHFL.BFLY PT, R0, R4, 0x1, 0x1f ;  /* 0x0c201f0004007f89 */ /* 0x0002a400000e0000 */
.L_x_2897:
        /* <DEDUP_REMOVED lines=27> */
[----:B------:R-:W-:Y:S03]  /*9260*/  FFMA.FTZ R194, R11, c[0x0][0x2d0], -R2 ;  /* 0x0000b4000bc27a23 */ /* 0x000fe60000010802 */
[----:B------:R-:W-:Y:S10]  /*9270*/  MUFU.EX2 R13, R24 ;  /* 0x00000018000d7308 */ /* 0x000ff40000000800 */
[----:B------:R-:W1:Y:S02]  /*9280*/  MUFU.EX2 R12, R23 ;  /* 0x00000017000c7308 */ /* 0x000e640000000800 */
[----:B-1----:R-:W-:Y:S01]  /*9290*/  F2FP.PACK_AB R170, R12, R13 ;  /* 0x0000000d0caa723e */ /* 0x002fe200000000ff */
[----:B------:R-:W-:Y:S01]  /*92a0*/  FFMA.FTZ R2, R0, R222, R6 ;  /* 0x000000de00027223 */ /* 0x000fe20000010006 */
[----:B------:R-:W-:Y:S01]  /*92b0*/  F2FP.PACK_AB R168, R4, R6 ;  /* 0x0000000604a8723e */ /* 0x000fe200000000ff */
[----:B------:R-:W-:Y:S02]  /*92c0*/  FMUL.FTZ R16, R0, R152 ;  /* 0x0000009800107220 */ /* 0x000fe40000410000 */
[----:B------:R-:W-:Y:S01]  /*92d0*/  FADD.FTZ R11, R4, R2 ;  /* 0x00000002040b7221 */ /* 0x000fe20000010000 */
        /* <DEDUP_REMOVED lines=8> */
[----:B------:R-:W-:Y:S01]  /*9360*/  IADD3 R216, R216, -0x1, RZ ;  /* 0xffffffffd8d87810 */ /* 0x000fe20007ffe0ff */
[--C-:B------:R-:W-:Y:S02]  /*9370*/  FFMA.FTZ R133, R35, c[0x0][0x2d0], -R4.reuse ;  /* 0x0000b40023857a23 */ /* 0x100fe40000010804 */
[--C-:B------:R-:W-:Y:S02]  /*9380*/  FFMA.FTZ R134, R34, c[0x0][0x2d0], -R4.reuse ;  /* 0x0000b40022867a23 */ /* 0x100fe40000010804 */
[----:B------:R-:W1:Y:S01]  /*9390*/  MUFU.EX2 R2, R2 ;  /* 0x0000000200027308 */ /* 0x000e620000000800 */
[--C-:B------:R-:W-:Y:S02]  /*93a0*/  FFMA.FTZ R174, R33, c[0x0][0x2d0], -R4.reuse ;  /* 0x0000b40021ae7a23 */ /* 0x100fe40000010804 */
[----:B------:R-:W-:Y:S02]  /*93b0*/  FMUL.FTZ R33, R0, R137 ;  /* 0x0000008900217220 */ /* 0x000fe40000410000 */
[--C-:B------:R-:W-:Y:S02]  /*93c0*/  FFMA.FTZ R173, R32, c[0x0][0x2d0], -R4.reuse ;  /* 0x0000b40020ad7a23 */ /* 0x100fe40000010804 */
[----:B------:R-:W-:Y:S02]  /*93d0*/  FMUL.FTZ R32, R0, R136 ;  /* 0x0000008800207220 */ /* 0x000fe40000410000 */
        /* <DEDUP_REMOVED lines=11> */
[----:B------:R-:W-:Y:S02]  /*9490*/  FMUL.FTZ R35, R2, R139 ;  /* 0x0000008b02237220 */ /* 0x000fe40000410000 */
[----:B------:R-:W1:Y:S01]  /*94a0*/  LDSM.16.MT88.4 R136, [R203] ;  /* 0x00000000cb88783b */ /* 0x000e620000004200 */
[--C-:B------:R-:W-:Y:S01]  /*94b0*/  FFMA.FTZ R190, R9, c[0x0][0x2d0], -R4.reuse ;  /* 0x0000b40009be7a23 */ /* 0x100fe20000010804 */
[----:B------:R-:W-:Y:S01]  /*94c0*/  MUFU.EX2 R199, R174 ;  /* 0x000000ae00c77308 */ /* 0x000fe20000000800 */
[--C-:B------:R-:W-:Y:S02]  /*94d0*/  FFMA.FTZ R191, R8, c[0x0][0x2d0], -R4.reuse ;  /* 0x0000b40008bf7a23 */ /* 0x100fe40000010804 */
[--C-:B------:R-:W-:Y:S02]  /*94e0*/  FFMA.FTZ R6, R169, c[0x0][0x2d0], -R4.reuse ;  /* 0x0000b400a9067a23 */ /* 0x100fe40000010804 */
[----:B------:R-:W-:Y:S02]  /*94f0*/  FFMA.FTZ R195, R7, c[0x0][0x2d0], -R4 ;  /* 0x0000b40007c37a23 */ /* 0x000fe40000010804 */
[----:B------:R-:W-:Y:S02]  /*9500*/  FADD.FTZ R4, R13, R11 ;  /* 0x0000000b0d047221 */ /* 0x000fe40000010000 */
[----:B------:R-:W-:Y:S01]  /*9510*/  FMUL.FTZ R8, R0, R160 ;  /* 0x000000a000087220 */ /* 0x000fe20000410000 */
[----:B------:R-:W2:Y:S01]  /*9520*/  MUFU.EX2 R7, R5 ;  /* 0x0000000500077308 */ /* 0x000ea20000000800 */
[----:B------:R-:W-:Y:S02]  /*9530*/  FADD.FTZ R172, R12, R4 ;  /* 0x000000040cac7221 */ /* 0x000fe40000010000 */
[C---:B------:R-:W-:Y:S02]  /*9540*/  FMUL.FTZ R12, R0.reuse, R156 ;  /* 0x0000009c000c7220 */ /* 0x040fe40000410000 */
[C---:B------:R-:W-:Y:S02]  /*9550*/  FMUL.FTZ R4, R0.reuse, R164 ;  /* 0x000000a400047220 */ /* 0x040fe40000410000 */
[----:B------:R-:W-:Y:S02]  /*9560*/  FMUL.FTZ R9, R0, R161 ;  /* 0x000000a100097220 */ /* 0x000fe40000410000 */
[C---:B------:R-:W-:Y:S01]  /*9570*/  FMUL.FTZ R10, R2.reuse, R162 ;  /* 0x000000a2020a7220 */ /* 0x040fe20000410000 */
[----:B------:R-:W3:Y:S01]  /*9580*/  MUFU.EX2 R156, R134 ;  /* 0x00000086009c7308 */ /* 0x000ee20000000800 */
[----:B------:R-:W-:Y:S02]  /*9590*/  FMUL.FTZ R11, R2, R163 ;  /* 0x000000a3020b7220 */ /* 0x000fe40000410000 */
[----:B------:R-:W-:Y:S01]  /*95a0*/  FMUL.FTZ R13, R0, R157 ;  /* 0x0000009d000d7220 */ /* 0x000fe20000410000 */
[----:B------:R-:W-:Y:S01]  /*95b0*/  LDSM.16.MT88.4 R160, [R203+0x1800] ;  /* 0x00180000cba0783b */ /* 0x000fe20000004200 */
[C---:B------:R-:W-:Y:S02]  /*95c0*/  FMUL.FTZ R14, R2.reuse, R158 ;  /* 0x0000009e020e7220 */ /* 0x040fe40000410000 */
[C---:B------:R-:W-:Y:S02]  /*95d0*/  FMUL.FTZ R15, R2.reuse, R159 ;  /* 0x0000009f020f7220 */ /* 0x040fe40000410000 */
[C---:B------:R-:W-:Y:S01]  /*95e0*/  FMUL.FTZ R18, R2.reuse, R154 ;  /* 0x0000009a02127220 */ /* 0x040fe20000410000 */
[----:B------:R-:W4:Y:S01]  /*95f0*/  MUFU.EX2 R6, R6 ;  /* 0x0000000600067308 */ /* 0x000f220000000800 */
[C---:B------:R-:W-:Y:S02]  /*9600*/  FMUL.FTZ R19, R2.reuse, R155 ;  /* 0x0000009b02137220 */ /* 0x040fe40000410000 */
[C---:B------:R-:W-:Y:S02]  /*9610*/  FMUL.FTZ R22, R2.reuse, R150 ;  /* 0x0000009602167220 */ /* 0x040fe40000410000 */
[C---:B--2---:R-:W-:Y:S02]  /*9620*/  FFMA.FTZ R5, R2.reuse, R221, R7 ;  /* 0x000000dd02057223 */ /* 0x044fe40000010007 */
[----:B------:R-:W-:Y:S02]  /*9630*/  FMUL.FTZ R23, R2, R151 ;  /* 0x0000009702177220 */ /* 0x000fe40000410000 */
[C---:B------:R-:W-:Y:S01]  /*9640*/  FMUL.FTZ R20, R0.reuse, R148 ;  /* 0x0000009400147220 */ /* 0x040fe20000410000 */
[----:B------:R-:W-:Y:S01]  /*9650*/  MUFU.EX2 R134, R177 ;  /* 0x000000b100867308 */ /* 0x000fe20000000800 */
[----:B------:R-:W-:Y:S02]  /*9660*/  FMUL.FTZ R25, R0, R145 ;  /* 0x0000009100197220 */ /* 0x000fe40000410000 */
[----:B------:R-:W-:Y:S01]  /*9670*/  FMUL.FTZ R26, R2, R146 ;  /* 0x00000092021a7220 */ /* 0x000fe20000410000 */
[----:B---3--:R-:W-:Y:S01]  /*9680*/  F2FP.PACK_AB R171, R156, R152 ;  /* 0x000000989cab723e */ /* 0x008fe200000000ff */
[----:B------:R-:W-:Y:S02]  /*9690*/  FMUL.FTZ R27, R2, R147 ;  /* 0x00000093021b7220 */ /* 0x000fe40000410000 */
[C---:B------:R-:W-:Y:S02]  /*96a0*/  FMUL.FTZ R24, R0.reuse, R144 ;  /* 0x0000009000187220 */ /* 0x040fe40000410000 */
[C---:B------:R-:W-:Y:S01]  /*96b0*/  FMUL.FTZ R28, R0.reuse, R140 ;  /* 0x0000008c001c7220 */ /* 0x040fe20000410000 */
[----:B------:R-:W-:Y:S01]  /*96c0*/  MUFU.EX2 R144, R178 ;  /* 0x000000b200907308 */ /* 0x000fe20000000800 */
[----:B------:R-:W-:Y:S02]  /*96d0*/  FMUL.FTZ R29, R0, R141 ;  /* 0x0000008d001d7220 */ /* 0x000fe40000410000 */
[----:B------:R-:W-:Y:S01]  /*96e0*/  FMUL.FTZ R30, R2, R142 ;  /* 0x0000008e021e7220 */ /* 0x000fe20000410000 */
[C---:B----4-:R-:W-:Y:S01]  /*96f0*/  F2FP.PACK_AB R169, R6.reuse, R7 ;  /* 0x0000000706a9723e */ /* 0x050fe200000000ff */
[----:B------:R-:W-:Y:S02]  /*9700*/  FADD.FTZ R197, R6, R5 ;  /* 0x0000000506c57221 */ /* 0x000fe40000010000 */
[----:B------:R-:W-:Y:S02]  /*9710*/  FMUL.FTZ R5, R0, R165 ;  /* 0x000000a500057220 */ /* 0x000fe40000410000 */
[C---:B------:R-:W-:Y:S01]  /*9720*/  FMUL.FTZ R6, R2.reuse, R166 ;  /* 0x000000a602067220 */ /* 0x040fe20000410000 */
[----:B------:R-:W-:Y:S01]  /*9730*/  MUFU.EX2 R148, R186 ;  /* 0x000000ba00947308 */ /* 0x000fe20000000800 */
[C---:B------:R-:W-:Y:S02]  /*9740*/  FMUL.FTZ R7, R2.reuse, R167 ;  /* 0x000000a702077220 */ /* 0x040fe40000410000 */
[----:B------:R-:W-:Y:S02]  /*9750*/  FMUL.FTZ R31, R2, R143 ;  /* 0x0000008f021f7220 */ /* 0x000fe40000410000 */
[----:B------:R-:W-:Y:S01]  /*9760*/  LDSM.16.MT88.4 R140, [R203+0x800] ;  /* 0x00080000cb8c783b */ /* 0x000fe20000004200 */
[C---:B------:R-:W-:Y:S02]  /*9770*/  FMUL.FTZ R36, R0.reuse, R36 ;  /* 0x0000002400247220 */ /* 0x040fe40000410000 */
[C---:B-1----:R-:W-:Y:S02]  /*9780*/  HMMA.16816.F32 R4, R168.reuse, R136, R4 ;  /* 0x00000088a804723c */ /* 0x042fe40000001804 */
[----:B------:R-:W-:Y:S03]  /*9790*/  MUFU.EX2 R178, R182 ;  /* 0x000000b600b27308 */ /* 0x000fe60000000800 */
        /* <DEDUP_REMOVED lines=25> */
[C---:B------:R-:W-:Y:S01]  /*9930*/  FMUL.FTZ R56, R0.reuse, R56 ;  /* 0x0000003800387220 */ /* 0x040fe20000410000 */
[C---:B-1----:R-:W-:Y:S03]  /*9940*/  HMMA.16816.F32 R12, R168.reuse, R136, R12 ;  /* 0x00000088a80c723c */ /* 0x042fe6000000180c */
[----:B------:R-:W-:Y:S01]  /*9950*/  FMUL.FTZ R57, R0, R57 ;  /* 0x0000003900397220 */ /* 0x000fe20000410000 */
[----:B------:R-:W-:Y:S01]  /*9960*/  MUFU.EX2 R174, R189 ;  /* 0x000000bd00ae7308 */ /* 0x000fe20000000800 */
[C---:B------:R-:W-:Y:S02]  /*9970*/  FMUL.FTZ R58, R2.reuse, R58 ;  /* 0x0000003a023a7220 */ /* 0x040fe40000410000 */
[----:B------:R-:W-:Y:S01]  /*9980*/  FMUL.FTZ R59, R2, R59 ;  /* 0x0000003b023b7220 */ /* 0x000fe20000410000 */
[C---:B------:R-:W-:Y:S01]  /*9990*/  HMMA.16816.F32 R16, R168.reuse, R138, R16 ;  /* 0x0000008aa810723c */ /* 0x040fe20000001810 */
[----:B------:R-:W1:Y:S03]  /*99a0*/  LDSM.16.MT88.4 R136, [R206] ;  /* 0x00000000ce88783b */ /* 0x000e660000004200 */
[C---:B------:R-:W-:Y:S02]  /*99b0*/  FMUL.FTZ R60, R0.reuse, R60 ;  /* 0x0000003c003c7220 */ /* 0x040fe40000410000 */
[----:B------:R-:W-:Y:S01]  /*99c0*/  FMUL.FTZ R61, R0, R61 ;  /* 0x0000003d003d7220 */ /* 0x000fe20000410000 */
[----:B------:R-:W-:Y:S01]  /*99d0*/  MUFU.EX2 R173, R190 ;  /* 0x000000be00ad7308 */ /* 0x000fe20000000800 */
        /* <DEDUP_REMOVED lines=70> */
[C---:B------:R-:W-:Y:S02]  /*9e40*/  FMUL.FTZ R123, R2.reuse, R123 ;  /* 0x0000007b027b7220 */ /* 0x040fe40000410000 */
[C---:B------:R-:W-:Y:S02]  /*9e50*/  FMUL.FTZ R126, R2.reuse, R126 ;  /* 0x0000007e027e7220 */ /* 0x040fe40000410000 */
[C---:B------:R-:W-:Y:S04]  /*9e60*/  FMUL.FTZ R127, R2.reuse, R127 ;  /* 0x0000007f027f7220 */ /* 0x040fe80000410000 */
[C---:B------:R-:W-:Y:S02]  /*9e70*/  FMUL.FTZ R130, R2.reuse, R130 ;  /* 0x0000008202827220 */ /* 0x040fe40000410000 */
[----:B------:R-:W-:Y:S02]  /*9e80*/  FMUL.FTZ R131, R2, R131 ;  /* 0x0000008302837220 */ /* 0x000fe40000410000 */
[----:B------:R-:W2:Y:S01]  /*9e90*/  MUFU.EX2 R2, R179 ;  /* 0x000000b300027308 */ /* 0x000ea20000000800 */
[C---:B------:R-:W-:Y:S02]  /*9ea0*/  FMUL.FTZ R124, R0.reuse, R124 ;  /* 0x0000007c007c7220 */ /* 0x040fe40000410000 */
[C---:B------:R-:W-:Y:S02]  /*9eb0*/  FMUL.FTZ R125, R0.reuse, R125 ;  /* 0x0000007d007d7220 */ /* 0x040fe40000410000 */
[C---:B------:R-:W-:Y:S02]  /*9ec0*/  FMUL.FTZ R128, R0.reuse, R128 ;  /* 0x0000008000807220 */ /* 0x040fe40000410000 */
[----:B------:R-:W-:Y:S02]  /*9ed0*/  FMUL.FTZ R129, R0, R129 ;  /* 0x0000008100817220 */ /* 0x000fe40000410000 */
[----:B------:R-:W-:Y:S01]  /*9ee0*/  FADD.FTZ R0, R133, R172 ;  /* 0x000000ac85007221 */ /* 0x000fe20000010000 */
[----:B------:R-:W3:Y:S10]  /*9ef0*/  MUFU.EX2 R179, R176 ;  /* 0x000000b000b37308 */ /* 0x000ef40000000800 */
[----:B------:R-:W-:Y:S01]  /*9f00*/  MUFU.EX2 R176, R183 ;  /* 0x000000b700b07308 */ /* 0x000fe20000000800 */
[----:B--2---:R-:W-:Y:S01]  /*9f10*/  FADD.FTZ R0, R2, R0 ;  /* 0x0000000002007221 */ /* 0x004fe20000010000 */
[C---:B-1----:R-:W-:Y:S03]  /*9f20*/  HMMA.16816.F32 R44, R168.reuse, R136, R44 ;  /* 0x00000088a82c723c */ /* 0x042fe6000000182c */
[----:B------:R-:W-:Y:S05]  /*9f30*/  FADD.FTZ R0, R144, R0 ;  /* 0x0000000090007221 */ /* 0x000fea0000010000 */
[----:B------:R-:W-:Y:S01]  /*9f40*/  MUFU.EX2 R172, R191 ;  /* 0x000000bf00ac7308 */ /* 0x000fe20000000800 */
[----:B------:R-:W-:Y:S01]  /*9f50*/  FADD.FTZ R0, R134, R0 ;  /* 0x0000000086007221 */ /* 0x000fe20000010000 */
        /* <DEDUP_REMOVED lines=37> */
[----:B---3--:R-:W-:Y:S02]  /*a1b0*/  F2FP.PACK_AB R139, R179, R180 ;  /* 0x000000b4b38b723e */ /* 0x008fe400000000ff */
[----:B------:R-:W-:Y:S05]  /*a1c0*/  F2FP.PACK_AB R169, R173, R174 ;  /* 0x000000aeada9723e */ /* 0x000fea00000000ff */
[C---:B------:R-:W-:Y:S02]  /*a1d0*/  HMMA.16816.F32 R4, R136.reuse, R140, R4 ;  /* 0x0000008c8804723c */ /* 0x040fe40000001804 */
[----:B------:R-:W3:Y:S03]  /*a1e0*/  MUFU.EX2 R134, R185 ;  /* 0x000000b900867308 */ /* 0x000ee60000000800 */
[----:B-1----:R-:W-:Y:S03]  /*a1f0*/  FADD.FTZ R0, R133, R0 ;  /* 0x0000000085007221 */ /* 0x002fe60000010000 */
[C---:B------:R-:W-:Y:S01]  /*a200*/  HMMA.16816.F32 R8, R136.reuse, R142, R8 ;  /* 0x0000008e8808723c */ /* 0x040fe20000001808 */
[----:B------:R-:W1:Y:S03]  /*a210*/  LDSM.16.MT88.4 R140, [R206+0x800] ;  /* 0x00080000ce8c783b */ /* 0x000e660000004200 */
[----:B----4-:R-:W-:Y:S04]  /*a220*/  FADD.FTZ R0, R2, R0 ;  /* 0x0000000002007221 */ /* 0x010fe80000010000 */
[----:B------:R-:W-:Y:S04]  /*a230*/  FADD.FTZ R0, R148, R0 ;  /* 0x0000000094007221 */ /* 0x000fe80000010000 */
[C---:B---3--:R-:W-:Y:S01]  /*a240*/  FADD.FTZ R0, R134.reuse, R0 ;  /* 0x0000000086007221 */ /* 0x048fe20000010000 */
        /* <DEDUP_REMOVED lines=172> */
.L_x_2795:
[----:B------:R-:W-:-:S13]  /*ad10*/  ISETP.GE.AND P0, PT, R216, R226, PT ;  /* 0x000000e2d800720c */ /* 0x000fda0003f06270 */
[----:B------:R-:W-:Y:S05]  /*ad20*/  @!P0 BRA `(.L_x_2807) ;  /* 0x00003b0000008947 */ /* 0x000fea0003800000 */
[----:B------:R-:W-:Y:S02]  /*ad30*/  MOV R134, R16 ;  /* 0x0000001000867202 */ /* 0x000fe40000000f00 */
[----:B------:R-:W-:Y:S02]  /*ad40*/  MOV R133, R132 ;  /* 0x0000008400857202 */ /* 0x000fe40000000f00 */
.L_x_2814:
        /* <DEDUP_REMOVED lines=22> */
[----:B------:R-:W-:Y:S01]  /*aeb0*/  IADD3 R197, R135, 0x5800, RZ ;  /* 0x0000580087c57810 */ /* 0x000fe20007ffe0ff */
        /* <DEDUP_REMOVED lines=29> */
.L_x_2898:
[----:B------:R-:W5:Y:S01]  /*b090*/  SHFL.IDX PT, R5, R14, RZ, 0x181f ;  /* 0x00181fff0e057589 */ /* 0x000f6200000e0000 */
[----:B------:R-:W-:Y:S01]  /*b0a0*/  ISETP.GE.AND P0, PT, R217, c[0x0][0x1d4], PT ;  /* 0x00007500d9007a0c */ /* 0x000fe20003f06270 */
[----:B------:R-:W-:Y:S01]  /*b0b0*/  BSSY B0, `(.L_x_2809) ;  /* 0x000018c000007945 */ /* 0x000fe20003800000 */
[----:B------:R-:W-:Y:S02]  /*b0c0*/  ISETP.GE.AND P5, PT, R223, c[0x0][0x1d4], PT ;  /* 0x00007500df007a0c */ /* 0x000fe40003fa6270 */
[----:B------:R-:W-:Y:S02]  /*b0d0*/  ISETP.GE.AND P4, PT, R224, c[0x0][0x1d4], PT ;  /* 0x00007500e0007a0c */ /* 0x000fe40003f86270 */
[----:B------:R-:W4:Y:S01]  /*b0e0*/  SHFL.IDX PT, R3, R14, 0x1, 0x181f ;  /* 0x00381f000e037f89 */ /* 0x000f2200000e0000 */
[----:B------:R-:W-:Y:S06]  /*b0f0*/  SEL R213, RZ, 0x10, P0 ;  /* 0x00000010ffd57807 */ /* 0x000fec0000000000 */
[----:B----4-:R-:W4:Y:S01]  /*b100*/  SHFL.IDX PT, R4, R4, 0x1, 0x181f ;  /* 0x00381f0004047f89 */ /* 0x010f2200000e0000 */
[C---:B-----5:R-:W-:Y:S05]  /*b110*/  IADD3 R6, P2, R5.reuse, R23, RZ ;  /* 0x0000001705067210 */ /* 0x060fea0007f5e0ff */
[C---:B---3--:R-:W-:Y:S05]  /*b120*/  IMAD.X R7, R2.reuse, 0x1, R15, P2 ;  /* 0x0000000102077824 */ /* 0x048fea00010e060f */
[----:B------:R3:W-:Y:S02]  /*b130*/  LDGSTS.E.BYPASS.LTC128B.128 [R215+0x100], [R6.64], !P0 ;  /* 0x0010000006d77fae */ /* 0x0007e4000c101d46 */
[C---:B---3--:R-:W-:Y:S05]  /*b140*/  IADD3 R6, P2, R5.reuse, R28, RZ ;  /* 0x0000001c05067210 */ /* 0x048fea0007f5e0ff */
[C---:B------:R-:W-:Y:S01]  /*b150*/  IMAD.X R7, R2.reuse, 0x1, R20, P2 ;  /* 0x0000000102077824 */ /* 0x040fe200010e0614 */
[----:B------:R-:W-:Y:S04]  /*b160*/  IADD3 R12, P2, R5, R29, RZ ;  /* 0x0000001d050c7210 */ /* 0x000fe80007f5e0ff */
[----:B------:R3:W-:Y:S01]  /*b170*/  LDGSTS.E.BYPASS.LTC128B.128 [R215+0x2100], [R6.64], !P5 ;  /* 0x0210000006d77fae */ /* 0x0007e2000e901d46 */
[C---:B------:R-:W-:Y:S02]  /*b180*/  IADD3.X R13, R2.reuse, R21, RZ, P2, !PT ;  /* 0x00000015020d7210 */ /* 0x040fe400017fe4ff */
[----:B------:R-:W-:Y:S04]  /*b190*/  ISETP.GE.AND P2, PT, R225, c[0x0][0x1d4], PT ;  /* 0x00007500e1007a0c */ /* 0x000fe80003f46270 */
[----:B------:R5:W-:Y:S01]  /*b1a0*/  LDGSTS.E.BYPASS.LTC128B.128 [R215+0x4100], [R12.64], !P4 ;  /* 0x041000000cd77fae */ /* 0x000be2000e101d46 */
[----:B---3--:R-:W-:Y:S04]  /*b1b0*/  IADD3 R6, P6, R5, R30, RZ ;  /* 0x0000001e05067210 */ /* 0x008fe80007fde0ff */
[----:B------:R-:W-:Y:S02]  /*b1c0*/  IADD3.X R7, R2, R22, RZ, P6, !PT ;  /* 0x0000001602077210 */ /* 0x000fe400037fe4ff */
[C---:B------:R-:W-:Y:S02]  /*b1d0*/  IADD3 R2, -R213.reuse, 0x10, RZ ;  /* 0x00000010d5027810 */ /* 0x040fe40007ffe1ff */
[----:B-----5:R-:W-:Y:S01]  /*b1e0*/  SEL R12, RZ, 0x10, P4 ;  /* 0x00000010ff0c7807 */ /* 0x020fe20002000000 */
[----:B------:R3:W-:Y:S01]  /*b1f0*/  LDGSTS.E.BYPASS.LTC128B.128 [R215+0x6100], [R6.64], !P2 ;  /* 0x0610000006d77fae */ /* 0x0007e2000d101d46 */
[----:B------:R-:W-:Y:S02]  /*b200*/  LOP3.LUT R2, R2, 0xf, RZ, 0xc0, !PT ;  /* 0x0000000f02027812 */ /* 0x000fe400078ec0ff */
[----:B------:R-:W-:Y:S02]  /*b210*/  SEL R13, RZ, 0x10, P2 ;  /* 0x00000010ff0d7807 */ /* 0x000fe40001000000 */
[-C--:B---3--:R-:W-:Y:S02]  /*b220*/  IADD3 R6, P6, P0, R2, R3.reuse, R23 ;  /* 0x0000000302067210 */ /* 0x088fe400078de017 */
[----:B------:R-:W-:Y:S02]  /*b230*/  SEL R2, RZ, 0x10, P5 ;  /* 0x00000010ff027807 */ /* 0x000fe40002800000 */
[-C--:B----4-:R-:W-:Y:S02]  /*b240*/  IADD3.X R7, RZ, R4.reuse, R15, P6, P0 ;  /* 0x00000004ff077210 */ /* 0x090fe400037e040f */
[----:B------:R-:W-:Y:S02]  /*b250*/  ISETP.NE.U32.AND P0, PT, R213, RZ, PT ;  /* 0x000000ffd500720c */ /* 0x000fe40003f05070 */
[----:B------:R-:W-:Y:S04]  /*b260*/  IADD3 R5, -R2, 0x10, RZ ;  /* 0x0000001002057810 */ /* 0x000fe80007ffe1ff */
[----:B------:R-:W-:Y:S07]  /*b270*/  LOP3.LUT R5, R5, 0xf, RZ, 0xc0, !PT ;  /* 0x0000000f05057812 */ /* 0x000fee00078ec0ff */
[----:B------:R3:W-:Y:S01]  /*b280*/  LDGSTS.E.BYPASS.LTC128B.128.ZFILL [R215+0x1100], [R6.64], P0 ;  /* 0x0110000006d77fae */ /* 0x0007e20008141d46 */
[-C--:B------:R-:W-:Y:S04]  /*b290*/  IADD3 R14, P6, P0, R5, R3.reuse, R28 ;  /* 0x00000003050e7210 */ /* 0x080fe800078de01c */
[-C--:B------:R-:W-:Y:S02]  /*b2a0*/  IADD3.X R15, RZ, R4.reuse, R20, P6, P0 ;  /* 0x00000004ff0f7210 */ /* 0x080fe400037e0414 */
[----:B---3--:R-:W-:Y:S04]  /*b2b0*/  IADD3 R6, -R12, 0x10, RZ ;  /* 0x000000100c067810 */ /* 0x008fe80007ffe1ff */
[----:B------:R-:W-:Y:S04]  /*b2c0*/  LOP3.LUT R5, R6, 0xf, RZ, 0xc0, !PT ;  /* 0x0000000f06057812 */ /* 0x000fe800078ec0ff */
[-C--:B------:R-:W-:Y:S02]  /*b2d0*/  IADD3 R20, P6, P0, R5, R3.reuse, R29 ;  /* 0x0000000305147210 */ /* 0x080fe400078de01d */
[----:B------:R-:W-:Y:S02]  /*b2e0*/  IADD3 R5, -R13, 0x10, RZ ;  /* 0x000000100d057810 */ /* 0x000fe40007ffe1ff */
[-C--:B------:R-:W-:Y:S02]  /*b2f0*/  IADD3.X R21, RZ, R4.reuse, R21, P6, P0 ;  /* 0x00000004ff157210 */ /* 0x080fe400037e0415 */
[----:B------:R-:W-:Y:S04]  /*b300*/  LOP3.LUT R5, R5, 0xf, RZ, 0xc0, !PT ;  /* 0x0000000f05057812 */ /* 0x000fe800078ec0ff */
[----:B------:R-:W-:Y:S04]  /*b310*/  IADD3 R28, P6, P0, R5, R3, R30 ;  /* 0x00000003051c7210 */ /* 0x000fe800078de01e */
[----:B------:R-:W-:Y:S02]  /*b320*/  IADD3.X R29, RZ, R4, R22, P6, P0 ;  /* 0x00000004ff1d7210 */ /* 0x000fe400037e0416 */
[C---:B--2---:R-:W-:Y:S03]  /*b330*/  HMMA.16816.F32 R4, R32.reuse, R8, RZ ;  /* 0x000000082004723c */ /* 0x044fe600000018ff */
[----:B------:R-:W-:Y:S02]  /*b340*/  ISETP.NE.U32.AND P0, PT, R2, RZ, PT ;  /* 0x000000ff0200720c */ /* 0x000fe40003f05070 */
[----:B------:R-:W-:Y:S03]  /*b350*/  ISETP.NE.U32.AND P6, PT, R12, RZ, PT ;  /* 0x000000ff0c00720c */ /* 0x000fe60003fc5070 */
[C---:B------:R-:W-:Y:S08]  /*b360*/  HMMA.16816.F32 R8, R32.reuse, R10, RZ ;  /* 0x0000000a2008723c */ /* 0x040ff000000018ff */
[----:B------:R2:W-:Y:S01]  /*b370*/  LDGSTS.E.BYPASS.LTC128B.128.ZFILL [R215+0x3100], [R14.64], P0 ;  /* 0x031000000ed77fae */ /* 0x0005e20008141d46 */
[----:B------:R-:W-:Y:S06]  /*b380*/  ISETP.NE.U32.AND P0, PT, R13, RZ, PT ;  /* 0x000000ff0d00720c */ /* 0x000fec0003f05070 */
[----:B------:R3:W-:Y:S07]  /*b390*/  LDGSTS.E.BYPASS.LTC128B.128.ZFILL [R215+0x5100], [R20.64], P6 ;  /* 0x0510000014d77fae */ /* 0x0007ee000b141d46 */
[----:B------:R4:W-:Y:S01]  /*b3a0*/  LDGSTS.E.BYPASS.LTC128B.128.ZFILL [R215+0x7100], [R28.64], P0 ;  /* 0x071000001cd77fae */ /* 0x0009e20008141d46 */
[----:B------:R-:W-:Y:S06]  /*b3b0*/  ISETP.GT.AND P0, PT, R216, R226, PT ;  /* 0x000000e2d800720c */ /* 0x000fec0003f04270 */
[----:B------:R-:W0:Y:S01]  /*b3c0*/  LDGDEPBAR ;  /* 0x00000000000079af */ /* 0x000e220000000000 */
[C---:B--2---:R-:W-:Y:S08]  /*b3d0*/  HMMA.16816.F32 R12, R32.reuse, R16, RZ ;  /* 0x00000010200c723c */ /* 0x044ff000000018ff */
[C---:B------:R-:W-:Y:S08]  /*b3e0*/  HMMA.16816.F32 R16, R32.reuse, R18, RZ ;  /* 0x000000122010723c */ /* 0x040ff000000018ff */
[C---:B-1-3--:R-:W-:Y:S08]  /*b3f0*/  HMMA.16816.F32 R20, R32.reuse, R24, RZ ;  /* 0x000000182014723c */ /* 0x04aff000000018ff */
[C---:B------:R-:W-:Y:S08]  /*b400*/  HMMA.16816.F32 R24, R32.reuse, R26, RZ ;  /* 0x0000001a2018723c */ /* 0x040ff000000018ff */
[C---:B----4-:R-:W-:Y:S08]  /*b410*/  HMMA.16816.F32 R28, R32.reuse, R168, RZ ;  /* 0x000000a8201c723c */ /* 0x050ff000000018ff */
        /* <DEDUP_REMOVED lines=187> */
[C---:B-1----:R-:W-:Y:S03]  /*bfd0*/  HMMA.16816.F32 R12, R188.reuse, R168, R12 ;  /* 0x000000a8bc0c723c */ /* 0x042fe6000000180c */
[----:B------:R-:W-:Y:S02]  /*bfe0*/  FMUL.FTZ R3, R11, c[0x0][0x320] ;  /* 0x0000c8000b037a20 */ /* 0x000fe40000410000 */
[----:B------:R-:W1:Y:S03]  /*bff0*/  MUFU.TANH R185, R10 ;  /* 0x0000000a00b97308 */ /* 0x000e660000002400 */
[C---:B------:R-:W-:Y:S07]  /*c000*/  HMMA.16816.F32 R16, R188.reuse, R170, R16 ;  /* 0x000000aabc10723c */ /* 0x040fee0000001810 */
[----:B------:R4:W1:Y:S01]  /*c010*/  MUFU.TANH R183, R3 ;  /* 0x0000000300b77308 */ /* 0x0008620000002400 */
[----:B--2---:R-:W-:Y:S08]  /*c020*/  FMUL.FTZ R0, R5, c[0x0][0x320] ;  /* 0x0000c80005007a20 */ /* 0x004ff00000410000 */
[----:B------:R-:W-:Y:S01]  /*c030*/  FMUL.FTZ R2, R12, c[0x0][0x320] ;  /* 0x0000c8000c027a20 */ /* 0x000fe20000410000 */
[----:B------:R2:W1:Y:S10]  /*c040*/  MUFU.TANH R184, R0 ;  /* 0x0000000000b87308 */ /* 0x0004740000002400 */
[----:B------:R-:W1:Y:S01]  /*c050*/  MUFU.TANH R177, R2 ;  /* 0x0000000200b17308 */ /* 0x000e620000002400 */
[----:B----4-:R-:W-:Y:S09]  /*c060*/  FMUL.FTZ R3, R19, c[0x0][0x320] ;  /* 0x0000c80013037a20 */ /* 0x010ff20000410000 */
[----:B------:R-:W4:Y:S01]  /*c070*/  MUFU.TANH R173, R3 ;  /* 0x0000000300ad7308 */ /* 0x000f220000002400 */
[----:B--2---:R-:W-:Y:S09]  /*c080*/  FMUL.FTZ R0, R6, c[0x0][0x320] ;  /* 0x0000c80006007a20 */ /* 0x004ff20000410000 */
[----:B------:R2:W1:Y:S02]  /*c090*/  MUFU.TANH R186, R0 ;  /* 0x0000000000ba7308 */ /* 0x0004640000002400 */
[----:B--2---:R-:W-:Y:S02]  /*c0a0*/  FMUL.FTZ R0, R7, c[0x0][0x320] ;  /* 0x0000c80007007a20 */ /* 0x004fe40000410000 */
[----:B------:R-:W2:Y:S06]  /*c0b0*/  LDSM.16.M88.4 R4, [R201+0x1000] ;  /* 0x00100000c904783b */ /* 0x000eac0000000200 */
[----:B------:R5:W1:Y:S02]  /*c0c0*/  MUFU.TANH R187, R0 ;  /* 0x0000000000bb7308 */ /* 0x000a640000002400 */
[----:B-----5:R-:W-:Y:S08]  /*c0d0*/  FMUL.FTZ R0, R8, c[0x0][0x320] ;  /* 0x0000c80008007a20 */ /* 0x020ff00000410000 */
[----:B------:R5:W1:Y:S01]  /*c0e0*/  MUFU.TANH R182, R0 ;  /* 0x0000000000b67308 */ /* 0x000a620000002400 */
[C---:B--2---:R-:W-:Y:S07]  /*c0f0*/  HMMA.16816.F32 R20, R188.reuse, R4, R20 ;  /* 0x00000004bc14723c */ /* 0x044fee0000001814 */
[----:B------:R-:W-:Y:S01]  /*c100*/  FMUL.FTZ R4, R18, c[0x0][0x320] ;  /* 0x0000c80012047a20 */ /* 0x000fe20000410000 */
[C---:B------:R-:W-:Y:S03]  /*c110*/  HMMA.16816.F32 R24, R188.reuse, R6, R24 ;  /* 0x00000006bc18723c */ /* 0x040fe60000001818 */
[----:B------:R-:W2:Y:S01]  /*c120*/  MUFU.TANH R174, R4 ;  /* 0x0000000400ae7308 */ /* 0x000ea20000002400 */
        /* <DEDUP_REMOVED lines=64> */
[----:B-1----:R-:W-:Y:S01]  /*c530*/  IMAD.MOV.U32 R0, RZ, RZ, R2 ;  /* 0x000000ffff007224 */ /* 0x002fe200078e0002 */
        /* <DEDUP_REMOVED lines=25> */
.L_x_2899:
        /* <DEDUP_REMOVED lines=22> */
.L_x_2900:
[C---:B---3--:R-:W-:Y:S02]  /*c830*/  IADD3 R2, -R213.reuse, 0x10, RZ ;  /* 0x00000010d5027810 */ /* 0x048fe40007ffe1ff */
[----:B------:R-:W-:Y:S02]  /*c840*/  ISETP.NE.U32.AND P0, PT, R213, RZ, PT ;  /* 0x000000ffd500720c */ /* 0x000fe40003f05070 */
[----:B------:R-:W-:Y:S02]  /*c850*/  LOP3.LUT R2, R2, 0xf, RZ, 0xc0, !PT ;  /* 0x0000000f02027812 */ /* 0x000fe400078ec0ff */
[----:B-1----:R-:W-:Y:S02]  /*c860*/  P2R R5, PR, RZ, 0x2 ;  /* 0x00000002ff057803 */ /* 0x002fe40000000000 */
[----:B--2---:R-:W-:Y:S04]  /*c870*/  IADD3 R2, P1, P6, R2, R0, R25 ;  /* 0x0000000002027210 */ /* 0x004fe80007e3e019 */
[----:B----4-:R-:W-:Y:S02]  /*c880*/  IADD3.X R3, RZ, R4, R9, P1, P6 ;  /* 0x00000004ff037210 */ /* 0x010fe40000fec409 */
[C---:B------:R-:W-:Y:S02]  /*c890*/  IADD3 R6, P6, R0.reuse, R27, RZ ;  /* 0x0000001b00067210 */ /* 0x040fe40007fde0ff */
[----:B------:R-:W-:Y:S01]  /*c8a0*/  ISETP.NE.AND P1, PT, R5, RZ, PT ;  /* 0x000000ff0500720c */ /* 0x000fe20003f25270 */
        /* <DEDUP_REMOVED lines=9> */
[----:B-1----:R-:W-:Y:S05]  /*c940*/  IADD3 R2, P0, R0, R28, RZ ;  /* 0x0000001c00027210 */ /* 0x002fea0007f1e0ff */
[----:B------:R-:W-:Y:S05]  /*c950*/  IMAD.X R3, R4, 0x1, R12, P0 ;  /* 0x0000000104037824 */ /* 0x000fea00000e060c */
[----:B------:R2:W-:Y:S03]  /*c960*/  LDGSTS.E.BYPASS.LTC128B.128 [R215+0xf100], [R2.64], !P2 ;  /* 0x0f10000002d77fae */ /* 0x0005e6000d101d46 */
.L_x_2810:
[----:B--234-:R-:W-:Y:S05]  /*c970*/  BSYNC B0 ;  /* 0x0000000000007941 */ /* 0x01cfea0003800000 */
.L_x_2809:
        /* <DEDUP_REMOVED lines=41> */
.L_x_2901:
        /* <DEDUP_REMOVED lines=450> */
.L_x_2807:
[----:B------:R-:W-:Y:S05]  /*e830*/  BRA.DIV ~URZ, `(.L_x_2815) ;  /* 0x000080727f007947 */ /* 0x000fea000b800000 */
[----:B------:R1:W2:Y:S02]  /*e840*/  SHFL.BFLY PT, R0, R222, 0x2, 0x1f ;  /* 0x0c401f00de007f89 */ /* 0x0002a400000e0000 */
.L_x_2902:
[----:B--2---:R-:W-:Y:S01]  /*e850*/  FADD.FTZ R5, R0, R222 ;  /* 0x000000de00057221 */ /* 0x004fe20000010000 */
[----:B------:R-:W-:Y:S05]  /*e860*/  BRA.DIV ~URZ, `(.L_x_2816) ;  /* 0x000080927f007947 */ /* 0x000fea000b800000 */
[----:B------:R-:W2:Y:S02]  /*e870*/  SHFL.BFLY PT, R0, R221, 0x2, 0x1f ;  /* 0x0c401f00dd007f89 */ /* 0x000ea400000e0000 */
[----:B--2---:R-:W-:-:S02]  /*e880*/  FADD.FTZ R4, R0, R221 ;  /* 0x000000dd00047221 */ /* 0x004fc40000010000 */
[----:B------:R-:W2:Y:S04]  /*e890*/  SHFL.BFLY PT, R0, R5, 0x1, 0x1f ;  /* 0x0c201f0005007f89 */ /* 0x000ea800000e0000 */
[----:B------:R3:W4:Y:S01]  /*e8a0*/  SHFL.BFLY PT, R3, R4, 0x1, 0x1f ;  /* 0x0c201f0004037f89 */ /* 0x00072200000e0000 */
[----:B--2---:R-:W-:-:S05]  /*e8b0*/  FADD.FTZ R5, R5, R0 ;  /* 0x0000000005057221 */ /* 0x004fca0000010000 */
.L_x_2903:
        /* <DEDUP_REMOVED lines=33> */
[C---:B--2---:R-:W-:Y:S02]  /*ead0*/  FMUL.FTZ R120, R0.reuse, R154 ;  /* 0x0000009a00787220 */ /* 0x044fe40000410000 */
        /* <DEDUP_REMOVED lines=114> */
.L_x_2776:
        /* <DEDUP_REMOVED lines=8> */
[----:B-1----:R-:W-:Y:S01]  /*f280*/  IMAD.MOV.U32 R5, RZ, RZ, c[0x0][0x564] ;  /* 0x00015900ff057624 */ /* 0x002fe200078e00ff */
[----:B--2---:R-:W-:-:S06]  /*f290*/  ISETP.EQ.U32.AND P0, PT, R3, R2, PT ;  /* 0x000000020300720c */ /* 0x004fcc0003f02070 */
[----:B------:R-:W1:Y:S07]  /*f2a0*/  POPC R2, UR4 ;  /* 0x0000000400027d09 */ /* 0x000e6e0008000000 */
[----:B-1----:R1:W2:Y:S04]  /*f2b0*/  @P0 ATOMG.E.ADD.STRONG.GPU PT, R2, [R4.64], R2 ;  /* 0x00000002040209a8 */ /* 0x0022a800081ee1c6 */
[----:B-1----:R-:W1:Y:S04]  /*f2c0*/  S2R R4, SR_LTMASK ;  /* 0x0000000000047919 */ /* 0x002e680000003900 */
[----:B--2---:R1:W2:Y:S02]  /*f2d0*/  SHFL.IDX PT, R3, R2, R3, 0x1f ;  /* 0x00001f0302037589 */ /* 0x0042a400000e0000 */
[----:B-1----:R-:W-:-:S06]  /*f2e0*/  LOP3.LUT R2, R4, UR4, RZ, 0xc0, !PT ;  /* 0x0000000404027c12 */ /* 0x002fcc000f8ec0ff */
[----:B------:R-:W2:Y:S02]  /*f2f0*/  POPC R2, R2 ;  /* 0x0000000200027309 */ /* 0x000ea40000000000 */
[----:B--2---:R-:W-:-:S06]  /*f300*/  IADD3 R240, R3, c[0x0][0xc], R2 ;  /* 0x0000030003f07a10 */ /* 0x004fcc0007ffe002 */
.L_x_2818:
[----:B------:R-:W-:Y:S05]  /*f310*/  BSYNC B0 ;  /* 0x0000000000007941 */ /* 0x000fea0003800000 */
.L_x_2817:
[----:B------:R-:W-:Y:S01]  /*f320*/  PRMT R0, R0, 0x9910, RZ ;  /* 0x0000991000007816 */ /* 0x000fe200000000ff */
[----:B------:R-:W-:Y:S01]  /*f330*/  BSSY B1, `(.L_x_2819) ;  /* 0x0000452000017945 */ /* 0x000fe20003800000 */
[----:B------:R-:W-:Y:S02]  /*f340*/  IMAD.MOV.U32 R106, RZ, RZ, R240 ;  /* 0x000000ffff6a7224 */ /* 0x000fe400078e00f0 */
[----:B------:R-:W-:-:S13]  /*f350*/  ISETP.NE.AND P0, PT, R0, RZ, PT ;  /* 0x000000ff0000720c */ /* 0x000fda0003f05270 */
[----:B------:R-:W-:Y:S05]  /*f360*/  @!P0 BRA `(.L_x_2820) ;  /* 0x000036e000008947 */ /* 0x000fea0003800000 */
[----:B-1----:R-:W2:Y:S04]  /*f370*/  LDL R5, [R1+0x4] ;  /* 0x0000040001057983 */ /* 0x002ea80000100800 */
        /* <DEDUP_REMOVED lines=109> */
[----:B-1----:R-:W2:Y:S01]  /*fa50*/  LDL.LU R5, [R1] ;  /* 0x0000000001057983 */ /* 0x002ea20000300800 */
        /* <DEDUP_REMOVED lines=20> */
[----:B------:R-:W-:Y:S02]  /*fba0*/  ISETP.NE.AND.EX P2, PT, RZ, c[0x0][0x50c], PT, P2 ;  /* 0x00014300ff007a0c */ /* 0x000fe40003f45320 */
[----:B-1----:R-:W-:-:S02]  /*fbb0*/  F2FP.PACK_AB R2, R137, R136 ;  /* 0x000000888902723e */ /* 0x002fc400000000ff */
        /* <DEDUP_REMOVED lines=27> */
.L_x_2821:
[----:B-1----:R-:W2:Y:S04]  /*fd70*/  LDL.LU R2, [R1+0x2c] ;  /* 0x00002c0001027983 */ /* 0x002ea80000300800 */
[----:B------:R-:W3:Y:S01]  /*fd80*/  LDL R9, [R1+0x28] ;  /* 0x0000280001097983 */ /* 0x000ee20000100800 */
[----:B------:R-:W-:Y:S01]  /*fd90*/  IMAD.MOV.U32 R15, RZ, RZ, 0x368 ;  /* 0x00000368ff0f7424 */ /* 0x000fe200078e00ff */
[----:B------:R-:W-:-:S02]  /*fda0*/  ISETP.GT.AND P3, PT, R5, 0x1, PT ;  /* 0x000000010500780c */ /* 0x000fc40003f64270 */
[----:B------:R-:W4:Y:S01]  /*fdb0*/  LDL R110, [R1+0x34] ;  /* 0x00003400016e7983 */ /* 0x000f220000100800 */
[----:B------:R-:W-:Y:S02]  /*fdc0*/  ISETP.NE.U32.AND P0, PT, RZ, c[0x0][0x500], PT ;  /* 0x00014000ff007a0c */ /* 0x000fe40003f05070 */
[----:B------:R-:W-:Y:S02]  /*fdd0*/  SEL R15, R15, 0x328, P3 ;  /* 0x000003280f0f7807 */ /* 0x000fe40001800000 */
[----:B------:R-:W-:Y:S02]  /*fde0*/  ISETP.NE.AND.EX P0, PT, RZ, c[0x0][0x504], PT, P0 ;  /* 0x00014100ff007a0c */ /* 0x000fe40003f05300 */
[----:B------:R-:W1:Y:S01]  /*fdf0*/  LDC.64 R4, c[0x0][R15+0x170] ;  /* 0x00005c000f047b82 */ /* 0x000e620000000a00 */
[----:B------:R-:W-:Y:S02]  /*fe00*/  LOP3.LUT R11, R242, 0xffff, RZ, 0xc0, !PT ;  /* 0x0000fffff20b7812 */ /* 0x000fe400078ec0ff */
[----:B------:R-:W-:-:S05]  /*fe10*/  SEL R8, R251, RZ, !P0 ;  /* 0x000000fffb087207 */ /* 0x000fca0004000000 */
[----:B------:R-:W1:Y:S08]  /*fe20*/  LDC.64 R12, c[0x0][R15+0x168] ;  /* 0x00005a000f0c7b82 */ /* 0x000e700000000a00 */
[----:B------:R-:W2:Y:S01]  /*fe30*/  LDC.64 R16, c[0x0][R15+0x178] ;  /* 0x00005e000f107b82 */ /* 0x000ea20000000a00 */
[----:B-----5:R-:W-:Y:S01]  /*fe40*/  SHF.R.S32.HI R10, RZ, 0x1f, R0 ;  /* 0x0000001fff0a7819 */ /* 0x020fe20000011400 */
[----:B-1----:R-:W-:-:S02]  /*fe50*/  IMAD R6, R13, R11, RZ ;  /* 0x0000000b0d067224 */ /* 0x002fc400078e02ff */
[----:B------:R-:W1:Y:S02]  /*fe60*/  S2R R13, SR_TID.X ;  /* 0x00000000000d7919 */ /* 0x000e640000002100 */
[----:B-1----:R-:W-:-:S04]  /*fe70*/  SHF.R.S32.HI R107, RZ, 0x1f, R13 ;  /* 0x0000001fff6b7819 */ /* 0x002fc8000001140d */
[----:B------:R-:W-:-:S04]  /*fe80*/  LEA.HI R107, R107, R13, RZ, 0x5 ;  /* 0x0000000d6b6b7211 */ /* 0x000fc800078f28ff */
[----:B------:R-:W-:-:S05]  /*fe90*/  LOP3.LUT R107, R107, 0xffffffe0, RZ, 0xc0, !PT ;  /* 0xffffffe06b6b7812 */ /* 0x000fca00078ec0ff */
[----:B------:R-:W-:Y:S02]  /*fea0*/  IMAD.IADD R107, R13, 0x1, -R107 ;  /* 0x000000010d6b7824 */ /* 0x000fe400078e0a6b */
[----:B------:R-:W-:Y:S01]  /*feb0*/  IMAD R13, R14, c[0x0][0x4e8], RZ ;  /* 0x00013a000e0d7a24 */ /* 0x000fe200078e02ff */
[----:B--2---:R-:W-:Y:S01]  /*fec0*/  SEL R3, R2, RZ, !P0 ;  /* 0x000000ff02037207 */ /* 0x004fe20004000000 */
[----:B------:R-:W-:-:S04]  /*fed0*/  IMAD R2, R5, R8, RZ ;  /* 0x0000000805027224 */ /* 0x000fc800078e02ff */
[C---:B------:R-:W-:Y:S02]  /*fee0*/  IMAD R7, R4.reuse, R3, R2 ;  /* 0x0000000304077224 */ /* 0x040fe400078e0202 */
[----:B------:R-:W-:-:S04]  /*fef0*/  IMAD.WIDE.U32 R2, R4, R8, RZ ;  /* 0x0000000804027225 */ /* 0x000fc800078e00ff */
[----:B------:R-:W-:-:S04]  /*ff00*/  IMAD.WIDE.U32 R4, R12, R11, RZ ;  /* 0x0000000b0c047225 */ /* 0x000fc800078e00ff */
[----:B------:R-:W-:Y:S01]  /*ff10*/  IMAD.IADD R3, R3, 0x1, R7 ;  /* 0x0000000103037824 */ /* 0x000fe200078e0207 */
[----:B------:R-:W-:Y:S01]  /*ff20*/  IADD3 R12, P1, P0, R2, R4, R0 ;  /* 0x00000004020c7210 */ /* 0x000fe2000783e000 */
[----:B------:R-:W-:Y:S02]  /*ff30*/  IMAD.MOV.U32 R2, RZ, RZ, c[0x0][0x4e8] ;  /* 0x00013a00ff027624 */ /* 0x000fe400078e00ff */
[----:B------:R-:W-:-:S03]  /*ff40*/  IMAD.IADD R6, R5, 0x1, R6 ;  /* 0x0000000105067824 */ /* 0x000fc600078e0206 */
[----:B------:R-:W-:Y:S02]  /*ff50*/  ISETP.NE.AND P2, PT, R2, 0x1, PT ;  /* 0x000000010200780c */ /* 0x000fe40003f45270 */
[----:B---3--:R-:W-:-:S05]  /*ff60*/  SEL R2, R9, RZ, P3 ;  /* 0x000000ff09027207 */ /* 0x008fca0001800000 */
[-C--:B------:R-:W-:Y:S02]  /*ff70*/  IMAD R7, R17, R2.reuse, RZ ;  /* 0x0000000211077224 */ /* 0x080fe400078e02ff */
[----:B------:R-:W-:Y:S02]  /*ff80*/  IMAD.WIDE.U32 R4, R16, R2, RZ ;  /* 0x0000000210047225 */ /* 0x000fe400078e00ff */
[----:B------:R-:W1:Y:S02]  /*ff90*/  LDC.64 R16, c[0x0][R15+0x160] ;  /* 0x000058000f107b82 */ /* 0x000e640000000a00 */
[----:B------:R-:W-:Y:S01]  /*ffa0*/  IMAD.IADD R9, R250, 0x1, R239 ;  /* 0x00000001fa097824 */ /* 0x000fe200078e02ef */
[----:B------:R-:W-:-:S03]  /*ffb0*/  IADD3.X R6, R3, R6, R10, P1, P0 ;  /* 0x0000000603067210 */ /* 0x000fc60000fe040a */
[----:B------:R-:W-:-:S04]  /*ffc0*/  @P2 IMAD.HI.U32 R3, R9, c[0x0][0x4ec], RZ ;  /* 0x00013b0009032a27 */ /* 0x000fc800078e00ff */
[----:B------:R-:W-:Y:S01]  /*ffd0*/  IMAD.MOV.U32 R2, RZ, RZ, R9 ;  /* 0x000000ffff027224 */ /* 0x000fe200078e0009 */
[----:B------:R-:W-:-:S04]  /*ffe0*/  @P2 SHF.R.U32.HI R2, RZ, c[0x0][0x4f0], R3 ;  /* 0x00013c00ff022a19 */ /* 0x000fc80000011603 */
[----:B------:R-:W-:Y:S02]  /*fff0*/  IADD3 R4, P1, P0, R2, R12, R4 ;  /* 0x0000000c02047210 */ /* 0x000fe4000783e004 */
        /* <DEDUP_REMOVED lines=17> */
[----:B------:R-:W1:Y:S04]  /*10110*/  SHFL.IDX PT, R7, R2, RZ, 0x1c1f ;  /* 0x001c1fff02077589 */ /* 0x000e6800000e0000 */
[----:B------:R-:W-:Y:S04]  /*10120*/  SHFL.IDX PT, R4, R4, 0x1, 0x1c1f ;  /* 0x003c1f0004047f89 */ /* 0x000fe800000e0000 */
[----:B------:R4:W2:Y:S01]  /*10130*/  SHFL.IDX PT, R5, R2, 0x1, 0x1c1f ;  /* 0x003c1f0002057f89 */ /* 0x0008a200000e0000 */
[----:B------:R-:W-:Y:S01]  /*10140*/  LOP3.LUT P0, RZ, R107, 0x3, RZ, 0xc0, !PT ;  /* 0x000000036bff7812 */ /* 0x000fe2000780c0ff */
[----:B----4-:R-:W-:-:S05]  /*10150*/  IMAD.IADD R2, R110, 0x1, R239 ;  /* 0x000000016e027824 */ /* 0x010fca00078e02ef */
[C---:B------:R-:W-:Y:S02]  /*10160*/  IADD3 R3, R2.reuse, 0x8, RZ ;  /* 0x0000000802037810 */ /* 0x040fe40007ffe0ff */
[-C--:B------:R-:W-:Y:S02]  /*10170*/  ISETP.GE.OR P1, PT, R2, R13.reuse, P0 ;  /* 0x0000000d0200720c */ /* 0x080fe40000726670 */
[----:B------:R-:W-:-:S11]  /*10180*/  ISETP.GE.OR P0, PT, R3, R13, P0 ;  /* 0x0000000d0300720c */ /* 0x000fd60000706670 */
[----:B-1----:R1:W-:Y:S01]  /*10190*/  @!P1 ST.E [R6.64], R18 ;  /* 0x0000001206009985 */ /* 0x0023e2000c101906 */
[----:B------:R-:W-:-:S03]  /*101a0*/  ISETP.GE.AND P1, PT, R2, R13, PT ;  /* 0x0000000d0200720c */ /* 0x000fc60003f26270 */
[----:B--2---:R1:W-:Y:S01]  /*101b0*/  @!P0 ST.E [R4.64], R19 ;  /* 0x0000001304008985 */ /* 0x0043e2000c101906 */
[----:B------:R-:W-:Y:S01]  /*101c0*/  ISETP.GE.AND P0, PT, R3, R13, PT ;  /* 0x0000000d0300720c */ /* 0x000fe20003f06270 */
        /* <DEDUP_REMOVED lines=48> */
.L_x_2904:
[----:B------:R-:W-:Y:S05]  /*104d0*/  BRA.DIV ~URZ, `(.L_x_2824) ;  /* 0x000065827f007947 */ /* 0x000fea000b800000 */
[----:B------:R4:W2:Y:S02]  /*104e0*/  SHFL.IDX PT, R0, R14, RZ, 0x181f ;  /* 0x00181fff0e007589 */ /* 0x0008a400000e0000 */
.L_x_2905:
        /* <DEDUP_REMOVED lines=24> */
.L_x_2826:
[----:B------:R-:W-:Y:S05]  /*10670*/  BSYNC B0 ;  /* 0x0000000000007941 */ /* 0x000fea0003800000 */
.L_x_2825:
[----:B------:R-:W-:Y:S05]  /*10680*/  BRA.DIV ~URZ, `(.L_x_2827) ;  /* 0x000064427f007947 */ /* 0x000fea000b800000 */
[----:B---3--:R3:W4:Y:S04]  /*10690*/  SHFL.IDX PT, R4, R5, 0x1, 0x181f ;  /* 0x00381f0005047f89 */ /* 0x00872800000e0000 */
[----:B--2---:R3:W2:Y:S02]  /*106a0*/  SHFL.IDX PT, R0, R14, 0x1, 0x181f ;  /* 0x00381f000e007f89 */ /* 0x0046a400000e0000 */
.L_x_2906:
        /* <DEDUP_REMOVED lines=24> */
.L_x_2829:
[----:B------:R-:W-:Y:S05]  /*10830*/  BSYNC B0 ;  /* 0x0000000000007941 */ /* 0x000fea0003800000 */
.L_x_2828:
[----:B------:R-:W-:Y:S05]  /*10840*/  BRA.DIV ~URZ, `(.L_x_2830) ;  /* 0x000063527f007947 */ /* 0x000fea000b800000 */
[----:B----4-:R4:W3:Y:S02]  /*10850*/  SHFL.IDX PT, R4, R5, 0x2, 0x181f ;  /* 0x00581f0005047f89 */ /* 0x0108e400000e0000 */
.L_x_2907:
[----:B------:R-:W-:Y:S05]  /*10860*/  BRA.DIV ~URZ, `(.L_x_2831) ;  /* 0x000063a27f007947 */ /* 0x000fea000b800000 */
[----:B--2---:R2:W4:Y:S02]  /*10870*/  SHFL.IDX PT, R0, R14, 0x2, 0x181f ;  /* 0x00581f000e007f89 */ /* 0x00452400000e0000 */
.L_x_2908:
        /* <DEDUP_REMOVED lines=24> */
.L_x_2833:
[----:B------:R-:W-:Y:S05]  /*10a00*/  BSYNC B0 ;  /* 0x0000000000007941 */ /* 0x000fea0003800000 */
.L_x_2832:
[----:B------:R-:W-:Y:S05]  /*10a10*/  BRA.DIV ~URZ, `(.L_x_2834) ;  /* 0x000062627f007947 */ /* 0x000fea000b800000 */
[----:B---3--:R3:W1:Y:S04]  /*10a20*/  SHFL.IDX PT, R4, R5, 0x3, 0x181f ;  /* 0x00781f0005047f89 */ /* 0x00866800000e0000 */
[----:B----4-:R3:W4:Y:S02]  /*10a30*/  SHFL.IDX PT, R0, R14, 0x3, 0x181f ;  /* 0x00781f000e007f89 */ /* 0x01072400000e0000 */
.L_x_2909:
        /* <DEDUP_REMOVED lines=25> */
.L_x_2822:
        /* <DEDUP_REMOVED lines=33> */
.L_x_2910:
[----:B------:R-:W-:Y:S05]  /*10de0*/  BRA.DIV ~URZ, `(.L_x_2837) ;  /* 0x00005fd27f007947 */ /* 0x000fea000b800000 */
[----:B------:R3:W4:Y:S02]  /*10df0*/  SHFL.IDX PT, R0, R12, RZ, 0x1c1f ;  /* 0x001c1fff0c007589 */ /* 0x00072400000e0000 */
.L_x_2911:
[----:B------:R-:W-:Y:S01]  /*10e00*/  BSSY B0, `(.L_x_2838) ;  /* 0x00000e0000007945 */ /* 0x000fe20003800000 */
[----:B------:R-:W-:Y:S05]  /*10e10*/  @P1 BRA `(.L_x_2839) ;  /* 0x00000de000001947 */ /* 0x000fea0003800000 */
[C---:B------:R-:W-:Y:S02]  /*10e20*/  ISETP.GE.AND P1, PT, R248.reuse, c[0x0][0x3c8], PT ;  /* 0x0000f200f8007a0c */ /* 0x040fe40003f26270 */
[C---:B------:R-:W-:Y:S02]  /*10e30*/  IADD3 R7, R248.reuse, 0x8, RZ ;  /* 0x00000008f8077810 */ /* 0x040fe40007ffe0ff */
[C---:B------:R-:W-:Y:S02]  /*10e40*/  IADD3 R6, R248.reuse, 0x10, RZ ;  /* 0x00000010f8067810 */ /* 0x040fe40007ffe0ff */
[----:B------:R-:W-:Y:S02]  /*10e50*/  ISETP.GE.AND P3, PT, R7, c[0x0][0x3c8], PT ;  /* 0x0000f20007007a0c */ /* 0x000fe40003f66270 */
[----:B------:R-:W-:-:S02]  /*10e60*/  IADD3 R9, R248, 0x8, RZ ;  /* 0x00000008f8097810 */ /* 0x000fc40007ffe0ff */
[----:B------:R-:W-:Y:S02]  /*10e70*/  ISETP.GE.AND P4, PT, R6, c[0x0][0x3c8], PT ;  /* 0x0000f20006007a0c */ /* 0x000fe40003f86270 */
[C---:B------:R-:W-:Y:S01]  /*10e80*/  IADD3 R8, R248.reuse, 0x18, RZ ;  /* 0x00000018f8087810 */ /* 0x040fe20007ffe0ff */
[----:B----4-:R-:W-:Y:S01]  /*10e90*/  @!P1 IMAD.MOV.U32 R2, RZ, RZ, R0 ;  /* 0x000000ffff029224 */ /* 0x010fe200078e0000 */
[----:B------:R-:W-:Y:S01]  /*10ea0*/  SHF.R.S32.HI R9, RZ, 0x1f, R9 ;  /* 0x0000001fff097819 */ /* 0x000fe20000011409 */
[----:B--2---:R-:W-:Y:S01]  /*10eb0*/  @!P1 IMAD.MOV.U32 R3, RZ, RZ, R4 ;  /* 0x000000ffff039224 */ /* 0x004fe200078e0004 */
[C---:B------:R-:W-:Y:S02]  /*10ec0*/  IADD3 R13, R248.reuse, 0x20, RZ ;  /* 0x00000020f80d7810 */ /* 0x040fe40007ffe0ff */
[C---:B------:R-:W-:Y:S01]  /*10ed0*/  IADD3 R11, R248.reuse, 0x18, RZ ;  /* 0x00000018f80b7810 */ /* 0x040fe20007ffe0ff */
[----:B------:R-:W-:Y:S01]  /*10ee0*/  @!P1 IMAD.WIDE R2, R248, 0x4, R2 ;  /* 0x00000004f8029825 */ /* 0x000fe200078e0202 */
[----:B------:R-:W-:-:S02]  /*10ef0*/  ISETP.GE.AND P6, PT, R13, c[0x0][0x3c8], PT ;  /* 0x0000f2000d007a0c */ /* 0x000fc40003fc6270 */
[----:B------:R-:W-:Y:S02]  /*10f00*/  SHF.R.S32.HI R11, RZ, 0x1f, R11 ;  /* 0x0000001fff0b7819 */ /* 0x000fe4000001140b */
[----:B------:R2:W-:Y:S01]  /*10f10*/  @!P1 ST.E.64 [R2.64], R22 ;  /* 0x0000001602009985 */ /* 0x0005e2000c101b06 */
[----:B------:R-:W-:Y:S02]  /*10f20*/  ISETP.GE.AND P1, PT, R8, c[0x0][0x3c8], PT ;  /* 0x0000f20008007a0c */ /* 0x000fe40003f26270 */
[C---:B------:R-:W-:Y:S02]  /*10f30*/  IADD3 R10, R248.reuse, 0x30, RZ ;  /* 0x00000030f80a7810 */ /* 0x040fe40007ffe0ff */
[----:B------:R-:W-:Y:S02]  /*10f40*/  IADD3 R14, R248, 0x20, RZ ;  /* 0x00000020f80e7810 */ /* 0x000fe40007ffe0ff */
[----:B------:R-:W-:Y:S02]  /*10f50*/  ISETP.GE.AND P5, PT, R10, c[0x0][0x3c8], PT ;  /* 0x0000f2000a007a0c */ /* 0x000fe40003fa6270 */
[----:B------:R-:W-:-:S02]  /*10f60*/  SHF.R.S32.HI R14, RZ, 0x1f, R14 ;  /* 0x0000001fff0e7819 */ /* 0x000fc4000001140e */
[C---:B------:R-:W-:Y:S02]  /*10f70*/  IADD3 R15, R248.reuse, 0xa0, RZ ;  /* 0x000000a0f80f7810 */ /* 0x040fe40007ffe0ff */
[C---:B------:R-:W-:Y:S02]  /*10f80*/  IADD3 R16, R248.reuse, 0xb0, RZ ;  /* 0x000000b0f8107810 */ /* 0x040fe40007ffe0ff */
[C---:B------:R-:W-:Y:S02]  /*10f90*/  IADD3 R17, R248.reuse, 0xa0, RZ ;  /* 0x000000a0f8117810 */ /* 0x040fe40007ffe0ff */
[----:B------:R-:W-:Y:S02]  /*10fa0*/  IADD3 R18, R248, 0xe8, RZ ;  /* 0x000000e8f8127810 */ /* 0x000fe40007ffe0ff */
[----:B------:R-:W-:Y:S02]  /*10fb0*/  SHF.R.S32.HI R17, RZ, 0x1f, R17 ;  /* 0x0000001fff117819 */ /* 0x000fe40000011411 */
[----:B------:R-:W-:-:S02]  /*10fc0*/  SHF.R.S32.HI R18, RZ, 0x1f, R18 ;  /* 0x0000001fff127819 */ /* 0x000fc40000011412 */
[----:B--2---:R-:W-:-:S04]  /*10fd0*/  @!P3 LEA R2, P2, R7, R0, 0x2 ;  /* 0x000000000702b211 */ /* 0x004fc800078410ff */
[----:B------:R-:W-:Y:S02]  /*10fe0*/  @!P3 LEA.HI.X R3, R7, R4, R9, 0x2, P2 ;  /* 0x000000040703b211 */ /* 0x000fe400010f1409 */
[C---:B------:R-:W-:Y:S02]  /*10ff0*/  IADD3 R7, R248.reuse, 0x10, RZ ;  /* 0x00000010f8077810 */ /* 0x040fe40007ffe0ff */
[----:B------:R-:W-:Y:S01]  /*11000*/  IADD3 R9, R248, 0x28, RZ ;  /* 0x00000028f8097810 */ /* 0x000fe20007ffe0ff */
[----:B------:R2:W-:Y:S01]  /*11010*/  @!P3 ST.E.64 [R2.64], R24 ;  /* 0x000000180200b985 */ /* 0x0005e2000c101b06 */
[----:B------:R-:W-:Y:S02]  /*11020*/  SHF.R.S32.HI R7, RZ, 0x1f, R7 ;  /* 0x0000001fff077819 */ /* 0x000fe40000011407 */
[----:B--2---:R-:W-:-:S04]  /*11030*/  @!P4 LEA R2, P2, R6, R0, 0x2 ;  /* 0x000000000602c211 */ /* 0x004fc800078410ff */
[----:B------:R-:W-:Y:S02]  /*11040*/  @!P4 LEA.HI.X R3, R6, R4, R7, 0x2, P2 ;  /* 0x000000040603c211 */ /* 0x000fe400010f1407 */
[----:B------:R-:W-:Y:S02]  /*11050*/  ISETP.GE.AND P2, PT, R9, c[0x0][0x3c8], PT ;  /* 0x0000f20009007a0c */ /* 0x000fe40003f46270 */
[C---:B------:R-:W-:Y:S01]  /*11060*/  @!P1 LEA R6, P3, R8.reuse, R0, 0x2 ;  /* 0x0000000008069211 */ /* 0x040fe200078610ff */
[----:B------:R2:W-:Y:S03]  /*11070*/  @!P4 ST.E.64 [R2.64], R26 ;  /* 0x0000001a0200c985 */ /* 0x0005e6000c101b06 */
        /* <DEDUP_REMOVED lines=9> */
[C---:B----4-:R-:W-:Y:S01]  /*11110*/  @!P2 LEA R6, P3, R9.reuse, R0, 0x2 ;  /* 0x000000000906a211 */ /* 0x050fe200078610ff */
[----:B------:R2:W-:Y:S01]  /*11120*/  @!P6 ST.E.64 [R2.64], R30 ;  /* 0x0000001e0200e985 */ /* 0x0005e2000c101b06 */
[C---:B------:R-:W-:Y:S02]  /*11130*/  IADD3 R14, R248.reuse, 0x30, RZ ;  /* 0x00000030f80e7810 */ /* 0x040fe40007ffe0ff */
[----:B------:R-:W-:Y:S02]  /*11140*/  @!P2 LEA.HI.X R7, R9, R4, R11, 0x2, P3 ;  /* 0x000000040907a211 */ /* 0x000fe400018f140b */
[----:B------:R-:W-:-:S02]  /*11150*/  IADD3 R9, R248, 0x48, RZ ;  /* 0x00000048f8097810 */ /* 0x000fc40007ffe0ff */
[----:B------:R-:W-:Y:S01]  /*11160*/  IADD3 R11, R248, 0x38, RZ ;  /* 0x00000038f80b7810 */ /* 0x000fe20007ffe0ff */
[----:B------:R4:W-:Y:S01]  /*11170*/  @!P2 ST.E.64 [R6.64], R32 ;  /* 0x000000200600a985 */ /* 0x0009e2000c101b06 */
[----:B------:R-:W-:Y:S02]  /*11180*/  ISETP.GE.AND P6, PT, R13, c[0x0][0x3c8], PT ;  /* 0x0000f2000d007a0c */ /* 0x000fe40003fc6270 */
[----:B------:R-:W-:Y:S02]  /*11190*/  ISETP.GE.AND P2, PT, R9, c[0x0][0x3c8], PT ;  /* 0x0000f20009007a0c */ /* 0x000fe40003f46270 */
[----:B------:R-:W-:Y:S02]  /*111a0*/  SHF.R.S32.HI R14, RZ, 0x1f, R14 ;  /* 0x0000001fff0e7819 */ /* 0x000fe4000001140e */
        /* <DEDUP_REMOVED lines=74> */
[----:B----4-:R-:W-:Y:S01]  /*11650*/  @!P2 LEA R6, P3, R9, R0, 0x2 ;  /* 0x000000000906a211 */ /* 0x010fe200078610ff */
[----:B------:R2:W-:Y:S01]  /*11660*/  @!P6 ST.E.64 [R2.64], R68 ;  /* 0x000000440200e985 */ /* 0x0005e2000c101b06 */
[----:B------:R-:W-:Y:S02]  /*11670*/  ISETP.GE.AND P6, PT, R15, c[0x0][0x3c8], PT ;  /* 0x0000f2000f007a0c */ /* 0x000fe40003fc6270 */
[----:B------:R-:W-:Y:S02]  /*11680*/  @!P2 LEA.HI.X R7, R9, R4, R11, 0x2, P3 ;  /* 0x000000040907a211 */ /* 0x000fe400018f140b */
[----:B------:R-:W-:-:S02]  /*11690*/  IADD3 R11, R248, 0xa8, RZ ;  /* 0x000000a8f80b7810 */ /* 0x000fc40007ffe0ff */
[C---:B------:R-:W-:Y:S01]  /*116a0*/  IADD3 R9, R248.reuse, 0x98, RZ ;  /* 0x00000098f8097810 */ /* 0x040fe20007ffe0ff */
[----:B------:R4:W-:Y:S01]  /*116b0*/  @!P2 ST.E.64 [R6.64], R72 ;  /* 0x000000480600a985 */ /* 0x0009e2000c101b06 */
[----:B------:R-:W-:Y:S02]  /*116c0*/  ISETP.GE.AND P2, PT, R11, c[0x0][0x3c8], PT ;  /* 0x0000f2000b007a0c */ /* 0x000fe40003f46270 */
[----:B------:R-:W-:Y:S02]  /*116d0*/  SHF.R.S32.HI R13, RZ, 0x1f, R13 ;  /* 0x0000001fff0d7819 */ /* 0x000fe4000001140d */
[----:B------:R-:W-:Y:S02]  /*116e0*/  SHF.R.S32.HI R9, RZ, 0x1f, R9 ;  /* 0x0000001fff097819 */ /* 0x000fe40000011409 */
[----:B------:R-:W-:Y:S02]  /*116f0*/  IADD3 R14, R248, 0xc0, RZ ;  /* 0x000000c0f80e7810 */ /* 0x000fe40007ffe0ff */
        /* <DEDUP_REMOVED lines=10> */
[----:B------:R-:W-:Y:S02]  /*117a0*/  ISETP.GE.AND P1, PT, R10, c[0x0][0x3c8], PT ;  /* 0x0000f2000a007a0c */ /* 0x000fe40003f26270 */
[----:B------:R-:W-:-:S04]  /*117b0*/  @!P2 LEA R8, P3, R11, R0, 0x2 ;  /* 0x000000000b08a211 */ /* 0x000fc800078610ff */
[----:B------:R-:W-:Y:S02]  /*117c0*/  @!P2 LEA.HI.X R9, R11, R4, R13, 0x2, P3 ;  /* 0x000000040b09a211 */ /* 0x000fe400018f140d */
[C---:B------:R-:W-:Y:S02]  /*117d0*/  IADD3 R13, R248.reuse, 0xc8, RZ ;  /* 0x000000c8f80d7810 */ /* 0x040fe40007ffe0ff */
[----:B------:R-:W-:Y:S02]  /*117e0*/  IADD3 R11, R248, 0xd0, RZ ;  /* 0x000000d0f80b7810 */ /* 0x000fe40007ffe0ff */
[----:B--2---:R-:W-:-:S04]  /*117f0*/  @!P6 LEA R2, P4, R15, R0, 0x2 ;  /* 0x000000000f02e211 */ /* 0x004fc800078810ff */
[----:B------:R-:W-:Y:S02]  /*11800*/  @!P6 LEA.HI.X R3, R15, R4, R17, 0x2, P4 ;  /* 0x000000040f03e211 */ /* 0x000fe400020f1411 */
[C---:B------:R-:W-:Y:S02]  /*11810*/  IADD3 R17, R248.reuse, 0xb0, RZ ;  /* 0x000000b0f8117810 */ /* 0x040fe40007ffe0ff */
[----:B------:R-:W-:Y:S01]  /*11820*/  IADD3 R15, R248, 0xb8, RZ ;  /* 0x000000b8f80f7810 */ /* 0x000fe20007ffe0ff */
[----:B------:R2:W-:Y:S01]  /*11830*/  @!P6 ST.E.64 [R2.64], R84 ;  /* 0x000000540200e985 */ /* 0x0005e2000c101b06 */
[----:B------:R-:W-:Y:S02]  /*11840*/  ISETP.GE.AND P6, PT, R14, c[0x0][0x3c8], PT ;  /* 0x0000f2000e007a0c */ /* 0x000fe40003fc6270 */
[----:B------:R-:W-:Y:S01]  /*11850*/  ISETP.GE.AND P4, PT, R13, c[0x0][0x3c8], PT ;  /* 0x0000f2000d007a0c */ /* 0x000fe20003f86270 */
[----:B------:R5:W-:Y:S01]  /*11860*/  @!P2 ST.E.64 [R8.64], R88 ;  /* 0x000000580800a985 */ /* 0x000be2000c101b06 */
[----:B----4-:R-:W-:-:S02]  /*11870*/  @!P5 LEA R6, P3, R16, R0, 0x2 ;  /* 0x000000001006d211 */ /* 0x010fc400078610ff */
[----:B------:R-:W-:Y:S02]  /*11880*/  SHF.R.S32.HI R17, RZ, 0x1f, R17 ;  /* 0x0000001fff117819 */ /* 0x000fe40000011411 */
[----:B------:R-:W-:Y:S02]  /*11890*/  SHF.R.S32.HI R15, RZ, 0x1f, R15 ;  /* 0x0000001fff0f7819 */ /* 0x000fe4000001140f */
[----:B------:R-:W-:Y:S02]  /*118a0*/  @!P5 LEA.HI.X R7, R16, R4, R17, 0x2, P3 ;  /* 0x000000041007d211 */ /* 0x000fe400018f1411 */
[----:B------:R-:W-:Y:S02]  /*118b0*/  ISETP.GE.AND P3, PT, R11, c[0x0][0x3c8], PT ;  /* 0x0000f2000b007a0c */ /* 0x000fe40003f66270 */
[C---:B------:R-:W-:Y:S01]  /*118c0*/  IADD3 R16, R248.reuse, 0xc0, RZ ;  /* 0x000000c0f8107810 */ /* 0x040fe20007ffe0ff */
[----:B------:R4:W-:Y:S01]  /*118d0*/  @!P5 ST.E.64 [R6.64], R92 ;  /* 0x0000005c0600d985 */ /* 0x0009e2000c101b06 */
[----:B------:R-:W-:-:S02]  /*118e0*/  IADD3 R17, R248, 0xe8, RZ ;  /* 0x000000e8f8117810 */ /* 0x000fc40007ffe0ff */
[----:B------:R-:W-:Y:S02]  /*118f0*/  SHF.R.S32.HI R16, RZ, 0x1f, R16 ;  /* 0x0000001fff107819 */ /* 0x000fe40000011410 */
[----:B--2---:R-:W-:-:S04]  /*11900*/  @!P1 LEA R2, P2, R10, R0, 0x2 ;  /* 0x000000000a029211 */ /* 0x004fc800078410ff */
[----:B------:R-:W-:Y:S02]  /*11910*/  @!P1 LEA.HI.X R3, R10, R4, R15, 0x2, P2 ;  /* 0x000000040a039211 */ /* 0x000fe400010f140f */
[----:B------:R-:W-:Y:S02]  /*11920*/  IADD3 R15, R248, 0xc8, RZ ;  /* 0x000000c8f80f7810 */ /* 0x000fe40007ffe0ff */
[----:B-----5:R-:W-:Y:S01]  /*11930*/  @!P6 LEA R8, P2, R14, R0, 0x2 ;  /* 0x000000000e08e211 */ /* 0x020fe200078410ff */
[----:B------:R2:W-:Y:S01]  /*11940*/  @!P1 ST.E.64 [R2.64], R96 ;  /* 0x0000006002009985 */ /* 0x0005e2000c101b06 */
[----:B------:R-:W-:Y:S02]  /*11950*/  SHF.R.S32.HI R15, RZ, 0x1f, R15 ;  /* 0x0000001fff0f7819 */ /* 0x000fe4000001140f */
[----:B------:R-:W-:Y:S02]  /*11960*/  IADD3 R10, R248, 0xd8, RZ ;  /* 0x000000d8f80a7810 */ /* 0x000fe40007ffe0ff */
[----:B------:R-:W-:-:S02]  /*11970*/  @!P6 LEA.HI.X R9, R14, R4, R16, 0x2, P2 ;  /* 0x000000040e09e211 */ /* 0x000fc400010f1410 */
[----:B------:R-:W-:Y:S02]  /*11980*/  ISETP.GE.AND P1, PT, R10, c[0x0][0x3c8], PT ;  /* 0x0000f2000a007a0c */ /* 0x000fe40003f26270 */
[----:B------:R-:W-:Y:S01]  /*11990*/  IADD3 R14, R248, 0xe0, RZ ;  /* 0x000000e0f80e7810 */ /* 0x000fe20007ffe0ff */
[----:B------:R-:W-:Y:S01]  /*119a0*/  @!P6 ST.E.64 [R8.64], R134 ;  /* 0x000000860800e985 */ /* 0x000fe2000c101b06 */
[----:B----4-:R-:W-:Y:S02]  /*119b0*/  @!P3 LEA R6, P2, R11, R0, 0x2 ;  /* 0x000000000b06b211 */ /* 0x010fe400078410ff */
        /* <DEDUP_REMOVED lines=19> */
[----:B------:R-:W-:-:S03]  /*11af0*/  @!P6 LEA R10, P2, R14, R0, 0x2 ;  /* 0x000000000e0ae211 */ /* 0x000fc600078410ff */
[----:B------:R2:W-:Y:S01]  /*11b00*/  @!P1 ST.E.64 [R2.64], R108 ;  /* 0x0000006c02009985 */ /* 0x0005e2000c101b06 */
[----:B------:R-:W-:Y:S02]  /*11b10*/  @!P6 LEA.HI.X R11, R14, R4, R16, 0x2, P2 ;  /* 0x000000040e0be211 */ /* 0x000fe400010f1410 */
[-C--:B------:R-:W-:Y:S02]  /*11b20*/  @!P5 LEA R8, P1, R17, R0.reuse, 0x2 ;  /* 0x000000001108d211 */ /* 0x080fe400078210ff */
[C---:B------:R-:W-:Y:S01]  /*11b30*/  IADD3 R16, R248.reuse, 0xf0, RZ ;  /* 0x000000f0f8107810 */ /* 0x040fe20007ffe0ff */
[----:B------:R1:W-:Y:S01]  /*11b40*/  @!P6 ST.E.64 [R10.64], R148 ;  /* 0x000000940a00e985 */ /* 0x0003e2000c101b06 */
[----:B------:R-:W-:Y:S02]  /*11b50*/  IADD3 R14, R248, 0xf8, RZ ;  /* 0x000000f8f80e7810 */ /* 0x000fe40007ffe0ff */
[----:B----4-:R-:W-:Y:S02]  /*11b60*/  @!P4 LEA R6, P2, R15, R0, 0x2 ;  /* 0x000000000f06c211 */ /* 0x010fe400078410ff */
[----:B------:R-:W-:-:S02]  /*11b70*/  SHF.R.S32.HI R16, RZ, 0x1f, R16 ;  /* 0x0000001fff107819 */ /* 0x000fc40000011410 */
        /* <DEDUP_REMOVED lines=8> */
.L_x_2839:
[----:B------:R-:W-:Y:S05]  /*11c00*/  BSYNC B0 ;  /* 0x0000000000007941 */ /* 0x000fea0003800000 */
.L_x_2838:
[----:B------:R-:W-:Y:S05]  /*11c10*/  BRA.DIV ~URZ, `(.L_x_2840) ;  /* 0x000052127f007947 */ /* 0x000fea000b800000 */
[----:B--2---:R2:W1:Y:S04]  /*11c20*/  SHFL.IDX PT, R4, R5, 0x1, 0x1c1f ;  /* 0x003c1f0005047f89 */ /* 0x00446800000e0000 */
[----:B----4-:R2:W4:Y:S02]  /*11c30*/  SHFL.IDX PT, R0, R12, 0x1, 0x1c1f ;  /* 0x003c1f000c007f89 */ /* 0x01052400000e0000 */
.L_x_2912:
[----:B------:R-:W-:Y:S05]  /*11c40*/  @P0 BRA `(.L_x_2835) ;  /* 0x00001c0000000947 */ /* 0x000fea0003800000 */
[C---:B-1----:R-:W-:Y:S02]  /*11c50*/  IADD3 R11, R248.reuse, 0x8, RZ ;  /* 0x00000008f80b7810 */ /* 0x042fe40007ffe0ff */
[C---:B------:R-:W-:Y:S02]  /*11c60*/  ISETP.GE.AND P0, PT, R248.reuse, c[0x0][0x3c8], PT ;  /* 0x0000f200f8007a0c */ /* 0x040fe40003f06270 */
[----:B------:R-:W-:Y:S02]  /*11c70*/  ISETP.GE.AND P5, PT, R11, c[0x0][0x3c8], PT ;  /* 0x0000f2000b007a0c */ /* 0x000fe40003fa6270 */
[----:B------:R-:W-:-:S02]  /*11c80*/  IADD3 R13, R248, 0x10, RZ ;  /* 0x00000010f80d7810 */ /* 0x000fc40007ffe0ff */
[C---:B------:R-:W-:Y:S02]  /*11c90*/  IADD3 R15, R248.reuse, 0x8, RZ ;  /* 0x00000008f80f7810 */ /* 0x040fe40007ffe0ff */
[----:B------:R-:W-:Y:S02]  /*11ca0*/  ISETP.GE.AND P4, PT, R13, c[0x0][0x3c8], PT ;  /* 0x0000f2000d007a0c */ /* 0x000fe40003f86270 */
[----:B------:R-:W-:Y:S02]  /*11cb0*/  IADD3 R10, R248, 0x18, RZ ;  /* 0x00000018f80a7810 */ /* 0x000fe40007ffe0ff */
[----:B------:R-:W-:Y:S01]  /*11cc0*/  SHF.R.S32.HI R15, RZ, 0x1f, R15 ;  /* 0x0000001fff0f7819 */ /* 0x000fe2000001140f */
[----:B----4-:R-:W-:Y:S01]  /*11cd0*/  @!P0 IMAD.MOV.U32 R2, RZ, RZ, R0 ;  /* 0x000000ffff028224 */ /* 0x010fe200078e0000 */
[----:B------:R-:W-:Y:S01]  /*11ce0*/  ISETP.GE.AND P3, PT, R10, c[0x0][0x3c8], PT ;  /* 0x0000f2000a007a0c */ /* 0x000fe20003f66270 */
[----:B------:R-:W-:Y:S01]  /*11cf0*/  @!P0 IMAD.MOV.U32 R3, RZ, RZ, R4 ;  /* 0x000000ffff038224 */ /* 0x000fe200078e0004 */
[----:B------:R-:W-:-:S02]  /*11d00*/  @!P5 LEA R8, P6, R11, R0, 0x2 ;  /* 0x000000000b08d211 */ /* 0x000fc400078c10ff */
[C---:B--23--:R-:W-:Y:S01]  /*11d10*/  IADD3 R12, R248.reuse, 0x20, RZ ;  /* 0x00000020f80c7810 */ /* 0x04cfe20007ffe0ff */
[C---:B------:R-:W-:Y:S01]  /*11d20*/  @!P0 IMAD.WIDE R2, R248.reuse, 0x4, R2 ;  /* 0x00000004f8028825 */ /* 0x040fe200078e0202 */
[----:B------:R-:W-:Y:S02]  /*11d30*/  @!P5 LEA.HI.X R9, R11, R4, R15, 0x2, P6 ;  /* 0x000000040b09d211 */ /* 0x000fe400030f140f */
[----:B------:R-:W-:Y:S02]  /*11d40*/  IADD3 R15, R248, 0x10, RZ ;  /* 0x00000010f80f7810 */ /* 0x000fe40007ffe0ff */
[----:B------:R-:W-:Y:S01]  /*11d50*/  ISETP.GE.AND P2, PT, R12, c[0x0][0x3c8], PT ;  /* 0x0000f2000c007a0c */ /* 0x000fe20003f46270 */
[----:B------:R1:W-:Y:S01]  /*11d60*/  @!P0 ST.E.64 [R2.64], R116 ;  /* 0x0000007402008985 */ /* 0x0003e2000c101b06 */
[----:B------:R-:W-:Y:S02]  /*11d70*/  @!P4 LEA R6, P0, R13, R0, 0x2 ;  /* 0x000000000d06c211 */ /* 0x000fe400078010ff */
[----:B------:R-:W-:Y:S01]  /*11d80*/  SHF.R.S32.HI R15, RZ, 0x1f, R15 ;  /* 0x0000001fff0f7819 */ /* 0x000fe2000001140f */
[----:B------:R2:W-:Y:S01]  /*11d90*/  @!P5 ST.E.64 [R8.64], R152 ;  /* 0x000000980800d985 */ /* 0x0005e2000c101b06 */
[----:B------:R-:W-:-:S02]  /*11da0*/  IADD3 R14, R248, 0x28, RZ ;  /* 0x00000028f80e7810 */ /* 0x000fc40007ffe0ff */
[----:B------:R-:W-:Y:S02]  /*11db0*/  IADD3 R11, R248, 0x18, RZ ;  /* 0x00000018f80b7810 */ /* 0x000fe40007ffe0ff */
[----:B------:R-:W-:Y:S02]  /*11dc0*/  @!P4 LEA.HI.X R7, R13, R4, R15, 0x2, P0 ;  /* 0x000000040d07c211 */ /* 0x000fe400000f140f */
[----:B------:R-:W-:Y:S02]  /*11dd0*/  ISETP.GE.AND P1, PT, R14, c[0x0][0x3c8], PT ;  /* 0x0000f2000e007a0c */ /* 0x000fe40003f26270 */
[C---:B------:R-:W-:Y:S01]  /*11de0*/  IADD3 R5, R248.reuse, 0x30, RZ ;  /* 0x00000030f8057810 */ /* 0x040fe20007ffe0ff */
[----:B------:R3:W-:Y:S01]  /*11df0*/  @!P4 ST.E.64 [R6.64], R128 ;  /* 0x000000800600c985 */ /* 0x0007e2000c101b06 */
[----:B------:R-:W-:Y:S02]  /*11e00*/  SHF.R.S32.HI R11, RZ, 0x1f, R11 ;  /* 0x0000001fff0b7819 */ /* 0x000fe4000001140b */
[----:B------:R-:W-:-:S02]  /*11e10*/  IADD3 R15, R248, 0x20, RZ ;  /* 0x00000020f80f7810 */ /* 0x000fc40007ffe0ff */
[----:B------:R-:W-:Y:S02]  /*11e20*/  ISETP.GE.AND P0, PT, R5, c[0x0][0x3c8], PT ;  /* 0x0000f20005007a0c */ /* 0x000fe40003f06270 */
[----:B------:R-:W-:Y:S02]  /*11e30*/  SHF.R.S32.HI R15, RZ, 0x1f, R15 ;  /* 0x0000001fff0f7819 */ /* 0x000fe4000001140f */
[C---:B------:R-:W-:Y:S02]  /*11e40*/  IADD3 R13, R248.reuse, 0x40, RZ ;  /* 0x00000040f80d7810 */ /* 0x040fe40007ffe0ff */
[----:B------:R-:W-:Y:S02]  /*11e50*/  IADD3 R16, R248, 0xb0, RZ ;  /* 0x000000b0f8107810 */ /* 0x000fe40007ffe0ff */
[----:B-1----:R-:W-:Y:S02]  /*11e60*/  @!P3 LEA R2, P6, R10, R0, 0x2 ;  /* 0x000000000a02b211 */ /* 0x002fe400078c10ff */
[----:B------:R-:W-:-:S02]  /*11e70*/  SHF.R.S32.HI R16, RZ, 0x1f, R16 ;  /* 0x0000001fff107819 */ /* 0x000fc40000011410 */
[----:B------:R-:W-:Y:S02]  /*11e80*/  @!P3 LEA.HI.X R3, R10, R4, R11, 0x2, P6 ;  /* 0x000000040a03b211 */ /* 0x000fe400030f140b */
[----:B--2---:R-:W-:Y:S02]  /*11e90*/  @!P2 LEA R8, P4, R12, R0, 0x2 ;  /* 0x000000000c08a211 */ /* 0x004fe400078810ff */
[----:B------:R-:W-:Y:S01]  /*11ea0*/  IADD3 R11, R248, 0x38, RZ ;  /* 0x00000038f80b7810 */ /* 0x000fe20007ffe0ff */
[----:B------:R1:W-:Y:S01]  /*11eb0*/  @!P3 ST.E.64 [R2.64], R120 ;  /* 0x000000780200b985 */ /* 0x0003e2000c101b06 */
[----:B------:R-:W-:Y:S02]  /*11ec0*/  @!P2 LEA.HI.X R9, R12, R4, R15, 0x2, P4 ;  /* 0x000000040c09a211 */ /* 0x000fe400020f140f */
[----:B------:R-:W-:Y:S02]  /*11ed0*/  ISETP.GE.AND P5, PT, R11, c[0x0][0x3c8], PT ;  /* 0x0000f2000b007a0c */ /* 0x000fe40003fa6270 */
[----:B------:R-:W-:Y:S01]  /*11ee0*/  IADD3 R15, R248, 0x28, RZ ;  /* 0x00000028f80f7810 */ /* 0x000fe20007ffe0ff */
[----:B------:R2:W-:Y:S01]  /*11ef0*/  @!P2 ST.E.64 [R8.64], R150 ;  /* 0x000000960800a985 */ /* 0x0005e2000c101b06 */
[----:B---3--:R-:W-:-:S02]  /*11f00*/  @!P1 LEA R6, P3, R14, R0, 0x2 ;  /* 0x000000000e069211 */ /* 0x008fc400078610ff */
[----:B------:R-:W-:Y:S02]  /*11f10*/  SHF.R.S32.HI R15, RZ, 0x1f, R15 ;  /* 0x0000001fff0f7819 */ /* 0x000fe4000001140f */
[----:B------:R-:W-:Y:S02]  /*11f20*/  IADD3 R12, R248, 0x30, RZ ;  /* 0x00000030f80c7810 */ /* 0x000fe40007ffe0ff */
[----:B------:R-:W-:Y:S02]  /*11f30*/  @!P1 LEA.HI.X R7, R14, R4, R15, 0x2, P3 ;  /* 0x000000040e079211 */ /* 0x000fe400018f140f */
[----:B------:R-:W-:Y:S02]  /*11f40*/  SHF.R.S32.HI R12, RZ, 0x1f, R12 ;  /* 0x0000001fff0c7819 */ /* 0x000fe4000001140c */
[----:B------:R-:W-:Y:S01]  /*11f50*/  IADD3 R10, R248, 0x48, RZ ;  /* 0x00000048f80a7810 */ /* 0x000fe20007ffe0ff */
[----:B------:R3:W-:Y:S01]  /*11f60*/  @!P1 ST.E.64 [R6.64], R140 ;  /* 0x0000008c06009985 */ /* 0x0007e2000c101b06 */
[----:B------:R-:W-:-:S02]  /*11f70*/  ISETP.GE.AND P4, PT, R13, c[0x0][0x3c8], PT ;  /* 0x0000f2000d007a0c */ /* 0x000fc40003f86270 */
[----:B------:R-:W-:Y:S02]  /*11f80*/  IADD3 R15, R248, 0x38, RZ ;  /* 0x00000038f80f7810 */ /* 0x000fe40007ffe0ff */
[----:B------:R-:W-:Y:S02]  /*11f90*/  ISETP.GE.AND P3, PT, R10, c[0x0][0x3c8], PT ;  /* 0x0000f2000a007a0c */ /* 0x000fe40003f66270 */
[----:B------:R-:W-:Y:S02]  /*11fa0*/  SHF.R.S32.HI R15, RZ, 0x1f, R15 ;  /* 0x0000001fff0f7819 */ /* 0x000fe4000001140f */
[----:B------:R-:W-:Y:S02]  /*11fb0*/  IADD3 R14, R248, 0x58, RZ ;  /* 0x00000058f80e7810 */ /* 0x000fe40007ffe0ff */
[----:B-1----:R-:W-:Y:S02]  /*11fc0*/  @!P0 LEA R2, P6, R5, R0, 0x2 ;  /* 0x0000000005028211 */ /* 0x002fe400078c10ff */
[----:B------:R-:W-:-:S02]  /*11fd0*/  ISETP.GE.AND P1, PT, R14, c[0x0][0x3c8], PT ;  /* 0x0000f2000e007a0c */ /* 0x000fc40003f26270 */
[----:B------:R-:W-:Y:S02]  /*11fe0*/  @!P0 LEA.HI.X R3, R5, R4, R12, 0x2, P6 ;  /* 0x0000000405038211 */ /* 0x000fe400030f140c */
[C---:B--2---:R-:W-:Y:S02]  /*11ff0*/  @!P5 LEA R8, P6, R11.reuse, R0, 0x2 ;  /* 0x000000000b08d211 */ /* 0x044fe400078c10ff */
[----:B------:R-:W-:Y:S01]  /*12000*/  IADD3 R12, R248, 0x50, RZ ;  /* 0x00000050f80c7810 */ /* 0x000fe20007ffe0ff */
[----:B------:R1:W-:Y:S01]  /*12010*/  @!P0 ST.E.64 [R2.64], R124 ;  /* 0x0000007c02008985 */ /* 0x0003e2000c101b06 */
[----:B------:R-:W-:Y:S02]  /*12020*/  @!P5 LEA.HI.X R9, R11, R4, R15, 0x2, P6 ;  /* 0x000000040b09d211 */ /* 0x000fe400030f140f */
[----:B------:R-:W-:Y:S02]  /*12030*/  ISETP.GE.AND P2, PT, R12, c[0x0][0x3c8], PT ;  /* 0x0000f2000c007a0c */ /* 0x000fe40003f46270 */
[C---:B------:R-:W-:Y:S01]  /*12040*/  IADD3 R15, R248.reuse, 0x40, RZ ;  /* 0x00000040f80f7810 */ /* 0x040fe20007ffe0ff */
[----:B------:R2:W-:Y:S01]  /*12050*/  @!P5 ST.E.64 [R8.64], R146 ;  /* 0x000000920800d985 */ /* 0x0005e2000c101b06 */
[----:B------:R-:W-:-:S02]  /*12060*/  IADD3 R11, R248, 0x48, RZ ;  /* 0x00000048f80b7810 */ /* 0x000fc40007ffe0ff */
[C---:B---3--:R-:W-:Y:S02]  /*12070*/  @!P4 LEA R6, P0, R13.reuse, R0, 0x2 ;  /* 0x000000000d06c211 */ /* 0x048fe400078010ff */
[----:B------:R-:W-:Y:S02]  /*12080*/  SHF.R.S32.HI R15, RZ, 0x1f, R15 ;  /* 0x0000001fff0f7819 */ /* 0x000fe4000001140f */
[----:B------:R-:W-:Y:S02]  /*12090*/  SHF.R.S32.HI R11, RZ, 0x1f, R11 ;  /* 0x0000001fff0b7819 */ /* 0x000fe4000001140b */
[----:B------:R-:W-:Y:S02]  /*120a0*/  @!P4 LEA.HI.X R7, R13, R4, R15, 0x2, P0 ;  /* 0x000000040d07c211 */ /* 0x000fe400000f140f */
[C---:B------:R-:W-:Y:S02]  /*120b0*/  IADD3 R15, R248.reuse, 0x50, RZ ;  /* 0x00000050f80f7810 */ /* 0x040fe40007ffe0ff */
[----:B------:R-:W-:Y:S01]  /*120c0*/  IADD3 R5, R248, 0x60, RZ ;  /* 0x00000060f8057810 */ /* 0x000fe20007ffe0ff */
[----:B------:R3:W-:Y:S01]  /*120d0*/  @!P4 ST.E.64 [R6.64], R138 ;  /* 0x0000008a0600c985 */ /* 0x0007e2000c101b06 */
[----:B------:R-:W-:-:S02]  /*120e0*/  SHF.R.S32.HI R15, RZ, 0x1f, R15 ;  /* 0x0000001fff0f7819 */ /* 0x000fc4000001140f */
[----:B------:R-:W-:Y:S02]  /*120f0*/  ISETP.GE.AND P0, PT, R5, c[0x0][0x3c8], PT ;  /* 0x0000f20005007a0c */ /* 0x000fe40003f06270 */
[----:B------:R-:W-:Y:S02]  /*12100*/  IADD3 R13, R248, 0x70, RZ ;  /* 0x00000070f80d7810 */ /* 0x000fe40007ffe0ff */
[C---:B-1----:R-:W-:Y:S02]  /*12110*/  @!P3 LEA R2, P6, R10.reuse, R0, 0x2 ;  /* 0x000000000a02b211 */ /* 0x042fe400078c10ff */
[----:B------:R-:W-:Y:S02]  /*12120*/  ISETP.GE.AND P4, PT, R13, c[0x0][0x3c8], PT ;  /* 0x0000f2000d007a0c */ /* 0x000fe40003f86270 */
[----:B------:R-:W-:Y:S02]  /*12130*/  @!P3 LEA.HI.X R3, R10, R4, R11, 0x2, P6 ;  /* 0x000000040a03b211 */ /* 0x000fe400030f140b */
[----:B--2---:R-:W-:-:S02]  /*12140*/  @!P2 LEA R8, P6, R12, R0, 0x2 ;  /* 0x000000000c08a211 */ /* 0x004fc400078c10ff */
[----:B------:R-:W-:Y:S01]  /*12150*/  IADD3 R11, R248, 0x68, RZ ;  /* 0x00000068f80b7810 */ /* 0x000fe20007ffe0ff */
[----:B------:R1:W-:Y:S01]  /*12160*/  @!P3 ST.E.64 [R2.64], R42 ;  /* 0x0000002a0200b985 */ /* 0x0003e2000c101b06 */
[----:B------:R-:W-:Y:S02]  /*12170*/  @!P2 LEA.HI.X R9, R12, R4, R15, 0x2, P6 ;  /* 0x000000040c09a211 */ /* 0x000fe400030f140f */
[C---:B------:R-:W-:Y:S02]  /*12180*/  IADD3 R15, R248.reuse, 0x58, RZ ;  /* 0x00000058f80f7810 */ /* 0x040fe40007ffe0ff */
[----:B------:R-:W-:Y:S01]  /*12190*/  ISETP.GE.AND P5, PT, R11, c[0x0][0x3c8], PT ;  /* 0x0000f2000b007a0c */ /* 0x000fe20003fa6270 */
[----:B------:R2:W-:Y:S01]  /*121a0*/  @!P2 ST.E.64 [R8.64], R154 ;  /* 0x0000009a0800a985 */ /* 0x0005e2000c101b06 */
[----:B------:R-:W-:Y:S02]  /*121b0*/  SHF.R.S32.HI R15, RZ, 0x1f, R15 ;  /* 0x0000001fff0f7819 */ /* 0x000fe4000001140f */
[----:B------:R-:W-:-:S02]  /*121c0*/  IADD3 R12, R248, 0x60, RZ ;  /* 0x00000060f80c7810 */ /* 0x000fc40007ffe0ff */
[----:B---3--:R-:W-:Y:S02]  /*121d0*/  @!P1 LEA R6, P3, R14, R0, 0x2 ;  /* 0x000000000e069211 */ /* 0x008fe400078610ff */
[----:B------:R-:W-:Y:S02]  /*121e0*/  IADD3 R10, R248, 0x78, RZ ;  /* 0x00000078f80a7810 */ /* 0x000fe40007ffe0ff */
[----:B------:R-:W-:Y:S02]  /*121f0*/  @!P1 LEA.HI.X R7, R14, R4, R15, 0x2, P3 ;  /* 0x000000040e079211 */ /* 0x000fe400018f140f */
[----:B------:R-:W-:Y:S02]  /*12200*/  SHF.R.S32.HI R12, RZ, 0x1f, R12 ;  /* 0x0000001fff0c7819 */ /* 0x000fe4000001140c */
[----:B------:R-:W-:Y:S01]  /*12210*/  IADD3 R15, R248, 0x68, RZ ;  /* 0x00000068f80f7810 */ /* 0x000fe20007ffe0ff */
[----:B------:R3:W-:Y:S01]  /*12220*/  @!P1 ST.E.64 [R6.64], R142 ;  /* 0x0000008e06009985 */ /* 0x0007e2000c101b06 */
[----:B------:R-:W-:-:S02]  /*12230*/  ISETP.GE.AND P3, PT, R10, c[0x0][0x3c8], PT ;  /* 0x0000f2000a007a0c */ /* 0x000fc40003f66270 */
[----:B------:R-:W-:Y:S02]  /*12240*/  SHF.R.S32.HI R15, RZ, 0x1f, R15 ;  /* 0x0000001fff0f7819 */ /* 0x000fe4000001140f */
[----:B------:R-:W-:Y:S02]  /*12250*/  IADD3 R14, R248, 0x88, RZ ;  /* 0x00000088f80e7810 */ /* 0x000fe40007ffe0ff */
[----:B-1----:R-:W-:-:S04]  /*12260*/  @!P0 LEA R2, P6, R5, R0, 0x2 ;  /* 0x0000000005028211 */ /* 0x002fc800078c10ff */
        /* <DEDUP_REMOVED lines=10> */
[C---:B---3--:R-:W-:Y:S02]  /*12310*/  @!P4 LEA R6, P0, R13.reuse, R0, 0x2 ;  /* 0x000000000d06c211 */ /* 0x048fe400078010ff */
[----:B------:R-:W-:Y:S02]  /*12320*/  SHF.R.S32.HI R11, RZ, 0x1f, R11 ;  /* 0x0000001fff0b7819 */ /* 0x000fe4000001140b */
[----:B------:R-:W-:Y:S02]  /*12330*/  @!P4 LEA.HI.X R7, R13, R4, R15, 0x2, P0 ;  /* 0x000000040d07c211 */ /* 0x000fe400000f140f */
[----:B------:R-:W-:Y:S02]  /*12340*/  IADD3 R5, R248, 0x90, RZ ;  /* 0x00000090f8057810 */ /* 0x000fe40007ffe0ff */
[----:B------:R-:W-:Y:S01]  /*12350*/  ISETP.GE.AND P1, PT, R14, c[0x0][0x3c8], PT ;  /* 0x0000f2000e007a0c */ /* 0x000fe20003f26270 */
[----:B------:R3:W-:Y:S01]  /*12360*/  @!P4 ST.E.64 [R6.64], R144 ;  /* 0x000000900600c985 */ /* 0x0007e2000c101b06 */
[----:B------:R-:W-:-:S02]  /*12370*/  IADD3 R15, R248, 0x80, RZ ;  /* 0x00000080f80f7810 */ /* 0x000fc40007ffe0ff */
[----:B------:R-:W-:Y:S02]  /*12380*/  ISETP.GE.AND P0, PT, R5, c[0x0][0x3c8], PT ;  /* 0x0000f20005007a0c */ /* 0x000fe40003f06270 */
[----:B------:R-:W-:Y:S02]  /*12390*/  SHF.R.S32.HI R15, RZ, 0x1f, R15 ;  /* 0x0000001fff0f7819 */ /* 0x000fe4000001140f */
[----:B------:R-:W-:Y:S02]  /*123a0*/  IADD3 R13, R248, 0xa0, RZ ;  /* 0x000000a0f80d7810 */ /* 0x000fe40007ffe0ff */
[C---:B-1----:R-:W-:Y:S02]  /*123b0*/  @!P3 LEA R2, P6, R10.reuse, R0, 0x2 ;  /* 0x000000000a02b211 */ /* 0x042fe400078c10ff */
[----:B------:R-:W-:Y:S02]  /*123c0*/  ISETP.GE.AND P4, PT, R13, c[0x0][0x3c8], PT ;  /* 0x0000f2000d007a0c */ /* 0x000fe40003f86270 */
[----:B------:R-:W-:-:S02]  /*123d0*/  @!P3 LEA.HI.X R3, R10, R4, R11, 0x2, P6 ;  /* 0x000000040a03b211 */ /* 0x000fc400030f140b */
[----:B--2---:R-:W-:Y:S02]  /*123e0*/  @!P2 LEA R8, P6, R12, R0, 0x2 ;  /* 0x000000000c08a211 */ /* 0x004fe400078c10ff */
        /* <DEDUP_REMOVED lines=17> */
[----:B-1----:R-:W-:Y:S02]  /*12500*/  @!P0 LEA R2, P6, R5, R0, 0x2 ;  /* 0x0000000005028211 */ /* 0x002fe400078c10ff */
[----:B------:R-:W-:Y:S02]  /*12510*/  ISETP.GE.AND P2, PT, R15, c[0x0][0x3c8], PT ;  /* 0x0000f2000f007a0c */ /* 0x000fe40003f46270 */
[----:B------:R-:W-:Y:S02]  /*12520*/  @!P0 LEA.HI.X R3, R5, R4, R12, 0x2, P6 ;  /* 0x0000000405038211 */ /* 0x000fe400030f140c */
[----:B--2---:R-:W-:-:S02]  /*12530*/  @!P5 LEA R8, P6, R11, R0, 0x2 ;  /* 0x000000000b08d211 */ /* 0x004fc400078c10ff */
[C---:B------:R-:W-:Y:S01]  /*12540*/  IADD3 R12, R248.reuse, 0xb8, RZ ;  /* 0x000000b8f80c7810 */ /* 0x040fe20007ffe0ff */
[----:B------:R1:W-:Y:S01]  /*12550*/  @!P0 ST.E.64 [R2.64], R54 ;  /* 0x0000003602008985 */ /* 0x0003e2000c101b06 */
[----:B------:R-:W-:Y:S02]  /*12560*/  @!P5 LEA.HI.X R9, R11, R4, R14, 0x2, P6 ;  /* 0x000000040b09d211 */ /* 0x000fe400030f140e */
[C---:B------:R-:W-:Y:S02]  /*12570*/  IADD3 R14, R248.reuse, 0xa0, RZ ;  /* 0x000000a0f80e7810 */ /* 0x040fe40007ffe0ff */
[----:B------:R-:W-:Y:S01]  /*12580*/  IADD3 R5, R248, 0xc0, RZ ;  /* 0x000000c0f8057810 */ /* 0x000fe20007ffe0ff */
[----:B------:R2:W-:Y:S01]  /*12590*/  @!P5 ST.E.64 [R8.64], R160 ;  /* 0x000000a00800d985 */ /* 0x0005e2000c101b06 */
[----:B------:R-:W-:Y:S02]  /*125a0*/  SHF.R.S32.HI R14, RZ, 0x1f, R14 ;  /* 0x0000001fff0e7819 */ /* 0x000fe4000001140e */
[----:B------:R-:W-:-:S02]  /*125b0*/  ISETP.GE.AND P1, PT, R12, c[0x0][0x3c8], PT ;  /* 0x0000f2000c007a0c */ /* 0x000fc40003f26270 */
[C---:B---3--:R-:W-:Y:S02]  /*125c0*/  @!P4 LEA R6, P0, R13.reuse, R0, 0x2 ;  /* 0x000000000d06c211 */ /* 0x048fe400078010ff */
[C---:B------:R-:W-:Y:S02]  /*125d0*/  IADD3 R11, R248.reuse, 0xa8, RZ ;  /* 0x000000a8f80b7810 */ /* 0x040fe40007ffe0ff */
[----:B------:R-:W-:Y:S02]  /*125e0*/  @!P4 LEA.HI.X R7, R13, R4, R14, 0x2, P0 ;  /* 0x000000040d07c211 */ /* 0x000fe400000f140e */
[----:B------:R-:W-:Y:S02]  /*125f0*/  ISETP.GE.AND P0, PT, R5, c[0x0][0x3c8], PT ;  /* 0x0000f20005007a0c */ /* 0x000fe40003f06270 */
[----:B------:R-:W-:Y:S01]  /*12600*/  SHF.R.S32.HI R11, RZ, 0x1f, R11 ;  /* 0x0000001fff0b7819 */ /* 0x000fe2000001140b */
[----:B------:R3:W-:Y:S01]  /*12610*/  @!P4 ST.E.64 [R6.64], R74 ;  /* 0x0000004a0600c985 */ /* 0x0007e2000c101b06 */
[----:B------:R-:W-:-:S02]  /*12620*/  IADD3 R14, R248, 0xc8, RZ ;  /* 0x000000c8f80e7810 */ /* 0x000fc40007ffe0ff */
[----:B------:R-:W-:Y:S02]  /*12630*/  IADD3 R13, R248, 0xb8, RZ ;  /* 0x000000b8f80d7810 */ /* 0x000fe40007ffe0ff */
[----:B------:R-:W-:Y:S02]  /*12640*/  ISETP.GE.AND P4, PT, R14, c[0x0][0x3c8], PT ;  /* 0x0000f2000e007a0c */ /* 0x000fe40003f86270 */
[----:B------:R-:W-:Y:S02]  /*12650*/  SHF.R.S32.HI R13, RZ, 0x1f, R13 ;  /* 0x0000001fff0d7819 */ /* 0x000fe4000001140d */
[----:B-1----:R-:W-:-:S04]  /*12660*/  @!P3 LEA R2, P6, R10, R0, 0x2 ;  /* 0x000000000a02b211 */ /* 0x002fc800078c10ff */
[----:B------:R-:W-:Y:S02]  /*12670*/  @!P3 LEA.HI.X R3, R10, R4, R11, 0x2, P6 ;  /* 0x000000040a03b211 */ /* 0x000fe400030f140b */
[C---:B------:R-:W-:Y:S02]  /*12680*/  IADD3 R11, R248.reuse, 0xc0, RZ ;  /* 0x000000c0f80b7810 */ /* 0x040fe40007ffe0ff */
[C---:B--2---:R-:W-:Y:S01]  /*12690*/  @!P2 LEA R8, P5, R15.reuse, R0, 0x2 ;  /* 0x000000000f08a211 */ /* 0x044fe200078a10ff */
[----:B------:R1:W-:Y:S01]  /*126a0*/  @!P3 ST.E.64 [R2.64], R58 ;  /* 0x0000003a0200b985 */ /* 0x0003e2000c101b06 */
[----:B------:R-:W-:Y:S02]  /*126b0*/  IADD3 R10, R248, 0xd0, RZ ;  /* 0x000000d0f80a7810 */ /* 0x000fe40007ffe0ff */
[----:B------:R-:W-:Y:S02]  /*126c0*/  SHF.R.S32.HI R11, RZ, 0x1f, R11 ;  /* 0x0000001fff0b7819 */ /* 0x000fe4000001140b */
[----:B------:R-:W-:-:S02]  /*126d0*/  @!P2 LEA.HI.X R9, R15, R4, R16, 0x2, P5 ;  /* 0x000000040f09a211 */ /* 0x000fc400028f1410 */
[----:B------:R-:W-:Y:S02]  /*126e0*/  ISETP.GE.AND P5, PT, R10, c[0x0][0x3c8], PT ;  /* 0x0000f2000a007a0c */ /* 0x000fe40003fa6270 */
[----:B------:R-:W-:Y:S01]  /*126f0*/  IADD3 R16, R248, 0xc8, RZ ;  /* 0x000000c8f8107810 */ /* 0x000fe20007ffe0ff */
[----:B------:R-:W-:Y:S01]  /*12700*/  @!P2 ST.E.64 [R8.64], R94 ;  /* 0x0000005e0800a985 */ /* 0x000fe2000c101b06 */
[C---:B---3--:R-:W-:Y:S02]  /*12710*/  @!P1 LEA R6, P6, R12.reuse, R0, 0x2 ;  /* 0x000000000c069211 */ /* 0x048fe400078c10ff */
[----:B------:R-:W-:Y:S02]  /*12720*/  SHF.R.S32.HI R16, RZ, 0x1f, R16 ;  /* 0x0000001fff107819 */ /* 0x000fe40000011410 */
[----:B------:R-:W-:Y:S02]  /*12730*/  @!P1 LEA.HI.X R7, R12, R4, R13, 0x2, P6 ;  /* 0x000000040c079211 */ /* 0x000fe400030f140d */
[----:B------:R-:W-:-:S02]  /*12740*/  IADD3 R12, R248, 0xd8, RZ ;  /* 0x000000d8f80c7810 */ /* 0x000fc40007ffe0ff */
[C---:B------:R-:W-:Y:S01]  /*12750*/  IADD3 R15, R248.reuse, 0xe0, RZ ;  /* 0x000000e0f80f7810 */ /* 0x040fe20007ffe0ff */
[----:B------:R2:W-:Y:S01]  /*12760*/  @!P1 ST.E.64 [R6.64], R78 ;  /* 0x0000004e06009985 */ /* 0x0005e2000c101b06 */
[----:B------:R-:W-:Y:S02]  /*12770*/  IADD3 R13, R248, 0xe8, RZ ;  /* 0x000000e8f80d7810 */ /* 0x000fe40007ffe0ff */
[----:B------:R-:W-:Y:S02]  /*12780*/  ISETP.GE.AND P2, PT, R15, c[0x0][0x3c8], PT ;  /* 0x0000f2000f007a0c */ /* 0x000fe40003f46270 */
[----:B------:R-:W-:Y:S02]  /*12790*/  ISETP.GE.AND P1, PT, R13, c[0x0][0x3c8], PT ;  /* 0x0000f2000d007a0c */ /* 0x000fe40003f26270 */
[----:B-1----:R-:W-:-:S04]  /*127a0*/  @!P0 LEA R2, P3, R5, R0, 0x2 ;  /* 0x0000000005028211 */ /* 0x002fc800078610ff */
[----:B------:R-:W-:Y:S02]  /*127b0*/  @!P0 LEA.HI.X R3, R5, R4, R11, 0x2, P3 ;  /* 0x0000000405038211 */ /* 0x000fe400018f140b */
[----:B------:R-:W-:Y:S02]  /*127c0*/  ISETP.GE.AND P3, PT, R12, c[0x0][0x3c8], PT ;  /* 0x0000f2000c007a0c */ /* 0x000fe40003f66270 */
[C---:B------:R-:W-:Y:S01]  /*127d0*/  IADD3 R11, R248.reuse, 0xd0, RZ ;  /* 0x000000d0f80b7810 */ /* 0x040fe20007ffe0ff */
[----:B------:R1:W-:Y:S01]  /*127e0*/  @!P0 ST.E.64 [R2.64], R62 ;  /* 0x0000003e02008985 */ /* 0x0003e2000c101b06 */
[----:B------:R-:W-:Y:S02]  /*127f0*/  IADD3 R5, R248, 0xf0, RZ ;  /* 0x000000f0f8057810 */ /* 0x000fe40007ffe0ff */
[----:B------:R-:W-:Y:S02]  /*12800*/  SHF.R.S32.HI R11, RZ, 0x1f, R11 ;  /* 0x0000001fff0b7819 */ /* 0x000fe4000001140b */
[----:B--2---:R-:W-:-:S04]  /*12810*/  @!P4 LEA R6, P0, R14, R0, 0x2 ;  /* 0x000000000e06c211 */ /* 0x004fc800078010ff */
[----:B------:R-:W-:Y:S02]  /*12820*/  @!P4 LEA.HI.X R7, R14, R4, R16, 0x2, P0 ;  /* 0x000000040e07c211 */ /* 0x000fe400000f1410 */
[C---:B------:R-:W-:Y:S02]  /*12830*/  IADD3 R14, R248.reuse, 0xd8, RZ ;  /* 0x000000d8f80e7810 */ /* 0x040fe40007ffe0ff */
[----:B------:R-:W-:Y:S01]  /*12840*/  ISETP.GE.AND P0, PT, R5, c[0x0][0x3c8], PT ;  /* 0x0000f20005007a0c */ /* 0x000fe20003f06270 */
[----:B------:R2:W-:Y:S01]  /*12850*/  @!P4 ST.E.64 [R6.64], R82 ;  /* 0x000000520600c985 */ /* 0x0005e2000c101b06 */
[----:B------:R-:W-:Y:S02]  /*12860*/  SHF.R.S32.HI R14, RZ, 0x1f, R14 ;  /* 0x0000001fff0e7819 */ /* 0x000fe4000001140e */
[----:B------:R-:W-:-:S04]  /*12870*/  IADD3 R16, R248, 0xe0, RZ ;  /* 0x000000e0f8107810 */ /* 0x000fc80007ffe0ff */
[----:B------:R-:W-:Y:S02]  /*12880*/  SHF.R.S32.HI R16, RZ, 0x1f, R16 ;  /* 0x0000001fff107819 */ /* 0x000fe40000011410 */
[----:B-1----:R-:W-:-:S04]  /*12890*/  @!P5 LEA R2, P6, R10, R0, 0x2 ;  /* 0x000000000a02d211 */ /* 0x002fc800078c10ff */
        /* <DEDUP_REMOVED lines=8> */
[----:B------:R-:W-:-:S02]  /*12920*/  SHF.R.S32.HI R14, RZ, 0x1f, R14 ;  /* 0x0000001fff0e7819 */ /* 0x000fc4000001140e */
[----:B------:R-:W-:Y:S02]  /*12930*/  SHF.R.S32.HI R12, RZ, 0x1f, R12 ;  /* 0x0000001fff0c7819 */ /* 0x000fe4000001140c */
[----:B--2---:R-:W-:Y:S02]  /*12940*/  @!P1 LEA R6, P5, R13, R0, 0x2 ;  /* 0x000000000d069211 */ /* 0x004fe400078a10ff */
[-C--:B------:R-:W-:Y:S02]  /*12950*/  @!P2 LEA.HI.X R9, R15, R4.reuse, R16, 0x2, P6 ;  /* 0x000000040f09a211 */ /* 0x080fe400030f1410 */
[----:B------:R-:W-:-:S03]  /*12960*/  @!P1 LEA.HI.X R7, R13, R4, R14, 0x2, P5 ;  /* 0x000000040d079211 */ /* 0x000fc600028f140e */
[----:B------:R3:W-:Y:S04]  /*12970*/  @!P2 ST.E.64 [R8.64], R98 ;  /* 0x000000620800a985 */ /* 0x0007e8000c101b06 */
[----:B------:R3:W-:Y:S01]  /*12980*/  @!P1 ST.E.64 [R6.64], R90 ;  /* 0x0000005a06009985 */ /* 0x0007e2000c101b06 */
[----:B-1----:R-:W-:-:S04]  /*12990*/  @!P0 LEA R2, P4, R5, R0, 0x2 ;  /* 0x0000000005028211 */ /* 0x002fc800078810ff */
[----:B------:R-:W-:Y:S02]  /*129a0*/  @!P0 LEA.HI.X R3, R5, R4, R12, 0x2, P4 ;  /* 0x0000000405038211 */ /* 0x000fe400020f140c */
[----:B------:R-:W-:-:S03]  /*129b0*/  IADD3 R5, R248, 0xf8, RZ ;  /* 0x000000f8f8057810 */ /* 0x000fc60007ffe0ff */
[----:B------:R3:W-:Y:S01]  /*129c0*/  @!P0 ST.E.64 [R2.64], R66 ;  /* 0x0000004202008985 */ /* 0x0007e2000c101b06 */
[----:B------:R-:W-:-:S13]  /*129d0*/  ISETP.GE.AND P0, PT, R5, c[0x0][0x3c8], PT ;  /* 0x0000f20005007a0c */ /* 0x000fda0003f06270 */
[----:B------:R-:W-:Y:S05]  /*129e0*/  @P0 BRA `(.L_x_2835) ;  /* 0x00000e6000000947 */ /* 0x000fea0003800000 */
[----:B------:R-:W-:Y:S02]  /*129f0*/  IADD3 R12, R248, 0xf8, RZ ;  /* 0x000000f8f80c7810 */ /* 0x000fe40007ffe0ff */
[----:B---3--:R-:W-:Y:S02]  /*12a00*/  LEA R2, P0, R5, R0, 0x2 ;  /* 0x0000000005027211 */ /* 0x008fe400078010ff */
[----:B------:R-:W-:-:S04]  /*12a10*/  SHF.R.S32.HI R12, RZ, 0x1f, R12 ;  /* 0x0000001fff0c7819 */ /* 0x000fc8000001140c */
[----:B------:R-:W-:-:S05]  /*12a20*/  LEA.HI.X R3, R5, R4, R12, 0x2, P0 ;  /* 0x0000000405037211 */ /* 0x000fca00000f140c */
[----:B------:R1:W-:Y:S01]  /*12a30*/  ST.E.64 [R2.64], R38 ;  /* 0x0000002602007985 */ /* 0x0003e2000c101b06 */
[----:B------:R-:W-:Y:S05]  /*12a40*/  BRA `(.L_x_2835) ;  /* 0x00000e0000007947 */ /* 0x000fea0003800000 */
.L_x_2820:
[----:B------:R-:W2:Y:S01]  /*12a50*/  LDL.LU R6, [R1] ;  /* 0x0000000001067983 */ /* 0x000ea20000300800 */
[----:B------:R-:W-:Y:S02]  /*12a60*/  ISETP.NE.U32.AND P1, PT, RZ, c[0x0][0x508], PT ;  /* 0x00014200ff007a0c */ /* 0x000fe40003f25070 */
[----:B------:R-:W-:Y:S01]  /*12a70*/  ISETP.NE.U32.AND P3, PT, RZ, c[0x0][0x500], PT ;  /* 0x00014000ff007a0c */ /* 0x000fe20003f65070 */
[----:B------:R-:W3:Y:S01]  /*12a80*/  LDL.LU R0, [R1+0x24] ;  /* 0x0000240001007983 */ /* 0x000ee20000300800 */
[----:B------:R-:W-:Y:S01]  /*12a90*/  ISETP.NE.AND.EX P1, PT, RZ, c[0x0][0x50c], PT, P1 ;  /* 0x00014300ff007a0c */ /* 0x000fe20003f25310 */
[----:B------:R-:W-:Y:S01]  /*12aa0*/  IMAD.MOV.U32 R8, RZ, RZ, RZ ;  /* 0x000000ffff087224 */ /* 0x000fe200078e00ff */
[----:B------:R-:W-:Y:S01]  /*12ab0*/  ISETP.NE.AND.EX P3, PT, RZ, c[0x0][0x504], PT, P3 ;  /* 0x00014100ff007a0c */ /* 0x000fe20003f65330 */
[----:B------:R-:W-:Y:S01]  /*12ac0*/  IMAD.MOV.U32 R20, RZ, RZ, c[0x0][0x388] ;  /* 0x0000e200ff147624 */ /* 0x000fe200078e00ff */
[----:B------:R-:W-:-:S09]  /*12ad0*/  IADD3 R2, P2, R252, c[0x0][0x500], RZ ;  /* 0x00014000fc027a10 */ /* 0x000fd20007f5e0ff */
[----:B------:R-:W-:Y:S02]  /*12ae0*/  @P1 IADD3 R4, P0, R252, c[0x0][0x508], RZ ;  /* 0x00014200fc041a10 */ /* 0x000fe40007f1e0ff */
[C---:B--2---:R-:W-:Y:S02]  /*12af0*/  IADD3.X R3, R6.reuse, c[0x0][0x504], RZ, P2, !PT ;  /* 0x0001410006037a10 */ /* 0x044fe400017fe4ff */
[----:B-1----:R-:W-:-:S03]  /*12b00*/  @P1 IADD3.X R5, R6, c[0x0][0x50c], RZ, P0, !PT ;  /* 0x0001430006051a10 */ /* 0x002fc600007fe4ff */
        /* <DEDUP_REMOVED lines=9> */
.L_x_2841:
[----:B------:R-:W2:Y:S01]  /*12ba0*/  LDL.LU R0, [R1+0x2c] ;  /* 0x00002c0001007983 */ /* 0x000ea20000300800 */
[----:B------:R-:W-:Y:S01]  /*12bb0*/  BSSY B0, `(.L_x_2842) ;  /* 0x0000038000007945 */ /* 0x000fe20003800000 */
[----:B------:R-:W-:Y:S02]  /*12bc0*/  LOP3.LUT R14, R242, 0xffff, RZ, 0xc0, !PT ;  /* 0x0000fffff20e7812 */ /* 0x000fe400078ec0ff */
[----:B-1----:R-:W1:Y:S01]  /*12bd0*/  S2R R2, SR_TID.X ;  /* 0x0000000000027919 */ /* 0x002e620000002100 */
[----:B------:R-:W-:-:S02]  /*12be0*/  SEL R15, R251, RZ, !P3 ;  /* 0x000000fffb0f7207 */ /* 0x000fc40005800000 */
[----:B-----5:R-:W-:Y:S02]  /*12bf0*/  SHF.R.S32.HI R18, RZ, 0x1f, R8 ;  /* 0x0000001fff127819 */ /* 0x020fe40000011408 */
[----:B-1----:R-:W-:Y:S02]  /*12c00*/  ISETP.GT.AND P0, PT, R2, 0x7f, PT ;  /* 0x0000007f0200780c */ /* 0x002fe40003f04270 */
[----:B--2---:R-:W-:-:S11]  /*12c10*/  SEL R21, R0, RZ, !P3 ;  /* 0x000000ff00157207 */ /* 0x004fd60005800000 */
        /* <DEDUP_REMOVED lines=49> */
.L_x_2843:
[----:B------:R-:W-:Y:S05]  /*12f30*/  BSYNC B0 ;  /* 0x0000000000007941 */ /* 0x000fea0003800000 */
.L_x_2842:
        /* <DEDUP_REMOVED lines=34> */
.L_x_2913:
[----:B------:R-:W-:Y:S05]  /*13160*/  BRA.DIV ~URZ, `(.L_x_2845) ;  /* 0x00003e027f007947 */ /* 0x000fea000b800000 */
[----:B------:R3:W4:Y:S02]  /*13170*/  SHFL.IDX PT, R0, R14, RZ, 0x181f ;  /* 0x00181fff0e007589 */ /* 0x00072400000e0000 */
.L_x_2914:
        /* <DEDUP_REMOVED lines=25> */
.L_x_2847:
[----:B------:R-:W-:Y:S05]  /*13310*/  BSYNC B0 ;  /* 0x0000000000007941 */ /* 0x000fea0003800000 */
.L_x_2846:
[----:B------:R-:W-:Y:S05]  /*13320*/  BRA.DIV ~URZ, `(.L_x_2848) ;  /* 0x00003cb27f007947 */ /* 0x000fea000b800000 */
[----:B--2---:R2:W1:Y:S04]  /*13330*/  SHFL.IDX PT, R4, R5, 0x1, 0x181f ;  /* 0x00381f0005047f89 */ /* 0x00446800000e0000 */
[----:B----4-:R2:W4:Y:S02]  /*13340*/  SHFL.IDX PT, R0, R14, 0x1, 0x181f ;  /* 0x00381f000e007f89 */ /* 0x01052400000e0000 */
.L_x_2915:
        /* <DEDUP_REMOVED lines=24> */
.L_x_2850:
[----:B------:R-:W-:Y:S05]  /*134d0*/  BSYNC B0 ;  /* 0x0000000000007941 */ /* 0x000fea0003800000 */
.L_x_2849:
[----:B------:R-:W-:Y:S05]  /*134e0*/  BRA.DIV ~URZ, `(.L_x_2851) ;  /* 0x00003bc27f007947 */ /* 0x000fea000b800000 */
[----:B-1----:R1:W2:Y:S02]  /*134f0*/  SHFL.IDX PT, R4, R5, 0x2, 0x181f ;  /* 0x00581f0005047f89 */ /* 0x0022a400000e0000 */
.L_x_2916:
[----:B------:R-:W-:Y:S05]  /*13500*/  BRA.DIV ~URZ, `(.L_x_2852) ;  /* 0x00003c127f007947 */ /* 0x000fea000b800000 */
[----:B----4-:R4:W1:Y:S02]  /*13510*/  SHFL.IDX PT, R0, R14, 0x2, 0x181f ;  /* 0x00581f000e007f89 */ /* 0x01086400000e0000 */
.L_x_2917:
        /* <DEDUP_REMOVED lines=24> */
.L_x_2854:
[----:B------:R-:W-:Y:S05]  /*136a0*/  BSYNC B0 ;  /* 0x0000000000007941 */ /* 0x000fea0003800000 */
.L_x_2853:
[----:B------:R-:W-:Y:S05]  /*136b0*/  BRA.DIV ~URZ, `(.L_x_2855) ;  /* 0x00003ad27f007947 */ /* 0x000fea000b800000 */
[----:B--2---:R2:W3:Y:S04]  /*136c0*/  SHFL.IDX PT, R4, R5, 0x3, 0x181f ;  /* 0x00781f0005047f89 */ /* 0x0044e800000e0000 */
[----:B-1----:R2:W1:Y:S02]  /*136d0*/  SHFL.IDX PT, R0, R14, 0x3, 0x181f ;  /* 0x00781f000e007f89 */ /* 0x00246400000e0000 */
.L_x_2918:
        /* <DEDUP_REMOVED lines=23> */
.L_x_2835:
[----:B------:R-:W-:Y:S05]  /*13850*/  BSYNC B1 ;  /* 0x0000000000017941 */ /* 0x000fea0003800000 */
.L_x_2819:
        /* <DEDUP_REMOVED lines=8> */
[----:B---3--:R-:W-:Y:S01]  /*138e0*/  IMAD.MOV.U32 R7, RZ, RZ, RZ ;  /* 0x000000ffff077224 */ /* 0x008fe200078e00ff */
[----:B--2-4-:R-:W-:-:S04]  /*138f0*/  LOP3.LUT R12, R0, 0x1f, RZ, 0xc0, !PT ;  /* 0x0000001f000c7812 */ /* 0x014fc800078ec0ff */
[----:B------:R-:W-:Y:S01]  /*13900*/  ISETP.NE.AND P5, PT, R12, 0x1f, PT ;  /* 0x0000001f0c00780c */ /* 0x000fe20003fa5270 */
[----:B------:R-:W-:Y:S10]  /*13910*/  BRA.DIV ~URZ, `(.L_x_2857) ;  /* 0x000039427f007947 */ /* 0x000ff4000b800000 */
[----:B------:R2:W3:Y:S02]  /*13920*/  SHFL.IDX PT, R9, R106, RZ, 0x1f ;  /* 0x00001fff6a097589 */ /* 0x0004e400000e0000 */
.L_x_2919:
[----:B------:R-:W-:Y:S05]  /*13930*/  BRA.DIV ~URZ, `(.L_x_2858) ;  /* 0x000039927f007947 */ /* 0x000fea000b800000 */
[----:B------:R4:W2:Y:S02]  /*13940*/  SHFL.IDX PT, R8, R106, 0x1, 0x1f ;  /* 0x00201f006a087f89 */ /* 0x0008a400000e0000 */
.L_x_2920:
        /* <DEDUP_REMOVED lines=18> */
.L_x_2921:
        /* <DEDUP_REMOVED lines=16> */
.L_x_2922:
[----:B----4-:R-:W-:Y:S01]  /*13b70*/  IMAD R0, R0, c[0x0][0x538], RZ ;  /* 0x00014e0000007a24 */ /* 0x010fe200078e02ff */
[----:B------:R-:W-:Y:S04]  /*13b80*/  BSSY B1, `(.L_x_2861) ;  /* 0x00000c5000017945 */ /* 0x000fe80003800000 */
[----:B--2---:R-:W-:-:S04]  /*13b90*/  IADD3 R8, R0, R8, RZ ;  /* 0x0000000800087210 */ /* 0x004fc80007ffe0ff */
[----:B---3--:R-:W-:-:S13]  /*13ba0*/  ISETP.GT.AND P6, PT, R8, R9, PT ;  /* 0x000000090800720c */ /* 0x008fda0003fc4270 */
[----:B------:R-:W-:Y:S05]  /*13bb0*/  @P6 BRA `(.L_x_2862) ;  /* 0x0000024000006947 */ /* 0x000fea0003800000 */
.L_x_2866:
        /* <DEDUP_REMOVED lines=16> */
.L_x_2923:
        /* <DEDUP_REMOVED lines=16> */
.L_x_2924:
[----:B--2---:R-:W-:-:S05]  /*13dc0*/  IMAD R0, R0, c[0x0][0x538], RZ ;  /* 0x00014e0000007a24 */ /* 0x004fca00078e02ff */
[----:B------:R-:W-:-:S04]  /*13dd0*/  IADD3 R8, R0, R8, RZ ;  /* 0x0000000800087210 */ /* 0x000fc80007ffe0ff */
[----:B------:R-:W-:-:S13]  /*13de0*/  ISETP.GT.AND P6, PT, R8, R9, PT ;  /* 0x000000090800720c */ /* 0x000fda0003fc4270 */
[----:B-1----:R-:W-:Y:S05]  /*13df0*/  @!P6 BRA `(.L_x_2866) ;  /* 0xfffffdc00000e947 */ /* 0x002fea000383ffff */
.L_x_2862:
[----:B------:R-:W-:-:S05]  /*13e00*/  IADD3 R8, -R0, R8, RZ ;  /* 0x0000000800087210 */ /* 0x000fca0007ffe1ff */
[----:B------:R-:W-:-:S05]  /*13e10*/  IMAD R0, R4, c[0x0][0x538], R8 ;  /* 0x00014e0004007a24 */ /* 0x000fca00078e0208 */
[----:B------:R-:W-:Y:S01]  /*13e20*/  ISETP.GT.AND P0, PT, R0, R9, PT ;  /* 0x000000090000720c */ /* 0x000fe20003f04270 */
[----:B------:R-:W-:-:S12]  /*13e30*/  BRA.DIV ~URZ, `(.L_x_2867) ;  /* 0x000038f27f007947 */ /* 0x000fd8000b800000 */
[----:B------:R-:W-:-:S04]  /*13e40*/  VOTE.ANY R5, PT, !P0 ;  /* 0x0000000000057806 */ /* 0x000fc800040e0100 */
.L_x_2925:
[----:B------:R-:W2:Y:S02]  /*13e50*/  POPC R0, R5 ;  /* 0x0000000500007309 */ /* 0x000ea40000000000 */
[----:B--2---:R-:W-:Y:S01]  /*13e60*/  IADD3 R243, R0, R243, RZ ;  /* 0x000000f300f37210 */ /* 0x004fe20007ffe0ff */
[----:B------:R-:W-:Y:S05]  /*13e70*/  BRA.DIV ~URZ, `(.L_x_2868) ;  /* 0x000039027f007947 */ /* 0x000fea000b800000 */
[----:B------:R2:W3:Y:S04]  /*13e80*/  SHFL.IDX PT, R10, R6, R0, 0x1f ;  /* 0x00001f00060a7589 */ /* 0x0004e800000e0000 */
[----:B------:R2:W4:Y:S02]  /*13e90*/  SHFL.IDX PT, R7, R7, R0, 0x1f ;  /* 0x00001f0007077589 */ /* 0x00052400000e0000 */
.L_x_2926:
[----:B------:R-:W-:Y:S01]  /*13ea0*/  ISETP.NE.AND P0, PT, R5, RZ, PT ;  /* 0x000000ff0500720c */ /* 0x000fe20003f05270 */
[----:B------:R-:W-:-:S12]  /*13eb0*/  BSSY B0, `(.L_x_2869) ;  /* 0x0000005000007945 */ /* 0x000fd80003800000 */
[----:B------:R-:W-:Y:S05]  /*13ec0*/  @!P0 BRA `(.L_x_2870) ;  /* 0x0000003000008947 */ /* 0x000fea0003800000 */
[----:B--2---:R-:W-:Y:S01]  /*13ed0*/  IADD3 R0, R0, -0x1, RZ ;  /* 0xffffffff00007810 */ /* 0x004fe20007ffe0ff */
[----:B------:R-:W-:Y:S05]  /*13ee0*/  BRA.DIV ~URZ, `(.L_x_2871) ;  /* 0x000039627f007947 */ /* 0x000fea000b800000 */
[----:B------:R2:W1:Y:S02]  /*13ef0*/  SHFL.IDX PT, R11, R4, R0, 0x1f ;  /* 0x00001f00040b7589 */ /* 0x00046400000e0000 */
.L_x_2870:
[----:B------:R-:W-:Y:S05]  /*13f00*/  BSYNC B0 ;  /* 0x0000000000007941 */ /* 0x000fea0003800000 */
.L_x_2869:
        /* <DEDUP_REMOVED lines=66> */
.L_x_2873:
        /* <DEDUP_REMOVED lines=66> */
.L_x_2874:
[----:B------:R-:W-:Y:S05]  /*14750*/  BSYNC B0 ;  /* 0x0000000000007941 */ /* 0x000fea0003800000 */
.L_x_2872:
[----:B------:R-:W-:-:S04]  /*14760*/  LOP3.LUT R0, RZ, R0, RZ, 0x33, !PT ;  /* 0x00000000ff007212 */ /* 0x000fc800078e33ff */
[----:B------:R-:W-:Y:S01]  /*14770*/  IADD3 R241, R0, R10, RZ ;  /* 0x0000000a00f17210 */ /* 0x000fe20007ffe0ff */
[----:B------:R-:W-:Y:S05]  /*14780*/  BRA `(.L_x_2875) ;  /* 0x0000004000007947 */ /* 0x000fea0003800000 */
.L_x_2863:
[----:B------:R-:W-:Y:S01]  /*14790*/  IMAD.MOV.U32 R240, RZ, RZ, R9 ;  /* 0x000000fffff07224 */ /* 0x000fe200078e0009 */
[----:B------:R-:W-:Y:S01]  /*147a0*/  MOV R242, RZ ;  /* 0x000000ff00f27202 */ /* 0x000fe20000000f00 */
[----:B------:R-:W-:Y:S01]  /*147b0*/  IMAD.MOV.U32 R241, RZ, RZ, RZ ;  /* 0x000000fffff17224 */ /* 0x000fe200078e00ff */
[----:B------:R-:W-:Y:S02]  /*147c0*/  MOV R243, c[0x0][0x53c] ;  /* 0x00014f0000f37a02 */ /* 0x000fe40000000f00 */
.L_x_2875:
[----:B------:R-:W-:Y:S05]  /*147d0*/  BSYNC B1 ;  /* 0x0000000000017941 */ /* 0x000fea0003800000 */
.L_x_2861:
[----:B------:R-:W-:Y:S01]  /*147e0*/  WARPSYNC 0xffffffff ;  /* 0xffffffff00007948 */ /* 0x000fe20003800000 */
[----:B------:R-:W-:Y:S01]  /*147f0*/  BAR.SYNC.DEFER_BLOCKING 0x4, 0x100 ;  /* 0x0104000000007b1d */ /* 0x000fe20000010000 */
[----:B------:R-:W-:-:S13]  /*14800*/  ISETP.NE.AND P0, PT, R12, RZ, PT ;  /* 0x000000ff0c00720c */ /* 0x000fda0003f05270 */
[----:B------:R2:W-:Y:S04]  /*14810*/  @!P0 STS.128 [0x20100], R240 ;  /* 0x020100f0ff008388 */ /* 0x0005e80000000c00 */
[----:B------:R-:W-:Y:S06]  /*14820*/  BAR.ARV 0x5, 0x100 ;  /* 0x0144000000007b1d */ /* 0x000fec0000002000 */
.L_x_2856:
[----:B-1----:R-:W-:-:S13]  /*14830*/  ISETP.GE.AND P0, PT, R243, c[0x0][0x53c], PT ;  /* 0x00014f00f3007a0c */ /* 0x002fda0003f06270 */
[----:B--23--:R-:W-:Y:S01]  /*14840*/  @P0 CALL.REL.NOINC `(.L_x_2876) ;  /* 0x0000001000000944 */ /* 0x00cfe20003c00000 */
[----:B------:R-:W-:Y:S05]  /*14850*/  BRA `(.L_x_2877) ;  /* 0xfffed34000007947 */ /* 0x000fea000383ffff */
.L_x_2876:
[----:B------:R-:W-:Y:S05]  /*14860*/  EXIT ;  /* 0x000000000000794d */ /* 0x000fea0003800000 */
.L_x_2759:
[----:B------:R-:W-:Y:S01]  /*14870*/  IMAD.MOV.U32 R0, RZ, RZ, R5 ;  /* 0x000000ffff007224 */ /* 0x000fe200078e0005 */
[----:B------:R-:W-:Y:S02]  /*14880*/  MOV R3, 0x1 ;  /* 0x0000000100037802 */ /* 0x000fe40000000f00 */
[----:B------:R-:W-:Y:S02]  /*14890*/  MOV R2, 0x148b0 ;  /* 0x000148b000027802 */ /* 0x000fe40000000f00 */
[----:B--2---:R-:W-:Y:S05]  /*148a0*/  CALL.REL.NOINC `($__internal_47_$__cuda_sm70_shflsync_up_p) ;  /* 0x000030d000007944 */ /* 0x004fea0003c00000 */
[----:B------:R-:W-:Y:S01]  /*148b0*/  MOV R0, R4 ;  /* 0x0000000400007202 */ /* 0x000fe20000000f00 */
[----:B------:R-:W-:Y:S05]  /*148c0*/  BRA `(.L_x_2878) ;  /* 0xfffebb7000007947 */ /* 0x000fea000383ffff */
.L_x_2760:
[----:B------:R-:W-:Y:S01]  /*148d0*/  IMAD.MOV.U32 R0, RZ, RZ, R5 ;  /* 0x000000ffff007224 */ /* 0x000fe200078e0005 */
[----:B------:R-:W-:Y:S02]  /*148e0*/  MOV R3, 0x2 ;  /* 0x0000000200037802 */ /* 0x000fe40000000f00 */
[----:B------:R-:W-:Y:S02]  /*148f0*/  MOV R2, 0x14910 ;  /* 0x0001491000027802 */ /* 0x000fe40000000f00 */
[----:B--2---:R-:W-:Y:S05]  /*14900*/  CALL.REL.NOINC `($__internal_47_$__cuda_sm70_shflsync_up_p) ;  /* 0x0000307000007944 */ /* 0x004fea0003c00000 */
[----:B------:R-:W-:Y:S01]  /*14910*/  SEL R4, R4, RZ, P4 ;  /* 0x000000ff04047207 */ /* 0x000fe20002000000 */
[----:B------:R-:W-:Y:S01]  /*14920*/  IMAD.MOV.U32 R3, RZ, RZ, 0x4 ;  /* 0x00000004ff037424 */ /* 0x000fe200078e00ff */
[----:B------:R-:W-:-:S03]  /*14930*/  MOV R2, 0x14960 ;  /* 0x0001496000027802 */ /* 0x000fc60000000f00 */
[----:B------:R-:W-:Y:S02]  /*14940*/  IMAD.IADD R0, R5, 0x1, R4 ;  /* 0x0000000105007824 */ /* 0x000fe400078e0204 */
[----:B------:R-:W-:Y:S05]  /*14950*/  CALL.REL.NOINC `($__internal_47_$__cuda_sm70_shflsync_up_p) ;  /* 0x0000302000007944 */ /* 0x000fea0003c00000 */
        /* <DEDUP_REMOVED lines=12> */
[----:B------:R-:W-:Y:S02]  /*14a20*/  MOV R220, 0x1f ;  /* 0x0000001f00dc7802 */ /* 0x000fe40000000f00 */
[----:B------:R-:W-:Y:S01]  /*14a30*/  MOV R3, 0x14a70 ;  /* 0x00014a7000037802 */ /* 0x000fe20000000f00 */
[----:B------:R-:W-:-:S04]  /*14a40*/  IMAD.IADD R4, R0, 0x1, R4 ;  /* 0x0000000100047824 */ /* 0x000fc800078e0204 */
[----:B------:R-:W-:Y:S02]  /*14a50*/  IMAD.MOV.U32 R219, RZ, RZ, R4 ;  /* 0x000000ffffdb7224 */ /* 0x000fe400078e0004 */
[----:B------:R-:W-:Y:S05]  /*14a60*/  CALL.REL.NOINC `($__internal_46_$__cuda_sm70_shflsync_idx_p) ;  /* 0x00002eb000007944 */ /* 0x000fea0003c00000 */
[----:B------:R-:W-:Y:S01]  /*14a70*/  MOV R0, R219 ;  /* 0x000000db00007202 */ /* 0x000fe20000000f00 */
[----:B------:R-:W-:Y:S05]  /*14a80*/  BRA `(.L_x_2879) ;  /* 0xfffebab000007947 */ /* 0x000fea000383ffff */
.L_x_2762:
[----:B------:R-:W-:Y:S02]  /*14a90*/  SEL R0, RZ, 0x1, P0 ;  /* 0x00000001ff007807 */ /* 0x000fe40000000000 */
[----:B------:R-:W-:Y:S02]  /*14aa0*/  MOV R2, 0x14ac0 ;  /* 0x00014ac000027802 */ /* 0x000fe40000000f00 */
[----:B--2---:R-:W-:Y:S05]  /*14ab0*/  CALL.REL.NOINC `($__internal_48_$__cuda_sm70_votesync_ballot) ;  /* 0x00002f2000007944 */ /* 0x004fea0003c00000 */
[----:B------:R-:W-:Y:S01]  /*14ac0*/  MOV R6, R0 ;  /* 0x0000000000067202 */ /* 0x000fe20000000f00 */
[----:B------:R-:W-:Y:S05]  /*14ad0*/  BRA `(.L_x_2880) ;  /* 0xfffebaf000007947 */ /* 0x000fea000383ffff */
.L_x_2763:
[----:B------:R-:W-:Y:S01]  /*14ae0*/  IMAD.MOV.U32 R219, RZ, RZ, R9 ;  /* 0x000000ffffdb7224 */ /* 0x000fe200078e0009 */
[----:B------:R-:W-:Y:S01]  /*14af0*/  MOV R2, R0 ;  /* 0x0000000000027202 */ /* 0x000fe20000000f00 */
[----:B------:R-:W-:Y:S01]  /*14b00*/  IMAD.MOV.U32 R220, RZ, RZ, 0x1f ;  /* 0x0000001fffdc7424 */ /* 0x000fe200078e00ff */
[----:B------:R-:W-:Y:S02]  /*14b10*/  MOV R3, 0x14b30 ;  /* 0x00014b3000037802 */ /* 0x000fe40000000f00 */
[----:B------:R-:W-:Y:S05]  /*14b20*/  CALL.REL.NOINC `($__internal_46_$__cuda_sm70_shflsync_idx_p) ;  /* 0x00002df000007944 */ /* 0x000fea0003c00000 */
[----:B------:R-:W-:Y:S01]  /*14b30*/  IMAD.MOV.U32 R12, RZ, RZ, R219 ;  /* 0x000000ffff0c7224 */ /* 0x000fe200078e00db */
[----:B------:R-:W-:Y:S01]  /*14b40*/  MOV R219, R8 ;  /* 0x0000000800db7202 */ /* 0x000fe20000000f00 */
[----:B------:R-:W-:Y:S01]  /*14b50*/  IMAD.MOV.U32 R5, RZ, RZ, RZ ;  /* 0x000000ffff057224 */ /* 0x000fe200078e00ff */
[----:B------:R-:W-:Y:S01]  /*14b60*/  MOV R2, R0 ;  /* 0x0000000000027202 */ /* 0x000fe20000000f00 */
[----:B------:R-:W-:Y:S01]  /*14b70*/  IMAD.MOV.U32 R220, RZ, RZ, 0x1f ;  /* 0x0000001fffdc7424 */ /* 0x000fe200078e00ff */
[----:B------:R-:W-:-:S02]  /*14b80*/  MOV R3, 0x14ba0 ;  /* 0x00014ba000037802 */ /* 0x000fc40000000f00 */
[----:B------:R-:W-:Y:S05]  /*14b90*/  CALL.REL.NOINC `($__internal_46_$__cuda_sm70_shflsync_idx_p) ;  /* 0x00002d8000007944 */ /* 0x000fea0003c00000 */
[----:B------:R-:W-:Y:S01]  /*14ba0*/  MOV R9, R219 ;  /* 0x000000db00097202 */ /* 0x000fe20000000f00 */
[----:B------:R-:W-:Y:S05]  /*14bb0*/  BRA `(.L_x_2881) ;  /* 0xfffeba7000007947 */ /* 0x000fea000383ffff */
.L_x_2766:
[----:B------:R-:W-:Y:S01]  /*14bc0*/  IMAD.MOV.U32 R219, RZ, RZ, R4 ;  /* 0x000000ffffdb7224 */ /* 0x000fe200078e0004 */
[----:B------:R-:W-:Y:S01]  /*14bd0*/  MOV R2, R0 ;  /* 0x0000000000027202 */ /* 0x000fe20000000f00 */
[----:B------:R-:W-:Y:S01]  /*14be0*/  IMAD.MOV.U32 R220, RZ, RZ, 0x1f ;  /* 0x0000001fffdc7424 */ /* 0x000fe200078e00ff */
[----:B------:R-:W-:-:S02]  /*14bf0*/  MOV R3, 0x14c10 ;  /* 0x00014c1000037802 */ /* 0x000fc40000000f00 */
[----:B--23--:R-:W-:Y:S05]  /*14c00*/  CALL.REL.NOINC `($__internal_46_$__cuda_sm70_shflsync_idx_p) ;  /* 0x00002d1000007944 */ /* 0x00cfea0003c00000 */
[----:B------:R-:W-:Y:S01]  /*14c10*/  MOV R5, R219 ;  /* 0x000000db00057202 */ /* 0x000fe20000000f00 */
[----:B------:R-:W-:Y:S05]  /*14c20*/  BRA `(.L_x_2765) ;  /* 0xfffeba6000007947 */ /* 0x000fea000383ffff */
.L_x_2777:
[----:B------:R-:W-:Y:S01]  /*14c30*/  IMAD.MOV.U32 R219, RZ, RZ, R5 ;  /* 0x000000ffffdb7224 */ /* 0x000fe200078e0005 */
[----:B------:R-:W-:Y:S01]  /*14c40*/  MOV R2, RZ ;  /* 0x000000ff00027202 */ /* 0x000fe20000000f00 */
[----:B------:R-:W-:Y:S01]  /*14c50*/  IMAD.MOV.U32 R220, RZ, RZ, 0x181f ;  /* 0x0000181fffdc7424 */ /* 0x000fe200078e00ff */
[----:B------:R-:W-:-:S02]  /*14c60*/  MOV R3, 0x14c80 ;  /* 0x00014c8000037802 */ /* 0x000fc40000000f00 */
[----:B-----5:R-:W-:Y:S05]  /*14c70*/  CALL.REL.NOINC `($__internal_46_$__cuda_sm70_shflsync_idx_p) ;  /* 0x00002ca000007944 */ /* 0x020fea0003c00000 */
[----:B------:R-:W-:Y:S01]  /*14c80*/  MOV R4, R219 ;  /* 0x000000db00047202 */ /* 0x000fe20000000f00 */
[----:B------:R-:W-:Y:S05]  /*14c90*/  BRA `(.L_x_2882) ;  /* 0xfffedd0000007947 */ /* 0x000fea000383ffff */
.L_x_2778:
[----:B------:R-:W-:Y:S01]  /*14ca0*/  IMAD.MOV.U32 R219, RZ, RZ, R14 ;  /* 0x000000ffffdb7224 */ /* 0x000fe200078e000e */
[----:B------:R-:W-:Y:S01]  /*14cb0*/  MOV R2, RZ ;  /* 0x000000ff00027202 */ /* 0x000fe20000000f00 */
[----:B------:R-:W-:Y:S01]  /*14cc0*/  IMAD.MOV.U32 R220, RZ, RZ, 0x181f ;  /* 0x0000181fffdc7424 */ /* 0x000fe200078e00ff */
[----:B------:R-:W-:-:S02]  /*14cd0*/  MOV R3, 0x14cf0 ;  /* 0x00014cf000037802 */ /* 0x000fc40000000f00 */
[----:B-12--5:R-:W-:Y:S05]  /*14ce0*/  CALL.REL.NOINC `($__internal_46_$__cuda_sm70_shflsync_idx_p) ;  /* 0x00002c3000007944 */ /* 0x026fea0003c00000 */
[----:B------:R-:W-:Y:S01]  /*14cf0*/  MOV R0, R219 ;  /* 0x000000db00007202 */ /* 0x000fe20000000f00 */
[----:B------:R-:W-:Y:S05]  /*14d00*/  BRA `(.L_x_2883) ;  /* 0xfffedcb000007947 */ /* 0x000fea000383ffff */
.L_x_2781:
[----:B------:R-:W-:Y:S01]  /*14d10*/  IMAD.MOV.U32 R219, RZ, RZ, R5 ;  /* 0x000000ffffdb7224 */ /* 0x000fe200078e0005 */
[----:B--2---:R-:W-:Y:S01]  /*14d20*/  MOV R2, 0x1 ;  /* 0x0000000100027802 */ /* 0x004fe20000000f00 */
[----:B------:R-:W-:Y:S01]  /*14d30*/  IMAD.MOV.U32 R220, RZ, RZ, 0x181f ;  /* 0x0000181fffdc7424 */ /* 0x000fe200078e00ff */
[----:B------:R-:W-:-:S02]  /*14d40*/  MOV R3, 0x14d60 ;  /* 0x00014d6000037802 */ /* 0x000fc40000000f00 */
[----:B-1-345:R-:W-:Y:S05]  /*14d50*/  CALL.REL.NOINC `($__internal_46_$__cuda_sm70_shflsync_idx_p) ;  /* 0x00002bc000007944 */ /* 0x03afea0003c00000 */
[----:B------:R-:W-:Y:S01]  /*14d60*/  IMAD.MOV.U32 R4, RZ, RZ, R219 ;  /* 0x000000ffff047224 */ /* 0x000fe200078e00db */
[----:B------:R-:W-:Y:S01]  /*14d70*/  MOV R2, 0x1 ;  /* 0x0000000100027802 */ /* 0x000fe20000000f00 */
[----:B------:R-:W-:Y:S01]  /*14d80*/  IMAD.MOV.U32 R219, RZ, RZ, R14 ;  /* 0x000000ffffdb7224 */ /* 0x000fe200078e000e */
[----:B------:R-:W-:-:S02]  /*14d90*/  MOV R220, 0x181f ;  /* 0x0000181f00dc7802 */ /* 0x000fc40000000f00 */
[----:B------:R-:W-:Y:S02]  /*14da0*/  MOV R3, 0x14dc0 ;  /* 0x00014dc000037802 */ /* 0x000fe40000000f00 */
[----:B------:R-:W-:Y:S05]  /*14db0*/  CALL.REL.NOINC `($__internal_46_$__cuda_sm70_shflsync_idx_p) ;  /* 0x00002b6000007944 */ /* 0x000fea0003c00000 */
[----:B------:R-:W-:Y:S01]  /*14dc0*/  MOV R0, R219 ;  /* 0x000000db00007202 */ /* 0x000fe20000000f00 */
[----:B------:R-:W-:Y:S05]  /*14dd0*/  BRA `(.L_x_2884) ;  /* 0xfffedda000007947 */ /* 0x000fea000383ffff */
.L_x_2784:
[----:B------:R-:W-:Y:S01]  /*14de0*/  IMAD.MOV.U32 R219, RZ, RZ, R5 ;  /* 0x000000ffffdb7224 */ /* 0x000fe200078e0005 */
[----:B-1----:R-:W-:Y:S01]  /*14df0*/  MOV R2, 0x2 ;  /* 0x0000000200027802 */ /* 0x002fe20000000f00 */
[----:B------:R-:W-:Y:S01]  /*14e00*/  IMAD.MOV.U32 R220, RZ, RZ, 0x181f ;  /* 0x0000181fffdc7424 */ /* 0x000fe200078e00ff */
[----:B------:R-:W-:Y:S02]  /*14e10*/  MOV R3, 0x14e30 ;  /* 0x00014e3000037802 */ /* 0x000fe40000000f00 */
[----:B--2345:R-:W-:Y:S05]  /*14e20*/  CALL.REL.NOINC `($__internal_46_$__cuda_sm70_shflsync_idx_p) ;  /* 0x00002af000007944 */ /* 0x03cfea0003c00000 */
[----:B------:R-:W-:Y:S01]  /*14e30*/  MOV R4, R219 ;  /* 0x000000db00047202 */ /* 0x000fe20000000f00 */
[----:B------:R-:W-:Y:S05]  /*14e40*/  BRA `(.L_x_2885) ;  /* 0xfffeded000007947 */ /* 0x000fea000383ffff */
.L_x_2785:
[----:B------:R-:W-:Y:S01]  /*14e50*/  IMAD.MOV.U32 R219, RZ, RZ, R14 ;  /* 0x000000ffffdb7224 */ /* 0x000fe200078e000e */
[----:B------:R-:W-:Y:S01]  /*14e60*/  MOV R2, 0x2 ;  /* 0x0000000200027802 */ /* 0x000fe20000000f00 */
[----:B------:R-:W-:Y:S01]  /*14e70*/  IMAD.MOV.U32 R220, RZ, RZ, 0x181f ;  /* 0x0000181fffdc7424 */ /* 0x000fe200078e00ff */
[----:B------:R-:W-:Y:S02]  /*14e80*/  MOV R3, 0x14ea0 ;  /* 0x00014ea000037802 */ /* 0x000fe40000000f00 */
[----:B-12345:R-:W-:Y:S05]  /*14e90*/  CALL.REL.NOINC `($__internal_46_$__cuda_sm70_shflsync_idx_p) ;  /* 0x00002a8000007944 */ /* 0x03efea0003c00000 */
[----:B------:R-:W-:Y:S01]  /*14ea0*/  MOV R0, R219 ;  /* 0x000000db00007202 */ /* 0x000fe20000000f00 */
[----:B------:R-:W-:Y:S05]  /*14eb0*/  BRA `(.L_x_2886) ;  /* 0xfffede8000007947 */ /* 0x000fea000383ffff */
.L_x_2788:
[----:B------:R-:W-:Y:S01]  /*14ec0*/  IMAD.MOV.U32 R219, RZ, RZ, R5 ;  /* 0x000000ffffdb7224 */ /* 0x000fe200078e0005 */
[----:B-1----:R-:W-:Y:S01]  /*14ed0*/  MOV R2, 0x3 ;  /* 0x0000000300027802 */ /* 0x002fe20000000f00 */
[----:B------:R-:W-:Y:S01]  /*14ee0*/  IMAD.MOV.U32 R220, RZ, RZ, 0x181f ;  /* 0x0000181fffdc7424 */ /* 0x000fe200078e00ff */
[----:B------:R-:W-:-:S02]  /*14ef0*/  MOV R3, 0x14f10 ;  /* 0x00014f1000037802 */ /* 0x000fc40000000f00 */
[----:B--2345:R-:W-:Y:S05]  /*14f00*/  CALL.REL.NOINC `($__internal_46_$__cuda_sm70_shflsync_idx_p) ;  /* 0x00002a1000007944 */ /* 0x03cfea0003c00000 */
        /* <DEDUP_REMOVED lines=8> */
.L_x_2791:
[----:B------:R-:W-:Y:S01]  /*14f90*/  IMAD.MOV.U32 R219, RZ, RZ, R5 ;  /* 0x000000ffffdb7224 */ /* 0x000fe200078e0005 */
[----:B------:R-:W-:Y:S01]  /*14fa0*/  MOV R2, RZ ;  /* 0x000000ff00027202 */ /* 0x000fe20000000f00 */
[----:B------:R-:W-:Y:S01]  /*14fb0*/  IMAD.MOV.U32 R220, RZ, RZ, 0x181f ;  /* 0x0000181fffdc7424 */ /* 0x000fe200078e00ff */
[----:B------:R-:W-:Y:S02]  /*14fc0*/  MOV R3, 0x14fe0 ;  /* 0x00014fe000037802 */ /* 0x000fe40000000f00 */
[----:B------:R-:W-:Y:S05]  /*14fd0*/  CALL.REL.NOINC `($__internal_46_$__cuda_sm70_shflsync_idx_p) ;  /* 0x0000294000007944 */ /* 0x000fea0003c00000 */
[----:B------:R-:W-:Y:S01]  /*14fe0*/  MOV R4, R219 ;  /* 0x000000db00047202 */ /* 0x000fe20000000f00 */
[----:B------:R-:W-:Y:S05]  /*14ff0*/  BRA `(.L_x_2888) ;  /* 0xfffefd4000007947 */ /* 0x000fea000383ffff */
.L_x_2792:
[----:B------:R-:W-:Y:S01]  /*15000*/  IMAD.MOV.U32 R219, RZ, RZ, R15 ;  /* 0x000000ffffdb7224 */ /* 0x000fe200078e000f */
[----:B------:R-:W-:Y:S01]  /*15010*/  MOV R2, RZ ;  /* 0x000000ff00027202 */ /* 0x000fe20000000f00 */
[----:B------:R-:W-:Y:S01]  /*15020*/  IMAD.MOV.U32 R220, RZ, RZ, 0x181f ;  /* 0x0000181fffdc7424 */ /* 0x000fe200078e00ff */
[----:B------:R-:W-:Y:S02]  /*15030*/  MOV R3, 0x15050 ;  /* 0x0001505000037802 */ /* 0x000fe40000000f00 */
[----:B-12---:R-:W-:Y:S05]  /*15040*/  CALL.REL.NOINC `($__internal_46_$__cuda_sm70_shflsync_idx_p) ;  /* 0x000028d000007944 */ /* 0x006fea0003c00000 */
[C---:B------:R-:W-:Y:S01]  /*15050*/  IADD3 R10, P0, R219.reuse, R106, RZ ;  /* 0x0000006adb0a7210 */ /* 0x040fe20007f1e0ff */
[----:B------:R-:W-:Y:S01]  /*15060*/  IMAD.MOV.U32 R220, RZ, RZ, 0x181f ;  /* 0x0000181fffdc7424 */ /* 0x000fe200078e00ff */
[----:B------:R-:W-:-:S02]  /*15070*/  IADD3 R8, P5, R219, R107, RZ ;  /* 0x0000006bdb087210 */ /* 0x000fc40007fbe0ff */
[C---:B------:R-:W-:Y:S01]  /*15080*/  IADD3 R6, P2, R219.reuse, R108, RZ ;  /* 0x0000006cdb067210 */ /* 0x040fe20007f5e0ff */
[C---:B------:R-:W-:Y:S01]  /*15090*/  IMAD.X R11, R4.reuse, 0x1, R101, P0 ;  /* 0x00000001040b7824 */ /* 0x040fe200000e0665 */
[----:B------:R-:W-:Y:S01]  /*150a0*/  IADD3 R2, P0, R219, R109, RZ ;  /* 0x0000006ddb027210 */ /* 0x000fe20007f1e0ff */
[C---:B------:R-:W-:Y:S01]  /*150b0*/  IMAD.X R9, R4.reuse, 0x1, R102, P5 ;  /* 0x0000000104097824 */ /* 0x040fe200028e0666 */
[----:B------:R-:W-:Y:S01]  /*150c0*/  ISETP.GE.AND P6, PT, R217, c[0x0][0x1d4], PT ;  /* 0x00007500d9007a0c */ /* 0x000fe20003fc6270 */
[C---:B------:R-:W-:Y:S01]  /*150d0*/  IMAD.X R7, R4.reuse, 0x1, R103, P2 ;  /* 0x0000000104077824 */ /* 0x040fe200010e0667 */
[----:B------:R-:W-:Y:S01]  /*150e0*/  ISETP.GE.AND P5, PT, R223, c[0x0][0x1d4], PT ;  /* 0x00007500df007a0c */ /* 0x000fe20003fa6270 */
[----:B------:R-:W-:Y:S01]  /*150f0*/  IMAD.X R3, R4, 0x1, R104, P0 ;  /* 0x0000000104037824 */ /* 0x000fe200000e0668 */
[----:B------:R-:W-:Y:S01]  /*15100*/  ISETP.GE.AND P2, PT, R224, c[0x0][0x1d4], PT ;  /* 0x00007500e0007a0c */ /* 0x000fe20003f46270 */
[----:B------:R-:W-:Y:S01]  /*15110*/  IMAD.MOV.U32 R219, RZ, RZ, R5 ;  /* 0x000000ffffdb7224 */ /* 0x000fe200078e0005 */
[----:B------:R-:W-:-:S02]  /*15120*/  ISETP.GE.AND P0, PT, R225, c[0x0][0x1d4], PT ;  /* 0x00007500e1007a0c */ /* 0x000fc40003f06270 */
[----:B------:R-:W-:Y:S02]  /*15130*/  SEL R5, RZ, 0x10, P6 ;  /* 0x00000010ff057807 */ /* 0x000fe40003000000 */
[----:B------:R-:W-:Y:S02]  /*15140*/  SEL R14, RZ, 0x10, P5 ;  /* 0x00000010ff0e7807 */ /* 0x000fe40002800000 */
[----:B------:R-:W-:Y:S01]  /*15150*/  SEL R13, RZ, 0x10, P2 ;  /* 0x00000010ff0d7807 */ /* 0x000fe20001000000 */
[----:B------:R-:W-:Y:S01]  /*15160*/  @!PT LDS RZ, [RZ] ;  /* 0x00000000fffff984 */ /* 0x000fe20000000800 */
[----:B------:R-:W-:Y:S01]  /*15170*/  @!PT LDS RZ, [RZ] ;  /* 0x00000000fffff984 */ /* 0x000fe20000000800 */
[----:B------:R-:W-:Y:S01]  /*15180*/  @!PT LDS RZ, [RZ] ;  /* 0x00000000fffff984 */ /* 0x000fe20000000800 */
[----:B------:R1:W-:Y:S01]  /*15190*/  LDGSTS.E.BYPASS.LTC128B.128 [R215+0x8100], [R10.64], !P6 ;  /* 0x081000000ad77fae */ /* 0x0003e2000f101d46 */
[----:B------:R-:W-:-:S03]  /*151a0*/  SEL R12, RZ, 0x10, P0 ;  /* 0x00000010ff0c7807 */ /* 0x000fc60000000000 */
[----:B------:R1:W-:Y:S04]  /*151b0*/  LDGSTS.E.BYPASS.LTC128B.128 [R215+0xa100], [R8.64], !P5 ;  /* 0x0a10000008d77fae */ /* 0x0003e8000e901d46 */
[----:B------:R1:W-:Y:S04]  /*151c0*/  LDGSTS.E.BYPASS.LTC128B.128 [R215+0xc100], [R6.64], !P2 ;  /* 0x0c10000006d77fae */ /* 0x0003e8000d101d46 */
[----:B------:R2:W-:Y:S02]  /*151d0*/  LDGSTS.E.BYPASS.LTC128B.128 [R215+0xe100], [R2.64], !P0 ;  /* 0x0e10000002d77fae */ /* 0x0005e4000c101d46 */
[----:B--2---:R-:W-:Y:S01]  /*151e0*/  IMAD.MOV.U32 R2, RZ, RZ, 0x1 ;  /* 0x00000001ff027424 */ /* 0x004fe200078e00ff */
[----:B------:R-:W-:-:S02]  /*151f0*/  MOV R3, 0x15210 ;  /* 0x0001521000037802 */ /* 0x000fc40000000f00 */
[----:B-1----:R-:W-:Y:S05]  /*15200*/  CALL.REL.NOINC `($__internal_46_$__cuda_sm70_shflsync_idx_p) ;  /* 0x0000271000007944 */ /* 0x002fea0003c00000 */
        /* <DEDUP_REMOVED lines=8> */
.L_x_2793:
[----:B------:R-:W-:Y:S01]  /*15290*/  IMAD.MOV.U32 R219, RZ, RZ, R4 ;  /* 0x000000ffffdb7224 */ /* 0x000fe200078e0004 */
[----:B------:R-:W-:Y:S01]  /*152a0*/  MOV R2, RZ ;  /* 0x000000ff00027202 */ /* 0x000fe20000000f00 */
[----:B------:R-:W-:Y:S01]  /*152b0*/  IMAD.MOV.U32 R220, RZ, RZ, 0x1c1f ;  /* 0x00001c1fffdc7424 */ /* 0x000fe200078e00ff */
[----:B------:R-:W-:Y:S02]  /*152c0*/  MOV R3, 0x152e0 ;  /* 0x000152e000037802 */ /* 0x000fe40000000f00 */
[----:B------:R-:W-:Y:S05]  /*152d0*/  CALL.REL.NOINC `($__internal_46_$__cuda_sm70_shflsync_idx_p) ;  /* 0x0000264000007944 */ /* 0x000fea0003c00000 */
[----:B------:R-:W-:Y:S01]  /*152e0*/  MOV R0, R219 ;  /* 0x000000db00007202 */ /* 0x000fe20000000f00 */
[----:B------:R-:W-:Y:S05]  /*152f0*/  BRA `(.L_x_2890) ;  /* 0xfffefe6000007947 */ /* 0x000fea000383ffff */
.L_x_2794:
[----:B------:R-:W-:Y:S01]  /*15300*/  IMAD.MOV.U32 R219, RZ, RZ, R4 ;  /* 0x000000ffffdb7224 */ /* 0x000fe200078e0004 */
[----:B------:R-:W-:Y:S01]  /*15310*/  MOV R2, 0x1 ;  /* 0x0000000100027802 */ /* 0x000fe20000000f00 */
[----:B------:R-:W-:Y:S01]  /*15320*/  IMAD.MOV.U32 R220, RZ, RZ, 0x1c1f ;  /* 0x00001c1fffdc7424 */ /* 0x000fe200078e00ff */
[----:B------:R-:W-:Y:S02]  /*15330*/  MOV R3, 0x15350 ;  /* 0x0001535000037802 */ /* 0x000fe40000000f00 */
[----:B-1----:R-:W-:Y:S05]  /*15340*/  CALL.REL.NOINC `($__internal_46_$__cuda_sm70_shflsync_idx_p) ;  /* 0x000025d000007944 */ /* 0x002fea0003c00000 */
        /* <DEDUP_REMOVED lines=57> */
[----:B------:R-:W-:Y:S01]  /*156e0*/  ISETP.GT.AND P2, PT, R0, 0x39, PT ;  /* 0x000000390000780c */ /* 0x000fe20003f44270 */
[----:B------:R-:W-:Y:S01]  /*156f0*/  IMAD.MOV.U32 R0, RZ, RZ, 0x2 ;  /* 0x00000002ff007424 */ /* 0x000fe200078e00ff */
[----:B------:R-:W-:Y:S02]  /*15700*/  FSEL R85, R27, -INF , P0 ;  /* 0xff8000001b557808 */ /* 0x000fe40000000000 */
[----:B------:R-:W-:Y:S02]  /*15710*/  FMNMX.FTZ R5, R86, R5, !PT ;  /* 0x0000000556057209 */ /* 0x000fe40007810000 */
[----:B------:R-:W-:Y:S02]  /*15720*/  FMNMX.FTZ R132, R92, R132, !PT ;  /* 0x000000845c847209 */ /* 0x000fe40007810000 */
[----:B------:R-:W-:-:S02]  /*15730*/  FSEL R84, R26, -INF , P2 ;  /* 0xff8000001a547808 */ /* 0x000fc40001000000 */
[----:B------:R-:W-:Y:S01]  /*15740*/  FMNMX.FTZ R5, R85, R5, !PT ;  /* 0x0000000555057209 */ /* 0x000fe20007810000 */
[----:B------:R-:W-:Y:S01]  /*15750*/  IMAD.MOV.U32 R4, RZ, RZ, R132 ;  /* 0x000000ffff047224 */ /* 0x000fe200078e0084 */
[----:B------:R-:W-:Y:S02]  /*15760*/  MOV R2, 0x15790 ;  /* 0x0001579000027802 */ /* 0x000fe40000000f00 */
[----:B------:R-:W-:Y:S02]  /*15770*/  FMNMX.FTZ R5, R84, R5, !PT ;  /* 0x0000000554057209 */ /* 0x000fe40007810000 */
[----:B------:R-:W-:Y:S05]  /*15780*/  CALL.REL.NOINC `($__internal_45_$__cuda_sm70_shflsync_bfly_p) ;  /* 0x0000213000007944 */ /* 0x000fea0003c00000 */
[----:B------:R-:W-:Y:S01]  /*15790*/  FMNMX.FTZ R132, R132, R0, !PT ;  /* 0x0000000084847209 */ /* 0x000fe20007810000 */
[----:B------:R-:W-:Y:S01]  /*157a0*/  IMAD.MOV.U32 R0, RZ, RZ, 0x1 ;  /* 0x00000001ff007424 */ /* 0x000fe200078e00ff */
[----:B------:R-:W-:-:S03]  /*157b0*/  MOV R2, 0x157e0 ;  /* 0x000157e000027802 */ /* 0x000fc60000000f00 */
[----:B------:R-:W-:Y:S02]  /*157c0*/  IMAD.MOV.U32 R4, RZ, RZ, R132 ;  /* 0x000000ffff047224 */ /* 0x000fe400078e0084 */
[----:B------:R-:W-:Y:S05]  /*157d0*/  CALL.REL.NOINC `($__internal_45_$__cuda_sm70_shflsync_bfly_p) ;  /* 0x000020e000007944 */ /* 0x000fea0003c00000 */
[----:B------:R-:W-:Y:S01]  /*157e0*/  FMNMX.FTZ R132, R132, R0, !PT ;  /* 0x0000000084847209 */ /* 0x000fe20007810000 */
[----:B------:R-:W-:Y:S01]  /*157f0*/  IMAD.MOV.U32 R4, RZ, RZ, R5 ;  /* 0x000000ffff047224 */ /* 0x000fe200078e0005 */
[----:B------:R-:W-:Y:S01]  /*15800*/  MOV R2, 0x15830 ;  /* 0x0001583000027802 */ /* 0x000fe20000000f00 */
[----:B------:R-:W-:Y:S02]  /*15810*/  IMAD.MOV.U32 R0, RZ, RZ, 0x2 ;  /* 0x00000002ff007424 */ /* 0x000fe400078e00ff */
[----:B------:R-:W-:Y:S05]  /*15820*/  CALL.REL.NOINC `($__internal_45_$__cuda_sm70_shflsync_bfly_p) ;  /* 0x0000209000007944 */ /* 0x000fea0003c00000 */
[----:B------:R-:W-:Y:S01]  /*15830*/  FMNMX.FTZ R4, R5, R0, !PT ;  /* 0x0000000005047209 */ /* 0x000fe20007810000 */
[----:B------:R-:W-:Y:S01]  /*15840*/  IMAD.MOV.U32 R0, RZ, RZ, 0x1 ;  /* 0x00000001ff007424 */ /* 0x000fe200078e00ff */
[----:B------:R-:W-:Y:S02]  /*15850*/  MOV R2, 0x15870 ;  /* 0x0001587000027802 */ /* 0x000fe40000000f00 */
[----:B------:R-:W-:Y:S05]  /*15860*/  CALL.REL.NOINC `($__internal_45_$__cuda_sm70_shflsync_bfly_p) ;  /* 0x0000205000007944 */ /* 0x000fea0003c00000 */
[----:B------:R-:W-:Y:S01]  /*15870*/  MOV R5, R0 ;  /* 0x0000000000057202 */ /* 0x000fe20000000f00 */
[----:B------:R-:W-:Y:S05]  /*15880*/  BRA `(.L_x_2891) ;  /* 0xfffeff8000007947 */ /* 0x000fea000383ffff */
.L_x_2798:
[----:B------:R-:W-:Y:S01]  /*15890*/  MOV R2, RZ ;  /* 0x000000ff00027202 */ /* 0x000fe20000000f00 */
[----:B------:R-:W-:Y:S01]  /*158a0*/  IMAD.MOV.U32 R219, RZ, RZ, R5 ;  /* 0x000000ffffdb7224 */ /* 0x000fe200078e0005 */
[----:B------:R-:W-:Y:S01]  /*158b0*/  MOV R3, 0x158e0 ;  /* 0x000158e000037802 */ /* 0x000fe20000000f00 */
[----:B------:R-:W-:Y:S02]  /*158c0*/  IMAD.MOV.U32 R220, RZ, RZ, 0x181f ;  /* 0x0000181fffdc7424 */ /* 0x000fe400078e00ff */
[----:B-1234-:R-:W-:Y:S05]  /*158d0*/  CALL.REL.NOINC `($__internal_46_$__cuda_sm70_shflsync_idx_p) ;  /* 0x0000204000007944 */ /* 0x01efea0003c00000 */
[----:B------:R-:W-:Y:S01]  /*158e0*/  MOV R4, R219 ;  /* 0x000000db00047202 */ /* 0x000fe20000000f00 */
[----:B------:R-:W-:-:S05]  /*158f0*/  BRA `(.L_x_2892) ;  /* 0xffff164000007947 */ /* 0x000fca000383ffff */
.L_x_2799:
[----:B------:R-:W-:Y:S01]  /*15900*/  MOV R2, RZ ;  /* 0x000000ff00027202 */ /* 0x000fe20000000f00 */
[----:B------:R-:W-:Y:S01]  /*15910*/  IMAD.MOV.U32 R219, RZ, RZ, R21 ;  /* 0x000000ffffdb7224 */ /* 0x000fe200078e0015 */
[----:B------:R-:W-:Y:S01]  /*15920*/  MOV R3, 0x15950 ;  /* 0x0001595000037802 */ /* 0x000fe20000000f00 */
[----:B------:R-:W-:Y:S02]  /*15930*/  IMAD.MOV.U32 R220, RZ, RZ, 0x181f ;  /* 0x0000181fffdc7424 */ /* 0x000fe400078e00ff */
[----:B-1234-:R-:W-:Y:S05]  /*15940*/  CALL.REL.NOINC `($__internal_46_$__cuda_sm70_shflsync_idx_p) ;  /* 0x00001fd000007944 */ /* 0x01efea0003c00000 */
        /* <DEDUP_REMOVED lines=13> */
[C---:B------:R-:W-:Y:S05]  /*15a20*/  IMAD.X R7, R4.reuse, 0x1, R23, P0 ;  /* 0x0000000104077824 */ /* 0x040fea00000e0617 */
[----:B------:R2:W-:Y:S01]  /*15a30*/  LDGSTS.E.BYPASS.LTC128B.128 [R215+0x2100], [R6.64], !P5 ;  /* 0x0210000006d77fae */ /* 0x0005e2000e901d46 */
[C---:B-1----:R-:W-:Y:S05]  /*15a40*/  IADD3 R2, P0, R219.reuse, R132, RZ ;  /* 0x00000084db027210 */ /* 0x042fea0007f1e0ff */
        /* <DEDUP_REMOVED lines=11> */
[----:B--2---:R-:W-:Y:S05]  /*15b00*/  CALL.REL.NOINC `($__internal_46_$__cuda_sm70_shflsync_idx_p) ;  /* 0x00001e1000007944 */ /* 0x004fea0003c00000 */
[----:B------:R-:W-:Y:S01]  /*15b10*/  MOV R2, 0x1 ;  /* 0x0000000100027802 */ /* 0x000fe20000000f00 */
[----:B------:R-:W-:Y:S01]  /*15b20*/  IMAD.MOV.U32 R4, RZ, RZ, R219 ;  /* 0x000000ffff047224 */ /* 0x000fe200078e00db */
[----:B------:R-:W-:Y:S01]  /*15b30*/  MOV R220, 0x181f ;  /* 0x0000181f00dc7802 */ /* 0x000fe20000000f00 */
[----:B------:R-:W-:Y:S01]  /*15b40*/  IMAD.MOV.U32 R219, RZ, RZ, R21 ;  /* 0x000000ffffdb7224 */ /* 0x000fe200078e0015 */
[----:B------:R-:W-:Y:S02]  /*15b50*/  MOV R3, 0x15b70 ;  /* 0x00015b7000037802 */ /* 0x000fe40000000f00 */
[----:B------:R-:W-:Y:S05]  /*15b60*/  CALL.REL.NOINC `($__internal_46_$__cuda_sm70_shflsync_idx_p) ;  /* 0x00001db000007944 */ /* 0x000fea0003c00000 */
[----:B------:R-:W-:Y:S01]  /*15b70*/  MOV R0, R219 ;  /* 0x000000db00007202 */ /* 0x000fe20000000f00 */
[----:B------:R-:W-:-:S05]  /*15b80*/  BRA `(.L_x_2893) ;  /* 0xffff155000007947 */ /* 0x000fca000383ffff */
.L_x_2802:
[----:B------:R-:W-:Y:S01]  /*15b90*/  MOV R2, RZ ;  /* 0x000000ff00027202 */ /* 0x000fe20000000f00 */
[----:B------:R-:W-:Y:S01]  /*15ba0*/  IMAD.MOV.U32 R219, RZ, RZ, R5 ;  /* 0x000000ffffdb7224 */ /* 0x000fe200078e0005 */
[----:B------:R-:W-:Y:S01]  /*15bb0*/  MOV R3, 0x15be0 ;  /* 0x00015be000037802 */ /* 0x000fe20000000f00 */
[----:B------:R-:W-:Y:S02]  /*15bc0*/  IMAD.MOV.U32 R220, RZ, RZ, 0x181f ;  /* 0x0000181fffdc7424 */ /* 0x000fe400078e00ff */
[----:B-1----:R-:W-:Y:S05]  /*15bd0*/  CALL.REL.NOINC `($__internal_46_$__cuda_sm70_shflsync_idx_p) ;  /* 0x00001d4000007944 */ /* 0x002fea0003c00000 */
[----:B------:R-:W-:Y:S01]  /*15be0*/  MOV R4, R219 ;  /* 0x000000db00047202 */ /* 0x000fe20000000f00 */
[----:B------:R-:W-:-:S05]  /*15bf0*/  BRA `(.L_x_2894) ;  /* 0xffff29f000007947 */ /* 0x000fca000383ffff */
.L_x_2803:
[----:B------:R-:W-:Y:S01]  /*15c00*/  MOV R2, RZ ;  /* 0x000000ff00027202 */ /* 0x000fe20000000f00 */
[----:B------:R-:W-:Y:S01]  /*15c10*/  IMAD.MOV.U32 R219, RZ, RZ, R8 ;  /* 0x000000ffffdb7224 */ /* 0x000fe200078e0008 */
[----:B------:R-:W-:Y:S01]  /*15c20*/  MOV R3, 0x15c50 ;  /* 0x00015c5000037802 */ /* 0x000fe20000000f00 */
[----:B------:R-:W-:Y:S02]  /*15c30*/  IMAD.MOV.U32 R220, RZ, RZ, 0x181f ;  /* 0x0000181fffdc7424 */ /* 0x000fe400078e00ff */
[----:B-123--:R-:W-:Y:S05]  /*15c40*/  CALL.REL.NOINC `($__internal_46_$__cuda_sm70_shflsync_idx_p) ;  /* 0x00001cd000007944 */ /* 0x00efea0003c00000 */
        /* <DEDUP_REMOVED lines=14> */
[C---:B-1----:R-:W-:Y:S05]  /*15d30*/  IADD3 R2, P0, R219.reuse, R21, RZ ;  /* 0x00000015db027210 */ /* 0x042fea0007f1e0ff */
[C---:B------:R-:W-:Y:S01]  /*15d40*/  IMAD.X R3, R4.reuse, 0x1, R13, P0 ;  /* 0x0000000104037824 */ /* 0x040fe200000e060d */
[----:B--2---:R-:W-:Y:S04]  /*15d50*/  SEL R6, RZ, 0x10, P5 ;  /* 0x00000010ff067807 */ /* 0x004fe80002800000 */
        /* <DEDUP_REMOVED lines=10> */
[----:B------:R-:W-:Y:S05]  /*15e00*/  CALL.REL.NOINC `($__internal_46_$__cuda_sm70_shflsync_idx_p) ;  /* 0x00001b1000007944 */ /* 0x000fea0003c00000 */
        /* <DEDUP_REMOVED lines=8> */
.L_x_2804:
[----:B-1----:R-:W-:Y:S01]  /*15e90*/  MOV R2, RZ ;  /* 0x000000ff00027202 */ /* 0x002fe20000000f00 */
[----:B------:R-:W-:Y:S01]  /*15ea0*/  IMAD.MOV.U32 R219, RZ, RZ, R4 ;  /* 0x000000ffffdb7224 */ /* 0x000fe200078e0004 */
[----:B------:R-:W-:Y:S01]  /*15eb0*/  MOV R3, 0x15ee0 ;  /* 0x00015ee000037802 */ /* 0x000fe20000000f00 */
[----:B------:R-:W-:Y:S02]  /*15ec0*/  IMAD.MOV.U32 R220, RZ, RZ, 0x1c1f ;  /* 0x00001c1fffdc7424 */ /* 0x000fe400078e00ff */
[----:B------:R-:W-:Y:S05]  /*15ed0*/  CALL.REL.NOINC `($__internal_46_$__cuda_sm70_shflsync_idx_p) ;  /* 0x00001a4000007944 */ /* 0x000fea0003c00000 */
[----:B------:R-:W-:Y:S01]  /*15ee0*/  MOV R0, R219 ;  /* 0x000000db00007202 */ /* 0x000fe20000000f00 */
[----:B------:R-:W-:-:S05]  /*15ef0*/  BRA `(.L_x_2896) ;  /* 0xffff2b0000007947 */ /* 0x000fca000383ffff */
.L_x_2805:
[----:B------:R-:W-:Y:S01]  /*15f00*/  MOV R2, 0x1 ;  /* 0x0000000100027802 */ /* 0x000fe20000000f00 */
[----:B------:R-:W-:Y:S01]  /*15f10*/  IMAD.MOV.U32 R219, RZ, RZ, R4 ;  /* 0x000000ffffdb7224 */ /* 0x000fe200078e0004 */
[----:B------:R-:W-:Y:S01]  /*15f20*/  MOV R3, 0x15f50 ;  /* 0x00015f5000037802 */ /* 0x000fe20000000f00 */
[----:B------:R-:W-:Y:S02]  /*15f30*/  IMAD.MOV.U32 R220, RZ, RZ, 0x1c1f ;  /* 0x00001c1fffdc7424 */ /* 0x000fe400078e00ff */
[----:B--2---:R-:W-:Y:S05]  /*15f40*/  CALL.REL.NOINC `($__internal_46_$__cuda_sm70_shflsync_idx_p) ;  /* 0x000019d000007944 */ /* 0x004fea0003c00000 */
[----:B------:R-:W-:Y:S01]  /*15f50*/  FMNMX.FTZ R0, R6, R133, !PT ;  /* 0x0000008506007209 */ /* 0x000fe20007810000 */
[----:B------:R-:W-:Y:S03]  /*15f60*/  IMAD.IADD R219, R5, 0x1, R219 ;  /* 0x0000000105db7824 */ /* 0x000fe600078e02db */
[----:B------:R-:W-:Y:S02]  /*15f70*/  FMNMX.FTZ R0, R25, R0, !PT ;  /* 0x0000000019007209 */ /* 0x000fe40007810000 */
[C---:B------:R-:W-:Y:S02]  /*15f80*/  ISETP.GT.AND P6, PT, R219.reuse, RZ, PT ;  /* 0x000000ffdb00720c */ /* 0x040fe40003fc4270 */
[C---:B------:R-:W-:Y:S02]  /*15f90*/  ISETP.GT.AND P5, PT, R219.reuse, 0x1, PT ;  /* 0x00000001db00780c */ /* 0x040fe40003fa4270 */
[----:B------:R-:W-:Y:S02]  /*15fa0*/  FSEL R5, R192, -INF , P6 ;  /* 0xff800000c0057808 */ /* 0x000fe40003000000 */
[----:B------:R-:W-:Y:S02]  /*15fb0*/  ISETP.GT.AND P2, PT, R219, 0x8, PT ;  /* 0x00000008db00780c */ /* 0x000fe40003f44270 */
[----:B------:R-:W-:Y:S02]  /*15fc0*/  FSEL R169, R191, -INF , P5 ;  /* 0xff800000bfa97808 */ /* 0x000fe40002800000 */
[----:B------:R-:W-:Y:S02]  /*15fd0*/  FMNMX.FTZ R2, R5, R134, !PT ;  /* 0x0000008605027209 */ /* 0x000fe40007810000 */
[----:B------:R-:W-:Y:S02]  /*15fe0*/  ISETP.GT.AND P0, PT, R219, 0x9, PT ;  /* 0x00000009db00780c */ /* 0x000fe40003f04270 */
[----:B------:R-:W-:Y:S02]  /*15ff0*/  FSEL R35, R190, -INF , P2 ;  /* 0xff800000be237808 */ /* 0x000fe40001000000 */
[----:B------:R-:W-:Y:S02]  /*16000*/  FMNMX.FTZ R0, R24, R0, !PT ;  /* 0x0000000018007209 */ /* 0x000fe40007810000 */
        /* <DEDUP_REMOVED lines=13> */
[C---:B------:R-:W-:Y:S02]  /*160e0*/  ISETP.GT.AND P0, PT, R219.reuse, 0x19, PT ;  /* 0x00000019db00780c */ /* 0x040fe40003f04270 */
        /* <DEDUP_REMOVED lines=30> */
[----:B------:R-:W-:Y:S02]  /*162d0*/  ISETP.GT.AND P0, PT, R219, 0x39, PT ;  /* 0x00000039db00780c */ /* 0x000fe40003f04270 */
[----:B------:R-:W-:Y:S02]  /*162e0*/  FMNMX.FTZ R4, R13, R4, !PT ;  /* 0x000000040d047209 */ /* 0x000fe40007810000 */
[----:B------:R-:W-:Y:S02]  /*162f0*/  FSEL R8, R170, -INF , P2 ;  /* 0xff800000aa087808 */ /* 0x000fe40001000000 */
[----:B------:R-:W-:Y:S02]  /*16300*/  FMNMX.FTZ R0, R9, R0, !PT ;  /* 0x0000000009007209 */ /* 0x000fe40007810000 */
[----:B------:R-:W-:Y:S02]  /*16310*/  FMNMX.FTZ R4, R12, R4, !PT ;  /* 0x000000040c047209 */ /* 0x000fe40007810000 */
[----:B------:R-:W-:Y:S02]  /*16320*/  FSEL R7, R168, -INF , P0 ;  /* 0xff800000a8077808 */ /* 0x000fe40000000000 */
[----:B------:R-:W-:Y:S01]  /*16330*/  FMNMX.FTZ R168, R8, R0, !PT ;  /* 0x0000000008a87209 */ /* 0x000fe20007810000 */
[----:B------:R-:W-:Y:S01]  /*16340*/  IMAD.MOV.U32 R0, RZ, RZ, 0x2 ;  /* 0x00000002ff007424 */ /* 0x000fe200078e00ff */
[----:B------:R-:W-:Y:S02]  /*16350*/  FMNMX.FTZ R4, R11, R4, !PT ;  /* 0x000000040b047209 */ /* 0x000fe40007810000 */
[----:B------:R-:W-:Y:S02]  /*16360*/  FMNMX.FTZ R168, R7, R168, !PT ;  /* 0x000000a807a87209 */ /* 0x000fe40007810000 */
[----:B------:R-:W-:Y:S02]  /*16370*/  MOV R2, 0x16390 ;  /* 0x0001639000027802 */ /* 0x000fe40000000f00 */
[----:B------:R-:W-:Y:S05]  /*16380*/  CALL.REL.NOINC `($__internal_45_$__cuda_sm70_shflsync_bfly_p) ;  /* 0x0000153000007944 */ /* 0x000fea0003c00000 */
[----:B------:R-:W-:Y:S01]  /*16390*/  FMNMX.FTZ R4, R4, R0, !PT ;  /* 0x0000000004047209 */ /* 0x000fe20007810000 */
[----:B------:R-:W-:Y:S01]  /*163a0*/  IMAD.MOV.U32 R0, RZ, RZ, 0x1 ;  /* 0x00000001ff007424 */ /* 0x000fe200078e00ff */
[----:B------:R-:W-:Y:S02]  /*163b0*/  MOV R2, 0x163d0 ;  /* 0x000163d000027802 */ /* 0x000fe40000000f00 */
        /* <DEDUP_REMOVED lines=10> */
[----:B------:R-:W-:-:S05]  /*16460*/  BRA `(.L_x_2897) ;  /* 0xffff2c4000007947 */ /* 0x000fca000383ffff */
.L_x_2808:
[----:B------:R-:W-:Y:S01]  /*16470*/  MOV R2, RZ ;  /* 0x000000ff00027202 */ /* 0x000fe20000000f00 */
[----:B------:R-:W-:Y:S01]  /*16480*/  IMAD.MOV.U32 R219, RZ, RZ, R4 ;  /* 0x000000ffffdb7224 */ /* 0x000fe200078e0004 */
[----:B------:R-:W-:Y:S01]  /*16490*/  MOV R3, 0x164c0 ;  /* 0x000164c000037802 */ /* 0x000fe20000000f00 */
[----:B------:R-:W-:Y:S02]  /*164a0*/  IMAD.MOV.U32 R220, RZ, RZ, 0x181f ;  /* 0x0000181fffdc7424 */ /* 0x000fe400078e00ff */
[----:B-1234-:R-:W-:Y:S05]  /*164b0*/  CALL.REL.NOINC `($__internal_46_$__cuda_sm70_shflsync_idx_p) ;  /* 0x0000146000007944 */ /* 0x01efea0003c00000 */
[----:B------:R-:W-:Y:S01]  /*164c0*/  MOV R2, R219 ;  /* 0x000000db00027202 */ /* 0x000fe20000000f00 */
[----:B------:R-:W-:-:S05]  /*164d0*/  BRA `(.L_x_2898) ;  /* 0xffff4bb000007947 */ /* 0x000fca000383ffff */
.L_x_2811:
[----:B------:R-:W-:Y:S01]  /*164e0*/  MOV R2, RZ ;  /* 0x000000ff00027202 */ /* 0x000fe20000000f00 */
[----:B------:R-:W-:Y:S01]  /*164f0*/  IMAD.MOV.U32 R219, RZ, RZ, R5 ;  /* 0x000000ffffdb7224 */ /* 0x000fe200078e0005 */
[----:B------:R-:W-:Y:S01]  /*16500*/  MOV R3, 0x16530 ;  /* 0x0001653000037802 */ /* 0x000fe20000000f00 */
[----:B------:R-:W-:Y:S02]  /*16510*/  IMAD.MOV.U32 R220, RZ, RZ, 0x181f ;  /* 0x0000181fffdc7424 */ /* 0x000fe400078e00ff */
[----:B------:R-:W-:Y:S05]  /*16520*/  CALL.REL.NOINC `($__internal_46_$__cuda_sm70_shflsync_idx_p) ;  /* 0x000013f000007944 */ /* 0x000fea0003c00000 */
[----:B------:R-:W-:Y:S01]  /*16530*/  MOV R4, R219 ;  /* 0x000000db00047202 */ /* 0x000fe20000000f00 */
[----:B------:R-:W-:-:S05]  /*16540*/  BRA `(.L_x_2899) ;  /* 0xffff618000007947 */ /* 0x000fca000383ffff */
.L_x_2812:
[----:B------:R-:W-:Y:S01]  /*16550*/  MOV R2, RZ ;  /* 0x000000ff00027202 */ /* 0x000fe20000000f00 */
[----:B------:R-:W-:Y:S01]  /*16560*/  IMAD.MOV.U32 R219, RZ, RZ, R8 ;  /* 0x000000ffffdb7224 */ /* 0x000fe200078e0008 */
[----:B------:R-:W-:Y:S01]  /*16570*/  MOV R3, 0x165a0 ;  /* 0x000165a000037802 */ /* 0x000fe20000000f00 */
[----:B------:R-:W-:Y:S02]  /*16580*/  IMAD.MOV.U32 R220, RZ, RZ, 0x181f ;  /* 0x0000181fffdc7424 */ /* 0x000fe400078e00ff */
[----:B-12---:R-:W-:Y:S05]  /*16590*/  CALL.REL.NOINC `($__internal_46_$__cuda_sm70_shflsync_idx_p) ;  /* 0x0000138000007944 */ /* 0x006fea0003c00000 */
        /* <DEDUP_REMOVED lines=11> */
[C---:B-1----:R-:W-:Y:S05]  /*16650*/  IADD3 R2, P0, R219.reuse, R26, RZ ;  /* 0x0000001adb027210 */ /* 0x042fea0007f1e0ff */
[C---:B------:R-:W-:Y:S01]  /*16660*/  IMAD.X R3, R4.reuse, 0x1, R10, P0 ;  /* 0x0000000104037824 */ /* 0x040fe200000e060a */
[C---:B------:R-:W-:Y:S04]  /*16670*/  IADD3 R6, P0, R219.reuse, R27, RZ ;  /* 0x0000001bdb067210 */ /* 0x040fe80007f1e0ff */
[----:B------:R1:W-:Y:S01]  /*16680*/  LDGSTS.E.BYPASS.LTC128B.128 [R215+0xa100], [R2.64], !P5 ;  /* 0x0a10000002d77fae */ /* 0x0003e2000e901d46 */
[C---:B------:R-:W-:Y:S05]  /*16690*/  IMAD.X R7, R4.reuse, 0x1, R11, P0 ;  /* 0x0000000104077824 */ /* 0x040fea00000e060b */
[----:B------:R2:W-:Y:S01]  /*166a0*/  LDGSTS.E.BYPASS.LTC128B.128 [R215+0xc100], [R6.64], !P4 ;  /* 0x0c10000006d77fae */ /* 0x0005e2000e101d46 */
[----:B-1----:R-:W-:Y:S01]  /*166b0*/  IADD3 R2, P0, R219, R28, RZ ;  /* 0x0000001cdb027210 */ /* 0x002fe20007f1e0ff */
[----:B------:R-:W-:Y:S04]  /*166c0*/  IMAD.MOV.U32 R219, RZ, RZ, R5 ;  /* 0x000000ffffdb7224 */ /* 0x000fe800078e0005 */
[----:B------:R-:W-:Y:S05]  /*166d0*/  IMAD.X R3, R4, 0x1, R12, P0 ;  /* 0x0000000104037824 */ /* 0x000fea00000e060c */
        /* <DEDUP_REMOVED lines=12> */
.L_x_2813:
[----:B------:R-:W-:Y:S02]  /*167a0*/  MOV R0, 0x2 ;  /* 0x0000000200007802 */ /* 0x000fe40000000f00 */
        /* <DEDUP_REMOVED lines=16> */
.L_x_2815:
[----:B------:R-:W-:Y:S01]  /*168b0*/  IMAD.MOV.U32 R4, RZ, RZ, R222 ;  /* 0x000000ffff047224 */ /* 0x000fe200078e00de */
[----:B------:R-:W-:-:S02]  /*168c0*/  MOV R0, 0x2 ;  /* 0x0000000200007802 */ /* 0x000fc40000000f00 */
[----:B------:R-:W-:Y:S02]  /*168d0*/  MOV R2, 0x168f0 ;  /* 0x000168f000027802 */ /* 0x000fe40000000f00 */
[----:B------:R-:W-:Y:S05]  /*168e0*/  CALL.REL.NOINC `($__internal_45_$__cuda_sm70_shflsync_bfly_p) ;  /* 0x00000fd000007944 */ /* 0x000fea0003c00000 */
[----:B------:R-:W-:Y:S05]  /*168f0*/  BRA `(.L_x_2902) ;  /* 0xffff7f5000007947 */ /* 0x000fea000383ffff */
.L_x_2816:
[----:B------:R-:W-:Y:S01]  /*16900*/  IMAD.MOV.U32 R4, RZ, RZ, R5 ;  /* 0x000000ffff047224 */ /* 0x000fe200078e0005 */
[----:B------:R-:W-:Y:S02]  /*16910*/  MOV R0, 0x1 ;  /* 0x0000000100007802 */ /* 0x000fe40000000f00 */
[----:B------:R-:W-:Y:S02]  /*16920*/  MOV R2, 0x16940 ;  /* 0x0001694000027802 */ /* 0x000fe40000000f00 */
[----:B-1----:R-:W-:Y:S05]  /*16930*/  CALL.REL.NOINC `($__internal_45_$__cuda_sm70_shflsync_bfly_p) ;  /* 0x00000f8000007944 */ /* 0x002fea0003c00000 */
[----:B------:R-:W-:Y:S01]  /*16940*/  FADD.FTZ R5, R5, R0 ;  /* 0x0000000005057221 */ /* 0x000fe20000010000 */
[----:B------:R-:W-:Y:S02]  /*16950*/  MOV R4, R221 ;  /* 0x000000dd00047202 */ /* 0x000fe40000000f00 */
[----:B------:R-:W-:Y:S02]  /*16960*/  MOV R0, 0x2 ;  /* 0x0000000200007802 */ /* 0x000fe40000000f00 */
[----:B------:R-:W-:Y:S02]  /*16970*/  MOV R2, 0x16990 ;  /* 0x0001699000027802 */ /* 0x000fe40000000f00 */
[----:B------:R-:W-:Y:S05]  /*16980*/  CALL.REL.NOINC `($__internal_45_$__cuda_sm70_shflsync_bfly_p) ;  /* 0x00000f3000007944 */ /* 0x000fea0003c00000 */
[----:B------:R-:W-:Y:S01]  /*16990*/  FADD.FTZ R4, R221, R0 ;  /* 0x00000000dd047221 */ /* 0x000fe20000010000 */
[----:B------:R-:W-:Y:S02]  /*169a0*/  MOV R0, 0x1 ;  /* 0x0000000100007802 */ /* 0x000fe40000000f00 */
[----:B------:R-:W-:-:S02]  /*169b0*/  MOV R2, 0x169d0 ;  /* 0x000169d000027802 */ /* 0x000fc40000000f00 */
[----:B------:R-:W-:Y:S05]  /*169c0*/  CALL.REL.NOINC `($__internal_45_$__cuda_sm70_shflsync_bfly_p) ;  /* 0x00000ef000007944 */ /* 0x000fea0003c00000 */
[----:B------:R-:W-:Y:S01]  /*169d0*/  MOV R3, R0 ;  /* 0x0000000000037202 */ /* 0x000fe20000000f00 */
[----:B------:R-:W-:Y:S05]  /*169e0*/  BRA `(.L_x_2903) ;  /* 0xffff7ed000007947 */ /* 0x000fea000383ffff */
.L_x_2823:
[----:B--234-:R-:W-:Y:S01]  /*169f0*/  IMAD.MOV.U32 R219, RZ, RZ, R5 ;  /* 0x000000ffffdb7224 */ /* 0x01cfe200078e0005 */
[----:B------:R-:W-:Y:S01]  /*16a00*/  MOV R2, RZ ;  /* 0x000000ff00027202 */ /* 0x000fe20000000f00 */
[----:B------:R-:W-:Y:S01]  /*16a10*/  IMAD.MOV.U32 R220, RZ, RZ, 0x181f ;  /* 0x0000181fffdc7424 */ /* 0x000fe200078e00ff */
[----:B------:R-:W-:-:S02]  /*16a20*/  MOV R3, 0x16a40 ;  /* 0x00016a4000037802 */ /* 0x000fc40000000f00 */
[----:B-1----:R-:W-:Y:S05]  /*16a30*/  CALL.REL.NOINC `($__internal_46_$__cuda_sm70_shflsync_idx_p) ;  /* 0x00000ee000007944 */ /* 0x002fea0003c00000 */
[----:B------:R-:W-:Y:S01]  /*16a40*/  MOV R4, R219 ;  /* 0x000000db00047202 */ /* 0x000fe20000000f00 */
[----:B------:R-:W-:Y:S05]  /*16a50*/  BRA `(.L_x_2904) ;  /* 0xffff9a7000007947 */ /* 0x000fea000383ffff */
.L_x_2824:
[----:B------:R-:W-:Y:S01]  /*16a60*/  IMAD.MOV.U32 R219, RZ, RZ, R14 ;  /* 0x000000ffffdb7224 */ /* 0x000fe200078e000e */
[----:B------:R-:W-:Y:S01]  /*16a70*/  MOV R2, RZ ;  /* 0x000000ff00027202 */ /* 0x000fe20000000f00 */
[----:B------:R-:W-:Y:S01]  /*16a80*/  IMAD.MOV.U32 R220, RZ, RZ, 0x181f ;  /* 0x0000181fffdc7424 */ /* 0x000fe200078e00ff */
[----:B------:R-:W-:-:S02]  /*16a90*/  MOV R3, 0x16ab0 ;  /* 0x00016ab000037802 */ /* 0x000fc40000000f00 */
[----:B-123--:R-:W-:Y:S05]  /*16aa0*/  CALL.REL.NOINC `($__internal_46_$__cuda_sm70_shflsync_idx_p) ;  /* 0x00000e7000007944 */ /* 0x00efea0003c00000 */
[----:B------:R-:W-:Y:S01]  /*16ab0*/  MOV R0, R219 ;  /* 0x000000db00007202 */ /* 0x000fe20000000f00 */
[----:B------:R-:W-:Y:S05]  /*16ac0*/  BRA `(.L_x_2905) ;  /* 0xffff9a2000007947 */ /* 0x000fea000383ffff */
.L_x_2827:
[----:B------:R-:W-:Y:S01]  /*16ad0*/  IMAD.MOV.U32 R219, RZ, RZ, R5 ;  /* 0x000000ffffdb7224 */ /* 0x000fe200078e0005 */
[----:B--2---:R-:W-:Y:S01]  /*16ae0*/  MOV R2, 0x1 ;  /* 0x0000000100027802 */ /* 0x004fe20000000f00 */
[----:B------:R-:W-:Y:S01]  /*16af0*/  IMAD.MOV.U32 R220, RZ, RZ, 0x181f ;  /* 0x0000181fffdc7424 */ /* 0x000fe200078e00ff */
[----:B------:R-:W-:-:S02]  /*16b00*/  MOV R3, 0x16b20 ;  /* 0x00016b2000037802 */ /* 0x000fc40000000f00 */
[----:B-1-34-:R-:W-:Y:S05]  /*16b10*/  CALL.REL.NOINC `($__internal_46_$__cuda_sm70_shflsync_idx_p) ;  /* 0x00000e0000007944 */ /* 0x01afea0003c00000 */
        /* <DEDUP_REMOVED lines=8> */
.L_x_2830:
[----:B------:R-:W-:Y:S01]  /*16ba0*/  IMAD.MOV.U32 R219, RZ, RZ, R5 ;  /* 0x000000ffffdb7224 */ /* 0x000fe200078e0005 */
[----:B-1----:R-:W-:Y:S01]  /*16bb0*/  MOV R2, 0x2 ;  /* 0x0000000200027802 */ /* 0x002fe20000000f00 */
[----:B------:R-:W-:Y:S01]  /*16bc0*/  IMAD.MOV.U32 R220, RZ, RZ, 0x181f ;  /* 0x0000181fffdc7424 */ /* 0x000fe200078e00ff */
[----:B------:R-:W-:Y:S02]  /*16bd0*/  MOV R3, 0x16bf0 ;  /* 0x00016bf000037802 */ /* 0x000fe40000000f00 */
[----:B--234-:R-:W-:Y:S05]  /*16be0*/  CALL.REL.NOINC `($__internal_46_$__cuda_sm70_shflsync_idx_p) ;  /* 0x00000d3000007944 */ /* 0x01cfea0003c00000 */
[----:B------:R-:W-:Y:S01]  /*16bf0*/  MOV R4, R219 ;  /* 0x000000db00047202 */ /* 0x000fe20000000f00 */
[----:B------:R-:W-:Y:S05]  /*16c00*/  BRA `(.L_x_2907) ;  /* 0xffff9c5000007947 */ /* 0x000fea000383ffff */
.L_x_2831:
[----:B------:R-:W-:Y:S01]  /*16c10*/  IMAD.MOV.U32 R219, RZ, RZ, R14 ;  /* 0x000000ffffdb7224 */ /* 0x000fe200078e000e */
[----:B-1----:R-:W-:Y:S01]  /*16c20*/  MOV R2, 0x2 ;  /* 0x0000000200027802 */ /* 0x002fe20000000f00 */
[----:B------:R-:W-:Y:S01]  /*16c30*/  IMAD.MOV.U32 R220, RZ, RZ, 0x181f ;  /* 0x0000181fffdc7424 */ /* 0x000fe200078e00ff */
[----:B------:R-:W-:Y:S02]  /*16c40*/  MOV R3, 0x16c60 ;  /* 0x00016c6000037802 */ /* 0x000fe40000000f00 */
[----:B--234-:R-:W-:Y:S05]  /*16c50*/  CALL.REL.NOINC `($__internal_46_$__cuda_sm70_shflsync_idx_p) ;  /* 0x00000cc000007944 */ /* 0x01cfea0003c00000 */
[----:B------:R-:W-:Y:S01]  /*16c60*/  MOV R0, R219 ;  /* 0x000000db00007202 */ /* 0x000fe20000000f00 */
[----:B------:R-:W-:Y:S05]  /*16c70*/  BRA `(.L_x_2908) ;  /* 0xffff9c0000007947 */ /* 0x000fea000383ffff */
.L_x_2834:
[----:B------:R-:W-:Y:S01]  /*16c80*/  IMAD.MOV.U32 R219, RZ, RZ, R5 ;  /* 0x000000ffffdb7224 */ /* 0x000fe200078e0005 */
[----:B-1----:R-:W-:Y:S01]  /*16c90*/  MOV R2, 0x3 ;  /* 0x0000000300027802 */ /* 0x002fe20000000f00 */
[----:B------:R-:W-:Y:S01]  /*16ca0*/  IMAD.MOV.U32 R220, RZ, RZ, 0x181f ;  /* 0x0000181fffdc7424 */ /* 0x000fe200078e00ff */
[----:B------:R-:W-:-:S02]  /*16cb0*/  MOV R3, 0x16cd0 ;  /* 0x00016cd000037802 */ /* 0x000fc40000000f00 */
[----:B--234-:R-:W-:Y:S05]  /*16cc0*/  CALL.REL.NOINC `($__internal_46_$__cuda_sm70_shflsync_idx_p) ;  /* 0x00000c5000007944 */ /* 0x01cfea0003c00000 */
        /* <DEDUP_REMOVED lines=8> */
.L_x_2836:
[----:B------:R-:W-:Y:S01]  /*16d50*/  IMAD.MOV.U32 R219, RZ, RZ, R5 ;  /* 0x000000ffffdb7224 */ /* 0x000fe200078e0005 */
[----:B------:R-:W-:Y:S01]  /*16d60*/  MOV R2, RZ ;  /* 0x000000ff00027202 */ /* 0x000fe20000000f00 */
[----:B------:R-:W-:Y:S01]  /*16d70*/  IMAD.MOV.U32 R220, RZ, RZ, 0x1c1f ;  /* 0x00001c1fffdc7424 */ /* 0x000fe200078e00ff */
[----:B------:R-:W-:Y:S02]  /*16d80*/  MOV R3, 0x16da0 ;  /* 0x00016da000037802 */ /* 0x000fe40000000f00 */
[----:B------:R-:W-:Y:S05]  /*16d90*/  CALL.REL.NOINC `($__internal_46_$__cuda_sm70_shflsync_idx_p) ;  /* 0x00000b8000007944 */ /* 0x000fea0003c00000 */
[----:B------:R-:W-:Y:S01]  /*16da0*/  MOV R4, R219 ;  /* 0x000000db00047202 */ /* 0x000fe20000000f00 */
[----:B------:R-:W-:Y:S05]  /*16db0*/  BRA `(.L_x_2910) ;  /* 0xffffa02000007947 */ /* 0x000fea000383ffff */
.L_x_2837:
[----:B------:R-:W-:Y:S01]  /*16dc0*/  IMAD.MOV.U32 R219, RZ, RZ, R12 ;  /* 0x000000ffffdb7224 */ /* 0x000fe200078e000c */
[----:B------:R-:W-:Y:S01]  /*16dd0*/  MOV R2, RZ ;  /* 0x000000ff00027202 */ /* 0x000fe20000000f00 */
[----:B------:R-:W-:Y:S01]  /*16de0*/  IMAD.MOV.U32 R220, RZ, RZ, 0x1c1f ;  /* 0x00001c1fffdc7424 */ /* 0x000fe200078e00ff */
[----:B------:R-:W-:Y:S02]  /*16df0*/  MOV R3, 0x16e10 ;  /* 0x00016e1000037802 */ /* 0x000fe40000000f00 */
[----:B-12---:R-:W-:Y:S05]  /*16e00*/  CALL.REL.NOINC `($__internal_46_$__cuda_sm70_shflsync_idx_p) ;  /* 0x00000b1000007944 */ /* 0x006fea0003c00000 */
[----:B------:R-:W-:Y:S01]  /*16e10*/  MOV R0, R219 ;  /* 0x000000db00007202 */ /* 0x000fe20000000f00 */
[----:B------:R-:W-:Y:S05]  /*16e20*/  BRA `(.L_x_2911) ;  /* 0xffff9fd000007947 */ /* 0x000fea000383ffff */
.L_x_2840:
        /* <DEDUP_REMOVED lines=13> */
.L_x_2844:
[----:B------:R-:W-:Y:S01]  /*16f00*/  IMAD.MOV.U32 R219, RZ, RZ, R5 ;  /* 0x000000ffffdb7224 */ /* 0x000fe200078e0005 */
[----:B------:R-:W-:Y:S01]  /*16f10*/  MOV R2, RZ ;  /* 0x000000ff00027202 */ /* 0x000fe20000000f00 */
[----:B------:R-:W-:Y:S01]  /*16f20*/  IMAD.MOV.U32 R220, RZ, RZ, 0x181f ;  /* 0x0000181fffdc7424 */ /* 0x000fe200078e00ff */
[----:B------:R-:W-:Y:S02]  /*16f30*/  MOV R3, 0x16f50 ;  /* 0x00016f5000037802 */ /* 0x000fe40000000f00 */
[----:B------:R-:W-:Y:S05]  /*16f40*/  CALL.REL.NOINC `($__internal_46_$__cuda_sm70_shflsync_idx_p) ;  /* 0x000009d000007944 */ /* 0x000fea0003c00000 */
[----:B------:R-:W-:Y:S01]  /*16f50*/  MOV R4, R219 ;  /* 0x000000db00047202 */ /* 0x000fe20000000f00 */
[----:B------:R-:W-:Y:S05]  /*16f60*/  BRA `(.L_x_2913) ;  /* 0xffffc1f000007947 */ /* 0x000fea000383ffff */
.L_x_2845:
[----:B------:R-:W-:Y:S01]  /*16f70*/  IMAD.MOV.U32 R219, RZ, RZ, R14 ;  /* 0x000000ffffdb7224 */ /* 0x000fe200078e000e */
[----:B------:R-:W-:Y:S01]  /*16f80*/  MOV R2, RZ ;  /* 0x000000ff00027202 */ /* 0x000fe20000000f00 */
[----:B------:R-:W-:Y:S01]  /*16f90*/  IMAD.MOV.U32 R220, RZ, RZ, 0x181f ;  /* 0x0000181fffdc7424 */ /* 0x000fe200078e00ff */
[----:B------:R-:W-:Y:S02]  /*16fa0*/  MOV R3, 0x16fc0 ;  /* 0x00016fc000037802 */ /* 0x000fe40000000f00 */
[----:B-12---:R-:W-:Y:S05]  /*16fb0*/  CALL.REL.NOINC `($__internal_46_$__cuda_sm70_shflsync_idx_p) ;  /* 0x0000096000007944 */ /* 0x006fea0003c00000 */
[----:B------:R-:W-:Y:S01]  /*16fc0*/  MOV R0, R219 ;  /* 0x000000db00007202 */ /* 0x000fe20000000f00 */
[----:B------:R-:W-:Y:S05]  /*16fd0*/  BRA `(.L_x_2914) ;  /* 0xffffc1a000007947 */ /* 0x000fea000383ffff */
.L_x_2848:
        /* <DEDUP_REMOVED lines=13> */
.L_x_2851:
[----:B------:R-:W-:Y:S01]  /*170b0*/  IMAD.MOV.U32 R219, RZ, RZ, R5 ;  /* 0x000000ffffdb7224 */ /* 0x000fe200078e0005 */
[----:B-1----:R-:W-:Y:S01]  /*170c0*/  MOV R2, 0x2 ;  /* 0x0000000200027802 */ /* 0x002fe20000000f00 */
[----:B------:R-:W-:Y:S01]  /*170d0*/  IMAD.MOV.U32 R220, RZ, RZ, 0x181f ;  /* 0x0000181fffdc7424 */ /* 0x000fe200078e00ff */
[----:B------:R-:W-:Y:S02]  /*170e0*/  MOV R3, 0x17100 ;  /* 0x0001710000037802 */ /* 0x000fe40000000f00 */
[----:B--234-:R-:W-:Y:S05]  /*170f0*/  CALL.REL.NOINC `($__internal_46_$__cuda_sm70_shflsync_idx_p) ;  /* 0x0000082000007944 */ /* 0x01cfea0003c00000 */
[----:B------:R-:W-:Y:S01]  /*17100*/  MOV R4, R219 ;  /* 0x000000db00047202 */ /* 0x000fe20000000f00 */
[----:B------:R-:W-:Y:S05]  /*17110*/  BRA `(.L_x_2916) ;  /* 0xffffc3e000007947 */ /* 0x000fea000383ffff */
.L_x_2852:
[----:B------:R-:W-:Y:S01]  /*17120*/  IMAD.MOV.U32 R219, RZ, RZ, R14 ;  /* 0x000000ffffdb7224 */ /* 0x000fe200078e000e */
[----:B------:R-:W-:Y:S01]  /*17130*/  MOV R2, 0x2 ;  /* 0x0000000200027802 */ /* 0x000fe20000000f00 */
[----:B------:R-:W-:Y:S01]  /*17140*/  IMAD.MOV.U32 R220, RZ, RZ, 0x181f ;  /* 0x0000181fffdc7424 */ /* 0x000fe200078e00ff */
[----:B------:R-:W-:Y:S02]  /*17150*/  MOV R3, 0x17170 ;  /* 0x0001717000037802 */ /* 0x000fe40000000f00 */
[----:B-1234-:R-:W-:Y:S05]  /*17160*/  CALL.REL.NOINC `($__internal_46_$__cuda_sm70_shflsync_idx_p) ;  /* 0x000007b000007944 */ /* 0x01efea0003c00000 */
[----:B------:R-:W-:Y:S01]  /*17170*/  MOV R0, R219 ;  /* 0x000000db00007202 */ /* 0x000fe20000000f00 */
[----:B------:R-:W-:Y:S05]  /*17180*/  BRA `(.L_x_2917) ;  /* 0xffffc39000007947 */ /* 0x000fea000383ffff */
.L_x_2855:
        /* <DEDUP_REMOVED lines=13> */
.L_x_2857:
[----:B------:R-:W-:Y:S01]  /*17260*/  IMAD.MOV.U32 R219, RZ, RZ, R106 ;  /* 0x000000ffffdb7224 */ /* 0x000fe200078e006a */
[----:B------:R-:W-:Y:S01]  /*17270*/  MOV R2, RZ ;  /* 0x000000ff00027202 */ /* 0x000fe20000000f00 */
[----:B------:R-:W-:Y:S01]  /*17280*/  IMAD.MOV.U32 R220, RZ, RZ, 0x1f ;  /* 0x0000001fffdc7424 */ /* 0x000fe200078e00ff */
[----:B------:R-:W-:Y:S02]  /*17290*/  MOV R3, 0x172b0 ;  /* 0x000172b000037802 */ /* 0x000fe40000000f00 */
[----:B-1----:R-:W-:Y:S05]  /*172a0*/  CALL.REL.NOINC `($__internal_46_$__cuda_sm70_shflsync_idx_p) ;  /* 0x0000067000007944 */ /* 0x002fea0003c00000 */
[----:B------:R-:W-:Y:S01]  /*172b0*/  MOV R9, R219 ;  /* 0x000000db00097202 */ /* 0x000fe20000000f00 */
[----:B------:R-:W-:Y:S05]  /*172c0*/  BRA `(.L_x_2919) ;  /* 0xffffc66000007947 */ /* 0x000fea000383ffff */
.L_x_2858:
[----:B------:R-:W-:Y:S01]  /*172d0*/  IMAD.MOV.U32 R219, RZ, RZ, R106 ;  /* 0x000000ffffdb7224 */ /* 0x000fe200078e006a */
[----:B------:R-:W-:Y:S01]  /*172e0*/  MOV R2, 0x1 ;  /* 0x0000000100027802 */ /* 0x000fe20000000f00 */
[----:B------:R-:W-:Y:S01]  /*172f0*/  IMAD.MOV.U32 R220, RZ, RZ, 0x1f ;  /* 0x0000001fffdc7424 */ /* 0x000fe200078e00ff */
[----:B------:R-:W-:Y:S02]  /*17300*/  MOV R3, 0x17320 ;  /* 0x0001732000037802 */ /* 0x000fe40000000f00 */
[----:B-123--:R-:W-:Y:S05]  /*17310*/  CALL.REL.NOINC `($__internal_46_$__cuda_sm70_shflsync_idx_p) ;  /* 0x0000060000007944 */ /* 0x00efea0003c00000 */
[----:B------:R-:W-:Y:S01]  /*17320*/  MOV R8, R219 ;  /* 0x000000db00087202 */ /* 0x000fe20000000f00 */
[----:B------:R-:W-:Y:S05]  /*17330*/  BRA `(.L_x_2920) ;  /* 0xffffc61000007947 */ /* 0x000fea000383ffff */
.L_x_2859:
[----:B------:R-:W-:Y:S02]  /*17340*/  MOV R3, 0x1 ;  /* 0x0000000100037802 */ /* 0x000fe40000000f00 */
[----:B------:R-:W-:-:S02]  /*17350*/  MOV R2, 0x17370 ;  /* 0x0001737000027802 */ /* 0x000fc40000000f00 */
[----:B--234-:R-:W-:Y:S05]  /*17360*/  CALL.REL.NOINC `($__internal_47_$__cuda_sm70_shflsync_up_p) ;  /* 0x0000061000007944 */ /* 0x01cfea0003c00000 */
[----:B------:R-:W-:Y:S05]  /*17370*/  BRA `(.L_x_2921) ;  /* 0xffffc6f000007947 */ /* 0x000fea000383ffff */
.L_x_2860:
[----:B------:R-:W-:Y:S02]  /*17380*/  MOV R3, 0x2 ;  /* 0x0000000200037802 */ /* 0x000fe40000000f00 */
[----:B------:R-:W-:-:S02]  /*17390*/  MOV R2, 0x173b0 ;  /* 0x000173b000027802 */ /* 0x000fc40000000f00 */
[----:B--23--:R-:W-:Y:S05]  /*173a0*/  CALL.REL.NOINC `($__internal_47_$__cuda_sm70_shflsync_up_p) ;  /* 0x000005d000007944 */ /* 0x00cfea0003c00000 */
        /* <DEDUP_REMOVED lines=24> */
.L_x_2864:
[----:B------:R-:W-:Y:S02]  /*17530*/  MOV R3, 0x1 ;  /* 0x0000000100037802 */ /* 0x000fe40000000f00 */
[----:B------:R-:W-:Y:S02]  /*17540*/  MOV R2, 0x17560 ;  /* 0x0001756000027802 */ /* 0x000fe40000000f00 */
[----:B------:R-:W-:Y:S05]  /*17550*/  CALL.REL.NOINC `($__internal_47_$__cuda_sm70_shflsync_up_p) ;  /* 0x0000042000007944 */ /* 0x000fea0003c00000 */
[----:B------:R-:W-:Y:S01]  /*17560*/  MOV R2, R4 ;  /* 0x0000000400027202 */ /* 0x000fe20000000f00 */
[----:B------:R-:W-:Y:S05]  /*17570*/  BRA `(.L_x_2923) ;  /* 0xffffc74000007947 */ /* 0x000fea000383ffff */
.L_x_2865:
[----:B------:R-:W-:Y:S02]  /*17580*/  MOV R3, 0x2 ;  /* 0x0000000200037802 */ /* 0x000fe40000000f00 */
[----:B------:R-:W-:Y:S02]  /*17590*/  MOV R2, 0x175b0 ;  /* 0x000175b000027802 */ /* 0x000fe40000000f00 */
        /* <DEDUP_REMOVED lines=25> */
.L_x_2867:
[----:B------:R-:W-:Y:S02]  /*17730*/  SEL R0, RZ, 0x1, P0 ;  /* 0x00000001ff007807 */ /* 0x000fe40000000000 */
[----:B------:R-:W-:Y:S02]  /*17740*/  MOV R2, 0x17760 ;  /* 0x0001776000027802 */ /* 0x000fe40000000f00 */
[----:B-1----:R-:W-:Y:S05]  /*17750*/  CALL.REL.NOINC `($__internal_48_$__cuda_sm70_votesync_ballot) ;  /* 0x0000028000007944 */ /* 0x002fea0003c00000 */
[----:B------:R-:W-:Y:S01]  /*17760*/  MOV R5, R0 ;  /* 0x0000000000057202 */ /* 0x000fe20000000f00 */
[----:B------:R-:W-:Y:S05]  /*17770*/  BRA `(.L_x_2925) ;  /* 0xffffc6d000007947 */ /* 0x000fea000383ffff */
.L_x_2868:
[----:B------:R-:W-:Y:S01]  /*17780*/  IMAD.MOV.U32 R219, RZ, RZ, R6 ;  /* 0x000000ffffdb7224 */ /* 0x000fe200078e0006 */
[----:B------:R-:W-:Y:S01]  /*17790*/  MOV R2, R0 ;  /* 0x0000000000027202 */ /* 0x000fe20000000f00 */
[----:B------:R-:W-:Y:S01]  /*177a0*/  IMAD.MOV.U32 R220, RZ, RZ, 0x1f ;  /* 0x0000001fffdc7424 */ /* 0x000fe200078e00ff */
[----:B------:R-:W-:Y:S02]  /*177b0*/  MOV R3, 0x177d0 ;  /* 0x000177d000037802 */ /* 0x000fe40000000f00 */
[----:B-1----:R-:W-:Y:S05]  /*177c0*/  CALL.REL.NOINC `($__internal_46_$__cuda_sm70_shflsync_idx_p) ;  /* 0x0000015000007944 */ /* 0x002fea0003c00000 */
[----:B------:R-:W-:Y:S01]  /*177d0*/  IMAD.MOV.U32 R10, RZ, RZ, R219 ;  /* 0x000000ffff0a7224 */ /* 0x000fe200078e00db */
[----:B------:R-:W-:Y:S01]  /*177e0*/  MOV R2, R0 ;  /* 0x0000000000027202 */ /* 0x000fe20000000f00 */
[----:B------:R-:W-:Y:S01]  /*177f0*/  IMAD.MOV.U32 R219, RZ, RZ, R7 ;  /* 0x000000ffffdb7224 */ /* 0x000fe200078e0007 */
[----:B------:R-:W-:-:S02]  /*17800*/  MOV R220, 0x1f ;  /* 0x0000001f00dc7802 */ /* 0x000fc40000000f00 */
[----:B------:R-:W-:Y:S02]  /*17810*/  MOV R3, 0x17830 ;  /* 0x0001783000037802 */ /* 0x000fe40000000f00 */
[----:B------:R-:W-:Y:S05]  /*17820*/  CALL.REL.NOINC `($__internal_46_$__cuda_sm70_shflsync_idx_p) ;  /* 0x000000f000007944 */ /* 0x000fea0003c00000 */
[----:B------:R-:W-:Y:S01]  /*17830*/  MOV R7, R219 ;  /* 0x000000db00077202 */ /* 0x000fe20000000f00 */
[----:B------:R-:W-:Y:S05]  /*17840*/  BRA `(.L_x_2926) ;  /* 0xffffc65000007947 */ /* 0x000fea000383ffff */
.L_x_2871:
[----:B------:R-:W-:Y:S01]  /*17850*/  IMAD.MOV.U32 R219, RZ, RZ, R4 ;  /* 0x000000ffffdb7224 */ /* 0x000fe200078e0004 */
[----:B------:R-:W-:Y:S01]  /*17860*/  MOV R2, R0 ;  /* 0x0000000000027202 */ /* 0x000fe20000000f00 */
[----:B------:R-:W-:Y:S01]  /*17870*/  IMAD.MOV.U32 R220, RZ, RZ, 0x1f ;  /* 0x0000001fffdc7424 */ /* 0x000fe200078e00ff */
[----:B------:R-:W-:Y:S02]  /*17880*/  MOV R3, 0x178a0 ;  /* 0x000178a000037802 */ /* 0x000fe40000000f00 */
[----:B-1-34-:R-:W-:Y:S05]  /*17890*/  CALL.REL.NOINC `($__internal_46_$__cuda_sm70_shflsync_idx_p) ;  /* 0x0000008000007944 */ /* 0x01afea0003c00000 */
[----:B------:R-:W-:Y:S01]  /*178a0*/  MOV R11, R219 ;  /* 0x000000db000b7202 */ /* 0x000fe20000000f00 */
[----:B------:R-:W-:Y:S05]  /*178b0*/  BRA `(.L_x_2870) ;  /* 0xffffc64000007947 */ /* 0x000fea000383ffff */
        .weak           $__internal_45_$__cuda_sm70_shflsync_bfly_p
        .type           $__internal_45_$__cuda_sm70_shflsync_bfly_p,@function
        .size           $__internal_45_$__cuda_sm70_shflsync_bfly_p,($__internal_46_$__cuda_sm70_shflsync_idx_p - $__internal_45_$__cuda_sm70_shflsync_bfly_p)
$__internal_45_$__cuda_sm70_shflsync_bfly_p:
[----:B------:R-:W-:Y:S02]  /*178c0*/  MOV R188, 0xffffffff ;  /* 0xffffffff00bc7802 */ /* 0x000fe40000000f00 */
[----:B------:R-:W-:Y:S02]  /*178d0*/  MOV R3, 0x1f ;  /* 0x0000001f00037802 */ /* 0x000fe40000000f00 */
[----:B------:R-:W-:Y:S04]  /*178e0*/  WARPSYNC R188 ;  /* 0x000000bc00007348 */ /* 0x000fe80003800000 */
[----:B------:R1:W2:Y:S02]  /*178f0*/  SHFL.BFLY PT, R0, R4, R0, R3 ;  /* 0x0c00000004007389 */ /* 0x0002a400000e0003 */
[----:B-1----:R-:W-:-:S04]  /*17900*/  MOV R3, 0x0 ;  /* 0x0000000000037802 */ /* 0x002fc80000000f00 */
[----:B--2---:R-:W-:Y:S05]  /*17910*/  RET.REL.NODEC R2 `(_ZN7cutlass13device_kernelIN5flash19enable_sm80_to_sm89INS1_16FlashAttnFwdSm80INS1_25CollectiveMainloopFwdSm80ILi8ELi1ELb0EN4cute5tupleIJNS5_1CILi128EEENS7_ILi64EEENS7_ILi256EEEEEELi256ENS_6half_tEfNS_4arch4Sm80ELb1ELb0ELb1ELb1ELb1ELb0ELb1ELb1EEENS1_21CollectiveEpilogueFwdINS6_IJS8_SA_S9_EEENS6_IJNS7_ILi1EEESI_SI_EEESC_SE_Li256ELb1ELb1ELb1ELb0EEENS1_36VarlenDynamicPersistentTileSchedulerILi128ELi64ELi256ELi256ELb1ELb1ELb0ELb1ELb1ELb1EEEEEEEEEvNT_6ParamsE) ;  /* 0xfffe86e002007950 */ /* 0x004fea0003c3ffff */
        .weak           $__internal_46_$__cuda_sm70_shflsync_idx_p
        .type           $__internal_46_$__cuda_sm70_shflsync_idx_p,@function
        .size           $__internal_46_$__cuda_sm70_shflsync_idx_p,($__internal_47_$__cuda_sm70_shflsync_up_p - $__internal_46_$__cuda_sm70_shflsync_idx_p)
$__internal_46_$__cuda_sm70_shflsync_idx_p:
[----:B------:R-:W-:-:S04]  /*17920*/  MOV R244, 0xffffffff ;  /* 0xffffffff00f47802 */ /* 0x000fc80000000f00 */
[----:B------:R-:W-:Y:S04]  /*17930*/  WARPSYNC R244 ;  /* 0x000000f400007348 */ /* 0x000fe80003800000 */
[----:B------:R1:W2:Y:S02]  /*17940*/  SHFL.IDX PT, R219, R219, R2, R220 ;  /* 0x00000002dbdb7389 */ /* 0x0002a400000e00dc */
[----:B-1----:R-:W-:Y:S02]  /*17950*/  MOV R2, R3 ;  /* 0x0000000300027202 */ /* 0x002fe40000000f00 */
[----:B------:R-:W-:-:S04]  /*17960*/  MOV R3, 0x0 ;  /* 0x0000000000037802 */ /* 0x000fc80000000f00 */
[----:B--2---:R-:W-:Y:S05]  /*17970*/  RET.REL.NODEC R2 `(_ZN7cutlass13device_kernelIN5flash19enable_sm80_to_sm89INS1_16FlashAttnFwdSm80INS1_25CollectiveMainloopFwdSm80ILi8ELi1ELb0EN4cute5tupleIJNS5_1CILi128EEENS7_ILi64EEENS7_ILi256EEEEEELi256ENS_6half_tEfNS_4arch4Sm80ELb1ELb0ELb1ELb1ELb1ELb0ELb1ELb1EEENS1_21CollectiveEpilogueFwdINS6_IJS8_SA_S9_EEENS6_IJNS7_ILi1EEESI_SI_EEESC_SE_Li256ELb1ELb1ELb1ELb0EEENS1_36VarlenDynamicPersistentTileSchedulerILi128ELi64ELi256ELi256ELb1ELb1ELb0ELb1ELb1ELb1EEEEEEEEEvNT_6ParamsE) ;  /* 0xfffe868002007950 */ /* 0x004fea0003c3ffff */
        .weak           $__internal_47_$__cuda_sm70_shflsync_up_p
        .type           $__internal_47_$__cuda_sm70_shflsync_up_p,@function
        .size           $__internal_47_$__cuda_sm70_shflsync_up_p,($__internal_48_$__cuda_sm70_votesync_ballot - $__internal_47_$__cuda_sm70_shflsync_up_p)
$__internal_47_$__cuda_sm70_shflsync_up_p:
[----:B------:R-:W-:Y:S02]  /*17980*/  MOV R4, RZ ;  /* 0x000000ff00047202 */ /* 0x000fe40000000f00 */
[----:B------:R-:W-:-:S04]  /*17990*/  MOV R10, 0xffffffff ;  /* 0xffffffff000a7802 */ /* 0x000fc80000000f00 */
[----:B------:R-:W-:Y:S04]  /*179a0*/  WARPSYNC R10 ;  /* 0x0000000a00007348 */ /* 0x000fe80003800000 */
[----:B------:R1:W2:Y:S02]  /*179b0*/  SHFL.UP PT, R4, R0, R3, R4 ;  /* 0x0400000300047389 */ /* 0x0002a400000e0004 */
[----:B-1----:R-:W-:-:S04]  /*179c0*/  MOV R3, 0x0 ;  /* 0x0000000000037802 */ /* 0x002fc80000000f00 */
[----:B--2---:R-:W-:Y:S05]  /*179d0*/  RET.REL.NODEC R2 `(_ZN7cutlass13device_kernelIN5flash19enable_sm80_to_sm89INS1_16FlashAttnFwdSm80INS1_25CollectiveMainloopFwdSm80ILi8ELi1ELb0EN4cute5tupleIJNS5_1CILi128EEENS7_ILi64EEENS7_ILi256EEEEEELi256ENS_6half_tEfNS_4arch4Sm80ELb1ELb0ELb1ELb1ELb1ELb0ELb1ELb1EEENS1_21CollectiveEpilogueFwdINS6_IJS8_SA_S9_EEENS6_IJNS7_ILi1EEESI_SI_EEESC_SE_Li256ELb1ELb1ELb1ELb0EEENS1_36VarlenDynamicPersistentTileSchedulerILi128ELi64ELi256ELi256ELb1ELb1ELb0ELb1ELb1ELb1EEEEEEEEEvNT_6ParamsE) ;  /* 0xfffe862002007950 */ /* 0x004fea0003c3ffff */
        .weak           $__internal_48_$__cuda_sm70_votesync_ballot
        .type           $__internal_48_$__cuda_sm70_votesync_ballot,@function
        .size           $__internal_48_$__cuda_sm70_votesync_ballot,(.L_x_6518 - $__internal_48_$__cuda_sm70_votesync_ballot)
$__internal_48_$__cuda_sm70_votesync_ballot:
[----:B------:R-:W-:Y:S01]  /*179e0*/  ISETP.NE.U32.AND P0, PT, R0, 0x1, PT ;  /* 0x000000010000780c */ /* 0x000fe20003f05070 */
[----:B------:R-:W-:-:S04]  /*179f0*/  IMAD.MOV.U32 R3, RZ, RZ, -0x1 ;  /* 0xffffffffff037424 */ /* 0x000fc800078e00ff */
[----:B------:R-:W-:Y:S08]  /*17a00*/  WARPSYNC R3 ;  /* 0x0000000300007348 */ /* 0x000ff00003800000 */
[----:B------:R-:W-:-:S04]  /*17a10*/  VOTE.ANY R0, PT, !P0 ;  /* 0x0000000000007806 */ /* 0x000fc800040e0100 */
[----:B------:R-:W-:Y:S01]  /*17a20*/  LOP3.LUT R0, R0, R3, RZ, 0xc0, !PT ;  /* 0x0000000300007212 */ /* 0x000fe200078ec0ff */
[----:B------:R-:W-:-:S04]  /*17a30*/  IMAD.MOV.U32 R3, RZ, RZ, 0x0 ;  /* 0x00000000ff037424 */ /* 0x000fc800078e00ff */
[----:B------:R-:W-:Y:S05]  /*17a40*/  RET.REL.NODEC R2 `(_ZN7cutlass13device_kernelIN5flash19enable_sm80_to_sm89INS1_16FlashAttnFwdSm80INS1_25CollectiveMainloopFwdSm80ILi8ELi1ELb0EN4cute5tupleIJNS5_1CILi128EEENS7_ILi64EEENS7_ILi256EEEEEELi256ENS_6half_tEfNS_4arch4Sm80ELb1ELb0ELb1ELb1ELb1ELb0ELb1ELb1EEENS1_21CollectiveEpilogueFwdINS6_IJS8_SA_S9_EEENS6_IJNS7_ILi1EEESI_SI_EEESC_SE_Li256ELb1ELb1ELb1ELb0EEENS1_36VarlenDynamicPersistentTileSchedulerILi128ELi64ELi256ELi256ELb1ELb1ELb0ELb1ELb1ELb1EEEEEEEEEvNT_6ParamsE) ;  /* 0xfffe85b002007950 */ /* 0x000fea0003c3ffff */
.L_x_2927:
        /* <DEDUP_REMOVED lines=11> */
.L_x_6518:


//--------------------- .text._ZN7cutlass13device_kernelIN5flash19enable_sm80_to_sm89INS1_16FlashAttnFwdSm80INS1_25CollectiveMainloopFwdSm80ILi8ELi1ELb0EN4cute5tupleIJNS5_1CILi128EEENS7_ILi48EEENS7_ILi256EEEEEELi256ENS_6half_tEfNS_4arch4Sm80ELb1ELb0ELb1ELb1ELb1ELb1ELb1ELb1EEENS1_21CollectiveEpilogueFwdINS6_IJS8_SA_S9_EEENS6_IJNS7_ILi1EEESI_SI_EEESC_SE_Li256ELb1ELb1ELb1ELb0EEENS1_36VarlenDynamicPersistentTileSchedulerILi128ELi48ELi256ELi256ELb1ELb1ELb0ELb1ELb1ELb1EEEEEEEEEvNT_6ParamsE --------------------------
	.section	.text._ZN7cutlass13device_kernelIN5flash19enable_sm80_to_sm89INS1_16FlashAttnFwdSm80INS1_25CollectiveMainloopFwdSm80ILi8ELi1ELb0EN4cute5tupleIJNS5_1CILi128EEENS7_ILi48EEENS7_ILi256EEEEEELi256ENS_6half_tEfNS_4arch4Sm80ELb1ELb0ELb1ELb1ELb1ELb1ELb1ELb1EEENS1_21CollectiveEpilogueFwdINS6_IJS8_SA_S9_EEENS6_IJNS7_ILi1EEESI_SI_EEESC_SE_Li256ELb1ELb1ELb1ELb0EEENS1_36VarlenDynamicPersistentTileSchedulerILi128ELi48ELi256ELi256ELb1ELb1ELb0ELb1ELb1ELb1EEEEEEEEEvNT_6ParamsE,"ax",@progbits
	.sectioninfo	@"SHI_REGISTERS=255"
	.align	128
.text._ZN7cutlass13device_kernelIN5flash19enable_sm80_to_sm89INS1_16FlashAttnFwdSm80INS1_25CollectiveMainloopFwdSm80ILi8ELi1ELb0EN4cute5tupleIJNS5_1CILi128EEENS7_ILi48EEENS7_ILi256EEEEEELi256ENS_6half_tEfNS_4arch4Sm80ELb1ELb0ELb1ELb1ELb1ELb1ELb1ELb1EEENS1_21CollectiveEpilogueFwdINS6_IJS8_SA_S9_EEENS6_IJNS7_ILi1EEESI_SI_EEESC_SE_Li256ELb1ELb1ELb1ELb0EEENS1_36VarlenDynamicPersistentTileSchedulerILi128ELi48ELi256ELi256ELb1ELb1ELb0ELb1ELb1ELb1EEEEEEEEEvNT_6ParamsE:
        .type           _ZN7cutlass13device_kernelIN5flash19enable_sm80_to_sm89INS1_16FlashAttnFwdSm80INS1_25CollectiveMainloopFwdSm80ILi8ELi1ELb0EN4cute5tupleIJNS5_1CILi128EEENS7_ILi48EEENS7_ILi256EEEEEELi256ENS_6half_tEfNS_4arch4Sm80ELb1ELb0ELb1ELb1ELb1ELb1ELb1ELb1EEENS1_21CollectiveEpilogueFwdINS6_IJS8_SA_S9_EEENS6_IJNS7_ILi1EEESI_SI_EEESC_SE_Li256ELb1ELb1ELb1ELb0EEENS1_36VarlenDynamicPersistentTileSchedulerILi128ELi48ELi256ELi256ELb1ELb1ELb0ELb1ELb1ELb1EEEEEEEEEvNT_6ParamsE,@function
        .size           _ZN7cutlass13device_kernelIN5flash19enable_sm80_to_sm89INS1_16FlashAttnFwdSm80INS1_25CollectiveMainloopFwdSm80ILi8ELi1ELb0EN4cute5tupleIJNS5_1CILi128EEENS7_ILi48EEENS7_ILi256EEEEEELi256ENS_6half_tEfNS_4arch4Sm80ELb1ELb0ELb1ELb1ELb1ELb1ELb1ELb1EEENS1_21CollectiveEpilogueFwdINS6_IJS8_SA_S9_EEENS6_IJNS7_ILi1EEESI_SI_EEESC_SE_Li256ELb1ELb1ELb1ELb0EEENS1_36VarlenDynamicPersistentTileSchedulerILi128ELi48ELi256ELi256ELb1ELb1ELb0ELb1ELb1ELb1EEEEEEEEEvNT_6ParamsE,(.L_x_6523 - _ZN7cutlass13device_kernelIN5flash19enable_sm80_to_sm89INS1_16FlashAttnFwdSm80INS1_25CollectiveMainloopFwdSm80ILi8ELi1ELb0EN4cute5tupleIJNS5_1CILi128EEENS7_ILi48EEENS7_ILi256EEEEEELi256ENS_6half_tEfNS_4arch4Sm80ELb1ELb0ELb1ELb1ELb1ELb1ELb1ELb1EEENS1_21CollectiveEpilogueFwdINS6_IJS8_SA_S9_EEENS6_IJNS7_ILi1EEESI_SI_EEESC_SE_Li256ELb1ELb1ELb1ELb0EEENS1_36VarlenDynamicPersistentTileSchedulerILi128ELi48ELi256ELi256ELb1ELb1ELb0ELb1ELb1ELb1EEEEEEEEEvNT_6ParamsE)
        .other          _ZN7cutlass13device_kernelIN5flash19enable_sm80_to_sm89INS1_16FlashAttnFwdSm80INS1_25CollectiveMainloopFwdSm80ILi8ELi1ELb0EN4cute5tupleIJNS5_1CILi128EEENS7_ILi48EEENS7_ILi256EEEEEELi256ENS_6half_tEfNS_4arch4Sm80ELb1ELb0ELb1ELb1ELb1ELb1ELb1ELb1EEENS1_21CollectiveEpilogueFwdINS6_IJS8_SA_S9_EEENS6_IJNS7_ILi1EEESI_SI_EEESC_SE_Li256ELb1ELb1ELb1ELb0EEENS1_36VarlenDynamicPersistentTileSchedulerILi128ELi48ELi256ELi256ELb1ELb1ELb0ELb1ELb1ELb1EEEEEEEEEvNT_6ParamsE,@"STO_CUDA_ENTRY STV_DEFAULT"
_ZN7cutlass13device_kernelIN5flash19enable_sm80_to_sm89INS1_16FlashAttnFwdSm80INS1_25CollectiveMainloopFwdSm80ILi8ELi1ELb0EN4cute5tupleIJNS5_1CILi128EEENS7_ILi48EEENS7_ILi256EEEEEELi256ENS_6half_tEfNS_4arch4Sm80ELb1ELb0ELb1ELb1ELb1ELb1ELb1ELb1EEENS1_21CollectiveEpilogueFwdINS6_IJS8_SA_S9_EEENS6_IJNS7_ILi1EEESI_SI_EEESC_SE_Li256ELb1ELb1ELb1ELb0EEENS1_36VarlenDynamicPersistentTileSchedulerILi128ELi48ELi256ELi256ELb1ELb1ELb0ELb1ELb1ELb1EEEEEEEEEvNT_6ParamsE:
        /* <DEDUP_REMOVED lines=54> */
.L_x_2933:
        /* <DEDUP_REMOVED lines=16> */
.L_x_3171:
        /* <DEDUP_REMOVED lines=16> */
.L_x_3172:
[----:B--2---:R-:W-:-:S05]  /*0560*/  IMAD R0, R0, c[0x0][0x538], RZ ;  /* 0x00014e0000007a24 */ /* 0x004fca00078e02ff */
[----:B------:R-:W-:-:S04]  /*0570*/  IADD3 R6, R0, R6, RZ ;  /* 0x0000000600067210 */ /* 0x000fc80007ffe0ff */
[----:B------:R-:W-:-:S13]  /*0580*/  ISETP.GT.AND P0, PT, R6, UR4, PT ;  /* 0x0000000406007c0c */ /* 0x000fda000bf04270 */
[----:B-1----:R-:W-:Y:S05]  /*0590*/  @!P0 BRA `(.L_x_2933) ;  /* 0xfffffdc000008947 */ /* 0x002fea000383ffff */
.L_x_2929:
[----:B------:R-:W-:-:S05]  /*05a0*/  IADD3 R6, -R0, R6, RZ ;  /* 0x0000000600067210 */ /* 0x000fca0007ffe1ff */
[----:B------:R-:W-:-:S05]  /*05b0*/  IMAD R0, R4, c[0x0][0x538], R6 ;  /* 0x00014e0004007a24 */ /* 0x000fca00078e0206 */
[----:B------:R-:W-:Y:S01]  /*05c0*/  ISETP.GT.AND P0, PT, R0, UR4, PT ;  /* 0x0000000400007c0c */ /* 0x000fe2000bf04270 */
[----:B------:R-:W-:-:S12]  /*05d0*/  BRA.DIV ~URZ, `(.L_x_2934) ;  /* 0x00022db27f007947 */ /* 0x000fd8000b800000 */
[----:B------:R-:W-:-:S04]  /*05e0*/  VOTE.ANY R13, PT, !P0 ;  /* 0x00000000000d7806 */ /* 0x000fc800040e0100 */
.L_x_3173:
[----:B------:R-:W1:Y:S02]  /*05f0*/  POPC R0, R13 ;  /* 0x0000000d00007309 */ /* 0x000e640000000000 */
[----:B-1----:R-:W-:-:S05]  /*0600*/  IADD3 R2, R0, R7, RZ ;  /* 0x0000000700027210 */ /* 0x002fca0007ffe0ff */
[----:B------:R1:W-:Y:S01]  /*0610*/  STL [R1+0x1c], R2 ;  /* 0x00001c0201007387 */ /* 0x0003e20000100800 */
[----:B------:R-:W-:Y:S05]  /*0620*/  BRA.DIV ~URZ, `(.L_x_2935) ;  /* 0x00022da27f007947 */ /* 0x000fea000b800000 */
[----:B------:R2:W3:Y:S01]  /*0630*/  SHFL.IDX PT, R12, R9, R0, 0x1f ;  /* 0x00001f00090c7589 */ /* 0x0004e200000e0000 */
[----:B------:R-:W-:-:S03]  /*0640*/  MOV R5, RZ ;  /* 0x000000ff00057202 */ /* 0x000fc60000000f00 */
[----:B------:R2:W4:Y:S04]  /*0650*/  SHFL.IDX PT, R9, R8, R0, 0x1f ;  /* 0x00001f0008097589 */ /* 0x00052800000e0000 */
.L_x_3174:
[----:B------:R-:W-:Y:S01]  /*0660*/  ISETP.NE.AND P0, PT, R13, RZ, PT ;  /* 0x000000ff0d00720c */ /* 0x000fe20003f05270 */
[----:B------:R-:W-:-:S12]  /*0670*/  BSSY B0, `(.L_x_2936) ;  /* 0x0000005000007945 */ /* 0x000fd80003800000 */
[----:B------:R-:W-:Y:S05]  /*0680*/  @!P0 BRA `(.L_x_2937) ;  /* 0x0000003000008947 */ /* 0x000fea0003800000 */
[----:B-1----:R-:W-:Y:S01]  /*0690*/  IADD3 R2, R0, -0x1, RZ ;  /* 0xffffffff00027810 */ /* 0x002fe20007ffe0ff */
[----:B------:R-:W-:Y:S05]  /*06a0*/  BRA.DIV ~URZ, `(.L_x_2938) ;  /* 0x00022e027f007947 */ /* 0x000fea000b800000 */
[----:B------:R1:W2:Y:S02]  /*06b0*/  SHFL.IDX PT, R5, R4, R2, 0x1f ;  /* 0x00001f0204057589 */ /* 0x0002a400000e0000 */
.L_x_2937:
[----:B------:R-:W-:Y:S05]  /*06c0*/  BSYNC B0 ;  /* 0x0000000000007941 */ /* 0x000fea0003800000 */
.L_x_2936:
[----:B--2---:R-:W-:Y:S01]  /*06d0*/  IMAD R0, R5, c[0x0][0x538], R6 ;  /* 0x00014e0005007a24 */ /* 0x004fe200078e0206 */
[----:B----4-:R-:W-:Y:S01]  /*06e0*/  ISETP.NE.AND P0, PT, R9, 0x1, PT ;  /* 0x000000010900780c */ /* 0x010fe20003f05270 */
[----:B------:R-:W-:Y:S03]  /*06f0*/  BSSY B0, `(.L_x_2939) ;  /* 0x0000089000007945 */ /* 0x000fe60003800000 */
[----:B------:R2:W-:Y:S01]  /*0700*/  STL [R1+0x10], R0 ;  /* 0x0000100001007387 */ /* 0x0005e20000100800 */
[----:B------:R-:W-:-:S08]  /*0710*/  IADD3 R11, -R0, UR4, RZ ;  /* 0x00000004000b7c10 */ /* 0x000fd0000fffe1ff */
[----:B------:R-:W-:Y:S05]  /*0720*/  @!P0 BRA `(.L_x_2940) ;  /* 0x000003f000008947 */ /* 0x000fea0003800000 */
[-C--:B--23--:R-:W-:Y:S02]  /*0730*/  IABS R0, R12.reuse ;  /* 0x0000000c00007213 */ /* 0x08cfe40000000000 */
[----:B------:R-:W-:-:S03]  /*0740*/  IABS R6, R12 ;  /* 0x0000000c00067213 */ /* 0x000fc60000000000 */
[----:B------:R-:W-:Y:S01]  /*0750*/  IMAD.MOV.U32 R5, RZ, RZ, R0 ;  /* 0x000000ffff057224 */ /* 0x000fe200078e0000 */
[----:B------:R-:W-:-:S03]  /*0760*/  IABS R0, R9 ;  /* 0x0000000900007213 */ /* 0x000fc60000000000 */
[----:B-1----:R-:W1:Y:S02]  /*0770*/  I2F.RP R2, R5 ;  /* 0x0000000500027306 */ /* 0x002e640000209400 */
        /* <DEDUP_REMOVED lines=58> */
.L_x_2940:
[----:B------:R-:W4:Y:S01]  /*0b20*/  LDL R3, [R1+0x1c] ;  /* 0x00001c0001037983 */ /* 0x000f220000100800 */
[----:B-1----:R-:W-:-:S04]  /*0b30*/  IMAD.MOV.U32 R2, RZ, RZ, 0x4 ;  /* 0x00000004ff027424 */ /* 0x002fc800078e00ff */
[----:B----4-:R-:W-:-:S05]  /*0b40*/  IMAD.WIDE R2, R3, R2, c[0x0][0x590] ;  /* 0x0001640003027625 */ /* 0x010fca00078e0202 */
[----:B------:R-:W4:Y:S02]  /*0b50*/  LDG.E R7, [R2.64] ;  /* 0x0000000602077981 */ /* 0x000f24000c1e1900 */
[----:B---34-:R-:W-:-:S05]  /*0b60*/  IMAD R9, R7, R12, RZ ;  /* 0x0000000c07097224 */ /* 0x018fca00078e02ff */
[-C--:B--2---:R-:W-:Y:S02]  /*0b70*/  IABS R0, R9.reuse ;  /* 0x0000000900007213 */ /* 0x084fe40000000000 */
        /* <DEDUP_REMOVED lines=64> */
.L_x_2941:
[----:B------:R-:W-:Y:S05]  /*0f80*/  BSYNC B0 ;  /* 0x0000000000007941 */ /* 0x000fea0003800000 */
.L_x_2939:
[----:B------:R-:W-:-:S04]  /*0f90*/  LOP3.LUT R0, RZ, R0, RZ, 0x33, !PT ;  /* 0x00000000ff007212 */ /* 0x000fc800078e33ff */
[----:B------:R-:W-:-:S05]  /*0fa0*/  IADD3 R0, R0, R12, RZ ;  /* 0x0000000c00007210 */ /* 0x000fca0007ffe0ff */
[----:B------:R2:W-:Y:S01]  /*0fb0*/  STL [R1+0x14], R0 ;  /* 0x0000140001007387 */ /* 0x0005e20000100800 */
[----:B------:R-:W-:Y:S05]  /*0fc0*/  BRA `(.L_x_2942) ;  /* 0x0000006000007947 */ /* 0x000fea0003800000 */
.L_x_2930:
[----:B------:R-:W-:Y:S01]  /*0fd0*/  MOV R0, UR4 ;  /* 0x0000000400007c02 */ /* 0x000fe20008000f00 */
[----:B------:R-:W-:Y:S04]  /*0fe0*/  STL [R1+0x14], RZ ;  /* 0x000014ff01007387 */ /* 0x000fe80000100800 */
[----:B------:R-:W-:Y:S04]  /*0ff0*/  STL [R1+0x18], RZ ;  /* 0x000018ff01007387 */ /* 0x000fe80000100800 */
[----:B------:R1:W-:Y:S02]  /*1000*/  STL [R1+0x10], R0 ;  /* 0x0000100001007387 */ /* 0x0003e40000100800 */
[----:B-1----:R-:W-:-:S05]  /*1010*/  MOV R0, c[0x0][0x53c] ;  /* 0x00014f0000007a02 */ /* 0x002fca0000000f00 */
[----:B------:R1:W-:Y:S02]  /*1020*/  STL [R1+0x1c], R0 ;  /* 0x00001c0001007387 */ /* 0x0003e40000100800 */
.L_x_2942:
        /* <DEDUP_REMOVED lines=8> */
.L_x_2928:
[----:B-12---:R-:W2:Y:S02]  /*10b0*/  LDL R0, [R1+0x1c] ;  /* 0x00001c0001007983 */ /* 0x006ea40000100800 */
[----:B--2---:R-:W-:-:S13]  /*10c0*/  ISETP.GE.AND P0, PT, R0, c[0x0][0x53c], PT ;  /* 0x00014f0000007a0c */ /* 0x004fda0003f06270 */
[----:B------:R-:W-:Y:S05]  /*10d0*/  @P0 EXIT ;  /* 0x000000000000094d */ /* 0x000fea0003800000 */
[----:B------:R-:W1:Y:S01]  /*10e0*/  S2R R13, SR_TID.X ;  /* 0x00000000000d7919 */ /* 0x000e620000002100 */
[----:B------:R-:W-:Y:S01]  /*10f0*/  IMAD.MOV.U32 R22, RZ, RZ, 0x40 ;  /* 0x00000040ff167424 */ /* 0x000fe200078e00ff */
[----:B------:R-:W-:Y:S01]  /*1100*/  ULDC UR4, c[0x0][0x2ac] ;  /* 0x0000ab0000047ab9 */ /* 0x000fe20000000800 */
[----:B------:R-:W-:Y:S01]  /*1110*/  IMAD.MOV.U32 R21, RZ, RZ, 0x20 ;  /* 0x00000020ff157424 */ /* 0x000fe200078e00ff */
[----:B------:R-:W-:Y:S02]  /*1120*/  ULDC UR5, c[0x0][0x1d0] ;  /* 0x0000740000057ab9 */ /* 0x000fe40000000800 */
[----:B------:R-:W-:Y:S01]  /*1130*/  UIMAD UR5, UR4, UR5, URZ ;  /* 0x00000005040572a4 */ /* 0x000fe2000f8e023f */
[----:B-1----:R-:W-:-:S04]  /*1140*/  SHF.R.S32.HI R12, RZ, 0x1f, R13 ;  /* 0x0000001fff0c7819 */ /* 0x002fc8000001140d */
[CC--:B------:R-:W-:Y:S02]  /*1150*/  LEA.HI R3, R12.reuse, R13.reuse, RZ, 0x4 ;  /* 0x0000000d0c037211 */ /* 0x0c0fe400078f20ff */
[----:B------:R-:W-:Y:S02]  /*1160*/  LEA.HI R8, R12, R13, RZ, 0x2 ;  /* 0x0000000d0c087211 */ /* 0x000fe400078f10ff */
[----:B------:R-:W-:Y:S02]  /*1170*/  LOP3.LUT R0, R3, 0xfffffff0, RZ, 0xc0, !PT ;  /* 0xfffffff003007812 */ /* 0x000fe400078ec0ff */
[----:B---3--:R-:W-:Y:S02]  /*1180*/  SHF.R.S32.HI R4, RZ, 0x4, R3 ;  /* 0x00000004ff047819 */ /* 0x008fe40000011403 */
        /* <DEDUP_REMOVED lines=64> */
[----:B------:R-:W-:Y:S01]  /*1590*/  IADD3 R17, R143, 0x20, RZ ;  /* 0x000000208f117810 */ /* 0x000fe20007ffe0ff */
        /* <DEDUP_REMOVED lines=30> */
[----:B------:R-:W-:Y:S02]  /*1780*/  LOP3.LUT R10, R8, 0xfffffe00, RZ, 0xc0, !PT ;  /* 0xfffffe00080a7812 */ /* 0x000fe400078ec0ff */
[--C-:B------:R-:W-:Y:S02]  /*1790*/  LOP3.LUT R5, R251, 0x38, R3.reuse, 0xf8, !PT ;  /* 0x00000038fb057812 */ /* 0x100fe400078ef803 */
[----:B------:R-:W-:Y:S02]  /*17a0*/  LOP3.LUT R4, R250, 0x38, R3, 0xf8, !PT ;  /* 0x00000038fa047812 */ /* 0x000fe400078ef803 */
[----:B------:R-:W-:Y:S02]  /*17b0*/  SHF.R.U32.HI R28, RZ, 0x3, R33 ;  /* 0x00000003ff1c7819 */ /* 0x000fe40000011621 */
[----:B------:R-:W-:Y:S02]  /*17c0*/  SHF.R.U32.HI R26, RZ, 0x3, R32 ;  /* 0x00000003ff1a7819 */ /* 0x000fe40000011620 */
[----:B------:R-:W-:-:S02]  /*17d0*/  LOP3.LUT R8, R33, 0x38, R3, 0xf8, !PT ;  /* 0x0000003821087812 */ /* 0x000fc400078ef803 */
[----:B------:R-:W-:Y:S02]  /*17e0*/  LOP3.LUT R11, R32, 0x38, R3, 0xf8, !PT ;  /* 0x00000038200b7812 */ /* 0x000fe400078ef803 */
        /* <DEDUP_REMOVED lines=17> */
[CC--:B------:R-:W-:Y:S02]  /*1900*/  IADD3 R4, R13.reuse, R10.reuse, R14 ;  /* 0x0000000a0d047210 */ /* 0x0c0fe40007ffe00e */
[----:B------:R-:W-:Y:S02]  /*1910*/  LOP3.LUT R5, R13, R10, RZ, 0xfc, !PT ;  /* 0x0000000a0d057212 */ /* 0x000fe400078efcff */
[----:B------:R-:W-:Y:S01]  /*1920*/  @P0 IADD3 R23, R0, 0x10, RZ ;  /* 0x0000001000170810 */ /* 0x000fe20007ffe0ff */
[--C-:B------:R-:W-:Y:S01]  /*1930*/  IMAD R0, R149, 0x20, R143.reuse ;  /* 0x0000002095007824 */ /* 0x100fe200078e028f */
[----:B------:R-:W-:-:S02]  /*1940*/  SHF.R.S32.HI R8, RZ, 0x1f, R143 ;  /* 0x0000001fff087819 */ /* 0x000fc4000001148f */
[----:B------:R-:W-:Y:S01]  /*1950*/  LOP3.LUT R8, R19, 0x7ffffffc, RZ, 0xc0, !PT ;  /* 0x7ffffffc13087812 */ /* 0x000fe200078ec0ff */
[----:B------:R-:W-:Y:S01]  /*1960*/  STL [R1+0x38], R23 ;  /* 0x0000381701007387 */ /* 0x000fe20000100800 */
[----:B------:R-:W-:Y:S02]  /*1970*/  LOP3.LUT R10, R6, R34, RZ, 0x3c, !PT ;  /* 0x00000022060a7212 */ /* 0x000fe400078e3cff */
[----:B------:R-:W-:Y:S02]  /*1980*/  SHF.R.S32.HI R19, RZ, 0x1f, R148 ;  /* 0x0000001fff137819 */ /* 0x000fe40000011494 */
[----:B------:R-:W-:Y:S01]  /*1990*/  SHF.R.S32.HI R9, RZ, 0x1f, R146 ;  /* 0x0000001fff097819 */ /* 0x000fe20000011492 */
[----:B------:R1:W-:Y:S01]  /*19a0*/  STL [R1+0x188], R10 ;  /* 0x0001880a01007387 */ /* 0x0003e20000100800 */
[----:B------:R-:W-:Y:S02]  /*19b0*/  IADD3 R147, R144, 0x60, RZ ;  /* 0x0000006090937810 */ /* 0x000fe40007ffe0ff */
[--C-:B------:R-:W-:Y:S01]  /*19c0*/  LOP3.LUT R14, R250, 0x38, R140.reuse, 0xf8, !PT ;  /* 0x00000038fa0e7812 */ /* 0x100fe200078ef88c */
[----:B------:R2:W-:Y:S01]  /*19d0*/  STL [R1+0xdc], R19 ;  /* 0x0000dc1301007387 */ /* 0x0005e20000100800 */
[----:B------:R-:W-:-:S02]  /*19e0*/  LOP3.LUT R13, R33, 0x38, R140, 0xf8, !PT ;  /* 0x00000038210d7812 */ /* 0x000fc400078ef88c */
[----:B------:R-:W-:Y:S01]  /*19f0*/  LOP3.LUT R11, R32, 0x38, R140, 0xf8, !PT ;  /* 0x00000038200b7812 */ /* 0x000fe200078ef88c */
[----:B------:R3:W-:Y:S01]  /*1a00*/  STL [R1+0xd8], R9 ;  /* 0x0000d80901007387 */ /* 0x0007e20000100800 */
[----:B------:R-:W-:Y:S02]  /*1a10*/  SHF.R.S32.HI R6, RZ, 0x1f, R147 ;  /* 0x0000001fff067819 */ /* 0x000fe40000011493 */
[----:B------:R-:W-:Y:S02]  /*1a20*/  LOP3.LUT R14, R12, R14, R29, 0xf6, !PT ;  /* 0x0000000e0c0e7212 */ /* 0x000fe400078ef61d */
[----:B------:R-:W-:Y:S01]  /*1a30*/  LOP3.LUT R11, R25, R11, R26, 0xf6, !PT ;  /* 0x0000000b190b7212 */ /* 0x000fe200078ef61a */
[----:B------:R4:W-:Y:S01]  /*1a40*/  STL [R1+0xd4], R6 ;  /* 0x0000d40601007387 */ /* 0x0009e20000100800 */
[----:B------:R-:W-:Y:S02]  /*1a50*/  LEA R151, R2, 0xa080, 0x1 ;  /* 0x0000a08002977811 */ /* 0x000fe400078e08ff */
[----:B------:R-:W-:-:S02]  /*1a60*/  SHF.R.S32.HI R2, RZ, 0x3, R3 ;  /* 0x00000003ff027819 */ /* 0x000fc40000011403 */
[----:B------:R-:W-:Y:S02]  /*1a70*/  LOP3.LUT R232, R3, 0xfffffff8, RZ, 0xc0, !PT ;  /* 0xfffffff803e87812 */ /* 0x000fe400078ec0ff */
[----:B------:R-:W-:Y:S02]  /*1a80*/  SEL R3, R21, 0xffffffe0, !P4 ;  /* 0xffffffe015037807 */ /* 0x000fe40006000000 */
[----:B------:R-:W-:Y:S02]  /*1a90*/  LEA R200, R4, 0x10080, 0x1 ;  /* 0x0001008004c87811 */ /* 0x000fe400078e08ff */
[----:B-1----:R-:W-:Y:S02]  /*1aa0*/  LOP3.LUT R10, R10, R7, RZ, 0xfc, !PT ;  /* 0x000000070a0a7212 */ /* 0x002fe400078efcff */
[----:B------:R-:W-:Y:S01]  /*1ab0*/  LEA R196, R5, 0x4080, 0x1 ;  /* 0x0000408005c47811 */ /* 0x000fe200078e08ff */
[----:B------:R-:W-:Y:S01]  /*1ac0*/  IMAD.IADD R201, R200, 0x1, R3 ;  /* 0x00000001c8c97824 */ /* 0x000fe200078e0203 */
[----:B------:R-:W-:Y:S01]  /*1ad0*/  IADD3 R220, R140, 0x80, RZ ;  /* 0x000000808cdc7810 */ /* 0x000fe20007ffe0ff */
[----:B--2---:R-:W-:Y:S01]  /*1ae0*/  IMAD R19, R20, 0x8, R30 ;  /* 0x0000000814137824 */ /* 0x004fe200078e021e */
[----:B------:R-:W-:Y:S01]  /*1af0*/  IADD3 R221, R140, 0xc0, RZ ;  /* 0x000000c08cdd7810 */ /* 0x000fe20007ffe0ff */
[----:B------:R-:W-:Y:S01]  /*1b00*/  IMAD.SHL.U32 R219, R10, 0x2, RZ ;  /* 0x000000020adb7824 */ /* 0x000fe200078e00ff */
[----:B------:R-:W-:Y:S01]  /*1b10*/  SHF.R.S32.HI R141, RZ, 0x1f, R140 ;  /* 0x0000001fff8d7819 */ /* 0x000fe2000001148c */
[----:B---3--:R-:W-:Y:S01]  /*1b20*/  IMAD.IADD R9, R31, 0x1, -R8 ;  /* 0x000000011f097824 */ /* 0x008fe200078e0a08 */
[----:B------:R-:W-:Y:S01]  /*1b30*/  STL [R1+0x20], R19 ;  /* 0x0000201301007387 */ /* 0x000fe20000100800 */
[----:B------:R-:W-:Y:S01]  /*1b40*/  SEL R8, R21, 0xffffffe0, !P1 ;  /* 0xffffffe015087807 */ /* 0x000fe20004800000 */
[----:B------:R-:W-:Y:S01]  /*1b50*/  IMAD.IADD R197, R3, 0x1, R196 ;  /* 0x0000000103c57824 */ /* 0x000fe200078e02c4 */
[----:B------:R-:W-:Y:S01]  /*1b60*/  SHF.R.S32.HI R145, RZ, 0x1f, R144 ;  /* 0x0000001fff917819 */ /* 0x000fe20000011490 */
[----:B------:R-:W-:Y:S01]  /*1b70*/  IMAD.SHL.U32 R48, R9, 0x2, RZ ;  /* 0x0000000209307824 */ /* 0x000fe200078e00ff */
[----:B------:R-:W-:-:S02]  /*1b80*/  LOP3.LUT R9, R27, R13, R28, 0xf6, !PT ;  /* 0x0000000d1b097212 */ /* 0x000fc400078ef61c */
[----:B------:R-:W-:Y:S02]  /*1b90*/  LEA R13, R14, 0x10080, 0x1 ;  /* 0x000100800e0d7811 */ /* 0x000fe400078e08ff */
[----:B------:R-:W-:Y:S01]  /*1ba0*/  LEA R10, R9, 0x10080, 0x1 ;  /* 0x00010080090a7811 */ /* 0x000fe200078e08ff */
[----:B------:R-:W-:Y:S01]  /*1bb0*/  STL [R1+0xc], R48 ;  /* 0x00000c3001007387 */ /* 0x000fe20000100800 */
[----:B------:R-:W-:Y:S02]  /*1bc0*/  LEA R9, R11, 0x10080, 0x1 ;  /* 0x000100800b097811 */ /* 0x000fe400078e08ff */
        /* <DEDUP_REMOVED lines=33> */
[C---:B----4-:R-:W-:Y:S01]  /*1de0*/  SEL R6, R22.reuse, 0xffffffc0, !P2 ;  /* 0xffffffc016067807 */ /* 0x050fe20005000000 */
[----:B------:R4:W-:Y:S01]  /*1df0*/  STL [R1+0xbc], R40 ;  /* 0x0000bc2801007387 */ /* 0x0009e20000100800 */
[----:B-1----:R-:W-:Y:S02]  /*1e00*/  SEL R2, R22, 0xffffffc0, !P3 ;  /* 0xffffffc016027807 */ /* 0x002fe40005800000 */
[C---:B------:R-:W-:Y:S01]  /*1e10*/  IADD3 R25, R48.reuse, 0xb8, RZ ;  /* 0x000000b830197810 */ /* 0x040fe20007ffe0ff */
[----:B------:R-:W-:Y:S01]  /*1e20*/  STL [R1+0xb8], R39 ;  /* 0x0000b82701007387 */ /* 0x000fe20000100800 */
[----:B------:R-:W-:Y:S01]  /*1e30*/  IADD3 R22, R48, 0xc0, RZ ;  /* 0x000000c030167810 */ /* 0x000fe20007ffe0ff */
[----:B------:R-:W-:Y:S01]  /*1e40*/  IMAD.IADD R4, R6, 0x1, R23 ;  /* 0x0000000106047824 */ /* 0x000fe200078e0217 */
[C---:B------:R-:W-:Y:S01]  /*1e50*/  IADD3 R21, R48.reuse, 0xc8, RZ ;  /* 0x000000c830157810 */ /* 0x040fe20007ffe0ff */
[----:B------:R1:W-:Y:S01]  /*1e60*/  STL [R1+0xb4], R38 ;  /* 0x0000b42601007387 */ /* 0x0003e20000100800 */
[----:B------:R-:W-:Y:S01]  /*1e70*/  IADD3 R20, R48, 0xd0, RZ ;  /* 0x000000d030147810 */ /* 0x000fe20007ffe0ff */
[----:B------:R-:W-:Y:S01]  /*1e80*/  IMAD.IADD R203, R200, 0x1, R2 ;  /* 0x00000001c8cb7824 */ /* 0x000fe200078e0202 */
[C---:B------:R-:W-:Y:S01]  /*1e90*/  IADD3 R19, R48.reuse, 0xd8, RZ ;  /* 0x000000d830137810 */ /* 0x040fe20007ffe0ff */
[----:B------:R1:W-:Y:S01]  /*1ea0*/  STL [R1+0xb0], R37 ;  /* 0x0000b02501007387 */ /* 0x0003e20000100800 */
[----:B------:R-:W-:Y:S01]  /*1eb0*/  IADD3 R14, R48, 0xe0, RZ ;  /* 0x000000e0300e7810 */ /* 0x000fe20007ffe0ff */
[----:B------:R-:W-:Y:S01]  /*1ec0*/  IMAD.IADD R199, R2, 0x1, R196 ;  /* 0x0000000102c77824 */ /* 0x000fe200078e02c4 */
[C---:B--2---:R-:W-:Y:S01]  /*1ed0*/  IADD3 R13, R48.reuse, 0xe8, RZ ;  /* 0x000000e8300d7810 */ /* 0x044fe20007ffe0ff */
[----:B------:R-:W-:Y:S01]  /*1ee0*/  STL [R1+0xac], R36 ;  /* 0x0000ac2401007387 */ /* 0x000fe20000100800 */
[C---:B---3--:R-:W-:Y:S01]  /*1ef0*/  IADD3 R10, R48.reuse, 0xf0, RZ ;  /* 0x000000f0300a7810 */ /* 0x048fe20007ffe0ff */
[----:B------:R-:W-:Y:S01]  /*1f00*/  IMAD.IADD R202, R201, 0x1, R2 ;  /* 0x00000001c9ca7824 */ /* 0x000fe200078e0202 */
[----:B------:R-:W-:Y:S01]  /*1f10*/  SHF.R.S32.HI R11, RZ, 0x1f, R47 ;  /* 0x0000001fff0b7819 */ /* 0x000fe2000001142f */
[----:B------:R2:W-:Y:S01]  /*1f20*/  STL [R1+0xa8], R35 ;  /* 0x0000a82301007387 */ /* 0x0005e20000100800 */
[----:B-----5:R-:W-:Y:S01]  /*1f30*/  IADD3 R9, R48, 0xf8, RZ ;  /* 0x000000f830097810 */ /* 0x020fe20007ffe0ff */
[----:B------:R-:W-:Y:S01]  /*1f40*/  IMAD.IADD R198, R2, 0x1, R197 ;  /* 0x0000000102c67824 */ /* 0x000fe200078e02c5 */
[----:B------:R-:W-:Y:S01]  /*1f50*/  SHF.R.S32.HI R46, RZ, 0x1f, R46 ;  /* 0x0000001fff2e7819 */ /* 0x000fe2000001142e */
[----:B------:R3:W-:Y:S01]  /*1f60*/  STL [R1+0xa4], R34 ;  /* 0x0000a42201007387 */ /* 0x0007e20000100800 */
[----:B------:R-:W-:-:S02]  /*1f70*/  SHF.R.S32.HI R44, RZ, 0x1f, R44 ;  /* 0x0000001fff2c7819 */ /* 0x000fc4000001142c */
[----:B------:R-:W-:Y:S01]  /*1f80*/  SHF.R.S32.HI R43, RZ, 0x1f, R43 ;  /* 0x0000001fff2b7819 */ /* 0x000fe2000001142b */
[----:B------:R-:W-:Y:S01]  /*1f90*/  STL [R1+0xa0], R33 ;  /* 0x0000a02101007387 */ /* 0x000fe20000100800 */
[----:B------:R-:W-:Y:S02]  /*1fa0*/  SHF.R.S32.HI R41, RZ, 0x1f, R41 ;  /* 0x0000001fff297819 */ /* 0x000fe40000011429 */
[----:B----4-:R-:W-:Y:S01]  /*1fb0*/  SHF.R.S32.HI R40, RZ, 0x1f, R40 ;  /* 0x0000001fff287819 */ /* 0x010fe20000011428 */
[----:B------:R4:W-:Y:S01]  /*1fc0*/  STL [R1+0x9c], R32 ;  /* 0x00009c2001007387 */ /* 0x0009e20000100800 */
[----:B-1----:R-:W-:Y:S02]  /*1fd0*/  SHF.R.S32.HI R38, RZ, 0x1f, R38 ;  /* 0x0000001fff267819 */ /* 0x002fe40000011426 */
[----:B------:R-:W-:Y:S01]  /*1fe0*/  SHF.R.S32.HI R238, RZ, 0x1f, R220 ;  /* 0x0000001fffee7819 */ /* 0x000fe200000114dc */
[----:B------:R1:W-:Y:S01]  /*1ff0*/  STL [R1+0x98], R31 ;  /* 0x0000981f01007387 */ /* 0x0003e20000100800 */
[----:B------:R-:W-:-:S02]  /*2000*/  SHF.R.S32.HI R37, RZ, 0x1f, R37 ;  /* 0x0000001fff257819 */ /* 0x000fc40000011425 */
[----:B------:R-:W-:Y:S01]  /*2010*/  SHF.R.S32.HI R237, RZ, 0x1f, R221 ;  /* 0x0000001fffed7819 */ /* 0x000fe200000114dd */
[----:B------:R-:W-:Y:S01]  /*2020*/  STL [R1+0x94], R30 ;  /* 0x0000941e01007387 */ /* 0x000fe20000100800 */
[----:B------:R-:W-:-:S03]  /*2030*/  SHF.R.S32.HI R236, RZ, 0x1f, R232 ;  /* 0x0000001fffec7819 */ /* 0x000fc600000114e8 */
        /* <DEDUP_REMOVED lines=8> */
[----:B-1----:R-:W-:-:S03]  /*20c0*/  SHF.R.S32.HI R31, RZ, 0x1f, R31 ;  /* 0x0000001fff1f7819 */ /* 0x002fc6000001141f */
[----:B------:R-:W-:Y:S04]  /*20d0*/  STL [R1+0x7c], R22 ;  /* 0x00007c1601007387 */ /* 0x000fe80000100800 */
[----:B------:R1:W-:Y:S01]  /*20e0*/  STL [R1+0x78], R21 ;  /* 0x0000781501007387 */ /* 0x0003e20000100800 */
[----:B-----5:R-:W-:-:S03]  /*20f0*/  SHF.R.S32.HI R29, RZ, 0x1f, R29 ;  /* 0x0000001fff1d7819 */ /* 0x020fc6000001141d */
        /* <DEDUP_REMOVED lines=9> */
[----:B-1----:R-:W-:-:S03]  /*2190*/  SHF.R.S32.HI R21, RZ, 0x1f, R21 ;  /* 0x0000001fff157819 */ /* 0x002fc60000011415 */
[----:B------:R-:W-:Y:S01]  /*21a0*/  STL [R1+0x60], R9 ;  /* 0x0000600901007387 */ /* 0x000fe20000100800 */
[----:B-----5:R-:W-:-:S03]  /*21b0*/  SHF.R.S32.HI R20, RZ, 0x1f, R20 ;  /* 0x0000001fff147819 */ /* 0x020fc60000011414 */
[----:B------:R-:W-:Y:S01]  /*21c0*/  STL [R1+0x170], R46 ;  /* 0x0001702e01007387 */ /* 0x000fe20000100800 */
[----:B--2---:R-:W-:Y:S02]  /*21d0*/  SHF.R.S32.HI R14, RZ, 0x1f, R14 ;  /* 0x0000001fff0e7819 */ /* 0x004fe4000001140e */
[----:B---3--:R-:W-:Y:S02]  /*21e0*/  SHF.R.S32.HI R13, RZ, 0x1f, R13 ;  /* 0x0000001fff0d7819 */ /* 0x008fe4000001140d */
[----:B----4-:R-:W-:-:S05]  /*21f0*/  SHF.R.S32.HI R11, RZ, 0x1f, R45 ;  /* 0x0000001fff0b7819 */ /* 0x010fca000001142d */
        /* <DEDUP_REMOVED lines=34> */
[----:B------:R2:W-:Y:S01]  /*2420*/  STL [R1+0x104], R13 ;  /* 0x0001040d01007387 */ /* 0x0005e20000100800 */
[----:B-1----:R-:W-:Y:S02]  /*2430*/  SHF.R.S32.HI R11, RZ, 0x1f, R10 ;  /* 0x0000001fff0b7819 */ /* 0x002fe4000001140a */
[----:B------:R-:W-:Y:S01]  /*2440*/  SHF.R.S32.HI R10, RZ, 0x1f, R9 ;  /* 0x0000001fff0a7819 */ /* 0x000fe20000011409 */
[----:B------:R-:W-:-:S02]  /*2450*/  IMAD.IADD R9, R24, 0x1, R8 ;  /* 0x0000000118097824 */ /* 0x000fc400078e0208 */
[----:B------:R1:W-:Y:S01]  /*2460*/  STL [R1+0x100], R11 ;  /* 0x0001000b01007387 */ /* 0x0003e20000100800 */
[----:B------:R-:W-:Y:S02]  /*2470*/  IMAD.IADD R8, R8, 0x1, R23 ;  /* 0x0000000108087824 */ /* 0x000fe400078e0217 */
[--C-:B--2---:R-:W-:Y:S01]  /*2480*/  IMAD.IADD R13, R24, 0x1, R6.reuse ;  /* 0x00000001180d7824 */ /* 0x104fe200078e0206 */
[----:B------:R2:W-:Y:S01]  /*2490*/  STL [R1+0xfc], R10 ;  /* 0x0000fc0a01007387 */ /* 0x0005e20000100800 */
[----:B------:R-:W-:-:S03]  /*24a0*/  IMAD.IADD R3, R8, 0x1, R6 ;  /* 0x0000000108037824 */ /* 0x000fc600078e0206 */
[----:B------:R-:W-:Y:S04]  /*24b0*/  STL [R1+0x50], R13 ;  /* 0x0000500d01007387 */ /* 0x000fe80000100800 */
[----:B------:R3:W-:Y:S01]  /*24c0*/  STL [R1+0x40], R9 ;  /* 0x0000400901007387 */ /* 0x0007e20000100800 */
[----:B-1----:R-:W-:Y:S02]  /*24d0*/  LEA R11, R18, 0x10080, 0x1 ;  /* 0x00010080120b7811 */ /* 0x002fe400078e08ff */
[----:B--2---:R-:W-:-:S03]  /*24e0*/  LEA R10, R17, 0x10080, 0x1 ;  /* 0x00010080110a7811 */ /* 0x004fc600078e08ff */
[----:B------:R1:W-:Y:S04]  /*24f0*/  STL [R1+0xf8], R11 ;  /* 0x0000f80b01007387 */ /* 0x0003e80000100800 */
[----:B------:R2:W-:Y:S01]  /*2500*/  STL [R1+0xf4], R10 ;  /* 0x0000f40a01007387 */ /* 0x0005e20000100800 */
[----:B---3--:R-:W-:Y:S01]  /*2510*/  IMAD.IADD R9, R6, 0x1, R9 ;  /* 0x0000000106097824 */ /* 0x008fe200078e0209 */
[----:B-1----:R-:W-:Y:S02]  /*2520*/  LEA R11, R16, 0x10080, 0x1 ;  /* 0x00010080100b7811 */ /* 0x002fe400078e08ff */
[----:B--2---:R-:W-:-:S03]  /*2530*/  LEA R10, R15, 0x10080, 0x1 ;  /* 0x000100800f0a7811 */ /* 0x004fc600078e08ff */
[----:B------:R1:W-:Y:S04]  /*2540*/  STL [R1+0xf0], R11 ;  /* 0x0000f00b01007387 */ /* 0x0003e80000100800 */
[----:B------:R1:W-:Y:S04]  /*2550*/  STL [R1+0xec], R10 ;  /* 0x0000ec0a01007387 */ /* 0x0003e80000100800 */
[----:B------:R1:W-:Y:S04]  /*2560*/  STL [R1+0x4c], R9 ;  /* 0x00004c0901007387 */ /* 0x0003e80000100800 */
[----:B------:R1:W-:Y:S04]  /*2570*/  STL [R1+0x48], R4 ;  /* 0x0000480401007387 */ /* 0x0003e80000100800 */
[----:B------:R1:W-:Y:S04]  /*2580*/  STL [R1+0x3c], R8 ;  /* 0x00003c0801007387 */ /* 0x0003e80000100800 */
[----:B------:R1:W-:Y:S02]  /*2590*/  STL [R1+0x44], R3 ;  /* 0x0000440301007387 */ /* 0x0003e40000100800 */
.L_x_3170:
[----:B-1----:R-:W2:Y:S01]  /*25a0*/  LDL R3, [R1+0x1c] ;  /* 0x00001c0001037983 */ /* 0x002ea20000100800 */
        /* <DEDUP_REMOVED lines=29> */
[----:B------:R3:W4:Y:S01]  /*2780*/  @P4 LDG.E R6, [R2.64] ;  /* 0x0000000602064981 */ /* 0x000722000c1e1900 */
[----:B------:R-:W-:-:S03]  /*2790*/  IADD3.X R9, R17, c[0x0][0x34c], RZ, P2, !PT ;  /* 0x0000d30011097a10 */ /* 0x000fc600017fe4ff */
[----:B------:R1:W-:Y:S04]  /*27a0*/  STL [R1+0x28], R17 ;  /* 0x0000281101007387 */ /* 0x0003e80000100800 */
[----:B------:R1:W5:Y:S01]  /*27b0*/  @P3 LDG.E R138, [R8.64] ;  /* 0x00000006088a3981 */ /* 0x000362000c1e1900 */
[----:B--2---:R-:W-:-:S04]  /*27c0*/  IADD3 R4, P1, R24, c[0x0][0x350], RZ ;  /* 0x0000d40018047a10 */ /* 0x004fc80007f3e0ff */
[----:B------:R-:W-:Y:S02]  /*27d0*/  IADD3.X R5, R17, c[0x0][0x354], RZ, P1, !PT ;  /* 0x0000d50011057a10 */ /* 0x000fe40000ffe4ff */
[----:B---3--:R-:W-:-:S03]  /*27e0*/  IADD3 R2, P0, R24, c[0x0][0x358], RZ ;  /* 0x0000d60018027a10 */ /* 0x008fc60007f1e0ff */
[----:B------:R1:W5:Y:S01]  /*27f0*/  @P5 LDG.E R18, [R4.64] ;  /* 0x0000000604125981 */ /* 0x000362000c1e1900 */
[----:B------:R-:W-:-:S05]  /*2800*/  IADD3.X R3, R17, c[0x0][0x35c], RZ, P0, !PT ;  /* 0x0000d70011037a10 */ /* 0x000fca00007fe4ff */
[----:B------:R1:W5:Y:S01]  /*2810*/  @P6 LDG.E R15, [R2.64] ;  /* 0x00000006020f6981 */ /* 0x000362000c1e1900 */
[----:B------:R-:W-:Y:S03]  /*2820*/  YIELD ;  /* 0x0000000000007946 */ /* 0x000fe60003800000 */
[----:B----4-:R1:W-:Y:S01]  /*2830*/  @P4 STL [R1+0x4], R6 ;  /* 0x0000040601004387 */ /* 0x0103e20000100800 */
[----:B------:R-:W-:Y:S05]  /*2840*/  @P4 BRA `(.L_x_2943) ;  /* 0x0000007000004947 */ /* 0x000fea0003800000 */
[----:B-1----:R-:W-:-:S05]  /*2850*/  MOV R6, c[0x0][0x168] ;  /* 0x00005a0000067a02 */ /* 0x002fca0000000f00 */
[----:B------:R1:W-:Y:S01]  /*2860*/  STL [R1+0x4], R6 ;  /* 0x0000040601007387 */ /* 0x0003e20000100800 */
[----:B------:R-:W-:Y:S05]  /*2870*/  @!P3 BRA `(.L_x_2943) ;  /* 0x000000400000b947 */ /* 0x000fea0003800000 */
[----:B------:R-:W2:Y:S04]  /*2880*/  LDG.E R10, [R8.64] ;  /* 0x00000006080a7981 */ /* 0x000ea8000c1e1900 */
[----:B-1----:R-:W2:Y:S02]  /*2890*/  LDG.E R6, [R8.64+0x4] ;  /* 0x0000040608067981 */ /* 0x002ea4000c1e1900 */
[----:B--2---:R-:W-:-:S05]  /*28a0*/  IADD3 R6, -R10, R6, RZ ;  /* 0x000000060a067210 */ /* 0x004fca0007ffe1ff */
[----:B------:R1:W-:Y:S02]  /*28b0*/  STL [R1+0x4], R6 ;  /* 0x0000040601007387 */ /* 0x0003e40000100800 */
.L_x_2943:
[----:B------:R-:W-:-:S04]  /*28c0*/  ISETP.NE.U32.AND P0, PT, RZ, c[0x0][0x368], PT ;  /* 0x0000da00ff007a0c */ /* 0x000fc80003f05070 */
[----:B------:R-:W-:-:S13]  /*28d0*/  ISETP.NE.AND.EX P0, PT, RZ, c[0x0][0x36c], PT, P0 ;  /* 0x0000db00ff007a0c */ /* 0x000fda0003f05300 */
[----:B------:R-:W-:Y:S05]  /*28e0*/  @!P0 BRA `(.L_x_2944) ;  /* 0x0000004000008947 */ /* 0x000fea0003800000 */
[----:B-1----:R-:W-:-:S04]  /*28f0*/  IADD3 R4, P0, R24, c[0x0][0x368], RZ ;  /* 0x0000da0018047a10 */ /* 0x002fc80007f1e0ff */
[----:B------:R-:W-:-:S05]  /*2900*/  IADD3.X R5, R17, c[0x0][0x36c], RZ, P0, !PT ;  /* 0x0000db0011057a10 */ /* 0x000fca00007fe4ff */
[----:B------:R1:W5:Y:S01]  /*2910*/  LDG.E R16, [R4.64] ;  /* 0x0000000604107981 */ /* 0x000362000c1e1900 */
[----:B------:R-:W-:Y:S05]  /*2920*/  BRA `(.L_x_2945) ;  /* 0x0000005000007947 */ /* 0x000fea0003800000 */
.L_x_2944:
[----:B------:R-:W-:Y:S01]  /*2930*/  MOV R16, UR5 ;  /* 0x0000000500107c02 */ /* 0x000fe20008000f00 */
[----:B------:R-:W-:Y:S05]  /*2940*/  @!P5 BRA `(.L_x_2945) ;  /* 0x000000300000d947 */ /* 0x000fea0003800000 */
[----:B-1----:R1:W2:Y:S04]  /*2950*/  LDG.E R6, [R4.64] ;  /* 0x0000000604067981 */ /* 0x0022a8000c1e1900 */
[----:B-1----:R-:W2:Y:S02]  /*2960*/  LDG.E R4, [R4.64+0x4] ;  /* 0x0000040604047981 */ /* 0x002ea4000c1e1900 */
[----:B--2---:R-:W-:Y:S02]  /*2970*/  IADD3 R16, -R6, R4, RZ ;  /* 0x0000000406107210 */ /* 0x004fe40007ffe1ff */
.L_x_2945:
[----:B-1----:R-:W2:Y:S04]  /*2980*/  LDL R4, [R1+0x4] ;  /* 0x0000040001047983 */ /* 0x002ea80000100800 */
[----:B------:R-:W3:Y:S04]  /*2990*/  LDL.LU R6, [R1+0x14] ;  /* 0x0000140001067983 */ /* 0x000ee80000300800 */
[----:B------:R1:W4:Y:S04]  /*29a0*/  @P6 LDG.E R5, [R2.64] ;  /* 0x0000000602056981 */ /* 0x000328000c1e1900 */
[----:B------:R-:W3:Y:S01]  /*29b0*/  LDL R19, [R1+0x18] ;  /* 0x0000180001137983 */ /* 0x000ee20000100800 */
[----:B------:R-:W-:-:S04]  /*29c0*/  ISETP.NE.U32.AND P0, PT, RZ, c[0x0][0x378], PT ;  /* 0x0000de00ff007a0c */ /* 0x000fc80003f05070 */
[----:B------:R-:W-:Y:S01]  /*29d0*/  ISETP.NE.AND.EX P1, PT, RZ, c[0x0][0x37c], PT, P0 ;  /* 0x0000df00ff007a0c */ /* 0x000fe20003f25300 */
[----:B--2---:R-:W-:Y:S02]  /*29e0*/  IMAD.MOV.U32 R8, RZ, RZ, R4 ;  /* 0x000000ffff087224 */ /* 0x004fe400078e0004 */
[----:B------:R1:W4:Y:S01]  /*29f0*/  @P6 LDG.E R4, [R2.64+0x4] ;  /* 0x0000040602046981 */ /* 0x000322000c1e1900 */
[----:B-----5:R-:W-:Y:S02]  /*2a00*/  IMAD.MOV.U32 R130, RZ, RZ, R16 ;  /* 0x000000ffff827224 */ /* 0x020fe400078e0010 */
[----:B------:R-:W-:-:S05]  /*2a10*/  IMAD.MOV.U32 R9, RZ, RZ, c[0x0][0x2c4] ;  /* 0x0000b100ff097624 */ /* 0x000fca00078e00ff */
[----:B------:R-:W-:Y:S02]  /*2a20*/  ISETP.NE.AND P2, PT, R9, 0x1, PT ;  /* 0x000000010900780c */ /* 0x000fe40003f45270 */
[----:B-1----:R-:W-:-:S04]  /*2a30*/  @P1 IADD3 R2, P0, R24, c[0x0][0x378], RZ ;  /* 0x0000de0018021a10 */ /* 0x002fc80007f1e0ff */
[----:B------:R-:W-:-:S05]  /*2a40*/  @P1 IADD3.X R3, R17, c[0x0][0x37c], RZ, P0, !PT ;  /* 0x0000df0011031a10 */ /* 0x000fca00007fe4ff */
[----:B------:R3:W5:Y:S01]  /*2a50*/  @P1 LDG.E R130, [R2.64] ;  /* 0x0000000602821981 */ /* 0x000762000c1e1900 */
[----:B------:R-:W-:Y:S02]  /*2a60*/  IMAD.IADD R10, R16, 0x1, -R252 ;  /* 0x00000001100a7824 */ /* 0x000fe400078e0afc */
[----:B---3--:R-:W-:Y:S02]  /*2a70*/  IMAD.SHL.U32 R3, R6, 0x80, RZ ;  /* 0x0000008006037824 */ /* 0x008fe400078e00ff */
[----:B------:R-:W-:-:S03]  /*2a80*/  IMAD.MOV.U32 R2, RZ, RZ, c[0x0][0x228] ;  /* 0x00008a00ff027624 */ /* 0x000fc600078e00ff */
[----:B------:R1:W-:Y:S02]  /*2a90*/  STL [R1], R3 ;  /* 0x0000000301007387 */ /* 0x0003e40000100800 */
[----:B-1----:R-:W-:Y:S01]  /*2aa0*/  IADD3 R3, R3, 0x7f, RZ ;  /* 0x0000007f03037810 */ /* 0x002fe20007ffe0ff */
[----:B------:R-:W-:Y:S01]  /*2ab0*/  BSSY B0, `(.L_x_2946) ;  /* 0x000003c000007945 */ /* 0x000fe20003800000 */
[----:B------:R-:W-:-:S04]  /*2ac0*/  LOP3.LUT R235, R235, 0xffffffdf, RZ, 0xc0, !PT ;  /* 0xffffffdfebeb7812 */ /* 0x000fc800078ec0ff */
[----:B------:R-:W-:Y:S01]  /*2ad0*/  @P2 LOP3.LUT R235, R235, 0x20, RZ, 0xfc, !PT ;  /* 0x00000020ebeb2812 */ /* 0x000fe200078efcff */
[----:B----4-:R-:W-:Y:S02]  /*2ae0*/  @P6 IMAD.IADD R2, R4, 0x1, -R5 ;  /* 0x0000000104026824 */ /* 0x010fe400078e0a05 */
[----:B------:R-:W-:-:S04]  /*2af0*/  @P2 IMAD.HI.U32 R4, R3, c[0x0][0x2c8], RZ ;  /* 0x0000b20003042a27 */ /* 0x000fc800078e00ff */
[----:B------:R-:W-:Y:S01]  /*2b00*/  IMAD.IADD R6, R10, 0x1, R2 ;  /* 0x000000010a067824 */ /* 0x000fe200078e0202 */
[----:B------:R-:W-:-:S04]  /*2b10*/  @P2 SHF.R.U32.HI R3, RZ, c[0x0][0x2cc], R4 ;  /* 0x0000b300ff032a19 */ /* 0x000fc80000011604 */
[C---:B------:R-:W-:Y:S01]  /*2b20*/  IADD3 R139, R6.reuse, 0x30, -R8 ;  /* 0x00000030068b7810 */ /* 0x040fe20007ffe808 */
[----:B------:R1:W-:Y:S01]  /*2b30*/  STL [R1+0x8], R6 ;  /* 0x0000080601007387 */ /* 0x0003e20000100800 */
[----:B------:R-:W-:-:S03]  /*2b40*/  IADD3 R5, R6, 0x2f, RZ ;  /* 0x0000002f06057810 */ /* 0x000fc60007ffe0ff */
[----:B------:R-:W-:Y:S02]  /*2b50*/  IMAD.IADD R4, R139, 0x1, R3 ;  /* 0x000000018b047824 */ /* 0x000fe400078e0203 */
[----:B------:R-:W-:-:S04]  /*2b60*/  IMAD.HI R3, R5, 0x2aaaaaab, RZ ;  /* 0x2aaaaaab05037827 */ /* 0x000fc800078e02ff */
[----:B------:R-:W-:Y:S01]  /*2b70*/  IMAD.HI R8, R4, 0x2aaaaaab, RZ ;  /* 0x2aaaaaab04087827 */ /* 0x000fe200078e02ff */
[C---:B------:R-:W-:Y:S02]  /*2b80*/  LOP3.LUT R4, R19.reuse, 0xff0000, RZ, 0xc0, !PT ;  /* 0x00ff000013047812 */ /* 0x040fe400078ec0ff */
[----:B-1----:R-:W-:-:S04]  /*2b90*/  LOP3.LUT R6, R19, 0xff000000, RZ, 0xc0, !PT ;  /* 0xff00000013067812 */ /* 0x002fc800078ec0ff */
[----:B------:R-:W-:Y:S02]  /*2ba0*/  SHF.R.U32.HI R5, RZ, 0x8, R6 ;  /* 0x00000008ff057819 */ /* 0x000fe40000011606 */
[----:B------:R-:W-:Y:S02]  /*2bb0*/  SHF.R.U32.HI R6, RZ, 0x1f, R3 ;  /* 0x0000001fff067819 */ /* 0x000fe40000011603 */
[----:B------:R-:W-:Y:S02]  /*2bc0*/  LEA.HI R4, R4, R5, RZ, 0x10 ;  /* 0x0000000504047211 */ /* 0x000fe400078f80ff */
[----:B------:R-:W-:Y:S02]  /*2bd0*/  SHF.R.U32.HI R9, RZ, 0x1f, R8 ;  /* 0x0000001fff097819 */ /* 0x000fe40000011608 */
[----:B------:R-:W-:Y:S02]  /*2be0*/  SHF.R.U32.HI R11, RZ, 0x10, R4 ;  /* 0x00000010ff0b7819 */ /* 0x000fe40000011604 */
[----:B------:R-:W-:-:S02]  /*2bf0*/  LOP3.LUT R21, R4, 0xff, RZ, 0xc0, !PT ;  /* 0x000000ff04157812 */ /* 0x000fc400078ec0ff */
[----:B------:R-:W-:Y:S02]  /*2c00*/  LEA.HI.SX32 R137, R3, R6, 0x1d ;  /* 0x0000000603897211 */ /* 0x000fe400078feaff */
[----:B------:R-:W-:Y:S01]  /*2c10*/  LEA.HI.SX32 R3, R8, R9, 0x1d ;  /* 0x0000000908037211 */ /* 0x000fe200078feaff */
[----:B------:R1:W-:Y:S03]  /*2c20*/  STL [R1+0x14], R11 ;  /* 0x0000140b01007387 */ /* 0x0003e60000100800 */
[----:B------:R-:W-:Y:S01]  /*2c30*/  IMNMX R6, R137, R3, PT ;  /* 0x0000000389067217 */ /* 0x000fe20003800200 */
[----:B------:R1:W-:Y:S03]  /*2c40*/  STL [R1+0x54], R21 ;  /* 0x0000541501007387 */ /* 0x0003e60000100800 */
[----:B------:R-:W-:-:S02]  /*2c50*/  ISETP.GE.AND P0, PT, R6, 0x1, PT ;  /* 0x000000010600780c */ /* 0x000fc40003f06270 */
[----:B------:R-:W-:Y:S01]  /*2c60*/  ISETP.NE.AND P1, PT, R11, RZ, PT ;  /* 0x000000ff0b00720c */ /* 0x000fe20003f25270 */
[----:B------:R-:W-:-:S03]  /*2c70*/  IMAD.MOV.U32 R3, RZ, RZ, RZ ;  /* 0x000000ffff037224 */ /* 0x000fc600078e00ff */
[----:B------:R-:W-:-:S07]  /*2c80*/  SEL R127, R11, c[0x0][0x338], P1 ;  /* 0x0000ce000b7f7a07 */ /* 0x000fce0000800000 */
[----:B------:R-:W-:Y:S05]  /*2c90*/  @!P0 BRA `(.L_x_2947) ;  /* 0x000001d000008947 */ /* 0x000fea0003800000 */
[----:B------:R-:W-:Y:S01]  /*2ca0*/  IABS R3, R127 ;  /* 0x0000007f00037213 */ /* 0x000fe20000000000 */
[----:B------:R-:W-:Y:S01]  /*2cb0*/  IMAD.MOV.U32 R8, RZ, RZ, RZ ;  /* 0x000000ffff087224 */ /* 0x000fe200078e00ff */
        /* <DEDUP_REMOVED lines=27> */
.L_x_2947:
[----:B------:R-:W-:Y:S05]  /*2e70*/  BSYNC B0 ;  /* 0x0000000000007941 */ /* 0x000fea0003800000 */
.L_x_2946:
        /* <DEDUP_REMOVED lines=20> */
[----:B------:R-:W-:Y:S01]  /*2fc0*/  SHF.R.S32.HI R23, RZ, 0x1f, R143 ;  /* 0x0000001fff177819 */ /* 0x000fe2000001148f */
[----:B------:R-:W-:Y:S01]  /*2fd0*/  IMAD.MOV.U32 R132, RZ, RZ, 0x30 ;  /* 0x00000030ff847424 */ /* 0x000fe200078e00ff */
[----:B------:R-:W-:Y:S01]  /*2fe0*/  IADD3 R106, P0, R143, R15, RZ ;  /* 0x0000000f8f6a7210 */ /* 0x000fe20007f1e0ff */
[----:B------:R-:W-:Y:S01]  /*2ff0*/  IMAD.MOV.U32 R154, RZ, RZ, c[0x0][0x238] ;  /* 0x00008e00ff9a7624 */ /* 0x000fe200078e00ff */
[----:B------:R-:W-:Y:S01]  /*3000*/  IADD3 R39, R3, -0x1, RZ ;  /* 0xffffffff03277810 */ /* 0x000fe20007ffe0ff */
[----:B------:R-:W-:Y:S01]  /*3010*/  IMAD R153, R132, c[0x0][0x23c], RZ ;  /* 0x00008f0084997a24 */ /* 0x000fe200078e02ff */
[----:B------:R-:W-:Y:S01]  /*3020*/  LEA.HI.X.SX32 R107, R15, R23, 0x1, P0 ;  /* 0x000000170f6b7211 */ /* 0x000fe200000f0eff */
[----:B------:R-:W-:Y:S01]  /*3030*/  IMAD.WIDE.U32 R4, R106, c[0x0][0x238], R140 ;  /* 0x00008e006a047a25 */ /* 0x000fe200078e008c */
[----:B------:R-:W-:Y:S02]  /*3040*/  LOP3.LUT R28, R19, 0xffff, RZ, 0xc0, !PT ;  /* 0x0000ffff131c7812 */ /* 0x000fe400078ec0ff */
[----:B------:R-:W-:Y:S01]  /*3050*/  SEL R19, R20, RZ, !P6 ;  /* 0x000000ff14137207 */ /* 0x000fe20007000000 */
[----:B------:R-:W-:Y:S01]  /*3060*/  IMAD R6, R107, c[0x0][0x238], RZ ;  /* 0x00008e006b067a24 */ /* 0x000fe200078e02ff */
[----:B-1----:R-:W-:Y:S01]  /*3070*/  SEL R21, R22, RZ, !P6 ;  /* 0x000000ff16157207 */ /* 0x002fe20007000000 */
[----:B------:R-:W-:Y:S01]  /*3080*/  IMAD.WIDE.U32 R128, R132, c[0x0][0x238], RZ ;  /* 0x00008e0084807a25 */ /* 0x000fe200078e00ff */
[----:B------:R-:W-:-:S02]  /*3090*/  ISETP.NE.U32.AND P4, PT, RZ, c[0x0][0x340], PT ;  /* 0x0000d000ff007a0c */ /* 0x000fc40003f85070 */
[----:B------:R-:W-:Y:S01]  /*30a0*/  SHF.R.S32.HI R9, RZ, 0x1f, R39 ;  /* 0x0000001fff097819 */ /* 0x000fe20000011427 */
[----:B------:R-:W-:Y:S01]  /*30b0*/  IMAD R6, R106, c[0x0][0x23c], R6 ;  /* 0x00008f006a067a24 */ /* 0x000fe200078e0206 */
[----:B------:R-:W-:Y:S01]  /*30c0*/  IADD3 R153, R129, R153, RZ ;  /* 0x0000009981997210 */ /* 0x000fe20007ffe0ff */
[----:B------:R-:W-:Y:S01]  /*30d0*/  IMAD R3, R19, c[0x0][0x248], RZ ;  /* 0x0000920013037a24 */ /* 0x000fe200078e02ff */
[----:B------:R-:W-:Y:S01]  /*30e0*/  ISETP.NE.AND.EX P4, PT, RZ, c[0x0][0x344], PT, P4 ;  /* 0x0000d100ff007a0c */ /* 0x000fe20003f85340 */
[----:B------:R-:W-:Y:S01]  /*30f0*/  IMAD.IADD R5, R5, 0x1, R6 ;  /* 0x0000000105057824 */ /* 0x000fe200078e0206 */
[----:B------:R-:W-:Y:S01]  /*3100*/  SHF.L.U32 R157, R154, 0x5, RZ ;  /* 0x000000059a9d7819 */ /* 0x000fe200000006ff */
[----:B------:R-:W-:Y:S01]  /*3110*/  IMAD R6, R39, -0x30, R2 ;  /* 0xffffffd027067824 */ /* 0x000fe200078e0202 */
[----:B------:R-:W-:Y:S01]  /*3120*/  ISETP.GE.AND P5, PT, R140, c[0x0][0x1d4], PT ;  /* 0x000075008c007a0c */ /* 0x000fe20003fa6270 */
[----:B------:R-:W-:Y:S01]  /*3130*/  IMAD.WIDE.U32 R4, R28, c[0x0][0x240], R4 ;  /* 0x000090001c047a25 */ /* 0x000fe200078e0004 */
[----:B------:R-:W-:-:S02]  /*3140*/  MOV R136, 0x5 ;  /* 0x0000000500887802 */ /* 0x000fc40000000f00 */
[----:B------:R-:W-:Y:S01]  /*3150*/  IMNMX R6, R6, 0x30, PT ;  /* 0x0000003006067817 */ /* 0x000fe20003800200 */
[----:B------:R-:W-:Y:S01]  /*3160*/  IMAD R8, R21, c[0x0][0x24c], R3 ;  /* 0x0000930015087a24 */ /* 0x000fe200078e0203 */
[----:B------:R-:W-:Y:S01]  /*3170*/  SHF.L.U64.HI R154, R154, R136, c[0x0][0x23c] ;  /* 0x00008f009a9a7619 */ /* 0x000fe20000010288 */
[----:B------:R-:W-:Y:S01]  /*3180*/  IMAD R5, R28, c[0x0][0x244], R5 ;  /* 0x000091001c057a24 */ /* 0x000fe200078e0205 */
[----:B------:R-:W-:Y:S01]  /*3190*/  LOP3.LUT R235, R235, 0xfffffff7, RZ, 0xc0, !PT ;  /* 0xfffffff7ebeb7812 */ /* 0x000fe200078ec0ff */
[----:B------:R-:W-:Y:S01]  /*31a0*/  IMAD.IADD R3, R6, 0x1, -R143 ;  /* 0x0000000106037824 */ /* 0x000fe200078e0a8f */
[----:B------:R-:W-:Y:S01]  /*31b0*/  ISETP.GE.AND P6, PT, R220, c[0x0][0x1d4], PT ;  /* 0x00007500dc007a0c */ /* 0x000fe20003fc6270 */
[----:B------:R-:W-:Y:S02]  /*31c0*/  IMAD.WIDE.U32 R110, R21, c[0x0][0x248], R4 ;  /* 0x00009200156e7a25 */ /* 0x000fe400078e0004 */
[----:B------:R-:W-:Y:S02]  /*31d0*/  @P5 LOP3.LUT R235, R235, 0x8, RZ, 0xfc, !PT ;  /* 0x00000008ebeb5812 */ /* 0x000fe400078efcff */
[----:B------:R-:W-:Y:S01]  /*31e0*/  ISETP.GE.AND P1, PT, R3, 0x1, PT ;  /* 0x000000010300780c */ /* 0x000fe20003f26270 */
[----:B------:R-:W-:Y:S01]  /*31f0*/  IMAD R6, R153, R39, RZ ;  /* 0x0000002799067224 */ /* 0x000fe200078e02ff */
[----:B------:R-:W-:Y:S01]  /*3200*/  ISETP.GT.AND P0, PT, R3, 0x20, PT ;  /* 0x000000200300780c */ /* 0x000fe20003f04270 */
[----:B------:R-:W-:Y:S01]  /*3210*/  IMAD.IADD R109, R111, 0x1, R8 ;  /* 0x000000016f6d7824 */ /* 0x000fe200078e0208 */
[----:B------:R-:W-:Y:S01]  /*3220*/  ISETP.GE.AND P5, PT, R221, c[0x0][0x1d4], PT ;  /* 0x00007500dd007a0c */ /* 0x000fe20003fa6270 */
[----:B------:R-:W-:-:S02]  /*3230*/  IMAD.MOV.U32 R108, RZ, RZ, R110 ;  /* 0x000000ffff6c7224 */ /* 0x000fc400078e006e */
[-C--:B------:R-:W-:Y:S02]  /*3240*/  IMAD R4, R9, R128.reuse, R6 ;  /* 0x0000008009047224 */ /* 0x080fe400078e0206 */
[----:B------:R-:W-:-:S04]  /*3250*/  IMAD.WIDE.U32 R10, R39, R128, R108 ;  /* 0x00000080270a7225 */ /* 0x000fc800078e006c */
[----:B------:R-:W-:Y:S01]  /*3260*/  IMAD.IADD R3, R11, 0x1, R4 ;  /* 0x000000010b037824 */ /* 0x000fe200078e0204 */
[C---:B------:R-:W-:Y:S02]  /*3270*/  @P1 LEA R8, P3, R10.reuse, c[0x0][0x220], 0x1 ;  /* 0x000088000a081a11 */ /* 0x040fe400078608ff */
[----:B------:R-:W-:Y:S02]  /*3280*/  @P0 IADD3 R5, P2, R157, R10, RZ ;  /* 0x0000000a9d050210 */ /* 0x000fe40007f5e0ff */
[----:B------:R-:W-:Y:S02]  /*3290*/  @P1 LEA.HI.X R9, R10, c[0x0][0x224], R3, 0x1, P3 ;  /* 0x000089000a091a11 */ /* 0x000fe400018f0c03 */
[----:B------:R-:W-:Y:S01]  /*32a0*/  @P4 IADD3 R10, P3, R24, c[0x0][0x340], RZ ;  /* 0x0000d000180a4a10 */ /* 0x000fe20007f7e0ff */
[----:B------:R-:W-:Y:S01]  /*32b0*/  @P0 IMAD.X R6, R3, 0x1, R154, P2 ;  /* 0x0000000103060824 */ /* 0x000fe200010e069a */
[----:B------:R-:W-:Y:S02]  /*32c0*/  @P0 LEA R4, P2, R5, c[0x0][0x220], 0x1 ;  /* 0x0000880005040a11 */ /* 0x000fe400078408ff */
[----:B------:R-:W-:-:S02]  /*32d0*/  @P4 IADD3.X R11, R17, c[0x0][0x344], RZ, P3, !PT ;  /* 0x0000d100110b4a10 */ /* 0x000fc40001ffe4ff */
[----:B------:R-:W-:Y:S02]  /*32e0*/  @P0 LEA.HI.X R5, R5, c[0x0][0x224], R6, 0x1, P2 ;  /* 0x0000890005050a11 */ /* 0x000fe400010f0c06 */
[----:B------:R-:W-:Y:S01]  /*32f0*/  ISETP.GE.AND P2, PT, R142, c[0x0][0x1d4], PT ;  /* 0x000075008e007a0c */ /* 0x000fe20003f46270 */
[----:B------:R1:W2:Y:S01]  /*3300*/  @P4 LDG.E R13, [R10.64] ;  /* 0x000000060a0d4981 */ /* 0x0002a2000c1e1900 */
[----:B------:R-:W-:Y:S01]  /*3310*/  LOP3.LUT P3, RZ, R235, 0x8, RZ, 0xc0, !PT ;  /* 0x00000008ebff7812 */ /* 0x000fe2000786c0ff */
[----:B------:R-:W-:Y:S01]  /*3320*/  IMAD R3, R23, c[0x0][0x280], RZ ;  /* 0x0000a00017037a24 */ /* 0x000fe200078e02ff */
[----:B------:R-:W-:-:S03]  /*3330*/  LOP3.LUT R235, R235, 0xfffffffb, RZ, 0xc0, !PT ;  /* 0xfffffffbebeb7812 */ /* 0x000fc600078ec0ff */
[----:B------:R-:W-:Y:S02]  /*3340*/  IMAD R3, R143, c[0x0][0x284], R3 ;  /* 0x0000a1008f037a24 */ /* 0x000fe400078e0203 */
[----:B------:R-:W-:-:S04]  /*3350*/  IMAD.IADD R126, R16, 0x1, R18 ;  /* 0x00000001107e7824 */ /* 0x000fc800078e0212 */
[----:B------:R-:W-:Y:S02]  /*3360*/  @P2 LOP3.LUT R235, R235, 0x4, RZ, 0xfc, !PT ;  /* 0x00000004ebeb2812 */ /* 0x000fe400078efcff */
[----:B------:R-:W-:Y:S01]  /*3370*/  @!PT LDS RZ, [RZ] ;  /* 0x00000000fffff984 */ /* 0x000fe20000000800 */
[----:B------:R-:W-:Y:S01]  /*3380*/  @!PT LDS RZ, [RZ] ;  /* 0x00000000fffff984 */ /* 0x000fe20000000800 */
[----:B------:R-:W-:Y:S01]  /*3390*/  @!PT LDS RZ, [RZ] ;  /* 0x00000000fffff984 */ /* 0x000fe20000000800 */
[----:B------:R3:W-:Y:S01]  /*33a0*/  @P1 LDGSTS.E.BYPASS.LTC128B.128 [R216+0xa080], [R8.64], !P3 ;  /* 0x0a08000008d81fae */ /* 0x0007e2000d901d46 */
[----:B------:R-:W-:Y:S02]  /*33b0*/  SHF.R.U32.HI R30, RZ, 0x3, R251 ;  /* 0x00000003ff1e7819 */ /* 0x000fe400000116fb */
[----:B------:R-:W-:Y:S01]  /*33c0*/  SHF.R.U32.HI R29, RZ, 0x3, R250 ;  /* 0x00000003ff1d7819 */ /* 0x000fe200000116fa */
[----:B------:R3:W-:Y:S01]  /*33d0*/  @P1 LDGSTS.E.BYPASS.LTC128B.128 [R216+0xb880], [R8.64+0x80], !P2 ;  /* 0x0b88008008d81fae */ /* 0x0007e2000d101d46 */
[----:B------:R-:W-:-:S03]  /*33e0*/  LOP3.LUT R235, R235, 0xfffffffd, RZ, 0xc0, !PT ;  /* 0xfffffffdebeb7812 */ /* 0x000fc600078ec0ff */
[----:B------:R3:W-:Y:S01]  /*33f0*/  @P1 LDGSTS.E.BYPASS.LTC128B.128 [R216+0xd080], [R8.64+0x100], !P6 ;  /* 0x0d08010008d81fae */ /* 0x0007e2000f101d46 */
[----:B------:R-:W-:-:S03]  /*3400*/  @P6 LOP3.LUT R235, R235, 0x2, RZ, 0xfc, !PT ;  /* 0x00000002ebeb6812 */ /* 0x000fc600078efcff */
[----:B------:R3:W-:Y:S01]  /*3410*/  @P1 LDGSTS.E.BYPASS.LTC128B.128 [R216+0xe880], [R8.64+0x180], !P5 ;  /* 0x0e88018008d81fae */ /* 0x0007e2000e901d46 */
[----:B-1----:R-:W-:Y:S01]  /*3420*/  IMAD.WIDE.U32 R10, R143, c[0x0][0x280], R140 ;  /* 0x0000a0008f0a7a25 */ /* 0x002fe200078e008c */
[----:B------:R-:W-:Y:S02]  /*3430*/  ISETP.GE.AND P1, PT, R140, c[0x0][0x27c], PT ;  /* 0x00009f008c007a0c */ /* 0x000fe40003f26270 */
[----:B------:R1:W-:Y:S01]  /*3440*/  @P0 LDGSTS.E.BYPASS.LTC128B.128 [R219+0xb080], [R4.64], !P3 ;  /* 0x0b08000004db0fae */ /* 0x0003e2000d901d46 */
[----:B------:R-:W-:Y:S01]  /*3450*/  IMAD.IADD R15, R3, 0x1, R11 ;  /* 0x00000001030f7824 */ /* 0x000fe200078e020b */
[----:B------:R-:W-:Y:S02]  /*3460*/  MOV R131, c[0x0][0x280] ;  /* 0x0000a00000837a02 */ /* 0x000fe40000000f00 */
[----:B------:R1:W-:Y:S01]  /*3470*/  @P0 LDGSTS.E.BYPASS.LTC128B.128 [R219+0xc880], [R4.64+0x80], !P2 ;  /* 0x0c88008004db0fae */ /* 0x0003e2000d101d46 */
[----:B------:R-:W-:Y:S01]  /*3480*/  ISETP.GE.AND P2, PT, R142, c[0x0][0x27c], PT ;  /* 0x00009f008e007a0c */ /* 0x000fe20003f46270 */
[----:B------:R-:W-:Y:S01]  /*3490*/  IMAD.MOV.U32 R14, RZ, RZ, R10 ;  /* 0x000000ffff0e7224 */ /* 0x000fe200078e000a */
[----:B------:R-:W-:Y:S01]  /*34a0*/  SEL R6, RZ, c[0x0][0x27c], !P1 ;  /* 0x00009f00ff067a07 */ /* 0x000fe20004800000 */
[----:B------:R-:W-:Y:S01]  /*34b0*/  IMAD.WIDE.U32 R10, R143, c[0x0][0x290], R144 ;  /* 0x0000a4008f0a7a25 */ /* 0x000fe200078e0090 */
[----:B------:R-:W-:Y:S01]  /*34c0*/  SEL R18, RZ, c[0x0][0x27c], !P2 ;  /* 0x00009f00ff127a07 */ /* 0x000fe20005000000 */
[----:B------:R1:W-:Y:S01]  /*34d0*/  @P0 LDGSTS.E.BYPASS.LTC128B.128 [R219+0xe080], [R4.64+0x100], !P6 ;  /* 0x0e08010004db0fae */ /* 0x0003e2000f101d46 */
[----:B------:R-:W-:-:S03]  /*34e0*/  LOP3.LUT R235, R235, 0xfffffffe, RZ, 0xc0, !PT ;  /* 0xfffffffeebeb7812 */ /* 0x000fc600078ec0ff */
[----:B------:R1:W-:Y:S01]  /*34f0*/  @P0 LDGSTS.E.BYPASS.LTC128B.128 [R219+0xf880], [R4.64+0x180], !P5 ;  /* 0x0f88018004db0fae */ /* 0x0003e2000e901d46 */
[----:B---3--:R-:W-:-:S03]  /*3500*/  IMAD.WIDE.U32 R8, R143, c[0x0][0x280], R144 ;  /* 0x0000a0008f087a25 */ /* 0x008fc600078e0090 */
[----:B------:R-:W0:Y:S01]  /*3510*/  LDGDEPBAR ;  /* 0x00000000000079af */ /* 0x000e220000000000 */
[----:B------:R-:W-:Y:S01]  /*3520*/  IMAD.MOV.U32 R156, RZ, RZ, c[0x0][0x290] ;  /* 0x0000a400ff9c7624 */ /* 0x000fe200078e00ff */
[----:B------:R-:W-:Y:S01]  /*3530*/  IADD3 R17, R9, R3, RZ ;  /* 0x0000000309117210 */ /* 0x000fe20007ffe0ff */
[----:B------:R-:W-:Y:S01]  /*3540*/  IMAD R3, R23, c[0x0][0x290], RZ ;  /* 0x0000a40017037a24 */ /* 0x000fe200078e02ff */
[----:B------:R-:W-:Y:S01]  /*3550*/  MOV R16, R8 ;  /* 0x0000000800107202 */ /* 0x000fe20000000f00 */
[----:B------:R-:W-:Y:S01]  /*3560*/  IMAD.WIDE.U32 R8, R143, c[0x0][0x290], R140 ;  /* 0x0000a4008f087a25 */ /* 0x000fe200078e008c */
[----:B------:R-:W-:Y:S02]  /*3570*/  SHF.L.U32 R155, R131, 0x5, RZ ;  /* 0x00000005839b7819 */ /* 0x000fe400000006ff */
[----:B------:R-:W-:Y:S01]  /*3580*/  @P5 LOP3.LUT R235, R235, 0x1, RZ, 0xfc, !PT ;  /* 0x00000001ebeb5812 */ /* 0x000fe200078efcff */
[----:B------:R-:W-:-:S04]  /*3590*/  IMAD R3, R143, c[0x0][0x294], R3 ;  /* 0x0000a5008f037a24 */ /* 0x000fc800078e0203 */
[----:B------:R-:W-:Y:S02]  /*35a0*/  IMAD.IADD R11, R11, 0x1, R3 ;  /* 0x000000010b0b7824 */ /* 0x000fe400078e0203 */
[----:B------:R-:W-:Y:S01]  /*35b0*/  IMAD.IADD R9, R3, 0x1, R9 ;  /* 0x0000000103097824 */ /* 0x000fe200078e0209 */
[----:B------:R-:W-:Y:S01]  /*35c0*/  IADD3 R3, R140, R6, RZ ;  /* 0x000000068c037210 */ /* 0x000fe20007ffe0ff */
[----:B-1----:R-:W-:-:S04]  /*35d0*/  IMAD.WIDE.U32 R4, R28, c[0x0][0x260], R140 ;  /* 0x000098001c047a25 */ /* 0x002fc800078e008c */
[----:B------:R-:W-:Y:S01]  /*35e0*/  IMAD.IADD R6, R142, 0x1, R18 ;  /* 0x000000018e067824 */ /* 0x000fe200078e0212 */
[----:B------:R-:W-:Y:S01]  /*35f0*/  SHF.R.S32.HI R18, RZ, 0x1f, R3 ;  /* 0x0000001fff127819 */ /* 0x000fe20000011403 */
[----:B------:R-:W-:-:S04]  /*3600*/  IMAD R5, R28, c[0x0][0x264], R5 ;  /* 0x000099001c057a24 */ /* 0x000fc800078e0205 */
[----:B------:R-:W-:Y:S01]  /*3610*/  IMAD.WIDE.U32 R90, R21, c[0x0][0x268], R4 ;  /* 0x00009a00155a7a25 */ /* 0x000fe200078e0004 */
[CC--:B------:R-:W-:Y:S02]  /*3620*/  LEA.HI R5, R18.reuse, R3.reuse, RZ, 0x6 ;  /* 0x0000000312057211 */ /* 0x0c0fe400078f30ff */
[----:B------:R-:W-:-:S04]  /*3630*/  LEA.HI R4, R18, R3, RZ, 0x3 ;  /* 0x0000000312047211 */ /* 0x000fc800078f18ff */
[----:B------:R-:W-:Y:S01]  /*3640*/  LOP3.LUT R18, R250, 0x38, R4, 0xf8, !PT ;  /* 0x00000038fa127812 */ /* 0x000fe200078ef804 */
[----:B------:R-:W-:Y:S01]  /*3650*/  WARPSYNC 0xffffffff ;  /* 0xffffffff00007948 */ /* 0x000fe20003800000 */
[----:B------:R-:W-:Y:S01]  /*3660*/  IMAD R150, R132, c[0x0][0x284], RZ ;  /* 0x0000a10084967a24 */ /* 0x000fe200078e02ff */
[----:B------:R-:W-:Y:S01]  /*3670*/  LOP3.LUT R86, R4, 0xfffffff8, RZ, 0xc0, !PT ;  /* 0xfffffff804567812 */ /* 0x000fe200078ec0ff */
[C---:B------:R-:W-:Y:S02]  /*3680*/  IMAD R152, R132.reuse, c[0x0][0x294], RZ ;  /* 0x0000a50084987a24 */ /* 0x040fe400078e02ff */
[----:B------:R-:W-:Y:S01]  /*3690*/  IMAD.WIDE.U32 R134, R132, c[0x0][0x280], RZ ;  /* 0x0000a00084867a25 */ /* 0x000fe200078e00ff */
[----:B------:R-:W-:-:S03]  /*36a0*/  SHF.L.U64.HI R131, R131, R136, c[0x0][0x284] ;  /* 0x0000a10083837619 */ /* 0x000fc60000010288 */
[----:B-----5:R-:W-:-:S04]  /*36b0*/  IMAD.WIDE.U32 R98, R130, c[0x0][0x280], R16 ;  /* 0x0000a00082627a25 */ /* 0x020fc800078e0010 */
[----:B------:R-:W-:Y:S01]  /*36c0*/  IMAD.WIDE.U32 R92, R130, c[0x0][0x290], R8 ;  /* 0x0000a400825c7a25 */ /* 0x000fe200078e0008 */
[----:B------:R-:W-:-:S03]  /*36d0*/  SHF.L.U64.HI R136, R156, R136, c[0x0][0x294] ;  /* 0x0000a5009c887619 */ /* 0x000fc60000010288 */
[----:B------:R-:W-:-:S04]  /*36e0*/  IMAD.WIDE.U32 R132, R132, c[0x0][0x290], RZ ;  /* 0x0000a40084847a25 */ /* 0x000fc800078e00ff */
[----:B------:R-:W-:-:S04]  /*36f0*/  IMAD.WIDE.U32 R116, R28, c[0x0][0x1e8], RZ ;  /* 0x00007a001c747a25 */ /* 0x000fc800078e00ff */
[----:B------:R-:W-:-:S04]  /*3700*/  IMAD.WIDE.U32 R114, R28, c[0x0][0x210], RZ ;  /* 0x000084001c727a25 */ /* 0x000fc800078e00ff */
[----:B------:R-:W-:-:S04]  /*3710*/  IMAD.WIDE.U32 R96, R130, c[0x0][0x280], R14 ;  /* 0x0000a00082607a25 */ /* 0x000fc800078e000e */
[----:B------:R-:W-:Y:S01]  /*3720*/  IMAD.WIDE.U32 R94, R130, c[0x0][0x290], R10 ;  /* 0x0000a400825e7a25 */ /* 0x000fe200078e000a */
[----:B------:R-:W-:Y:S02]  /*3730*/  IADD3 R150, R135, R150, RZ ;  /* 0x0000009687967210 */ /* 0x000fe40007ffe0ff */
[----:B------:R-:W-:Y:S01]  /*3740*/  SHF.R.S32.HI R73, RZ, 0x3, R4 ;  /* 0x00000003ff497819 */ /* 0x000fe20000011404 */
[----:B------:R-:W-:Y:S01]  /*3750*/  IMAD.SHL.U32 R156, R156, 0x20, RZ ;  /* 0x000000209c9c7824 */ /* 0x000fe200078e00ff */
[----:B------:R-:W-:Y:S01]  /*3760*/  SHF.R.S32.HI R102, RZ, 0x1f, R86 ;  /* 0x0000001fff667819 */ /* 0x000fe20000011456 */
[----:B------:R-:W-:Y:S02]  /*3770*/  IMAD.IADD R152, R133, 0x1, R152 ;  /* 0x0000000185987824 */ /* 0x000fe400078e0298 */
[C---:B------:R-:W-:Y:S02]  /*3780*/  IMAD R125, R28.reuse, c[0x0][0x1ec], R117 ;  /* 0x00007b001c7d7a24 */ /* 0x040fe400078e0275 */
[----:B------:R-:W-:Y:S01]  /*3790*/  IMAD R124, R28, c[0x0][0x214], R115 ;  /* 0x000085001c7c7a24 */ /* 0x000fe200078e0273 */
[----:B--2---:R-:W-:-:S02]  /*37a0*/  @P4 SHF.R.S32.HI R26, RZ, 0x1f, R13 ;  /* 0x0000001fff1a4819 */ /* 0x004fc4000001140d */
[----:B------:R-:W-:Y:S01]  /*37b0*/  @!P4 MOV R26, R20 ;  /* 0x00000014001ac202 */ /* 0x000fe20000000f00 */
[----:B------:R-:W-:Y:S01]  /*37c0*/  IMAD R20, R19, c[0x0][0x268], RZ ;  /* 0x00009a0013147a24 */ /* 0x000fe200078e02ff */
[----:B------:R-:W-:-:S03]  /*37d0*/  SHF.R.S32.HI R19, RZ, 0x1f, R6 ;  /* 0x0000001fff137819 */ /* 0x000fc60000011406 */
[----:B------:R-:W-:Y:S01]  /*37e0*/  IMAD R27, R21, c[0x0][0x26c], R20 ;  /* 0x00009b00151b7a24 */ /* 0x000fe200078e0214 */
[CC--:B------:R-:W-:Y:S02]  /*37f0*/  LEA.HI R20, R19.reuse, R6.reuse, RZ, 0x6 ;  /* 0x0000000613147211 */ /* 0x0c0fe400078f30ff */
[----:B------:R-:W-:Y:S02]  /*3800*/  LEA.HI R3, R19, R6, RZ, 0x3 ;  /* 0x0000000613037211 */ /* 0x000fe400078f18ff */
[----:B------:R-:W-:Y:S02]  /*3810*/  SHF.R.S32.HI R6, RZ, 0x6, R5 ;  /* 0x00000006ff067819 */ /* 0x000fe40000011405 */
[C---:B------:R-:W-:Y:S02]  /*3820*/  LOP3.LUT R19, R251.reuse, 0x38, R4, 0xf8, !PT ;  /* 0x00000038fb137812 */ /* 0x040fe400078ef804 */
[----:B------:R-:W-:Y:S01]  /*3830*/  SHF.R.S32.HI R5, RZ, 0x6, R20 ;  /* 0x00000006ff057819 */ /* 0x000fe20000011414 */
[----:B------:R-:W-:Y:S01]  /*3840*/  @!P4 IMAD.MOV.U32 R13, RZ, RZ, R22 ;  /* 0x000000ffff0dc224 */ /* 0x000fe200078e0016 */
[----:B------:R-:W-:-:S02]  /*3850*/  LOP3.LUT R21, R251, 0x38, R3, 0xf8, !PT ;  /* 0x00000038fb157812 */ /* 0x000fc400078ef803 */
[----:B------:R-:W-:Y:S01]  /*3860*/  LOP3.LUT R23, R250, 0x38, R3, 0xf8, !PT ;  /* 0x00000038fa177812 */ /* 0x000fe200078ef803 */
[C-C-:B------:R-:W-:Y:S01]  /*3870*/  IMAD R25, R6.reuse, 0xc00, R7.reuse ;  /* 0x00000c0006197824 */ /* 0x140fe200078e0207 */
[-C--:B------:R-:W-:Y:S01]  /*3880*/  LOP3.LUT R22, R19, R30.reuse, RZ, 0x3c, !PT ;  /* 0x0000001e13167212 */ /* 0x080fe200078e3cff */
[--C-:B------:R-:W-:Y:S01]  /*3890*/  IMAD R24, R6, 0xc00, R12.reuse ;  /* 0x00000c0006187824 */ /* 0x100fe200078e020c */
[-C--:B------:R-:W-:Y:S01]  /*38a0*/  LOP3.LUT R19, R18, R29.reuse, RZ, 0x3c, !PT ;  /* 0x0000001d12137212 */ /* 0x080fe200078e3cff */
[----:B------:R-:W-:Y:S01]  /*38b0*/  IMAD R20, R5, 0xc00, R7 ;  /* 0x00000c0005147824 */ /* 0x000fe200078e0207 */
[----:B------:R-:W-:Y:S01]  /*38c0*/  LOP3.LUT R18, R21, R30, RZ, 0x3c, !PT ;  /* 0x0000001e15127212 */ /* 0x000fe200078e3cff */
[----:B------:R-:W-:Y:S01]  /*38d0*/  IMAD R6, R5, 0xc00, R12 ;  /* 0x00000c0005067824 */ /* 0x000fe200078e020c */
[----:B------:R-:W-:-:S03]  /*38e0*/  LOP3.LUT R5, R23, R29, RZ, 0x3c, !PT ;  /* 0x0000001d17057212 */ /* 0x000fc600078e3cff */
[----:B------:R-:W-:Y:S02]  /*38f0*/  IMAD.IADD R21, R20, 0x1, R18 ;  /* 0x0000000114157824 */ /* 0x000fe400078e0212 */
[----:B------:R-:W-:Y:S01]  /*3900*/  IMAD.IADD R20, R6, 0x1, R5 ;  /* 0x0000000106147824 */ /* 0x000fe200078e0205 */
[----:B------:R-:W-:Y:S01]  /*3910*/  SHF.R.S32.HI R6, RZ, 0x1f, R130 ;  /* 0x0000001fff067819 */ /* 0x000fe20000011482 */
[----:B------:R-:W-:Y:S01]  /*3920*/  IMAD.IADD R23, R25, 0x1, R22 ;  /* 0x0000000119177824 */ /* 0x000fe200078e0216 */
[----:B------:R-:W-:Y:S01]  /*3930*/  IADD3 R22, R24, R19, RZ ;  /* 0x0000001318167210 */ /* 0x000fe20007ffe0ff */
[----:B------:R-:W-:Y:S01]  /*3940*/  IMAD.MOV.U32 R5, RZ, RZ, c[0x0][0x27c] ;  /* 0x00009f00ff057624 */ /* 0x000fe200078e00ff */
[----:B------:R-:W-:Y:S01]  /*3950*/  SHF.R.S32.HI R72, RZ, 0x3, R3 ;  /* 0x00000003ff487819 */ /* 0x000fe20000011403 */
[C---:B------:R-:W-:Y:S01]  /*3960*/  IMAD R19, R6.reuse, c[0x0][0x280], RZ ;  /* 0x0000a00006137a24 */ /* 0x040fe200078e02ff */
[----:B------:R-:W-:Y:S01]  /*3970*/  LOP3.LUT R85, R3, 0xfffffff8, RZ, 0xc0, !PT ;  /* 0xfffffff803557812 */ /* 0x000fe200078ec0ff */
[----:B------:R-:W-:-:S02]  /*3980*/  IMAD R18, R6, c[0x0][0x290], RZ ;  /* 0x0000a40006127a24 */ /* 0x000fc400078e02ff */
[----:B------:R-:W-:Y:S02]  /*3990*/  IMAD R3, R26, c[0x0][0x2b0], RZ ;  /* 0x0000ac001a037a24 */ /* 0x000fe400078e02ff */
[----:B------:R-:W-:Y:S02]  /*39a0*/  IMAD.SHL.U32 R75, R5, 0x2, RZ ;  /* 0x00000002054b7824 */ /* 0x000fe400078e00ff */
[C---:B------:R-:W-:Y:S02]  /*39b0*/  IMAD R6, R130.reuse, c[0x0][0x284], R19 ;  /* 0x0000a10082067a24 */ /* 0x040fe400078e0213 */
[----:B------:R-:W-:Y:S02]  /*39c0*/  IMAD R5, R130, c[0x0][0x294], R18 ;  /* 0x0000a50082057a24 */ /* 0x000fe400078e0212 */
[C---:B------:R-:W-:Y:S02]  /*39d0*/  IMAD R3, R13.reuse, c[0x0][0x2b4], R3 ;  /* 0x0000ad000d037a24 */ /* 0x040fe400078e0203 */
[----:B------:R-:W-:Y:S01]  /*39e0*/  IMAD.WIDE.U32 R112, R13, c[0x0][0x2b0], RZ ;  /* 0x0000ac000d707a25 */ /* 0x000fe200078e00ff */
[----:B------:R-:W-:-:S02]  /*39f0*/  IADD3 R105, R99, R6, RZ ;  /* 0x0000000663697210 */ /* 0x000fc40007ffe0ff */
[----:B------:R-:W-:Y:S01]  /*3a00*/  IADD3 R100, R5, R93, RZ ;  /* 0x0000005d05647210 */ /* 0x000fe20007ffe0ff */
[----:B------:R-:W-:Y:S01]  /*3a10*/  IMAD.IADD R89, R91, 0x1, R27 ;  /* 0x000000015b597824 */ /* 0x000fe200078e021b */
[----:B------:R-:W-:Y:S01]  /*3a20*/  SHF.R.S32.HI R101, RZ, 0x1f, R85 ;  /* 0x0000001fff657819 */ /* 0x000fe20000011455 */
[----:B------:R-:W-:Y:S01]  /*3a30*/  IMAD.IADD R103, R6, 0x1, R97 ;  /* 0x0000000106677824 */ /* 0x000fe200078e0261 */
[----:B------:R-:W-:Y:S01]  /*3a40*/  SHF.L.U32 R121, R21, 0x1, RZ ;  /* 0x0000000115797819 */ /* 0x000fe200000006ff */
[----:B------:R-:W-:Y:S01]  /*3a50*/  IMAD.IADD R104, R95, 0x1, R5 ;  /* 0x000000015f687824 */ /* 0x000fe200078e0205 */
[----:B------:R-:W-:Y:S01]  /*3a60*/  IADD3 R119, R113, R3, RZ ;  /* 0x0000000371777210 */ /* 0x000fe20007ffe0ff */
[----:B------:R-:W-:Y:S02]  /*3a70*/  IMAD.SHL.U32 R123, R23, 0x2, RZ ;  /* 0x00000002177b7824 */ /* 0x000fe400078e00ff */
[----:B------:R-:W-:Y:S02]  /*3a80*/  IMAD.SHL.U32 R122, R22, 0x2, RZ ;  /* 0x00000002167a7824 */ /* 0x000fe400078e00ff */
[----:B------:R-:W-:Y:S01]  /*3a90*/  IMAD.SHL.U32 R120, R20, 0x2, RZ ;  /* 0x0000000214787824 */ /* 0x000fe200078e00ff */
[----:B------:R-:W-:Y:S06]  /*3aa0*/  BAR.SYNC.DEFER_BLOCKING 0x0 ;  /* 0x0000000000007b1d */ /* 0x000fec0000010000 */
.L_x_2989:
[----:B------:R-:W-:Y:S01]  /*3ab0*/  MOV R83, RZ ;  /* 0x000000ff00537202 */ /* 0x000fe20000000f00 */
[----:B-1--4-:R-:W-:Y:S01]  /*3ac0*/  IMAD.MOV.U32 R4, RZ, RZ, c[0x0][0x2b8] ;  /* 0x0000ae00ff047624 */ /* 0x012fe200078e00ff */
[----:B------:R-:W-:Y:S04]  /*3ad0*/  DEPBAR.LE SB0, 0x0 ;  /* 0x000080000000791a */ /* 0x000fe80000000000 */
[----:B------:R-:W-:Y:S01]  /*3ae0*/  ISETP.NE.AND P0, PT, R4, 0x1, PT ;  /* 0x000000010400780c */ /* 0x000fe20003f05270 */
[----:B------:R-:W-:Y:S01]  /*3af0*/  IMAD R3, R39, 0x30, R0 ;  /* 0x0000003027037824 */ /* 0x000fe200078e0200 */
[----:B------:R-:W-:Y:S01]  /*3b00*/  WARPSYNC 0xffffffff ;  /* 0xffffffff00007948 */ /* 0x000fe20003800000 */
[----:B------:R-:W-:Y:S02]  /*3b10*/  BSSY B2, `(.L_x_2949) ;  /* 0x0000545000027945 */ /* 0x000fe40003800000 */
[----:B------:R-:W-:Y:S04]  /*3b20*/  IMAD.IADD R5, R126, 0x1, R3 ;  /* 0x000000017e057824 */ /* 0x000fe800078e0203 */
[--C-:B------:R-:W-:Y:S04]  /*3b30*/  IMAD.MOV.U32 R4, RZ, RZ, R5.reuse ;  /* 0x000000ffff047224 */ /* 0x100fe800078e0005 */
        /* <DEDUP_REMOVED lines=25> */
[----:B------:R-:W-:Y:S02]  /*3cd0*/  LEA.HI.X R80, R3, c[0x0][0x1cc], R4, 0x1, P0 ;  /* 0x0000730003507a11 */ /* 0x000fe400000f0c04 */
[----:B------:R-:W-:Y:S04]  /*3ce0*/  MOV R3, c[0x0][0x27c] ;  /* 0x00009f0000037a02 */ /* 0x000fe80000000f00 */
[----:B------:R-:W-:Y:S11]  /*3cf0*/  ISETP.GE.AND P0, PT, R3, 0x1, PT ;  /* 0x000000010300780c */ /* 0x000ff60003f06270 */
[----:B------:R-:W-:Y:S02]  /*3d00*/  @!UPT UIADD3 URZ, URZ, URZ, URZ ;  /* 0x0000003f3f3ff290 */ /* 0x000fe4000fffe03f */
[----:B------:R-:W-:-:S05]  /*3d10*/  @!P0 BRA `(.L_x_2950) ;  /* 0x00004ec000008947 */ /* 0x000fca0003800000 */
[-C--:B------:R-:W-:Y:S01]  /*3d20*/  IMAD R6, R150, R39.reuse, RZ ;  /* 0x0000002796067224 */ /* 0x080fe200078e02ff */
[----:B------:R-:W-:Y:S01]  /*3d30*/  ULDC.U8 UR4, c[0x0][0x298] ;  /* 0x0000a60000047ab9 */ /* 0x000fe20000000000 */
[-C--:B------:R-:W-:Y:S01]  /*3d40*/  IMAD R5, R152, R39.reuse, RZ ;  /* 0x0000002798057224 */ /* 0x080fe200078e02ff */
[----:B------:R-:W-:Y:S01]  /*3d50*/  ISETP.NE.AND P0, PT, RZ, UR4, PT ;  /* 0x00000004ff007c0c */ /* 0x000fe2000bf05270 */
[----:B------:R-:W-:Y:S01]  /*3d60*/  IMAD R3, R39, -0x30, R2 ;  /* 0xffffffd027037824 */ /* 0x000fe200078e0202 */
[----:B------:R-:W-:Y:S01]  /*3d70*/  SHF.R.S32.HI R4, RZ, 0x1f, R39 ;  /* 0x0000001fff047819 */ /* 0x000fe20000011427 */
[-C--:B------:R-:W-:Y:S03]  /*3d80*/  IMAD.WIDE.U32 R68, R134, R39.reuse, RZ ;  /* 0x0000002786447225 */ /* 0x080fe600078e00ff */
[----:B------:R-:W-:Y:S01]  /*3d90*/  IMNMX R82, R3, 0x30, PT ;  /* 0x0000003003527817 */ /* 0x000fe20003800200 */
[C---:B------:R-:W-:Y:S02]  /*3da0*/  IMAD R6, R4.reuse, R134, R6 ;  /* 0x0000008604067224 */ /* 0x040fe400078e0206 */
        /* <DEDUP_REMOVED lines=49> */
.L_x_2953:
[----:B------:R-:W-:Y:S05]  /*40c0*/  BSYNC B0 ;  /* 0x0000000000007941 */ /* 0x000fea0003800000 */
.L_x_2952:
        /* <DEDUP_REMOVED lines=70> */
.L_x_2955:
[----:B------:R-:W-:Y:S05]  /*4530*/  BSYNC B0 ;  /* 0x0000000000007941 */ /* 0x000fea0003800000 */
.L_x_2954:
        /* <DEDUP_REMOVED lines=91> */
.L_x_2959:
[----:B------:R-:W-:Y:S05]  /*4af0*/  BSYNC B0 ;  /* 0x0000000000007941 */ /* 0x000fea0003800000 */
.L_x_2958:
        /* <DEDUP_REMOVED lines=58> */
.L_x_2961:
[----:B------:R-:W-:Y:S05]  /*4ea0*/  BSYNC B0 ;  /* 0x0000000000007941 */ /* 0x000fea0003800000 */
.L_x_2960:
        /* <DEDUP_REMOVED lines=58> */
.L_x_2963:
[----:B------:R-:W-:Y:S05]  /*5250*/  BSYNC B0 ;  /* 0x0000000000007941 */ /* 0x000fea0003800000 */
.L_x_2962:
        /* <DEDUP_REMOVED lines=56> */
.L_x_2957:
[----:B-123--:R-:W-:Y:S05]  /*55e0*/  BSYNC B1 ;  /* 0x0000000000017941 */ /* 0x00efea0003800000 */
.L_x_2956:
        /* <DEDUP_REMOVED lines=61> */
.L_x_2966:
[----:B------:R-:W-:Y:S05]  /*59c0*/  BSYNC B0 ;  /* 0x0000000000007941 */ /* 0x000fea0003800000 */
.L_x_2965:
        /* <DEDUP_REMOVED lines=10> */
[----:B------:R-:W-:Y:S01]  /*5a70*/  @!P0 SHF.R.U32.HI R9, RZ, 0x10, R23 ;  /* 0x00000010ff098819 */ /* 0x000fe20000011617 */
[----:B------:R-:W-:Y:S01]  /*5a80*/  @!P0 HADD2.F32 R8, -RZ, R58.H1_H1 ;  /* 0x3000003aff088230 */ /* 0x000fe20000004100 */
[----:B------:R-:W-:Y:S03]  /*5a90*/  @!P0 SHF.R.U32.HI R11, RZ, 0x10, R51 ;  /* 0x00000010ff0b8819 */ /* 0x000fe60000011633 */
[----:B------:R-:W-:Y:S02]  /*5aa0*/  @!P0 HADD2.F32 R9, -RZ, R9.H0_H0 ;  /* 0x20000009ff098230 */ /* 0x000fe40000004100 */
[----:B------:R-:W-:Y:S01]  /*5ab0*/  @!P0 HADD2.F32 R11, -RZ, R11.H0_H0 ;  /* 0x2000000bff0b8230 */ /* 0x000fe20000004100 */
[----:B--2---:R-:W-:Y:S05]  /*5ac0*/  @!P0 MOV R4, R16 ;  /* 0x0000001000048202 */ /* 0x004fea0000000f00 */
[--C-:B------:R-:W-:Y:S02]  /*5ad0*/  @!P0 HADD2.F32 R6, -RZ, R4.reuse.H1_H1 ;  /* 0x30000004ff068230 */ /* 0x100fe40000004100 */
[----:B------:R-:W-:Y:S03]  /*5ae0*/  @!P0 HADD2.F32 R4, -RZ, R4.H0_H0 ;  /* 0x20000004ff048230 */ /* 0x000fe60000004100 */
[-C--:B------:R-:W-:Y:S02]  /*5af0*/  @!P0 FMUL.FTZ R5, R6, R3.reuse ;  /* 0x0000000306058220 */ /* 0x080fe40000410000 */
[C---:B------:R-:W-:Y:S02]  /*5b00*/  @!P0 FMUL.FTZ R3, R4.reuse, R3 ;  /* 0x0000000304038220 */ /* 0x040fe40000410000 */
[-C--:B------:R-:W-:Y:S01]  /*5b10*/  @!P0 FFMA.FTZ R28, R4, R8.reuse, -R5 ;  /* 0x00000008041c8223 */ /* 0x080fe20000010805 */
[----:B------:R-:W-:Y:S01]  /*5b20*/  @!P0 SHF.R.U64 R4, R22, 0x10, R23 ;  /* 0x0000001016048819 */ /* 0x000fe20000001217 */
[----:B------:R-:W-:Y:S01]  /*5b30*/  @!P0 FFMA.FTZ R3, R6, R8, R3 ;  /* 0x0000000806038223 */ /* 0x000fe20000010003 */
[----:B------:R-:W-:Y:S02]  /*5b40*/  @!P0 MOV R5, R17 ;  /* 0x0000001100058202 */ /* 0x000fe40000000f00 */
[----:B------:R-:W-:Y:S01]  /*5b50*/  @!P0 SHF.R.U64 R6, R50, 0x10, R51 ;  /* 0x0000001032068819 */ /* 0x000fe20000001233 */
[----:B------:R-:W-:Y:S02]  /*5b60*/  @!P0 HADD2.F32 R4, -RZ, R4.H0_H0 ;  /* 0x20000004ff048230 */ /* 0x000fe40000004100 */
[--C-:B------:R-:W-:Y:S02]  /*5b70*/  @!P0 HADD2.F32 R8, -RZ, R5.reuse.H1_H1 ;  /* 0x30000005ff088230 */ /* 0x100fe40000004100 */
[----:B------:R-:W-:Y:S02]  /*5b80*/  @!P0 HADD2.F32 R5, -RZ, R5.H0_H0 ;  /* 0x20000005ff058230 */ /* 0x000fe40000004100 */
[----:B------:R-:W-:Y:S01]  /*5b90*/  @!P0 HADD2.F32 R10, -RZ, R6.H0_H0 ;  /* 0x20000006ff0a8230 */ /* 0x000fe20000004100 */
[CC--:B------:R-:W-:Y:S02]  /*5ba0*/  @!P0 FMUL.FTZ R6, R8.reuse, R4.reuse ;  /* 0x0000000408068220 */ /* 0x0c0fe40000410000 */
[C---:B------:R-:W-:Y:S02]  /*5bb0*/  @!P0 FMUL.FTZ R4, R5.reuse, R4 ;  /* 0x0000000405048220 */ /* 0x040fe40000410000 */
[----:B------:R-:W-:Y:S01]  /*5bc0*/  @!P0 FFMA.FTZ R21, R5, R10, -R6 ;  /* 0x0000000a05158223 */ /* 0x000fe20000010806 */
        /* <DEDUP_REMOVED lines=10> */
[-C--:B------:R-:W-:Y:S01]  /*5c70*/  @!P0 FFMA.FTZ R20, R6, R10.reuse, -R13 ;  /* 0x0000000a06148223 */ /* 0x080fe2000001080d */
[----:B------:R-:W-:Y:S01]  /*5c80*/  @!P0 MOV R6, R19 ;  /* 0x0000001300068202 */ /* 0x000fe20000000f00 */
[----:B------:R-:W-:Y:S04]  /*5c90*/  @!P0 FFMA.FTZ R5, R8, R10, R5 ;  /* 0x0000000a08058223 */ /* 0x000fe80000010005 */
[--C-:B------:R-:W-:Y:S01]  /*5ca0*/  @!P0 HADD2.F32 R8, -RZ, R6.reuse.H0_H0 ;  /* 0x20000006ff088230 */ /* 0x100fe20000004100 */
[----:B------:R-:W-:Y:S01]  /*5cb0*/  @!P0 F2FP.PACK_AB R5, R5, R20 ;  /* 0x000000140505823e */ /* 0x000fe200000000ff */
[----:B------:R-:W-:Y:S03]  /*5cc0*/  @!P0 HADD2.F32 R10, -RZ, R6.H1_H1 ;  /* 0x30000006ff0a8230 */ /* 0x000fe60000004100 */
[----:B------:R-:W-:Y:S01]  /*5cd0*/  @!P0 MOV R18, R5 ;  /* 0x0000000500128202 */ /* 0x000fe20000000f00 */
        /* <DEDUP_REMOVED lines=9> */
.L_x_2968:
[----:B------:R-:W-:Y:S05]  /*5d70*/  BSYNC B0 ;  /* 0x0000000000007941 */ /* 0x000fea0003800000 */
.L_x_2967:
        /* <DEDUP_REMOVED lines=58> */
.L_x_2970:
[----:B------:R-:W-:Y:S05]  /*6120*/  BSYNC B0 ;  /* 0x0000000000007941 */ /* 0x000fea0003800000 */
.L_x_2969:
        /* <DEDUP_REMOVED lines=58> */
.L_x_2951:
        /* <DEDUP_REMOVED lines=36> */
.L_x_2972:
[----:B------:R-:W-:Y:S05]  /*6710*/  BSYNC B0 ;  /* 0x0000000000007941 */ /* 0x000fea0003800000 */
.L_x_2971:
        /* <DEDUP_REMOVED lines=61> */
.L_x_2974:
[----:B------:R-:W-:Y:S05]  /*6af0*/  BSYNC B0 ;  /* 0x0000000000007941 */ /* 0x000fea0003800000 */
.L_x_2973:
        /* <DEDUP_REMOVED lines=152> */
.L_x_2978:
[----:B------:R-:W-:Y:S05]  /*7480*/  BSYNC B0 ;  /* 0x0000000000007941 */ /* 0x000fea0003800000 */
.L_x_2977:
        /* <DEDUP_REMOVED lines=121> */
.L_x_2976:
[----:B-123--:R-:W-:Y:S05]  /*7c20*/  BSYNC B1 ;  /* 0x0000000000017941 */ /* 0x00efea0003800000 */
.L_x_2975:
        /* <DEDUP_REMOVED lines=125> */
.L_x_2980:
[----:B------:R-:W-:Y:S05]  /*8400*/  BSYNC B0 ;  /* 0x0000000000007941 */ /* 0x000fea0003800000 */
.L_x_2979:
        /* <DEDUP_REMOVED lines=20> */
[--C-:B------:R-:W-:Y:S01]  /*8550*/  @!P0 SHF.R.U64 R22, R64, 0x10, R65.reuse ;  /* 0x0000001040168819 */ /* 0x100fe20000001241 */
[----:B------:R-:W-:Y:S01]  /*8560*/  IMAD R3, R3, 0xc00, R12 ;  /* 0x00000c0003037824 */ /* 0x000fe200078e020c */
[----:B------:R-:W-:Y:S02]  /*8570*/  LOP3.LUT R4, R4, R30, RZ, 0x3c, !PT ;  /* 0x0000001e04047212 */ /* 0x000fe400078e3cff */
[----:B------:R-:W-:Y:S03]  /*8580*/  @!P0 SHF.R.U32.HI R20, RZ, 0x10, R65 ;  /* 0x00000010ff148819 */ /* 0x000fe60000011641 */
[----:B------:R-:W-:Y:S01]  /*8590*/  IMAD.IADD R3, R3, 0x1, R4 ;  /* 0x0000000103037824 */ /* 0x000fe200078e0204 */
[----:B------:R-:W-:Y:S02]  /*85a0*/  @!P0 HADD2.F32 R4, -RZ, R37.H0_H0 ;  /* 0x20000025ff048230 */ /* 0x000fe40000004100 */
[----:B------:R-:W-:Y:S01]  /*85b0*/  @!P0 HADD2.F32 R20, -RZ, R20.H0_H0 ;  /* 0x20000014ff148230 */ /* 0x000fe20000004100 */
[----:B--2---:R-:W-:Y:S01]  /*85c0*/  @!P0 IMAD.MOV.U32 R8, RZ, RZ, R16 ;  /* 0x000000ffff088224 */ /* 0x004fe200078e0010 */
[----:B------:R-:W-:Y:S04]  /*85d0*/  SHF.L.U32 R3, R3, 0x1, RZ ;  /* 0x0000000103037819 */ /* 0x000fe800000006ff */
[----:B------:R-:W-:Y:S01]  /*85e0*/  @!P0 HADD2.F32 R5, -RZ, R8.H0_H0 ;  /* 0x20000008ff058230 */ /* 0x000fe20000004100 */
[----:B------:R2:W4:Y:S04]  /*85f0*/  LDS.128 R28, [R3+0xa080] ;  /* 0x00a08000031c7984 */ /* 0x0005280000000c00 */
[C---:B--2---:R-:W-:Y:S02]  /*8600*/  @!P0 FMUL.FTZ R3, R5.reuse, R4 ;  /* 0x0000000405038220 */ /* 0x044fe40000410000 */
[----:B----4-:R-:W-:Y:S01]  /*8610*/  @!P0 IMAD.MOV.U32 R15, RZ, RZ, R29 ;  /* 0x000000ffff0f8224 */ /* 0x010fe200078e001d */
        /* <DEDUP_REMOVED lines=23> */
[----:B------:R-:W-:Y:S01]  /*8790*/  @!P0 HADD2.F32 R22, -RZ, R71.H1_H1 ;  /* 0x30000047ff168230 */ /* 0x000fe20000004100 */
[----:B------:R-:W-:Y:S02]  /*87a0*/  @!P0 MOV R17, R24 ;  /* 0x0000001800118202 */ /* 0x000fe40000000f00 */
[C---:B------:R-:W-:Y:S01]  /*87b0*/  @!P0 FFMA.FTZ R8, R4.reuse, R9, -R8 ;  /* 0x0000000904088223 */ /* 0x040fe20000010808 */
[----:B------:R-:W-:Y:S01]  /*87c0*/  @!P0 MOV R23, R31 ;  /* 0x0000001f00178202 */ /* 0x000fe20000000f00 */
[----:B------:R-:W-:Y:S01]  /*87d0*/  @!P0 FMUL.FTZ R4, R4, R10 ;  /* 0x0000000a04048220 */ /* 0x000fe20000410000 */
[----:B------:R-:W-:Y:S01]  /*87e0*/  @!P0 HADD2.F32 R10, -RZ, R25.H0_H0 ;  /* 0x20000019ff0a8230 */ /* 0x000fe20000004100 */
[----:B------:R-:W-:Y:S02]  /*87f0*/  @!P0 SHF.R.U32.HI R24, RZ, 0x10, R67 ;  /* 0x00000010ff188819 */ /* 0x000fe40000011643 */
        /* <DEDUP_REMOVED lines=8> */
[----:B------:R-:W-:Y:S01]  /*8880*/  @!P0 SHF.R.U64 R26, R66, 0x10, R67 ;  /* 0x00000010421a8819 */ /* 0x000fe20000001243 */
[----:B------:R-:W-:Y:S01]  /*8890*/  @!P0 HADD2.F32 R9, -RZ, R13.H0_H0 ;  /* 0x2000000dff098230 */ /* 0x000fe20000004100 */
[-C--:B------:R-:W-:Y:S01]  /*88a0*/  @!P0 FMUL.FTZ R20, R10, R8.reuse ;  /* 0x000000080a148220 */ /* 0x080fe20000410000 */
[--C-:B------:R-:W-:Y:S01]  /*88b0*/  @!P0 HADD2.F32 R21, -RZ, R23.reuse.H0_H0 ;  /* 0x20000017ff158230 */ /* 0x100fe20000004100 */
[--C-:B------:R-:W-:Y:S01]  /*88c0*/  @!P0 SHF.R.U32.HI R14, RZ, 0x10, R35.reuse ;  /* 0x00000010ff0e8819 */ /* 0x100fe20000011623 */
[----:B------:R-:W-:Y:S01]  /*88d0*/  @!P0 HADD2.F32 R23, -RZ, R23.H1_H1 ;  /* 0x30000017ff178230 */ /* 0x000fe20000004100 */
[C---:B------:R-:W-:Y:S01]  /*88e0*/  @!P0 FMUL.FTZ R8, R9.reuse, R8 ;  /* 0x0000000809088220 */ /* 0x040fe20000410000 */
[----:B------:R-:W-:Y:S01]  /*88f0*/  @!P0 SHF.R.U64 R15, R34, 0x10, R35 ;  /* 0x00000010220f8819 */ /* 0x000fe20000001223 */
        /* <DEDUP_REMOVED lines=9> */
[----:B------:R-:W-:Y:S01]  /*8990*/  @!P0 HADD2.F32 R24, -RZ, R24.H0_H0 ;  /* 0x20000018ff188230 */ /* 0x000fe20000004100 */
[----:B------:R-:W-:Y:S01]  /*89a0*/  @!P0 IMAD.MOV.U32 R29, RZ, RZ, R5 ;  /* 0x000000ffff1d8224 */ /* 0x000fe200078e0005 */
[----:B------:R-:W-:Y:S01]  /*89b0*/  @!P0 HADD2.F32 R11, -RZ, R11.H1_H1 ;  /* 0x3000000bff0b8230 */ /* 0x000fe20000004100 */
[C---:B------:R-:W-:Y:S01]  /*89c0*/  @!P0 FFMA.FTZ R32, R9.reuse, R22, -R27 ;  /* 0x0000001609208223 */ /* 0x040fe2000001081b */
[----:B------:R-:W-:Y:S01]  /*89d0*/  @!P0 HADD2.F32 R15, -RZ, R25.H1_H1 ;  /* 0x30000019ff0f8230 */ /* 0x000fe20000004100 */
[----:B------:R-:W-:Y:S02]  /*89e0*/  @!P0 FMUL.FTZ R10, R9, R10 ;  /* 0x0000000a090a8220 */ /* 0x000fe40000410000 */
[----:B------:R-:W-:Y:S04]  /*89f0*/  @!P0 FMUL.FTZ R9, R23, R20 ;  /* 0x0000001417098220 */ /* 0x000fe80000410000 */
[C---:B------:R-:W-:Y:S01]  /*8a00*/  @!P0 FFMA.FTZ R25, R11.reuse, R24, -R9 ;  /* 0x000000180b198223 */ /* 0x040fe20000010809 */
[----:B------:R-:W-:Y:S01]  /*8a10*/  @!P0 HADD2.F32 R9, -RZ, R13.H1_H1 ;  /* 0x3000000dff098230 */ /* 0x000fe20000004100 */
[----:B------:R-:W-:Y:S01]  /*8a20*/  @!P0 FMUL.FTZ R11, R11, R20 ;  /* 0x000000140b0b8220 */ /* 0x000fe20000410000 */
[----:B------:R-:W-:Y:S01]  /*8a30*/  @!P0 HADD2.F32 R20, -RZ, R26.H0_H0 ;  /* 0x2000001aff148230 */ /* 0x000fe20000004100 */
[----:B---3--:R-:W-:Y:S01]  /*8a40*/  LEA R26, P3, R85, R44, 0x1 ;  /* 0x0000002c551a7211 */ /* 0x008fe200078608ff */
[----:B------:R-:W-:Y:S01]  /*8a50*/  @!P0 FMUL.FTZ R13, R15, R14 ;  /* 0x0000000e0f0d8220 */ /* 0x000fe20000410000 */
[----:B------:R-:W-:Y:S02]  /*8a60*/  @!P0 F2FP.PACK_AB R25, R25, R32 ;  /* 0x000000201919823e */ /* 0x000fe400000000ff */
[----:B------:R-:W-:Y:S01]  /*8a70*/  LEA.HI.X R27, R85, R45, R101, 0x1, P3 ;  /* 0x0000002d551b7211 */ /* 0x000fe200018f0c65 */
[C---:B------:R-:W-:Y:S01]  /*8a80*/  @!P0 FFMA.FTZ R13, R9.reuse, R20, -R13 ;  /* 0x00000014090d8223 */ /* 0x040fe2000001080d */
[----:B------:R-:W-:Y:S01]  /*8a90*/  @!P0 MOV R19, R25 ;  /* 0x0000001900138202 */ /* 0x000fe20000000f00 */
[----:B------:R-:W-:Y:S03]  /*8aa0*/  @!P0 FMUL.FTZ R9, R9, R14 ;  /* 0x0000000e09098220 */ /* 0x000fe60000410000 */
[----:B------:R-:W-:Y:S01]  /*8ab0*/  @!P0 F2FP.PACK_AB R14, R13, R33 ;  /* 0x000000210d0e823e */ /* 0x000fe200000000ff */
[----:B------:R-:W-:Y:S01]  /*8ac0*/  @!P0 FFMA.FTZ R9, R15, R20, R9 ;  /* 0x000000140f098223 */ /* 0x000fe20000010009 */
[----:B------:R-:W-:Y:S01]  /*8ad0*/  @!P0 F2FP.PACK_AB R13, R4, R3 ;  /* 0x00000003040d823e */ /* 0x000fe200000000ff */
[----:B------:R-:W-:Y:S02]  /*8ae0*/  @!P0 FFMA.FTZ R10, R21, R22, R10 ;  /* 0x00000016150a8223 */ /* 0x000fe4000001000a */
[----:B------:R-:W-:Y:S01]  /*8af0*/  @!P0 IMAD.MOV.U32 R18, RZ, RZ, R14 ;  /* 0x000000ffff128224 */ /* 0x000fe200078e000e */
[----:B------:R-:W-:Y:S01]  /*8b00*/  @!P0 F2FP.PACK_AB R4, R9, R8 ;  /* 0x000000080904823e */ /* 0x000fe200000000ff */
[----:B------:R-:W-:Y:S01]  /*8b10*/  @!P0 FFMA.FTZ R11, R23, R24, R11 ;  /* 0x00000018170b8223 */ /* 0x000fe2000001000b */
[----:B------:R-:W-:Y:S02]  /*8b20*/  @!P0 MOV R28, R13 ;  /* 0x0000000d001c8202 */ /* 0x000fe40000000f00 */
[----:B------:R2:W-:Y:S01]  /*8b30*/  ST.E.128 [R26.64], R16 ;  /* 0x000000101a007985 */ /* 0x0005e2000c101d06 */
[----:B------:R-:W-:Y:S02]  /*8b40*/  @!P0 MOV R30, R4 ;  /* 0x00000004001e8202 */ /* 0x000fe40000000f00 */
[----:B------:R-:W-:Y:S04]  /*8b50*/  @!P0 F2FP.PACK_AB R3, R11, R10 ;  /* 0x0000000a0b03823e */ /* 0x000fe800000000ff */
        /* <DEDUP_REMOVED lines=8> */
.L_x_2950:
        /* <DEDUP_REMOVED lines=30> */
.L_x_2982:
[----:B-12---:R-:W-:Y:S05]  /*8dc0*/  BSYNC B0 ;  /* 0x0000000000007941 */ /* 0x006fea0003800000 */
.L_x_2981:
        /* <DEDUP_REMOVED lines=25> */
.L_x_2964:
[----:B------:R-:W-:Y:S05]  /*8f60*/  BSYNC B2 ;  /* 0x0000000000027941 */ /* 0x000fea0003800000 */
.L_x_2949:
        /* <DEDUP_REMOVED lines=10> */
[C---:B------:R-:W-:Y:S05]  /*9010*/  @P3 IADD3 R13, P0, R8.reuse, 0x20, RZ ;  /* 0x00000020080d3810 */ /* 0x040fea0007f1e0ff */
[----:B------:R-:W-:Y:S01]  /*9020*/  @P3 IMAD.X R14, RZ, RZ, R9, P0 ;  /* 0x000000ffff0e3224 */ /* 0x000fe200000e0609 */
[----:B------:R-:W-:Y:S11]  /*9030*/  ISETP.GE.AND P0, PT, R3, 0x1, PT ;  /* 0x000000010300780c */ /* 0x000ff60003f06270 */
[----:B------:R-:W-:Y:S02]  /*9040*/  @!UPT UIADD3 URZ, URZ, URZ, URZ ;  /* 0x0000003f3f3ff290 */ /* 0x000fe4000fffe03f */
[-C--:B------:R-:W-:Y:S01]  /*9050*/  @P0 MOV R4, R90.reuse ;  /* 0x0000005a00040202 */ /* 0x080fe20000000f00 */
[----:B------:R-:W-:Y:S02]  /*9060*/  @P0 IMAD.MOV.U32 R5, RZ, RZ, R89 ;  /* 0x000000ffff050224 */ /* 0x000fe400078e0059 */
[----:B------:R-:W-:Y:S02]  /*9070*/  @P0 IMAD R3, R9, c[0x0][0x258], RZ ;  /* 0x0000960009030a24 */ /* 0x000fe400078e02ff */
[C---:B------:R-:W-:Y:S04]  /*9080*/  @P0 IMAD.WIDE.U32 R4, R8.reuse, c[0x0][0x258], R4 ;  /* 0x0000960008040a25 */ /* 0x040fe800078e0004 */
[----:B------:R-:W-:Y:S01]  /*9090*/  @P0 IMAD R3, R8, c[0x0][0x25c], R3 ;  /* 0x0000970008030a24 */ /* 0x000fe200078e0203 */
[C---:B------:R-:W-:Y:S01]  /*90a0*/  @P0 LEA R10, P4, R4.reuse, c[0x0][0x250], 0x1 ;  /* 0x00009400040a0a11 */ /* 0x040fe200078808ff */
[----:B------:R-:W-:Y:S01]  /*90b0*/  @P3 IMAD.MOV.U32 R9, RZ, RZ, R89 ;  /* 0x000000ffff093224 */ /* 0x000fe200078e0059 */
[----:B------:R-:W-:Y:S02]  /*90c0*/  @P3 MOV R8, R90 ;  /* 0x0000005a00083202 */ /* 0x000fe40000000f00 */
[----:B------:R-:W-:Y:S03]  /*90d0*/  @P0 IADD3 R3, R5, R3, RZ ;  /* 0x0000000305030210 */ /* 0x000fe60007ffe0ff */
[----:B------:R-:W-:Y:S01]  /*90e0*/  @P3 IMAD.WIDE.U32 R8, R13, c[0x0][0x258], R8 ;  /* 0x000096000d083a25 */ /* 0x000fe200078e0008 */
[----:B------:R-:W-:Y:S03]  /*90f0*/  @P0 LEA.HI.X R11, R4, c[0x0][0x254], R3, 0x1, P4 ;  /* 0x00009500040b0a11 */ /* 0x000fe600020f0c03 */
[----:B------:R-:W-:Y:S02]  /*9100*/  IMAD R3, R87, c[0x0][0x208], RZ ;  /* 0x0000820057037a24 */ /* 0x000fe400078e02ff */
[----:B------:R-:W-:Y:S01]  /*9110*/  @!PT LDS RZ, [RZ] ;  /* 0x00000000fffff984 */ /* 0x000fe20000000800 */
[----:B------:R-:W-:Y:S01]  /*9120*/  @!PT LDS RZ, [RZ] ;  /* 0x00000000fffff984 */ /* 0x000fe20000000800 */
[----:B------:R-:W-:Y:S01]  /*9130*/  @!PT LDS RZ, [RZ] ;  /* 0x00000000fffff984 */ /* 0x000fe20000000800 */
[----:B------:R2:W-:Y:S01]  /*9140*/  @P0 LDGSTS.E.BYPASS.LTC128B.128 [R216+0x4080], [R10.64], !P1 ;  /* 0x040800000ad80fae */ /* 0x0005e2000c901d46 */
[C---:B------:R-:W-:Y:S04]  /*9150*/  IMAD.WIDE.U32 R4, R84.reuse, c[0x0][0x208], RZ ;  /* 0x0000820054047a25 */ /* 0x040fe800078e00ff */
[----:B------:R-:W-:Y:S04]  /*9160*/  IMAD R3, R84, c[0x0][0x20c], R3 ;  /* 0x0000830054037a24 */ /* 0x000fe800078e0203 */
[----:B------:R-:W-:Y:S04]  /*9170*/  IMAD.IADD R5, R5, 0x1, R3 ;  /* 0x0000000105057824 */ /* 0x000fe800078e0203 */
        /* <DEDUP_REMOVED lines=29> */
[CC--:B------:R-:W-:Y:S04]  /*9350*/  @!P0 LEA R8, P4, R140.reuse, R3.reuse, 0x1 ;  /* 0x000000038c088211 */ /* 0x0c0fe800078808ff */
[-C--:B----4-:R-:W-:Y:S02]  /*9360*/  @!P0 LEA.HI.X R9, R140, R4.reuse, R141, 0x1, P4 ;  /* 0x000000048c098211 */ /* 0x090fe400020f0c8d */
[CC--:B------:R-:W-:Y:S04]  /*9370*/  @!P5 LEA R14, P4, R232.reuse, R3.reuse, 0x1 ;  /* 0x00000003e80ed211 */ /* 0x0c0fe800078808ff */
[-C--:B------:R-:W-:Y:S02]  /*9380*/  @!P5 LEA.HI.X R15, R232, R4.reuse, R236, 0x1, P4 ;  /* 0x00000004e80fd211 */ /* 0x080fe400020f0cec */
[C---:B------:R-:W-:Y:S11]  /*9390*/  ISETP.GE.AND P4, PT, R220.reuse, c[0x0][0x1d4], PT ;  /* 0x00007500dc007a0c */ /* 0x040ff60003f86270 */
[----:B------:R-:W-:Y:S02]  /*93a0*/  @!UPT UIADD3 URZ, URZ, URZ, URZ ;  /* 0x0000003f3f3ff290 */ /* 0x000fe4000fffe03f */
[CC--:B--2---:R-:W-:Y:S04]  /*93b0*/  @!P4 LEA R10, P6, R220.reuse, R3.reuse, 0x1 ;  /* 0x00000003dc0ac211 */ /* 0x0c4fe800078c08ff */
        /* <DEDUP_REMOVED lines=11> */
.L_x_2984:
[----:B---3--:R-:W-:Y:S05]  /*9470*/  BSYNC B0 ;  /* 0x0000000000007941 */ /* 0x008fea0003800000 */
.L_x_2983:
        /* <DEDUP_REMOVED lines=25> */
.L_x_2986:
[----:B------:R-:W-:Y:S05]  /*9610*/  BSYNC B0 ;  /* 0x0000000000007941 */ /* 0x000fea0003800000 */
.L_x_2985:
[----:B------:R-:W-:Y:S01]  /*9620*/  ISETP.GT.AND P5, PT, R39, R118, PT ;  /* 0x000000762700720c */ /* 0x000fe20003fa4270 */
[----:B------:R-:W-:Y:S01]  /*9630*/  @!UPT UIADD3 URZ, URZ, URZ, URZ ;  /* 0x0000003f3f3ff290 */ /* 0x000fe2000fffe03f */
[----:B------:R-:W-:Y:S11]  /*9640*/  BSSY B0, `(.L_x_2987) ;  /* 0x000002a000007945 */ /* 0x000ff60003800000 */
[----:B------:R-:W-:-:S05]  /*9650*/  @!P5 BRA `(.L_x_2988) ;  /* 0x000002800000d947 */ /* 0x000fca0003800000 */
[----:B-1----:R-:W-:Y:S01]  /*9660*/  IADD3 R3, R39, -0x1, RZ ;  /* 0xffffffff27037810 */ /* 0x002fe20007ffe0ff */
[----:B----4-:R-:W-:Y:S01]  /*9670*/  IMAD.MOV.U32 R4, RZ, RZ, R110 ;  /* 0x000000ffff047224 */ /* 0x010fe200078e006e */
[----:B--2---:R-:W-:Y:S01]  /*9680*/  P2R R11, PR, RZ, 0x4 ;  /* 0x00000004ff0b7803 */ /* 0x004fe20000000000 */
[----:B------:R-:W-:Y:S01]  /*9690*/  IMAD.MOV.U32 R5, RZ, RZ, R109 ;  /* 0x000000ffff057224 */ /* 0x000fe200078e006d */
[----:B------:R-:W-:Y:S01]  /*96a0*/  SHF.R.S32.HI R8, RZ, 0x1f, R3 ;  /* 0x0000001fff087819 */ /* 0x000fe20000011403 */
[----:B---3--:R-:W-:Y:S01]  /*96b0*/  IMAD R6, R153, R3, RZ ;  /* 0x0000000399067224 */ /* 0x008fe200078e02ff */
        /* <DEDUP_REMOVED lines=34> */
.L_x_2988:
[----:B------:R-:W-:Y:S05]  /*98e0*/  BSYNC B0 ;  /* 0x0000000000007941 */ /* 0x000fea0003800000 */
.L_x_2987:
[----:B------:R-:W0:Y:S01]  /*98f0*/  LDGDEPBAR ;  /* 0x00000000000079af */ /* 0x000e220000000000 */
[----:B------:R-:W-:Y:S01]  /*9900*/  IADD3 R39, R39, -0x1, RZ ;  /* 0xffffffff27277810 */ /* 0x000fe20007ffe0ff */
[----:B------:R-:W-:-:S05]  /*9910*/  @P5 BRA `(.L_x_2989) ;  /* 0xffffa19000005947 */ /* 0x000fca000383ffff */
[----:B------:R-:W-:Y:S01]  /*9920*/  WARPSYNC 0xffffffff ;  /* 0xffffffff00007948 */ /* 0x000fe20003800000 */
[----:B------:R-:W-:Y:S06]  /*9930*/  BAR.SYNC.DEFER_BLOCKING 0x0 ;  /* 0x0000000000007b1d */ /* 0x000fec0000010000 */
.L_x_2948:
[----:B--2---:R-:W2:Y:S01]  /*9940*/  LDL R14, [R1] ;  /* 0x00000000010e7983 */ /* 0x004ea20000100800 */
[----:B------:R-:W-:-:S05]  /*9950*/  IMAD.MOV.U32 R2, RZ, RZ, c[0x0][0x2c4] ;  /* 0x0000b100ff027624 */ /* 0x000fca00078e00ff */
[----:B------:R-:W-:Y:S01]  /*9960*/  ISETP.NE.AND P3, PT, R2, 0x1, PT ;  /* 0x000000010200780c */ /* 0x000fe20003f65270 */
[----:B------:R-:W-:Y:S01]  /*9970*/  BSSY B0, `(.L_x_2990) ;  /* 0x0000028000007945 */ /* 0x000fe20003800000 */
[----:B--2---:R-:W-:-:S11]  /*9980*/  IADD3 R2, R14, 0x7f, RZ ;  /* 0x0000007f0e027810 */ /* 0x004fd60007ffe0ff */
[----:B-1----:R-:W-:-:S05]  /*9990*/  @P3 IMAD.HI.U32 R3, R2, c[0x0][0x2c8], RZ ;  /* 0x0000b20002033a27 */ /* 0x002fca00078e00ff */
[----:B------:R-:W-:-:S05]  /*99a0*/  @P3 SHF.R.U32.HI R2, RZ, c[0x0][0x2cc], R3 ;  /* 0x0000b300ff023a19 */ /* 0x000fca0000011603 */
[----:B------:R-:W-:-:S04]  /*99b0*/  IMAD.IADD R2, R139, 0x1, R2 ;  /* 0x000000018b027824 */ /* 0x000fc800078e0202 */
[----:B------:R-:W-:-:S05]  /*99c0*/  IMAD.HI R2, R2, 0x2aaaaaab, RZ ;  /* 0x2aaaaaab02027827 */ /* 0x000fca00078e02ff */
[----:B------:R-:W-:-:S04]  /*99d0*/  SHF.R.U32.HI R3, RZ, 0x1f, R2 ;  /* 0x0000001fff037819 */ /* 0x000fc80000011602 */
[----:B------:R-:W-:-:S04]  /*99e0*/  LEA.HI.SX32 R2, R2, R3, 0x1d ;  /* 0x0000000302027211 */ /* 0x000fc800078feaff */
[----:B---3--:R-:W-:-:S04]  /*99f0*/  IMNMX R6, R137, R2, PT ;  /* 0x0000000289067217 */ /* 0x008fc80003800200 */
[----:B------:R-:W-:Y:S01]  /*9a00*/  ISETP.GE.AND P0, PT, R6, 0x1, PT ;  /* 0x000000010600780c */ /* 0x000fe20003f06270 */
[----:B------:R-:W-:-:S12]  /*9a10*/  IMAD.MOV.U32 R2, RZ, RZ, RZ ;  /* 0x000000ffff027224 */ /* 0x000fd800078e00ff */
[----:B------:R-:W-:Y:S05]  /*9a20*/  @!P0 BRA `(.L_x_2991) ;  /* 0x000001c000008947 */ /* 0x000fea0003800000 */
[----:B------:R-:W-:Y:S02]  /*9a30*/  IABS R3, R127 ;  /* 0x0000007f00037213 */ /* 0x000fe40000000000 */
[----:B------:R-:W-:Y:S02]  /*9a40*/  IADD3 R8, R127, -0x1, R6 ;  /* 0xffffffff7f087810 */ /* 0x000fe40007ffe006 */
        /* <DEDUP_REMOVED lines=26> */
.L_x_2991:
[----:B------:R-:W-:Y:S05]  /*9bf0*/  BSYNC B0 ;  /* 0x0000000000007941 */ /* 0x000fea0003800000 */
.L_x_2990:
[----:B------:R-:W2:Y:S01]  /*9c00*/  LDL R3, [R1+0x54] ;  /* 0x0000540001037983 */ /* 0x000ea20000100800 */
        /* <DEDUP_REMOVED lines=68> */
[----:B------:R-:W-:-:S04]  /*a050*/  IMNMX R217, R6, R3, PT ;  /* 0x0000000306d97217 */ /* 0x000fc80003800200 */
[----:B------:R-:W-:-:S13]  /*a060*/  ISETP.GT.AND P0, PT, R217, R239, PT ;  /* 0x000000efd900720c */ /* 0x000fda0003f04270 */
[----:B------:R-:W-:Y:S05]  /*a070*/  @!P0 BRA `(.L_x_2992) ;  /* 0x00013d0000008947 */ /* 0x000fea0003800000 */
[----:B------:R-:W2:Y:S04]  /*a080*/  LDL R9, [R1+0x24] ;  /* 0x0000240001097983 */ /* 0x000ea80000100800 */
[----:B----4-:R-:W3:Y:S04]  /*a090*/  LDL R4, [R1+0x28] ;  /* 0x0000280001047983 */ /* 0x010ee80000100800 */
[----:B------:R-:W4:Y:S04]  /*a0a0*/  LDL R5, [R1+0x18] ;  /* 0x0000180001057983 */ /* 0x000f280000100800 */
[----:B------:R-:W4:Y:S04]  /*a0b0*/  LDL R8, [R1+0x30] ;  /* 0x0000300001087983 */ /* 0x000f280000100800 */
[----:B------:R-:W4:Y:S01]  /*a0c0*/  LDL R10, [R1+0x2c] ;  /* 0x00002c00010a7983 */ /* 0x000f220000100800 */
[----:B------:R-:W-:-:S04]  /*a0d0*/  ISETP.NE.U32.AND P0, PT, RZ, c[0x0][0x340], PT ;  /* 0x0000d000ff007a0c */ /* 0x000fc80003f05070 */
[----:B------:R-:W-:Y:S01]  /*a0e0*/  ISETP.NE.AND.EX P1, PT, RZ, c[0x0][0x344], PT, P0 ;  /* 0x0000d100ff007a0c */ /* 0x000fe20003f25300 */
[----:B------:R-:W-:-:S12]  /*a0f0*/  IMAD.IADD R6, R0, 0x1, R14 ;  /* 0x0000000100067824 */ /* 0x000fd800078e020e */
[----:B--2---:R-:W-:-:S04]  /*a100*/  @P1 IADD3 R2, P0, R9, c[0x0][0x340], RZ ;  /* 0x0000d00009021a10 */ /* 0x004fc80007f1e0ff */
[----:B---3--:R-:W-:-:S05]  /*a110*/  @P1 IADD3.X R3, R4, c[0x0][0x344], RZ, P0, !PT ;  /* 0x0000d10004031a10 */ /* 0x008fca00007fe4ff */
[----:B------:R1:W5:Y:S01]  /*a120*/  @P1 LDG.E R13, [R2.64] ;  /* 0x00000006020d1981 */ /* 0x000362000c1e1900 */
[----:B------:R-:W-:Y:S01]  /*a130*/  ISETP.NE.U32.AND P0, PT, RZ, c[0x0][0x348], PT ;  /* 0x0000d200ff007a0c */ /* 0x000fe20003f05070 */
[----:B------:R-:W-:Y:S01]  /*a140*/  @P3 IMAD.HI.U32 R9, R6, c[0x0][0x2c8], RZ ;  /* 0x0000b20006093a27 */ /* 0x000fe200078e00ff */
[----:B----4-:R-:W-:Y:S02]  /*a150*/  LOP3.LUT R241, R5, 0xffff, RZ, 0xc0, !PT ;  /* 0x0000ffff05f17812 */ /* 0x010fe400078ec0ff */
[----:B------:R-:W-:Y:S01]  /*a160*/  ISETP.NE.AND.EX P0, PT, RZ, c[0x0][0x34c], PT, P0 ;  /* 0x0000d300ff007a0c */ /* 0x000fe20003f05300 */
[----:B------:R-:W-:Y:S01]  /*a170*/  IMAD.IADD R16, R143, 0x1, R14 ;  /* 0x000000018f107824 */ /* 0x000fe200078e020e */
[----:B------:R-:W-:Y:S02]  /*a180*/  ISETP.GE.AND P5, PT, R140, c[0x0][0x198], PT ;  /* 0x000066008c007a0c */ /* 0x000fe40003fa6270 */
[----:B------:R-:W-:Y:S02]  /*a190*/  SEL R8, R8, RZ, !P0 ;  /* 0x000000ff08087207 */ /* 0x000fe40004000000 */
[----:B------:R-:W-:-:S02]  /*a1a0*/  ISETP.GE.AND P4, PT, R142, c[0x0][0x198], PT ;  /* 0x000066008e007a0c */ /* 0x000fc40003f86270 */
[----:B------:R-:W-:Y:S01]  /*a1b0*/  ISETP.GE.AND P2, PT, R221, c[0x0][0x198], PT ;  /* 0x00006600dd007a0c */ /* 0x000fe20003f46270 */
[----:B------:R-:W-:Y:S01]  /*a1c0*/  IMAD R8, R8, c[0x0][0x1c0], RZ ;  /* 0x0000700008087a24 */ /* 0x000fe200078e02ff */
[----:B------:R-:W-:Y:S02]  /*a1d0*/  IADD3 R125, R217, -0x1, RZ ;  /* 0xffffffffd97d7810 */ /* 0x000fe40007ffe0ff */
[----:B-1----:R-:W-:-:S05]  /*a1e0*/  SHF.R.S32.HI R2, RZ, 0x1f, R138 ;  /* 0x0000001fff027819 */ /* 0x002fca000001148a */
[----:B------:R-:W-:Y:S02]  /*a1f0*/  IMAD R4, R2, c[0x0][0x178], RZ ;  /* 0x00005e0002047a24 */ /* 0x000fe400078e02ff */
[----:B------:R-:W-:-:S04]  /*a200*/  IMAD.WIDE.U32 R2, R138, c[0x0][0x178], RZ ;  /* 0x00005e008a027a25 */ /* 0x000fc800078e00ff */
[----:B------:R-:W-:-:S04]  /*a210*/  IMAD R4, R138, c[0x0][0x17c], R4 ;  /* 0x00005f008a047a24 */ /* 0x000fc800078e0204 */
[----:B------:R-:W-:-:S04]  /*a220*/  IMAD.IADD R3, R3, 0x1, R4 ;  /* 0x0000000103037824 */ /* 0x000fc800078e0204 */
[C---:B------:R-:W-:Y:S01]  /*a230*/  IMAD.WIDE.U32 R4, R241.reuse, c[0x0][0x1b8], R2 ;  /* 0x00006e00f1047a25 */ /* 0x040fe200078e0002 */
[----:B------:R-:W-:Y:S02]  /*a240*/  MOV R2, R6 ;  /* 0x0000000600027202 */ /* 0x000fe40000000f00 */
[----:B------:R-:W-:Y:S01]  /*a250*/  SEL R3, R10, RZ, !P0 ;  /* 0x000000ff0a037207 */ /* 0x000fe20004000000 */
[----:B------:R-:W-:Y:S01]  /*a260*/  IMAD R5, R241, c[0x0][0x1bc], R5 ;  /* 0x00006f00f1057a24 */ /* 0x000fe200078e0205 */
[----:B------:R-:W-:Y:S02]  /*a270*/  @P3 SHF.R.U32.HI R2, RZ, c[0x0][0x2cc], R9 ;  /* 0x0000b300ff023a19 */ /* 0x000fe40000011609 */
[----:B------:R-:W-:Y:S01]  /*a280*/  ISETP.GE.AND P3, PT, R220, c[0x0][0x198], PT ;  /* 0x00006600dc007a0c */ /* 0x000fe20003f66270 */
[C---:B------:R-:W-:Y:S01]  /*a290*/  IMAD R8, R3.reuse, c[0x0][0x1c4], R8 ;  /* 0x0000710003087a24 */ /* 0x040fe200078e0208 */
[----:B------:R-:W-:Y:S01]  /*a2a0*/  SHF.R.S32.HI R9, RZ, 0x1f, R2 ;  /* 0x0000001fff097819 */ /* 0x000fe20000011402 */
[----:B------:R-:W-:-:S04]  /*a2b0*/  IMAD.WIDE.U32 R4, R3, c[0x0][0x1c0], R4 ;  /* 0x0000700003047a25 */ /* 0x000fc800078e0004 */
[----:B------:R-:W-:Y:S01]  /*a2c0*/  IMAD.MOV R3, RZ, RZ, -R2 ;  /* 0x000000ffff037224 */ /* 0x000fe200078e0a02 */
[----:B------:R-:W-:-:S03]  /*a2d0*/  IADD3 R5, R5, R8, RZ ;  /* 0x0000000805057210 */ /* 0x000fc60007ffe0ff */
[----:B------:R-:W-:Y:S02]  /*a2e0*/  IMAD R6, R3, c[0x0][0x2c4], R6 ;  /* 0x0000b10003067a24 */ /* 0x000fe400078e0206 */
[----:B------:R-:W-:-:S03]  /*a2f0*/  IMAD R3, R9, c[0x0][0x1b0], RZ ;  /* 0x00006c0009037a24 */ /* 0x000fc600078e02ff */
[----:B------:R-:W-:Y:S01]  /*a300*/  SHF.R.S32.HI R8, RZ, 0x1f, R6 ;  /* 0x0000001fff087819 */ /* 0x000fe20000011406 */
[C---:B------:R-:W-:Y:S02]  /*a310*/  IMAD R9, R2.reuse, c[0x0][0x1b4], R3 ;  /* 0x00006d0002097a24 */ /* 0x040fe400078e0203 */
[----:B------:R-:W-:-:S04]  /*a320*/  IMAD.WIDE.U32 R2, R2, c[0x0][0x1b0], R4 ;  /* 0x00006c0002027a25 */ /* 0x000fc800078e0004 */
[----:B------:R-:W-:Y:S02]  /*a330*/  IMAD R4, R8, c[0x0][0x1a8], RZ ;  /* 0x00006a0008047a24 */ /* 0x000fe400078e02ff */
[----:B------:R-:W-:Y:S02]  /*a340*/  IMAD.IADD R3, R3, 0x1, R9 ;  /* 0x0000000103037824 */ /* 0x000fe400078e0209 */
[C---:B------:R-:W-:Y:S02]  /*a350*/  IMAD R4, R6.reuse, c[0x0][0x1ac], R4 ;  /* 0x00006b0006047a24 */ /* 0x040fe400078e0204 */
[----:B------:R-:W-:-:S05]  /*a360*/  IMAD.WIDE.U32 R2, R6, c[0x0][0x1a8], R2 ;  /* 0x00006a0006027a25 */ /* 0x000fca00078e0002 */
[----:B------:R-:W-:Y:S02]  /*a370*/  IADD3 R3, R3, R4, RZ ;  /* 0x0000000403037210 */ /* 0x000fe40007ffe0ff */
[----:B------:R-:W-:-:S04]  /*a380*/  LEA R6, P0, R2, c[0x0][0x160], 0x1 ;  /* 0x0000580002067a11 */ /* 0x000fc800078008ff */
[----:B------:R-:W-:Y:S02]  /*a390*/  LEA.HI.X R5, R2, c[0x0][0x164], R3, 0x1, P0 ;  /* 0x0000590002057a11 */ /* 0x000fe400000f0c03 */
[----:B------:R-:W-:Y:S01]  /*a3a0*/  @!P1 MOV R13, R10 ;  /* 0x0000000a000d9202 */ /* 0x000fe20000000f00 */
[----:B------:R-:W-:Y:S05]  /*a3b0*/  BRA.DIV ~URZ, `(.L_x_2993) ;  /* 0x000191527f007947 */ /* 0x000fea000b800000 */
[----:B------:R1:W2:Y:S02]  /*a3c0*/  SHFL.IDX PT, R4, R5, RZ, 0x181f ;  /* 0x00181fff05047589 */ /* 0x0002a400000e0000 */
.L_x_3175:
[----:B------:R-:W-:Y:S05]  /*a3d0*/  BRA.DIV ~URZ, `(.L_x_2994) ;  /* 0x000191a27f007947 */ /* 0x000fea000b800000 */
[----:B------:R3:W4:Y:S02]  /*a3e0*/  SHFL.IDX PT, R2, R6, RZ, 0x181f ;  /* 0x00181fff06027589 */ /* 0x00072400000e0000 */
.L_x_3176:
[----:B---3--:R-:W3:Y:S01]  /*a3f0*/  LDL R3, [R1+0x4] ;  /* 0x0000040001037983 */ /* 0x008ee20000100800 */
[----:B------:R-:W-:Y:S01]  /*a400*/  LOP3.LUT R235, R235, 0xfffffffb, RZ, 0xc0, !PT ;  /* 0xfffffffbebeb7812 */ /* 0x000fe200078ec0ff */
[----:B------:R-:W-:Y:S01]  /*a410*/  BSSY B0, `(.L_x_2995) ;  /* 0x0000014000007945 */ /* 0x000fe20003800000 */
[----:B---3--:R-:W-:-:S05]  /*a420*/  IMAD R68, R3, c[0x0][0x2c4], RZ ;  /* 0x0000b10003447a24 */ /* 0x008fca00078e02ff */
        /* <DEDUP_REMOVED lines=18> */
.L_x_2996:
[----:B------:R-:W-:Y:S05]  /*a550*/  BSYNC B0 ;  /* 0x0000000000007941 */ /* 0x000fea0003800000 */
.L_x_2995:
[----:B------:R-:W-:Y:S05]  /*a560*/  BRA.DIV ~URZ, `(.L_x_2997) ;  /* 0x000190827f007947 */ /* 0x000fea000b800000 */
[----:B--2---:R2:W3:Y:S04]  /*a570*/  SHFL.IDX PT, R4, R5, 0x1, 0x181f ;  /* 0x00381f0005047f89 */ /* 0x0044e800000e0000 */
[----:B----4-:R2:W4:Y:S02]  /*a580*/  SHFL.IDX PT, R2, R6, 0x1, 0x181f ;  /* 0x00381f0006027f89 */ /* 0x01052400000e0000 */
.L_x_3177:
[----:B------:R-:W-:Y:S01]  /*a590*/  IADD3 R3, R16, 0x20, RZ ;  /* 0x0000002010037810 */ /* 0x000fe20007ffe0ff */
[----:B------:R-:W-:Y:S01]  /*a5a0*/  BSSY B0, `(.L_x_2998) ;  /* 0x0000014000007945 */ /* 0x000fe20003800000 */
[----:B------:R-:W-:Y:S02]  /*a5b0*/  LOP3.LUT R235, R235, 0xfffffff7, RZ, 0xc0, !PT ;  /* 0xfffffff7ebeb7812 */ /* 0x000fe400078ec0ff */
[----:B------:R-:W-:-:S13]  /*a5c0*/  ISETP.GE.AND P0, PT, R3, R68, PT ;  /* 0x000000440300720c */ /* 0x000fda0003f06270 */
[----:B------:R-:W-:Y:S01]  /*a5d0*/  @P0 LOP3.LUT R235, R235, 0x8, RZ, 0xfc, !PT ;  /* 0x00000008ebeb0812 */ /* 0x000fe200078efcff */
[----:B------:R-:W-:Y:S05]  /*a5e0*/  @P0 BRA `(.L_x_2999) ;  /* 0x000000f000000947 */ /* 0x000fea0003800000 */
[----:B----4-:R-:W-:-:S04]  /*a5f0*/  LEA R14, P0, R140, R2, 0x1 ;  /* 0x000000028c0e7211 */ /* 0x010fc800078008ff */
[----:B---3--:R-:W-:Y:S02]  /*a600*/  LEA.HI.X R15, R140, R4, R141, 0x1, P0 ;  /* 0x000000048c0f7211 */ /* 0x008fe400000f0c8d */
        /* <DEDUP_REMOVED lines=13> */
.L_x_2999:
[----:B------:R-:W-:Y:S05]  /*a6e0*/  BSYNC B0 ;  /* 0x0000000000007941 */ /* 0x000fea0003800000 */
.L_x_2998:
[----:B------:R-:W-:Y:S05]  /*a6f0*/  BRA.DIV ~URZ, `(.L_x_3000) ;  /* 0x00018fc27f007947 */ /* 0x000fea000b800000 */
[----:B---3--:R3:W1:Y:S02]  /*a700*/  SHFL.IDX PT, R4, R5, 0x2, 0x181f ;  /* 0x00581f0005047f89 */ /* 0x00866400000e0000 */
.L_x_3178:
[----:B------:R-:W-:Y:S05]  /*a710*/  BRA.DIV ~URZ, `(.L_x_3001) ;  /* 0x000190127f007947 */ /* 0x000fea000b800000 */
[----:B----4-:R4:W2:Y:S02]  /*a720*/  SHFL.IDX PT, R2, R6, 0x2, 0x181f ;  /* 0x00581f0006027f89 */ /* 0x0108a400000e0000 */
.L_x_3179:
[----:B------:R-:W-:Y:S01]  /*a730*/  IADD3 R3, R16, 0x40, RZ ;  /* 0x0000004010037810 */ /* 0x000fe20007ffe0ff */
[----:B------:R-:W-:Y:S01]  /*a740*/  BSSY B0, `(.L_x_3002) ;  /* 0x0000014000007945 */ /* 0x000fe20003800000 */
[----:B------:R-:W-:Y:S02]  /*a750*/  LOP3.LUT R235, R235, 0xffffffef, RZ, 0xc0, !PT ;  /* 0xffffffefebeb7812 */ /* 0x000fe400078ec0ff */
[----:B------:R-:W-:-:S13]  /*a760*/  ISETP.GE.AND P0, PT, R3, R68, PT ;  /* 0x000000440300720c */ /* 0x000fda0003f06270 */
[----:B------:R-:W-:Y:S01]  /*a770*/  @P0 LOP3.LUT R235, R235, 0x10, RZ, 0xfc, !PT ;  /* 0x00000010ebeb0812 */ /* 0x000fe200078efcff */
[----:B------:R-:W-:Y:S05]  /*a780*/  @P0 BRA `(.L_x_3003) ;  /* 0x000000f000000947 */ /* 0x000fea0003800000 */
[----:B--2---:R-:W-:-:S04]  /*a790*/  LEA R14, P0, R140, R2, 0x1 ;  /* 0x000000028c0e7211 */ /* 0x004fc800078008ff */
        /* <DEDUP_REMOVED lines=14> */
.L_x_3003:
[----:B------:R-:W-:Y:S05]  /*a880*/  BSYNC B0 ;  /* 0x0000000000007941 */ /* 0x000fea0003800000 */
.L_x_3002:
[----:B------:R-:W-:Y:S05]  /*a890*/  BRA.DIV ~URZ, `(.L_x_3004) ;  /* 0x00018f027f007947 */ /* 0x000fea000b800000 */
[----:B-1----:R1:W3:Y:S04]  /*a8a0*/  SHFL.IDX PT, R4, R5, 0x3, 0x181f ;  /* 0x00781f0005047f89 */ /* 0x0022e800000e0000 */
[----:B--2---:R1:W2:Y:S02]  /*a8b0*/  SHFL.IDX PT, R2, R6, 0x3, 0x181f ;  /* 0x00781f0006027f89 */ /* 0x0042a400000e0000 */
.L_x_3180:
[----:B------:R-:W-:Y:S01]  /*a8c0*/  IADD3 R3, R16, 0x60, RZ ;  /* 0x0000006010037810 */ /* 0x000fe20007ffe0ff */
[----:B-----5:R-:W-:Y:S01]  /*a8d0*/  IMAD.WIDE.U32 R246, R13, c[0x0][0x2b0], RZ ;  /* 0x0000ac000df67a25 */ /* 0x020fe200078e00ff */
[----:B------:R-:W-:Y:S02]  /*a8e0*/  LOP3.LUT R235, R235, 0xfffffffe, RZ, 0xc0, !PT ;  /* 0xfffffffeebeb7812 */ /* 0x000fe400078ec0ff */
[----:B------:R-:W-:-:S13]  /*a8f0*/  ISETP.GE.AND P1, PT, R3, R68, PT ;  /* 0x000000440300720c */ /* 0x000fda0003f26270 */
[C---:B--2---:R-:W-:Y:S02]  /*a900*/  @!P1 LEA R14, P0, R140.reuse, R2, 0x1 ;  /* 0x000000028c0e9211 */ /* 0x044fe400078008ff */
        /* <DEDUP_REMOVED lines=13> */
[----:B------:R-:W-:-:S05]  /*a9e0*/  @!P1 LEA.HI.X R3, R221, R4, R237, 0x1, P0 ;  /* 0x00000004dd039211 */ /* 0x000fca00000f0ced */
[----:B------:R3:W-:Y:S04]  /*a9f0*/  @!P1 LDGSTS.E.BYPASS.LTC128B.128 [R219+0x1f080], [R2.64], !P2 ;  /* 0x1f08000002db9fae */ /* 0x0007e8000d101d46 */
[----:B------:R-:W0:Y:S01]  /*aa00*/  LDGDEPBAR ;  /* 0x00000000000079af */ /* 0x000e220000000000 */
[----:B------:R-:W-:Y:S01]  /*aa10*/  WARPSYNC 0xffffffff ;  /* 0xffffffff00007948 */ /* 0x000fe20003800000 */
[----:B---3--:R-:W-:-:S05]  /*aa20*/  SHF.R.S32.HI R2, RZ, 0x1f, R13 ;  /* 0x0000001fff027819 */ /* 0x008fca000001140d */
[----:B------:R-:W-:-:S04]  /*aa30*/  IMAD R2, R2, c[0x0][0x2b0], RZ ;  /* 0x0000ac0002027a24 */ /* 0x000fc800078e02ff */
[----:B------:R-:W-:-:S04]  /*aa40*/  IMAD R2, R13, c[0x0][0x2b4], R2 ;  /* 0x0000ad000d027a24 */ /* 0x000fc800078e0202 */
[----:B------:R-:W-:Y:S02]  /*aa50*/  IMAD.IADD R249, R247, 0x1, R2 ;  /* 0x00000001f7f97824 */ /* 0x000fe400078e0202 */
[----:B--2---:R-:W2:Y:S01]  /*aa60*/  LDL R17, [R1+0x8] ;  /* 0x0000080001117983 */ /* 0x004ea20000100800 */
[----:B------:R-:W-:Y:S01]  /*aa70*/  IMAD.MOV.U32 R124, RZ, RZ, 0x30 ;  /* 0x00000030ff7c7424 */ /* 0x000fe200078e00ff */
[----:B------:R-:W-:Y:S01]  /*aa80*/  LOP3.LUT R235, R235, 0xfffffffd, RZ, 0xc0, !PT ;  /* 0xfffffffdebeb7812 */ /* 0x000fe200078ec0ff */
[----:B------:R-:W-:Y:S02]  /*aa90*/  IMAD.MOV.U32 R2, RZ, RZ, c[0x0][0x2b8] ;  /* 0x0000ae00ff027624 */ /* 0x000fe400078e00ff */
[----:B------:R-:W-:Y:S02]  /*aaa0*/  IMAD R124, R217, R124, -0x30 ;  /* 0xffffffd0d97c7424 */ /* 0x000fe400078e027c */
[----:B------:R-:W-:Y:S01]  /*aab0*/  IMAD.MOV.U32 R222, RZ, RZ, RZ ;  /* 0x000000ffffde7224 */ /* 0x000fe200078e00ff */
[----:B------:R-:W-:Y:S01]  /*aac0*/  BAR.SYNC.DEFER_BLOCKING 0x0 ;  /* 0x0000000000007b1d */ /* 0x000fe20000010000 */
[----:B------:R-:W-:Y:S01]  /*aad0*/  ISETP.NE.AND P1, PT, R2, 0x1, PT ;  /* 0x000000010200780c */ /* 0x000fe20003f25270 */
[----:B------:R-:W-:-:S12]  /*aae0*/  IMAD.IADD R3, R0, 0x1, R124 ;  /* 0x0000000100037824 */ /* 0x000fd800078e027c */
[----:B------:R-:W-:Y:S02]  /*aaf0*/  @P1 LOP3.LUT R235, R235, 0x2, RZ, 0xfc, !PT ;  /* 0x00000002ebeb1812 */ /* 0x000fe400078efcff */
[C---:B--2---:R-:W-:Y:S01]  /*ab00*/  ISETP.GE.AND P0, PT, R3.reuse, R17, PT ;  /* 0x000000110300720c */ /* 0x044fe20003f06270 */
[----:B------:R-:W-:-:S03]  /*ab10*/  IMAD.IADD R3, R3, 0x1, R252 ;  /* 0x0000000103037824 */ /* 0x000fc600078e02fc */
[----:B------:R-:W-:Y:S01]  /*ab20*/  ISETP.GT.OR P0, PT, R0, 0x2f, P0 ;  /* 0x0000002f0000780c */ /* 0x000fe20000704670 */
[----:B------:R-:W-:-:S04]  /*ab30*/  @P1 IMAD.HI.U32 R4, R3, c[0x0][0x2bc], RZ ;  /* 0x0000af0003041a27 */ /* 0x000fc800078e00ff */
[----:B------:R-:W-:Y:S01]  /*ab40*/  IMAD.MOV.U32 R2, RZ, RZ, R3 ;  /* 0x000000ffff027224 */ /* 0x000fe200078e0003 */
[----:B------:R-:W-:-:S07]  /*ab50*/  @P1 SHF.R.U32.HI R2, RZ, c[0x0][0x2c0], R4 ;  /* 0x0000b000ff021a19 */ /* 0x000fce0000011604 */
[----:B-1----:R-:W-:-:S04]  /*ab60*/  @!P0 IADD3 R5, P1, R2, R246, RZ ;  /* 0x000000f602058210 */ /* 0x002fc80007f3e0ff */
[----:B----4-:R-:W-:Y:S02]  /*ab70*/  @!P0 LEA.HI.X.SX32 R6, R2, R249, 0x1, P1 ;  /* 0x000000f902068211 */ /* 0x010fe400008f0eff */
[----:B------:R-:W-:-:S04]  /*ab80*/  @!P0 LEA R4, P1, R5, c[0x0][0x2a0], 0x2 ;  /* 0x0000a80005048a11 */ /* 0x000fc800078210ff */
[----:B------:R-:W-:-:S05]  /*ab90*/  @!P0 LEA.HI.X R5, R5, c[0x0][0x2a4], R6, 0x2, P1 ;  /* 0x0000a90005058a11 */ /* 0x000fca00008f1406 */
[----:B------:R1:W2:Y:S01]  /*aba0*/  @!P0 LDG.E R222, [R4.64] ;  /* 0x0000000604de8981 */ /* 0x0002a2000c1e1900 */
        /* <DEDUP_REMOVED lines=8> */
[----:B-1----:R-:W-:-:S04]  /*ac30*/  IMAD R4, R122, c[0x0][0x1e0], RZ ;  /* 0x000078007a047a24 */ /* 0x002fc800078e02ff */
[----:B------:R-:W-:-:S04]  /*ac40*/  IMAD R4, R223, c[0x0][0x1e4], R4 ;  /* 0x00007900df047a24 */ /* 0x000fc800078e0204 */
[----:B------:R-:W-:Y:S01]  /*ac50*/  IMAD.IADD R3, R3, 0x1, R4 ;  /* 0x0000000103037824 */ /* 0x000fe200078e0204 */
[----:B--2---:R-:W-:-:S03]  /*ac60*/  SHF.R.S32.HI R123, RZ, 0x1f, R222 ;  /* 0x0000001fff7b7819 */ /* 0x004fc600000114de */
[----:B------:R-:W-:-:S04]  /*ac70*/  IMAD.WIDE.U32 R2, R222, c[0x0][0x1f0], R2 ;  /* 0x00007c00de027a25 */ /* 0x000fc800078e0002 */
[----:B------:R-:W-:Y:S01]  /*ac80*/  IMAD R4, R123, c[0x0][0x1f0], RZ ;  /* 0x00007c007b047a24 */ /* 0x000fe200078e02ff */
[----:B------:R-:W-:-:S03]  /*ac90*/  IADD3 R2, P0, R2, R244, RZ ;  /* 0x000000f402027210 */ /* 0x000fc60007f1e0ff */
[----:B------:R-:W-:-:S05]  /*aca0*/  IMAD R4, R222, c[0x0][0x1f4], R4 ;  /* 0x00007d00de047a24 */ /* 0x000fca00078e0204 */
[----:B------:R-:W-:Y:S02]  /*acb0*/  IADD3.X R3, R248, R3, R4, P0, !PT ;  /* 0x00000003f8037210 */ /* 0x000fe400007fe404 */
[C---:B------:R-:W-:Y:S02]  /*acc0*/  LEA R6, P0, R2.reuse, c[0x0][0x1c8], 0x1 ;  /* 0x0000720002067a11 */ /* 0x040fe400078008ff */
[----:B------:R-:W-:Y:S02]  /*acd0*/  IMNMX R4, R121, 0x30, PT ;  /* 0x0000003079047817 */ /* 0x000fe40003800200 */
[----:B------:R-:W-:Y:S02]  /*ace0*/  LEA.HI.X R14, R2, c[0x0][0x1cc], R3, 0x1, P0 ;  /* 0x00007300020e7a11 */ /* 0x000fe400000f0c03 */
[----:B------:R-:W1:Y:S01]  /*acf0*/  SHFL.IDX PT, R2, R6, RZ, 0x181f ;  /* 0x00181fff06027589 */ /* 0x000e6200000e0000 */
[----:B------:R-:W-:-:S03]  /*ad00*/  IMAD.IADD R13, R4, 0x1, -R143 ;  /* 0x00000001040d7824 */ /* 0x000fc600078e0a8f */
[----:B------:R-:W2:Y:S02]  /*ad10*/  SHFL.IDX PT, R3, R14, RZ, 0x181f ;  /* 0x00181fff0e037589 */ /* 0x000ea400000e0000 */
[----:B------:R-:W-:-:S13]  /*ad20*/  ISETP.GE.AND P0, PT, R13, 0x1, PT ;  /* 0x000000010d00780c */ /* 0x000fda0003f06270 */
[----:B-1----:R-:W-:-:S04]  /*ad30*/  @P0 LEA R4, P1, R140, R2, 0x1 ;  /* 0x000000028c040211 */ /* 0x002fc800078208ff */
[----:B--2---:R-:W-:Y:S02]  /*ad40*/  @P0 LEA.HI.X R5, R140, R3, R141, 0x1, P1 ;  /* 0x000000038c050211 */ /* 0x004fe400008f0c8d */
[----:B------:R-:W-:-:S04]  /*ad50*/  @P0 LEA R10, P1, R232, R2, 0x1 ;  /* 0x00000002e80a0211 */ /* 0x000fc800078208ff */
[----:B------:R-:W-:Y:S02]  /*ad60*/  @P0 LEA.HI.X R11, R232, R3, R236, 0x1, P1 ;  /* 0x00000003e80b0211 */ /* 0x000fe400008f0cec */
[----:B------:R-:W-:-:S04]  /*ad70*/  @P0 LEA R8, P1, R220, R2, 0x1 ;  /* 0x00000002dc080211 */ /* 0x000fc800078208ff */
[----:B------:R-:W-:Y:S02]  /*ad80*/  @P0 LEA.HI.X R9, R220, R3, R238, 0x1, P1 ;  /* 0x00000003dc090211 */ /* 0x000fe400008f0cee */
[----:B------:R-:W-:-:S13]  /*ad90*/  @P0 ISETP.GE.AND P1, PT, R140, c[0x0][0x1d4], PT ;  /* 0x000075008c000a0c */ /* 0x000fda0003f26270 */
[----:B------:R-:W-:Y:S01]  /*ada0*/  @!PT LDS RZ, [RZ] ;  /* 0x00000000fffff984 */ /* 0x000fe20000000800 */
[----:B------:R1:W-:Y:S01]  /*adb0*/  @P0 LDGSTS.E.BYPASS.LTC128B.128 [R216+0xa080], [R4.64], !P1 ;  /* 0x0a08000004d80fae */ /* 0x0003e2000c901d46 */
[----:B------:R-:W-:-:S04]  /*adc0*/  @P0 LEA R2, P1, R221, R2, 0x1 ;  /* 0x00000002dd020211 */ /* 0x000fc800078208ff */
[----:B------:R-:W-:Y:S02]  /*add0*/  @P0 LEA.HI.X R3, R221, R3, R237, 0x1, P1 ;  /* 0x00000003dd030211 */ /* 0x000fe400008f0ced */
[----:B------:R-:W-:-:S13]  /*ade0*/  @P0 ISETP.GE.AND P1, PT, R142, c[0x0][0x1d4], PT ;  /* 0x000075008e000a0c */ /* 0x000fda0003f26270 */
[----:B------:R2:W-:Y:S01]  /*adf0*/  @P0 LDGSTS.E.BYPASS.LTC128B.128 [R216+0xb880], [R10.64], !P1 ;  /* 0x0b8800000ad80fae */ /* 0x0005e2000c901d46 */
[----:B------:R-:W-:-:S13]  /*ae00*/  @P0 ISETP.GE.AND P1, PT, R220, c[0x0][0x1d4], PT ;  /* 0x00007500dc000a0c */ /* 0x000fda0003f26270 */
[----:B------:R3:W-:Y:S01]  /*ae10*/  @P0 LDGSTS.E.BYPASS.LTC128B.128 [R216+0xd080], [R8.64], !P1 ;  /* 0x0d08000008d80fae */ /* 0x0007e2000c901d46 */
[----:B------:R-:W-:-:S13]  /*ae20*/  @P0 ISETP.GE.AND P1, PT, R221, c[0x0][0x1d4], PT ;  /* 0x00007500dd000a0c */ /* 0x000fda0003f26270 */
[----:B------:R4:W-:Y:S01]  /*ae30*/  @P0 LDGSTS.E.BYPASS.LTC128B.128 [R216+0xe880], [R2.64], !P1 ;  /* 0x0e88000002d80fae */ /* 0x0009e2000c901d46 */
[----:B------:R-:W-:-:S03]  /*ae40*/  ISETP.GE.AND P0, PT, R13, 0x21, PT ;  /* 0x000000210d00780c */ /* 0x000fc60003f06270 */
[----:B----4-:R-:W1:Y:S04]  /*ae50*/  SHFL.IDX PT, R2, R6, 0x1, 0x181f ;  /* 0x00381f0006027f89 */ /* 0x010e6800000e0000 */
[----:B------:R-:W4:Y:S06]  /*ae60*/  SHFL.IDX PT, R3, R14, 0x1, 0x181f ;  /* 0x00381f000e037f89 */ /* 0x000f2c00000e0000 */
[----:B-1----:R-:W-:-:S04]  /*ae70*/  @P0 LEA R4, P1, R140, R2, 0x1 ;  /* 0x000000028c040211 */ /* 0x002fc800078208ff */
[----:B----4-:R-:W-:Y:S02]  /*ae80*/  @P0 LEA.HI.X R5, R140, R3, R141, 0x1, P1 ;  /* 0x000000038c050211 */ /* 0x010fe400008f0c8d */
[----:B--2---:R-:W-:-:S04]  /*ae90*/  @P0 LEA R10, P1, R232, R2, 0x1 ;  /* 0x00000002e80a0211 */ /* 0x004fc800078208ff */
[----:B------:R-:W-:Y:S02]  /*aea0*/  @P0 LEA.HI.X R11, R232, R3, R236, 0x1, P1 ;  /* 0x00000003e80b0211 */ /* 0x000fe400008f0cec */
[----:B---3--:R-:W-:-:S04]  /*aeb0*/  @P0 LEA R8, P1, R220, R2, 0x1 ;  /* 0x00000002dc080211 */ /* 0x008fc800078208ff */
[----:B------:R-:W-:Y:S02]  /*aec0*/  @P0 LEA.HI.X R9, R220, R3, R238, 0x1, P1 ;  /* 0x00000003dc090211 */ /* 0x000fe400008f0cee */
[----:B------:R-:W-:-:S13]  /*aed0*/  @P0 ISETP.GE.AND P1, PT, R140, c[0x0][0x1d4], PT ;  /* 0x000075008c000a0c */ /* 0x000fda0003f26270 */
        /* <DEDUP_REMOVED lines=14> */
.L_x_3005:
[----:B------:R-:W-:Y:S01]  /*afc0*/  ULDC.U8 UR4, c[0x0][0x298] ;  /* 0x0000a60000047ab9 */ /* 0x000fe20000000000 */
[----:B-1----:R-:W-:Y:S01]  /*afd0*/  SHF.R.S32.HI R2, RZ, 0x1f, R130 ;  /* 0x0000001fff027819 */ /* 0x002fe20000011482 */
[----:B------:R-:W-:Y:S01]  /*afe0*/  IMAD.WIDE.U32 R8, R130, c[0x0][0x280], RZ ;  /* 0x0000a00082087a25 */ /* 0x000fe200078e00ff */
        /* <DEDUP_REMOVED lines=15> */
[----:B------:R1:W5:Y:S11]  /*b0e0*/  LDL R103, [R1+0xd4] ;  /* 0x0000d40001677983 */ /* 0x0003760000100800 */
        /* <DEDUP_REMOVED lines=39> */
[----:B------:R-:W-:-:S03]  /*b360*/  @!P3 SHF.L.U64.HI R6, R144, 0x1, R145 ;  /* 0x000000019006b819 */ /* 0x000fc60000010291 */
[----:B-----5:R-:W-:Y:S02]  /*b370*/  @!P1 SHF.L.U64.HI R9, R146, 0x1, R107 ;  /* 0x0000000192099819 */ /* 0x020fe4000001026b */
[----:B---3--:R-:W-:-:S05]  /*b380*/  @!P3 IADD3 R20, P0, R4, R8, RZ ;  /* 0x000000080414b210 */ /* 0x008fca0007f1e0ff */
[----:B--2---:R-:W-:Y:S01]  /*b390*/  @!P3 IMAD.X R21, R5, 0x1, R6, P0 ;  /* 0x000000010515b824 */ /* 0x004fe200000e0606 */
[----:B----4-:R-:W-:Y:S02]  /*b3a0*/  @!P3 IADD3 R18, P0, R2, R8, RZ ;  /* 0x000000080212b210 */ /* 0x010fe40007f1e0ff */
[C---:B------:R-:W-:Y:S01]  /*b3b0*/  @!P2 SHF.L.U64.HI R8, R148.reuse, 0x1, R108 ;  /* 0x000000019408a819 */ /* 0x040fe2000001026c */
[----:B------:R-:W-:Y:S01]  /*b3c0*/  CS2R R28, SRZ ;  /* 0x00000000001c7805 */ /* 0x000fe2000001ff00 */
[----:B------:R2:W5:Y:S01]  /*b3d0*/  @!P3 LD.E.64 R22, [R20.64] ;  /* 0x000000061416b980 */ /* 0x000562000c101b00 */
        /* <DEDUP_REMOVED lines=30> */
.L_x_3009:
[----:B------:R-:W-:Y:S05]  /*b5c0*/  BSYNC B0 ;  /* 0x0000000000007941 */ /* 0x000fea0003800000 */
.L_x_3008:
[----:B-1--45:R-:W-:Y:S01]  /*b5d0*/  IMAD.MOV.U32 R2, RZ, RZ, R33 ;  /* 0x000000ffff027224 */ /* 0x032fe200078e0021 */
[----:B------:R-:W-:Y:S01]  /*b5e0*/  LOP3.LUT P0, RZ, R235, 0x8, RZ, 0xc0, !PT ;  /* 0x00000008ebff7812 */ /* 0x000fe2000780c0ff */
[----:B------:R-:W-:Y:S01]  /*b5f0*/  IMAD.MOV.U32 R3, RZ, RZ, R32 ;  /* 0x000000ffff037224 */ /* 0x000fe200078e0020 */
[----:B------:R-:W-:Y:S01]  /*b600*/  MOV R6, R29 ;  /* 0x0000001d00067202 */ /* 0x000fe20000000f00 */
[----:B--2---:R-:W-:Y:S01]  /*b610*/  IMAD.MOV.U32 R5, RZ, RZ, R16 ;  /* 0x000000ffff057224 */ /* 0x004fe200078e0010 */
[----:B------:R-:W-:Y:S01]  /*b620*/  PRMT R90, R90, 0x5410, R2 ;  /* 0x000054105a5a7816 */ /* 0x000fe20000000002 */
[----:B---3--:R-:W-:Y:S01]  /*b630*/  IMAD.MOV.U32 R4, RZ, RZ, R17 ;  /* 0x000000ffff047224 */ /* 0x008fe200078e0011 */
        /* <DEDUP_REMOVED lines=57> */
[----:B-1----:R-:W-:Y:S02]  /*b9d0*/  @!P1 IADD3 R10, P0, R4, R6, RZ ;  /* 0x00000006040a9210 */ /* 0x002fe40007f1e0ff */
[----:B--2---:R-:W-:-:S05]  /*b9e0*/  @!P1 SHF.L.U64.HI R9, R146, 0x1, R107 ;  /* 0x0000000192099819 */ /* 0x004fca000001026b */
[----:B------:R-:W-:Y:S01]  /*b9f0*/  @!P1 IMAD.X R11, R5, 0x1, R9, P0 ;  /* 0x00000001050b9824 */ /* 0x000fe200000e0609 */
[----:B------:R-:W-:-:S05]  /*ba00*/  @!P1 IADD3 R8, P0, R2, R6, RZ ;  /* 0x0000000602089210 */ /* 0x000fca0007f1e0ff */
[----:B------:R-:W-:Y:S01]  /*ba10*/  @!P1 IMAD.X R9, R3, 0x1, R9, P0 ;  /* 0x0000000103099824 */ /* 0x000fe200000e0609 */
[----:B------:R-:W-:Y:S01]  /*ba20*/  ISETP.GE.AND P0, PT, R147, c[0x0][0x27c], PT ;  /* 0x00009f0093007a0c */ /* 0x000fe20003f06270 */
[----:B------:R-:W-:Y:S01]  /*ba30*/  CS2R R44, SRZ ;  /* 0x00000000002c7805 */ /* 0x000fe2000001ff00 */
[----:B------:R-:W-:-:S05]  /*ba40*/  CS2R R46, SRZ ;  /* 0x00000000002e7805 */ /* 0x000fca000001ff00 */
[----:B------:R1:W5:Y:S04]  /*ba50*/  @!P1 LD.E.64 R44, [R10.64] ;  /* 0x000000060a2c9980 */ /* 0x000368000c101b00 */
[----:B------:R2:W5:Y:S02]  /*ba60*/  @!P1 LD.E.64 R46, [R8.64] ;  /* 0x00000006082e9980 */ /* 0x000564000c101b00 */
[----:B------:R-:W-:-:S05]  /*ba70*/  @!P0 IMAD.SHL.U32 R6, R147, 0x2, RZ ;  /* 0x0000000293068824 */ /* 0x000fca00078e00ff */
[----:B------:R-:W-:Y:S01]  /*ba80*/  @!P0 IADD3 R4, P1, R4, R6, RZ ;  /* 0x0000000604048210 */ /* 0x000fe20007f3e0ff */
[----:B------:R-:W-:Y:S01]  /*ba90*/  CS2R R54, SRZ ;  /* 0x0000000000367805 */ /* 0x000fe2000001ff00 */
[----:B------:R-:W-:Y:S01]  /*baa0*/  CS2R R48, SRZ ;  /* 0x0000000000307805 */ /* 0x000fe2000001ff00 */
[----:B--2---:R-:W-:-:S05]  /*bab0*/  @!P0 SHF.L.U64.HI R8, R147, 0x1, R103 ;  /* 0x0000000193088819 */ /* 0x004fca0000010267 */
[----:B------:R-:W-:Y:S01]  /*bac0*/  @!P0 IMAD.X R5, R5, 0x1, R8, P1 ;  /* 0x0000000105058824 */ /* 0x000fe200008e0608 */
[----:B------:R-:W-:-:S04]  /*bad0*/  @!P0 IADD3 R2, P1, R2, R6, RZ ;  /* 0x0000000602028210 */ /* 0x000fc80007f3e0ff */
[----:B------:R1:W5:Y:S01]  /*bae0*/  @!P0 LD.E.64 R54, [R4.64] ;  /* 0x0000000604368980 */ /* 0x000362000c101b00 */
[----:B------:R-:W-:-:S05]  /*baf0*/  @!P0 IMAD.X R3, R3, 0x1, R8, P1 ;  /* 0x0000000103038824 */ /* 0x000fca00008e0608 */
[----:B------:R1:W5:Y:S03]  /*bb00*/  @!P0 LD.E.64 R48, [R2.64] ;  /* 0x0000000602308980 */ /* 0x000366000c101b00 */
.L_x_3011:
[----:B------:R-:W-:Y:S05]  /*bb10*/  BSYNC B0 ;  /* 0x0000000000007941 */ /* 0x000fea0003800000 */
.L_x_3010:
[----:B-12--5:R-:W-:Y:S01]  /*bb20*/  IMAD.MOV.U32 R5, RZ, RZ, R54 ;  /* 0x000000ffff057224 */ /* 0x026fe200078e0036 */
[----:B------:R-:W-:Y:S01]  /*bb30*/  LOP3.LUT P0, RZ, R235, 0x10, RZ, 0xc0, !PT ;  /* 0x00000010ebff7812 */ /* 0x000fe2000780c0ff */
[----:B----4-:R-:W-:Y:S01]  /*bb40*/  IMAD.MOV.U32 R3, RZ, RZ, R44 ;  /* 0x000000ffff037224 */ /* 0x010fe200078e002c */
[----:B------:R-:W-:Y:S01]  /*bb50*/  MOV R9, R41 ;  /* 0x0000002900097202 */ /* 0x000fe20000000f00 */
[----:B------:R-:W-:Y:S01]  /*bb60*/  IMAD.MOV.U32 R2, RZ, RZ, R45 ;  /* 0x000000ffff027224 */ /* 0x000fe200078e002d */
[----:B------:R-:W-:Y:S01]  /*bb70*/  PRMT R97, R97, 0x5410, R5 ;  /* 0x0000541061617816 */ /* 0x000fe20000000005 */
[----:B---3--:R-:W-:Y:S01]  /*bb80*/  IMAD.MOV.U32 R4, RZ, RZ, R55 ;  /* 0x000000ffff047224 */ /* 0x008fe200078e0037 */
        /* <DEDUP_REMOVED lines=19> */
[----:B------:R1:W2:Y:S01]  /*bcc0*/  SHFL.IDX PT, R5, R30, 0x2, 0x181f ;  /* 0x00581f001e057f89 */ /* 0x0002a200000e0000 */
[----:B------:R-:W-:Y:S01]  /*bcd0*/  PRMT R93, R3, 0x5410, R2 ;  /* 0x00005410035d7816 */ /* 0x000fe20000000002 */
[----:B------:R-:W-:Y:S01]  /*bce0*/  CS2R R80, SRZ ;  /* 0x0000000000507805 */ /* 0x000fe2000001ff00 */
[----:B------:R-:W-:Y:S01]  /*bcf0*/  PRMT R91, R10, 0x5410, R9 ;  /* 0x000054100a5b7816 */ /* 0x000fe20000000009 */
        /* <DEDUP_REMOVED lines=21> */
[----:B---3--:R-:W-:-:S05]  /*be50*/  @!P0 IADD3 R8, P1, R4, R6, RZ ;  /* 0x0000000604088210 */ /* 0x008fca0007f3e0ff */
[----:B--2---:R-:W-:Y:S01]  /*be60*/  @!P0 IMAD.X R9, R5, 0x1, R10, P1 ;  /* 0x0000000105098824 */ /* 0x004fe200008e060a */
[----:B-1----:R-:W-:-:S04]  /*be70*/  @!P0 IADD3 R14, P1, R2, R6, RZ ;  /* 0x00000006020e8210 */ /* 0x002fc80007f3e0ff */
[----:B------:R1:W5:Y:S01]  /*be80*/  @!P0 LD.E.64 R50, [R8.64] ;  /* 0x0000000608328980 */ /* 0x000362000c101b00 */
[----:B----4-:R-:W-:Y:S01]  /*be90*/  @!P0 IMAD.X R15, R3, 0x1, R10, P1 ;  /* 0x00000001030f8824 */ /* 0x010fe200008e060a */
        /* <DEDUP_REMOVED lines=21> */
[----:B-1----:R-:W-:-:S06]  /*bff0*/  @!P1 IADD3 R8, P2, R2, R6, RZ ;  /* 0x0000000602089210 */ /* 0x002fcc0007f5e0ff */
[----:B------:R-:W-:Y:S02]  /*c000*/  @!P0 IMAD.SHL.U32 R6, R147, 0x2, RZ ;  /* 0x0000000293068824 */ /* 0x000fe400078e00ff */
[----:B------:R-:W-:-:S03]  /*c010*/  @!P1 IMAD.X R9, R3, 0x1, R10, P2 ;  /* 0x0000000103099824 */ /* 0x000fc600010e060a */
[-C--:B------:R-:W-:Y:S02]  /*c020*/  @!P0 IADD3 R4, P2, R4, R6.reuse, RZ ;  /* 0x0000000604048210 */ /* 0x080fe40007f5e0ff */
[----:B------:R2:W5:Y:S01]  /*c030*/  @!P1 LD.E.64 R60, [R8.64] ;  /* 0x00000006083c9980 */ /* 0x000562000c101b00 */
[----:B------:R-:W-:Y:S02]  /*c040*/  @!P0 IADD3 R2, P1, R2, R6, RZ ;  /* 0x0000000602028210 */ /* 0x000fe40007f3e0ff */
[----:B------:R-:W-:-:S05]  /*c050*/  @!P0 SHF.L.U64.HI R6, R147, 0x1, R103 ;  /* 0x0000000193068819 */ /* 0x000fca0000010267 */
[--C-:B------:R-:W-:Y:S02]  /*c060*/  @!P0 IMAD.X R5, R5, 0x1, R6.reuse, P2 ;  /* 0x0000000105058824 */ /* 0x100fe400010e0606 */
[----:B------:R-:W-:-:S03]  /*c070*/  @!P0 IMAD.X R3, R3, 0x1, R6, P1 ;  /* 0x0000000103038824 */ /* 0x000fc600008e0606 */
[----:B------:R2:W5:Y:S04]  /*c080*/  @!P0 LD.E.64 R66, [R4.64] ;  /* 0x0000000604428980 */ /* 0x000568000c101b00 */
[----:B------:R2:W5:Y:S02]  /*c090*/  @!P0 LD.E.64 R64, [R2.64] ;  /* 0x0000000602408980 */ /* 0x000564000c101b00 */
.L_x_3013:
[----:B------:R-:W-:Y:S05]  /*c0a0*/  BSYNC B0 ;  /* 0x0000000000007941 */ /* 0x000fea0003800000 */
.L_x_3012:
[----:B--2-45:R-:W-:Y:S01]  /*c0b0*/  IMAD.MOV.U32 R3, RZ, RZ, R66 ;  /* 0x000000ffff037224 */ /* 0x034fe200078e0042 */
[----:B------:R-:W-:Y:S01]  /*c0c0*/  LOP3.LUT P0, RZ, R235, 0x1, RZ, 0xc0, !PT ;  /* 0x00000001ebff7812 */ /* 0x000fe2000780c0ff */
[----:B-1----:R-:W-:Y:S01]  /*c0d0*/  IMAD.MOV.U32 R2, RZ, RZ, R67 ;  /* 0x000000ffff027224 */ /* 0x002fe200078e0043 */
[----:B------:R-:W1:Y:S01]  /*c0e0*/  SHFL.IDX PT, R5, R30, 0x3, 0x181f ;  /* 0x00781f001e057f89 */ /* 0x000e6200000e0000 */
[----:B------:R-:W-:Y:S01]  /*c0f0*/  IMAD.MOV.U32 R8, RZ, RZ, R56 ;  /* 0x000000ffff087224 */ /* 0x000fe200078e0038 */
[----:B------:R-:W-:Y:S01]  /*c100*/  BSSY B0, `(.L_x_3014) ;  /* 0x000004f000007945 */ /* 0x000fe20003800000 */
[----:B------:R-:W-:Y:S01]  /*c110*/  IMAD.MOV.U32 R6, RZ, RZ, R57 ;  /* 0x000000ffff067224 */ /* 0x000fe200078e0039 */
[----:B------:R-:W-:Y:S01]  /*c120*/  PRMT R106, R3, 0x5410, R2 ;  /* 0x00005410036a7816 */ /* 0x000fe20000000002 */
[----:B------:R-:W-:Y:S01]  /*c130*/  IMAD.MOV.U32 R3, RZ, RZ, R62 ;  /* 0x000000ffff037224 */ /* 0x000fe200078e003e */
[----:B---3--:R2:W3:Y:S01]  /*c140*/  SHFL.IDX PT, R4, R31, 0x3, 0x181f ;  /* 0x00781f001f047f89 */ /* 0x0084e200000e0000 */
[----:B------:R-:W-:Y:S01]  /*c150*/  IMAD.MOV.U32 R2, RZ, RZ, R63 ;  /* 0x000000ffff027224 */ /* 0x000fe200078e003f */
[----:B------:R-:W-:Y:S01]  /*c160*/  PRMT R99, R8, 0x5410, R6 ;  /* 0x0000541008637816 */ /* 0x000fe20000000006 */
[----:B------:R-:W-:Y:S01]  /*c170*/  IMAD.MOV.U32 R6, RZ, RZ, R53 ;  /* 0x000000ffff067224 */ /* 0x000fe200078e0035 */
[----:B------:R-:W-:Y:S01]  /*c180*/  MOV R8, R52 ;  /* 0x0000003400087202 */ /* 0x000fe20000000f00 */
[----:B------:R-:W-:Y:S01]  /*c190*/  CS2R R76, SRZ ;  /* 0x00000000004c7805 */ /* 0x000fe2000001ff00 */
[----:B------:R-:W-:Y:S01]  /*c1a0*/  PRMT R102, R3, 0x5410, R2 ;  /* 0x0000541003667816 */ /* 0x000fe20000000002 */
[----:B------:R-:W-:Y:S01]  /*c1b0*/  IMAD.MOV.U32 R2, RZ, RZ, R59 ;  /* 0x000000ffff027224 */ /* 0x000fe200078e003b */
[----:B------:R-:W-:Y:S01]  /*c1c0*/  MOV R3, R58 ;  /* 0x0000003a00037202 */ /* 0x000fe20000000f00 */
[----:B------:R-:W-:Y:S01]  /*c1d0*/  CS2R R72, SRZ ;  /* 0x0000000000487805 */ /* 0x000fe2000001ff00 */
[----:B------:R-:W-:Y:S01]  /*c1e0*/  PRMT R95, R8, 0x5410, R6 ;  /* 0x00005410085f7816 */ /* 0x000fe20000000006 */
[----:B------:R-:W-:Y:S01]  /*c1f0*/  CS2R R78, SRZ ;  /* 0x00000000004e7805 */ /* 0x000fe2000001ff00 */
[----:B------:R-:W-:Y:S01]  /*c200*/  PRMT R100, R3, 0x5410, R2 ;  /* 0x0000541003647816 */ /* 0x000fe20000000002 */
[----:B------:R-:W-:Y:S01]  /*c210*/  IMAD.MOV.U32 R2, RZ, RZ, R51 ;  /* 0x000000ffff027224 */ /* 0x000fe200078e0033 */
[----:B------:R-:W-:Y:S01]  /*c220*/  CS2R R74, SRZ ;  /* 0x00000000004a7805 */ /* 0x000fe2000001ff00 */
[----:B------:R-:W-:Y:S01]  /*c230*/  IMAD.MOV.U32 R3, RZ, RZ, R50 ;  /* 0x000000ffff037224 */ /* 0x000fe200078e0032 */
[----:B------:R-:W-:-:S02]  /*c240*/  CS2R R70, SRZ ;  /* 0x0000000000467805 */ /* 0x000fc4000001ff00 */
[----:B------:R-:W-:Y:S01]  /*c250*/  PRMT R98, R2, 0x7610, R98 ;  /* 0x0000761002627816 */ /* 0x000fe20000000062 */
[----:B------:R-:W-:Y:S01]  /*c260*/  IMAD.MOV.U32 R2, RZ, RZ, R65 ;  /* 0x000000ffff027224 */ /* 0x000fe200078e0041 */
[----:B------:R-:W-:Y:S02]  /*c270*/  PRMT R96, R96, 0x5410, R3 ;  /* 0x0000541060607816 */ /* 0x000fe40000000003 */
[----:B------:R-:W-:Y:S01]  /*c280*/  MOV R3, R64 ;  /* 0x0000004000037202 */ /* 0x000fe20000000f00 */
[----:B--2---:R-:W-:Y:S01]  /*c290*/  CS2R R30, SRZ ;  /* 0x00000000001e7805 */ /* 0x004fe2000001ff00 */
[----:B------:R-:W-:Y:S02]  /*c2a0*/  PRMT R105, R2, 0x7610, R105 ;  /* 0x0000761002697816 */ /* 0x000fe40000000069 */
[----:B------:R-:W-:Y:S01]  /*c2b0*/  PRMT R104, R3, 0x7610, R104 ;  /* 0x0000761003687816 */ /* 0x000fe20000000068 */
[----:B------:R-:W-:Y:S01]  /*c2c0*/  IMAD.MOV.U32 R3, RZ, RZ, R60 ;  /* 0x000000ffff037224 */ /* 0x000fe200078e003c */
[----:B------:R-:W-:-:S04]  /*c2d0*/  MOV R2, R61 ;  /* 0x0000003d00027202 */ /* 0x000fc80000000f00 */
[----:B------:R-:W-:Y:S02]  /*c2e0*/  PRMT R101, R3, 0x5410, R2 ;  /* 0x0000541003657816 */ /* 0x000fe40000000002 */
[----:B------:R-:W2:Y:S04]  /*c2f0*/  SHFL.IDX PT, R3, R26, 0x3, 0x181f ;  /* 0x00781f001a037f89 */ /* 0x000ea800000e0000 */
[----:B------:R4:W1:Y:S02]  /*c300*/  SHFL.IDX PT, R2, R27, 0x3, 0x181f ;  /* 0x00781f001b027f89 */ /* 0x00086400000e0000 */
        /* <DEDUP_REMOVED lines=46> */
.L_x_3015:
[----:B-123--:R-:W-:Y:S05]  /*c5f0*/  BSYNC B0 ;  /* 0x0000000000007941 */ /* 0x00efea0003800000 */
.L_x_3014:
[----:B------:R-:W2:Y:S01]  /*c600*/  LDL R4, [R1] ;  /* 0x0000000001047983 */ /* 0x000ea20000100800 */
        /* <DEDUP_REMOVED lines=17> */
[----:B------:R-:W-:Y:S02]  /*c720*/  PRMT R111, R3, 0x5410, R2 ;  /* 0x00005410036f7816 */ /* 0x000fe40000000002 */
[----:B------:R-:W-:-:S04]  /*c730*/  MOV R2, R74 ;  /* 0x0000004a00027202 */ /* 0x000fc80000000f00 */
[----:B------:R-:W-:Y:S01]  /*c740*/  PRMT R109, R2, 0x7610, R109 ;  /* 0x00007610026d7816 */ /* 0x000fe2000000006d */
[----:B------:R-:W-:-:S05]  /*c750*/  IMAD.MOV.U32 R2, RZ, RZ, R75 ;  /* 0x000000ffff027224 */ /* 0x000fca00078e004b */
        /* <DEDUP_REMOVED lines=8> */
[----:B------:R-:W-:Y:S01]  /*c7e0*/  PRMT R103, R103, 0x5410, R2 ;  /* 0x0000541067677816 */ /* 0x000fe20000000002 */
[----:B------:R-:W-:Y:S01]  /*c7f0*/  BAR.SYNC.DEFER_BLOCKING 0x0 ;  /* 0x0000000000007b1d */ /* 0x000fe20000010000 */
[----:B--2---:R-:W-:-:S05]  /*c800*/  IMAD.IADD R3, R68, 0x1, -R4 ;  /* 0x0000000144037824 */ /* 0x004fca00078e0a04 */
[----:B------:R-:W-:-:S04]  /*c810*/  IMNMX R68, R3, 0x80, PT ;  /* 0x0000008003447817 */ /* 0x000fc80003800200 */
[----:B------:R-:W-:-:S13]  /*c820*/  ISETP.GE.AND P0, PT, R143, R68, PT ;  /* 0x000000448f00720c */ /* 0x000fda0003f06270 */
        /* <DEDUP_REMOVED lines=10> */
[----:B------:R-:W-:Y:S02]  /*c8d0*/  HADD2.F32 R5, -RZ, R4.H0_H0 ;  /* 0x20000004ff057230 */ /* 0x000fe40000004100 */
[----:B-1----:R-:W-:-:S02]  /*c8e0*/  HADD2.F32 R2, -RZ, R11.H1_H1 ;  /* 0x3000000bff027230 */ /* 0x002fc40000004100 */
[----:B------:R-:W-:-:S03]  /*c8f0*/  HADD2.F32 R3, -RZ, R11.H0_H0 ;  /* 0x2000000bff037230 */ /* 0x000fc60000004100 */
[----:B------:R-:W-:-:S04]  /*c900*/  FMUL.FTZ R4, R2, R6 ;  /* 0x0000000602047220 */ /* 0x000fc80000410000 */
[C---:B------:R-:W-:Y:S02]  /*c910*/  FFMA.FTZ R4, R3.reuse, R5, -R4 ;  /* 0x0000000503047223 */ /* 0x040fe40000010804 */
[----:B------:R-:W-:-:S04]  /*c920*/  FMUL.FTZ R3, R3, R6 ;  /* 0x0000000603037220 */ /* 0x000fc80000410000 */
[----:B------:R-:W-:Y:S01]  /*c930*/  FFMA.FTZ R2, R2, R5, R3 ;  /* 0x0000000502027223 */ /* 0x000fe20000010003 */
[----:B------:R-:W-:Y:S02]  /*c940*/  HADD2.F32 R5, -RZ, R8.H0_H0 ;  /* 0x20000008ff057230 */ /* 0x000fe40000004100 */
[----:B------:R-:W-:Y:S02]  /*c950*/  HADD2.F32 R3, -RZ, R82.H0_H0 ;  /* 0x20000052ff037230 */ /* 0x000fe40000004100 */
[----:B------:R-:W-:Y:S01]  /*c960*/  F2FP.PACK_AB R11, R2, R4 ;  /* 0x00000004020b723e */ /* 0x000fe200000000ff */
[----:B------:R-:W-:Y:S02]  /*c970*/  HADD2.F32 R2, -RZ, R69.H0_H0 ;  /* 0x20000045ff027230 */ /* 0x000fe40000004100 */
[----:B------:R-:W-:-:S05]  /*c980*/  HADD2.F32 R4, -RZ, R8.H1_H1 ;  /* 0x30000008ff047230 */ /* 0x000fca0000004100 */
[CC--:B------:R-:W-:Y:S02]  /*c990*/  FMUL.FTZ R6, R4.reuse, R2.reuse ;  /* 0x0000000204067220 */ /* 0x0c0fe40000410000 */
[C---:B------:R-:W-:Y:S02]  /*c9a0*/  FMUL.FTZ R2, R5.reuse, R2 ;  /* 0x0000000205027220 */ /* 0x040fe40000410000 */
[-C--:B------:R-:W-:Y:S01]  /*c9b0*/  FFMA.FTZ R13, R5, R3.reuse, -R6 ;  /* 0x00000003050d7223 */ /* 0x080fe20000010806 */
[--C-:B------:R-:W-:Y:S01]  /*c9c0*/  HADD2.F32 R5, -RZ, R10.reuse.H0_H0 ;  /* 0x2000000aff057230 */ /* 0x100fe20000004100 */
[----:B------:R-:W-:Y:S01]  /*c9d0*/  FFMA.FTZ R8, R4, R3, R2 ;  /* 0x0000000304087223 */ /* 0x000fe20000010002 */
[----:B------:R-:W-:Y:S02]  /*c9e0*/  HADD2.F32 R2, -RZ, R69.H1_H1 ;  /* 0x30000045ff027230 */ /* 0x000fe40000004100 */
[----:B------:R-:W-:Y:S02]  /*c9f0*/  HADD2.F32 R4, -RZ, R10.H1_H1 ;  /* 0x3000000aff047230 */ /* 0x000fe40000004100 */
[----:B------:R-:W-:Y:S01]  /*ca00*/  HADD2.F32 R3, -RZ, R82.H1_H1 ;  /* 0x30000052ff037230 */ /* 0x000fe20000004100 */
[----:B------:R-:W-:Y:S01]  /*ca10*/  F2FP.PACK_AB R8, R8, R13 ;  /* 0x0000000d0808723e */ /* 0x000fe200000000ff */
[----:B------:R-:W-:Y:S01]  /*ca20*/  HADD2.F32 R10, -RZ, R14.H0_H0 ;  /* 0x2000000eff0a7230 */ /* 0x000fe20000004100 */
[----:B------:R-:W-:-:S02]  /*ca30*/  FMUL.FTZ R6, R4, R2 ;  /* 0x0000000204067220 */ /* 0x000fc40000410000 */
[C---:B------:R-:W-:Y:S02]  /*ca40*/  FMUL.FTZ R2, R5.reuse, R2 ;  /* 0x0000000205027220 */ /* 0x040fe40000410000 */
[-C--:B------:R-:W-:Y:S02]  /*ca50*/  FFMA.FTZ R6, R5, R3.reuse, -R6 ;  /* 0x0000000305067223 */ /* 0x080fe40000010806 */
[----:B------:R-:W-:Y:S01]  /*ca60*/  FFMA.FTZ R5, R4, R3, R2 ;  /* 0x0000000304057223 */ /* 0x000fe20000010002 */
[--C-:B------:R-:W-:Y:S02]  /*ca70*/  HADD2.F32 R2, -RZ, R9.reuse.H1_H1 ;  /* 0x30000009ff027230 */ /* 0x100fe40000004100 */
[----:B------:R-:W-:Y:S02]  /*ca80*/  HADD2.F32 R3, -RZ, R9.H0_H0 ;  /* 0x20000009ff037230 */ /* 0x000fe40000004100 */
[----:B------:R-:W-:Y:S01]  /*ca90*/  HADD2.F32 R9, -RZ, R15.H0_H0 ;  /* 0x2000000fff097230 */ /* 0x000fe20000004100 */
[----:B------:R-:W-:-:S04]  /*caa0*/  FMUL.FTZ R4, R2, R10 ;  /* 0x0000000a02047220 */ /* 0x000fc80000410000 */
[C---:B------:R-:W-:Y:S02]  /*cab0*/  FFMA.FTZ R4, R3.reuse, R9, -R4 ;  /* 0x0000000903047223 */ /* 0x040fe40000010804 */
[----:B------:R-:W-:Y:S01]  /*cac0*/  FMUL.FTZ R3, R3, R10 ;  /* 0x0000000a03037220 */ /* 0x000fe20000410000 */
[----:B------:R-:W-:-:S03]  /*cad0*/  F2FP.PACK_AB R10, R5, R6 ;  /* 0x00000006050a723e */ /* 0x000fc600000000ff */
[----:B------:R-:W-:-:S05]  /*cae0*/  FFMA.FTZ R3, R2, R9, R3 ;  /* 0x0000000902037223 */ /* 0x000fca0000010003 */
[----:B------:R-:W-:-:S05]  /*caf0*/  F2FP.PACK_AB R9, R3, R4 ;  /* 0x000000040309723e */ /* 0x000fca00000000ff */
[----:B------:R1:W-:Y:S02]  /*cb00*/  STS.128 [R216+0x10080], R8 ;  /* 0x01008008d8007388 */ /* 0x0003e40000000c00 */
.L_x_3019:
[----:B------:R-:W-:Y:S05]  /*cb10*/  BSYNC B0 ;  /* 0x0000000000007941 */ /* 0x000fea0003800000 */
.L_x_3018:
        /* <DEDUP_REMOVED lines=45> */
.L_x_3021:
[----:B------:R-:W-:Y:S05]  /*cdf0*/  BSYNC B0 ;  /* 0x0000000000007941 */ /* 0x000fea0003800000 */
.L_x_3020:
        /* <DEDUP_REMOVED lines=45> */
.L_x_3023:
[----:B------:R-:W-:Y:S05]  /*d0d0*/  BSYNC B0 ;  /* 0x0000000000007941 */ /* 0x000fea0003800000 */
.L_x_3022:
        /* <DEDUP_REMOVED lines=12> */
[C---:B------:R-:W-:Y:S01]  /*d1a0*/  FFMA.FTZ R16, R3.reuse, R5, -R4 ;  /* 0x0000000503107223 */ /* 0x040fe20000010804 */
[----:B------:R-:W-:Y:S01]  /*d1b0*/  HADD2.F32 R4, -RZ, R8.H1_H1 ;  /* 0x30000008ff047230 */ /* 0x000fe20000004100 */
[----:B------:R-:W-:-:S04]  /*d1c0*/  FMUL.FTZ R3, R3, R6 ;  /* 0x0000000603037220 */ /* 0x000fc80000410000 */
[----:B------:R-:W-:Y:S01]  /*d1d0*/  FFMA.FTZ R11, R2, R5, R3 ;  /* 0x00000005020b7223 */ /* 0x000fe20000010003 */
[----:B------:R-:W-:Y:S02]  /*d1e0*/  HADD2.F32 R2, -RZ, R87.H1_H1 ;  /* 0x30000057ff027230 */ /* 0x000fe40000004100 */
[----:B------:R-:W-:Y:S02]  /*d1f0*/  HADD2.F32 R5, -RZ, R8.H0_H0 ;  /* 0x20000008ff057230 */ /* 0x000fe40000004100 */
[--C-:B------:R-:W-:Y:S01]  /*d200*/  HADD2.F32 R3, -RZ, R89.reuse.H1_H1 ;  /* 0x30000059ff037230 */ /* 0x100fe20000004100 */
[C---:B------:R-:W-:Y:S01]  /*d210*/  FMUL.FTZ R6, R4.reuse, R2 ;  /* 0x0000000204067220 */ /* 0x040fe20000410000 */
[----:B------:R-:W-:Y:S01]  /*d220*/  F2FP.PACK_AB R11, R11, R16 ;  /* 0x000000100b0b723e */ /* 0x000fe200000000ff */
[C---:B------:R-:W-:Y:S02]  /*d230*/  FMUL.FTZ R2, R5.reuse, R2 ;  /* 0x0000000205027220 */ /* 0x040fe40000410000 */
[-C--:B------:R-:W-:Y:S01]  /*d240*/  FFMA.FTZ R13, R5, R3.reuse, -R6 ;  /* 0x00000003050d7223 */ /* 0x080fe20000010806 */
[----:B------:R-:W-:Y:S01]  /*d250*/  HADD2.F32 R5, -RZ, R10.H0_H0 ;  /* 0x2000000aff057230 */ /* 0x000fe20000004100 */
[----:B------:R-:W-:Y:S01]  /*d260*/  FFMA.FTZ R8, R4, R3, R2 ;  /* 0x0000000304087223 */ /* 0x000fe20000010002 */
[----:B------:R-:W-:-:S02]  /*d270*/  HADD2.F32 R2, -RZ, R89.H0_H0 ;  /* 0x20000059ff027230 */ /* 0x000fc40000004100 */
[----:B------:R-:W-:Y:S02]  /*d280*/  HADD2.F32 R4, -RZ, R10.H1_H1 ;  /* 0x3000000aff047230 */ /* 0x000fe40000004100 */
[----:B------:R-:W-:Y:S01]  /*d290*/  HADD2.F32 R3, -RZ, R90.H1_H1 ;  /* 0x3000005aff037230 */ /* 0x000fe20000004100 */
[----:B------:R-:W-:Y:S02]  /*d2a0*/  F2FP.PACK_AB R8, R8, R13 ;  /* 0x0000000d0808723e */ /* 0x000fe400000000ff */
[CC--:B------:R-:W-:Y:S02]  /*d2b0*/  FMUL.FTZ R6, R4.reuse, R2.reuse ;  /* 0x0000000204067220 */ /* 0x0c0fe40000410000 */
[C---:B------:R-:W-:Y:S02]  /*d2c0*/  FMUL.FTZ R2, R5.reuse, R2 ;  /* 0x0000000205027220 */ /* 0x040fe40000410000 */
[-C--:B------:R-:W-:Y:S02]  /*d2d0*/  FFMA.FTZ R10, R5, R3.reuse, -R6 ;  /* 0x00000003050a7223 */ /* 0x080fe40000010806 */
[----:B------:R-:W-:Y:S01]  /*d2e0*/  FFMA.FTZ R6, R4, R3, R2 ;  /* 0x0000000304067223 */ /* 0x000fe20000010002 */
[----:B------:R-:W-:-:S02]  /*d2f0*/  HADD2.F32 R4, -RZ, R14.H0_H0 ;  /* 0x2000000eff047230 */ /* 0x000fc40000004100 */
[--C-:B------:R-:W-:Y:S02]  /*d300*/  HADD2.F32 R2, -RZ, R9.reuse.H1_H1 ;  /* 0x30000009ff027230 */ /* 0x100fe40000004100 */
[----:B------:R-:W-:Y:S01]  /*d310*/  HADD2.F32 R3, -RZ, R9.H0_H0 ;  /* 0x20000009ff037230 */ /* 0x000fe20000004100 */
[----:B------:R-:W-:Y:S01]  /*d320*/  F2FP.PACK_AB R10, R6, R10 ;  /* 0x0000000a060a723e */ /* 0x000fe200000000ff */
[----:B------:R-:W-:Y:S01]  /*d330*/  HADD2.F32 R9, -RZ, R15.H0_H0 ;  /* 0x2000000fff097230 */ /* 0x000fe20000004100 */
[CC--:B------:R-:W-:Y:S02]  /*d340*/  FMUL.FTZ R5, R2.reuse, R4.reuse ;  /* 0x0000000402057220 */ /* 0x0c0fe40000410000 */
[C---:B------:R-:W-:Y:S02]  /*d350*/  FMUL.FTZ R4, R3.reuse, R4 ;  /* 0x0000000403047220 */ /* 0x040fe40000410000 */
[-C--:B------:R-:W-:Y:S02]  /*d360*/  FFMA.FTZ R3, R3, R9.reuse, -R5 ;  /* 0x0000000903037223 */ /* 0x080fe40000010805 */
[----:B------:R-:W-:-:S05]  /*d370*/  FFMA.FTZ R2, R2, R9, R4 ;  /* 0x0000000902027223 */ /* 0x000fca0000010004 */
[----:B------:R-:W-:-:S05]  /*d380*/  F2FP.PACK_AB R9, R2, R3 ;  /* 0x000000030209723e */ /* 0x000fca00000000ff */
[----:B------:R1:W-:Y:S02]  /*d390*/  STS.128 [R216+0x1c080], R8 ;  /* 0x01c08008d8007388 */ /* 0x0003e40000000c00 */
.L_x_3017:
[----:B------:R-:W-:Y:S05]  /*d3a0*/  BSYNC B1 ;  /* 0x0000000000017941 */ /* 0x000fea0003800000 */
.L_x_3016:
        /* <DEDUP_REMOVED lines=9> */
[----:B------:R-:W-:-:S03]  /*d440*/  SHF.R.U32.HI R3, RZ, 0x10, R39 ;  /* 0x00000010ff037819 */ /* 0x000fc60000011627 */
[----:B------:R-:W-:Y:S02]  /*d450*/  HADD2.F32 R2, -RZ, R2.H0_H0 ;  /* 0x20000002ff027230 */ /* 0x000fe40000004100 */
[----:B------:R-:W-:Y:S02]  /*d460*/  HADD2.F32 R3, -RZ, R3.H0_H0 ;  /* 0x20000003ff037230 */ /* 0x000fe40000004100 */
[--C-:B-1----:R-:W-:Y:S02]  /*d470*/  HADD2.F32 R4, -RZ, R11.reuse.H1_H1 ;  /* 0x3000000bff047230 */ /* 0x102fe40000004100 */
[----:B------:R-:W-:-:S03]  /*d480*/  HADD2.F32 R5, -RZ, R11.H0_H0 ;  /* 0x2000000bff057230 */ /* 0x000fc60000004100 */
[CC--:B------:R-:W-:Y:S02]  /*d490*/  FMUL.FTZ R6, R4.reuse, R2.reuse ;  /* 0x0000000204067220 */ /* 0x0c0fe40000410000 */
[C---:B------:R-:W-:Y:S02]  /*d4a0*/  FMUL.FTZ R2, R5.reuse, R2 ;  /* 0x0000000205027220 */ /* 0x040fe40000410000 */
[-C--:B------:R-:W-:Y:S01]  /*d4b0*/  FFMA.FTZ R15, R5, R3.reuse, -R6 ;  /* 0x00000003050f7223 */ /* 0x080fe20000010806 */
[--C-:B------:R-:W-:Y:S01]  /*d4c0*/  HADD2.F32 R5, -RZ, R8.reuse.H0_H0 ;  /* 0x20000008ff057230 */ /* 0x100fe20000004100 */
[----:B------:R-:W-:Y:S01]  /*d4d0*/  FFMA.FTZ R11, R4, R3, R2 ;  /* 0x00000003040b7223 */ /* 0x000fe20000010002 */
[----:B------:R-:W-:Y:S01]  /*d4e0*/  HADD2.F32 R4, -RZ, R8.H1_H1 ;  /* 0x30000008ff047230 */ /* 0x000fe20000004100 */
[----:B------:R-:W-:Y:S01]  /*d4f0*/  SHF.R.U64 R8, R36, 0x10, R37 ;  /* 0x0000001024087819 */ /* 0x000fe20000001225 */
[----:B------:R-:W-:Y:S02]  /*d500*/  HADD2.F32 R2, -RZ, R87.H0_H0 ;  /* 0x20000057ff027230 */ /* 0x000fe40000004100 */
[----:B------:R-:W-:Y:S01]  /*d510*/  HADD2.F32 R3, -RZ, R88.H1_H1 ;  /* 0x30000058ff037230 */ /* 0x000fe20000004100 */
[----:B------:R-:W-:Y:S01]  /*d520*/  F2FP.PACK_AB R11, R11, R15 ;  /* 0x0000000f0b0b723e */ /* 0x000fe200000000ff */
[----:B------:R-:W-:Y:S01]  /*d530*/  HADD2.F32 R8, -RZ, R8.H0_H0 ;  /* 0x20000008ff087230 */ /* 0x000fe20000004100 */
[----:B------:R-:W-:-:S02]  /*d540*/  FMUL.FTZ R6, R4, R2 ;  /* 0x0000000204067220 */ /* 0x000fc40000410000 */
        /* <DEDUP_REMOVED lines=17> */
[----:B------:R-:W-:Y:S01]  /*d660*/  FMUL.FTZ R4, R3, R8 ;  /* 0x0000000803047220 */ /* 0x000fe20000410000 */
[----:B------:R-:W-:Y:S01]  /*d670*/  F2FP.PACK_AB R8, R13, R14 ;  /* 0x0000000e0d08723e */ /* 0x000fe200000000ff */
[-C--:B------:R-:W-:Y:S02]  /*d680*/  FFMA.FTZ R3, R3, R9.reuse, -R5 ;  /* 0x0000000903037223 */ /* 0x080fe40000010805 */
[----:B------:R-:W-:-:S05]  /*d690*/  FFMA.FTZ R2, R2, R9, R4 ;  /* 0x0000000902027223 */ /* 0x000fca0000010004 */
[----:B------:R-:W-:-:S05]  /*d6a0*/  F2FP.PACK_AB R9, R2, R3 ;  /* 0x000000030209723e */ /* 0x000fca00000000ff */
[----:B------:R1:W-:Y:S02]  /*d6b0*/  STS.128 [R216+0x11080], R8 ;  /* 0x01108008d8007388 */ /* 0x0003e40000000c00 */
.L_x_3027:
[----:B------:R-:W-:Y:S05]  /*d6c0*/  BSYNC B0 ;  /* 0x0000000000007941 */ /* 0x000fea0003800000 */
.L_x_3026:
        /* <DEDUP_REMOVED lines=18> */
[----:B------:R-:W-:Y:S01]  /*d7f0*/  HADD2.F32 R3, -RZ, R92.H0_H0 ;  /* 0x2000005cff037230 */ /* 0x000fe20000004100 */
        /* <DEDUP_REMOVED lines=26> */
.L_x_3029:
[----:B------:R-:W-:Y:S05]  /*d9a0*/  BSYNC B0 ;  /* 0x0000000000007941 */ /* 0x000fea0003800000 */
.L_x_3028:
[----:B------:R-:W-:Y:S01]  /*d9b0*/  ISETP.GE.AND P0, PT, R146, c[0x0][0x27c], PT ;  /* 0x00009f0092007a0c */ /* 0x000fe20003f06270 */
[----:B------:R-:W-:-:S12]  /*d9c0*/  BSSY B0, `(.L_x_3030) ;  /* 0x000002c000007945 */ /* 0x000fd80003800000 */
[----:B------:R-:W-:Y:S05]  /*d9d0*/  @P0 BRA `(.L_x_3031) ;  /* 0x000002a000000947 */ /* 0x000fea0003800000 */
[----:B-1----:R-:W1:Y:S01]  /*d9e0*/  LDS.128 R8, [R216+0x19080] ;  /* 0x01908000d8087984 */ /* 0x002e620000000c00 */
[----:B------:R-:W-:Y:S02]  /*d9f0*/  SHF.R.U32.HI R2, RZ, 0x10, R47 ;  /* 0x00000010ff027819 */ /* 0x000fe4000001162f */
[--C-:B------:R-:W-:Y:S02]  /*da00*/  SHF.R.U32.HI R3, RZ, 0x10, R45.reuse ;  /* 0x00000010ff037819 */ /* 0x100fe4000001162d */
[----:B------:R-:W-:Y:S01]  /*da10*/  SHF.R.U64 R13, R44, 0x10, R45 ;  /* 0x000000102c0d7819 */ /* 0x000fe2000000122d */
[----:B------:R-:W-:Y:S02]  /*da20*/  HADD2.F32 R2, -RZ, R2.H0_H0 ;  /* 0x20000002ff027230 */ /* 0x000fe40000004100 */
[----:B------:R-:W-:Y:S02]  /*da30*/  HADD2.F32 R3, -RZ, R3.H0_H0 ;  /* 0x20000003ff037230 */ /* 0x000fe40000004100 */
[----:B-1----:R-:W-:-:S02]  /*da40*/  HADD2.F32 R4, -RZ, R11.H1_H1 ;  /* 0x3000000bff047230 */ /* 0x002fc40000004100 */
[----:B------:R-:W-:Y:S01]  /*da50*/  HADD2.F32 R5, -RZ, R11.H0_H0 ;  /* 0x2000000bff057230 */ /* 0x000fe20000004100 */
[----:B------:R-:W-:Y:S02]  /*da60*/  SHF.R.U64 R11, R46, 0x10, R47 ;  /* 0x000000102e0b7819 */ /* 0x000fe4000000122f */
[CC--:B------:R-:W-:Y:S02]  /*da70*/  FMUL.FTZ R6, R4.reuse, R2.reuse ;  /* 0x0000000204067220 */ /* 0x0c0fe40000410000 */
[C---:B------:R-:W-:Y:S01]  /*da80*/  FMUL.FTZ R2, R5.reuse, R2 ;  /* 0x0000000205027220 */ /* 0x040fe20000410000 */
[----:B------:R-:W-:Y:S01]  /*da90*/  HADD2.F32 R18, -RZ, R11.H0_H0 ;  /* 0x2000000bff127230 */ /* 0x000fe20000004100 */
[-C--:B------:R-:W-:Y:S01]  /*daa0*/  FFMA.FTZ R17, R5, R3.reuse, -R6 ;  /* 0x0000000305117223 */ /* 0x080fe20000010806 */
[----:B------:R-:W-:Y:S01]  /*dab0*/  HADD2.F32 R5, -RZ, R8.H0_H0 ;  /* 0x20000008ff057230 */ /* 0x000fe20000004100 */
[----:B------:R-:W-:Y:S01]  /*dac0*/  FFMA.FTZ R16, R4, R3, R2 ;  /* 0x0000000304107223 */ /* 0x000fe20000010002 */
[----:B------:R-:W-:-:S02]  /*dad0*/  HADD2.F32 R2, -RZ, R93.H0_H0 ;  /* 0x2000005dff027230 */ /* 0x000fc40000004100 */
[----:B------:R-:W-:Y:S02]  /*dae0*/  HADD2.F32 R4, -RZ, R8.H1_H1 ;  /* 0x30000008ff047230 */ /* 0x000fe40000004100 */
[----:B------:R-:W-:Y:S02]  /*daf0*/  HADD2.F32 R3, -RZ, R94.H0_H0 ;  /* 0x2000005eff037230 */ /* 0x000fe40000004100 */
[----:B------:R-:W-:Y:S01]  /*db00*/  HADD2.F32 R8, -RZ, R10.H1_H1 ;  /* 0x3000000aff087230 */ /* 0x000fe20000004100 */
[CC--:B------:R-:W-:Y:S01]  /*db10*/  FMUL.FTZ R6, R4.reuse, R2.reuse ;  /* 0x0000000204067220 */ /* 0x0c0fe20000410000 */
[----:B------:R-:W-:Y:S01]  /*db20*/  HADD2.F32 R11, -RZ, R13.H0_H0 ;  /* 0x2000000dff0b7230 */ /* 0x000fe20000004100 */
[C---:B------:R-:W-:Y:S02]  /*db30*/  FMUL.FTZ R2, R5.reuse, R2 ;  /* 0x0000000205027220 */ /* 0x040fe40000410000 */
[-C--:B------:R-:W-:Y:S01]  /*db40*/  FFMA.FTZ R15, R5, R3.reuse, -R6 ;  /* 0x00000003050f7223 */ /* 0x080fe20000010806 */
[----:B------:R-:W-:Y:S01]  /*db50*/  HADD2.F32 R6, -RZ, R93.H1_H1 ;  /* 0x3000005dff067230 */ /* 0x000fe20000004100 */
[----:B------:R-:W-:Y:S01]  /*db60*/  FFMA.FTZ R14, R4, R3, R2 ;  /* 0x00000003040e7223 */ /* 0x000fe20000010002 */
[----:B------:R-:W-:-:S02]  /*db70*/  HADD2.F32 R2, -RZ, R94.H1_H1 ;  /* 0x3000005eff027230 */ /* 0x000fc40000004100 */
[----:B------:R-:W-:Y:S01]  /*db80*/  HADD2.F32 R3, -RZ, R10.H0_H0 ;  /* 0x2000000aff037230 */ /* 0x000fe20000004100 */
[-C--:B------:R-:W-:Y:S01]  /*db90*/  FMUL.FTZ R10, R8, R6.reuse ;  /* 0x00000006080a7220 */ /* 0x080fe20000410000 */
[--C-:B------:R-:W-:Y:S02]  /*dba0*/  HADD2.F32 R4, -RZ, R9.reuse.H1_H1 ;  /* 0x30000009ff047230 */ /* 0x100fe40000004100 */
[----:B------:R-:W-:Y:S01]  /*dbb0*/  HADD2.F32 R5, -RZ, R9.H0_H0 ;  /* 0x20000009ff057230 */ /* 0x000fe20000004100 */
[C---:B------:R-:W-:Y:S02]  /*dbc0*/  FMUL.FTZ R6, R3.reuse, R6 ;  /* 0x0000000603067220 */ /* 0x040fe40000410000 */
[----:B------:R-:W-:Y:S02]  /*dbd0*/  FFMA.FTZ R10, R3, R2, -R10 ;  /* 0x00000002030a7223 */ /* 0x000fe4000001080a */
[-C--:B------:R-:W-:Y:S02]  /*dbe0*/  FMUL.FTZ R3, R4, R18.reuse ;  /* 0x0000001204037220 */ /* 0x080fe40000410000 */
[----:B------:R-:W-:-:S02]  /*dbf0*/  FMUL.FTZ R9, R5, R18 ;  /* 0x0000001205097220 */ /* 0x000fc40000410000 */
[----:B------:R-:W-:Y:S02]  /*dc00*/  FFMA.FTZ R5, R5, R11, -R3 ;  /* 0x0000000b05057223 */ /* 0x000fe40000010803 */
[----:B------:R-:W-:Y:S01]  /*dc10*/  FFMA.FTZ R2, R8, R2, R6 ;  /* 0x0000000208027223 */ /* 0x000fe20000010006 */
[----:B------:R-:W-:Y:S01]  /*dc20*/  F2FP.PACK_AB R8, R14, R15 ;  /* 0x0000000f0e08723e */ /* 0x000fe200000000ff */
[----:B------:R-:W-:Y:S01]  /*dc30*/  FFMA.FTZ R3, R4, R11, R9 ;  /* 0x0000000b04037223 */ /* 0x000fe20000010009 */
[----:B------:R-:W-:Y:S02]  /*dc40*/  F2FP.PACK_AB R11, R16, R17 ;  /* 0x00000011100b723e */ /* 0x000fe400000000ff */
[----:B------:R-:W-:Y:S02]  /*dc50*/  F2FP.PACK_AB R10, R2, R10 ;  /* 0x0000000a020a723e */ /* 0x000fe400000000ff */
[----:B------:R-:W-:-:S05]  /*dc60*/  F2FP.PACK_AB R9, R3, R5 ;  /* 0x000000050309723e */ /* 0x000fca00000000ff */
[----:B------:R1:W-:Y:S02]  /*dc70*/  STS.128 [R216+0x19080], R8 ;  /* 0x01908008d8007388 */ /* 0x0003e40000000c00 */
.L_x_3031:
[----:B------:R-:W-:Y:S05]  /*dc80*/  BSYNC B0 ;  /* 0x0000000000007941 */ /* 0x000fea0003800000 */
.L_x_3030:
[----:B------:R-:W-:-:S13]  /*dc90*/  ISETP.GE.AND P0, PT, R147, c[0x0][0x27c], PT ;  /* 0x00009f0093007a0c */ /* 0x000fda0003f06270 */
[----:B------:R-:W-:Y:S05]  /*dca0*/  @P0 BRA `(.L_x_3025) ;  /* 0x000002a000000947 */ /* 0x000fea0003800000 */
[----:B-1----:R-:W1:Y:S01]  /*dcb0*/  LDS.128 R8, [R216+0x1d080] ;  /* 0x01d08000d8087984 */ /* 0x002e620000000c00 */
[----:B------:R-:W-:Y:S02]  /*dcc0*/  SHF.R.U32.HI R2, RZ, 0x10, R49 ;  /* 0x00000010ff027819 */ /* 0x000fe40000011631 */
[----:B------:R-:W-:Y:S02]  /*dcd0*/  SHF.R.U32.HI R3, RZ, 0x10, R55 ;  /* 0x00000010ff037819 */ /* 0x000fe40000011637 */
[----:B------:R-:W-:Y:S02]  /*dce0*/  SHF.R.U64 R17, R48, 0x10, R49 ;  /* 0x0000001030117819 */ /* 0x000fe40000001231 */
[----:B------:R-:W-:Y:S01]  /*dcf0*/  SHF.R.U64 R18, R54, 0x10, R55 ;  /* 0x0000001036127819 */ /* 0x000fe20000001237 */
[----:B------:R-:W-:Y:S02]  /*dd00*/  HADD2.F32 R20, -RZ, R3.H0_H0 ;  /* 0x20000003ff147230 */ /* 0x000fe40000004100 */
[----:B------:R-:W-:-:S02]  /*dd10*/  HADD2.F32 R3, -RZ, R97.H1_H1 ;  /* 0x30000061ff037230 */ /* 0x000fc40000004100 */
[----:B------:R-:W-:Y:S02]  /*dd20*/  HADD2.F32 R18, -RZ, R18.H0_H0 ;  /* 0x20000012ff127230 */ /* 0x000fe40000004100 */
[--C-:B-1----:R-:W-:Y:S02]  /*dd30*/  HADD2.F32 R15, -RZ, R10.reuse.H0_H0 ;  /* 0x2000000aff0f7230 */ /* 0x102fe40000004100 */
[----:B------:R-:W-:Y:S02]  /*dd40*/  HADD2.F32 R6, -RZ, R10.H1_H1 ;  /* 0x3000000aff067230 */ /* 0x000fe40000004100 */
[--C-:B------:R-:W-:Y:S02]  /*dd50*/  HADD2.F32 R5, -RZ, R11.reuse.H1_H1 ;  /* 0x3000000bff057230 */ /* 0x100fe40000004100 */
[----:B------:R-:W-:Y:S02]  /*dd60*/  HADD2.F32 R10, -RZ, R2.H0_H0 ;  /* 0x20000002ff0a7230 */ /* 0x000fe40000004100 */
[----:B------:R-:W-:-:S02]  /*dd70*/  HADD2.F32 R14, -RZ, R11.H0_H0 ;  /* 0x2000000bff0e7230 */ /* 0x000fc40000004100 */
[--C-:B------:R-:W-:Y:S02]  /*dd80*/  HADD2.F32 R13, -RZ, R8.reuse.H0_H0 ;  /* 0x20000008ff0d7230 */ /* 0x100fe40000004100 */
[----:B------:R-:W-:Y:S02]  /*dd90*/  HADD2.F32 R11, -RZ, R8.H1_H1 ;  /* 0x30000008ff0b7230 */ /* 0x000fe40000004100 */
[--C-:B------:R-:W-:Y:S02]  /*dda0*/  HADD2.F32 R8, -RZ, R9.reuse.H0_H0 ;  /* 0x20000009ff087230 */ /* 0x100fe40000004100 */
[----:B------:R-:W-:Y:S01]  /*ddb0*/  HADD2.F32 R4, -RZ, R9.H1_H1 ;  /* 0x30000009ff047230 */ /* 0x000fe20000004100 */
[-C--:B------:R-:W-:Y:S01]  /*ddc0*/  FMUL.FTZ R9, R5, R10.reuse ;  /* 0x0000000a05097220 */ /* 0x080fe20000410000 */
[----:B------:R-:W-:Y:S01]  /*ddd0*/  HADD2.F32 R2, -RZ, R96.H0_H0 ;  /* 0x20000060ff027230 */ /* 0x000fe20000004100 */
[C---:B------:R-:W-:Y:S02]  /*dde0*/  FMUL.FTZ R10, R14.reuse, R10 ;  /* 0x0000000a0e0a7220 */ /* 0x040fe40000410000 */
[----:B------:R-:W-:-:S02]  /*ddf0*/  FFMA.FTZ R19, R14, R20, -R9 ;  /* 0x000000140e137223 */ /* 0x000fc40000010809 */
[-C--:B------:R-:W-:Y:S02]  /*de00*/  FMUL.FTZ R16, R11, R2.reuse ;  /* 0x000000020b107220 */ /* 0x080fe40000410000 */
[C---:B------:R-:W-:Y:S01]  /*de10*/  FMUL.FTZ R9, R13.reuse, R2 ;  /* 0x000000020d097220 */ /* 0x040fe20000410000 */
[----:B------:R-:W-:Y:S01]  /*de20*/  HADD2.F32 R2, -RZ, R97.H0_H0 ;  /* 0x20000061ff027230 */ /* 0x000fe20000004100 */
[-C--:B------:R-:W-:Y:S02]  /*de30*/  FFMA.FTZ R16, R13, R3.reuse, -R16 ;  /* 0x000000030d107223 */ /* 0x080fe40000010810 */
[----:B------:R-:W-:Y:S01]  /*de40*/  FFMA.FTZ R13, R11, R3, R9 ;  /* 0x000000030b0d7223 */ /* 0x000fe20000010009 */
[----:B------:R-:W-:Y:S01]  /*de50*/  HADD2.F32 R11, -RZ, R17.H0_H0 ;  /* 0x20000011ff0b7230 */ /* 0x000fe20000004100 */
[----:B------:R-:W-:Y:S01]  /*de60*/  FFMA.FTZ R14, R5, R20, R10 ;  /* 0x00000014050e7223 */ /* 0x000fe2000001000a */
[----:B------:R-:W-:Y:S01]  /*de70*/  HADD2.F32 R3, -RZ, R98.H1_H1 ;  /* 0x30000062ff037230 */ /* 0x000fe20000004100 */
[----:B------:R-:W-:-:S02]  /*de80*/  FMUL.FTZ R5, R6, R2 ;  /* 0x0000000206057220 */ /* 0x000fc40000410000 */
[C---:B------:R-:W-:Y:S02]  /*de90*/  FMUL.FTZ R2, R15.reuse, R2 ;  /* 0x000000020f027220 */ /* 0x040fe40000410000 */
[-C--:B------:R-:W-:Y:S02]  /*dea0*/  FMUL.FTZ R9, R4, R11.reuse ;  /* 0x0000000b04097220 */ /* 0x080fe40000410000 */
[----:B------:R-:W-:Y:S02]  /*deb0*/  FMUL.FTZ R11, R8, R11 ;  /* 0x0000000b080b7220 */ /* 0x000fe40000410000 */
[-C--:B------:R-:W-:Y:S02]  /*dec0*/  FFMA.FTZ R10, R15, R3.reuse, -R5 ;  /* 0x000000030f0a7223 */ /* 0x080fe40000010805 */
[----:B------:R-:W-:Y:S02]  /*ded0*/  FFMA.FTZ R3, R6, R3, R2 ;  /* 0x0000000306037223 */ /* 0x000fe40000010002 */
[----:B------:R-:W-:Y:S01]  /*dee0*/  FFMA.FTZ R5, R8, R18, -R9 ;  /* 0x0000001208057223 */ /* 0x000fe20000010809 */
[----:B------:R-:W-:Y:S01]  /*def0*/  F2FP.PACK_AB R8, R13, R16 ;  /* 0x000000100d08723e */ /* 0x000fe200000000ff */
[----:B------:R-:W-:Y:S01]  /*df00*/  FFMA.FTZ R2, R4, R18, R11 ;  /* 0x0000001204027223 */ /* 0x000fe2000001000b */
[----:B------:R-:W-:-:S02]  /*df10*/  F2FP.PACK_AB R11, R14, R19 ;  /* 0x000000130e0b723e */ /* 0x000fc400000000ff */
[----:B------:R-:W-:Y:S02]  /*df20*/  F2FP.PACK_AB R10, R3, R10 ;  /* 0x0000000a030a723e */ /* 0x000fe400000000ff */
[----:B------:R-:W-:-:S05]  /*df30*/  F2FP.PACK_AB R9, R2, R5 ;  /* 0x000000050209723e */ /* 0x000fca00000000ff */
[----:B------:R1:W-:Y:S02]  /*df40*/  STS.128 [R216+0x1d080], R8 ;  /* 0x01d08008d8007388 */ /* 0x0003e40000000c00 */
.L_x_3025:
[----:B------:R-:W-:Y:S05]  /*df50*/  BSYNC B1 ;  /* 0x0000000000017941 */ /* 0x000fea0003800000 */
.L_x_3024:
        /* <DEDUP_REMOVED lines=30> */
[----:B------:R-:W-:Y:S01]  /*e140*/  HADD2.F32 R2, -RZ, R95.H1_H1 ;  /* 0x3000005fff027230 */ /* 0x000fe20000004100 */
[-C--:B------:R-:W-:Y:S02]  /*e150*/  FFMA.FTZ R16, R13, R3.reuse, -R16 ;  /* 0x000000030d107223 */ /* 0x080fe40000010810 */
[----:B------:R-:W-:Y:S01]  /*e160*/  FFMA.FTZ R13, R11, R3, R9 ;  /* 0x000000030b0d7223 */ /* 0x000fe20000010009 */
[----:B------:R-:W-:Y:S01]  /*e170*/  HADD2.F32 R11, -RZ, R17.H0_H0 ;  /* 0x20000011ff0b7230 */ /* 0x000fe20000004100 */
[----:B------:R-:W-:Y:S01]  /*e180*/  FFMA.FTZ R14, R5, R20, R10 ;  /* 0x00000014050e7223 */ /* 0x000fe2000001000a */
[----:B------:R-:W-:Y:S01]  /*e190*/  HADD2.F32 R3, -RZ, R98.H0_H0 ;  /* 0x20000062ff037230 */ /* 0x000fe20000004100 */
        /* <DEDUP_REMOVED lines=13> */
.L_x_3035:
[----:B------:R-:W-:Y:S05]  /*e270*/  BSYNC B0 ;  /* 0x0000000000007941 */ /* 0x000fea0003800000 */
.L_x_3034:
        /* <DEDUP_REMOVED lines=9> */
[----:B------:R-:W-:-:S02]  /*e310*/  HADD2.F32 R3, -RZ, R100.H0_H0 ;  /* 0x20000064ff037230 */ /* 0x000fc40000004100 */
        /* <DEDUP_REMOVED lines=35> */
.L_x_3037:
[----:B------:R-:W-:Y:S05]  /*e550*/  BSYNC B0 ;  /* 0x0000000000007941 */ /* 0x000fea0003800000 */
.L_x_3036:
        /* <DEDUP_REMOVED lines=45> */
.L_x_3039:
[----:B------:R-:W-:Y:S05]  /*e830*/  BSYNC B0 ;  /* 0x0000000000007941 */ /* 0x000fea0003800000 */
.L_x_3038:
        /* <DEDUP_REMOVED lines=44> */
.L_x_3033:
[----:B------:R-:W-:Y:S05]  /*eb00*/  BSYNC B1 ;  /* 0x0000000000017941 */ /* 0x000fea0003800000 */
.L_x_3032:
        /* <DEDUP_REMOVED lines=48> */
.L_x_3042:
[----:B------:R-:W-:Y:S05]  /*ee10*/  BSYNC B0 ;  /* 0x0000000000007941 */ /* 0x000fea0003800000 */
.L_x_3041:
        /* <DEDUP_REMOVED lines=45> */
.L_x_3044:
[----:B------:R-:W-:Y:S05]  /*f0f0*/  BSYNC B0 ;  /* 0x0000000000007941 */ /* 0x000fea0003800000 */
.L_x_3043:
        /* <DEDUP_REMOVED lines=45> */
.L_x_3046:
[----:B------:R-:W-:Y:S05]  /*f3d0*/  BSYNC B0 ;  /* 0x0000000000007941 */ /* 0x000fea0003800000 */
.L_x_3045:
        /* <DEDUP_REMOVED lines=43> */
[----:B------:R1:W-:Y:S01]  /*f690*/  STS.128 [R216+0x1f080], R8 ;  /* 0x01f08008d8007388 */ /* 0x0003e20000000c00 */
[----:B------:R-:W-:Y:S05]  /*f6a0*/  BRA `(.L_x_3040) ;  /* 0x000047a000007947 */ /* 0x000fea0003800000 */
.L_x_3007:
        /* <DEDUP_REMOVED lines=24> */
[----:B------:R-:W-:-:S05]  /*f830*/  MOV R5, R6 ;  /* 0x0000000600057202 */ /* 0x000fca0000000f00 */
[----:B------:R-:W-:-:S04]  /*f840*/  IMAD.WIDE.U32 R4, R2, c[0x0][0x290], R4 ;  /* 0x0000a40002047a25 */ /* 0x000fc800078e0004 */
[----:B------:R-:W-:Y:S01]  /*f850*/  IMAD R2, R2, c[0x0][0x294], R3 ;  /* 0x0000a50002027a24 */ /* 0x000fe200078e0203 */
[C---:B------:R-:W-:Y:S01]  /*f860*/  LEA R16, P0, R4.reuse, c[0x0][0x288], 0x1 ;  /* 0x0000a20004107a11 */ /* 0x040fe200078008ff */
[----:B------:R1:W2:Y:S02]  /*f870*/  SHFL.IDX PT, R3, R18, RZ, 0x181f ;  /* 0x00181fff12037589 */ /* 0x0002a400000e0000 */
[----:B------:R-:W-:Y:S02]  /*f880*/  IMAD.IADD R2, R5, 0x1, R2 ;  /* 0x0000000105027824 */ /* 0x000fe400078e0202 */
[----:B------:R1:W3:Y:S03]  /*f890*/  SHFL.IDX PT, R6, R16, RZ, 0x181f ;  /* 0x00181fff10067589 */ /* 0x0002e600000e0000 */
[----:B------:R-:W-:Y:S01]  /*f8a0*/  LEA.HI.X R15, R4, c[0x0][0x28c], R2, 0x1, P0 ;  /* 0x0000a300040f7a11 */ /* 0x000fe200000f0c02 */
        /* <DEDUP_REMOVED lines=10> */
[----:B--2---:R-:W-:-:S05]  /*f950*/  @!P1 IADD3 R10, P0, R3, R2, RZ ;  /* 0x00000002030a9210 */ /* 0x004fca0007f1e0ff */
[--C-:B----4-:R-:W-:Y:S01]  /*f960*/  @!P1 IMAD.X R11, R5, 0x1, R4.reuse, P0 ;  /* 0x00000001050b9824 */ /* 0x110fe200000e0604 */
        /* <DEDUP_REMOVED lines=17> */
.L_x_3048:
[----:B------:R-:W-:Y:S05]  /*fa80*/  BSYNC B0 ;  /* 0x0000000000007941 */ /* 0x000fea0003800000 */
.L_x_3047:
[----:B-12--5:R-:W-:Y:S01]  /*fa90*/  IMAD.MOV.U32 R3, RZ, RZ, R30 ;  /* 0x000000ffff037224 */ /* 0x026fe200078e001e */
[----:B------:R-:W-:Y:S01]  /*faa0*/  LOP3.LUT P0, RZ, R235, 0x8, RZ, 0xc0, !PT ;  /* 0x00000008ebff7812 */ /* 0x000fe2000780c0ff */
[----:B------:R-:W-:Y:S01]  /*fab0*/  IMAD.MOV.U32 R2, RZ, RZ, R31 ;  /* 0x000000ffff027224 */ /* 0x000fe200078e001f */
[----:B------:R1:W2:Y:S01]  /*fac0*/  SHFL.IDX PT, R10, R17, 0x1, 0x181f ;  /* 0x00381f00110a7f89 */ /* 0x0002a200000e0000 */
[----:B----4-:R-:W-:Y:S01]  /*fad0*/  IMAD.MOV.U32 R5, RZ, RZ, R28 ;  /* 0x000000ffff057224 */ /* 0x010fe200078e001c */
        /* <DEDUP_REMOVED lines=26> */
[----:B------:R-:W-:Y:S01]  /*fc80*/  BSSY B0, `(.L_x_3049) ;  /* 0x0000028000007945 */ /* 0x000fe20003800000 */
[----:B------:R-:W-:Y:S01]  /*fc90*/  PRMT R50, R4, 0x7610, R50 ;  /* 0x0000761004327816 */ /* 0x000fe20000000032 */
[----:B------:R1:W3:Y:S01]  /*fca0*/  SHFL.IDX PT, R11, R15, 0x1, 0x181f ;  /* 0x00381f000f0b7f89 */ /* 0x0002e200000e0000 */
[----:B------:R-:W-:Y:S01]  /*fcb0*/  PRMT R14, R3, 0x5410, R5 ;  /* 0x00005410030e7816 */ /* 0x000fe20000000005 */
[----:B------:R-:W-:Y:S01]  /*fcc0*/  CS2R R56, SRZ ;  /* 0x0000000000387805 */ /* 0x000fe2000001ff00 */
[----:B------:R-:W-:Y:S01]  /*fcd0*/  PRMT R13, R2, 0x7610, R13 ;  /* 0x00007610020d7816 */ /* 0x000fe2000000000d */
[----:B------:R1:W1:Y:S01]  /*fce0*/  SHFL.IDX PT, R9, R16, 0x1, 0x181f ;  /* 0x00381f0010097f89 */ /* 0x00026200000e0000 */
[----:B------:R-:W-:Y:S01]  /*fcf0*/  CS2R R42, SRZ ;  /* 0x00000000002a7805 */ /* 0x000fe2000001ff00 */
[----:B------:R-:W-:Y:S01]  /*fd00*/  CS2R R40, SRZ ;  /* 0x0000000000287805 */ /* 0x000fe2000001ff00 */
[----:B------:R-:W-:Y:S01]  /*fd10*/  CS2R R54, SRZ ;  /* 0x0000000000367805 */ /* 0x000fe2000001ff00 */
[----:B------:R-:W-:Y:S01]  /*fd20*/  CS2R R52, SRZ ;  /* 0x0000000000347805 */ /* 0x000fe2000001ff00 */
[----:B------:R-:W-:Y:S01]  /*fd30*/  CS2R R46, SRZ ;  /* 0x00000000002e7805 */ /* 0x000fe2000001ff00 */
[----:B------:R-:W-:Y:S01]  /*fd40*/  CS2R R44, SRZ ;  /* 0x00000000002c7805 */ /* 0x000fe2000001ff00 */
[----:B------:R-:W-:Y:S05]  /*fd50*/  @P0 BRA `(.L_x_3050) ;  /* 0x000001a000000947 */ /* 0x000fea0003800000 */
[----:B--2---:R-:W-:Y:S01]  /*fd60*/  ISETP.GE.AND P1, PT, R140, c[0x0][0x27c], PT ;  /* 0x00009f008c007a0c */ /* 0x004fe20003f26270 */
[----:B------:R-:W-:Y:S01]  /*fd70*/  CS2R R42, SRZ ;  /* 0x00000000002a7805 */ /* 0x000fe2000001ff00 */
[----:B------:R-:W-:Y:S01]  /*fd80*/  CS2R R40, SRZ ;  /* 0x0000000000287805 */ /* 0x000fe2000001ff00 */
[----:B------:R-:W-:Y:S01]  /*fd90*/  CS2R R46, SRZ ;  /* 0x00000000002e7805 */ /* 0x000fe2000001ff00 */
[----:B------:R-:W-:-:S09]  /*fda0*/  CS2R R44, SRZ ;  /* 0x00000000002c7805 */ /* 0x000fd2000001ff00 */
[C---:B------:R-:W-:Y:S01]  /*fdb0*/  @!P1 IMAD.SHL.U32 R2, R140.reuse, 0x2, RZ ;  /* 0x000000028c029824 */ /* 0x040fe200078e00ff */
[----:B------:R-:W-:-:S04]  /*fdc0*/  @!P1 SHF.L.U64.HI R3, R140, 0x1, R141 ;  /* 0x000000018c039819 */ /* 0x000fc8000001028d */
[----:B----4-:R-:W-:-:S05]  /*fdd0*/  @!P1 IADD3 R4, P0, R8, R2, RZ ;  /* 0x0000000208049210 */ /* 0x010fca0007f1e0ff */
        /* <DEDUP_REMOVED lines=18> */
.L_x_3050:
[----:B--2---:R-:W-:Y:S05]  /*ff00*/  BSYNC B0 ;  /* 0x0000000000007941 */ /* 0x004fea0003800000 */
.L_x_3049:
[----:B-1---5:R-:W-:Y:S01]  /*ff10*/  IMAD.MOV.U32 R5, RZ, RZ, R58 ;  /* 0x000000ffff057224 */ /* 0x022fe200078e003a */
[----:B------:R-:W-:Y:S01]  /*ff20*/  LOP3.LUT P0, RZ, R235, 0x10, RZ, 0xc0, !PT ;  /* 0x00000010ebff7812 */ /* 0x000fe2000780c0ff */
[----:B------:R-:W-:Y:S01]  /*ff30*/  IMAD.MOV.U32 R4, RZ, RZ, R59 ;  /* 0x000000ffff047224 */ /* 0x000fe200078e003b */
[----:B------:R1:W2:Y:S01]  /*ff40*/  SHFL.IDX PT, R10, R17, 0x2, 0x181f ;  /* 0x00581f00110a7f89 */ /* 0x0002a200000e0000 */
        /* <DEDUP_REMOVED lines=25> */
[----:B---3--:R1:W3:Y:S01]  /*100e0*/  SHFL.IDX PT, R6, R18, 0x2, 0x181f ;  /* 0x00581f0012067f89 */ /* 0x0082e200000e0000 */
[----:B------:R-:W-:Y:S01]  /*100f0*/  IMAD.MOV.U32 R2, RZ, RZ, R45 ;  /* 0x000000ffff027224 */ /* 0x000fe200078e002d */
[----:B------:R-:W-:Y:S01]  /*10100*/  BSSY B0, `(.L_x_3051) ;  /* 0x000002b000007945 */ /* 0x000fe20003800000 */
[----:B------:R-:W-:Y:S01]  /*10110*/  PRMT R99, R5, 0x7610, R99 ;  /* 0x0000761005637816 */ /* 0x000fe20000000063 */
[----:B------:R1:W4:Y:S01]  /*10120*/  SHFL.IDX PT, R9, R15, 0x2, 0x181f ;  /* 0x00581f000f097f89 */ /* 0x00032200000e0000 */
[----:B------:R-:W-:Y:S01]  /*10130*/  PRMT R100, R4, 0x7610, R100 ;  /* 0x0000761004647816 */ /* 0x000fe20000000064 */
[----:B------:R-:W-:Y:S01]  /*10140*/  CS2R R94, SRZ ;  /* 0x00000000005e7805 */ /* 0x000fe2000001ff00 */
[----:B------:R-:W-:Y:S01]  /*10150*/  PRMT R98, R98, 0x5410, R3 ;  /* 0x0000541062627816 */ /* 0x000fe20000000003 */
[----:B----4-:R1:W4:Y:S01]  /*10160*/  SHFL.IDX PT, R8, R16, 0x2, 0x181f ;  /* 0x00581f0010087f89 */ /* 0x01032200000e0000 */
        /* <DEDUP_REMOVED lines=12> */
[----:B------:R-:W-:-:S11]  /*10230*/  CS2R R60, SRZ ;  /* 0x00000000003c7805 */ /* 0x000fd6000001ff00 */
[C---:B------:R-:W-:Y:S01]  /*10240*/  @!P1 IMAD.SHL.U32 R2, R140.reuse, 0x2, RZ ;  /* 0x000000028c029824 */ /* 0x040fe200078e00ff */
[----:B------:R-:W-:-:S04]  /*10250*/  @!P1 SHF.L.U64.HI R3, R140, 0x1, R141 ;  /* 0x000000018c039819 */ /* 0x000fc8000001028d */
[-C--:B---3--:R-:W-:Y:S02]  /*10260*/  @!P1 IADD3 R4, P0, R6, R2.reuse, RZ ;  /* 0x0000000206049210 */ /* 0x088fe40007f1e0ff */
[----:B----4-:R-:W-:-:S03]  /*10270*/  @!P1 IADD3 R2, P2, R8, R2, RZ ;  /* 0x0000000208029210 */ /* 0x010fc60007f5e0ff */
[--C-:B------:R-:W-:Y:S01]  /*10280*/  @!P1 IMAD.X R5, R10, 0x1, R3.reuse, P0 ;  /* 0x000000010a059824 */ /* 0x100fe200000e0603 */
[----:B------:R-:W-:Y:S01]  /*10290*/  ISETP.GE.AND P0, PT, R142, c[0x0][0x27c], PT ;  /* 0x00009f008e007a0c */ /* 0x000fe20003f06270 */
[----:B------:R-:W-:Y:S01]  /*102a0*/  CS2R R66, SRZ ;  /* 0x0000000000427805 */ /* 0x000fe2000001ff00 */
[----:B------:R-:W-:Y:S01]  /*102b0*/  CS2R R64, SRZ ;  /* 0x0000000000407805 */ /* 0x000fe2000001ff00 */
[----:B------:R-:W-:Y:S01]  /*102c0*/  @!P1 IMAD.X R3, R9, 0x1, R3, P2 ;  /* 0x0000000109039824 */ /* 0x000fe200010e0603 */
[----:B------:R2:W5:Y:S04]  /*102d0*/  @!P1 LD.E.128 R60, [R4.64] ;  /* 0x00000006043c9980 */ /* 0x000568000c101d00 */
[----:B------:R3:W5:Y:S01]  /*102e0*/  @!P1 LD.E.128 R64, [R2.64] ;  /* 0x0000000602409980 */ /* 0x000762000c101d00 */
[----:B------:R-:W-:Y:S01]  /*102f0*/  CS2R R78, SRZ ;  /* 0x00000000004e7805 */ /* 0x000fe2000001ff00 */
[----:B------:R-:W-:Y:S01]  /*10300*/  CS2R R76, SRZ ;  /* 0x00000000004c7805 */ /* 0x000fe2000001ff00 */
[----:B------:R-:W-:Y:S01]  /*10310*/  CS2R R74, SRZ ;  /* 0x00000000004a7805 */ /* 0x000fe2000001ff00 */
[----:B------:R-:W-:Y:S01]  /*10320*/  CS2R R72, SRZ ;  /* 0x0000000000487805 */ /* 0x000fe2000001ff00 */
[C---:B---3--:R-:W-:Y:S01]  /*10330*/  @!P0 IMAD.SHL.U32 R2, R232.reuse, 0x2, RZ ;  /* 0x00000002e8028824 */ /* 0x048fe200078e00ff */
[----:B------:R-:W-:-:S04]  /*10340*/  @!P0 SHF.L.U64.HI R3, R232, 0x1, R236 ;  /* 0x00000001e8038819 */ /* 0x000fc800000102ec */
[-C--:B--2---:R-:W-:Y:S02]  /*10350*/  @!P0 IADD3 R4, P2, R6, R2.reuse, RZ ;  /* 0x0000000206048210 */ /* 0x084fe40007f5e0ff */
[----:B------:R-:W-:-:S03]  /*10360*/  @!P0 IADD3 R2, P1, R8, R2, RZ ;  /* 0x0000000208028210 */ /* 0x000fc60007f3e0ff */
[--C-:B------:R-:W-:Y:S02]  /*10370*/  @!P0 IMAD.X R5, R10, 0x1, R3.reuse, P2 ;  /* 0x000000010a058824 */ /* 0x100fe400010e0603 */
[----:B------:R-:W-:-:S03]  /*10380*/  @!P0 IMAD.X R3, R9, 0x1, R3, P1 ;  /* 0x0000000109038824 */ /* 0x000fc600008e0603 */
[----:B------:R2:W5:Y:S04]  /*10390*/  @!P0 LD.E.128 R76, [R4.64] ;  /* 0x00000006044c8980 */ /* 0x000568000c101d00 */
[----:B------:R2:W5:Y:S02]  /*103a0*/  @!P0 LD.E.128 R72, [R2.64] ;  /* 0x0000000602488980 */ /* 0x000564000c101d00 */
.L_x_3052:
[----:B--2---:R-:W-:Y:S05]  /*103b0*/  BSYNC B0 ;  /* 0x0000000000007941 */ /* 0x004fea0003800000 */
.L_x_3051:
[----:B-----5:R-:W-:Y:S01]  /*103c0*/  IMAD.MOV.U32 R2, RZ, RZ, R79 ;  /* 0x000000ffff027224 */ /* 0x020fe200078e004f */
[----:B------:R-:W-:Y:S01]  /*103d0*/  LOP3.LUT P0, RZ, R235, 0x1, RZ, 0xc0, !PT ;  /* 0x00000001ebff7812 */ /* 0x000fe2000780c0ff */
[----:B------:R-:W-:Y:S01]  /*103e0*/  IMAD.MOV.U32 R3, RZ, RZ, R78 ;  /* 0x000000ffff037224 */ /* 0x000fe200078e004e */
[----:B------:R2:W1:Y:S01]  /*103f0*/  SHFL.IDX PT, R10, R17, 0x3, 0x181f ;  /* 0x00781f00110a7f89 */ /* 0x00046200000e0000 */
[----:B------:R-:W-:Y:S01]  /*10400*/  BSSY B0, `(.L_x_3053) ;  /* 0x0000042000007945 */ /* 0x000fe20003800000 */
[----:B------:R-:W-:Y:S01]  /*10410*/  PRMT R112, R112, 0x5410, R2 ;  /* 0x0000541070707816 */ /* 0x000fe20000000002 */
[----:B------:R-:W-:Y:S01]  /*10420*/  IMAD.MOV.U32 R2, RZ, RZ, R77 ;  /* 0x000000ffff027224 */ /* 0x000fe200078e004d */
[----:B------:R-:W-:Y:S01]  /*10430*/  PRMT R113, R3, 0x7610, R113 ;  /* 0x0000761003717816 */ /* 0x000fe20000000071 */
[----:B------:R-:W-:Y:S01]  /*10440*/  IMAD.MOV.U32 R3, RZ, RZ, R76 ;  /* 0x000000ffff037224 */ /* 0x000fe200078e004c */
[----:B---3--:R2:W3:Y:S01]  /*10450*/  SHFL.IDX PT, R6, R18, 0x3, 0x181f ;  /* 0x00781f0012067f89 */ /* 0x0084e200000e0000 */
[----:B------:R-:W-:Y:S01]  /*10460*/  CS2R R92, SRZ ;  /* 0x00000000005c7805 */ /* 0x000fe2000001ff00 */
[----:B------:R-:W-:Y:S01]  /*10470*/  PRMT R110, R110, 0x5410, R2 ;  /* 0x000054106e6e7816 */ /* 0x000fe20000000002 */
[----:B------:R-:W-:Y:S01]  /*10480*/  IMAD.MOV.U32 R2, RZ, RZ, R63 ;  /* 0x000000ffff027224 */ /* 0x000fe200078e003f */
[----:B------:R-:W-:Y:S01]  /*10490*/  PRMT R112, R3, 0x7610, R112 ;  /* 0x0000761003707816 */ /* 0x000fe20000000070 */
[----:B------:R-:W-:Y:S01]  /*104a0*/  IMAD.MOV.U32 R3, RZ, RZ, R62 ;  /* 0x000000ffff037224 */ /* 0x000fe200078e003e */
[----:B------:R2:W4:Y:S01]  /*104b0*/  SHFL.IDX PT, R9, R15, 0x3, 0x181f ;  /* 0x00781f000f097f89 */ /* 0x00052200000e0000 */
[----:B------:R-:W-:Y:S01]  /*104c0*/  CS2R R86, SRZ ;  /* 0x0000000000567805 */ /* 0x000fe2000001ff00 */
[----:B------:R-:W-:Y:S01]  /*104d0*/  PRMT R109, R2, 0x7610, R109 ;  /* 0x00007610026d7816 */ /* 0x000fe2000000006d */
[----:B------:R-:W-:Y:S01]  /*104e0*/  IMAD.MOV.U32 R2, RZ, RZ, R61 ;  /* 0x000000ffff027224 */ /* 0x000fe200078e003d */
[----:B------:R-:W-:Y:S01]  /*104f0*/  PRMT R108, R108, 0x5410, R3 ;  /* 0x000054106c6c7816 */ /* 0x000fe20000000003 */
[----:B------:R-:W-:Y:S01]  /*10500*/  IMAD.MOV.U32 R3, RZ, RZ, R60 ;  /* 0x000000ffff037224 */ /* 0x000fe200078e003c */
[----:B----4-:R2:W4:Y:S01]  /*10510*/  SHFL.IDX PT, R8, R16, 0x3, 0x181f ;  /* 0x00781f0010087f89 */ /* 0x01052200000e0000 */
[----:B------:R-:W-:Y:S01]  /*10520*/  CS2R R84, SRZ ;  /* 0x0000000000547805 */ /* 0x000fe2000001ff00 */
[----:B------:R-:W-:Y:S01]  /*10530*/  PRMT R106, R106, 0x5410, R2 ;  /* 0x000054106a6a7816 */ /* 0x000fe20000000002 */
[----:B------:R-:W-:Y:S01]  /*10540*/  IMAD.MOV.U32 R2, RZ, RZ, R75 ;  /* 0x000000ffff027224 */ /* 0x000fe200078e004b */
[----:B------:R-:W-:Y:S01]  /*10550*/  PRMT R108, R3, 0x7610, R108 ;  /* 0x00007610036c7816 */ /* 0x000fe2000000006c */
[----:B------:R-:W-:Y:S01]  /*10560*/  CS2R R90, SRZ ;  /* 0x00000000005a7805 */ /* 0x000fe2000001ff00 */
        /* <DEDUP_REMOVED lines=10> */
[----:B------:R-:W-:-:S04]  /*10610*/  MOV R2, R67 ;  /* 0x0000004300027202 */ /* 0x000fc80000000f00 */
[----:B------:R-:W-:Y:S01]  /*10620*/  PRMT R107, R3, 0x5410, R2 ;  /* 0x00005410036b7816 */ /* 0x000fe20000000002 */
[----:B------:R-:W-:Y:S02]  /*10630*/  IMAD.MOV.U32 R3, RZ, RZ, R64 ;  /* 0x000000ffff037224 */ /* 0x000fe400078e0040 */
[----:B------:R-:W-:-:S03]  /*10640*/  IMAD.MOV.U32 R2, RZ, RZ, R65 ;  /* 0x000000ffff027224 */ /* 0x000fc600078e0041 */
[----:B------:R-:W-:Y:S02]  /*10650*/  PRMT R106, R3, 0x7610, R106 ;  /* 0x00007610036a7816 */ /* 0x000fe4000000006a */
        /* <DEDUP_REMOVED lines=18> */
[----:B------:R-:W-:Y:S01]  /*10780*/  CS2R R90, SRZ ;  /* 0x00000000005a7805 */ /* 0x000fe2000001ff00 */
[----:B------:R-:W-:Y:S01]  /*10790*/  CS2R R88, SRZ ;  /* 0x0000000000587805 */ /* 0x000fe2000001ff00 */
[C---:B-1----:R-:W-:Y:S01]  /*107a0*/  @!P0 IMAD.SHL.U32 R2, R232.reuse, 0x2, RZ ;  /* 0x00000002e8028824 */ /* 0x042fe200078e00ff */
[----:B------:R-:W-:-:S04]  /*107b0*/  @!P0 SHF.L.U64.HI R3, R232, 0x1, R236 ;  /* 0x00000001e8038819 */ /* 0x000fc800000102ec */
[-C--:B------:R-:W-:Y:S02]  /*107c0*/  @!P0 IADD3 R4, P2, R6, R2.reuse, RZ ;  /* 0x0000000206048210 */ /* 0x080fe40007f5e0ff */
[----:B------:R-:W-:-:S03]  /*107d0*/  @!P0 IADD3 R2, P1, R8, R2, RZ ;  /* 0x0000000208028210 */ /* 0x000fc60007f3e0ff */
[--C-:B------:R-:W-:Y:S02]  /*107e0*/  @!P0 IMAD.X R5, R10, 0x1, R3.reuse, P2 ;  /* 0x000000010a058824 */ /* 0x100fe400010e0603 */
[----:B------:R-:W-:-:S03]  /*107f0*/  @!P0 IMAD.X R3, R9, 0x1, R3, P1 ;  /* 0x0000000109038824 */ /* 0x000fc600008e0603 */
[----:B------:R1:W5:Y:S04]  /*10800*/  @!P0 LD.E.128 R92, [R4.64] ;  /* 0x00000006045c8980 */ /* 0x000368000c101d00 */
[----:B------:R1:W5:Y:S02]  /*10810*/  @!P0 LD.E.128 R88, [R2.64] ;  /* 0x0000000602588980 */ /* 0x000364000c101d00 */
.L_x_3054:
[----:B-1234-:R-:W-:Y:S05]  /*10820*/  BSYNC B0 ;  /* 0x0000000000007941 */ /* 0x01efea0003800000 */
.L_x_3053:
[----:B------:R-:W2:Y:S01]  /*10830*/  LDL R4, [R1] ;  /* 0x0000000001047983 */ /* 0x000ea20000100800 */
[----:B-----5:R-:W-:Y:S01]  /*10840*/  IMAD.MOV.U32 R3, RZ, RZ, R94 ;  /* 0x000000ffff037224 */ /* 0x020fe200078e005e */
[----:B------:R-:W-:-:S04]  /*10850*/  DEPBAR.LE SB0, 0x1 ;  /* 0x000080400000791a */ /* 0x000fc80000000000 */
[----:B------:R-:W-:Y:S01]  /*10860*/  IMAD.MOV.U32 R2, RZ, RZ, R95 ;  /* 0x000000ffff027224 */ /* 0x000fe200078e005f */
[----:B------:R-:W-:Y:S01]  /*10870*/  PRMT R120, R3, 0x7610, R120 ;  /* 0x0000761003787816 */ /* 0x000fe20000000078 */
[----:B------:R-:W-:Y:S01]  /*10880*/  IMAD.MOV.U32 R3, RZ, RZ, R92 ;  /* 0x000000ffff037224 */ /* 0x000fe200078e005c */
[----:B------:R-:W-:Y:S02]  /*10890*/  BSSY B1, `(.L_x_3055) ;  /* 0x00000e8000017945 */ /* 0x000fe40003800000 */
        /* <DEDUP_REMOVED lines=23> */
[----:B------:R-:W-:Y:S01]  /*10a10*/  IMAD.MOV.U32 R2, RZ, RZ, R80 ;  /* 0x000000ffff027224 */ /* 0x000fe200078e0050 */
[----:B------:R-:W-:Y:S01]  /*10a20*/  BAR.SYNC.DEFER_BLOCKING 0x0 ;  /* 0x0000000000007b1d */ /* 0x000fe20000010000 */
[----:B--2---:R-:W-:-:S03]  /*10a30*/  IMAD.IADD R3, R68, 0x1, -R4 ;  /* 0x0000000144037824 */ /* 0x004fc600078e0a04 */
[----:B------:R-:W-:Y:S01]  /*10a40*/  PRMT R68, R68, 0x5410, R2 ;  /* 0x0000541044447816 */ /* 0x000fe20000000002 */
[----:B------:R-:W-:Y:S01]  /*10a50*/  IMAD.MOV.U32 R2, RZ, RZ, R81 ;  /* 0x000000ffff027224 */ /* 0x000fe200078e0051 */
[----:B------:R-:W-:-:S04]  /*10a60*/  IMNMX R51, R3, 0x80, PT ;  /* 0x0000008003337817 */ /* 0x000fc80003800200 */
[----:B------:R-:W-:Y:S02]  /*10a70*/  PRMT R68, R2, 0x7610, R68 ;  /* 0x0000761002447816 */ /* 0x000fe40000000044 */
        /* <DEDUP_REMOVED lines=22> */
[----:B------:R-:W2:Y:S02]  /*10be0*/  LDS.128 R8, [R36+0x10080] ;  /* 0x0100800024087984 */ /* 0x000ea40000000c00 */
[----:B------:R-:W-:Y:S02]  /*10bf0*/  HADD2.F32 R13, -RZ, R13.H0_H0 ;  /* 0x2000000dff0d7230 */ /* 0x000fe40000004100 */
        /* <DEDUP_REMOVED lines=11> */
[----:B------:R-:W-:Y:S01]  /*10cb0*/  HADD2.F32 R2, -RZ, R9.H1_H1 ;  /* 0x30000009ff027230 */ /* 0x000fe20000004100 */
[----:B------:R-:W-:Y:S01]  /*10cc0*/  SHF.R.U64 R9, R26, 0x10, R27 ;  /* 0x000000101a097819 */ /* 0x000fe2000000121b */
[----:B------:R-:W-:Y:S01]  /*10cd0*/  HADD2.F32 R6, -RZ, R4.H0_H0 ;  /* 0x20000004ff067230 */ /* 0x000fe20000004100 */
[CC--:B------:R-:W-:Y:S01]  /*10ce0*/  FMUL.FTZ R4, R3.reuse, R5.reuse ;  /* 0x0000000503047220 */ /* 0x0c0fe20000410000 */
        /* <DEDUP_REMOVED lines=8> */
[CC--:B------:R-:W-:Y:S01]  /*10d70*/  FMUL.FTZ R6, R4.reuse, R2.reuse ;  /* 0x0000000204067220 */ /* 0x0c0fe20000410000 */
[----:B------:R-:W-:Y:S01]  /*10d80*/  F2FP.PACK_AB R17, R15, R39 ;  /* 0x000000270f11723e */ /* 0x000fe200000000ff */
[C---:B------:R-:W-:Y:S01]  /*10d90*/  FMUL.FTZ R2, R5.reuse, R2 ;  /* 0x0000000205027220 */ /* 0x040fe20000410000 */
[----:B------:R-:W-:Y:S01]  /*10da0*/  HADD2.F32 R15, -RZ, R38.H0_H0 ;  /* 0x20000026ff0f7230 */ /* 0x000fe20000004100 */
        /* <DEDUP_REMOVED lines=9> */
[----:B------:R-:W-:Y:S01]  /*10e40*/  HADD2.F32 R5, -RZ, R19.H0_H0 ;  /* 0x20000013ff057230 */ /* 0x000fe20000004100 */
[----:B------:R-:W-:Y:S01]  /*10e50*/  FFMA.FTZ R24, R4, R3, R2 ;  /* 0x0000000304187223 */ /* 0x000fe20000010002 */
[----:B------:R-:W-:Y:S02]  /*10e60*/  HADD2.F32 R2, -RZ, R50.H0_H0 ;  /* 0x20000032ff027230 */ /* 0x000fe40000004100 */
[----:B------:R-:W-:Y:S02]  /*10e70*/  HADD2.F32 R4, -RZ, R11.H0_H0 ;  /* 0x2000000bff047230 */ /* 0x000fe40000004100 */
[----:B------:R-:W-:-:S03]  /*10e80*/  HADD2.F32 R3, -RZ, R69.H0_H0 ;  /* 0x20000045ff037230 */ /* 0x000fc60000004100 */
        /* <DEDUP_REMOVED lines=8> */
[----:B------:R-:W-:-:S02]  /*10f10*/  HADD2.F32 R8, -RZ, R16.H1_H1 ;  /* 0x30000010ff087230 */ /* 0x000fc40000004100 */
        /* <DEDUP_REMOVED lines=10> */
[C---:B------:R-:W-:Y:S02]  /*10fc0*/  FFMA.FTZ R3, R8.reuse, R15, -R3 ;  /* 0x0000000f08037223 */ /* 0x040fe40000010803 */
[----:B------:R-:W-:Y:S01]  /*10fd0*/  FMUL.FTZ R5, R8, R22 ;  /* 0x0000001608057220 */ /* 0x000fe20000410000 */
[----:B------:R-:W-:Y:S02]  /*10fe0*/  F2FP.PACK_AB R11, R11, R14 ;  /* 0x0000000e0b0b723e */ /* 0x000fe400000000ff */
[----:B------:R-:W-:Y:S01]  /*10ff0*/  F2FP.PACK_AB R16, R3, R21 ;  /* 0x000000150310723e */ /* 0x000fe200000000ff */
[----:B------:R-:W-:Y:S01]  /*11000*/  HADD2.F32 R3, -RZ, R10.H1_H1 ;  /* 0x3000000aff037230 */ /* 0x000fe20000004100 */
[----:B------:R-:W-:Y:S01]  /*11010*/  FFMA.FTZ R5, R4, R15, R5 ;  /* 0x0000000f04057223 */ /* 0x000fe20000010005 */
[----:B------:R-:W-:-:S04]  /*11020*/  HADD2.F32 R10, -RZ, R9.H0_H0 ;  /* 0x20000009ff0a7230 */ /* 0x000fc80000004100 */
[----:B------:R-:W-:Y:S01]  /*11030*/  F2FP.PACK_AB R8, R5, R37 ;  /* 0x000000250508723e */ /* 0x000fe200000000ff */
[CC--:B------:R-:W-:Y:S02]  /*11040*/  FMUL.FTZ R9, R3.reuse, R10.reuse ;  /* 0x0000000a03097220 */ /* 0x0c0fe40000410000 */
[C---:B------:R-:W-:Y:S02]  /*11050*/  FMUL.FTZ R2, R6.reuse, R10 ;  /* 0x0000000a06027220 */ /* 0x040fe40000410000 */
[-C--:B------:R-:W-:Y:S02]  /*11060*/  FFMA.FTZ R9, R6, R13.reuse, -R9 ;  /* 0x0000000d06097223 */ /* 0x080fe40000010809 */
[----:B------:R-:W-:-:S03]  /*11070*/  FFMA.FTZ R2, R3, R13, R2 ;  /* 0x0000000d03027223 */ /* 0x000fc60000010002 */
[----:B------:R-:W-:Y:S02]  /*11080*/  F2FP.PACK_AB R18, R9, R20 ;  /* 0x000000140912723e */ /* 0x000fe400000000ff */
[----:B------:R-:W-:Y:S02]  /*11090*/  F2FP.PACK_AB R9, R48, R49 ;  /* 0x000000313009723e */ /* 0x000fe400000000ff */
[----:B------:R-:W-:Y:S01]  /*110a0*/  F2FP.PACK_AB R10, R2, R24 ;  /* 0x00000018020a723e */ /* 0x000fe200000000ff */
[----:B------:R1:W-:Y:S04]  /*110b0*/  STS.128 [R216+0x10080], R16 ;  /* 0x01008010d8007388 */ /* 0x0003e80000000c00 */
[----:B------:R1:W-:Y:S02]  /*110c0*/  STS.128 [R36+0x10080], R8 ;  /* 0x0100800824007388 */ /* 0x0003e40000000c00 */
.L_x_3058:
[----:B------:R-:W-:Y:S05]  /*110d0*/  BSYNC B0 ;  /* 0x0000000000007941 */ /* 0x000fea0003800000 */
.L_x_3057:
[----:B------:R-:W-:-:S13]  /*110e0*/  ISETP.GE.AND P0, PT, R142, c[0x0][0x27c], PT ;  /* 0x00009f008e007a0c */ /* 0x000fda0003f06270 */
[----:B------:R-:W-:Y:S05]  /*110f0*/  @P0 BRA `(.L_x_3056) ;  /* 0x0000061000000947 */ /* 0x000fea0003800000 */
[----:B------:R-:W2:Y:S04]  /*11100*/  LDL R3, [R1+0xe0] ;  /* 0x0000e00001037983 */ /* 0x000ea80000100800 */
[----:B------:R-:W3:Y:S01]  /*11110*/  LDL R37, [R1+0xf8] ;  /* 0x0000f80001257983 */ /* 0x000ee20000100800 */
[----:B------:R-:W-:Y:S02]  /*11120*/  MOV R2, c[0x0][0x27c] ;  /* 0x00009f0000027a02 */ /* 0x000fe40000000f00 */
[----:B------:R-:W-:Y:S02]  /*11130*/  SHF.R.U64 R26, R28, 0x10, R29 ;  /* 0x000000101c1a7819 */ /* 0x000fe4000000121d */
[----:B------:R-:W-:Y:S02]  /*11140*/  SHF.R.U64 R24, R32, 0x10, R33 ;  /* 0x0000001020187819 */ /* 0x000fe40000001221 */
[----:B------:R-:W-:-:S03]  /*11150*/  SHF.R.U64 R13, R30, 0x10, R31 ;  /* 0x000000101e0d7819 */ /* 0x000fc6000000121f */
[----:B------:R-:W-:Y:S02]  /*11160*/  HADD2.F32 R24, -RZ, R24.H0_H0 ;  /* 0x20000018ff187230 */ /* 0x000fe40000004100 */
[----:B------:R-:W-:Y:S01]  /*11170*/  HADD2.F32 R13, -RZ, R13.H0_H0 ;  /* 0x2000000dff0d7230 */ /* 0x000fe20000004100 */
[----:B--2---:R-:W-:-:S04]  /*11180*/  LEA.HI R2, R2, R3, RZ, 0x1d ;  /* 0x0000000302027211 */ /* 0x004fc800078fe8ff */
[----:B------:R-:W-:Y:S01]  /*11190*/  SHF.R.S32.HI R3, RZ, 0x1f, R2 ;  /* 0x0000001fff037819 */ /* 0x000fe20000011402 */
[----:B-1-3--:R-:W1:Y:S03]  /*111a0*/  LDS.128 R16, [R37] ;  /* 0x0000000025107984 */ /* 0x00ae660000000c00 */
[----:B------:R-:W-:Y:S02]  /*111b0*/  LEA.HI R3, R3, R2, RZ, 0x3 ;  /* 0x0000000203037211 */ /* 0x000fe400078f18ff */
[----:B------:R-:W-:-:S04]  /*111c0*/  SHF.L.U32 R2, R2, 0x3, RZ ;  /* 0x0000000302027819 */ /* 0x000fc800000006ff */
        /* <DEDUP_REMOVED lines=17> */
[----:B------:R-:W-:-:S03]  /*112e0*/  SHF.R.U32.HI R4, RZ, 0x10, R29 ;  /* 0x00000010ff047819 */ /* 0x000fc6000001161d */
[----:B------:R-:W-:Y:S02]  /*112f0*/  HADD2.F32 R5, -RZ, R2.H0_H0 ;  /* 0x20000002ff057230 */ /* 0x000fe40000004100 */
[----:B------:R-:W-:Y:S01]  /*11300*/  HADD2.F32 R2, -RZ, R9.H1_H1 ;  /* 0x30000009ff027230 */ /* 0x000fe20000004100 */
[----:B------:R-:W-:Y:S01]  /*11310*/  SHF.R.U64 R9, R34, 0x10, R35 ;  /* 0x0000001022097819 */ /* 0x000fe20000001223 */
[----:B------:R-:W-:Y:S01]  /*11320*/  HADD2.F32 R6, -RZ, R4.H0_H0 ;  /* 0x20000004ff067230 */ /* 0x000fe20000004100 */
[CC--:B------:R-:W-:Y:S02]  /*11330*/  FMUL.FTZ R4, R3.reuse, R5.reuse ;  /* 0x0000000503047220 */ /* 0x0c0fe40000410000 */
[C---:B------:R-:W-:Y:S02]  /*11340*/  FMUL.FTZ R5, R2.reuse, R5 ;  /* 0x0000000502057220 */ /* 0x040fe40000410000 */
[-C--:B------:R-:W-:Y:S01]  /*11350*/  FFMA.FTZ R28, R2, R6.reuse, R4 ;  /* 0x00000006021c7223 */ /* 0x080fe20000010004 */
[----:B------:R-:W-:Y:S01]  /*11360*/  HADD2.F32 R2, -RZ, R70.H1_H1 ;  /* 0x30000046ff027230 */ /* 0x000fe20000004100 */
[----:B------:R-:W-:Y:S01]  /*11370*/  FFMA.FTZ R15, R3, R6, -R5 ;  /* 0x00000006030f7223 */ /* 0x000fe20000010805 */
[----:B------:R-:W-:-:S02]  /*11380*/  HADD2.F32 R4, -RZ, R8.H0_H0 ;  /* 0x20000008ff047230 */ /* 0x000fc40000004100 */
[----:B------:R-:W-:Y:S02]  /*11390*/  HADD2.F32 R5, -RZ, R16.H0_H0 ;  /* 0x20000010ff057230 */ /* 0x000fe40000004100 */
[--C-:B------:R-:W-:Y:S01]  /*113a0*/  HADD2.F32 R3, -RZ, R71.reuse.H1_H1 ;  /* 0x30000047ff037230 */ /* 0x100fe20000004100 */
[CC--:B------:R-:W-:Y:S01]  /*113b0*/  FMUL.FTZ R6, R4.reuse, R2.reuse ;  /* 0x0000000204067220 */ /* 0x0c0fe20000410000 */
[----:B------:R-:W-:Y:S01]  /*113c0*/  F2FP.PACK_AB R17, R15, R27 ;  /* 0x0000001b0f11723e */ /* 0x000fe200000000ff */
[C---:B------:R-:W-:Y:S01]  /*113d0*/  FMUL.FTZ R2, R5.reuse, R2 ;  /* 0x0000000205027220 */ /* 0x040fe20000410000 */
[----:B------:R-:W-:Y:S01]  /*113e0*/  HADD2.F32 R15, -RZ, R26.H0_H0 ;  /* 0x2000001aff0f7230 */ /* 0x000fe20000004100 */
[-C--:B------:R-:W-:Y:S01]  /*113f0*/  FFMA.FTZ R22, R5, R3.reuse, -R6 ;  /* 0x0000000305167223 */ /* 0x080fe20000010806 */
[----:B------:R-:W-:Y:S01]  /*11400*/  HADD2.F32 R5, -RZ, R18.H0_H0 ;  /* 0x20000012ff057230 */ /* 0x000fe20000004100 */
[----:B------:R-:W-:Y:S01]  /*11410*/  FFMA.FTZ R25, R4, R3, R2 ;  /* 0x0000000304197223 */ /* 0x000fe20000010002 */
[----:B------:R-:W-:-:S02]  /*11420*/  HADD2.F32 R2, -RZ, R71.H0_H0 ;  /* 0x20000047ff027230 */ /* 0x000fc40000004100 */
        /* <DEDUP_REMOVED lines=44> */
[----:B------:R1:W-:Y:S04]  /*116f0*/  STS.128 [R37], R16 ;  /* 0x0000001025007388 */ /* 0x0003e80000000c00 */
[----:B------:R1:W-:Y:S02]  /*11700*/  STS.128 [R21+0x10080], R8 ;  /* 0x0100800815007388 */ /* 0x0003e40000000c00 */
.L_x_3056:
[----:B------:R-:W-:Y:S05]  /*11710*/  BSYNC B1 ;  /* 0x0000000000017941 */ /* 0x000fea0003800000 */
.L_x_3055:
        /* <DEDUP_REMOVED lines=8> */
[----:B------:R-:W2:Y:S01]  /*117a0*/  LDL R32, [R1+0x180] ;  /* 0x0001800001207983 */ /* 0x000ea20000100800 */
[----:B------:R-:W-:Y:S02]  /*117b0*/  MOV R3, c[0x0][0x27c] ;  /* 0x00009f0000037a02 */ /* 0x000fe40000000f00 */
[----:B------:R-:W-:Y:S02]  /*117c0*/  SHF.R.U64 R13, R44, 0x10, R45 ;  /* 0x000000102c0d7819 */ /* 0x000fe4000000122d */
[----:B------:R-:W-:Y:S02]  /*117d0*/  LEA.HI R3, R3, R149, RZ, 0x1d ;  /* 0x0000009503037211 */ /* 0x000fe400078fe8ff */
[----:B------:R-:W-:Y:S02]  /*117e0*/  SHF.R.U64 R24, R40, 0x10, R41 ;  /* 0x0000001028187819 */ /* 0x000fe40000001229 */
[----:B------:R-:W-:Y:S02]  /*117f0*/  SHF.R.S32.HI R2, RZ, 0x1f, R3 ;  /* 0x0000001fff027819 */ /* 0x000fe40000011403 */
[----:B------:R-:W-:-:S02]  /*11800*/  SHF.R.U64 R14, R42, 0x10, R43 ;  /* 0x000000102a0e7819 */ /* 0x000fc4000000122b */
[----:B------:R-:W-:Y:S02]  /*11810*/  LEA.HI R2, R2, R3, RZ, 0x3 ;  /* 0x0000000302027211 */ /* 0x000fe400078f18ff */
[----:B------:R-:W-:Y:S02]  /*11820*/  SHF.L.U32 R3, R3, 0x3, RZ ;  /* 0x0000000303037819 */ /* 0x000fe400000006ff */
[----:B------:R-:W-:Y:S02]  /*11830*/  SHF.L.U32 R2, R2, 0xa, RZ ;  /* 0x0000000a02027819 */ /* 0x000fe400000006ff */
[----:B------:R-:W-:Y:S02]  /*11840*/  LOP3.LUT R3, R250, 0x38, R3, 0xf8, !PT ;  /* 0x00000038fa037812 */ /* 0x000fe400078ef803 */
[----:B------:R-:W-:Y:S02]  /*11850*/  LOP3.LUT R2, R2, 0x7fffe000, RZ, 0xc0, !PT ;  /* 0x7fffe00002027812 */ /* 0x000fe400078ec0ff */
[----:B------:R-:W-:-:S04]  /*11860*/  LOP3.LUT R3, R3, R31, RZ, 0x3c, !PT ;  /* 0x0000001f03037212 */ /* 0x000fc800078e3cff */
[----:B------:R-:W-:Y:S01]  /*11870*/  IADD3 R2, R3, R2, R12 ;  /* 0x0000000203027210 */ /* 0x000fe20007ffe00c */
[----:B------:R-:W-:-:S03]  /*11880*/  HADD2.F32 R3, -RZ, R98.H0_H0 ;  /* 0x20000062ff037230 */ /* 0x000fc60000004100 */
[----:B------:R-:W-:Y:S01]  /*11890*/  SHF.L.U32 R20, R2, 0x1, RZ ;  /* 0x0000000102147819 */ /* 0x000fe200000006ff */
[----:B------:R-:W-:-:S04]  /*118a0*/  HADD2.F32 R2, -RZ, R97.H1_H1 ;  /* 0x30000061ff027230 */ /* 0x000fc80000004100 */
[----:B-1----:R-:W1:Y:S02]  /*118b0*/  LDS.128 R16, [R20+0x10080] ;  /* 0x0100800014107984 */ /* 0x002e640000000c00 */
[----:B-1----:R-:W-:-:S05]  /*118c0*/  HADD2.F32 R4, -RZ, R17.H0_H0 ;  /* 0x20000011ff047230 */ /* 0x002fca0000004100 */
[----:B------:R-:W-:Y:S01]  /*118d0*/  FMUL.FTZ R6, R4, R2 ;  /* 0x0000000204067220 */ /* 0x000fe20000410000 */
[----:B--2---:R-:W1:Y:S02]  /*118e0*/  LDS.128 R8, [R32] ;  /* 0x0000000020087984 */ /* 0x004e640000000c00 */
[----:B-1----:R-:W-:-:S05]  /*118f0*/  HADD2.F32 R5, -RZ, R9.H0_H0 ;  /* 0x20000009ff057230 */ /* 0x002fca0000004100 */
        /* <DEDUP_REMOVED lines=18> */
[CC--:B------:R-:W-:Y:S02]  /*11a20*/  FMUL.FTZ R6, R4.reuse, R2.reuse ;  /* 0x0000000204067220 */ /* 0x0c0fe40000410000 */
[C---:B------:R-:W-:Y:S02]  /*11a30*/  FMUL.FTZ R2, R5.reuse, R2 ;  /* 0x0000000205027220 */ /* 0x040fe40000410000 */
        /* <DEDUP_REMOVED lines=22> */
[----:B------:R-:W-:Y:S02]  /*11ba0*/  HADD2.F32 R2, -RZ, R19.H1_H1 ;  /* 0x30000013ff027230 */ /* 0x000fe40000004100 */
[----:B------:R-:W-:-:S03]  /*11bb0*/  HADD2.F32 R5, -RZ, R4.H0_H0 ;  /* 0x20000004ff057230 */ /* 0x000fc60000004100 */
[----:B------:R-:W-:-:S04]  /*11bc0*/  FMUL.FTZ R4, R2, R6 ;  /* 0x0000000602047220 */ /* 0x000fc80000410000 */
[C---:B------:R-:W-:Y:S02]  /*11bd0*/  FFMA.FTZ R15, R3.reuse, R5, -R4 ;  /* 0x00000005030f7223 */ /* 0x040fe40000010804 */
[----:B------:R-:W-:-:S03]  /*11be0*/  FMUL.FTZ R3, R3, R6 ;  /* 0x0000000603037220 */ /* 0x000fc60000410000 */
[----:B------:R-:W-:Y:S01]  /*11bf0*/  F2FP.PACK_AB R19, R15, R21 ;  /* 0x000000150f13723e */ /* 0x000fe200000000ff */
[----:B------:R-:W-:Y:S01]  /*11c00*/  FFMA.FTZ R11, R2, R5, R3 ;  /* 0x00000005020b7223 */ /* 0x000fe20000010003 */
[----:B------:R-:W-:Y:S02]  /*11c10*/  HADD2.F32 R3, -RZ, R8.H1_H1 ;  /* 0x30000008ff037230 */ /* 0x000fe40000004100 */
[----:B------:R-:W-:Y:S02]  /*11c20*/  HADD2.F32 R5, -RZ, R13.H0_H0 ;  /* 0x2000000dff057230 */ /* 0x000fe40000004100 */
[----:B------:R-:W-:Y:S01]  /*11c30*/  HADD2.F32 R2, -RZ, R16.H1_H1 ;  /* 0x30000010ff027230 */ /* 0x000fe20000004100 */
[----:B------:R-:W-:Y:S01]  /*11c40*/  F2FP.PACK_AB R11, R11, R17 ;  /* 0x000000110b0b723e */ /* 0x000fe200000000ff */
[----:B------:R-:W-:Y:S01]  /*11c50*/  HADD2.F32 R8, -RZ, R24.H0_H0 ;  /* 0x20000018ff087230 */ /* 0x000fe20000004100 */
[-C--:B------:R-:W-:Y:S01]  /*11c60*/  FMUL.FTZ R4, R3, R5.reuse ;  /* 0x0000000503047220 */ /* 0x080fe20000410000 */
[----:B------:R-:W-:Y:S01]  /*11c70*/  F2FP.PACK_AB R17, R27, R30 ;  /* 0x0000001e1b11723e */ /* 0x000fe200000000ff */
[----:B------:R-:W-:-:S02]  /*11c80*/  FMUL.FTZ R5, R2, R5 ;  /* 0x0000000502057220 */ /* 0x000fc40000410000 */
[-C--:B------:R-:W-:Y:S01]  /*11c90*/  FFMA.FTZ R6, R2, R8.reuse, R4 ;  /* 0x0000000802067223 */ /* 0x080fe20000010004 */
[----:B------:R-:W-:Y:S01]  /*11ca0*/  HADD2.F32 R2, -RZ, R18.H1_H1 ;  /* 0x30000012ff027230 */ /* 0x000fe20000004100 */
[----:B------:R-:W-:Y:S01]  /*11cb0*/  FFMA.FTZ R13, R3, R8, -R5 ;  /* 0x00000008030d7223 */ /* 0x000fe20000010805 */
[----:B------:R-:W-:Y:S02]  /*11cc0*/  HADD2.F32 R3, -RZ, R10.H1_H1 ;  /* 0x3000000aff037230 */ /* 0x000fe40000004100 */
[----:B------:R-:W-:Y:S01]  /*11cd0*/  HADD2.F32 R5, -RZ, R9.H0_H0 ;  /* 0x20000009ff057230 */ /* 0x000fe20000004100 */
[----:B------:R-:W-:Y:S01]  /*11ce0*/  F2FP.PACK_AB R9, R26, R29 ;  /* 0x0000001d1a09723e */ /* 0x000fe200000000ff */
[----:B------:R-:W-:Y:S01]  /*11cf0*/  HADD2.F32 R8, -RZ, R14.H0_H0 ;  /* 0x2000000eff087230 */ /* 0x000fe20000004100 */
[----:B------:R-:W-:Y:S02]  /*11d00*/  F2FP.PACK_AB R16, R13, R28 ;  /* 0x0000001c0d10723e */ /* 0x000fe400000000ff */
[----:B------:R-:W-:-:S02]  /*11d10*/  FMUL.FTZ R4, R3, R5 ;  /* 0x0000000503047220 */ /* 0x000fc40000410000 */
[C---:B------:R-:W-:Y:S02]  /*11d20*/  FMUL.FTZ R5, R2.reuse, R5 ;  /* 0x0000000502057220 */ /* 0x040fe40000410000 */
[-C--:B------:R-:W-:Y:S02]  /*11d30*/  FFMA.FTZ R2, R2, R8.reuse, R4 ;  /* 0x0000000802027223 */ /* 0x080fe40000010004 */
[----:B------:R-:W-:Y:S01]  /*11d40*/  FFMA.FTZ R3, R3, R8, -R5 ;  /* 0x0000000803037223 */ /* 0x000fe20000010805 */
[----:B------:R-:W-:Y:S02]  /*11d50*/  F2FP.PACK_AB R8, R6, R23 ;  /* 0x000000170608723e */ /* 0x000fe400000000ff */
[----:B------:R-:W-:Y:S02]  /*11d60*/  F2FP.PACK_AB R10, R2, R22 ;  /* 0x00000016020a723e */ /* 0x000fe400000000ff */
[----:B------:R-:W-:-:S05]  /*11d70*/  F2FP.PACK_AB R18, R3, R25 ;  /* 0x000000190312723e */ /* 0x000fca00000000ff */
[----:B------:R1:W-:Y:S04]  /*11d80*/  STS.128 [R32], R16 ;  /* 0x0000001020007388 */ /* 0x0003e80000000c00 */
[----:B------:R1:W-:Y:S02]  /*11d90*/  STS.128 [R20+0x10080], R8 ;  /* 0x0100800814007388 */ /* 0x0003e40000000c00 */
.L_x_3062:
[----:B------:R-:W-:Y:S05]  /*11da0*/  BSYNC B0 ;  /* 0x0000000000007941 */ /* 0x000fea0003800000 */
.L_x_3061:
[----:B------:R-:W-:-:S13]  /*11db0*/  ISETP.GE.AND P0, PT, R142, c[0x0][0x27c], PT ;  /* 0x00009f008e007a0c */ /* 0x000fda0003f06270 */
[----:B------:R-:W-:Y:S05]  /*11dc0*/  @P0 BRA `(.L_x_3060) ;  /* 0x0000061000000947 */ /* 0x000fea0003800000 */
[----:B------:R-:W2:Y:S04]  /*11dd0*/  LDL R3, [R1+0xe0] ;  /* 0x0000e00001037983 */ /* 0x000ea80000100800 */
[----:B------:R-:W3:Y:S01]  /*11de0*/  LDL R29, [R1+0xf4] ;  /* 0x0000f400011d7983 */ /* 0x000ee20000100800 */
[----:B------:R-:W-:-:S04]  /*11df0*/  MOV R2, c[0x0][0x27c] ;  /* 0x00009f0000027a02 */ /* 0x000fc80000000f00 */
        /* <DEDUP_REMOVED lines=14> */
[----:B-1----:R-:W-:-:S05]  /*11ee0*/  HADD2.F32 R5, -RZ, R9.H0_H0 ;  /* 0x20000009ff057230 */ /* 0x002fca0000004100 */
[----:B------:R-:W-:Y:S01]  /*11ef0*/  FMUL.FTZ R6, R5, R2 ;  /* 0x0000000205067220 */ /* 0x000fe20000410000 */
[----:B--2---:R-:W-:-:S05]  /*11f00*/  HADD2.F32 R4, -RZ, R17.H0_H0 ;  /* 0x20000011ff047230 */ /* 0x004fca0000004100 */
        /* <DEDUP_REMOVED lines=20> */
[----:B------:R-:W-:Y:S01]  /*12050*/  HADD2.F32 R4, -RZ, R18.H0_H0 ;  /* 0x20000012ff047230 */ /* 0x000fe20000004100 */
[----:B------:R-:W-:Y:S01]  /*12060*/  FFMA.FTZ R24, R5, R3, -R2 ;  /* 0x0000000305187223 */ /* 0x000fe20000010802 */
[----:B------:R-:W-:Y:S02]  /*12070*/  HADD2.F32 R2, -RZ, R103.H0_H0 ;  /* 0x20000067ff027230 */ /* 0x000fe40000004100 */
        /* <DEDUP_REMOVED lines=23> */
[----:B------:R-:W-:Y:S01]  /*121f0*/  SHF.R.U64 R4, R56, 0x10, R57 ;  /* 0x0000001038047819 */ /* 0x000fe20000001239 */
[----:B------:R-:W-:Y:S01]  /*12200*/  FFMA.FTZ R14, R5, R3, -R2 ;  /* 0x00000003050e7223 */ /* 0x000fe20000010802 */
[----:B------:R-:W-:Y:S01]  /*12210*/  SHF.R.U64 R2, R52, 0x10, R53 ;  /* 0x0000001034027819 */ /* 0x000fe20000001235 */
[----:B------:R-:W-:Y:S01]  /*12220*/  HADD2.F32 R3, -RZ, R8.H1_H1 ;  /* 0x30000008ff037230 */ /* 0x000fe20000004100 */
[----:B------:R-:W-:Y:S01]  /*12230*/  SHF.R.U64 R6, R54, 0x10, R55 ;  /* 0x0000001036067819 */ /* 0x000fe20000001237 */
[----:B------:R-:W-:Y:S01]  /*12240*/  HADD2.F32 R9, -RZ, R4.H0_H0 ;  /* 0x20000004ff097230 */ /* 0x000fe20000004100 */
[----:B------:R-:W-:Y:S01]  /*12250*/  F2FP.PACK_AB R19, R14, R17 ;  /* 0x000000110e13723e */ /* 0x000fe200000000ff */
[----:B------:R-:W-:Y:S01]  /*12260*/  HADD2.F32 R5, -RZ, R2.H0_H0 ;  /* 0x20000002ff057230 */ /* 0x000fe20000004100 */
[----:B------:R-:W-:Y:S01]  /*12270*/  F2FP.PACK_AB R17, R26, R28 ;  /* 0x0000001c1a11723e */ /* 0x000fe200000000ff */
[----:B------:R-:W-:Y:S01]  /*12280*/  HADD2.F32 R2, -RZ, R16.H1_H1 ;  /* 0x30000010ff027230 */ /* 0x000fe20000004100 */
[----:B------:R-:W-:Y:S01]  /*12290*/  F2FP.PACK_AB R11, R11, R15 ;  /* 0x0000000f0b0b723e */ /* 0x000fe200000000ff */
[----:B------:R-:W-:Y:S01]  /*122a0*/  HADD2.F32 R6, -RZ, R6.H0_H0 ;  /* 0x20000006ff067230 */ /* 0x000fe20000004100 */
[----:B------:R-:W-:-:S02]  /*122b0*/  FMUL.FTZ R4, R3, R5 ;  /* 0x0000000503047220 */ /* 0x000fc40000410000 */
[C---:B------:R-:W-:Y:S02]  /*122c0*/  FMUL.FTZ R5, R2.reuse, R5 ;  /* 0x0000000502057220 */ /* 0x040fe40000410000 */
[-C--:B------:R-:W-:Y:S01]  /*122d0*/  FFMA.FTZ R8, R2, R9.reuse, R4 ;  /* 0x0000000902087223 */ /* 0x080fe20000010004 */
[----:B------:R-:W-:Y:S01]  /*122e0*/  SHF.R.U64 R4, R58, 0x10, R59 ;  /* 0x000000103a047819 */ /* 0x000fe2000000123b */
[----:B------:R-:W-:Y:S01]  /*122f0*/  FFMA.FTZ R13, R3, R9, -R5 ;  /* 0x00000009030d7223 */ /* 0x000fe20000010805 */
[----:B------:R-:W-:Y:S02]  /*12300*/  HADD2.F32 R2, -RZ, R18.H1_H1 ;  /* 0x30000012ff027230 */ /* 0x000fe40000004100 */
[----:B------:R-:W-:Y:S01]  /*12310*/  HADD2.F32 R3, -RZ, R10.H1_H1 ;  /* 0x3000000aff037230 */ /* 0x000fe20000004100 */
[----:B------:R-:W-:Y:S01]  /*12320*/  F2FP.PACK_AB R8, R8, R23 ;  /* 0x000000170808723e */ /* 0x000fe200000000ff */
[----:B------:R-:W-:Y:S01]  /*12330*/  HADD2.F32 R9, -RZ, R4.H0_H0 ;  /* 0x20000004ff097230 */ /* 0x000fe20000004100 */
[----:B------:R-:W-:Y:S01]  /*12340*/  FMUL.FTZ R5, R2, R6 ;  /* 0x0000000602057220 */ /* 0x000fe20000410000 */
[----:B------:R-:W-:Y:S01]  /*12350*/  F2FP.PACK_AB R16, R13, R24 ;  /* 0x000000180d10723e */ /* 0x000fe200000000ff */
[----:B------:R-:W-:-:S02]  /*12360*/  FMUL.FTZ R4, R3, R6 ;  /* 0x0000000603047220 */ /* 0x000fc40000410000 */
[-C--:B------:R-:W-:Y:S02]  /*12370*/  FFMA.FTZ R3, R3, R9.reuse, -R5 ;  /* 0x0000000903037223 */ /* 0x080fe40000010805 */
[----:B------:R-:W-:Y:S01]  /*12380*/  FFMA.FTZ R2, R2, R9, R4 ;  /* 0x0000000902027223 */ /* 0x000fe20000010004 */
[----:B------:R-:W-:Y:S02]  /*12390*/  F2FP.PACK_AB R9, R25, R27 ;  /* 0x0000001b1909723e */ /* 0x000fe400000000ff */
[----:B------:R-:W-:Y:S02]  /*123a0*/  F2FP.PACK_AB R18, R3, R21 ;  /* 0x000000150312723e */ /* 0x000fe400000000ff */
[----:B------:R-:W-:-:S03]  /*123b0*/  F2FP.PACK_AB R10, R2, R22 ;  /* 0x00000016020a723e */ /* 0x000fc600000000ff */
[----:B------:R1:W-:Y:S04]  /*123c0*/  STS.128 [R29], R16 ;  /* 0x000000101d007388 */ /* 0x0003e80000000c00 */
[----:B------:R1:W-:Y:S02]  /*123d0*/  STS.128 [R20+0x10080], R8 ;  /* 0x0100800814007388 */ /* 0x0003e40000000c00 */
.L_x_3060:
[----:B------:R-:W-:Y:S05]  /*123e0*/  BSYNC B1 ;  /* 0x0000000000017941 */ /* 0x000fea0003800000 */
.L_x_3059:
        /* <DEDUP_REMOVED lines=17> */
[----:B------:R-:W-:Y:S01]  /*12500*/  HADD2.F32 R5, -RZ, R106.H1_H1 ;  /* 0x3000006aff057230 */ /* 0x000fe20000004100 */
[----:B-1----:R-:W-:Y:S02]  /*12510*/  SHF.R.U32.HI R9, RZ, 0x10, R61 ;  /* 0x00000010ff097819 */ /* 0x002fe4000001163d */
[----:B------:R-:W-:-:S02]  /*12520*/  LEA.HI R2, R2, R149, RZ, 0x1d ;  /* 0x0000009502027211 */ /* 0x000fc400078fe8ff */
[----:B------:R-:W-:Y:S01]  /*12530*/  SHF.R.U32.HI R15, RZ, 0x10, R67 ;  /* 0x00000010ff0f7819 */ /* 0x000fe20000011643 */
[----:B------:R-:W-:Y:S01]  /*12540*/  HADD2.F32 R40, -RZ, R9.H0_H0 ;  /* 0x20000009ff287230 */ /* 0x000fe20000004100 */
        /* <DEDUP_REMOVED lines=13> */
[----:B------:R-:W-:Y:S01]  /*12620*/  HADD2.F32 R2, -RZ, R105.H1_H1 ;  /* 0x30000069ff027230 */ /* 0x000fe20000004100 */
[----:B------:R-:W-:Y:S01]  /*12630*/  SHF.R.U64 R28, R64, 0x10, R65 ;  /* 0x00000010401c7819 */ /* 0x000fe20000001241 */
[----:B------:R-:W-:Y:S01]  /*12640*/  HADD2.F32 R39, -RZ, R27.H0_H0 ;  /* 0x2000001bff277230 */ /* 0x000fe20000004100 */
[----:B------:R-:W-:Y:S01]  /*12650*/  SHF.R.U64 R30, R60, 0x10, R61 ;  /* 0x000000103c1e7819 */ /* 0x000fe2000000123d */
[----:B------:R-:W1:Y:S01]  /*12660*/  LDS.128 R16, [R24+0x10080] ;  /* 0x0100800018107984 */ /* 0x000e620000000c00 */
[----:B------:R-:W-:-:S02]  /*12670*/  SHF.R.U64 R32, R66, 0x10, R67 ;  /* 0x0000001042207819 */ /* 0x000fc40000001243 */
[----:B------:R-:W-:Y:S01]  /*12680*/  SHF.R.U64 R36, R62, 0x10, R63 ;  /* 0x000000103e247819 */ /* 0x000fe2000000123f */
[----:B------:R-:W-:Y:S02]  /*12690*/  HADD2.F32 R27, -RZ, R30.H0_H0 ;  /* 0x2000001eff1b7230 */ /* 0x000fe40000004100 */
[----:B-1----:R-:W-:-:S05]  /*126a0*/  HADD2.F32 R3, -RZ, R17.H0_H0 ;  /* 0x20000011ff037230 */ /* 0x002fca0000004100 */
[-C--:B------:R-:W-:Y:S01]  /*126b0*/  FMUL.FTZ R14, R3, R2.reuse ;  /* 0x00000002030e7220 */ /* 0x080fe20000410000 */
[----:B---3--:R-:W1:Y:S02]  /*126c0*/  LDS.128 R20, [R44] ;  /* 0x000000002c147984 */ /* 0x008e640000000c00 */
[--C-:B-1----:R-:W-:Y:S02]  /*126d0*/  HADD2.F32 R6, -RZ, R21.reuse.H0_H0 ;  /* 0x20000015ff067230 */ /* 0x102fe40000004100 */
[----:B------:R-:W-:Y:S02]  /*126e0*/  HADD2.F32 R21, -RZ, R21.H1_H1 ;  /* 0x30000015ff157230 */ /* 0x000fe40000004100 */
[----:B------:R-:W-:Y:S01]  /*126f0*/  HADD2.F32 R13, -RZ, R20.H0_H0 ;  /* 0x20000014ff0d7230 */ /* 0x000fe20000004100 */
[----:B------:R-:W-:Y:S01]  /*12700*/  FMUL.FTZ R8, R6, R2 ;  /* 0x0000000206087220 */ /* 0x000fe20000410000 */
[----:B------:R-:W-:Y:S01]  /*12710*/  HADD2.F32 R2, -RZ, R17.H1_H1 ;  /* 0x30000011ff027230 */ /* 0x000fe20000004100 */
[-C--:B------:R-:W-:Y:S01]  /*12720*/  FMUL.FTZ R4, R21, R10.reuse ;  /* 0x0000000a15047220 */ /* 0x080fe20000410000 */
[----:B------:R-:W-:Y:S01]  /*12730*/  HADD2.F32 R11, -RZ, R22.H0_H0 ;  /* 0x20000016ff0b7230 */ /* 0x000fe20000004100 */
        /* <DEDUP_REMOVED lines=8> */
[----:B------:R-:W-:Y:S01]  /*127c0*/  FFMA.FTZ R34, R6, R5, -R14 ;  /* 0x0000000506227223 */ /* 0x000fe2000001080e */
[----:B------:R-:W-:Y:S01]  /*127d0*/  HADD2.F32 R9, -RZ, R23.H0_H0 ;  /* 0x20000017ff097230 */ /* 0x000fe20000004100 */
[C---:B------:R-:W-:Y:S01]  /*127e0*/  FMUL.FTZ R29, R2.reuse, R3 ;  /* 0x00000003021d7220 */ /* 0x040fe20000410000 */
[----:B------:R-:W-:Y:S01]  /*127f0*/  HADD2.F32 R3, -RZ, R107.H1_H1 ;  /* 0x3000006bff037230 */ /* 0x000fe20000004100 */
[----:B------:R-:W-:Y:S01]  /*12800*/  FFMA.FTZ R35, R2, R10, R8 ;  /* 0x0000000a02237223 */ /* 0x000fe20000010008 */
[----:B------:R-:W-:Y:S01]  /*12810*/  HADD2.F32 R2, -RZ, R18.H0_H0 ;  /* 0x20000012ff027230 */ /* 0x000fe20000004100 */
[----:B------:R-:W-:Y:S01]  /*12820*/  FMUL.FTZ R5, R11, R4 ;  /* 0x000000040b057220 */ /* 0x000fe20000410000 */
[----:B------:R-:W-:Y:S01]  /*12830*/  HADD2.F32 R8, -RZ, R108.H1_H1 ;  /* 0x3000006cff087230 */ /* 0x000fe20000004100 */
[----:B------:R-:W-:Y:S01]  /*12840*/  FFMA.FTZ R13, R13, R10, -R29 ;  /* 0x0000000a0d0d7223 */ /* 0x000fe2000001081d */
[----:B------:R-:W-:Y:S01]  /*12850*/  HADD2.F32 R6, -RZ, R23.H1_H1 ;  /* 0x30000017ff067230 */ /* 0x000fe20000004100 */
[C---:B------:R-:W-:Y:S01]  /*12860*/  FMUL.FTZ R26, R2.reuse, R4 ;  /* 0x00000004021a7220 */ /* 0x040fe20000410000 */
[----:B------:R-:W-:Y:S01]  /*12870*/  HADD2.F32 R17, -RZ, R28.H0_H0 ;  /* 0x2000001cff117230 */ /* 0x000fe20000004100 */
[-C--:B------:R-:W-:Y:S01]  /*12880*/  FFMA.FTZ R33, R2, R8.reuse, R5 ;  /* 0x0000000802217223 */ /* 0x080fe20000010005 */
[----:B------:R-:W-:Y:S01]  /*12890*/  HADD2.F32 R2, -RZ, R19.H0_H0 ;  /* 0x20000013ff027230 */ /* 0x000fe20000004100 */
[----:B------:R-:W-:Y:S01]  /*128a0*/  FMUL.FTZ R4, R9, R3 ;  /* 0x0000000309047220 */ /* 0x000fe20000410000 */
[----:B------:R-:W-:Y:S01]  /*128b0*/  HADD2.F32 R5, -RZ, R109.H0_H0 ;  /* 0x2000006dff057230 */ /* 0x000fe20000004100 */
[----:B------:R-:W-:-:S02]  /*128c0*/  FFMA.FTZ R10, R11, R8, -R26 ;  /* 0x000000080b0a7223 */ /* 0x000fc4000001081a */
[C---:B------:R-:W-:Y:S02]  /*128d0*/  FMUL.FTZ R23, R2.reuse, R3 ;  /* 0x0000000302177220 */ /* 0x040fe40000410000 */
[----:B------:R-:W-:Y:S01]  /*128e0*/  FFMA.FTZ R25, R2, R5, R4 ;  /* 0x0000000502197223 */ /* 0x000fe20000010004 */
[----:B------:R-:W-:Y:S01]  /*128f0*/  HADD2.F32 R2, -RZ, R19.H1_H1 ;  /* 0x30000013ff027230 */ /* 0x000fe20000004100 */
[----:B------:R-:W-:Y:S01]  /*12900*/  FMUL.FTZ R3, R6, R15 ;  /* 0x0000000f06037220 */ /* 0x000fe20000410000 */
[----:B------:R-:W-:Y:S01]  /*12910*/  HADD2.F32 R4, -RZ, R20.H1_H1 ;  /* 0x30000014ff047230 */ /* 0x000fe20000004100 */
[----:B------:R-:W-:Y:S01]  /*12920*/  FFMA.FTZ R5, R9, R5, -R23 ;  /* 0x0000000509057223 */ /* 0x000fe20000010817 */
[----:B------:R-:W-:Y:S01]  /*12930*/  F2FP.PACK_AB R9, R37, R38 ;  /* 0x000000262509723e */ /* 0x000fe200000000ff */
[C---:B------:R-:W-:Y:S01]  /*12940*/  FMUL.FTZ R19, R2.reuse, R15 ;  /* 0x0000000f02137220 */ /* 0x040fe20000410000 */
[----:B------:R-:W-:Y:S01]  /*12950*/  HADD2.F32 R15, -RZ, R32.H0_H0 ;  /* 0x20000020ff0f7230 */ /* 0x000fe20000004100 */
[----:B------:R-:W-:Y:S01]  /*12960*/  FFMA.FTZ R20, R2, R39, R3 ;  /* 0x0000002702147223 */ /* 0x000fe20000010003 */
[----:B------:R-:W-:Y:S01]  /*12970*/  HADD2.F32 R2, -RZ, R16.H1_H1 ;  /* 0x30000010ff027230 */ /* 0x000fe20000004100 */
[----:B------:R-:W-:Y:S01]  /*12980*/  FMUL.FTZ R14, R4, R17 ;  /* 0x00000011040e7220 */ /* 0x000fe20000410000 */
[----:B------:R-:W-:-:S02]  /*12990*/  HADD2.F32 R3, -RZ, R22.H1_H1 ;  /* 0x30000016ff037230 */ /* 0x000fc40000004100 */
[----:B------:R-:W-:Y:S01]  /*129a0*/  F2FP.PACK_AB R11, R20, R25 ;  /* 0x00000019140b723e */ /* 0x000fe200000000ff */
[C---:B------:R-:W-:Y:S02]  /*129b0*/  FMUL.FTZ R16, R2.reuse, R17 ;  /* 0x0000001102107220 */ /* 0x040fe40000410000 */
[----:B------:R-:W-:Y:S01]  /*129c0*/  FFMA.FTZ R17, R2, R27, R14 ;  /* 0x0000001b02117223 */ /* 0x000fe2000001000e */
[----:B------:R-:W-:Y:S01]  /*129d0*/  HADD2.F32 R2, -RZ, R18.H1_H1 ;  /* 0x30000012ff027230 */ /* 0x000fe20000004100 */
[----:B------:R-:W-:Y:S01]  /*129e0*/  FMUL.FTZ R14, R3, R15 ;  /* 0x0000000f030e7220 */ /* 0x000fe20000410000 */
[----:B------:R-:W-:Y:S01]  /*129f0*/  HADD2.F32 R18, -RZ, R36.H0_H0 ;  /* 0x20000024ff127230 */ /* 0x000fe20000004100 */
[----:B------:R-:W-:Y:S01]  /*12a00*/  FFMA.FTZ R4, R4, R27, -R16 ;  /* 0x0000001b04047223 */ /* 0x000fe20000010810 */
[----:B------:R-:W-:Y:S01]  /*12a10*/  F2FP.PACK_AB R8, R17, R35 ;  /* 0x000000231108723e */ /* 0x000fe200000000ff */
[C---:B------:R-:W-:Y:S02]  /*12a20*/  FMUL.FTZ R15, R2.reuse, R15 ;  /* 0x0000000f020f7220 */ /* 0x040fe40000410000 */
[----:B------:R-:W-:Y:S01]  /*12a30*/  FFMA.FTZ R22, R2, R18, R14 ;  /* 0x0000001202167223 */ /* 0x000fe2000001000e */
[----:B------:R-:W-:Y:S01]  /*12a40*/  F2FP.PACK_AB R16, R4, R13 ;  /* 0x0000000d0410723e */ /* 0x000fe200000000ff */
[----:B------:R-:W-:-:S02]  /*12a50*/  FFMA.FTZ R14, R21, R40, -R31 ;  /* 0x00000028150e7223 */ /* 0x000fc4000001081f */
[----:B------:R-:W-:Y:S02]  /*12a60*/  FFMA.FTZ R2, R6, R39, -R19 ;  /* 0x0000002706027223 */ /* 0x000fe40000010813 */
[----:B------:R-:W-:Y:S01]  /*12a70*/  FFMA.FTZ R3, R3, R18, -R15 ;  /* 0x0000001203037223 */ /* 0x000fe2000001080f */
[----:B------:R-:W-:Y:S02]  /*12a80*/  F2FP.PACK_AB R17, R14, R34 ;  /* 0x000000220e11723e */ /* 0x000fe400000000ff */
[----:B------:R-:W-:Y:S02]  /*12a90*/  F2FP.PACK_AB R19, R2, R5 ;  /* 0x000000050213723e */ /* 0x000fe400000000ff */
[----:B------:R-:W-:Y:S02]  /*12aa0*/  F2FP.PACK_AB R18, R3, R10 ;  /* 0x0000000a0312723e */ /* 0x000fe400000000ff */
[----:B------:R-:W-:-:S03]  /*12ab0*/  F2FP.PACK_AB R10, R22, R33 ;  /* 0x00000021160a723e */ /* 0x000fc600000000ff */
[----:B------:R1:W-:Y:S04]  /*12ac0*/  STS.128 [R44], R16 ;  /* 0x000000102c007388 */ /* 0x0003e80000000c00 */
[----:B------:R1:W-:Y:S02]  /*12ad0*/  STS.128 [R24+0x10080], R8 ;  /* 0x0100800818007388 */ /* 0x0003e40000000c00 */
.L_x_3066:
[----:B------:R-:W-:Y:S05]  /*12ae0*/  BSYNC B0 ;  /* 0x0000000000007941 */ /* 0x000fea0003800000 */
.L_x_3065:
[----:B------:R-:W-:-:S13]  /*12af0*/  ISETP.GE.AND P0, PT, R142, c[0x0][0x27c], PT ;  /* 0x00009f008e007a0c */ /* 0x000fda0003f06270 */
[----:B------:R-:W-:Y:S05]  /*12b00*/  @P0 BRA `(.L_x_3064) ;  /* 0x0000061000000947 */ /* 0x000fea0003800000 */
[----:B------:R-:W3:Y:S04]  /*12b10*/  LDL R3, [R1+0xe0] ;  /* 0x0000e00001037983 */ /* 0x000ee80000100800 */
[----:B------:R-:W4:Y:S01]  /*12b20*/  LDL R45, [R1+0xf0] ;  /* 0x0000f000012d7983 */ /* 0x000f220000100800 */
[----:B------:R-:W-:Y:S02]  /*12b30*/  MOV R2, c[0x0][0x27c] ;  /* 0x00009f0000027a02 */ /* 0x000fe40000000f00 */
[----:B------:R-:W-:Y:S02]  /*12b40*/  SHF.R.U32.HI R5, RZ, 0x10, R73 ;  /* 0x00000010ff057819 */ /* 0x000fe40000011649 */
[----:B------:R-:W-:Y:S02]  /*12b50*/  SHF.R.U32.HI R28, RZ, 0x10, R77 ;  /* 0x00000010ff1c7819 */ /* 0x000fe4000001164d */
[----:B------:R-:W-:-:S02]  /*12b60*/  SHF.R.U32.HI R30, RZ, 0x10, R75 ;  /* 0x00000010ff1e7819 */ /* 0x000fc4000001164b */
[----:B------:R-:W-:Y:S01]  /*12b70*/  SHF.R.U64 R35, R72, 0x10, R73 ;  /* 0x0000001048237819 */ /* 0x000fe20000001249 */
[----:B-1----:R-:W-:Y:S01]  /*12b80*/  HADD2.F32 R44, -RZ, R28.H0_H0 ;  /* 0x2000001cff2c7230 */ /* 0x002fe20000004100 */
[----:B------:R-:W-:Y:S02]  /*12b90*/  SHF.R.U32.HI R34, RZ, 0x10, R79 ;  /* 0x00000010ff227819 */ /* 0x000fe4000001164f */
[----:B------:R-:W-:Y:S02]  /*12ba0*/  SHF.R.U64 R36, R74, 0x10, R75 ;  /* 0x000000104a247819 */ /* 0x000fe4000000124b */
[----:B------:R-:W-:Y:S02]  /*12bb0*/  SHF.R.U64 R39, R76, 0x10, R77 ;  /* 0x000000104c277819 */ /* 0x000fe4000000124d */
[----:B---3--:R-:W-:-:S04]  /*12bc0*/  LEA.HI R2, R2, R3, RZ, 0x1d ;  /* 0x0000000302027211 */ /* 0x008fc800078fe8ff */
[----:B------:R-:W-:Y:S01]  /*12bd0*/  SHF.R.S32.HI R3, RZ, 0x1f, R2 ;  /* 0x0000001fff037819 */ /* 0x000fe20000011402 */
[----:B----4-:R-:W1:Y:S01]  /*12be0*/  LDS.128 R8, [R45] ;  /* 0x000000002d087984 */ /* 0x010e620000000c00 */
[----:B------:R-:W-:Y:S02]  /*12bf0*/  SHF.L.U32 R4, R2, 0x3, RZ ;  /* 0x0000000302047819 */ /* 0x000fe400000006ff */
[----:B------:R-:W-:Y:S02]  /*12c00*/  LEA.HI R2, R3, R2, RZ, 0x3 ;  /* 0x0000000203027211 */ /* 0x000fe400078f18ff */
[----:B------:R-:W-:Y:S01]  /*12c10*/  LOP3.LUT R3, R43, 0x38, R4, 0xf8, !PT ;  /* 0x000000382b037812 */ /* 0x000fe200078ef804 */
[----:B------:R-:W-:Y:S01]  /*12c20*/  HADD2.F32 R43, -RZ, R34.H0_H0 ;  /* 0x20000022ff2b7230 */ /* 0x000fe20000004100 */
[----:B------:R-:W-:Y:S02]  /*12c30*/  SHF.L.U32 R2, R2, 0xa, RZ ;  /* 0x0000000a02027819 */ /* 0x000fe400000006ff */
[----:B------:R-:W-:-:S02]  /*12c40*/  LOP3.LUT R3, R3, R42, RZ, 0x3c, !PT ;  /* 0x0000002a03037212 */ /* 0x000fc400078e3cff */
[----:B------:R-:W-:-:S04]  /*12c50*/  LOP3.LUT R2, R2, 0x7fffe000, RZ, 0xc0, !PT ;  /* 0x7fffe00002027812 */ /* 0x000fc800078ec0ff */
[----:B-----5:R-:W-:Y:S02]  /*12c60*/  IADD3 R2, R3, R2, R41 ;  /* 0x0000000203027210 */ /* 0x020fe40007ffe029 */
[----:B------:R-:W-:Y:S02]  /*12c70*/  SHF.R.U64 R41, R78, 0x10, R79 ;  /* 0x000000104e297819 */ /* 0x000fe4000000124f */
[----:B------:R-:W-:Y:S01]  /*12c80*/  SHF.L.U32 R29, R2, 0x1, RZ ;  /* 0x00000001021d7819 */ /* 0x000fe200000006ff */
[----:B------:R-:W-:Y:S02]  /*12c90*/  HADD2.F32 R2, -RZ, R109.H1_H1 ;  /* 0x3000006dff027230 */ /* 0x000fe40000004100 */
[----:B------:R-:W-:Y:S02]  /*12ca0*/  HADD2.F32 R34, -RZ, R41.H0_H0 ;  /* 0x20000029ff227230 */ /* 0x000fe40000004100 */
[----:B------:R-:W3:Y:S01]  /*12cb0*/  LDS.128 R16, [R29+0x10080] ;  /* 0x010080001d107984 */ /* 0x000ee20000000c00 */
[----:B-1----:R-:W-:-:S02]  /*12cc0*/  HADD2.F32 R26, -RZ, R9.H0_H0 ;  /* 0x20000009ff1a7230 */ /* 0x002fc40000004100 */
[--C-:B------:R-:W-:Y:S02]  /*12cd0*/  HADD2.F32 R22, -RZ, R10.reuse.H0_H0 ;  /* 0x2000000aff167230 */ /* 0x100fe40000004100 */
[----:B------:R-:W-:Y:S01]  /*12ce0*/  HADD2.F32 R25, -RZ, R10.H1_H1 ;  /* 0x3000000aff197230 */ /* 0x000fe20000004100 */
[----:B------:R-:W-:Y:S01]  /*12cf0*/  FMUL.FTZ R6, R26, R2 ;  /* 0x000000021a067220 */ /* 0x000fe20000410000 */
[----:B------:R-:W-:Y:S02]  /*12d00*/  HADD2.F32 R23, -RZ, R9.H1_H1 ;  /* 0x30000009ff177230 */ /* 0x000fe40000004100 */
[--C-:B------:R-:W-:Y:S02]  /*12d10*/  HADD2.F32 R24, -RZ, R8.reuse.H0_H0 ;  /* 0x20000008ff187230 */ /* 0x100fe40000004100 */
[----:B------:R-:W-:Y:S02]  /*12d20*/  HADD2.F32 R27, -RZ, R8.H1_H1 ;  /* 0x30000008ff1b7230 */ /* 0x000fe40000004100 */
[----:B------:R-:W-:-:S02]  /*12d30*/  HADD2.F32 R8, -RZ, R110.H1_H1 ;  /* 0x3000006eff087230 */ /* 0x000fc40000004100 */
[--C-:B------:R-:W-:Y:S02]  /*12d40*/  HADD2.F32 R21, -RZ, R11.reuse.H0_H0 ;  /* 0x2000000bff157230 */ /* 0x100fe40000004100 */
[----:B------:R-:W-:Y:S02]  /*12d50*/  HADD2.F32 R20, -RZ, R11.H1_H1 ;  /* 0x3000000bff147230 */ /* 0x000fe40000004100 */
[----:B---3--:R-:W-:Y:S02]  /*12d60*/  HADD2.F32 R4, -RZ, R17.H0_H0 ;  /* 0x20000011ff047230 */ /* 0x008fe40000004100 */
[--C-:B------:R-:W-:Y:S02]  /*12d70*/  HADD2.F32 R10, -RZ, R16.reuse.H0_H0 ;  /* 0x20000010ff0a7230 */ /* 0x100fe40000004100 */
[----:B------:R-:W-:Y:S01]  /*12d80*/  HADD2.F32 R15, -RZ, R16.H1_H1 ;  /* 0x30000010ff0f7230 */ /* 0x000fe20000004100 */
[C---:B------:R-:W-:Y:S01]  /*12d90*/  FMUL.FTZ R33, R4.reuse, R2 ;  /* 0x0000000204217220 */ /* 0x040fe20000410000 */
[----:B------:R-:W-:Y:S01]  /*12da0*/  HADD2.F32 R16, -RZ, R5.H0_H0 ;  /* 0x20000005ff107230 */ /* 0x000fe20000004100 */
[----:B------:R-:W-:Y:S01]  /*12db0*/  FFMA.FTZ R42, R4, R8, R6 ;  /* 0x00000008042a7223 */ /* 0x000fe20000010006 */
[----:B------:R-:W-:-:S02]  /*12dc0*/  HADD2.F32 R3, -RZ, R17.H1_H1 ;  /* 0x30000011ff037230 */ /* 0x000fc40000004100 */
[----:B------:R-:W-:Y:S01]  /*12dd0*/  HADD2.F32 R5, -RZ, R110.H0_H0 ;  /* 0x2000006eff057230 */ /* 0x000fe20000004100 */
[-C--:B------:R-:W-:Y:S01]  /*12de0*/  FMUL.FTZ R2, R23, R16.reuse ;  /* 0x0000001017027220 */ /* 0x080fe20000410000 */
[----:B------:R-:W-:Y:S01]  /*12df0*/  HADD2.F32 R6, -RZ, R112.H0_H0 ;  /* 0x20000070ff067230 */ /* 0x000fe20000004100 */
[C---:B------:R-:W-:Y:S01]  /*12e00*/  FMUL.FTZ R32, R3.reuse, R16 ;  /* 0x0000001003207220 */ /* 0x040fe20000410000 */
[----:B------:R-:W-:Y:S01]  /*12e10*/  HADD2.F32 R11, -RZ, R19.H0_H0 ;  /* 0x20000013ff0b7230 */ /* 0x000fe20000004100 */
[-C--:B------:R-:W-:Y:S01]  /*12e20*/  FMUL.FTZ R4, R24, R5.reuse ;  /* 0x0000000518047220 */ /* 0x080fe20000410000 */
[----:B------:R-:W-:Y:S01]  /*12e30*/  HADD2.F32 R17, -RZ, R30.H0_H0 ;  /* 0x2000001eff117230 */ /* 0x000fe20000004100 */
[----:B------:R-:W-:Y:S01]  /*12e40*/  FFMA.FTZ R40, R3, R44, R2 ;  /* 0x0000002c03287223 */ /* 0x000fe20000010002 */
[--C-:B------:R-:W-:Y:S01]  /*12e50*/  HADD2.F32 R2, -RZ, R111.reuse.H1_H1 ;  /* 0x3000006fff027230 */ /* 0x100fe20000004100 */
[C---:B------:R-:W-:Y:S01]  /*12e60*/  FFMA.FTZ R37, R10.reuse, R6, R4 ;  /* 0x000000060a257223 */ /* 0x040fe20000010004 */
[----:B------:R-:W-:Y:S01]  /*12e70*/  HADD2.F32 R3, -RZ, R111.H0_H0 ;  /* 0x2000006fff037230 */ /* 0x000fe20000004100 */
[----:B------:R-:W-:Y:S01]  /*12e80*/  FMUL.FTZ R31, R10, R5 ;  /* 0x000000050a1f7220 */ /* 0x000fe20000410000 */
[----:B------:R-:W-:Y:S01]  /*12e90*/  HADD2.F32 R4, -RZ, R112.H1_H1 ;  /* 0x30000070ff047230 */ /* 0x000fe20000004100 */
[-C--:B------:R-:W-:Y:S01]  /*12ea0*/  FMUL.FTZ R10, R21, R2.reuse ;  /* 0x00000002150a7220 */ /* 0x080fe20000410000 */
[--C-:B------:R-:W-:Y:S01]  /*12eb0*/  HADD2.F32 R14, -RZ, R18.reuse.H0_H0 ;  /* 0x20000012ff0e7230 */ /* 0x100fe20000004100 */
[----:B------:R-:W-:Y:S01]  /*12ec0*/  FMUL.FTZ R16, R22, R3 ;  /* 0x0000000316107220 */ /* 0x000fe20000410000 */
[----:B------:R-:W-:Y:S01]  /*12ed0*/  HADD2.F32 R13, -RZ, R18.H1_H1 ;  /* 0x30000012ff0d7230 */ /* 0x000fe20000004100 */
[C---:B------:R-:W-:Y:S01]  /*12ee0*/  FMUL.FTZ R18, R11.reuse, R2 ;  /* 0x000000020b127220 */ /* 0x040fe20000410000 */
[----:B------:R-:W-:Y:S01]  /*12ef0*/  HADD2.F32 R9, -RZ, R19.H1_H1 ;  /* 0x30000013ff097230 */ /* 0x000fe20000004100 */
[----:B------:R-:W-:Y:S01]  /*12f00*/  FFMA.FTZ R19, R11, R4, R10 ;  /* 0x000000040b137223 */ /* 0x000fe2000001000a */
[----:B------:R-:W-:Y:S01]  /*12f10*/  HADD2.F32 R5, -RZ, R113.H0_H0 ;  /* 0x20000071ff057230 */ /* 0x000fe20000004100 */
[----:B------:R-:W-:Y:S01]  /*12f20*/  FMUL.FTZ R2, R20, R17 ;  /* 0x0000001114027220 */ /* 0x000fe20000410000 */
[----:B------:R-:W-:Y:S01]  /*12f30*/  HADD2.F32 R11, -RZ, R35.H0_H0 ;  /* 0x20000023ff0b7230 */ /* 0x000fe20000004100 */
[C---:B------:R-:W-:Y:S01]  /*12f40*/  FMUL.FTZ R28, R14.reuse, R3 ;  /* 0x000000030e1c7220 */ /* 0x040fe20000410000 */
[----:B------:R-:W-:Y:S01]  /*12f50*/  HADD2.F32 R10, -RZ, R36.H0_H0 ;  /* 0x20000024ff0a7230 */ /* 0x000fe20000004100 */
[----:B------:R-:W-:Y:S01]  /*12f60*/  FFMA.FTZ R38, R14, R5, R16 ;  /* 0x000000050e267223 */ /* 0x000fe20000010010 */
[----:B------:R-:W-:Y:S01]  /*12f70*/  HADD2.F32 R35, -RZ, R39.H0_H0 ;  /* 0x20000027ff237230 */ /* 0x000fe20000004100 */
[----:B------:R-:W-:-:S02]  /*12f80*/  FMUL.FTZ R16, R9, R17 ;  /* 0x0000001109107220 */ /* 0x000fc40000410000 */
[----:B------:R-:W-:Y:S02]  /*12f90*/  FFMA.FTZ R17, R9, R43, R2 ;  /* 0x0000002b09117223 */ /* 0x000fe40000010002 */
[-C--:B------:R-:W-:Y:S02]  /*12fa0*/  FMUL.FTZ R3, R27, R11.reuse ;  /* 0x0000000b1b037220 */ /* 0x080fe40000410000 */
[-C--:B------:R-:W-:Y:S02]  /*12fb0*/  FMUL.FTZ R2, R25, R10.reuse ;  /* 0x0000000a19027220 */ /* 0x080fe40000410000 */
[----:B------:R-:W-:Y:S02]  /*12fc0*/  FMUL.FTZ R11, R15, R11 ;  /* 0x0000000b0f0b7220 */ /* 0x000fe40000410000 */
[----:B------:R-:W-:Y:S02]  /*12fd0*/  FMUL.FTZ R9, R13, R10 ;  /* 0x0000000a0d097220 */ /* 0x000fe40000410000 */
[----:B------:R-:W-:-:S02]  /*12fe0*/  FFMA.FTZ R15, R15, R35, R3 ;  /* 0x000000230f0f7223 */ /* 0x000fc40000010003 */
[----:B------:R-:W-:Y:S02]  /*12ff0*/  FFMA.FTZ R10, R24, R6, -R31 ;  /* 0x00000006180a7223 */ /* 0x000fe4000001081f */
[----:B------:R-:W-:Y:S02]  /*13000*/  FFMA.FTZ R30, R13, R34, R2 ;  /* 0x000000220d1e7223 */ /* 0x000fe40000010002 */
[----:B------:R-:W-:Y:S02]  /*13010*/  FFMA.FTZ R6, R22, R5, -R28 ;  /* 0x0000000516067223 */ /* 0x000fe4000001081c */
[----:B------:R-:W-:Y:S02]  /*13020*/  FFMA.FTZ R3, R21, R4, -R18 ;  /* 0x0000000415037223 */ /* 0x000fe40000010812 */
[----:B------:R-:W-:Y:S01]  /*13030*/  FFMA.FTZ R14, R26, R8, -R33 ;  /* 0x000000081a0e7223 */ /* 0x000fe20000010821 */
[----:B------:R-:W-:Y:S01]  /*13040*/  F2FP.PACK_AB R8, R15, R37 ;  /* 0x000000250f08723e */ /* 0x000fe200000000ff */
        /* <DEDUP_REMOVED lines=9> */
[----:B------:R-:W-:Y:S02]  /*130e0*/  F2FP.PACK_AB R9, R40, R42 ;  /* 0x0000002a2809723e */ /* 0x000fe400000000ff */
[----:B------:R-:W-:Y:S01]  /*130f0*/  F2FP.PACK_AB R10, R30, R38 ;  /* 0x000000261e0a723e */ /* 0x000fe200000000ff */
[----:B------:R1:W-:Y:S04]  /*13100*/  STS.128 [R45], R16 ;  /* 0x000000102d007388 */ /* 0x0003e80000000c00 */
[----:B------:R1:W-:Y:S02]  /*13110*/  STS.128 [R29+0x10080], R8 ;  /* 0x010080081d007388 */ /* 0x0003e40000000c00 */
.L_x_3064:
[----:B------:R-:W-:Y:S05]  /*13120*/  BSYNC B1 ;  /* 0x0000000000017941 */ /* 0x000fea0003800000 */
.L_x_3063:
        /* <DEDUP_REMOVED lines=29> */
[----:B------:R-:W-:Y:S02]  /*13300*/  SHF.R.U64 R35, R80, 0x10, R81 ;  /* 0x0000001050237819 */ /* 0x000fe40000001251 */
[----:B------:R-:W-:Y:S01]  /*13310*/  SHF.L.U32 R29, R2, 0x1, RZ ;  /* 0x00000001021d7819 */ /* 0x000fe200000006ff */
[----:B------:R-:W-:Y:S01]  /*13320*/  HADD2.F32 R2, -RZ, R68.H0_H0 ;  /* 0x20000044ff027230 */ /* 0x000fe20000004100 */
[----:B------:R-:W-:-:S02]  /*13330*/  SHF.R.U32.HI R34, RZ, 0x10, R87 ;  /* 0x00000010ff227819 */ /* 0x000fc40000011657 */
[----:B------:R-:W-:Y:S01]  /*13340*/  SHF.R.U64 R36, R82, 0x10, R83 ;  /* 0x0000001052247819 */ /* 0x000fe20000001253 */
[----:B------:R-:W1:Y:S01]  /*13350*/  LDS.128 R16, [R29+0x10080] ;  /* 0x010080001d107984 */ /* 0x000e620000000c00 */
[----:B------:R-:W-:Y:S01]  /*13360*/  SHF.R.U64 R39, R84, 0x10, R85 ;  /* 0x0000001054277819 */ /* 0x000fe20000001255 */
[----:B------:R-:W-:Y:S01]  /*13370*/  HADD2.F32 R43, -RZ, R34.H0_H0 ;  /* 0x20000022ff2b7230 */ /* 0x000fe20000004100 */
[----:B------:R-:W-:-:S05]  /*13380*/  SHF.R.U64 R41, R86, 0x10, R87 ;  /* 0x0000001056297819 */ /* 0x000fca0000001257 */
[----:B------:R-:W-:Y:S02]  /*13390*/  HADD2.F32 R34, -RZ, R41.H0_H0 ;  /* 0x20000029ff227230 */ /* 0x000fe40000004100 */
[--C-:B-1----:R-:W-:Y:S02]  /*133a0*/  HADD2.F32 R4, -RZ, R17.reuse.H0_H0 ;  /* 0x20000011ff047230 */ /* 0x102fe40000004100 */
[----:B------:R-:W-:Y:S02]  /*133b0*/  HADD2.F32 R15, -RZ, R16.H1_H1 ;  /* 0x30000010ff0f7230 */ /* 0x000fe40000004100 */
[----:B------:R-:W-:Y:S01]  /*133c0*/  HADD2.F32 R3, -RZ, R17.H1_H1 ;  /* 0x30000011ff037230 */ /* 0x000fe20000004100 */
[----:B------:R-:W-:Y:S01]  /*133d0*/  FMUL.FTZ R33, R4, R2 ;  /* 0x0000000204217220 */ /* 0x000fe20000410000 */
[----:B------:R-:W-:Y:S02]  /*133e0*/  HADD2.F32 R17, -RZ, R30.H0_H0 ;  /* 0x2000001eff117230 */ /* 0x000fe40000004100 */
[----:B------:R-:W-:-:S02]  /*133f0*/  HADD2.F32 R14, -RZ, R18.H0_H0 ;  /* 0x20000012ff0e7230 */ /* 0x000fc40000004100 */
[----:B------:R-:W-:Y:S01]  /*13400*/  HADD2.F32 R13, -RZ, R18.H1_H1 ;  /* 0x30000012ff0d7230 */ /* 0x000fe20000004100 */
[----:B----4-:R-:W1:Y:S02]  /*13410*/  LDS.128 R8, [R45] ;  /* 0x000000002d087984 */ /* 0x010e640000000c00 */
[--C-:B-1----:R-:W-:Y:S02]  /*13420*/  HADD2.F32 R26, -RZ, R9.reuse.H0_H0 ;  /* 0x20000009ff1a7230 */ /* 0x102fe40000004100 */
[--C-:B------:R-:W-:Y:S02]  /*13430*/  HADD2.F32 R22, -RZ, R10.reuse.H0_H0 ;  /* 0x2000000aff167230 */ /* 0x100fe40000004100 */
[----:B------:R-:W-:Y:S01]  /*13440*/  HADD2.F32 R25, -RZ, R10.H1_H1 ;  /* 0x3000000aff197230 */ /* 0x000fe20000004100 */
[----:B------:R-:W-:Y:S01]  /*13450*/  FMUL.FTZ R6, R26, R2 ;  /* 0x000000021a067220 */ /* 0x000fe20000410000 */
[----:B------:R-:W-:Y:S02]  /*13460*/  HADD2.F32 R10, -RZ, R16.H0_H0 ;  /* 0x20000010ff0a7230 */ /* 0x000fe40000004100 */
[----:B------:R-:W-:-:S02]  /*13470*/  HADD2.F32 R23, -RZ, R9.H1_H1 ;  /* 0x30000009ff177230 */ /* 0x000fc40000004100 */
[----:B------:R-:W-:Y:S02]  /*13480*/  HADD2.F32 R16, -RZ, R5.H0_H0 ;  /* 0x20000005ff107230 */ /* 0x000fe40000004100 */
[--C-:B------:R-:W-:Y:S02]  /*13490*/  HADD2.F32 R24, -RZ, R8.reuse.H0_H0 ;  /* 0x20000008ff187230 */ /* 0x100fe40000004100 */
[----:B------:R-:W-:Y:S01]  /*134a0*/  HADD2.F32 R27, -RZ, R8.H1_H1 ;  /* 0x30000008ff1b7230 */ /* 0x000fe20000004100 */
[-C--:B------:R-:W-:Y:S01]  /*134b0*/  FMUL.FTZ R2, R23, R16.reuse ;  /* 0x0000001017027220 */ /* 0x080fe20000410000 */
        /* <DEDUP_REMOVED lines=8> */
[--C-:B------:R-:W-:Y:S01]  /*13540*/  HADD2.F32 R2, -RZ, R114.reuse.H1_H1 ;  /* 0x30000072ff027230 */ /* 0x100fe20000004100 */
[C---:B------:R-:W-:Y:S01]  /*13550*/  FMUL.FTZ R31, R10.reuse, R5 ;  /* 0x000000050a1f7220 */ /* 0x040fe20000410000 */
[----:B------:R-:W-:Y:S01]  /*13560*/  HADD2.F32 R20, -RZ, R11.H1_H1 ;  /* 0x3000000bff147230 */ /* 0x000fe20000004100 */
[----:B------:R-:W-:Y:S01]  /*13570*/  FFMA.FTZ R37, R10, R6, R4 ;  /* 0x000000060a257223 */ /* 0x000fe20000010004 */
[----:B------:R-:W-:Y:S01]  /*13580*/  HADD2.F32 R11, -RZ, R19.H0_H0 ;  /* 0x20000013ff0b7230 */ /* 0x000fe20000004100 */
[----:B------:R-:W-:Y:S01]  /*13590*/  FMUL.FTZ R10, R21, R2 ;  /* 0x00000002150a7220 */ /* 0x000fe20000410000 */
[----:B------:R-:W-:-:S02]  /*135a0*/  HADD2.F32 R3, -RZ, R114.H0_H0 ;  /* 0x20000072ff037230 */ /* 0x000fc40000004100 */
[----:B------:R-:W-:Y:S01]  /*135b0*/  HADD2.F32 R4, -RZ, R115.H1_H1 ;  /* 0x30000073ff047230 */ /* 0x000fe20000004100 */
[C---:B------:R-:W-:Y:S01]  /*135c0*/  FMUL.FTZ R18, R11.reuse, R2 ;  /* 0x000000020b127220 */ /* 0x040fe20000410000 */
[----:B------:R-:W-:Y:S01]  /*135d0*/  HADD2.F32 R9, -RZ, R19.H1_H1 ;  /* 0x30000013ff097230 */ /* 0x000fe20000004100 */
[----:B------:R-:W-:Y:S01]  /*135e0*/  FMUL.FTZ R16, R22, R3 ;  /* 0x0000000316107220 */ /* 0x000fe20000410000 */
[----:B------:R-:W-:Y:S01]  /*135f0*/  HADD2.F32 R5, -RZ, R116.H0_H0 ;  /* 0x20000074ff057230 */ /* 0x000fe20000004100 */
[----:B------:R-:W-:Y:S01]  /*13600*/  FFMA.FTZ R19, R11, R4, R10 ;  /* 0x000000040b137223 */ /* 0x000fe2000001000a */
[----:B------:R-:W-:Y:S01]  /*13610*/  HADD2.F32 R11, -RZ, R35.H0_H0 ;  /* 0x20000023ff0b7230 */ /* 0x000fe20000004100 */
[----:B------:R-:W-:Y:S01]  /*13620*/  FMUL.FTZ R2, R20, R17 ;  /* 0x0000001114027220 */ /* 0x000fe20000410000 */
[----:B------:R-:W-:Y:S01]  /*13630*/  HADD2.F32 R10, -RZ, R36.H0_H0 ;  /* 0x20000024ff0a7230 */ /* 0x000fe20000004100 */
[C---:B------:R-:W-:Y:S01]  /*13640*/  FFMA.FTZ R38, R14.reuse, R5, R16 ;  /* 0x000000050e267223 */ /* 0x040fe20000010010 */
[----:B------:R-:W-:Y:S01]  /*13650*/  HADD2.F32 R35, -RZ, R39.H0_H0 ;  /* 0x20000027ff237230 */ /* 0x000fe20000004100 */
[----:B------:R-:W-:-:S02]  /*13660*/  FMUL.FTZ R28, R14, R3 ;  /* 0x000000030e1c7220 */ /* 0x000fc40000410000 */
[C---:B------:R-:W-:Y:S02]  /*13670*/  FMUL.FTZ R16, R9.reuse, R17 ;  /* 0x0000001109107220 */ /* 0x040fe40000410000 */
[----:B------:R-:W-:Y:S02]  /*13680*/  FFMA.FTZ R17, R9, R43, R2 ;  /* 0x0000002b09117223 */ /* 0x000fe40000010002 */
[-C--:B------:R-:W-:Y:S02]  /*13690*/  FMUL.FTZ R3, R27, R11.reuse ;  /* 0x0000000b1b037220 */ /* 0x080fe40000410000 */
[-C--:B------:R-:W-:Y:S02]  /*136a0*/  FMUL.FTZ R2, R25, R10.reuse ;  /* 0x0000000a19027220 */ /* 0x080fe40000410000 */
[----:B------:R-:W-:Y:S02]  /*136b0*/  FMUL.FTZ R11, R15, R11 ;  /* 0x0000000b0f0b7220 */ /* 0x000fe40000410000 */
[----:B------:R-:W-:-:S02]  /*136c0*/  FMUL.FTZ R9, R13, R10 ;  /* 0x0000000a0d097220 */ /* 0x000fc40000410000 */
[----:B------:R-:W-:Y:S02]  /*136d0*/  FFMA.FTZ R15, R15, R35, R3 ;  /* 0x000000230f0f7223 */ /* 0x000fe40000010003 */
        /* <DEDUP_REMOVED lines=19> */
.L_x_3068:
[----:B------:R-:W-:Y:S05]  /*13810*/  BSYNC B0 ;  /* 0x0000000000007941 */ /* 0x000fea0003800000 */
.L_x_3067:
        /* <DEDUP_REMOVED lines=8> */
[----:B------:R-:W-:Y:S01]  /*138a0*/  SHF.R.U64 R35, R88, 0x10, R89 ;  /* 0x0000001058237819 */ /* 0x000fe20000001259 */
[----:B------:R-:W-:Y:S01]  /*138b0*/  HADD2.F32 R44, -RZ, R28.H0_H0 ;  /* 0x2000001cff2c7230 */ /* 0x000fe20000004100 */
[----:B------:R-:W-:Y:S02]  /*138c0*/  SHF.R.U32.HI R34, RZ, 0x10, R95 ;  /* 0x00000010ff227819 */ /* 0x000fe4000001165f */
[----:B------:R-:W-:Y:S02]  /*138d0*/  SHF.R.U64 R36, R90, 0x10, R91 ;  /* 0x000000105a247819 */ /* 0x000fe4000000125b */
[----:B------:R-:W-:Y:S01]  /*138e0*/  SHF.R.U64 R39, R92, 0x10, R93 ;  /* 0x000000105c277819 */ /* 0x000fe2000000125d */
[----:B------:R-:W-:Y:S01]  /*138f0*/  HADD2.F32 R43, -RZ, R34.H0_H0 ;  /* 0x20000022ff2b7230 */ /* 0x000fe20000004100 */
[----:B-----5:R-:W-:-:S05]  /*13900*/  SHF.R.U64 R41, R94, 0x10, R95 ;  /* 0x000000105e297819 */ /* 0x020fca000000125f */
[----:B------:R-:W-:Y:S01]  /*13910*/  HADD2.F32 R34, -RZ, R41.H0_H0 ;  /* 0x20000029ff227230 */ /* 0x000fe20000004100 */
        /* <DEDUP_REMOVED lines=11> */
[----:B------:R-:W-:-:S04]  /*139d0*/  HADD2.F32 R2, -RZ, R116.H1_H1 ;  /* 0x30000074ff027230 */ /* 0x000fc80000004100 */
[----:B------:R-:W2:Y:S01]  /*139e0*/  LDS.128 R16, [R29+0x10080] ;  /* 0x010080001d107984 */ /* 0x000ea20000000c00 */
[--C-:B-1----:R-:W-:Y:S02]  /*139f0*/  HADD2.F32 R26, -RZ, R9.reuse.H0_H0 ;  /* 0x20000009ff1a7230 */ /* 0x102fe40000004100 */
[--C-:B------:R-:W-:Y:S02]  /*13a00*/  HADD2.F32 R22, -RZ, R10.reuse.H0_H0 ;  /* 0x2000000aff167230 */ /* 0x100fe40000004100 */
[----:B------:R-:W-:Y:S01]  /*13a10*/  HADD2.F32 R25, -RZ, R10.H1_H1 ;  /* 0x3000000aff197230 */ /* 0x000fe20000004100 */
[----:B------:R-:W-:Y:S01]  /*13a20*/  FMUL.FTZ R6, R26, R2 ;  /* 0x000000021a067220 */ /* 0x000fe20000410000 */
[----:B------:R-:W-:Y:S02]  /*13a30*/  HADD2.F32 R23, -RZ, R9.H1_H1 ;  /* 0x30000009ff177230 */ /* 0x000fe40000004100 */
[--C-:B------:R-:W-:Y:S02]  /*13a40*/  HADD2.F32 R24, -RZ, R8.reuse.H0_H0 ;  /* 0x20000008ff187230 */ /* 0x100fe40000004100 */
[----:B------:R-:W-:-:S02]  /*13a50*/  HADD2.F32 R27, -RZ, R8.H1_H1 ;  /* 0x30000008ff1b7230 */ /* 0x000fc40000004100 */
[----:B------:R-:W-:Y:S02]  /*13a60*/  HADD2.F32 R8, -RZ, R117.H1_H1 ;  /* 0x30000075ff087230 */ /* 0x000fe40000004100 */
[--C-:B------:R-:W-:Y:S02]  /*13a70*/  HADD2.F32 R21, -RZ, R11.reuse.H0_H0 ;  /* 0x2000000bff157230 */ /* 0x100fe40000004100 */
[----:B------:R-:W-:Y:S02]  /*13a80*/  HADD2.F32 R20, -RZ, R11.H1_H1 ;  /* 0x3000000bff147230 */ /* 0x000fe40000004100 */
[----:B--2---:R-:W-:Y:S02]  /*13a90*/  HADD2.F32 R4, -RZ, R17.H0_H0 ;  /* 0x20000011ff047230 */ /* 0x004fe40000004100 */
        /* <DEDUP_REMOVED lines=59> */
.L_x_3040:
[----:B------:R-:W-:Y:S05]  /*13e50*/  BSYNC B2 ;  /* 0x0000000000027941 */ /* 0x000fea0003800000 */
.L_x_3006:
[----:B-1----:R-:W-:Y:S01]  /*13e60*/  IMAD R4, R122, c[0x0][0x208], RZ ;  /* 0x000082007a047a24 */ /* 0x002fe200078e02ff */
[----:B------:R-:W-:-:S04]  /*13e70*/  DEPBAR.LE SB0, 0x0 ;  /* 0x000080000000791a */ /* 0x000fc80000000000 */
[C---:B------:R-:W-:Y:S01]  /*13e80*/  IMAD.WIDE.U32 R2, R223.reuse, c[0x0][0x208], RZ ;  /* 0x00008200df027a25 */ /* 0x040fe200078e00ff */
[----:B------:R-:W-:Y:S01]  /*13e90*/  BAR.SYNC.DEFER_BLOCKING 0x0 ;  /* 0x0000000000007b1d */ /* 0x000fe20000010000 */
[C---:B------:R-:W-:Y:S02]  /*13ea0*/  ISETP.GE.AND P3, PT, R140.reuse, c[0x0][0x1d4], PT ;  /* 0x000075008c007a0c */ /* 0x040fe40003f66270 */
[----:B------:R-:W-:Y:S01]  /*13eb0*/  IMAD R4, R223, c[0x0][0x20c], R4 ;  /* 0x00008300df047a24 */ /* 0x000fe200078e0204 */
[----:B------:R-:W-:Y:S01]  /*13ec0*/  IADD3 R204, R151, 0x20, RZ ;  /* 0x0000002097cc7810 */ /* 0x000fe20007ffe0ff */
[----:B------:R-:W-:Y:S01]  /*13ed0*/  IMAD.WIDE.U32 R242, R241, c[0x0][0x210], RZ ;  /* 0x00008400f1f27a25 */ /* 0x000fe200078e00ff */
[----:B------:R-:W-:Y:S01]  /*13ee0*/  SHF.L.U64.HI R231, R140, 0x1, R141 ;  /* 0x000000018ce77819 */ /* 0x000fe2000001028d */
[----:B------:R-:W1:Y:S01]  /*13ef0*/  S2R R13, SR_TID.X ;  /* 0x00000000000d7919 */ /* 0x000e620000002100 */
[----:B------:R-:W-:Y:S01]  /*13f00*/  SHF.L.U64.HI R226, R232, 0x1, R236 ;  /* 0x00000001e8e27819 */ /* 0x000fe200000102ec */
[----:B------:R-:W-:Y:S01]  /*13f10*/  IMAD.IADD R3, R3, 0x1, R4 ;  /* 0x0000000103037824 */ /* 0x000fe200078e0204 */
[----:B------:R-:W-:Y:S01]  /*13f20*/  SHF.L.U64.HI R227, R220, 0x1, R238 ;  /* 0x00000001dce37819 */ /* 0x000fe200000102ee */
[----:B------:R-:W-:Y:S01]  /*13f30*/  IMAD R4, R123, c[0x0][0x218], RZ ;  /* 0x000086007b047a24 */ /* 0x000fe200078e02ff */
[----:B------:R-:W-:Y:S01]  /*13f40*/  ISETP.GE.AND P4, PT, R142, c[0x0][0x1d4], PT ;  /* 0x000075008e007a0c */ /* 0x000fe20003f86270 */
[----:B------:R-:W-:Y:S01]  /*13f50*/  IMAD.WIDE.U32 R2, R222, c[0x0][0x218], R2 ;  /* 0x00008600de027a25 */ /* 0x000fe200078e0002 */
[----:B------:R-:W-:Y:S01]  /*13f60*/  ISETP.GE.AND P2, PT, R220, c[0x0][0x1d4], PT ;  /* 0x00007500dc007a0c */ /* 0x000fe20003f46270 */
[----:B------:R-:W-:Y:S01]  /*13f70*/  BSSY B0, `(.L_x_3069) ;  /* 0x0000047000007945 */ /* 0x000fe20003800000 */
[----:B------:R-:W-:Y:S01]  /*13f80*/  SHF.L.U64.HI R224, R221, 0x1, R237 ;  /* 0x00000001dde07819 */ /* 0x000fe200000102ed */
[----:B------:R-:W-:Y:S01]  /*13f90*/  IMAD R4, R222, c[0x0][0x21c], R4 ;  /* 0x00008700de047a24 */ /* 0x000fe200078e0204 */
[----:B------:R-:W-:Y:S01]  /*13fa0*/  IADD3 R2, P0, R2, R242, RZ ;  /* 0x000000f202027210 */ /* 0x000fe20007f1e0ff */
[----:B------:R-:W-:-:S02]  /*13fb0*/  IMAD R241, R241, c[0x0][0x214], R243 ;  /* 0x00008500f1f17a24 */ /* 0x000fc400078e02f3 */
[----:B------:R-:W-:Y:S02]  /*13fc0*/  IMAD.SHL.U32 R230, R140, 0x2, RZ ;  /* 0x000000028ce67824 */ /* 0x000fe400078e00ff */
[----:B------:R-:W-:Y:S01]  /*13fd0*/  IMAD.SHL.U32 R229, R232, 0x2, RZ ;  /* 0x00000002e8e57824 */ /* 0x000fe200078e00ff */
[----:B------:R-:W-:Y:S01]  /*13fe0*/  IADD3.X R3, R241, R3, R4, P0, !PT ;  /* 0x00000003f1037210 */ /* 0x000fe200007fe404 */
[----:B------:R-:W-:Y:S01]  /*13ff0*/  IMAD.IADD R4, R121, 0x1, -R143 ;  /* 0x0000000179047824 */ /* 0x000fe200078e0a8f */
[----:B------:R-:W-:Y:S01]  /*14000*/  LEA R6, P0, R2, c[0x0][0x1f8], 0x1 ;  /* 0x00007e0002067a11 */ /* 0x000fe200078008ff */
[----:B------:R-:W-:Y:S01]  /*14010*/  LDSM.16.M88.4 R8, [R200] ;  /* 0x00000000c808783b */ /* 0x000fe20000000200 */
[----:B------:R-:W-:Y:S02]  /*14020*/  IMAD.SHL.U32 R228, R220, 0x2, RZ ;  /* 0x00000002dce47824 */ /* 0x000fe400078e00ff */
[----:B------:R-:W-:Y:S01]  /*14030*/  LEA.HI.X R5, R2, c[0x0][0x1fc], R3, 0x1, P0 ;  /* 0x00007f0002057a11 */ /* 0x000fe200000f0c03 */
[----:B------:R-:W-:Y:S01]  /*14040*/  LDSM.16.M88.4 R24, [R151] ;  /* 0x000000009718783b */ /* 0x000fe20000000200 */
[----:B------:R-:W-:Y:S01]  /*14050*/  LOP3.LUT P0, RZ, R149, 0x2, RZ, 0xc0, !PT ;  /* 0x0000000295ff7812 */ /* 0x000fe2000780c0ff */
[----:B------:R-:W-:-:S02]  /*14060*/  IMAD.SHL.U32 R225, R221, 0x2, RZ ;  /* 0x00000002dde17824 */ /* 0x000fc400078e00ff */
[----:B------:R-:W4:Y:S04]  /*14070*/  SHFL.IDX PT, R2, R6, RZ, 0x181f ;  /* 0x00181fff06027589 */ /* 0x000f2800000e0000 */
[----:B------:R-:W2:Y:S04]  /*14080*/  SHFL.IDX PT, R3, R5, RZ, 0x181f ;  /* 0x00181fff05037589 */ /* 0x000ea800000e0000 */
[----:B------:R3:W1:Y:S02]  /*14090*/  LDSM.16.M88.4 R36, [R151+0x800] ;  /* 0x000800009724783b */ /* 0x0006640000000200 */
[----:B------:R-:W-:-:S02]  /*140a0*/  @P0 IADD3 R204, R151, -0x20, RZ ;  /* 0xffffffe097cc0810 */ /* 0x000fc40007ffe0ff */
[----:B------:R-:W-:Y:S01]  /*140b0*/  ISETP.LT.OR P0, PT, R4, 0x1, P3 ;  /* 0x000000010400780c */ /* 0x000fe20001f01670 */
[----:B------:R3:W1:Y:S01]  /*140c0*/  LDSM.16.M88.4 R48, [R151+0x1000] ;  /* 0x001000009730783b */ /* 0x0006620000000200 */
[C---:B------:R-:W-:Y:S02]  /*140d0*/  IADD3 R215, R204.reuse, 0x1000, RZ ;  /* 0x00001000ccd77810 */ /* 0x040fe40007ffe0ff */
[----:B------:R-:W-:Y:S01]  /*140e0*/  IADD3 R214, R204, 0x800, RZ ;  /* 0x00000800ccd67810 */ /* 0x000fe20007ffe0ff */
[----:B------:R3:W1:Y:S04]  /*140f0*/  LDSM.16.M88.4 R20, [R201] ;  /* 0x00000000c914783b */ /* 0x0006680000000200 */
[----:B-----5:R3:W1:Y:S01]  /*14100*/  LDSM.16.M88.4 R44, [R204] ;  /* 0x00000000cc2c783b */ /* 0x0206620000000200 */
[----:B----4-:R-:W-:-:S03]  /*14110*/  IADD3 R14, P1, R2, R230, RZ ;  /* 0x000000e6020e7210 */ /* 0x010fc60007f3e0ff */
[----:B------:R3:W4:Y:S02]  /*14120*/  LDSM.16.M88.4 R60, [R204+0x800] ;  /* 0x00080000cc3c783b */ /* 0x0007240000000200 */
[----:B--2---:R-:W-:Y:S02]  /*14130*/  IMAD.X R15, R3, 0x1, R231, P1 ;  /* 0x00000001030f7824 */ /* 0x004fe400008e06e7 */
[----:B------:R3:W2:Y:S01]  /*14140*/  LDSM.16.M88.4 R72, [R204+0x1000] ;  /* 0x00100000cc48783b */ /* 0x0006a20000000200 */
[----:B------:R-:W-:-:S03]  /*14150*/  ISETP.LT.OR P1, PT, R4, 0x1, P4 ;  /* 0x000000010400780c */ /* 0x000fc60002721670 */
[----:B------:R-:W-:Y:S01]  /*14160*/  @!PT LDS RZ, [RZ] ;  /* 0x00000000fffff984 */ /* 0x000fe20000000800 */
[----:B------:R-:W-:Y:S01]  /*14170*/  @!PT LDS RZ, [RZ] ;  /* 0x00000000fffff984 */ /* 0x000fe20000000800 */
[----:B------:R-:W-:Y:S01]  /*14180*/  @!PT LDS RZ, [RZ] ;  /* 0x00000000fffff984 */ /* 0x000fe20000000800 */
[----:B------:R1:W-:Y:S01]  /*14190*/  LDGSTS.E.BYPASS.LTC128B.128 [R216+0x4080], [R14.64], !P0 ;  /* 0x040800000ed87fae */ /* 0x0003e2000c101d46 */
[----:B------:R-:W-:-:S05]  /*141a0*/  IADD3 R16, P0, R2, R229, RZ ;  /* 0x000000e502107210 */ /* 0x000fca0007f1e0ff */
[----:B------:R-:W-:-:S05]  /*141b0*/  IMAD.X R17, R3, 0x1, R226, P0 ;  /* 0x0000000103117824 */ /* 0x000fca00000e06e2 */
[----:B------:R3:W-:Y:S01]  /*141c0*/  LDGSTS.E.BYPASS.LTC128B.128 [R216+0x5880], [R16.64], !P1 ;  /* 0x0588000010d87fae */ /* 0x0007e2000c901d46 */
[----:B------:R-:W-:Y:S02]  /*141d0*/  ISETP.GE.AND P1, PT, R221, c[0x0][0x1d4], PT ;  /* 0x00007500dd007a0c */ /* 0x000fe40003f26270 */
[----:B-1----:R-:W-:-:S05]  /*141e0*/  IADD3 R14, P0, R2, R228, RZ ;  /* 0x000000e4020e7210 */ /* 0x002fca0007f1e0ff */
[----:B------:R-:W-:Y:S01]  /*141f0*/  IMAD.X R15, R3, 0x1, R227, P0 ;  /* 0x00000001030f7824 */ /* 0x000fe200000e06e3 */
[----:B------:R-:W-:-:S13]  /*14200*/  ISETP.LT.OR P0, PT, R4, 0x1, P2 ;  /* 0x000000010400780c */ /* 0x000fda0001701670 */
[----:B------:R3:W-:Y:S01]  /*14210*/  LDGSTS.E.BYPASS.LTC128B.128 [R216+0x7080], [R14.64], !P0 ;  /* 0x070800000ed87fae */ /* 0x0007e2000c101d46 */
[----:B------:R-:W-:-:S05]  /*14220*/  IADD3 R2, P0, R2, R225, RZ ;  /* 0x000000e102027210 */ /* 0x000fca0007f1e0ff */
[----:B------:R-:W-:Y:S01]  /*14230*/  IMAD.X R3, R3, 0x1, R224, P0 ;  /* 0x0000000103037824 */ /* 0x000fe200000e06e0 */
[----:B------:R-:W-:-:S13]  /*14240*/  ISETP.LT.OR P0, PT, R4, 0x1, P1 ;  /* 0x000000010400780c */ /* 0x000fda0000f01670 */
[----:B------:R3:W-:Y:S01]  /*14250*/  LDGSTS.E.BYPASS.LTC128B.128 [R216+0x8880], [R2.64], !P0 ;  /* 0x0888000002d87fae */ /* 0x0007e2000c101d46 */
[----:B------:R-:W-:-:S13]  /*14260*/  ISETP.GT.AND P0, PT, R13, 0x7f, PT ;  /* 0x0000007f0d00780c */ /* 0x000fda0003f04270 */
[----:B------:R-:W-:Y:S05]  /*14270*/  @P0 BRA `(.L_x_3070) ;  /* 0x0000016000000947 */ /* 0x000fea0003800000 */
[----:B--2-4-:R-:W-:Y:S05]  /*14280*/  BRA.DIV ~URZ, `(.L_x_3071) ;  /* 0x0000f5e27f007947 */ /* 0x014fea000b800000 */
[----:B------:R-:W1:Y:S04]  /*14290*/  SHFL.IDX PT, R5, R5, 0x1, 0x181f ;  /* 0x00381f0005057f89 */ /* 0x000e6800000e0000 */
[----:B---3--:R2:W3:Y:S02]  /*142a0*/  SHFL.IDX PT, R2, R6, 0x1, 0x181f ;  /* 0x00381f0006027f89 */ /* 0x0084e400000e0000 */
.L_x_3181:
[----:B---3--:R-:W-:Y:S02]  /*142b0*/  IADD3 R18, P0, R2, R229, RZ ;  /* 0x000000e502127210 */ /* 0x008fe40007f1e0ff */
[C---:B------:R-:W-:Y:S02]  /*142c0*/  ISETP.LT.OR P2, PT, R4.reuse, 0x21, P2 ;  /* 0x000000210400780c */ /* 0x040fe40001741670 */
[----:B------:R-:W-:Y:S01]  /*142d0*/  ISETP.LT.OR P1, PT, R4, 0x21, P1 ;  /* 0x000000210400780c */ /* 0x000fe20000f21670 */
[----:B-1----:R-:W-:Y:S01]  /*142e0*/  IMAD.X R19, R5, 0x1, R226, P0 ;  /* 0x0000000105137824 */ /* 0x002fe200000e06e2 */
[----:B------:R-:W-:-:S05]  /*142f0*/  IADD3 R16, P0, R2, R228, RZ ;  /* 0x000000e402107210 */ /* 0x000fca0007f1e0ff */
[----:B------:R-:W-:Y:S01]  /*14300*/  IMAD.X R17, R5, 0x1, R227, P0 ;  /* 0x0000000105117824 */ /* 0x000fe200000e06e3 */
[----:B------:R-:W-:-:S05]  /*14310*/  IADD3 R14, P0, R2, R230, RZ ;  /* 0x000000e6020e7210 */ /* 0x000fca0007f1e0ff */
[----:B------:R-:W-:Y:S01]  /*14320*/  IMAD.X R15, R5, 0x1, R231, P0 ;  /* 0x00000001050f7824 */ /* 0x000fe200000e06e7 */
[C---:B------:R-:W-:Y:S02]  /*14330*/  ISETP.LT.OR P0, PT, R4.reuse, 0x21, P3 ;  /* 0x000000210400780c */ /* 0x040fe40001f01670 */
[----:B------:R-:W-:-:S11]  /*14340*/  ISETP.LT.OR P3, PT, R4, 0x21, P4 ;  /* 0x000000210400780c */ /* 0x000fd60002761670 */
[----:B------:R-:W-:Y:S01]  /*14350*/  @!PT LDS RZ, [RZ] ;  /* 0x00000000fffff984 */ /* 0x000fe20000000800 */
[----:B------:R-:W-:Y:S01]  /*14360*/  @!PT LDS RZ, [RZ] ;  /* 0x00000000fffff984 */ /* 0x000fe20000000800 */
[----:B------:R-:W-:Y:S01]  /*14370*/  @!PT LDS RZ, [RZ] ;  /* 0x00000000fffff984 */ /* 0x000fe20000000800 */
[----:B------:R1:W-:Y:S01]  /*14380*/  LDGSTS.E.BYPASS.LTC128B.128 [R219+0x5080], [R14.64], !P0 ;  /* 0x050800000edb7fae */ /* 0x0003e2000c101d46 */
[----:B------:R-:W-:-:S03]  /*14390*/  IADD3 R2, P0, R2, R225, RZ ;  /* 0x000000e102027210 */ /* 0x000fc60007f1e0ff */
[----:B------:R1:W-:Y:S02]  /*143a0*/  LDGSTS.E.BYPASS.LTC128B.128 [R219+0x6880], [R18.64], !P3 ;  /* 0x0688000012db7fae */ /* 0x0003e4000d901d46 */
[----:B------:R-:W-:Y:S02]  /*143b0*/  IMAD.X R3, R5, 0x1, R224, P0 ;  /* 0x0000000105037824 */ /* 0x000fe400000e06e0 */
[----:B------:R1:W-:Y:S04]  /*143c0*/  LDGSTS.E.BYPASS.LTC128B.128 [R219+0x8080], [R16.64], !P2 ;  /* 0x0808000010db7fae */ /* 0x0003e8000d101d46 */
[----:B------:R1:W-:Y:S02]  /*143d0*/  LDGSTS.E.BYPASS.LTC128B.128 [R219+0x9880], [R2.64], !P1 ;  /* 0x0988000002db7fae */ /* 0x0003e4000c901d46 */
.L_x_3070:
[----:B--2-4-:R-:W-:Y:S05]  /*143e0*/  BSYNC B0 ;  /* 0x0000000000007941 */ /* 0x014fea0003800000 */
.L_x_3069:
[----:B------:R-:W-:Y:S01]  /*143f0*/  LOP3.LUT P0, RZ, R149, 0x4, RZ, 0xc0, !PT ;  /* 0x0000000495ff7812 */ /* 0x000fe2000780c0ff */
[----:B------:R-:W0:Y:S01]  /*14400*/  LDGDEPBAR ;  /* 0x00000000000079af */ /* 0x000e220000000000 */
[----:B-1-3--:R-:W-:Y:S01]  /*14410*/  MOV R2, 0x40 ;  /* 0x0000004000027802 */ /* 0x00afe20000000f00 */
[----:B------:R-:W-:Y:S01]  /*14420*/  WARPSYNC 0xffffffff ;  /* 0xffffffff00007948 */ /* 0x000fe20003800000 */
[----:B------:R-:W-:Y:S01]  /*14430*/  HMMA.16816.F32 R28, R8, R24, RZ ;  /* 0x00000018081c723c */ /* 0x000fe200000018ff */
[----:B------:R-:W-:Y:S01]  /*14440*/  LDSM.16.M88.4 R16, [R203] ;  /* 0x00000000cb10783b */ /* 0x000fe20000000200 */
[----:B------:R-:W-:Y:S01]  /*14450*/  SEL R2, R2, 0xffffffc0, !P0 ;  /* 0xffffffc002027807 */ /* 0x000fe20004000000 */
[----:B------:R-:W-:Y:S01]  /*14460*/  BSSY B1, `(.L_x_3072) ;  /* 0x0000126000017945 */ /* 0x000fe20003800000 */
[----:B------:R-:W-:-:S02]  /*14470*/  ISETP.GT.AND P0, PT, R125, R239, PT ;  /* 0x000000ef7d00720c */ /* 0x000fc40003f04270 */
[-C--:B------:R-:W-:Y:S02]  /*14480*/  IADD3 R150, R151, R2.reuse, RZ ;  /* 0x0000000297967210 */ /* 0x080fe40007ffe0ff */
[C---:B------:R-:W-:Y:S01]  /*14490*/  HMMA.16816.F32 R24, R8.reuse, R26, RZ ;  /* 0x0000001a0818723c */ /* 0x040fe200000018ff */
[C---:B------:R-:W-:Y:S02]  /*144a0*/  IADD3 R15, R204.reuse, R2, RZ ;  /* 0x00000002cc0f7210 */ /* 0x040fe40007ffe0ff */
[----:B------:R-:W1:Y:S01]  /*144b0*/  LDSM.16.M88.4 R52, [R150] ;  /* 0x000000009634783b */ /* 0x000e620000000200 */
[C---:B------:R-:W-:Y:S02]  /*144c0*/  IADD3 R213, R204.reuse, 0x4800, RZ ;  /* 0x00004800ccd57810 */ /* 0x040fe40007ffe0ff */
[C---:B------:R-:W-:Y:S01]  /*144d0*/  IADD3 R212, R204.reuse, 0x5800, RZ ;  /* 0x00005800ccd47810 */ /* 0x040fe20007ffe0ff */
[----:B------:R-:W2:Y:S01]  /*144e0*/  LDSM.16.M88.4 R56, [R150+0x800] ;  /* 0x000800009638783b */ /* 0x000ea20000000200 */
[----:B------:R-:W-:Y:S01]  /*144f0*/  HMMA.16816.F32 R32, R8, R36, RZ ;  /* 0x000000240820723c */ /* 0x000fe200000018ff */
[----:B------:R-:W-:-:S02]  /*14500*/  IADD3 R211, R204, 0x5000, RZ ;  /* 0x00005000ccd37810 */ /* 0x000fc40007ffe0ff */
[----:B------:R-:W3:Y:S01]  /*14510*/  LDSM.16.M88.4 R68, [R150+0x1000] ;  /* 0x001000009644783b */ /* 0x000ee20000000200 */
[C---:B------:R-:W-:Y:S02]  /*14520*/  IADD3 R210, R204.reuse, 0x3000, RZ ;  /* 0x00003000ccd27810 */ /* 0x040fe40007ffe0ff */
[C---:B------:R-:W-:Y:S01]  /*14530*/  IADD3 R209, R204.reuse, 0x4000, RZ ;  /* 0x00004000ccd17810 */ /* 0x040fe20007ffe0ff */
[----:B------:R-:W-:Y:S01]  /*14540*/  LDSM.16.M88.4 R64, [R15] ;  /* 0x000000000f40783b */ /* 0x000fe20000000200 */
[----:B------:R-:W-:Y:S01]  /*14550*/  HMMA.16816.F32 R36, R8, R38, RZ ;  /* 0x000000260824723c */ /* 0x000fe200000018ff */
[C---:B------:R-:W-:Y:S02]  /*14560*/  IADD3 R208, R204.reuse, 0x3800, RZ ;  /* 0x00003800ccd07810 */ /* 0x040fe40007ffe0ff */
[----:B------:R-:W-:Y:S01]  /*14570*/  LDSM.16.M88.4 R76, [R15+0x2800] ;  /* 0x002800000f4c783b */ /* 0x000fe20000000200 */
[C---:B------:R-:W-:Y:S02]  /*14580*/  IADD3 R207, R204.reuse, 0x1800, RZ ;  /* 0x00001800cccf7810 */ /* 0x040fe40007ffe0ff */
[----:B------:R-:W-:-:S02]  /*14590*/  IADD3 R206, R204, 0x2800, RZ ;  /* 0x00002800ccce7810 */ /* 0x000fc40007ffe0ff */
[----:B------:R-:W-:Y:S01]  /*145a0*/  HMMA.16816.F32 R40, R8, R48, RZ ;  /* 0x000000300828723c */ /* 0x000fe200000018ff */
[----:B------:R-:W-:-:S07]  /*145b0*/  IADD3 R205, R204, 0x2000, RZ ;  /* 0x00002000cccd7810 */ /* 0x000fce0007ffe0ff */
[----:B------:R-:W-:Y:S01]  /*145c0*/  HMMA.16816.F32 R48, R8, R50, RZ ;  /* 0x000000320830723c */ /* 0x000fe200000018ff */
[----:B------:R-:W4:Y:S07]  /*145d0*/  LDSM.16.M88.4 R8, [R202] ;  /* 0x00000000ca08783b */ /* 0x000f2e0000000200 */
[C---:B------:R-:W-:Y:S08]  /*145e0*/  HMMA.16816.F32 R28, R20.reuse, R44, R28 ;  /* 0x0000002c141c723c */ /* 0x040ff0000000181c */
[C---:B------:R-:W-:Y:S08]  /*145f0*/  HMMA.16816.F32 R24, R20.reuse, R46, R24 ;  /* 0x0000002e1418723c */ /* 0x040ff00000001818 */
[C---:B------:R-:W-:Y:S08]  /*14600*/  HMMA.16816.F32 R32, R20.reuse, R60, R32 ;  /* 0x0000003c1420723c */ /* 0x040ff00000001820 */
[C---:B------:R-:W-:Y:S01]  /*14610*/  HMMA.16816.F32 R36, R20.reuse, R62, R36 ;  /* 0x0000003e1424723c */ /* 0x040fe20000001824 */
[----:B------:R-:W5:Y:S07]  /*14620*/  LDSM.16.M88.4 R60, [R15+0x800] ;  /* 0x000800000f3c783b */ /* 0x000f6e0000000200 */
[C---:B------:R-:W-:Y:S08]  /*14630*/  HMMA.16816.F32 R40, R20.reuse, R72, R40 ;  /* 0x000000481428723c */ /* 0x040ff00000001828 */
[----:B------:R-:W-:Y:S01]  /*14640*/  HMMA.16816.F32 R48, R20, R74, R48 ;  /* 0x0000004a1430723c */ /* 0x000fe20000001830 */
[----:B------:R-:W4:Y:S04]  /*14650*/  LDSM.16.M88.4 R72, [R15+0x1000] ;  /* 0x001000000f48783b */ /* 0x000f280000000200 */
[----:B------:R-:W-:Y:S03]  /*14660*/  LDSM.16.M88.4 R20, [R200+0x4000] ;  /* 0x00400000c814783b */ /* 0x000fe60000000200 */
        /* <DEDUP_REMOVED lines=8> */
[----:B------:R-:W-:Y:S01]  /*146f0*/  HMMA.16816.F32 R48, R16, R70, R48 ;  /* 0x000000461030723c */ /* 0x000fe20000001830 */
[----:B------:R-:W2:Y:S04]  /*14700*/  LDSM.16.M88.4 R68, [R151+0x2800] ;  /* 0x002800009744783b */ /* 0x000ea80000000200 */
[----:B------:R-:W-:Y:S03]  /*14710*/  LDSM.16.M88.4 R16, [R201+0x4000] ;  /* 0x00400000c910783b */ /* 0x000fe60000000200 */
[C---:B----4-:R-:W-:Y:S08]  /*14720*/  HMMA.16816.F32 R44, R8.reuse, R64, R44 ;  /* 0x00000040082c723c */ /* 0x050ff0000000182c */
[C---:B------:R-:W-:Y:S01]  /*14730*/  HMMA.16816.F32 R24, R8.reuse, R66, R24 ;  /* 0x000000420818723c */ /* 0x040fe20000001818 */
[----:B------:R-:W3:Y:S07]  /*14740*/  LDSM.16.M88.4 R64, [R204+0x1800] ;  /* 0x00180000cc40783b */ /* 0x000eee0000000200 */
[C---:B-----5:R-:W-:Y:S08]  /*14750*/  HMMA.16816.F32 R32, R8.reuse, R60, R32 ;  /* 0x0000003c0820723c */ /* 0x060ff00000001820 */
[C---:B------:R-:W-:Y:S01]  /*14760*/  HMMA.16816.F32 R36, R8.reuse, R62, R36 ;  /* 0x0000003e0824723c */ /* 0x040fe20000001824 */
[----:B------:R-:W4:Y:S07]  /*14770*/  LDSM.16.M88.4 R60, [R204+0x2000] ;  /* 0x00200000cc3c783b */ /* 0x000f2e0000000200 */
[C---:B------:R-:W-:Y:S08]  /*14780*/  HMMA.16816.F32 R40, R8.reuse, R72, R40 ;  /* 0x000000480828723c */ /* 0x040ff00000001828 */
[----:B------:R-:W-:Y:S01]  /*14790*/  HMMA.16816.F32 R48, R8, R74, R48 ;  /* 0x0000004a0830723c */ /* 0x000fe20000001830 */
[----:B------:R-:W5:Y:S04]  /*147a0*/  LDSM.16.M88.4 R72, [R204+0x2800] ;  /* 0x00280000cc48783b */ /* 0x000f680000000200 */
[----:B------:R-:W3:Y:S03]  /*147b0*/  LDSM.16.M88.4 R8, [R203+0x4000] ;  /* 0x00400000cb08783b */ /* 0x000ee60000000200 */
[C---:B-1----:R-:W-:Y:S08]  /*147c0*/  HMMA.16816.F32 R44, R20.reuse, R28, R44 ;  /* 0x0000001c142c723c */ /* 0x042ff0000000182c */
[C---:B------:R-:W-:Y:S08]  /*147d0*/  HMMA.16816.F32 R28, R20.reuse, R30, R24 ;  /* 0x0000001e141c723c */ /* 0x040ff00000001818 */
[C---:B------:R-:W-:Y:S08]  /*147e0*/  HMMA.16816.F32 R24, R20.reuse, R52, R32 ;  /* 0x000000341418723c */ /* 0x040ff00000001820 */
[C---:B------:R-:W-:Y:S01]  /*147f0*/  HMMA.16816.F32 R36, R20.reuse, R54, R36 ;  /* 0x000000361424723c */ /* 0x040fe20000001824 */
[----:B------:R-:W1:Y:S07]  /*14800*/  LDSM.16.M88.4 R52, [R150+0x2000] ;  /* 0x002000009634783b */ /* 0x000e6e0000000200 */
[C---:B--2---:R-:W-:Y:S08]  /*14810*/  HMMA.16816.F32 R40, R20.reuse, R68, R40 ;  /* 0x000000441428723c */ /* 0x044ff00000001828 */
[----:B------:R-:W-:Y:S01]  /*14820*/  HMMA.16816.F32 R48, R20, R70, R48 ;  /* 0x000000461430723c */ /* 0x000fe20000001830 */
[----:B------:R-:W2:Y:S07]  /*14830*/  LDSM.16.M88.4 R68, [R150+0x2800] ;  /* 0x002800009644783b */ /* 0x000eae0000000200 */
[C---:B---3--:R-:W-:Y:S08]  /*14840*/  HMMA.16816.F32 R44, R16.reuse, R64, R44 ;  /* 0x00000040102c723c */ /* 0x048ff0000000182c */
[C---:B------:R-:W-:Y:S01]  /*14850*/  HMMA.16816.F32 R32, R16.reuse, R66, R28 ;  /* 0x000000421020723c */ /* 0x040fe2000000181c */
[----:B------:R-:W-:Y:S07]  /*14860*/  LDSM.16.M88.4 R64, [R15+0x1800] ;  /* 0x001800000f40783b */ /* 0x000fee0000000200 */
[C---:B----4-:R-:W-:Y:S01]  /*14870*/  HMMA.16816.F32 R28, R16.reuse, R60, R24 ;  /* 0x0000003c101c723c */ /* 0x050fe20000001818 */
[----:B------:R-:W3:Y:S07]  /*14880*/  LDSM.16.M88.4 R24, [R202+0x4000] ;  /* 0x00400000ca18783b */ /* 0x000eee0000000200 */
[C---:B------:R-:W-:Y:S01]  /*14890*/  HMMA.16816.F32 R20, R16.reuse, R62, R36 ;  /* 0x0000003e1014723c */ /* 0x040fe20000001824 */
[----:B------:R-:W4:Y:S07]  /*148a0*/  LDSM.16.M88.4 R60, [R15+0x2000] ;  /* 0x002000000f3c783b */ /* 0x000f2e0000000200 */
[C---:B-----5:R-:W-:Y:S08]  /*148b0*/  HMMA.16816.F32 R40, R16.reuse, R72, R40 ;  /* 0x000000481028723c */ /* 0x060ff00000001828 */
[----:B------:R-:W-:Y:S01]  /*148c0*/  HMMA.16816.F32 R48, R16, R74, R48 ;  /* 0x0000004a1030723c */ /* 0x000fe20000001830 */
[----:B------:R-:W-:Y:S07]  /*148d0*/  LDSM.16.M88.4 R72, [R151+0x4000] ;  /* 0x004000009748783b */ /* 0x000fee0000000200 */
[C---:B------:R-:W-:Y:S08]  /*148e0*/  HMMA.16816.F32 R44, R8.reuse, R56, R44 ;  /* 0x00000038082c723c */ /* 0x040ff0000000182c */
[C---:B------:R-:W-:Y:S01]  /*148f0*/  HMMA.16816.F32 R36, R8.reuse, R58, R32 ;  /* 0x0000003a0824723c */ /* 0x040fe20000001820 */
[----:B------:R-:W-:Y:S07]  /*14900*/  LDSM.16.M88.4 R56, [R151+0x3000] ;  /* 0x003000009738783b */ /* 0x000fee0000000200 */
[C---:B-1----:R-:W-:Y:S08]  /*14910*/  HMMA.16816.F32 R32, R8.reuse, R52, R28 ;  /* 0x000000340820723c */ /* 0x042ff0000000181c */
[C---:B------:R-:W-:Y:S01]  /*14920*/  HMMA.16816.F32 R28, R8.reuse, R54, R20 ;  /* 0x00000036081c723c */ /* 0x040fe20000001814 */
[----:B------:R-:W1:Y:S04]  /*14930*/  LDSM.16.M88.4 R20, [R200+0x8000] ;  /* 0x00800000c814783b */ /* 0x000e680000000200 */
[----:B------:R-:W5:Y:S03]  /*14940*/  LDSM.16.M88.4 R52, [R151+0x3800] ;  /* 0x003800009734783b */ /* 0x000f660000000200 */
[C---:B--2---:R-:W-:Y:S08]  /*14950*/  HMMA.16816.F32 R16, R8.reuse, R68, R40 ;  /* 0x000000440810723c */ /* 0x044ff00000001828 */
[----:B------:R-:W-:Y:S01]  /*14960*/  HMMA.16816.F32 R40, R8, R70, R48 ;  /* 0x000000460828723c */ /* 0x000fe20000001830 */
[----:B------:R-:W-:Y:S04]  /*14970*/  LDSM.16.M88.4 R68, [R204+0x3800] ;  /* 0x00380000cc44783b */ /* 0x000fe80000000200 */
[----:B------:R-:W-:Y:S03]  /*14980*/  LDSM.16.M88.4 R48, [R204+0x4000] ;  /* 0x00400000cc30783b */ /* 0x000fe60000000200 */
[C---:B---3--:R-:W-:Y:S08]  /*14990*/  HMMA.16816.F32 R44, R24.reuse, R64, R44 ;  /* 0x00000040182c723c */ /* 0x048ff0000000182c */
[C---:B------:R-:W-:Y:S01]  /*149a0*/  HMMA.16816.F32 R36, R24.reuse, R66, R36 ;  /* 0x000000421824723c */ /* 0x040fe20000001824 */
[----:B------:R-:W-:Y:S07]  /*149b0*/  LDSM.16.M88.4 R64, [R150+0x3800] ;  /* 0x003800009640783b */ /* 0x000fee0000000200 */
[C---:B----4-:R-:W-:Y:S08]  /*149c0*/  HMMA.16816.F32 R32, R24.reuse, R60, R32 ;  /* 0x0000003c1820723c */ /* 0x050ff00000001820 */
[C---:B------:R-:W-:Y:S01]  /*149d0*/  HMMA.16816.F32 R28, R24.reuse, R62, R28 ;  /* 0x0000003e181c723c */ /* 0x040fe2000000181c */
[----:B------:R-:W-:Y:S07]  /*149e0*/  LDSM.16.M88.4 R60, [R204+0x3000] ;  /* 0x00300000cc3c783b */ /* 0x000fee0000000200 */
[C---:B------:R-:W-:Y:S01]  /*149f0*/  HMMA.16816.F32 R8, R24.reuse, R76, R16 ;  /* 0x0000004c1808723c */ /* 0x040fe20000001810 */
[----:B------:R-:W2:Y:S07]  /*14a00*/  LDSM.16.M88.4 R16, [R201+0x8000] ;  /* 0x00800000c910783b */ /* 0x000eae0000000200 */
[----:B------:R-:W-:Y:S08]  /*14a10*/  HMMA.16816.F32 R24, R24, R78, R40 ;  /* 0x0000004e1818723c */ /* 0x000ff00000001828 */
        /* <DEDUP_REMOVED lines=8> */
[----:B------:R-:W-:Y:S04]  /*14aa0*/  LDSM.16.M88.4 R24, [R202+0x8000] ;  /* 0x00800000ca18783b */ /* 0x000fe80000000200 */
[----:B------:R-:W-:Y:S03]  /*14ab0*/  LDSM.16.M88.4 R72, [R15+0x3000] ;  /* 0x003000000f48783b */ /* 0x000fe60000000200 */
        /* <DEDUP_REMOVED lines=8> */
[----:B------:R-:W-:Y:S04]  /*14b40*/  LDSM.16.M88.4 R28, [R200+0xc000] ;  /* 0x00c00000c81c783b */ /* 0x000fe80000000200 */
[----:B------:R-:W3:Y:S03]  /*14b50*/  LDSM.16.M88.4 R48, [R15+0x3800] ;  /* 0x003800000f30783b */ /* 0x000ee60000000200 */
[C---:B-1----:R-:W-:Y:S08]  /*14b60*/  HMMA.16816.F32 R16, R8.reuse, R56, R20 ;  /* 0x000000380810723c */ /* 0x042ff00000001814 */
[C---:B------:R-:W-:Y:S01]  /*14b70*/  HMMA.16816.F32 R20, R8.reuse, R58, R36 ;  /* 0x0000003a0814723c */ /* 0x040fe20000001824 */
[----:B------:R-:W1:Y:S07]  /*14b80*/  LDSM.16.M88.4 R56, [R15+0x4000] ;  /* 0x004000000f38783b */ /* 0x000e6e0000000200 */
[C---:B------:R-:W-:Y:S08]  /*14b90*/  HMMA.16816.F32 R36, R8.reuse, R64, R40 ;  /* 0x000000400824723c */ /* 0x040ff00000001828 */
[C---:B------:R-:W-:Y:S01]  /*14ba0*/  HMMA.16816.F32 R52, R8.reuse, R66, R52 ;  /* 0x000000420834723c */ /* 0x040fe20000001834 */
[----:B------:R-:W-:Y:S07]  /*14bb0*/  LDSM.16.M88.4 R64, [R204+0x4800] ;  /* 0x00480000cc40783b */ /* 0x000fee0000000200 */
[C---:B--2---:R-:W-:Y:S08]  /*14bc0*/  HMMA.16816.F32 R44, R8.reuse, R60, R44 ;  /* 0x0000003c082c723c */ /* 0x044ff0000000182c */
[----:B------:R-:W-:Y:S01]  /*14bd0*/  HMMA.16816.F32 R40, R8, R62, R32 ;  /* 0x0000003e0828723c */ /* 0x000fe20000001820 */
[----:B------:R-:W-:Y:S07]  /*14be0*/  LDSM.16.M88.4 R60, [R151+0x5000] ;  /* 0x00500000973c783b */ /* 0x000fee0000000200 */
[C---:B------:R-:W-:Y:S01]  /*14bf0*/  HMMA.16816.F32 R8, R24.reuse, R72, R16 ;  /* 0x000000481808723c */ /* 0x040fe20000001810 */
[----:B------:R-:W-:Y:S07]  /*14c00*/  LDSM.16.M88.4 R16, [R203+0xc000] ;  /* 0x00c00000cb10783b */ /* 0x000fee0000000200 */
[C---:B------:R-:W-:Y:S01]  /*14c10*/  HMMA.16816.F32 R32, R24.reuse, R74, R20 ;  /* 0x0000004a1820723c */ /* 0x040fe20000001814 */
[----:B------:R-:W2:Y:S07]  /*14c20*/  LDSM.16.M88.4 R20, [R201+0xc000] ;  /* 0x00c00000c914783b */ /* 0x000eae0000000200 */
[----:B---3--:R-:W-:Y:S08]  /*14c30*/  HMMA.16816.F32 R36, R24, R48, R36 ;  /* 0x000000301824723c */ /* 0x008ff00000001824 */
[----:B------:R-:W-:Y:S08]  /*14c40*/  HMMA.16816.F32 R8, R28, R68, R8 ;  /* 0x000000441c08723c */ /* 0x000ff00000001808 */
[----:B------:R-:W-:Y:S01]  /*14c50*/  HMMA.16816.F32 R48, R24, R50, R52 ;  /* 0x000000321830723c */ /* 0x000fe20000001834 */
[----:B------:R-:W3:Y:S07]  /*14c60*/  LDSM.16.M88.4 R52, [R150+0x4800] ;  /* 0x004800009634783b */ /* 0x000eee0000000200 */
[----:B------:R-:W-:Y:S01]  /*14c70*/  HMMA.16816.F32 R32, R28, R70, R32 ;  /* 0x000000461c20723c */ /* 0x000fe20000001820 */
[----:B------:R-:W-:Y:S07]  /*14c80*/  LDSM.16.M88.4 R68, [R150+0x5000] ;  /* 0x005000009644783b */ /* 0x000fee0000000200 */
[C---:B-1----:R-:W-:Y:S01]  /*14c90*/  HMMA.16816.F32 R72, R24.reuse, R56, R44 ;  /* 0x000000381848723c */ /* 0x042fe2000000182c */
[----:B------:R-:W1:Y:S07]  /*14ca0*/  LDSM.16.M88.4 R44, [R204+0x5000] ;  /* 0x00500000cc2c783b */ /* 0x000e6e0000000200 */
[----:B------:R-:W-:Y:S01]  /*14cb0*/  HMMA.16816.F32 R76, R24, R58, R40 ;  /* 0x0000003a184c723c */ /* 0x000fe20000001828 */
[----:B------:R-:W4:Y:S07]  /*14cc0*/  LDSM.16.M88.4 R56, [R151+0x5800] ;  /* 0x005800009738783b */ /* 0x000f2e0000000200 */
[----:B--2---:R-:W-:Y:S01]  /*14cd0*/  HMMA.16816.F32 R24, R20, R64, R8 ;  /* 0x000000401418723c */ /* 0x004fe20000001808 */
[----:B------:R-:W-:Y:S07]  /*14ce0*/  LDSM.16.M88.4 R8, [R202+0xc000] ;  /* 0x00c00000ca08783b */ /* 0x000fee0000000200 */
[C---:B------:R-:W-:Y:S08]  /*14cf0*/  HMMA.16816.F32 R36, R28.reuse, R60, R36 ;  /* 0x0000003c1c24723c */ /* 0x040ff00000001824 */
[----:B------:R-:W-:Y:S01]  /*14d00*/  HMMA.16816.F32 R60, R28, R62, R48 ;  /* 0x0000003e1c3c723c */ /* 0x000fe20000001830 */
[----:B------:R-:W2:Y:S07]  /*14d10*/  LDSM.16.M88.4 R48, [R15+0x4800] ;  /* 0x004800000f30783b */ /* 0x000eae0000000200 */
[----:B------:R-:W-:Y:S01]  /*14d20*/  HMMA.16816.F32 R32, R20, R66, R32 ;  /* 0x000000421420723c */ /* 0x000fe20000001820 */
[----:B------:R-:W5:Y:S07]  /*14d30*/  LDSM.16.M88.4 R64, [R204+0x5800] ;  /* 0x00580000cc40783b */ /* 0x000f6e0000000200 */
[----:B---3--:R-:W-:Y:S08]  /*14d40*/  HMMA.16816.F32 R24, R16, R52, R24 ;  /* 0x000000341018723c */ /* 0x008ff00000001818 */
[----:B-1----:R-:W-:Y:S08]  /*14d50*/  HMMA.16816.F32 R40, R20, R44, R36 ;  /* 0x0000002c1428723c */ /* 0x002ff00000001824 */
[----:B------:R-:W-:Y:S01]  /*14d60*/  HMMA.16816.F32 R32, R16, R54, R32 ;  /* 0x000000361020723c */ /* 0x000fe20000001820 */
[----:B------:R-:W1:Y:S07]  /*14d70*/  LDSM.16.M88.4 R52, [R15+0x5000] ;  /* 0x005000000f34783b */ /* 0x000e6e0000000200 */
[----:B----4-:R-:W-:Y:S08]  /*14d80*/  HMMA.16816.F32 R72, R28, R56, R72 ;  /* 0x000000381c48723c */ /* 0x010ff00000001848 */
[----:B--2---:R-:W-:Y:S08]  /*14d90*/  HMMA.16816.F32 R36, R8, R48, R24 ;  /* 0x000000300824723c */ /* 0x004ff00000001818 */
[----:B------:R-:W-:Y:S08]  /*14da0*/  HMMA.16816.F32 R56, R28, R58, R76 ;  /* 0x0000003a1c38723c */ /* 0x000ff0000000184c */
[----:B------:R-:W-:Y:S08]  /*14db0*/  HMMA.16816.F32 R28, R20, R46, R60 ;  /* 0x0000002e141c723c */ /* 0x000ff0000000183c */
[----:B------:R-:W-:Y:S01]  /*14dc0*/  HMMA.16816.F32 R44, R8, R50, R32 ;  /* 0x00000032082c723c */ /* 0x000fe20000001820 */
[----:B------:R-:W2:Y:S01]  /*14dd0*/  LDSM.16.M88.4 R48, [R150+0x5800] ;  /* 0x005800009630783b */ /* 0x000ea20000000200 */
[----:B------:R-:W-:-:S04]  /*14de0*/  FMUL.FTZ R2, R36, c[0x0][0x320] ;  /* 0x0000c80024027a20 */ /* 0x000fc80000410000 */
[----:B------:R3:W4:Y:S02]  /*14df0*/  MUFU.TANH R61, R2 ;  /* 0x00000002003d7308 */ /* 0x0007240000002400 */
[----:B------:R-:W-:Y:S08]  /*14e00*/  HMMA.16816.F32 R24, R16, R68, R40 ;  /* 0x000000441018723c */ /* 0x000ff00000001828 */
[----:B-----5:R-:W-:Y:S01]  /*14e10*/  HMMA.16816.F32 R40, R20, R64, R72 ;  /* 0x000000401428723c */ /* 0x020fe20000001848 */
[----:B---3--:R-:W-:-:S07]  /*14e20*/  FMUL.FTZ R2, R37, c[0x0][0x320] ;  /* 0x0000c80025027a20 */ /* 0x008fce0000410000 */
[----:B------:R-:W-:Y:S01]  /*14e30*/  HMMA.16816.F32 R28, R16, R70, R28 ;  /* 0x00000046101c723c */ /* 0x000fe2000000181c */
[----:B------:R3:W2:Y:S07]  /*14e40*/  MUFU.TANH R14, R2 ;  /* 0x00000002000e7308 */ /* 0x0006ae0000002400 */
[----:B-1----:R-:W-:Y:S08]  /*14e50*/  HMMA.16816.F32 R32, R8, R52, R24 ;  /* 0x000000340820723c */ /* 0x002ff00000001818 */
[----:B------:R-:W-:Y:S01]  /*14e60*/  HMMA.16816.F32 R20, R20, R66, R56 ;  /* 0x000000421414723c */ /* 0x000fe20000001838 */
[----:B---3--:R-:W-:-:S04]  /*14e70*/  FMUL.FTZ R2, R38, c[0x0][0x320] ;  /* 0x0000c80026027a20 */ /* 0x008fc80000410000 */
[----:B------:R1:W3:Y:S03]  /*14e80*/  MUFU.TANH R62, R2 ;  /* 0x00000002003e7308 */ /* 0x0002e60000002400 */
[----:B--2---:R-:W-:Y:S08]  /*14e90*/  HMMA.16816.F32 R24, R16, R48, R40 ;  /* 0x000000301018723c */ /* 0x004ff00000001828 */
[----:B------:R-:W-:Y:S01]  /*14ea0*/  HMMA.16816.F32 R28, R8, R54, R28 ;  /* 0x00000036081c723c */ /* 0x000fe2000000181c */
[----:B-1----:R-:W-:-:S02]  /*14eb0*/  FMUL.FTZ R2, R39, c[0x0][0x320] ;  /* 0x0000c80027027a20 */ /* 0x002fc40000410000 */
[----:B------:R-:W1:Y:S05]  /*14ec0*/  LDSM.16.M88.4 R36, [R15+0x5800] ;  /* 0x005800000f24783b */ /* 0x000e6a0000000200 */
[----:B------:R-:W-:Y:S01]  /*14ed0*/  HMMA.16816.F32 R16, R16, R50, R20 ;  /* 0x000000321010723c */ /* 0x000fe20000001814 */
[----:B------:R2:W1:Y:S01]  /*14ee0*/  MUFU.TANH R60, R2 ;  /* 0x00000002003c7308 */ /* 0x0004620000002400 */
[----:B------:R-:W-:-:S04]  /*14ef0*/  DEPBAR.LE SB0, 0x0 ;  /* 0x000080000000791a */ /* 0x000fc80000000000 */
[----:B--2---:R-:W-:-:S04]  /*14f00*/  FMUL.FTZ R2, R44, c[0x0][0x320] ;  /* 0x0000c8002c027a20 */ /* 0x004fc80000410000 */
[----:B------:R2:W1:Y:S02]  /*14f10*/  MUFU.TANH R52, R2 ;  /* 0x0000000200347308 */ /* 0x0004640000002400 */
[----:B--2---:R-:W-:Y:S01]  /*14f20*/  FMUL.FTZ R2, R45, c[0x0][0x320] ;  /* 0x0000c8002d027a20 */ /* 0x004fe20000410000 */
[C---:B-1----:R-:W-:Y:S05]  /*14f30*/  HMMA.16816.F32 R20, R8.reuse, R36, R24 ;  /* 0x000000240814723c */ /* 0x042fea0000001818 */
[----:B------:R1:W2:Y:S06]  /*14f40*/  MUFU.TANH R45, R2 ;  /* 0x00000002002d7308 */ /* 0x0002ac0000002400 */
        /* <DEDUP_REMOVED lines=39> */
[----:B--234-:R-:W-:Y:S02]  /*151c0*/  IMAD.MOV.U32 R3, RZ, RZ, c[0x0][0x2b8] ;  /* 0x0000ae00ff037624 */ /* 0x01cfe400078e00ff */
[----:B------:R-:W-:-:S03]  /*151d0*/  IMAD.MOV.U32 R222, RZ, RZ, RZ ;  /* 0x000000ffffde7224 */ /* 0x000fc600078e00ff */
[----:B------:R-:W-:Y:S02]  /*151e0*/  ISETP.NE.AND P1, PT, R3, 0x1, PT ;  /* 0x000000010300780c */ /* 0x000fe40003f25270 */
        /* <DEDUP_REMOVED lines=29> */
.L_x_3182:
[----:B------:R-:W-:Y:S05]  /*153c0*/  BRA.DIV ~URZ, `(.L_x_3075) ;  /* 0x0000e5e27f007947 */ /* 0x000fea000b800000 */
[----:B------:R3:W4:Y:S02]  /*153d0*/  SHFL.IDX PT, R2, R6, RZ, 0x181f ;  /* 0x00181fff06027589 */ /* 0x00072400000e0000 */
.L_x_3183:
[----:B------:R-:W-:Y:S01]  /*153e0*/  BSSY B0, `(.L_x_3076) ;  /* 0x0000015000007945 */ /* 0x000fe20003800000 */
[----:B------:R-:W-:Y:S05]  /*153f0*/  @!P0 BRA `(.L_x_3077) ;  /* 0x0000013000008947 */ /* 0x000fea0003800000 */
[----:B------:R-:W-:Y:S02]  /*15400*/  ISETP.GE.AND P0, PT, R140, c[0x0][0x1d4], PT ;  /* 0x000075008c007a0c */ /* 0x000fe40003f06270 */
[----:B----4-:R-:W-:Y:S02]  /*15410*/  IADD3 R8, P1, R2, R230, RZ ;  /* 0x000000e602087210 */ /* 0x010fe40007f3e0ff */
[----:B------:R-:W-:Y:S02]  /*15420*/  ISETP.GE.AND P3, PT, R142, c[0x0][0x1d4], PT ;  /* 0x000075008e007a0c */ /* 0x000fe40003f66270 */
[----:B------:R-:W-:Y:S01]  /*15430*/  ISETP.GE.AND P2, PT, R220, c[0x0][0x1d4], PT ;  /* 0x00007500dc007a0c */ /* 0x000fe20003f46270 */
[----:B--2---:R-:W-:Y:S01]  /*15440*/  IMAD.X R9, R4, 0x1, R231, P1 ;  /* 0x0000000104097824 */ /* 0x004fe200008e06e7 */
[----:B------:R-:W-:-:S05]  /*15450*/  IADD3 R10, P1, R2, R229, RZ ;  /* 0x000000e5020a7210 */ /* 0x000fca0007f3e0ff */
[----:B------:R-:W-:Y:S01]  /*15460*/  @!PT LDS RZ, [RZ] ;  /* 0x00000000fffff984 */ /* 0x000fe20000000800 */
[----:B------:R-:W-:Y:S01]  /*15470*/  @!PT LDS RZ, [RZ] ;  /* 0x00000000fffff984 */ /* 0x000fe20000000800 */
[----:B------:R-:W-:Y:S01]  /*15480*/  @!PT LDS RZ, [RZ] ;  /* 0x00000000fffff984 */ /* 0x000fe20000000800 */
[----:B------:R2:W-:Y:S01]  /*15490*/  LDGSTS.E.BYPASS.LTC128B.128 [R216+0xa080], [R8.64], !P0 ;  /* 0x0a08000008d87fae */ /* 0x0005e2000c101d46 */
[----:B------:R-:W-:Y:S01]  /*154a0*/  IMAD.X R11, R4, 0x1, R226, P1 ;  /* 0x00000001040b7824 */ /* 0x000fe200008e06e2 */
[----:B------:R-:W-:-:S04]  /*154b0*/  ISETP.GE.AND P1, PT, R221, c[0x0][0x1d4], PT ;  /* 0x00007500dd007a0c */ /* 0x000fc80003f26270 */
[----:B------:R4:W-:Y:S01]  /*154c0*/  LDGSTS.E.BYPASS.LTC128B.128 [R216+0xb880], [R10.64], !P3 ;  /* 0x0b8800000ad87fae */ /* 0x0009e2000d901d46 */
[----:B--2---:R-:W-:-:S05]  /*154d0*/  IADD3 R8, P0, R2, R228, RZ ;  /* 0x000000e402087210 */ /* 0x004fca0007f1e0ff */
[----:B------:R-:W-:Y:S01]  /*154e0*/  IMAD.X R9, R4, 0x1, R227, P0 ;  /* 0x0000000104097824 */ /* 0x000fe200000e06e3 */
[----:B------:R-:W-:-:S04]  /*154f0*/  IADD3 R2, P0, R2, R225, RZ ;  /* 0x000000e102027210 */ /* 0x000fc80007f1e0ff */
[----:B------:R4:W-:Y:S01]  /*15500*/  LDGSTS.E.BYPASS.LTC128B.128 [R216+0xd080], [R8.64], !P2 ;  /* 0x0d08000008d87fae */ /* 0x0009e2000d101d46 */
[----:B------:R-:W-:-:S05]  /*15510*/  IMAD.X R3, R4, 0x1, R224, P0 ;  /* 0x0000000104037824 */ /* 0x000fca00000e06e0 */
[----:B------:R4:W-:Y:S03]  /*15520*/  LDGSTS.E.BYPASS.LTC128B.128 [R216+0xe880], [R2.64], !P1 ;  /* 0x0e88000002d87fae */ /* 0x0009e6000c901d46 */
.L_x_3077:
[----:B------:R-:W-:Y:S05]  /*15530*/  BSYNC B0 ;  /* 0x0000000000007941 */ /* 0x000fea0003800000 */
.L_x_3076:
[----:B------:R-:W-:Y:S01]  /*15540*/  ISETP.GE.AND P0, PT, R13, 0x21, PT ;  /* 0x000000210d00780c */ /* 0x000fe20003f06270 */
[----:B------:R-:W-:Y:S06]  /*15550*/  BRA.DIV ~URZ, `(.L_x_3078) ;  /* 0x0000e4c27f007947 */ /* 0x000fec000b800000 */
[----:B--2---:R2:W1:Y:S04]  /*15560*/  SHFL.IDX PT, R4, R5, 0x1, 0x181f ;  /* 0x00381f0005047f89 */ /* 0x00446800000e0000 */
[----:B----4-:R2:W4:Y:S02]  /*15570*/  SHFL.IDX PT, R2, R6, 0x1, 0x181f ;  /* 0x00381f0006027f89 */ /* 0x01052400000e0000 */
.L_x_3184:
[----:B------:R-:W-:Y:S05]  /*15580*/  @!P0 BRA `(.L_x_3073) ;  /* 0x0000013000008947 */ /* 0x000fea0003800000 */
[----:B------:R-:W-:Y:S02]  /*15590*/  ISETP.GE.AND P0, PT, R140, c[0x0][0x1d4], PT ;  /* 0x000075008c007a0c */ /* 0x000fe40003f06270 */
[----:B----4-:R-:W-:Y:S02]  /*155a0*/  IADD3 R8, P1, R2, R230, RZ ;  /* 0x000000e602087210 */ /* 0x010fe40007f3e0ff */
[----:B------:R-:W-:Y:S02]  /*155b0*/  ISETP.GE.AND P3, PT, R142, c[0x0][0x1d4], PT ;  /* 0x000075008e007a0c */ /* 0x000fe40003f66270 */
[----:B------:R-:W-:Y:S01]  /*155c0*/  ISETP.GE.AND P2, PT, R220, c[0x0][0x1d4], PT ;  /* 0x00007500dc007a0c */ /* 0x000fe20003f46270 */
[----:B-1----:R-:W-:Y:S01]  /*155d0*/  IMAD.X R9, R4, 0x1, R231, P1 ;  /* 0x0000000104097824 */ /* 0x002fe200008e06e7 */
        /* <DEDUP_REMOVED lines=8> */
[----:B-1----:R-:W-:-:S05]  /*15660*/  IADD3 R8, P0, R2, R228, RZ ;  /* 0x000000e402087210 */ /* 0x002fca0007f1e0ff */
[----:B------:R-:W-:Y:S01]  /*15670*/  IMAD.X R9, R4, 0x1, R227, P0 ;  /* 0x0000000104097824 */ /* 0x000fe200000e06e3 */
[----:B------:R-:W-:-:S04]  /*15680*/  IADD3 R2, P0, R2, R225, RZ ;  /* 0x000000e102027210 */ /* 0x000fc80007f1e0ff */
[----:B------:R4:W-:Y:S01]  /*15690*/  LDGSTS.E.BYPASS.LTC128B.128 [R219+0xe080], [R8.64], !P2 ;  /* 0x0e08000008db7fae */ /* 0x0009e2000d101d46 */
[----:B------:R-:W-:-:S05]  /*156a0*/  IMAD.X R3, R4, 0x1, R224, P0 ;  /* 0x0000000104037824 */ /* 0x000fca00000e06e0 */
[----:B------:R4:W-:Y:S03]  /*156b0*/  LDGSTS.E.BYPASS.LTC128B.128 [R219+0xf880], [R2.64], !P1 ;  /* 0x0f88000002db7fae */ /* 0x0009e6000c901d46 */
.L_x_3073:
[----:B--234-:R-:W-:Y:S05]  /*156c0*/  BSYNC B1 ;  /* 0x0000000000017941 */ /* 0x01cfea0003800000 */
.L_x_3072:
[----:B------:R-:W2:Y:S01]  /*156d0*/  LDL R3, [R1] ;  /* 0x0000000001037983 */ /* 0x000ea20000100800 */
[----:B-1----:R-:W-:-:S03]  /*156e0*/  IMAD.MOV.U32 R4, RZ, RZ, c[0x0][0x2c4] ;  /* 0x0000b100ff047624 */ /* 0x002fc600078e00ff */
[----:B------:R-:W2:Y:S04]  /*156f0*/  LDL R2, [R1+0x20] ;  /* 0x0000200001027983 */ /* 0x000ea80000100800 */
[----:B------:R-:W3:Y:S04]  /*15700*/  LDL R6, [R1+0xc] ;  /* 0x00000c0001067983 */ /* 0x000ee80000100800 */
[----:B------:R-:W4:Y:S01]  /*15710*/  LDL R5, [R1+0x4] ;  /* 0x0000040001057983 */ /* 0x000f220000100800 */
[----:B------:R-:W-:-:S03]  /*15720*/  ISETP.NE.AND P0, PT, R4, 0x1, PT ;  /* 0x000000010400780c */ /* 0x000fc60003f05270 */
[----:B------:R-:W0:Y:S01]  /*15730*/  LDGDEPBAR ;  /* 0x00000000000079af */ /* 0x000e220000000000 */
[----:B--2---:R-:W-:-:S09]  /*15740*/  IADD3 R2, R2, R3, RZ ;  /* 0x0000000302027210 */ /* 0x004fd20007ffe0ff */
[----:B------:R-:W-:-:S04]  /*15750*/  @P0 IMAD.HI.U32 R3, R2, c[0x0][0x2c8], RZ ;  /* 0x0000b20002030a27 */ /* 0x000fc800078e00ff */
[----:B------:R-:W-:Y:S01]  /*15760*/  IMAD.MOV.U32 R4, RZ, RZ, R2 ;  /* 0x000000ffff047224 */ /* 0x000fe200078e0002 */
[C---:B---3--:R-:W-:Y:S02]  /*15770*/  IADD3 R2, -R6.reuse, 0x1, R121 ;  /* 0x0000000106027810 */ /* 0x048fe40007ffe179 */
[----:B------:R-:W-:Y:S02]  /*15780*/  @P0 SHF.R.U32.HI R4, RZ, c[0x0][0x2cc], R3 ;  /* 0x0000b300ff040a19 */ /* 0x000fe40000011603 */
[----:B------:R-:W-:Y:S01]  /*15790*/  IADD3 R6, -R6, R121, RZ ;  /* 0x0000007906067210 */ /* 0x000fe20007ffe1ff */
[----:B----4-:R-:W-:Y:S01]  /*157a0*/  IMAD.IADD R5, R2, 0x1, -R5 ;  /* 0x0000000102057824 */ /* 0x010fe200078e0a05 */
[----:B------:R-:W-:Y:S05]  /*157b0*/  BRA.DIV ~URZ, `(.L_x_3079) ;  /* 0x0000e3327f007947 */ /* 0x000fea000b800000 */
[----:B------:R1:W2:Y:S02]  /*157c0*/  SHFL.IDX PT, R2, R4, RZ, 0x1c1f ;  /* 0x001c1fff04027589 */ /* 0x0002a400000e0000 */
.L_x_3185:
        /* <DEDUP_REMOVED lines=77> */
[----:B------:R-:W2:Y:S01]  /*15ca0*/  SHFL.BFLY PT, R5, R3, 0x2, 0x1f ;  /* 0x0c401f0003057f89 */ /* 0x000ea200000e0000 */
[----:B-1----:R-:W-:-:S05]  /*15cb0*/  FMNMX.FTZ R2, R4, R2, !PT ;  /* 0x0000000204027209 */ /* 0x002fca0007810000 */
[----:B------:R-:W1:Y:S01]  /*15cc0*/  SHFL.BFLY PT, R6, R2, 0x1, 0x1f ;  /* 0x0c201f0002067f89 */ /* 0x000e6200000e0000 */
[----:B--2---:R-:W-:-:S05]  /*15cd0*/  FMNMX.FTZ R5, R3, R5, !PT ;  /* 0x0000000503057209 */ /* 0x004fca0007810000 */
[----:B------:R2:W3:Y:S01]  /*15ce0*/  SHFL.BFLY PT, R4, R5, 0x1, 0x1f ;  /* 0x0c201f0005047f89 */ /* 0x0004e200000e0000 */
[----:B-1----:R-:W-:-:S05]  /*15cf0*/  FMNMX.FTZ R6, R2, R6, !PT ;  /* 0x0000000602067209 */ /* 0x002fca0007810000 */
.L_x_3186:
[C---:B------:R-:W-:Y:S01]  /*15d00*/  FMUL.FTZ R3, R6.reuse, c[0x0][0x2d0] ;  /* 0x0000b40006037a20 */ /* 0x040fe20000410000 */
[----:B------:R-:W-:Y:S01]  /*15d10*/  FSETP.NEU.FTZ.AND P0, PT, R6, -INF , PT ;  /* 0xff8000000600780b */ /* 0x000fe20003f1d000 */
[----:B------:R-:W-:Y:S01]  /*15d20*/  WARPSYNC 0xffffffff ;  /* 0xffffffff00007948 */ /* 0x000fe20003800000 */
[----:B--23--:R-:W-:Y:S01]  /*15d30*/  FMNMX.FTZ R5, R4, R5, !PT ;  /* 0x0000000504057209 */ /* 0x00cfe20007810000 */
[----:B------:R-:W1:Y:S01]  /*15d40*/  LDSM.16.MT88.4 R24, [R196] ;  /* 0x00000000c418783b */ /* 0x000e620000004200 */
[----:B------:R-:W-:Y:S02]  /*15d50*/  FSEL R3, R3, RZ, P0 ;  /* 0x000000ff03037208 */ /* 0x000fe40000000000 */
[----:B------:R-:W-:Y:S01]  /*15d60*/  FSETP.NEU.FTZ.AND P0, PT, R5, -INF , PT ;  /* 0xff8000000500780b */ /* 0x000fe20003f1d000 */
[----:B------:R-:W2:Y:S02]  /*15d70*/  LDSM.16.MT88.4 R20, [R197] ;  /* 0x00000000c514783b */ /* 0x000ea40000004200 */
[----:B------:R-:W-:-:S02]  /*15d80*/  FFMA.FTZ R2, R13, c[0x0][0x2d0], -R3 ;  /* 0x0000b4000d027a23 */ /* 0x000fc40000010803 */
[--C-:B------:R-:W-:Y:S01]  /*15d90*/  FFMA.FTZ R4, R18, c[0x0][0x2d0], -R3.reuse ;  /* 0x0000b40012047a23 */ /* 0x100fe20000010803 */
[----:B------:R-:W-:Y:S01]  /*15da0*/  LDSM.16.MT88.4 R36, [R197+0x800] ;  /* 0x00080000c524783b */ /* 0x000fe20000004200 */
[----:B------:R3:W-:Y:S03]  /*15db0*/  MUFU.EX2 R109, R2 ;  /* 0x00000002006d7308 */ /* 0x0007e60000000800 */
[----:B------:R-:W-:Y:S04]  /*15dc0*/  LDSM.16.MT88.4 R40, [R196+0x800] ;  /* 0x00080000c428783b */ /* 0x000fe80000004200 */
[----:B------:R-:W4:Y:S01]  /*15dd0*/  LDSM.16.MT88.4 R64, [R198] ;  /* 0x00000000c640783b */ /* 0x000f220000004200 */
[----:B------:R5:W-:Y:S03]  /*15de0*/  MUFU.EX2 R119, R4 ;  /* 0x0000000400777308 */ /* 0x000be60000000800 */
[----:B------:R-:W1:Y:S04]  /*15df0*/  LDSM.16.MT88.4 R56, [R199] ;  /* 0x00000000c738783b */ /* 0x000e680000004200 */
[----:B------:R-:W1:Y:S01]  /*15e00*/  LDSM.16.MT88.4 R68, [R196+0x1800] ;  /* 0x00180000c444783b */ /* 0x000e620000004200 */
[----:B---3--:R-:W-:-:S03]  /*15e10*/  FFMA.FTZ R2, R14, c[0x0][0x2d0], -R3 ;  /* 0x0000b4000e027a23 */ /* 0x008fc60000010803 */
[----:B------:R-:W-:Y:S01]  /*15e20*/  LDSM.16.MT88.4 R72, [R199+0x800] ;  /* 0x00080000c748783b */ /* 0x000fe20000004200 */
[----:B------:R3:W2:Y:S03]  /*15e30*/  MUFU.EX2 R108, R2 ;  /* 0x00000002006c7308 */ /* 0x0006a60000000800 */
[----:B------:R-:W-:Y:S01]  /*15e40*/  LDSM.16.MT88.4 R52, [R197+0x1800] ;  /* 0x00180000c534783b */ /* 0x000fe20000004200 */
[----:B-----5:R-:W-:-:S03]  /*15e50*/  FFMA.FTZ R4, R19, c[0x0][0x2d0], -R3 ;  /* 0x0000b40013047a23 */ /* 0x020fc60000010803 */
[----:B------:R-:W-:Y:S01]  /*15e60*/  LDSM.16.MT88.4 R60, [R199+0x1800] ;  /* 0x00180000c73c783b */ /* 0x000fe20000004200 */
[----:B------:R-:W-:Y:S03]  /*15e70*/  MUFU.EX2 R133, R4 ;  /* 0x0000000400857308 */ /* 0x000fe60000000800 */
[----:B------:R-:W-:Y:S04]  /*15e80*/  LDSM.16.MT88.4 R80, [R198+0x1800] ;  /* 0x00180000c650783b */ /* 0x000fe80000004200 */
[----:B------:R-:W-:Y:S01]  /*15e90*/  LDSM.16.MT88.4 R76, [R197+0x2000] ;  /* 0x00200000c54c783b */ /* 0x000fe20000004200 */
[----:B---3--:R-:W-:Y:S01]  /*15ea0*/  FFMA.FTZ R2, R16, c[0x0][0x2d0], -R3 ;  /* 0x0000b40010027a23 */ /* 0x008fe20000010803 */
[----:B--2---:R-:W-:-:S02]  /*15eb0*/  F2FP.PACK_AB R16, R108, R109 ;  /* 0x0000006d6c10723e */ /* 0x004fc400000000ff */
[----:B------:R-:W-:Y:S01]  /*15ec0*/  LDSM.16.MT88.4 R168, [R196+0x1000] ;  /* 0x00100000c4a8783b */ /* 0x000fe20000004200 */
[----:B------:R2:W-:Y:S03]  /*15ed0*/  MUFU.EX2 R118, R2 ;  /* 0x0000000200767308 */ /* 0x0005e60000000800 */
[----:B------:R-:W-:Y:S01]  /*15ee0*/  LDSM.16.MT88.4 R160, [R197+0x1000] ;  /* 0x00100000c5a0783b */ /* 0x000fe20000004200 */
[----:B--2---:R-:W-:-:S04]  /*15ef0*/  FFMA.FTZ R2, R17, c[0x0][0x2d0], -R3 ;  /* 0x0000b40011027a23 */ /* 0x004fc80000010803 */
[----:B------:R2:W3:Y:S02]  /*15f00*/  MUFU.EX2 R116, R2 ;  /* 0x0000000200747308 */ /* 0x0004e40000000800 */
[----:B--2---:R-:W-:Y:S01]  /*15f10*/  FMUL.FTZ R2, R5, c[0x0][0x2d0] ;  /* 0x0000b40005027a20 */ /* 0x004fe20000410000 */
[----:B---3--:R-:W-:-:S04]  /*15f20*/  F2FP.PACK_AB R18, R116, R118 ;  /* 0x000000767412723e */ /* 0x008fc800000000ff */
[----:B------:R-:W-:-:S05]  /*15f30*/  FSEL R2, R2, RZ, P0 ;  /* 0x000000ff02027208 */ /* 0x000fca0000000000 */
[----:B------:R-:W-:Y:S01]  /*15f40*/  FFMA.FTZ R4, R8, c[0x0][0x2d0], -R2 ;  /* 0x0000b40008047a23 */ /* 0x000fe20000010802 */
[----:B------:R-:W-:-:S03]  /*15f50*/  F2FP.PACK_AB R8, R133, R119 ;  /* 0x000000778508723e */ /* 0x000fc600000000ff */
[----:B------:R2:W-:Y:S02]  /*15f60*/  MUFU.EX2 R13, R4 ;  /* 0x00000004000d7308 */ /* 0x0005e40000000800 */
[----:B--2---:R-:W-:-:S06]  /*15f70*/  FFMA.FTZ R4, R9, c[0x0][0x2d0], -R2 ;  /* 0x0000b40009047a23 */ /* 0x004fcc0000010802 */
[----:B------:R2:W3:Y:S02]  /*15f80*/  MUFU.EX2 R14, R4 ;  /* 0x00000004000e7308 */ /* 0x0004e40000000800 */
[----:B--2---:R-:W-:Y:S01]  /*15f90*/  FFMA.FTZ R4, R11, c[0x0][0x2d0], -R2 ;  /* 0x0000b4000b047a23 */ /* 0x004fe20000010802 */
[----:B---3--:R-:W-:Y:S01]  /*15fa0*/  F2FP.PACK_AB R17, R14, R13 ;  /* 0x0000000d0e11723e */ /* 0x008fe200000000ff */
[----:B------:R-:W-:-:S04]  /*15fb0*/  FADD.FTZ R14, R13, R14 ;  /* 0x0000000e0d0e7221 */ /* 0x000fc80000010000 */
[----:B------:R2:W3:Y:S02]  /*15fc0*/  MUFU.EX2 R117, R4 ;  /* 0x0000000400757308 */ /* 0x0004e40000000800 */
[----:B--2---:R-:W-:Y:S02]  /*15fd0*/  FFMA.FTZ R4, R10, c[0x0][0x2d0], -R2 ;  /* 0x0000b4000a047a23 */ /* 0x004fe40000010802 */
[----:B---3--:R-:W-:-:S04]  /*15fe0*/  FADD.FTZ R14, R117, R14 ;  /* 0x0000000e750e7221 */ /* 0x008fc80000010000 */
[----:B------:R2:W3:Y:S02]  /*15ff0*/  MUFU.EX2 R125, R4 ;  /* 0x00000004007d7308 */ /* 0x0004e40000000800 */
[----:B--2---:R-:W-:Y:S01]  /*16000*/  FFMA.FTZ R4, R31, c[0x0][0x2d0], -R3 ;  /* 0x0000b4001f047a23 */ /* 0x004fe20000010803 */
[----:B---3--:R-:W-:-:S05]  /*16010*/  F2FP.PACK_AB R19, R125, R117 ;  /* 0x000000757d13723e */ /* 0x008fca00000000ff */
[----:B------:R2:W-:Y:S02]  /*16020*/  MUFU.EX2 R127, R4 ;  /* 0x00000004007f7308 */ /* 0x0005e40000000800 */
[----:B-1----:R-:W-:Y:S01]  /*16030*/  HMMA.16816.F32 R44, R16, R24, RZ ;  /* 0x00000018102c723c */ /* 0x002fe200000018ff */
[----:B--2---:R-:W-:-:S05]  /*16040*/  FFMA.FTZ R4, R34, c[0x0][0x2d0], -R3 ;  /* 0x0000b40022047a23 */ /* 0x004fca0000010803 */
[----:B------:R1:W2:Y:S02]  /*16050*/  MUFU.EX2 R132, R4 ;  /* 0x0000000400847308 */ /* 0x0002a40000000800 */
[----:B-1----:R-:W-:Y:S01]  /*16060*/  FFMA.FTZ R4, R29, c[0x0][0x2d0], -R2 ;  /* 0x0000b4001d047a23 */ /* 0x002fe20000010802 */
[----:B--2---:R-:W-:-:S05]  /*16070*/  F2FP.PACK_AB R10, R132, R127 ;  /* 0x0000007f840a723e */ /* 0x004fca00000000ff */
[----:B------:R1:W-:Y:S02]  /*16080*/  MUFU.EX2 R124, R4 ;  /* 0x00000004007c7308 */ /* 0x0003e40000000800 */
[--C-:B-1----:R-:W-:Y:S02]  /*16090*/  FFMA.FTZ R4, R28, c[0x0][0x2d0], -R2.reuse ;  /* 0x0000b4001c047a23 */ /* 0x102fe40000010802 */
[C---:B------:R-:W-:Y:S04]  /*160a0*/  HMMA.16816.F32 R28, R16.reuse, R26, RZ ;  /* 0x0000001a101c723c */ /* 0x040fe800000018ff */
[----:B------:R1:W2:Y:S04]  /*160b0*/  MUFU.EX2 R126, R4 ;  /* 0x00000004007e7308 */ /* 0x0002a80000000800 */
[C---:B------:R-:W-:Y:S08]  /*160c0*/  HMMA.16816.F32 R24, R16.reuse, R20, RZ ;  /* 0x000000141018723c */ /* 0x040ff000000018ff */
[----:B------:R-:W-:Y:S01]  /*160d0*/  HMMA.16816.F32 R20, R16, R22, RZ ;  /* 0x000000161014723c */ /* 0x000fe200000018ff */
[----:B-1----:R-:W-:Y:S01]  /*160e0*/  FFMA.FTZ R4, R32, c[0x0][0x2d0], -R2 ;  /* 0x0000b40020047a23 */ /* 0x002fe20000010802 */
[----:B--2---:R-:W-:-:S03]  /*160f0*/  F2FP.PACK_AB R9, R126, R124 ;  /* 0x0000007c7e09723e */ /* 0x004fc600000000ff */
[----:B------:R1:W-:Y:S02]  /*16100*/  MUFU.EX2 R137, R4 ;  /* 0x0000000400897308 */ /* 0x0003e40000000800 */
[----:B-1----:R-:W-:Y:S02]  /*16110*/  FFMA.FTZ R4, R33, c[0x0][0x2d0], -R2 ;  /* 0x0000b40021047a23 */ /* 0x002fe40000010802 */
[----:B----4-:R-:W-:Y:S04]  /*16120*/  HMMA.16816.F32 R32, R16, R64, RZ ;  /* 0x000000401020723c */ /* 0x010fe800000018ff */
[----:B------:R-:W1:Y:S02]  /*16130*/  MUFU.EX2 R136, R4 ;  /* 0x0000000400887308 */ /* 0x000e640000000800 */
[----:B-1----:R-:W-:-:S09]  /*16140*/  F2FP.PACK_AB R11, R136, R137 ;  /* 0x00000089880b723e */ /* 0x002fd200000000ff */
[C---:B------:R-:W-:Y:S08]  /*16150*/  HMMA.16816.F32 R48, R8.reuse, R38, R20 ;  /* 0x000000260830723c */ /* 0x040ff00000001814 */
[C---:B------:R-:W-:Y:S01]  /*16160*/  HMMA.16816.F32 R172, R8.reuse, R40, R44 ;  /* 0x0000002808ac723c */ /* 0x040fe2000000182c */
[----:B------:R-:W-:Y:S07]  /*16170*/  LDSM.16.MT88.4 R44, [R196+0x2000] ;  /* 0x00200000c42c783b */ /* 0x000fee0000004200 */
[----:B------:R-:W-:Y:S08]  /*16180*/  HMMA.16816.F32 R152, R8, R42, R28 ;  /* 0x0000002a0898723c */ /* 0x000ff0000000181c */
[----:B------:R-:W-:Y:S01]  /*16190*/  MOV R102, R48 ;  /* 0x0000003000667202 */ /* 0x000fe20000000f00 */
[----:B------:R-:W-:Y:S01]  /*161a0*/  IMAD.MOV.U32 R4, RZ, RZ, R51 ;  /* 0x000000ffff047224 */ /* 0x000fe200078e0033 */
[----:B------:R-:W-:Y:S01]  /*161b0*/  MOV R101, R49 ;  /* 0x0000003100657202 */ /* 0x000fe20000000f00 */
[----:B------:R-:W-:Y:S01]  /*161c0*/  HMMA.16816.F32 R28, R16, R66, RZ ;  /* 0x00000042101c723c */ /* 0x000fe200000018ff */
[----:B------:R-:W-:Y:S01]  /*161d0*/  MOV R100, R50 ;  /* 0x0000003200647202 */ /* 0x000fe20000000f00 */
[----:B------:R-:W-:Y:S04]  /*161e0*/  LDSM.16.MT88.4 R64, [R198+0x2000] ;  /* 0x00200000c640783b */ /* 0x000fe80000004200 */
[----:B------:R-:W1:Y:S02]  /*161f0*/  LDSM.16.MT88.4 R48, [R198+0x800] ;  /* 0x00080000c630783b */ /* 0x000e640000004200 */
[----:B------:R-:W-:Y:S08]  /*16200*/  HMMA.16816.F32 R164, R8, R36, R24 ;  /* 0x0000002408a4723c */ /* 0x000ff00000001818 */
[C---:B------:R-:W-:Y:S08]  /*16210*/  HMMA.16816.F32 R36, R16.reuse, R58, RZ ;  /* 0x0000003a1024723c */ /* 0x040ff000000018ff */
[C---:B------:R-:W-:Y:S08]  /*16220*/  HMMA.16816.F32 R24, R16.reuse, R68, RZ ;  /* 0x000000441018723c */ /* 0x040ff000000018ff */
[C---:B------:R-:W-:Y:S01]  /*16230*/  HMMA.16816.F32 R20, R16.reuse, R70, RZ ;  /* 0x000000461014723c */ /* 0x040fe200000018ff */
[----:B------:R-:W2:Y:S07]  /*16240*/  LDSM.16.MT88.4 R68, [R199+0x2000] ;  /* 0x00200000c744783b */ /* 0x000eae0000004200 */
[----:B------:R-:W-:Y:S01]  /*16250*/  HMMA.16816.F32 R40, R16, R56, RZ ;  /* 0x000000381028723c */ /* 0x000fe200000018ff */
[----:B------:R-:W-:Y:S07]  /*16260*/  LDSM.16.MT88.4 R56, [R197+0x3000] ;  /* 0x00300000c538783b */ /* 0x000fee0000004200 */
[C---:B-1----:R-:W-:Y:S08]  /*16270*/  HMMA.16816.F32 R32, R8.reuse, R48, R32 ;  /* 0x000000300820723c */ /* 0x042ff00000001820 */
[C---:B------:R-:W-:Y:S01]  /*16280*/  HMMA.16816.F32 R28, R8.reuse, R50, R28 ;  /* 0x00000032081c723c */ /* 0x040fe2000000181c */
[----:B------:R-:W1:Y:S07]  /*16290*/  LDSM.16.MT88.4 R48, [R196+0x3000] ;  /* 0x00300000c430783b */ /* 0x000e6e0000004200 */
[C---:B------:R-:W-:Y:S08]  /*162a0*/  HMMA.16816.F32 R92, R8.reuse, R74, R36 ;  /* 0x0000004a085c723c */ /* 0x040ff00000001824 */
[----:B------:R-:W-:Y:S01]  /*162b0*/  HMMA.16816.F32 R24, R8, R44, R24 ;  /* 0x0000002c0818723c */ /* 0x000fe20000001818 */
[----:B------:R-:W-:Y:S01]  /*162c0*/  MOV R120, R32 ;  /* 0x0000002000787202 */ /* 0x000fe20000000f00 */
[----:B------:R-:W-:Y:S01]  /*162d0*/  IMAD.MOV.U32 R115, RZ, RZ, R33 ;  /* 0x000000ffff737224 */ /* 0x000fe200078e0021 */
[----:B------:R-:W-:-:S02]  /*162e0*/  MOV R114, R34 ;  /* 0x0000002200727202 */ /* 0x000fc40000000f00 */
[----:B------:R-:W-:-:S03]  /*162f0*/  MOV R113, R35 ;  /* 0x0000002300717202 */ /* 0x000fc60000000f00 */
[C---:B------:R-:W-:Y:S01]  /*16300*/  HMMA.16816.F32 R20, R8.reuse, R46, R20 ;  /* 0x0000002e0814723c */ /* 0x040fe20000001814 */
[----:B------:R-:W3:Y:S07]  /*16310*/  LDSM.16.MT88.4 R44, [R196+0x3800] ;  /* 0x00380000c42c783b */ /* 0x000eee0000004200 */
[----:B------:R-:W-:Y:S01]  /*16320*/  HMMA.16816.F32 R156, R8, R72, R40 ;  /* 0x00000048089c723c */ /* 0x000fe20000001828 */
[----:B------:R-:W-:Y:S01]  /*16330*/  MOV R112, R92 ;  /* 0x0000005c00707202 */ /* 0x000fe20000000f00 */
[----:B------:R-:W-:Y:S01]  /*16340*/  IMAD.MOV.U32 R110, RZ, RZ, R94 ;  /* 0x000000ffff6e7224 */ /* 0x000fe200078e005e */
[----:B------:R-:W-:Y:S01]  /*16350*/  MOV R111, R93 ;  /* 0x0000005d006f7202 */ /* 0x000fe20000000f00 */
[----:B------:R-:W-:Y:S01]  /*16360*/  IMAD.MOV.U32 R94, RZ, RZ, R29 ;  /* 0x000000ffff5e7224 */ /* 0x000fe200078e001d */
[----:B------:R-:W-:-:S02]  /*16370*/  MOV R103, R95 ;  /* 0x0000005f00677202 */ /* 0x000fc40000000f00 */
[----:B------:R-:W-:Y:S01]  /*16380*/  MOV R95, R28 ;  /* 0x0000001c005f7202 */ /* 0x000fe20000000f00 */
[C---:B------:R-:W-:Y:S01]  /*16390*/  HMMA.16816.F32 R40, R16.reuse, R52, RZ ;  /* 0x000000341028723c */ /* 0x040fe200000018ff */
[----:B------:R-:W-:Y:S01]  /*163a0*/  MOV R93, R30 ;  /* 0x0000001e005d7202 */ /* 0x000fe20000000f00 */
[----:B------:R-:W-:Y:S01]  /*163b0*/  IMAD.MOV.U32 R98, RZ, RZ, R25 ;  /* 0x000000ffff627224 */ /* 0x000fe200078e0019 */
[----:B------:R-:W-:Y:S02]  /*163c0*/  MOV R92, R31 ;  /* 0x0000001f005c7202 */ /* 0x000fe40000000f00 */
[----:B------:R-:W-:Y:S02]  /*163d0*/  MOV R99, R24 ;  /* 0x0000001800637202 */ /* 0x000fe40000000f00 */
[----:B------:R-:W-:Y:S01]  /*163e0*/  MOV R97, R26 ;  /* 0x0000001a00617202 */ /* 0x000fe20000000f00 */
[----:B------:R-:W-:Y:S01]  /*163f0*/  HMMA.16816.F32 R36, R16, R54, RZ ;  /* 0x000000361024723c */ /* 0x000fe200000018ff */
[----:B------:R-:W-:Y:S01]  /*16400*/  MOV R96, R27 ;  /* 0x0000001b00607202 */ /* 0x000fe20000000f00 */
[----:B------:R-:W-:Y:S01]  /*16410*/  IMAD.MOV.U32 R106, RZ, RZ, R21 ;  /* 0x000000ffff6a7224 */ /* 0x000fe200078e0015 */
[----:B------:R-:W-:Y:S01]  /*16420*/  MOV R107, R20 ;  /* 0x00000014006b7202 */ /* 0x000fe20000000f00 */
[----:B------:R-:W-:Y:S01]  /*16430*/  LDSM.16.MT88.4 R52, [R199+0x3800] ;  /* 0x00380000c734783b */ /* 0x000fe20000004200 */
[----:B------:R-:W-:-:S02]  /*16440*/  MOV R105, R22 ;  /* 0x0000001600697202 */ /* 0x000fc40000000f00 */
[----:B------:R-:W-:Y:S01]  /*16450*/  MOV R104, R23 ;  /* 0x0000001700687202 */ /* 0x000fe20000000f00 */
[C---:B------:R-:W-:Y:S08]  /*16460*/  HMMA.16816.F32 R32, R16.reuse, R60, RZ ;  /* 0x0000003c1020723c */ /* 0x040ff000000018ff */
[C---:B------:R-:W-:Y:S01]  /*16470*/  HMMA.16816.F32 R28, R16.reuse, R62, RZ ;  /* 0x0000003e101c723c */ /* 0x040fe200000018ff */
[----:B------:R-:W4:Y:S07]  /*16480*/  LDSM.16.MT88.4 R60, [R199+0x3000] ;  /* 0x00300000c73c783b */ /* 0x000f2e0000004200 */
[C---:B------:R-:W-:Y:S08]  /*16490*/  HMMA.16816.F32 R24, R16.reuse, R80, RZ ;  /* 0x000000501018723c */ /* 0x040ff000000018ff */
[----:B------:R-:W-:Y:S08]  /*164a0*/  HMMA.16816.F32 R20, R16, R82, RZ ;  /* 0x000000521014723c */ /* 0x000ff000000018ff */
[C---:B------:R-:W-:Y:S01]  /*164b0*/  HMMA.16816.F32 R80, R8.reuse, R76, R40 ;  /* 0x0000004c0850723c */ /* 0x040fe20000001828 */
[----:B------:R-:W5:Y:S07]  /*164c0*/  LDSM.16.MT88.4 R40, [R197+0x3800] ;  /* 0x00380000c528783b */ /* 0x000f6e0000004200 */
[C---:B------:R-:W-:Y:S08]  /*164d0*/  HMMA.16816.F32 R192, R8.reuse, R78, R36 ;  /* 0x0000004e08c0723c */ /* 0x040ff00000001824 */
[----:B--2---:R-:W-:Y:S08]  /*164e0*/  HMMA.16816.F32 R72, R8, R68, R32 ;  /* 0x000000440848723c */ /* 0x004ff00000001820 */
[C---:B-1----:R-:W-:Y:S08]  /*164f0*/  HMMA.16816.F32 R36, R16.reuse, R48, RZ ;  /* 0x000000301024723c */ /* 0x042ff000000018ff */
[----:B------:R-:W-:Y:S01]  /*16500*/  HMMA.16816.F32 R32, R16, R50, RZ ;  /* 0x000000321020723c */ /* 0x000fe200000018ff */
[----:B------:R-:W1:Y:S07]  /*16510*/  LDSM.16.MT88.4 R48, [R198+0x3000] ;  /* 0x00300000c630783b */ /* 0x000e6e0000004200 */
[C---:B------:R-:W-:Y:S08]  /*16520*/  HMMA.16816.F32 R188, R8.reuse, R70, R28 ;  /* 0x0000004608bc723c */ /* 0x040ff0000000181c */
[----:B------:R-:W-:Y:S07]  /*16530*/  HMMA.16816.F32 R68, R8, R64, R24 ;  /* 0x000000400844723c */ /* 0x000fee0000001818 */
[----:B------:R-:W-:Y:S01]  /*16540*/  MOV R64, R107 ;  /* 0x0000006b00407202 */ /* 0x000fe20000000f00 */
[----:B------:R-:W-:Y:S01]  /*16550*/  HMMA.16816.F32 R24, R16, R58, RZ ;  /* 0x0000003a1018723c */ /* 0x000fe200000018ff */
[----:B------:R-:W-:-:S06]  /*16560*/  IMAD.MOV.U32 R65, RZ, RZ, R106 ;  /* 0x000000ffff417224 */ /* 0x000fcc00078e006a */
[----:B------:R-:W-:Y:S01]  /*16570*/  MOV R58, R97 ;  /* 0x00000061003a7202 */ /* 0x000fe20000000f00 */
[----:B---3--:R-:W-:Y:S01]  /*16580*/  HMMA.16816.F32 R180, R8, R46, R32 ;  /* 0x0000002e08b4723c */ /* 0x008fe20000001820 */
[----:B------:R-:W2:Y:S01]  /*16590*/  LDSM.16.MT88.4 R32, [R198+0x3800] ;  /* 0x00380000c620783b */ /* 0x000ea20000004200 */
[----:B------:R-:W-:-:S05]  /*165a0*/  MOV R59, R96 ;  /* 0x00000060003b7202 */ /* 0x000fca0000000f00 */
[----:B------:R-:W-:Y:S01]  /*165b0*/  MOV R46, R93 ;  /* 0x0000005d002e7202 */ /* 0x000fe20000000f00 */
[----:B------:R-:W-:Y:S01]  /*165c0*/  HMMA.16816.F32 R184, R8, R66, R20 ;  /* 0x0000004208b8723c */ /* 0x000fe20000001814 */
[----:B------:R-:W-:-:S06]  /*165d0*/  MOV R47, R92 ;  /* 0x0000005c002f7202 */ /* 0x000fcc0000000f00 */
[----:B------:R-:W-:Y:S01]  /*165e0*/  MOV R66, R105 ;  /* 0x0000006900427202 */ /* 0x000fe20000000f00 */
[----:B----4-:R-:W-:Y:S01]  /*165f0*/  HMMA.16816.F32 R20, R16, R60, RZ ;  /* 0x0000003c1014723c */ /* 0x010fe200000018ff */
[----:B------:R-:W-:-:S06]  /*16600*/  MOV R67, R104 ;  /* 0x0000006800437202 */ /* 0x000fcc0000000f00 */
[----:B------:R-:W-:Y:S01]  /*16610*/  MOV R60, R120 ;  /* 0x00000078003c7202 */ /* 0x000fe20000000f00 */
[----:B------:R-:W-:Y:S01]  /*16620*/  HMMA.16816.F32 R28, R16, R56, RZ ;  /* 0x00000038101c723c */ /* 0x000fe200000018ff */
[----:B------:R-:W-:-:S06]  /*16630*/  IMAD.MOV.U32 R61, RZ, RZ, R115 ;  /* 0x000000ffff3d7224 */ /* 0x000fcc00078e0073 */
[----:B------:R-:W-:Y:S01]  /*16640*/  MOV R56, R99 ;  /* 0x0000006300387202 */ /* 0x000fe20000000f00 */
[----:B-----5:R-:W-:Y:S01]  /*16650*/  HMMA.16816.F32 R104, R8, R42, R24 ;  /* 0x0000002a0868723c */ /* 0x020fe20000001818 */
[----:B------:R-:W-:-:S06]  /*16660*/  IMAD.MOV.U32 R57, RZ, RZ, R98 ;  /* 0x000000ffff397224 */ /* 0x000fcc00078e0062 */
[----:B------:R-:W-:Y:S01]  /*16670*/  MOV R42, R100 ;  /* 0x00000064002a7202 */ /* 0x000fe20000000f00 */
[----:B------:R-:W-:Y:S01]  /*16680*/  HMMA.16816.F32 R76, R8, R44, R36 ;  /* 0x0000002c084c723c */ /* 0x000fe20000001824 */
[----:B------:R-:W3:Y:S01]  /*16690*/  LDSM.16.MT88.4 R36, [R196+0x4800] ;  /* 0x00480000c424783b */ /* 0x000ee20000004200 */
[----:B------:R-:W-:Y:S01]  /*166a0*/  MOV R43, R4 ;  /* 0x00000004002b7202 */ /* 0x000fe20000000f00 */
[----:B------:R-:W-:-:S04]  /*166b0*/  FADD.FTZ R4, R109, R108 ;  /* 0x0000006c6d047221 */ /* 0x000fc80000010000 */
[----:B------:R-:W-:Y:S01]  /*166c0*/  MOV R44, R95 ;  /* 0x0000005f002c7202 */ /* 0x000fe20000000f00 */
[----:B-1----:R-:W-:Y:S01]  /*166d0*/  HMMA.16816.F32 R24, R16, R48, RZ ;  /* 0x000000301018723c */ /* 0x002fe200000018ff */
[----:B------:R-:W-:Y:S02]  /*166e0*/  IMAD.MOV.U32 R45, RZ, RZ, R94 ;  /* 0x000000ffff2d7224 */ /* 0x000fe400078e005e */
[----:B------:R-:W-:-:S04]  /*166f0*/  FADD.FTZ R4, R118, R4 ;  /* 0x0000000476047221 */ /* 0x000fc80000010000 */
[----:B------:R-:W-:Y:S01]  /*16700*/  IMAD.MOV.U32 R49, RZ, RZ, R111 ;  /* 0x000000ffff317224 */ /* 0x000fe200078e006f */
[----:B------:R-:W-:Y:S01]  /*16710*/  HMMA.16816.F32 R92, R8, R52, R20 ;  /* 0x00000034085c723c */ /* 0x000fe20000001814 */
[----:B------:R-:W-:Y:S01]  /*16720*/  MOV R48, R112 ;  /* 0x0000007000307202 */ /* 0x000fe20000000f00 */
[----:B------:R-:W-:-:S04]  /*16730*/  FADD.FTZ R4, R116, R4 ;  /* 0x0000000474047221 */ /* 0x000fc80000010000 */
[----:B------:R-:W-:Y:S02]  /*16740*/  FADD.FTZ R13, R119, R4 ;  /* 0x00000004770d7221 */ /* 0x000fe40000010000 */
[----:B------:R-:W-:Y:S01]  /*16750*/  HMMA.16816.F32 R20, R16, R50, RZ ;  /* 0x000000321014723c */ /* 0x000fe200000018ff */
[----:B------:R-:W-:Y:S02]  /*16760*/  FADD.FTZ R4, R125, R14 ;  /* 0x0000000e7d047221 */ /* 0x000fe40000010000 */
[----:B------:R-:W-:Y:S02]  /*16770*/  FFMA.FTZ R14, R88, c[0x0][0x2d0], -R3 ;  /* 0x0000b400580e7a23 */ /* 0x000fe40000010803 */
[----:B------:R-:W-:Y:S02]  /*16780*/  FADD.FTZ R4, R124, R4 ;  /* 0x000000047c047221 */ /* 0x000fe40000010000 */
[----:B------:R-:W-:Y:S01]  /*16790*/  MOV R51, R103 ;  /* 0x0000006700337202 */ /* 0x000fe20000000f00 */
[----:B------:R-:W-:Y:S01]  /*167a0*/  HMMA.16816.F32 R96, R8, R40, R28 ;  /* 0x000000280860723c */ /* 0x000fe2000000181c */
[----:B------:R-:W-:Y:S01]  /*167b0*/  MOV R50, R110 ;  /* 0x0000006e00327202 */ /* 0x000fe20000000f00 */
[----:B------:R-:W-:Y:S01]  /*167c0*/  FADD.FTZ R4, R126, R4 ;  /* 0x000000047e047221 */ /* 0x000fe20000010000 */
[----:B------:R-:W-:Y:S04]  /*167d0*/  MUFU.EX2 R14, R14 ;  /* 0x0000000e000e7308 */ /* 0x000fe80000000800 */
[----:B------:R-:W-:Y:S01]  /*167e0*/  MOV R40, R102 ;  /* 0x0000006600287202 */ /* 0x000fe20000000f00 */
[----:B------:R-:W-:Y:S01]  /*167f0*/  IMAD.MOV.U32 R41, RZ, RZ, R101 ;  /* 0x000000ffff297224 */ /* 0x000fe200078e0065 */
[----:B------:R-:W-:Y:S07]  /*16800*/  HMMA.16816.F32 R28, R16, R62, RZ ;  /* 0x0000003e101c723c */ /* 0x000fee00000018ff */
[----:B------:R-:W-:Y:S01]  /*16810*/  MOV R62, R114 ;  /* 0x00000072003e7202 */ /* 0x000fe20000000f00 */
[----:B--2---:R-:W-:Y:S01]  /*16820*/  HMMA.16816.F32 R100, R8, R32, R24 ;  /* 0x000000200864723c */ /* 0x004fe20000001818 */
[----:B------:R-:W1:Y:S01]  /*16830*/  LDSM.16.MT88.4 R24, [R196+0x5000] ;  /* 0x00500000c418783b */ /* 0x000e620000004200 */
[----:B------:R-:W-:-:S05]  /*16840*/  MOV R63, R113 ;  /* 0x00000071003f7202 */ /* 0x000fca0000000f00 */
[--C-:B------:R-:W-:Y:S01]  /*16850*/  FFMA.FTZ R33, R90, c[0x0][0x2d0], -R3.reuse ;  /* 0x0000b4005a217a23 */ /* 0x100fe20000010803 */
[----:B------:R-:W-:Y:S01]  /*16860*/  HMMA.16816.F32 R120, R8, R34, R20 ;  /* 0x000000220878723c */ /* 0x000fe20000001814 */
[----:B------:R-:W-:-:S06]  /*16870*/  FFMA.FTZ R32, R89, c[0x0][0x2d0], -R3 ;  /* 0x0000b40059207a23 */ /* 0x000fcc0000010803 */
[----:B------:R-:W-:Y:S01]  /*16880*/  FFMA.FTZ R34, R91, c[0x0][0x2d0], -R3 ;  /* 0x0000b4005b227a23 */ /* 0x000fe20000010803 */
[----:B---3--:R-:W-:Y:S01]  /*16890*/  HMMA.16816.F32 R20, R16, R36, RZ ;  /* 0x000000241014723c */ /* 0x008fe200000018ff */
[----:B------:R-:W-:Y:S01]  /*168a0*/  FADD.FTZ R3, R133, R13 ;  /* 0x0000000d85037221 */ /* 0x000fe20000010000 */
[----:B------:R-:W-:Y:S01]  /*168b0*/  LDSM.16.MT88.4 R88, [R197+0x4000] ;  /* 0x00400000c558783b */ /* 0x000fe20000004200 */
[--C-:B------:R-:W-:Y:S02]  /*168c0*/  FFMA.FTZ R35, R86, c[0x0][0x2d0], -R2.reuse ;  /* 0x0000b40056237a23 */ /* 0x100fe40000010802 */
[----:B------:R-:W-:Y:S02]  /*168d0*/  FADD.FTZ R3, R127, R3 ;  /* 0x000000037f037221 */ /* 0x000fe40000010000 */
[--C-:B------:R-:W-:Y:S01]  /*168e0*/  FFMA.FTZ R36, R87, c[0x0][0x2d0], -R2.reuse ;  /* 0x0000b40057247a23 */ /* 0x100fe20000010802 */
[----:B------:R-:W-:Y:S01]  /*168f0*/  HMMA.16816.F32 R112, R8, R54, R28 ;  /* 0x000000360870723c */ /* 0x000fe2000000181c */
[----:B------:R-:W2:Y:S01]  /*16900*/  LDSM.16.MT88.4 R28, [R197+0x4800] ;  /* 0x00480000c51c783b */ /* 0x000ea20000004200 */
[----:B------:R-:W-:-:S02]  /*16910*/  FFMA.FTZ R13, R85, c[0x0][0x2d0], -R2 ;  /* 0x0000b400550d7a23 */ /* 0x000fc40000010802 */
[----:B------:R-:W-:Y:S02]  /*16920*/  FFMA.FTZ R37, R84, c[0x0][0x2d0], -R2 ;  /* 0x0000b40054257a23 */ /* 0x000fe40000010802 */
[----:B------:R-:W-:Y:S02]  /*16930*/  FADD.FTZ R2, R132, R3 ;  /* 0x0000000384027221 */ /* 0x000fe40000010000 */
[----:B------:R-:W-:Y:S01]  /*16940*/  FADD.FTZ R3, R137, R4 ;  /* 0x0000000489037221 */ /* 0x000fe20000010000 */
[----:B------:R-:W-:Y:S03]  /*16950*/  MUFU.EX2 R13, R13 ;  /* 0x0000000d000d7308 */ /* 0x000fe60000000800 */
[----:B------:R-:W-:-:S04]  /*16960*/  FADD.FTZ R3, R136, R3 ;  /* 0x0000000388037221 */ /* 0x000fc80000010000 */
[----:B-1----:R-:W-:Y:S01]  /*16970*/  HMMA.16816.F32 R108, R8, R24, R20 ;  /* 0x00000018086c723c */ /* 0x002fe20000001814 */
[----:B------:R-:W1:Y:S07]  /*16980*/  MUFU.EX2 R4, R37 ;  /* 0x0000002500047308 */ /* 0x000e6e0000000800 */
[----:B------:R-:W-:Y:S01]  /*16990*/  HMMA.16816.F32 R20, R16, R38, RZ ;  /* 0x000000261014723c */ /* 0x000fe200000018ff */
[----:B-1----:R-:W-:Y:S11]  /*169a0*/  F2FP.PACK_AB R139, R4, R13 ;  /* 0x0000000d048b723e */ /* 0x002ff600000000ff */
[----:B------:R-:W-:Y:S11]  /*169b0*/  @!UPT UIADD3 URZ, URZ, URZ, URZ ;  /* 0x0000003f3f3ff290 */ /* 0x000ff6000fffe03f */
[----:B------:R-:W-:Y:S01]  /*169c0*/  @!UPT UIADD3 URZ, URZ, URZ, URZ ;  /* 0x0000003f3f3ff290 */ /* 0x000fe2000fffe03f */
[----:B------:R-:W-:Y:S01]  /*169d0*/  HMMA.16816.F32 R128, R8, R26, R20 ;  /* 0x0000001a0880723c */ /* 0x000fe20000001814 */
[----:B------:R-:W1:Y:S07]  /*169e0*/  LDSM.16.MT88.4 R24, [R197+0x5000] ;  /* 0x00500000c518783b */ /* 0x000e6e0000004200 */
[----:B--2---:R-:W-:Y:S11]  /*169f0*/  HMMA.16816.F32 R20, R16, R28, RZ ;  /* 0x0000001c1014723c */ /* 0x004ff600000018ff */
[----:B------:R-:W-:Y:S11]  /*16a00*/  @!UPT UIADD3 URZ, URZ, URZ, URZ ;  /* 0x0000003f3f3ff290 */ /* 0x000ff6000fffe03f */
[----:B------:R-:W-:Y:S02]  /*16a10*/  @!UPT UIADD3 URZ, URZ, URZ, URZ ;  /* 0x0000003f3f3ff290 */ /* 0x000fe4000fffe03f */
        /* <DEDUP_REMOVED lines=8> */
[----:B------:R-:W1:Y:S02]  /*16aa0*/  MUFU.EX2 R28, R34 ;  /* 0x00000022001c7308 */ /* 0x000e640000000800 */
[----:B-1----:R-:W-:Y:S11]  /*16ab0*/  FADD.FTZ R2, R28, R2 ;  /* 0x000000021c027221 */ /* 0x002ff60000010000 */
[----:B------:R-:W-:Y:S10]  /*16ac0*/  @!UPT UIADD3 URZ, URZ, URZ, URZ ;  /* 0x0000003f3f3ff290 */ /* 0x000ff4000fffe03f */
[----:B--2---:R-:W-:Y:S01]  /*16ad0*/  HMMA.16816.F32 R124, R8, R24, R20 ;  /* 0x00000018087c723c */ /* 0x004fe20000001814 */
[----:B------:R-:W1:Y:S07]  /*16ae0*/  MUFU.EX2 R24, R33 ;  /* 0x0000002100187308 */ /* 0x000e6e0000000800 */
[----:B------:R-:W-:Y:S01]  /*16af0*/  HMMA.16816.F32 R20, R16, R30, RZ ;  /* 0x0000001e1014723c */ /* 0x000fe200000018ff */
[----:B------:R-:W2:Y:S01]  /*16b00*/  MUFU.EX2 R25, R32 ;  /* 0x0000002000197308 */ /* 0x000ea20000000800 */
[C---:B-1----:R-:W-:Y:S01]  /*16b10*/  FADD.FTZ R2, R24.reuse, R2 ;  /* 0x0000000218027221 */ /* 0x042fe20000010000 */
[----:B------:R-:W-:-:S06]  /*16b20*/  F2FP.PACK_AB R136, R24, R28 ;  /* 0x0000001c1888723e */ /* 0x000fcc00000000ff */
[----:B------:R-:W1:Y:S01]  /*16b30*/  MUFU.EX2 R28, R36 ;  /* 0x00000024001c7308 */ /* 0x000e620000000800 */
[----:B--2---:R-:W-:Y:S01]  /*16b40*/  FADD.FTZ R2, R25, R2 ;  /* 0x0000000219027221 */ /* 0x004fe20000010000 */
[----:B------:R-:W-:-:S03]  /*16b50*/  F2FP.PACK_AB R138, R14, R25 ;  /* 0x000000190e8a723e */ /* 0x000fc600000000ff */
[----:B------:R-:W-:-:S03]  /*16b60*/  FADD.FTZ R234, R14, R2 ;  /* 0x000000020eea7221 */ /* 0x000fc60000010000 */
[----:B------:R-:W2:Y:S07]  /*16b70*/  MUFU.EX2 R14, R35 ;  /* 0x00000023000e7308 */ /* 0x000eae0000000800 */
[----:B------:R-:W-:Y:S01]  /*16b80*/  HMMA.16816.F32 R132, R8, R26, R20 ;  /* 0x0000001a0884723c */ /* 0x000fe20000001814 */
[----:B------:R-:W3:Y:S01]  /*16b90*/  LDSM.16.MT88.4 R20, [R198+0x4800] ;  /* 0x00480000c614783b */ /* 0x000ee20000004200 */
[----:B-1----:R-:W-:-:S04]  /*16ba0*/  FADD.FTZ R2, R28, R3 ;  /* 0x000000031c027221 */ /* 0x002fc80000010000 */
[C---:B--2---:R-:W-:Y:S01]  /*16bb0*/  FADD.FTZ R2, R14.reuse, R2 ;  /* 0x000000020e027221 */ /* 0x044fe20000010000 */
[----:B------:R-:W-:-:S03]  /*16bc0*/  F2FP.PACK_AB R137, R14, R28 ;  /* 0x0000001c0e89723e */ /* 0x000fc600000000ff */
[----:B------:R-:W-:Y:S02]  /*16bd0*/  FADD.FTZ R2, R13, R2 ;  /* 0x000000020d027221 */ /* 0x000fe40000010000 */
[----:B------:R-:W2:Y:S02]  /*16be0*/  LDL R13, [R1+0x4] ;  /* 0x00000400010d7983 */ /* 0x000ea40000100800 */
[----:B------:R-:W-:Y:S01]  /*16bf0*/  FADD.FTZ R233, R4, R2 ;  /* 0x0000000204e97221 */ /* 0x000fe20000010000 */
[C---:B------:R-:W-:Y:S01]  /*16c00*/  HMMA.16816.F32 R172, R136.reuse, R168, R172 ;  /* 0x000000a888ac723c */ /* 0x040fe200000018ac */
[----:B------:R-:W4:Y:S04]  /*16c10*/  LDL R2, [R1] ;  /* 0x0000000001027983 */ /* 0x000f280000100800 */
[----:B------:R-:W2:Y:S03]  /*16c20*/  LDL R4, [R1+0x8] ;  /* 0x0000080001047983 */ /* 0x000ea60000100800 */
[C---:B------:R-:W-:Y:S01]  /*16c30*/  HMMA.16816.F32 R168, R136.reuse, R170, R152 ;  /* 0x000000aa88a8723c */ /* 0x040fe20000001898 */
[----:B------:R-:W1:Y:S07]  /*16c40*/  LDSM.16.MT88.4 R152, [R199+0x1000] ;  /* 0x00100000c798783b */ /* 0x000e6e0000004200 */
[C---:B------:R-:W-:Y:S08]  /*16c50*/  HMMA.16816.F32 R164, R136.reuse, R160, R164 ;  /* 0x000000a088a4723c */ /* 0x040ff000000018a4 */
[C---:B------:R-:W-:Y:S01]  /*16c60*/  HMMA.16816.F32 R160, R136.reuse, R162, R40 ;  /* 0x000000a288a0723c */ /* 0x040fe20000001828 */
[----:B------:R-:W5:Y:S07]  /*16c70*/  LDSM.16.MT88.4 R40, [R198+0x1000] ;  /* 0x00100000c628783b */ /* 0x000f6e0000004200 */
[----:B------:R-:W-:Y:S01]  /*16c80*/  HMMA.16816.F32 R84, R136, R88, R96 ;  /* 0x000000588854723c */ /* 0x000fe20000001860 */
[----:B------:R-:W5:Y:S07]  /*16c90*/  LDSM.16.MT88.4 R96, [R199+0x4000] ;  /* 0x00400000c760783b */ /* 0x000f6e0000004200 */
[----:B---3--:R-:W-:Y:S08]  /*16ca0*/  HMMA.16816.F32 R24, R16, R20, RZ ;  /* 0x000000141018723c */ /* 0x008ff000000018ff */
[C---:B-1----:R-:W-:Y:S08]  /*16cb0*/  HMMA.16816.F32 R156, R136.reuse, R152, R156 ;  /* 0x00000098889c723c */ /* 0x042ff0000000189c */
[C---:B------:R-:W-:Y:S01]  /*16cc0*/  HMMA.16816.F32 R152, R136.reuse, R154, R48 ;  /* 0x0000009a8898723c */ /* 0x040fe20000001830 */
[----:B------:R-:W1:Y:S07]  /*16cd0*/  LDSM.16.MT88.4 R48, [R196+0x2800] ;  /* 0x00280000c430783b */ /* 0x000e6e0000004200 */
[C---:B-----5:R-:W-:Y:S08]  /*16ce0*/  HMMA.16816.F32 R36, R136.reuse, R40, R60 ;  /* 0x000000288824723c */ /* 0x060ff0000000183c */
[C---:B------:R-:W-:Y:S08]  /*16cf0*/  HMMA.16816.F32 R92, R136.reuse, R96, R92 ;  /* 0x00000060885c723c */ /* 0x040ff0000000185c */
[C---:B------:R-:W-:Y:S08]  /*16d00*/  HMMA.16816.F32 R40, R136.reuse, R42, R44 ;  /* 0x0000002a8828723c */ /* 0x040ff0000000182c */
[C---:B------:R-:W-:Y:S01]  /*16d10*/  HMMA.16816.F32 R96, R136.reuse, R98, R112 ;  /* 0x000000628860723c */ /* 0x040fe20000001870 */
[----:B------:R-:W3:Y:S07]  /*16d20*/  LDSM.16.MT88.4 R112, [R196+0x5800] ;  /* 0x00580000c470783b */ /* 0x000eee0000004200 */
[C---:B------:R-:W-:Y:S01]  /*16d30*/  HMMA.16816.F32 R88, R136.reuse, R90, R104 ;  /* 0x0000005a8858723c */ /* 0x040fe20000001868 */
[----:B------:R-:W5:Y:S07]  /*16d40*/  LDSM.16.MT88.4 R104, [R198+0x4000] ;  /* 0x00400000c668783b */ /* 0x000f6e0000004200 */
[C---:B-1----:R-:W-:Y:S01]  /*16d50*/  HMMA.16816.F32 R44, R136.reuse, R48, R56 ;  /* 0x00000030882c723c */ /* 0x042fe20000001838 */
[----:B------:R-:W1:Y:S07]  /*16d60*/  LDSM.16.MT88.4 R56, [R197+0x2800] ;  /* 0x00280000c538783b */ /* 0x000e6e0000004200 */
[----:B------:R-:W-:Y:S01]  /*16d70*/  HMMA.16816.F32 R48, R136, R50, R64 ;  /* 0x000000328830723c */ /* 0x000fe20000001840 */
[----:B------:R-:W1:Y:S07]  /*16d80*/  LDSM.16.MT88.4 R64, [R199+0x2800] ;  /* 0x00280000c740783b */ /* 0x000e6e0000004200 */
[----:B------:R-:W-:Y:S01]  /*16d90*/  HMMA.16816.F32 R20, R16, R22, RZ ;  /* 0x000000161014723c */ /* 0x000fe200000018ff */
[----:B------:R-:W1:Y:S01]  /*16da0*/  LDSM.16.MT88.4 R16, [R198+0x5000] ;  /* 0x00500000c610783b */ /* 0x000e620000004200 */
[----:B------:R-:W-:-:S04]  /*16db0*/  MOV R3, c[0x0][0x2c4] ;  /* 0x0000b10000037a02 */ /* 0x000fc80000000f00 */
[----:B------:R-:W-:Y:S02]  /*16dc0*/  ISETP.NE.AND P1, PT, R3, 0x1, PT ;  /* 0x000000010300780c */ /* 0x000fe40003f25270 */
[C---:B---3--:R-:W-:Y:S08]  /*16dd0*/  HMMA.16816.F32 R108, R136.reuse, R112, R108 ;  /* 0x00000070886c723c */ /* 0x048ff0000000186c */
[C---:B-----5:R-:W-:Y:S08]  /*16de0*/  HMMA.16816.F32 R100, R136.reuse, R104, R100 ;  /* 0x000000688864723c */ /* 0x060ff00000001864 */
[C---:B------:R-:W-:Y:S01]  /*16df0*/  HMMA.16816.F32 R112, R136.reuse, R114, R128 ;  /* 0x000000728870723c */ /* 0x040fe20000001880 */
[----:B------:R-:W3:Y:S07]  /*16e00*/  LDSM.16.MT88.4 R128, [R199+0x5800] ;  /* 0x00580000c780783b */ /* 0x000eee0000004200 */
[C---:B-1----:R-:W-:Y:S01]  /*16e10*/  HMMA.16816.F32 R52, R136.reuse, R56, R80 ;  /* 0x000000388834723c */ /* 0x042fe20000001850 */
[----:B------:R-:W1:Y:S07]  /*16e20*/  LDSM.16.MT88.4 R80, [R196+0x4000] ;  /* 0x00400000c450783b */ /* 0x000e6e0000004200 */
[C---:B------:R-:W-:Y:S01]  /*16e30*/  HMMA.16816.F32 R60, R136.reuse, R64, R72 ;  /* 0x00000040883c723c */ /* 0x040fe20000001848 */
[----:B------:R-:W5:Y:S07]  /*16e40*/  LDSM.16.MT88.4 R72, [R198+0x2800] ;  /* 0x00280000c648783b */ /* 0x000f6e0000004200 */
[----:B------:R-:W-:Y:S01]  /*16e50*/  HMMA.16816.F32 R104, R136, R106, R120 ;  /* 0x0000006a8868723c */ /* 0x000fe20000001878 */
[----:B------:R-:W5:Y:S07]  /*16e60*/  LDSM.16.MT88.4 R120, [R197+0x5800] ;  /* 0x00580000c578783b */ /* 0x000f6e0000004200 */
[C---:B------:R-:W-:Y:S08]  /*16e70*/  HMMA.16816.F32 R24, R8.reuse, R16, R24 ;  /* 0x000000100818723c */ /* 0x040ff00000001818 */
[----:B------:R-:W-:Y:S01]  /*16e80*/  HMMA.16816.F32 R20, R8, R18, R20 ;  /* 0x000000120814723c */ /* 0x000fe20000001814 */
[----:B------:R-:W2:Y:S01]  /*16e90*/  LDSM.16.MT88.4 R8, [R198+0x5800] ;  /* 0x00580000c608783b */ /* 0x000ea20000004200 */
[----:B------:R-:W-:-:S06]  /*16ea0*/  IADD3 R217, R217, -0x2, RZ ;  /* 0xfffffffed9d97810 */ /* 0x000fcc0007ffe0ff */
[C---:B---3--:R-:W-:Y:S08]  /*16eb0*/  HMMA.16816.F32 R124, R136.reuse, R128, R124 ;  /* 0x00000080887c723c */ /* 0x048ff0000000187c */
[C---:B-1----:R-:W-:Y:S08]  /*16ec0*/  HMMA.16816.F32 R76, R136.reuse, R80, R76 ;  /* 0x00000050884c723c */ /* 0x042ff0000000184c */
[C---:B-----5:R-:W-:Y:S08]  /*16ed0*/  HMMA.16816.F32 R68, R136.reuse, R72, R68 ;  /* 0x000000488844723c */ /* 0x060ff00000001844 */
[C---:B------:R-:W-:Y:S08]  /*16ee0*/  HMMA.16816.F32 R116, R136.reuse, R120, R116 ;  /* 0x000000788874723c */ /* 0x040ff00000001874 */
[C---:B------:R-:W-:Y:S08]  /*16ef0*/  HMMA.16816.F32 R128, R136.reuse, R130, R132 ;  /* 0x000000828880723c */ /* 0x040ff00000001884 */
[C---:B------:R-:W-:Y:S08]  /*16f00*/  HMMA.16816.F32 R56, R136.reuse, R58, R192 ;  /* 0x0000003a8838723c */ /* 0x040ff000000018c0 */
[C---:B------:R-:W-:Y:S08]  /*16f10*/  HMMA.16816.F32 R64, R136.reuse, R66, R188 ;  /* 0x000000428840723c */ /* 0x040ff000000018bc */
[C---:B------:R-:W-:Y:S08]  /*16f20*/  HMMA.16816.F32 R72, R136.reuse, R74, R184 ;  /* 0x0000004a8848723c */ /* 0x040ff000000018b8 */
[----:B------:R-:W-:Y:S01]  /*16f30*/  HMMA.16816.F32 R80, R136, R82, R180 ;  /* 0x000000528850723c */ /* 0x000fe200000018b4 */
[----:B----4-:R-:W-:-:S05]  /*16f40*/  @P1 IMAD.HI.U32 R3, R2, c[0x0][0x2c8], RZ ;  /* 0x0000b20002031a27 */ /* 0x010fca00078e00ff */
[----:B------:R-:W-:-:S04]  /*16f50*/  @P1 SHF.R.U32.HI R2, RZ, c[0x0][0x2cc], R3 ;  /* 0x0000b300ff021a19 */ /* 0x000fc80000011603 */
[----:B--2---:R-:W-:-:S05]  /*16f60*/  IADD3 R2, R2, R4, -R13 ;  /* 0x0000000402027210 */ /* 0x004fca0007ffe80d */
[----:B------:R-:W-:-:S05]  /*16f70*/  IMAD.HI R2, R2, 0x2aaaaaab, RZ ;  /* 0x2aaaaaab02027827 */ /* 0x000fca00078e02ff */
[----:B------:R-:W-:-:S04]  /*16f80*/  SHF.R.U32.HI R3, RZ, 0x1f, R2 ;  /* 0x0000001fff037819 */ /* 0x000fc80000011602 */
[----:B------:R-:W-:-:S04]  /*16f90*/  LEA.HI.SX32 R2, R2, R3, 0x1d ;  /* 0x0000000302027211 */ /* 0x000fc800078feaff */
[----:B------:R-:W-:-:S04]  /*16fa0*/  IMNMX R240, R239, R2, !PT ;  /* 0x00000002eff07217 */ /* 0x000fc80007800200 */
[----:B------:R-:W-:Y:S01]  /*16fb0*/  ISETP.GE.AND P0, PT, R217, R240, PT ;  /* 0x000000f0d900720c */ /* 0x000fe20003f06270 */
[C---:B------:R-:W-:Y:S08]  /*16fc0*/  HMMA.16816.F32 R120, R136.reuse, R122, R176 ;  /* 0x0000007a8878723c */ /* 0x040ff000000018b0 */
[C---:B------:R-:W-:Y:S08]  /*16fd0*/  HMMA.16816.F32 R132, R136.reuse, R8, R24 ;  /* 0x000000088884723c */ /* 0x040ff00000001818 */
[----:B------:R-:W-:Y:S01]  /*16fe0*/  HMMA.16816.F32 R136, R136, R10, R20 ;  /* 0x0000000a8888723c */ /* 0x000fe20000001814 */
[----:B------:R-:W-:Y:S01]  /*16ff0*/  @!UPT UIADD3 URZ, URZ, URZ, URZ ;  /* 0x0000003f3f3ff290 */ /* 0x000fe2000fffe03f */
[----:B------:R-:W-:Y:S11]  /*17000*/  @!P0 BRA `(.L_x_3081) ;  /* 0x0000348000008947 */ /* 0x000ff60003800000 */
[----:B------:R-:W-:Y:S02]  /*17010*/  MOV R14, R5 ;  /* 0x00000005000e7202 */ /* 0x000fe40000000f00 */
[----:B------:R-:W-:-:S02]  /*17020*/  MOV R13, R6 ;  /* 0x00000006000d7202 */ /* 0x000fc40000000f00 */
[----:B------:R-:W-:-:S07]  /*17030*/  MOV R218, R217 ;  /* 0x000000d900da7202 */ /* 0x000fce0000000f00 */
.L_x_3094:
        /* <DEDUP_REMOVED lines=14> */
[----:B------:R-:W-:Y:S05]  /*17120*/  SHF.R.S32.HI R2, RZ, 0x1f, R223 ;  /* 0x0000001fff027819 */ /* 0x000fea00000114df */
[----:B------:R-:W-:Y:S02]  /*17130*/  IMAD R4, R2, c[0x0][0x208], RZ ;  /* 0x0000820002047a24 */ /* 0x000fe400078e02ff */
[C---:B------:R-:W-:Y:S04]  /*17140*/  IMAD.WIDE.U32 R2, R223.reuse, c[0x0][0x208], RZ ;  /* 0x00008200df027a25 */ /* 0x040fe800078e00ff */
        /* <DEDUP_REMOVED lines=12> */
.L_x_3187:
[----:B------:R-:W-:-:S05]  /*17210*/  BRA.DIV ~URZ, `(.L_x_3085) ;  /* 0x0000ce527f007947 */ /* 0x000fca000b800000 */
[----:B------:R4:W3:Y:S02]  /*17220*/  SHFL.IDX PT, R2, R6, RZ, 0x181f ;  /* 0x00181fff06027589 */ /* 0x0008e400000e0000 */
.L_x_3188:
[----:B------:R-:W5:Y:S01]  /*17230*/  S2R R10, SR_TID.X ;  /* 0x00000000000a7919 */ /* 0x000f620000002100 */
[----:B------:R-:W-:Y:S02]  /*17240*/  ISETP.GE.AND P3, PT, R140, c[0x0][0x1d4], PT ;  /* 0x000075008c007a0c */ /* 0x000fe40003f66270 */
[----:B---3--:R-:W-:Y:S02]  /*17250*/  IADD3 R8, P0, R2, R230, RZ ;  /* 0x000000e602087210 */ /* 0x008fe40007f1e0ff */
[----:B------:R-:W-:Y:S02]  /*17260*/  ISETP.GE.AND P2, PT, R142, c[0x0][0x1d4], PT ;  /* 0x000075008e007a0c */ /* 0x000fe40003f46270 */
[----:B------:R-:W-:Y:S01]  /*17270*/  ISETP.GE.AND P4, PT, R220, c[0x0][0x1d4], PT ;  /* 0x00007500dc007a0c */ /* 0x000fe20003f86270 */
[----:B------:R-:W-:Y:S01]  /*17280*/  IMAD.X R9, R4, 0x1, R231, P0 ;  /* 0x0000000104097824 */ /* 0x000fe200000e06e7 */
[----:B------:R-:W-:Y:S05]  /*17290*/  ISETP.GE.AND P1, PT, R221, c[0x0][0x1d4], PT ;  /* 0x00007500dd007a0c */ /* 0x000fea0003f26270 */
[----:B------:R-:W-:Y:S01]  /*172a0*/  @!PT LDS RZ, [RZ] ;  /* 0x00000000fffff984 */ /* 0x000fe20000000800 */
[----:B------:R-:W-:Y:S01]  /*172b0*/  @!PT LDS RZ, [RZ] ;  /* 0x00000000fffff984 */ /* 0x000fe20000000800 */
[----:B------:R-:W-:Y:S01]  /*172c0*/  @!PT LDS RZ, [RZ] ;  /* 0x00000000fffff984 */ /* 0x000fe20000000800 */
[----:B------:R3:W-:Y:S02]  /*172d0*/  LDGSTS.E.BYPASS.LTC128B.128 [R216+0x4080], [R8.64], !P3 ;  /* 0x0408000008d87fae */ /* 0x0007e4000d901d46 */
[----:B---3--:R-:W-:Y:S05]  /*172e0*/  IADD3 R8, P0, R2, R229, RZ ;  /* 0x000000e502087210 */ /* 0x008fea0007f1e0ff */
[----:B------:R-:W-:Y:S05]  /*172f0*/  IMAD.X R9, R4, 0x1, R226, P0 ;  /* 0x0000000104097824 */ /* 0x000fea00000e06e2 */
[----:B------:R3:W-:Y:S02]  /*17300*/  LDGSTS.E.BYPASS.LTC128B.128 [R216+0x5880], [R8.64], !P2 ;  /* 0x0588000008d87fae */ /* 0x0007e4000d101d46 */
[----:B---3--:R-:W-:Y:S05]  /*17310*/  IADD3 R8, P0, R2, R228, RZ ;  /* 0x000000e402087210 */ /* 0x008fea0007f1e0ff */
[----:B------:R-:W-:Y:S01]  /*17320*/  IMAD.X R9, R4, 0x1, R227, P0 ;  /* 0x0000000104097824 */ /* 0x000fe200000e06e3 */
[----:B------:R-:W-:Y:S04]  /*17330*/  IADD3 R2, P0, R2, R225, RZ ;  /* 0x000000e102027210 */ /* 0x000fe80007f1e0ff */
[----:B------:R3:W-:Y:S01]  /*17340*/  LDGSTS.E.BYPASS.LTC128B.128 [R216+0x7080], [R8.64], !P4 ;  /* 0x0708000008d87fae */ /* 0x0007e2000e101d46 */
[----:B------:R-:W-:Y:S01]  /*17350*/  IMAD.X R3, R4, 0x1, R224, P0 ;  /* 0x0000000104037824 */ /* 0x000fe200000e06e0 */
[----:B-----5:R-:W-:Y:S04]  /*17360*/  ISETP.GT.AND P0, PT, R10, 0x7f, PT ;  /* 0x0000007f0a00780c */ /* 0x020fe80003f04270 */
[----:B------:R3:W-:Y:S09]  /*17370*/  LDGSTS.E.BYPASS.LTC128B.128 [R216+0x8880], [R2.64], !P1 ;  /* 0x0888000002d87fae */ /* 0x0007f2000c901d46 */
[----:B------:R-:W-:-:S05]  /*17380*/  @P0 BRA `(.L_x_3083) ;  /* 0x0000012000000947 */ /* 0x000fca0003800000 */
[----:B------:R-:W-:-:S05]  /*17390*/  BRA.DIV ~URZ, `(.L_x_3086) ;  /* 0x0000cd427f007947 */ /* 0x000fca000b800000 */
[----:B------:R3:W4:Y:S04]  /*173a0*/  SHFL.IDX PT, R4, R5, 0x1, 0x181f ;  /* 0x00381f0005047f89 */ /* 0x00072800000e0000 */
[----:B---3--:R3:W2:Y:S02]  /*173b0*/  SHFL.IDX PT, R2, R6, 0x1, 0x181f ;  /* 0x00381f0006027f89 */ /* 0x0086a400000e0000 */
.L_x_3189:
[----:B--2---:R-:W-:Y:S05]  /*173c0*/  IADD3 R8, P0, R2, R230, RZ ;  /* 0x000000e602087210 */ /* 0x004fea0007f1e0ff */
[----:B----4-:R-:W-:Y:S05]  /*173d0*/  IMAD.X R9, R4, 0x1, R231, P0 ;  /* 0x0000000104097824 */ /* 0x010fea00000e06e7 */
[----:B------:R-:W-:Y:S01]  /*173e0*/  @!PT LDS RZ, [RZ] ;  /* 0x00000000fffff984 */ /* 0x000fe20000000800 */
        /* <DEDUP_REMOVED lines=10> */
[----:B------:R-:W-:Y:S05]  /*17490*/  IMAD.X R3, R4, 0x1, R224, P0 ;  /* 0x0000000104037824 */ /* 0x000fea00000e06e0 */
[----:B------:R2:W-:Y:S03]  /*174a0*/  LDGSTS.E.BYPASS.LTC128B.128 [R219+0x9880], [R2.64], !P1 ;  /* 0x0988000002db7fae */ /* 0x0005e6000c901d46 */
.L_x_3083:
[----:B------:R-:W-:Y:S05]  /*174b0*/  BSYNC B0 ;  /* 0x0000000000007941 */ /* 0x000fea0003800000 */
.L_x_3082:
        /* <DEDUP_REMOVED lines=159> */
[----:B------:R-:W4:Y:S01]  /*17eb0*/  MUFU.TANH R193, R4 ;  /* 0x0000000400c17308 */ /* 0x000f220000002400 */
[----:B--2---:R-:W-:Y:S08]  /*17ec0*/  FMUL.FTZ R2, R9, c[0x0][0x320] ;  /* 0x0000c80009027a20 */ /* 0x004ff00000410000 */
[----:B------:R-:W-:Y:S01]  /*17ed0*/  FMUL.FTZ R3, R21, c[0x0][0x320] ;  /* 0x0000c80015037a20 */ /* 0x000fe20000410000 */
[----:B------:R2:W1:Y:S02]  /*17ee0*/  MUFU.TANH R187, R2 ;  /* 0x0000000200bb7308 */ /* 0x0004640000002400 */
[----:B--2---:R-:W-:Y:S08]  /*17ef0*/  FMUL.FTZ R2, R10, c[0x0][0x320] ;  /* 0x0000c8000a027a20 */ /* 0x004ff00000410000 */
[----:B------:R2:W1:Y:S02]  /*17f00*/  MUFU.TANH R217, R2 ;  /* 0x0000000200d97308 */ /* 0x0004640000002400 */
[----:B--2---:R-:W-:Y:S02]  /*17f10*/  FMUL.FTZ R2, R11, c[0x0][0x320] ;  /* 0x0000c8000b027a20 */ /* 0x004fe40000410000 */
[----:B------:R-:W2:Y:S01]  /*17f20*/  LDSM.16.M88.4 R8, [R15+0x5800] ;  /* 0x005800000f08783b */ /* 0x000ea20000000200 */
[----:B------:R-:W-:Y:S05]  /*17f30*/  DEPBAR.LE SB0, 0x0 ;  /* 0x000080000000791a */ /* 0x000fea0000000000 */
        /* <DEDUP_REMOVED lines=9> */
[----:B------:R-:W2:Y:S10]  /*17fd0*/  MUFU.TANH R20, R3 ;  /* 0x0000000300147308 */ /* 0x000eb40000002400 */
[----:B------:R5:W1:Y:S02]  /*17fe0*/  MUFU.TANH R176, R2 ;  /* 0x0000000200b07308 */ /* 0x000a640000002400 */
[----:B-----5:R-:W-:Y:S08]  /*17ff0*/  FMUL.FTZ R2, R22, c[0x0][0x320] ;  /* 0x0000c80016027a20 */ /* 0x020ff00000410000 */
        /* <DEDUP_REMOVED lines=26> */
[----:B------:R1:W1:Y:S01]  /*181a0*/  MUFU.TANH R185, R2 ;  /* 0x0000000200b97308 */ /* 0x0002620000002400 */
[----:B------:R-:W-:-:S05]  /*181b0*/  @!P0 BRA `(.L_x_3088) ;  /* 0x000004e000008947 */ /* 0x000fca0003800000 */
[----:B--234-:R-:W-:Y:S02]  /*181c0*/  IMAD.MOV.U32 R6, RZ, RZ, c[0x0][0x2b8] ;  /* 0x0000ae00ff067624 */ /* 0x01cfe400078e00ff */
[----:B------:R-:W-:Y:S02]  /*181d0*/  IMAD R3, R218, 0x30, R252 ;  /* 0x00000030da037824 */ /* 0x000fe400078e02fc */
[----:B------:R-:W-:Y:S01]  /*181e0*/  IMAD.MOV.U32 R222, RZ, RZ, RZ ;  /* 0x000000ffffde7224 */ /* 0x000fe200078e00ff */
[----:B------:R-:W-:Y:S02]  /*181f0*/  ISETP.NE.AND P1, PT, R6, 0x1, PT ;  /* 0x000000010600780c */ /* 0x000fe40003f25270 */
[----:B------:R-:W-:Y:S05]  /*18200*/  IADD3 R3, R3, -0x30, R0 ;  /* 0xffffffd003037810 */ /* 0x000fea0007ffe000 */
[--C-:B-1----:R-:W-:Y:S06]  /*18210*/  IMAD.MOV.U32 R2, RZ, RZ, R3.reuse ;  /* 0x000000ffff027224 */ /* 0x102fec00078e0003 */
[----:B------:R-:W-:Y:S05]  /*18220*/  @P1 IMAD.HI.U32 R4, R3, c[0x0][0x2bc], RZ ;  /* 0x0000af0003041a27 */ /* 0x000fea00078e00ff */
[----:B------:R-:W-:Y:S04]  /*18230*/  @P1 SHF.R.U32.HI R2, RZ, c[0x0][0x2c0], R4 ;  /* 0x0000b000ff021a19 */ /* 0x000fe80000011604 */
[C---:B------:R-:W-:Y:S01]  /*18240*/  @!P6 IADD3 R4, P0, R2.reuse, R246, RZ ;  /* 0x000000f60204e210 */ /* 0x040fe20007f1e0ff */
[----:B------:R-:W-:Y:S04]  /*18250*/  IMAD.MOV R5, RZ, RZ, -R2 ;  /* 0x000000ffff057224 */ /* 0x000fe800078e0a02 */
[----:B------:R-:W-:Y:S01]  /*18260*/  IMAD R223, R5, c[0x0][0x2b8], R3 ;  /* 0x0000ae0005df7a24 */ /* 0x000fe200078e0203 */
[----:B------:R-:W-:Y:S02]  /*18270*/  @!P6 LEA.HI.X.SX32 R3, R2, R249, 0x1, P0 ;  /* 0x000000f90203e211 */ /* 0x000fe400000f0eff */
[C---:B------:R-:W-:Y:S02]  /*18280*/  @!P6 LEA R2, P0, R4.reuse, c[0x0][0x2a0], 0x2 ;  /* 0x0000a8000402ea11 */ /* 0x040fe400078010ff */
[----:B------:R-:W-:Y:S02]  /*18290*/  IADD3 R5, -R143, 0x30, RZ ;  /* 0x000000308f057810 */ /* 0x000fe40007ffe1ff */
[----:B------:R-:W-:Y:S05]  /*182a0*/  @!P6 LEA.HI.X R3, R4, c[0x0][0x2a4], R3, 0x2, P0 ;  /* 0x0000a9000403ea11 */ /* 0x000fea00000f1403 */
[----:B------:R1:W2:Y:S02]  /*182b0*/  @!P6 LDG.E R222, [R2.64] ;  /* 0x0000000602dee981 */ /* 0x0002a4000c1e1900 */
[----:B-1----:R-:W-:Y:S05]  /*182c0*/  SHF.R.S32.HI R2, RZ, 0x1f, R223 ;  /* 0x0000001fff027819 */ /* 0x002fea00000114df */
[----:B------:R-:W-:Y:S02]  /*182d0*/  IMAD R4, R2, c[0x0][0x1e0], RZ ;  /* 0x0000780002047a24 */ /* 0x000fe400078e02ff */
[C---:B------:R-:W-:Y:S04]  /*182e0*/  IMAD.WIDE.U32 R2, R223.reuse, c[0x0][0x1e0], RZ ;  /* 0x00007800df027a25 */ /* 0x040fe800078e00ff */
        /* <DEDUP_REMOVED lines=12> */
[----:B------:R1:W2:Y:S02]  /*183b0*/  SHFL.IDX PT, R4, R6, RZ, 0x181f ;  /* 0x00181fff06047589 */ /* 0x0002a400000e0000 */
.L_x_3190:
[----:B------:R-:W-:-:S05]  /*183c0*/  BRA.DIV ~URZ, `(.L_x_3090) ;  /* 0x0000be527f007947 */ /* 0x000fca000b800000 */
[----:B------:R3:W4:Y:S02]  /*183d0*/  SHFL.IDX PT, R2, R10, RZ, 0x181f ;  /* 0x00181fff0a027589 */ /* 0x00072400000e0000 */
.L_x_3191:
[----:B------:R-:W-:Y:S02]  /*183e0*/  @P0 ISETP.GE.AND P1, PT, R140, c[0x0][0x1d4], PT ;  /* 0x000075008c000a0c */ /* 0x000fe40003f26270 */
[----:B----4-:R-:W-:Y:S05]  /*183f0*/  @P0 IADD3 R8, P2, R2, R230, RZ ;  /* 0x000000e602080210 */ /* 0x010fea0007f5e0ff */
[----:B--2---:R-:W-:Y:S06]  /*18400*/  @P0 IMAD.X R9, R4, 0x1, R231, P2 ;  /* 0x0000000104090824 */ /* 0x004fec00010e06e7 */
[----:B------:R-:W-:Y:S01]  /*18410*/  @!PT LDS RZ, [RZ] ;  /* 0x00000000fffff984 */ /* 0x000fe20000000800 */
[----:B------:R-:W-:Y:S01]  /*18420*/  @!PT LDS RZ, [RZ] ;  /* 0x00000000fffff984 */ /* 0x000fe20000000800 */
[----:B------:R-:W-:Y:S01]  /*18430*/  @!PT LDS RZ, [RZ] ;  /* 0x00000000fffff984 */ /* 0x000fe20000000800 */
[----:B------:R2:W-:Y:S01]  /*18440*/  @P0 LDGSTS.E.BYPASS.LTC128B.128 [R216+0xa080], [R8.64], !P1 ;  /* 0x0a08000008d80fae */ /* 0x0005e2000c901d46 */
[----:B------:R-:W-:Y:S02]  /*18450*/  @P0 ISETP.GE.AND P1, PT, R142, c[0x0][0x1d4], PT ;  /* 0x000075008e000a0c */ /* 0x000fe40003f26270 */
[----:B--2---:R-:W-:Y:S05]  /*18460*/  @P0 IADD3 R8, P2, R2, R229, RZ ;  /* 0x000000e502080210 */ /* 0x004fea0007f5e0ff */
[----:B------:R-:W-:Y:S06]  /*18470*/  @P0 IMAD.X R9, R4, 0x1, R226, P2 ;  /* 0x0000000104090824 */ /* 0x000fec00010e06e2 */
[----:B------:R2:W-:Y:S01]  /*18480*/  @P0 LDGSTS.E.BYPASS.LTC128B.128 [R216+0xb880], [R8.64], !P1 ;  /* 0x0b88000008d80fae */ /* 0x0005e2000c901d46 */
[----:B------:R-:W-:Y:S02]  /*18490*/  @P0 ISETP.GE.AND P1, PT, R220, c[0x0][0x1d4], PT ;  /* 0x00007500dc000a0c */ /* 0x000fe40003f26270 */
[----:B--2---:R-:W-:Y:S05]  /*184a0*/  @P0 IADD3 R8, P2, R2, R228, RZ ;  /* 0x000000e402080210 */ /* 0x004fea0007f5e0ff */
[----:B------:R-:W-:Y:S01]  /*184b0*/  @P0 IMAD.X R9, R4, 0x1, R227, P2 ;  /* 0x0000000104090824 */ /* 0x000fe200010e06e3 */
[----:B------:R-:W-:Y:S05]  /*184c0*/  @P0 IADD3 R2, P2, R2, R225, RZ ;  /* 0x000000e102020210 */ /* 0x000fea0007f5e0ff */
[----:B------:R2:W-:Y:S01]  /*184d0*/  @P0 LDGSTS.E.BYPASS.LTC128B.128 [R216+0xd080], [R8.64], !P1 ;  /* 0x0d08000008d80fae */ /* 0x0005e2000c901d46 */
[----:B------:R-:W-:Y:S01]  /*184e0*/  @P0 ISETP.GE.AND P1, PT, R221, c[0x0][0x1d4], PT ;  /* 0x00007500dd000a0c */ /* 0x000fe20003f26270 */
[----:B------:R-:W-:Y:S11]  /*184f0*/  @P0 IMAD.X R3, R4, 0x1, R224, P2 ;  /* 0x0000000104030824 */ /* 0x000ff600010e06e0 */
[----:B------:R-:W-:Y:S01]  /*18500*/  @!UPT UIADD3 URZ, URZ, URZ, URZ ;  /* 0x0000003f3f3ff290 */ /* 0x000fe2000fffe03f */
[----:B------:R2:W-:Y:S01]  /*18510*/  @P0 LDGSTS.E.BYPASS.LTC128B.128 [R216+0xe880], [R2.64], !P1 ;  /* 0x0e88000002d80fae */ /* 0x0005e2000c901d46 */
[----:B------:R-:W-:Y:S01]  /*18520*/  ISETP.GE.AND P0, PT, R5, 0x21, PT ;  /* 0x000000210500780c */ /* 0x000fe20003f06270 */
[----:B------:R-:W-:-:S06]  /*18530*/  BRA.DIV ~URZ, `(.L_x_3091) ;  /* 0x0000bd527f007947 */ /* 0x000fcc000b800000 */
[----:B------:R4:W1:Y:S04]  /*18540*/  SHFL.IDX PT, R4, R6, 0x1, 0x181f ;  /* 0x00381f0006047f89 */ /* 0x00086800000e0000 */
[----:B--2---:R4:W2:Y:S02]  /*18550*/  SHFL.IDX PT, R2, R10, 0x1, 0x181f ;  /* 0x00381f000a027f89 */ /* 0x0048a400000e0000 */
.L_x_3192:
[----:B------:R-:W-:Y:S02]  /*18560*/  @P0 ISETP.GE.AND P1, PT, R140, c[0x0][0x1d4], PT ;  /* 0x000075008c000a0c */ /* 0x000fe40003f26270 */
[----:B--2---:R-:W-:Y:S05]  /*18570*/  @P0 IADD3 R8, P2, R2, R230, RZ ;  /* 0x000000e602080210 */ /* 0x004fea0007f5e0ff */
[----:B-1----:R-:W-:Y:S06]  /*18580*/  @P0 IMAD.X R9, R4, 0x1, R231, P2 ;  /* 0x0000000104090824 */ /* 0x002fec00010e06e7 */
[----:B------:R-:W-:Y:S01]  /*18590*/  @!PT LDS RZ, [RZ] ;  /* 0x00000000fffff984 */ /* 0x000fe20000000800 */
[----:B------:R-:W-:Y:S01]  /*185a0*/  @!PT LDS RZ, [RZ] ;  /* 0x00000000fffff984 */ /* 0x000fe20000000800 */
[----:B------:R-:W-:Y:S01]  /*185b0*/  @!PT LDS RZ, [RZ] ;  /* 0x00000000fffff984 */ /* 0x000fe20000000800 */
[----:B------:R1:W-:Y:S01]  /*185c0*/  @P0 LDGSTS.E.BYPASS.LTC128B.128 [R219+0xb080], [R8.64], !P1 ;  /* 0x0b08000008db0fae */ /* 0x0003e2000c901d46 */
[----:B------:R-:W-:Y:S02]  /*185d0*/  @P0 ISETP.GE.AND P1, PT, R142, c[0x0][0x1d4], PT ;  /* 0x000075008e000a0c */ /* 0x000fe40003f26270 */
[----:B-1----:R-:W-:Y:S05]  /*185e0*/  @P0 IADD3 R8, P2, R2, R229, RZ ;  /* 0x000000e502080210 */ /* 0x002fea0007f5e0ff */
[----:B------:R-:W-:Y:S06]  /*185f0*/  @P0 IMAD.X R9, R4, 0x1, R226, P2 ;  /* 0x0000000104090824 */ /* 0x000fec00010e06e2 */
[----:B------:R1:W-:Y:S01]  /*18600*/  @P0 LDGSTS.E.BYPASS.LTC128B.128 [R219+0xc880], [R8.64], !P1 ;  /* 0x0c88000008db0fae */ /* 0x0003e2000c901d46 */
[----:B------:R-:W-:Y:S02]  /*18610*/  @P0 ISETP.GE.AND P1, PT, R220, c[0x0][0x1d4], PT ;  /* 0x00007500dc000a0c */ /* 0x000fe40003f26270 */
[----:B-1----:R-:W-:Y:S05]  /*18620*/  @P0 IADD3 R8, P2, R2, R228, RZ ;  /* 0x000000e402080210 */ /* 0x002fea0007f5e0ff */
[----:B------:R-:W-:Y:S01]  /*18630*/  @P0 IMAD.X R9, R4, 0x1, R227, P2 ;  /* 0x0000000104090824 */ /* 0x000fe200010e06e3 */
[----:B------:R-:W-:Y:S05]  /*18640*/  @P0 IADD3 R2, P2, R2, R225, RZ ;  /* 0x000000e102020210 */ /* 0x000fea0007f5e0ff */
[----:B------:R1:W-:Y:S01]  /*18650*/  @P0 LDGSTS.E.BYPASS.LTC128B.128 [R219+0xe080], [R8.64], !P1 ;  /* 0x0e08000008db0fae */ /* 0x0003e2000c901d46 */
[----:B------:R-:W-:Y:S01]  /*18660*/  @P0 ISETP.GE.AND P1, PT, R221, c[0x0][0x1d4], PT ;  /* 0x00007500dd000a0c */ /* 0x000fe20003f26270 */
[----:B------:R-:W-:Y:S11]  /*18670*/  @P0 IMAD.X R3, R4, 0x1, R224, P2 ;  /* 0x0000000104030824 */ /* 0x000ff600010e06e0 */
[----:B------:R-:W-:Y:S01]  /*18680*/  @!UPT UIADD3 URZ, URZ, URZ, URZ ;  /* 0x0000003f3f3ff290 */ /* 0x000fe2000fffe03f */
[----:B------:R1:W-:Y:S02]  /*18690*/  @P0 LDGSTS.E.BYPASS.LTC128B.128 [R219+0xf880], [R2.64], !P1 ;  /* 0x0f88000002db0fae */ /* 0x0003e4000c901d46 */
.L_x_3088:
[----:B--234-:R-:W-:Y:S05]  /*186a0*/  BSYNC B0 ;  /* 0x0000000000007941 */ /* 0x01cfea0003800000 */
.L_x_3087:
[----:B------:R-:W2:Y:S01]  /*186b0*/  LDL R4, [R1] ;  /* 0x0000000001047983 */ /* 0x000ea20000100800 */
[----:B-1----:R-:W-:Y:S03]  /*186c0*/  IMAD.MOV.U32 R8, RZ, RZ, c[0x0][0x2c4] ;  /* 0x0000b100ff087624 */ /* 0x002fe600078e00ff */
[----:B------:R-:W2:Y:S02]  /*186d0*/  LDL R2, [R1+0x20] ;  /* 0x0000200001027983 */ /* 0x000ea40000100800 */
[----:B------:R-:W-:Y:S02]  /*186e0*/  ISETP.NE.AND P0, PT, R8, 0x1, PT ;  /* 0x000000010800780c */ /* 0x000fe40003f05270 */
[----:B------:R-:W3:Y:S04]  /*186f0*/  LDL R6, [R1+0xc] ;  /* 0x00000c0001067983 */ /* 0x000ee80000100800 */
[----:B------:R-:W4:Y:S04]  /*18700*/  LDL R5, [R1+0x8] ;  /* 0x0000080001057983 */ /* 0x000f280000100800 */
[----:B------:R-:W4:Y:S04]  /*18710*/  LDL R3, [R1+0x4] ;  /* 0x0000040001037983 */ /* 0x000f280000100800 */
[----:B------:R-:W0:Y:S01]  /*18720*/  LDGDEPBAR ;  /* 0x00000000000079af */ /* 0x000e220000000000 */
[----:B--2---:R-:W-:Y:S04]  /*18730*/  IMAD.IADD R4, R2, 0x1, R4 ;  /* 0x0000000102047824 */ /* 0x004fe800078e0204 */
[----:B------:R-:W-:Y:S05]  /*18740*/  @P0 IMAD.HI.U32 R2, R4, c[0x0][0x2c8], RZ ;  /* 0x0000b20004020a27 */ /* 0x000fea00078e00ff */
[----:B------:R-:W-:Y:S01]  /*18750*/  @P0 SHF.R.U32.HI R4, RZ, c[0x0][0x2cc], R2 ;  /* 0x0000b300ff040a19 */ /* 0x000fe20000011602 */
[----:B------:R-:W-:Y:S05]  /*18760*/  IMAD R2, R218, -0x30, RZ ;  /* 0xffffffd0da027824 */ /* 0x000fea00078e02ff */
[----:B---3--:R-:W-:Y:S04]  /*18770*/  IADD3 R2, -R6, 0x1, R2 ;  /* 0x0000000106027810 */ /* 0x008fe80007ffe102 */
[----:B----4-:R-:W-:Y:S01]  /*18780*/  IADD3 R5, -R3, R2, R5 ;  /* 0x0000000203057210 */ /* 0x010fe20007ffe105 */
[----:B------:R-:W-:-:S05]  /*18790*/  BRA.DIV ~URZ, `(.L_x_3092) ;  /* 0x0000bbc27f007947 */ /* 0x000fca000b800000 */
[----:B------:R1:W2:Y:S02]  /*187a0*/  SHFL.IDX PT, R2, R4, RZ, 0x1c1f ;  /* 0x001c1fff04027589 */ /* 0x0002a400000e0000 */
.L_x_3193:
        /* <DEDUP_REMOVED lines=39> */
[C---:B------:R-:W-:Y:S02]  /*18a20*/  ISETP.GT.AND P4, PT, R2.reuse, 0x19, PT ;  /* 0x000000190200780c */ /* 0x040fe40003f84270 */
        /* <DEDUP_REMOVED lines=25> */
[----:B--2---:R-:W-:Y:S06]  /*18bc0*/  FMNMX.FTZ R2, R3, R2, !PT ;  /* 0x0000000203027209 */ /* 0x004fec0007810000 */
        /* <DEDUP_REMOVED lines=15> */
[----:B-12---:R-:W-:Y:S06]  /*18cc0*/  FMNMX.FTZ R4, R2, R3, !PT ;  /* 0x0000000302047209 */ /* 0x006fec0007810000 */
[----:B------:R1:W2:Y:S02]  /*18cd0*/  SHFL.BFLY PT, R2, R4, 0x1, 0x1f ;  /* 0x0c201f0004027f89 */ /* 0x0002a400000e0000 */
.L_x_3194:
[C---:B------:R-:W-:Y:S01]  /*18ce0*/  FSETP.NEU.FTZ.AND P0, PT, R6.reuse, -INF , PT ;  /* 0xff8000000600780b */ /* 0x040fe20003f1d000 */
[----:B------:R-:W-:Y:S01]  /*18cf0*/  FMUL.FTZ R3, R6, c[0x0][0x2d0] ;  /* 0x0000b40006037a20 */ /* 0x000fe20000410000 */
[----:B-12---:R-:W-:Y:S01]  /*18d00*/  FMNMX.FTZ R4, R2, R4, !PT ;  /* 0x0000000402047209 */ /* 0x006fe20007810000 */
        /* <DEDUP_REMOVED lines=20> */
[----:B------:R-:W1:Y:S02]  /*18e50*/  MUFU.EX2 R5, R8 ;  /* 0x0000000800057308 */ /* 0x000e640000000800 */
[C---:B-1----:R-:W-:Y:S01]  /*18e60*/  F2FP.PACK_AB R176, R5.reuse, R18 ;  /* 0x0000001205b0723e */ /* 0x042fe200000000ff */
[C---:B------:R-:W-:Y:S07]  /*18e70*/  FFMA.FTZ R3, R2.reuse, R234, R18 ;  /* 0x000000ea02037223 */ /* 0x040fee0000010012 */
[----:B------:R1:W2:Y:S01]  /*18e80*/  MUFU.EX2 R18, R13 ;  /* 0x0000000d00127308 */ /* 0x0002a20000000800 */
[----:B------:R-:W-:Y:S02]  /*18e90*/  FMUL.FTZ R20, R2, R164 ;  /* 0x000000a402147220 */ /* 0x000fe40000410000 */
[----:B------:R-:W-:Y:S01]  /*18ea0*/  FADD.FTZ R8, R5, R3 ;  /* 0x0000000305087221 */ /* 0x000fe20000010000 */
[C---:B------:R-:W-:Y:S01]  /*18eb0*/  FSEL R3, R4.reuse, RZ, P0 ;  /* 0x000000ff04037208 */ /* 0x040fe20000000000 */
[----:B------:R-:W-:Y:S02]  /*18ec0*/  FMUL.FTZ R5, R4, c[0x0][0x2d0] ;  /* 0x0000b40004057a20 */ /* 0x000fe40000410000 */
[C---:B------:R-:W-:Y:S02]  /*18ed0*/  FMUL.FTZ R21, R2.reuse, R165 ;  /* 0x000000a502157220 */ /* 0x040fe40000410000 */
[----:B------:R-:W-:Y:S01]  /*18ee0*/  FADD.FTZ R3, -R3, R14 ;  /* 0x0000000e03037221 */ /* 0x000fe20000010100 */
[----:B------:R-:W-:Y:S01]  /*18ef0*/  FSEL R5, R5, RZ, P0 ;  /* 0x000000ff05057208 */ /* 0x000fe20000000000 */
[----:B------:R-:W3:Y:S01]  /*18f00*/  MUFU.EX2 R14, R26 ;  /* 0x0000001a000e7308 */ /* 0x000ee20000000800 */
[----:B------:R-:W-:Y:S01]  /*18f10*/  FMUL.FTZ R25, R2, R161 ;  /* 0x000000a102197220 */ /* 0x000fe20000410000 */
[----:B------:R-:W-:Y:S01]  /*18f20*/  ISETP.GT.AND P0, PT, R218, R240, PT ;  /* 0x000000f0da00720c */ /* 0x000fe20003f04270 */
[----:B------:R-:W-:Y:S02]  /*18f30*/  FMUL.FTZ R3, R3, c[0x0][0x2d0] ;  /* 0x0000b40003037a20 */ /* 0x000fe40000410000 */
[--C-:B------:R-:W-:Y:S02]  /*18f40*/  FFMA.FTZ R9, R9, c[0x0][0x2d0], -R5.reuse ;  /* 0x0000b40009097a23 */ /* 0x100fe40000010805 */
[--C-:B------:R-:W-:Y:S02]  /*18f50*/  FFMA.FTZ R177, R34, c[0x0][0x2d0], -R5.reuse ;  /* 0x0000b40022b17a23 */ /* 0x100fe40000010805 */
[--C-:B------:R-:W-:Y:S01]  /*18f60*/  FFMA.FTZ R179, R33, c[0x0][0x2d0], -R5.reuse ;  /* 0x0000b40021b37a23 */ /* 0x100fe20000010805 */
[----:B------:R-:W4:Y:S01]  /*18f70*/  MUFU.EX2 R3, R3 ;  /* 0x0000000300037308 */ /* 0x000f220000000800 */
[----:B------:R-:W-:Y:S02]  /*18f80*/  FMUL.FTZ R33, R2, R153 ;  /* 0x0000009902217220 */ /* 0x000fe40000410000 */
[--C-:B-1----:R-:W-:Y:S02]  /*18f90*/  FFMA.FTZ R13, R35, c[0x0][0x2d0], -R5.reuse ;  /* 0x0000b400230d7a23 */ /* 0x102fe40000010805 */
[--C-:B------:R-:W-:Y:S02]  /*18fa0*/  FFMA.FTZ R183, R32, c[0x0][0x2d0], -R5.reuse ;  /* 0x0000b40020b77a23 */ /* 0x100fe40000010805 */
[----:B------:R-:W-:Y:S02]  /*18fb0*/  FMUL.FTZ R32, R2, R152 ;  /* 0x0000009802207220 */ /* 0x000fe40000410000 */
[----:B--2---:R-:W-:Y:S01]  /*18fc0*/  FADD.FTZ R8, R18, R8 ;  /* 0x0000000812087221 */ /* 0x004fe20000010000 */
[----:B------:R-:W1:Y:S01]  /*18fd0*/  MUFU.EX2 R180, R9 ;  /* 0x0000000900b47308 */ /* 0x000e620000000800 */
[--C-:B------:R-:W-:Y:S02]  /*18fe0*/  FFMA.FTZ R181, R31, c[0x0][0x2d0], -R5.reuse ;  /* 0x0000b4001fb57a23 */ /* 0x100fe40000010805 */
[--C-:B------:R-:W-:Y:S01]  /*18ff0*/  FFMA.FTZ R184, R30, c[0x0][0x2d0], -R5.reuse ;  /* 0x0000b4001eb87a23 */ /* 0x100fe20000010805 */
[C---:B---3--:R-:W-:Y:S01]  /*19000*/  F2FP.PACK_AB R178, R14.reuse, R18 ;  /* 0x000000120eb2723e */ /* 0x048fe200000000ff */
[----:B------:R-:W-:Y:S02]  /*19010*/  FADD.FTZ R182, R14, R8 ;  /* 0x000000080eb67221 */ /* 0x000fe40000010000 */
[----:B------:R-:W-:Y:S02]  /*19020*/  FMUL.FTZ R8, R2, R172 ;  /* 0x000000ac02087220 */ /* 0x000fe40000410000 */
[--C-:B------:R-:W-:Y:S01]  /*19030*/  FFMA.FTZ R185, R29, c[0x0][0x2d0], -R5.reuse ;  /* 0x0000b4001db97a23 */ /* 0x100fe20000010805 */
[----:B------:R-:W2:Y:S01]  /*19040*/  MUFU.EX2 R172, R13 ;  /* 0x0000000d00ac7308 */ /* 0x000ea20000000800 */
[--C-:B------:R-:W-:Y:S02]  /*19050*/  FFMA.FTZ R191, R17, c[0x0][0x2d0], -R5.reuse ;  /* 0x0000b40011bf7a23 */ /* 0x100fe40000010805 */
[--C-:B------:R-:W-:Y:S02]  /*19060*/  FFMA.FTZ R190, R16, c[0x0][0x2d0], -R5.reuse ;  /* 0x0000b40010be7a23 */ /* 0x100fe40000010805 */
[C---:B----4-:R-:W-:Y:S02]  /*19070*/  FMUL.FTZ R34, R3.reuse, R154 ;  /* 0x0000009a03227220 */ /* 0x050fe40000410000 */
[----:B------:R-:W-:Y:S02]  /*19080*/  FMUL.FTZ R35, R3, R155 ;  /* 0x0000009b03237220 */ /* 0x000fe40000410000 */
[----:B------:R-:W3:Y:S01]  /*19090*/  LDSM.16.MT88.4 R152, [R196] ;  /* 0x00000000c498783b */ /* 0x000ee20000004200 */
[----:B------:R2:W-:Y:S01]  /*190a0*/  MUFU.EX2 R165, R177 ;  /* 0x000000b100a57308 */ /* 0x0005e20000000800 */
[--C-:B------:R-:W-:Y:S02]  /*190b0*/  FFMA.FTZ R192, R11, c[0x0][0x2d0], -R5.reuse ;  /* 0x0000b4000bc07a23 */ /* 0x100fe40000010805 */
[C---:B------:R-:W-:Y:S02]  /*190c0*/  FMUL.FTZ R11, R3.reuse, R175 ;  /* 0x000000af030b7220 */ /* 0x040fe40000410000 */
[C---:B-1----:R-:W-:Y:S02]  /*190d0*/  FFMA.FTZ R164, R3.reuse, R233, R180 ;  /* 0x000000e903a47223 */ /* 0x042fe400000100b4 */
[----:B------:R-:W-:Y:S02]  /*190e0*/  FMUL.FTZ R9, R2, R173 ;  /* 0x000000ad02097220 */ /* 0x000fe40000410000 */
[----:B------:R-:W-:Y:S01]  /*190f0*/  FFMA.FTZ R5, R10, c[0x0][0x2d0], -R5 ;  /* 0x0000b4000a057a23 */ /* 0x000fe20000010805 */
[----:B------:R-:W1:Y:S01]  /*19100*/  MUFU.EX2 R233, R179 ;  /* 0x000000b300e97308 */ /* 0x000e620000000800 */
[C---:B------:R-:W-:Y:S02]  /*19110*/  FMUL.FTZ R10, R3.reuse, R174 ;  /* 0x000000ae030a7220 */ /* 0x040fe40000410000 */
[C---:B------:R-:W-:Y:S02]  /*19120*/  FMUL.FTZ R16, R2.reuse, R168 ;  /* 0x000000a802107220 */ /* 0x040fe40000410000 */
[----:B------:R-:W-:Y:S02]  /*19130*/  FMUL.FTZ R17, R2, R169 ;  /* 0x000000a902117220 */ /* 0x000fe40000410000 */
[C---:B------:R-:W-:Y:S02]  /*19140*/  FMUL.FTZ R18, R3.reuse, R170 ;  /* 0x000000aa03127220 */ /* 0x040fe40000410000 */
[C---:B------:R-:W-:Y:S01]  /*19150*/  FMUL.FTZ R19, R3.reuse, R171 ;  /* 0x000000ab03137220 */ /* 0x040fe20000410000 */
[----:B------:R-:W4:Y:S01]  /*19160*/  MUFU.EX2 R13, R189 ;  /* 0x000000bd000d7308 */ /* 0x000f220000000800 */
[C---:B------:R-:W-:Y:S01]  /*19170*/  FMUL.FTZ R22, R3.reuse, R166 ;  /* 0x000000a603167220 */ /* 0x040fe20000410000 */
[----:B------:R-:W-:Y:S01]  /*19180*/  LDSM.16.MT88.4 R168, [R196+0x1000] ;  /* 0x00100000c4a8783b */ /* 0x000fe20000004200 */
[C---:B------:R-:W-:Y:S01]  /*19190*/  FMUL.FTZ R23, R3.reuse, R167 ;  /* 0x000000a703177220 */ /* 0x040fe20000410000 */
[----:B--2---:R-:W-:Y:S01]  /*191a0*/  F2FP.PACK_AB R177, R172, R180 ;  /* 0x000000b4acb1723e */ /* 0x004fe200000000ff */
[C---:B------:R-:W-:Y:S02]  /*191b0*/  FMUL.FTZ R26, R3.reuse, R162 ;  /* 0x000000a2031a7220 */ /* 0x040fe40000410000 */
[----:B------:R-:W-:Y:S02]  /*191c0*/  FMUL.FTZ R27, R3, R163 ;  /* 0x000000a3031b7220 */ /* 0x000fe40000410000 */
[C---:B------:R-:W-:Y:S01]  /*191d0*/  FMUL.FTZ R24, R2.reuse, R160 ;  /* 0x000000a002187220 */ /* 0x040fe20000410000 */
[----:B------:R-:W-:Y:S01]  /*191e0*/  MUFU.EX2 R14, R186 ;  /* 0x000000ba000e7308 */ /* 0x000fe20000000800 */
[C---:B------:R-:W-:Y:S02]  /*191f0*/  FMUL.FTZ R28, R2.reuse, R156 ;  /* 0x0000009c021c7220 */ /* 0x040fe40000410000 */
[C---:B------:R-:W-:Y:S01]  /*19200*/  FMUL.FTZ R29, R2.reuse, R157 ;  /* 0x0000009d021d7220 */ /* 0x040fe20000410000 */
[----:B-1----:R-:W-:Y:S01]  /*19210*/  F2FP.PACK_AB R179, R233, R165 ;  /* 0x000000a5e9b3723e */ /* 0x002fe200000000ff */
[C---:B------:R-:W-:Y:S02]  /*19220*/  FMUL.FTZ R30, R3.reuse, R158 ;  /* 0x0000009e031e7220 */ /* 0x040fe40000410000 */
[C---:B------:R-:W-:Y:S02]  /*19230*/  FMUL.FTZ R31, R3.reuse, R159 ;  /* 0x0000009f031f7220 */ /* 0x040fe40000410000 */
[----:B------:R-:W-:Y:S01]  /*19240*/  LDSM.16.MT88.4 R156, [R196+0x800] ;  /* 0x00080000c49c783b */ /* 0x000fe20000004200 */
[----:B------:R-:W-:Y:S01]  /*19250*/  MUFU.EX2 R160, R187 ;  /* 0x000000bb00a07308 */ /* 0x000fe20000000800 */
[C---:B---3--:R-:W-:Y:S05]  /*19260*/  HMMA.16816.F32 R8, R176.reuse, R152, R8 ;  /* 0x00000098b008723c */ /* 0x048fea0000001808 */
        /* <DEDUP_REMOVED lines=33> */
[C---:B------:R-:W-:Y:S01]  /*19480*/  FMUL.FTZ R59, R3.reuse, R59 ;  /* 0x0000003b033b7220 */ /* 0x040fe20000410000 */
[----:B------:R-:W-:Y:S01]  /*19490*/  MUFU.EX2 R180, R192 ;  /* 0x000000c000b47308 */ /* 0x000fe20000000800 */
[C---:B------:R-:W-:Y:S02]  /*194a0*/  FMUL.FTZ R60, R2.reuse, R60 ;  /* 0x0000003c023c7220 */ /* 0x040fe40000410000 */
[C---:B------:R-:W-:Y:S04]  /*194b0*/  FMUL.FTZ R61, R2.reuse, R61 ;  /* 0x0000003d023d7220 */ /* 0x040fe80000410000 */
        /* <DEDUP_REMOVED lines=84> */
[----:B------:R-:W2:Y:S01]  /*19a00*/  MUFU.EX2 R3, R188 ;  /* 0x000000bc00037308 */ /* 0x000ea20000000800 */
[C---:B------:R-:W-:Y:S02]  /*19a10*/  FMUL.FTZ R132, R2.reuse, R132 ;  /* 0x0000008402847220 */ /* 0x040fe40000410000 */
[C---:B------:R-:W-:Y:S02]  /*19a20*/  FMUL.FTZ R133, R2.reuse, R133 ;  /* 0x0000008502857220 */ /* 0x040fe40000410000 */
[C---:B------:R-:W-:Y:S01]  /*19a30*/  FMUL.FTZ R136, R2.reuse, R136 ;  /* 0x0000008802887220 */ /* 0x040fe20000410000 */
[C---:B-1----:R-:W-:Y:S03]  /*19a40*/  HMMA.16816.F32 R52, R176.reuse, R152, R52 ;  /* 0x00000098b034723c */ /* 0x042fe60000001834 */
[----:B------:R-:W-:Y:S02]  /*19a50*/  FMUL.FTZ R137, R2, R137 ;  /* 0x0000008902897220 */ /* 0x000fe40000410000 */
[----:B----4-:R-:W-:Y:S02]  /*19a60*/  FADD.FTZ R2, R13, R182 ;  /* 0x000000b60d027221 */ /* 0x010fe40000010000 */
[----:B------:R-:W1:Y:S01]  /*19a70*/  MUFU.EX2 R182, R190 ;  /* 0x000000be00b67308 */ /* 0x000e620000000800 */
[C---:B------:R-:W-:Y:S01]  /*19a80*/  HMMA.16816.F32 R56, R176.reuse, R154, R56 ;  /* 0x0000009ab038723c */ /* 0x040fe20000001838 */
[----:B------:R-:W3:Y:S03]  /*19a90*/  LDSM.16.MT88.4 R152, [R199+0x1800] ;  /* 0x00180000c798783b */ /* 0x000ee60000004200 */
[C---:B--2---:R-:W-:Y:S04]  /*19aa0*/  FADD.FTZ R2, R3.reuse, R2 ;  /* 0x0000000203027221 */ /* 0x044fe80000010000 */
[----:B------:R-:W-:Y:S04]  /*19ab0*/  FADD.FTZ R2, R160, R2 ;  /* 0x00000002a0027221 */ /* 0x000fe80000010000 */
[----:B------:R-:W-:Y:S01]  /*19ac0*/  FADD.FTZ R2, R14, R2 ;  /* 0x000000020e027221 */ /* 0x000fe20000010000 */
[C---:B---3--:R-:W-:Y:S08]  /*19ad0*/  HMMA.16816.F32 R60, R176.reuse, R152, R60 ;  /* 0x00000098b03c723c */ /* 0x048ff0000000183c */
        /* <DEDUP_REMOVED lines=29> */
[----:B------:R-:W2:Y:S03]  /*19cb0*/  MUFU.EX2 R13, R217 ;  /* 0x000000d9000d7308 */ /* 0x000ea60000000800 */
[----:B------:R-:W-:Y:S03]  /*19cc0*/  F2FP.PACK_AB R153, R186, R187 ;  /* 0x000000bbba99723e */ /* 0x000fe600000000ff */
[----:B------:R-:W-:Y:S02]  /*19cd0*/  F2FP.PACK_AB R154, R14, R160 ;  /* 0x000000a00e9a723e */ /* 0x000fe400000000ff */
[----:B------:R-:W3:Y:S02]  /*19ce0*/  LDSM.16.MT88.4 R160, [R197+0x800] ;  /* 0x00080000c5a0783b */ /* 0x000ee40000004200 */
[----:B------:R-:W4:Y:S01]  /*19cf0*/  MUFU.EX2 R3, R195 ;  /* 0x000000c300037308 */ /* 0x000f220000000800 */
[----:B------:R-:W-:Y:S02]  /*19d00*/  F2FP.PACK_AB R155, R183, R184 ;  /* 0x000000b8b79b723e */ /* 0x000fe400000000ff */
[----:B-1----:R-:W-:Y:S02]  /*19d10*/  F2FP.PACK_AB R177, R182, R181 ;  /* 0x000000b5b6b1723e */ /* 0x002fe400000000ff */
[----:B------:R-:W-:Y:S03]  /*19d20*/  F2FP.PACK_AB R179, R5, R180 ;  /* 0x000000b405b3723e */ /* 0x000fe600000000ff */
[C---:B------:R-:W-:Y:S02]  /*19d30*/  HMMA.16816.F32 R8, R152.reuse, R156, R8 ;  /* 0x0000009c9808723c */ /* 0x040fe40000001808 */
[----:B------:R-:W-:Y:S03]  /*19d40*/  MUFU.EX2 R14, R193 ;  /* 0x000000c1000e7308 */ /* 0x000fe60000000800 */
[----:B--2---:R-:W-:Y:S01]  /*19d50*/  FADD.FTZ R2, R13, R2 ;  /* 0x000000020d027221 */ /* 0x004fe20000010000 */
[----:B------:R-:W-:Y:S02]  /*19d60*/  IADD3 R217, R218, -0x1, RZ ;  /* 0xffffffffdad97810 */ /* 0x000fe40007ffe0ff */
[C---:B------:R-:W-:Y:S01]  /*19d70*/  HMMA.16816.F32 R16, R152.reuse, R158, R16 ;  /* 0x0000009e9810723c */ /* 0x040fe20000001810 */
[----:B------:R-:W1:Y:S03]  /*19d80*/  LDSM.16.MT88.4 R156, [R199+0x800] ;  /* 0x00080000c79c783b */ /* 0x000e660000004200 */
[----:B------:R-:W-:Y:S02]  /*19d90*/  MOV R218, R217 ;  /* 0x000000d900da7202 */ /* 0x000fe40000000f00 */
[C---:B----4-:R-:W-:Y:S01]  /*19da0*/  F2FP.PACK_AB R176, R3.reuse, R13 ;  /* 0x0000000d03b0723e */ /* 0x050fe200000000ff */
[----:B------:R-:W-:Y:S02]  /*19db0*/  FADD.FTZ R2, R3, R2 ;  /* 0x0000000203027221 */ /* 0x000fe40000010000 */
[----:B------:R-:W-:Y:S03]  /*19dc0*/  FADD.FTZ R3, R172, R164 ;  /* 0x000000a4ac037221 */ /* 0x000fe60000010000 */
[----:B------:R-:W-:Y:S01]  /*19dd0*/  MOV R13, R6 ;  /* 0x00000006000d7202 */ /* 0x000fe20000000f00 */
        /* <DEDUP_REMOVED lines=42> */
[----:B-1----:R-:W-:Y:S01]  /*1a080*/  F2FP.PACK_AB R178, R14, R156 ;  /* 0x0000009c0eb2723e */ /* 0x002fe200000000ff */
[----:B------:R-:W-:Y:S03]  /*1a090*/  FADD.FTZ R2, R156, R2 ;  /* 0x000000029c027221 */ /* 0x000fe60000010000 */
[C---:B--2---:R-:W-:Y:S04]  /*1a0a0*/  HMMA.16816.F32 R132, R152.reuse, R160, R132 ;  /* 0x000000a09884723c */ /* 0x044fe80000001884 */
[----:B------:R-:W-:Y:S01]  /*1a0b0*/  FADD.FTZ R234, R14, R2 ;  /* 0x000000020eea7221 */ /* 0x000fe20000010000 */
[-C--:B------:R-:W-:Y:S01]  /*1a0c0*/  MOV R14, R4.reuse ;  /* 0x00000004000e7202 */ /* 0x080fe20000000f00 */
[----:B------:R-:W-:Y:S02]  /*1a0d0*/  FADD.FTZ R2, R165, R3 ;  /* 0x00000003a5027221 */ /* 0x000fe40000010000 */
        /* <DEDUP_REMOVED lines=18> */
[----:B------:R-:W-:Y:S04]  /*1a200*/  MOV R5, R4 ;  /* 0x0000000400057202 */ /* 0x000fe80000000f00 */
        /* <DEDUP_REMOVED lines=40> */
.L_x_3081:
[----:B------:R-:W-:-:S13]  /*1a490*/  ISETP.GE.AND P0, PT, R217, R239, PT ;  /* 0x000000efd900720c */ /* 0x000fda0003f06270 */
[----:B------:R-:W-:Y:S05]  /*1a4a0*/  @!P0 BRA `(.L_x_3095) ;  /* 0x00002f0000008947 */ /* 0x000fea0003800000 */
.L_x_3107:
[----:B------:R-:W-:Y:S04]  /*1a4b0*/  DEPBAR.LE SB0, 0x0 ;  /* 0x000080000000791a */ /* 0x000fe80000000000 */
[----:B------:R-:W-:Y:S01]  /*1a4c0*/  WARPSYNC 0xffffffff ;  /* 0xffffffff00007948 */ /* 0x000fe20003800000 */
[----:B------:R-:W-:Y:S01]  /*1a4d0*/  BAR.SYNC.DEFER_BLOCKING 0x0 ;  /* 0x0000000000007b1d */ /* 0x000fe20000010000 */
[----:B------:R-:W-:Y:S02]  /*1a4e0*/  SHF.R.S32.HI R2, RZ, 0x1f, R223 ;  /* 0x0000001fff027819 */ /* 0x000fe400000114df */
[----:B------:R-:W-:Y:S02]  /*1a4f0*/  SHF.R.S32.HI R8, RZ, 0x1f, R222 ;  /* 0x0000001fff087819 */ /* 0x000fe400000114de */
[----:B------:R-:W-:Y:S01]  /*1a500*/  MOV R13, R6 ;  /* 0x00000006000d7202 */ /* 0x000fe20000000f00 */
[----:B------:R-:W-:Y:S02]  /*1a510*/  IMAD R4, R2, c[0x0][0x208], RZ ;  /* 0x0000820002047a24 */ /* 0x000fe400078e02ff */
[C---:B------:R-:W-:Y:S04]  /*1a520*/  IMAD.WIDE.U32 R2, R223.reuse, c[0x0][0x208], RZ ;  /* 0x00008200df027a25 */ /* 0x040fe800078e00ff */
[----:B------:R-:W-:Y:S05]  /*1a530*/  IMAD R4, R223, c[0x0][0x20c], R4 ;  /* 0x00008300df047a24 */ /* 0x000fea00078e0204 */
[----:B------:R-:W-:Y:S01]  /*1a540*/  IADD3 R3, R3, R4, RZ ;  /* 0x0000000403037210 */ /* 0x000fe20007ffe0ff */
[----:B------:R-:W-:Y:S04]  /*1a550*/  IMAD R4, R8, c[0x0][0x218], RZ ;  /* 0x0000860008047a24 */ /* 0x000fe800078e02ff */
[C---:B------:R-:W-:Y:S01]  /*1a560*/  IMAD.WIDE.U32 R2, R222.reuse, c[0x0][0x218], R2 ;  /* 0x00008600de027a25 */ /* 0x040fe200078e0002 */
[----:B------:R1:W2:Y:S03]  /*1a570*/  LDSM.16.M88.4 R32, [R200] ;  /* 0x00000000c820783b */ /* 0x0002a60000000200 */
[----:B------:R-:W-:Y:S01]  /*1a580*/  IMAD R4, R222, c[0x0][0x21c], R4 ;  /* 0x00008700de047a24 */ /* 0x000fe200078e0204 */
[----:B------:R-:W-:Y:S01]  /*1a590*/  IADD3 R2, P0, R242, R2, RZ ;  /* 0x00000002f2027210 */ /* 0x000fe20007f1e0ff */
[----:B------:R1:W3:Y:S03]  /*1a5a0*/  LDSM.16.M88.4 R16, [R151] ;  /* 0x000000009710783b */ /* 0x0002e60000000200 */
[----:B------:R-:W-:Y:S01]  /*1a5b0*/  IADD3.X R3, R241, R3, R4, P0, !PT ;  /* 0x00000003f1037210 */ /* 0x000fe200007fe404 */
[----:B------:R1:W4:Y:S01]  /*1a5c0*/  LDSM.16.M88.4 R24, [R151+0x800] ;  /* 0x000800009718783b */ /* 0x0003220000000200 */
[C---:B------:R-:W-:Y:S03]  /*1a5d0*/  LEA R14, P0, R2.reuse, c[0x0][0x1f8], 0x1 ;  /* 0x00007e00020e7a11 */ /* 0x040fe600078008ff */
[----:B------:R1:W1:Y:S01]  /*1a5e0*/  LDSM.16.M88.4 R176, [R151+0x1000] ;  /* 0x0010000097b0783b */ /* 0x0002620000000200 */
[----:B------:R-:W-:Y:S03]  /*1a5f0*/  LEA.HI.X R4, R2, c[0x0][0x1fc], R3, 0x1, P0 ;  /* 0x00007f0002047a11 */ /* 0x000fe600000f0c03 */
[----:B------:R1:W1:Y:S04]  /*1a600*/  LDSM.16.M88.4 R180, [R201] ;  /* 0x00000000c9b4783b */ /* 0x0002680000000200 */
[----:B------:R1:W1:Y:S04]  /*1a610*/  LDSM.16.M88.4 R184, [R204] ;  /* 0x00000000ccb8783b */ /* 0x0002680000000200 */
[----:B------:R1:W1:Y:S04]  /*1a620*/  LDSM.16.M88.4 R188, [R214] ;  /* 0x00000000d6bc783b */ /* 0x0002680000000200 */
[----:B------:R1:W1:Y:S01]  /*1a630*/  LDSM.16.M88.4 R192, [R215] ;  /* 0x00000000d7c0783b */ /* 0x0002620000000200 */
[----:B------:R-:W-:-:S05]  /*1a640*/  BRA.DIV ~URZ, `(.L_x_3096) ;  /* 0x0000a2027f007947 */ /* 0x000fca000b800000 */
[----:B------:R4:W3:Y:S02]  /*1a650*/  SHFL.IDX PT, R2, R4, RZ, 0x181f ;  /* 0x00181fff04027589 */ /* 0x0008e400000e0000 */
.L_x_3195:
[----:B------:R-:W5:Y:S01]  /*1a660*/  SHFL.IDX PT, R3, R14, RZ, 0x181f ;  /* 0x00181fff0e037589 */ /* 0x000f6200000e0000 */
[----:B------:R-:W-:Y:S01]  /*1a670*/  ISETP.GE.AND P4, PT, R140, c[0x0][0x1d4], PT ;  /* 0x000075008c007a0c */ /* 0x000fe20003f86270 */
[----:B------:R-:W-:Y:S01]  /*1a680*/  BSSY B0, `(.L_x_3097) ;  /* 0x0000027000007945 */ /* 0x000fe20003800000 */
[----:B------:R-:W-:Y:S01]  /*1a690*/  ISETP.GE.AND P3, PT, R142, c[0x0][0x1d4], PT ;  /* 0x000075008e007a0c */ /* 0x000fe20003f66270 */
[----:B------:R-:W4:Y:S01]  /*1a6a0*/  S2R R20, SR_TID.X ;  /* 0x0000000000147919 */ /* 0x000f220000002100 */
[----:B------:R-:W-:Y:S02]  /*1a6b0*/  ISETP.GE.AND P5, PT, R220, c[0x0][0x1d4], PT ;  /* 0x00007500dc007a0c */ /* 0x000fe40003fa6270 */
[----:B------:R-:W-:Y:S02]  /*1a6c0*/  ISETP.GE.AND P2, PT, R221, c[0x0][0x1d4], PT ;  /* 0x00007500dd007a0c */ /* 0x000fe40003f46270 */
[C---:B-----5:R-:W-:Y:S05]  /*1a6d0*/  IADD3 R10, P0, R3.reuse, R230, RZ ;  /* 0x000000e6030a7210 */ /* 0x060fea0007f1e0ff */
[C---:B---3--:R-:W-:Y:S01]  /*1a6e0*/  IMAD.X R11, R2.reuse, 0x1, R231, P0 ;  /* 0x00000001020b7824 */ /* 0x048fe200000e06e7 */
[C---:B------:R-:W-:Y:S04]  /*1a6f0*/  IADD3 R8, P0, R3.reuse, R229, RZ ;  /* 0x000000e503087210 */ /* 0x040fe80007f1e0ff */
[----:B------:R-:W-:Y:S01]  /*1a700*/  @!PT LDS RZ, [RZ] ;  /* 0x00000000fffff984 */ /* 0x000fe20000000800 */
[----:B------:R-:W-:Y:S01]  /*1a710*/  @!PT LDS RZ, [RZ] ;  /* 0x00000000fffff984 */ /* 0x000fe20000000800 */
[----:B------:R3:W-:Y:S01]  /*1a720*/  LDGSTS.E.BYPASS.LTC128B.128 [R219+0x4080], [R10.64], !P4 ;  /* 0x040800000adb7fae */ /* 0x0007e2000e101d46 */
[C---:B------:R-:W-:Y:S05]  /*1a730*/  IMAD.X R9, R2.reuse, 0x1, R226, P0 ;  /* 0x0000000102097824 */ /* 0x040fea00000e06e2 */
[----:B------:R5:W-:Y:S02]  /*1a740*/  LDGSTS.E.BYPASS.LTC128B.128 [R219+0x5880], [R8.64], !P3 ;  /* 0x0588000008db7fae */ /* 0x000be4000d901d46 */
[C---:B-----5:R-:W-:Y:S05]  /*1a750*/  IADD3 R8, P0, R3.reuse, R228, RZ ;  /* 0x000000e403087210 */ /* 0x060fea0007f1e0ff */
[C---:B------:R-:W-:Y:S05]  /*1a760*/  IMAD.X R9, R2.reuse, 0x1, R227, P0 ;  /* 0x0000000102097824 */ /* 0x040fea00000e06e3 */
[----:B------:R5:W-:Y:S02]  /*1a770*/  LDGSTS.E.BYPASS.LTC128B.128 [R219+0x7080], [R8.64], !P5 ;  /* 0x0708000008db7fae */ /* 0x000be4000e901d46 */
[----:B-----5:R-:W-:Y:S05]  /*1a780*/  IADD3 R8, P0, R3, R225, RZ ;  /* 0x000000e103087210 */ /* 0x020fea0007f1e0ff */
[----:B------:R-:W-:Y:S01]  /*1a790*/  IMAD.X R9, R2, 0x1, R224, P0 ;  /* 0x0000000102097824 */ /* 0x000fe200000e06e0 */
[----:B----4-:R-:W-:Y:S04]  /*1a7a0*/  ISETP.GT.AND P0, PT, R20, 0x7f, PT ;  /* 0x0000007f1400780c */ /* 0x010fe80003f04270 */
[----:B------:R3:W-:Y:S09]  /*1a7b0*/  LDGSTS.E.BYPASS.LTC128B.128 [R219+0x8880], [R8.64], !P2 ;  /* 0x0888000008db7fae */ /* 0x0007f2000d101d46 */
[----:B------:R-:W-:-:S05]  /*1a7c0*/  @P0 BRA `(.L_x_3098) ;  /* 0x0000012000000947 */ /* 0x000fca0003800000 */
[----:B------:R-:W-:-:S05]  /*1a7d0*/  BRA.DIV ~URZ, `(.L_x_3099) ;  /* 0x0000a0e27f007947 */ /* 0x000fca000b800000 */
[----:B------:R-:W4:Y:S04]  /*1a7e0*/  SHFL.IDX PT, R4, R4, 0x1, 0x181f ;  /* 0x00381f0004047f89 */ /* 0x000f2800000e0000 */
[----:B------:R3:W2:Y:S02]  /*1a7f0*/  SHFL.IDX PT, R2, R14, 0x1, 0x181f ;  /* 0x00381f000e027f89 */ /* 0x0006a400000e0000 */
.L_x_3196:
[----:B--23--:R-:W-:Y:S05]  /*1a800*/  IADD3 R8, P0, R2, R230, RZ ;  /* 0x000000e602087210 */ /* 0x00cfea0007f1e0ff */
        /* <DEDUP_REMOVED lines=14> */
.L_x_3098:
[----:B------:R-:W-:Y:S05]  /*1a8f0*/  BSYNC B0 ;  /* 0x0000000000007941 */ /* 0x000fea0003800000 */
.L_x_3097:
[----:B------:R-:W0:Y:S01]  /*1a900*/  LDGDEPBAR ;  /* 0x00000000000079af */ /* 0x000e220000000000 */
[----:B------:R-:W-:Y:S01]  /*1a910*/  WARPSYNC 0xffffffff ;  /* 0xffffffff00007948 */ /* 0x000fe20003800000 */
[C---:B--23--:R-:W-:Y:S01]  /*1a920*/  HMMA.16816.F32 R8, R32.reuse, R16, RZ ;  /* 0x000000102008723c */ /* 0x04cfe200000018ff */
        /* <DEDUP_REMOVED lines=159> */
[----:B------:R2:W1:Y:S10]  /*1b320*/  MUFU.TANH R185, R2 ;  /* 0x0000000200b97308 */ /* 0x0004740000002400 */
[----:B------:R-:W1:Y:S01]  /*1b330*/  MUFU.TANH R177, R3 ;  /* 0x0000000300b17308 */ /* 0x000e620000002400 */
[----:B--2---:R-:W-:Y:S09]  /*1b340*/  FMUL.FTZ R2, R10, c[0x0][0x320] ;  /* 0x0000c8000a027a20 */ /* 0x004ff20000410000 */
        /* <DEDUP_REMOVED lines=44> */
[----:B------:R-:W-:Y:S02]  /*1b610*/  IMAD R3, R217, 0x30, R252 ;  /* 0x00000030d9037824 */ /* 0x000fe400078e02fc */
[----:B------:R-:W-:Y:S01]  /*1b620*/  IMAD.MOV.U32 R222, RZ, RZ, RZ ;  /* 0x000000ffffde7224 */ /* 0x000fe200078e00ff */
[----:B------:R-:W-:Y:S02]  /*1b630*/  ISETP.NE.AND P1, PT, R218, 0x1, PT ;  /* 0x00000001da00780c */ /* 0x000fe40003f25270 */
[----:B------:R-:W-:Y:S05]  /*1b640*/  IADD3 R3, R3, -0x30, R0 ;  /* 0xffffffd003037810 */ /* 0x000fea0007ffe000 */
[--C-:B--2---:R-:W-:Y:S06]  /*1b650*/  IMAD.MOV.U32 R2, RZ, RZ, R3.reuse ;  /* 0x000000ffff027224 */ /* 0x104fec00078e0003 */
        /* <DEDUP_REMOVED lines=26> */
.L_x_3197:
[----:B------:R-:W-:-:S05]  /*1b800*/  BRA.DIV ~URZ, `(.L_x_3103) ;  /* 0x000091f27f007947 */ /* 0x000fca000b800000 */
[----:B------:R4:W2:Y:S02]  /*1b810*/  SHFL.IDX PT, R2, R14, RZ, 0x181f ;  /* 0x00181fff0e027589 */ /* 0x0008a400000e0000 */
.L_x_3198:
[----:B--2---:R-:W-:Y:S05]  /*1b820*/  @P0 IADD3 R10, P1, R2, R230, RZ ;  /* 0x000000e6020a0210 */ /* 0x004fea0007f3e0ff */
[----:B---3--:R-:W-:Y:S05]  /*1b830*/  @P0 IMAD.X R11, R4, 0x1, R231, P1 ;  /* 0x00000001040b0824 */ /* 0x008fea00008e06e7 */
[----:B------:R-:W-:Y:S01]  /*1b840*/  @!PT LDS RZ, [RZ] ;  /* 0x00000000fffff984 */ /* 0x000fe20000000800 */
[----:B------:R-:W-:Y:S01]  /*1b850*/  @!PT LDS RZ, [RZ] ;  /* 0x00000000fffff984 */ /* 0x000fe20000000800 */
[----:B------:R-:W-:Y:S01]  /*1b860*/  @!PT LDS RZ, [RZ] ;  /* 0x00000000fffff984 */ /* 0x000fe20000000800 */
[----:B------:R2:W-:Y:S02]  /*1b870*/  @P0 LDGSTS.E.BYPASS.LTC128B.128 [R216+0xa080], [R10.64], !P4 ;  /* 0x0a0800000ad80fae */ /* 0x0005e4000e101d46 */
[----:B--2---:R-:W-:Y:S05]  /*1b880*/  @P0 IADD3 R10, P1, R2, R229, RZ ;  /* 0x000000e5020a0210 */ /* 0x004fea0007f3e0ff */
[----:B------:R-:W-:Y:S05]  /*1b890*/  @P0 IMAD.X R11, R4, 0x1, R226, P1 ;  /* 0x00000001040b0824 */ /* 0x000fea00008e06e2 */
[----:B------:R2:W-:Y:S02]  /*1b8a0*/  @P0 LDGSTS.E.BYPASS.LTC128B.128 [R216+0xb880], [R10.64], !P3 ;  /* 0x0b8800000ad80fae */ /* 0x0005e4000d901d46 */
[----:B--2---:R-:W-:Y:S05]  /*1b8b0*/  @P0 IADD3 R10, P1, R2, R228, RZ ;  /* 0x000000e4020a0210 */ /* 0x004fea0007f3e0ff */
[----:B------:R-:W-:Y:S01]  /*1b8c0*/  @P0 IMAD.X R11, R4, 0x1, R227, P1 ;  /* 0x00000001040b0824 */ /* 0x000fe200008e06e3 */
[----:B------:R-:W-:Y:S04]  /*1b8d0*/  @P0 IADD3 R2, P1, R2, R225, RZ ;  /* 0x000000e102020210 */ /* 0x000fe80007f3e0ff */
[----:B------:R2:W-:Y:S01]  /*1b8e0*/  @P0 LDGSTS.E.BYPASS.LTC128B.128 [R216+0xd080], [R10.64], !P5 ;  /* 0x0d0800000ad80fae */ /* 0x0005e2000e901d46 */
[----:B------:R-:W-:Y:S05]  /*1b8f0*/  @P0 IMAD.X R3, R4, 0x1, R224, P1 ;  /* 0x0000000104030824 */ /* 0x000fea00008e06e0 */
[----:B------:R2:W-:Y:S01]  /*1b900*/  @P0 LDGSTS.E.BYPASS.LTC128B.128 [R216+0xe880], [R2.64], !P2 ;  /* 0x0e88000002d80fae */ /* 0x0005e2000d101d46 */
[----:B------:R-:W-:Y:S01]  /*1b910*/  ISETP.GE.AND P0, PT, R8, 0x21, PT ;  /* 0x000000210800780c */ /* 0x000fe20003f06270 */
[----:B------:R-:W-:-:S06]  /*1b920*/  BRA.DIV ~URZ, `(.L_x_3104) ;  /* 0x000091427f007947 */ /* 0x000fcc000b800000 */
[----:B------:R3:W2:Y:S04]  /*1b930*/  SHFL.IDX PT, R4, R9, 0x1, 0x181f ;  /* 0x00381f0009047f89 */ /* 0x0006a800000e0000 */
[----:B--2---:R3:W2:Y:S02]  /*1b940*/  SHFL.IDX PT, R2, R14, 0x1, 0x181f ;  /* 0x00381f000e027f89 */ /* 0x0046a400000e0000 */
.L_x_3199:
        /* <DEDUP_REMOVED lines=14> */
[----:B------:R2:W-:Y:S03]  /*1ba30*/  @P0 LDGSTS.E.BYPASS.LTC128B.128 [R219+0xf880], [R2.64], !P2 ;  /* 0x0f88000002db0fae */ /* 0x0005e6000d101d46 */
.L_x_3101:
[----:B---34-:R-:W-:Y:S05]  /*1ba40*/  BSYNC B0 ;  /* 0x0000000000007941 */ /* 0x018fea0003800000 */
.L_x_3100:
[----:B--2---:R-:W-:Y:S01]  /*1ba50*/  FMNMX.FTZ R3, R186, R6, !PT ;  /* 0x00000006ba037209 */ /* 0x004fe20007810000 */
        /* <DEDUP_REMOVED lines=26> */
.L_x_3200:
[----:B-12---:R-:W-:Y:S01]  /*1bc00*/  FMNMX.FTZ R4, R4, R2, !PT ;  /* 0x0000000204047209 */ /* 0x006fe20007810000 */
[----:B------:R-:W-:-:S05]  /*1bc10*/  BRA.DIV ~URZ, `(.L_x_3106) ;  /* 0x00008f727f007947 */ /* 0x000fca000b800000 */
[----:B------:R-:W1:Y:S02]  /*1bc20*/  SHFL.BFLY PT, R2, R4, 0x1, 0x1f ;  /* 0x0c201f0004027f89 */ /* 0x000e6400000e0000 */
[----:B-1----:R-:W-:Y:S02]  /*1bc30*/  FMNMX.FTZ R6, R4, R2, !PT ;  /* 0x0000000204067209 */ /* 0x002fe40007810000 */
[----:B------:R-:W1:Y:S02]  /*1bc40*/  SHFL.BFLY PT, R2, R8, 0x2, 0x1f ;  /* 0x0c401f0008027f89 */ /* 0x000e6400000e0000 */
[----:B-1----:R-:W-:Y:S05]  /*1bc50*/  FMNMX.FTZ R4, R8, R2, !PT ;  /* 0x0000000208047209 */ /* 0x002fea0007810000 */
[----:B------:R1:W2:Y:S02]  /*1bc60*/  SHFL.BFLY PT, R2, R4, 0x1, 0x1f ;  /* 0x0c201f0004027f89 */ /* 0x0002a400000e0000 */
.L_x_3201:
        /* <DEDUP_REMOVED lines=32> */
[----:B------:R-:W-:Y:S01]  /*1be70*/  FFMA.FTZ R8, R187, c[0x0][0x2d0], -R5 ;  /* 0x0000b400bb087a23 */ /* 0x000fe20000010805 */
[----:B------:R-:W-:Y:S01]  /*1be80*/  MUFU.EX2 R14, R185 ;  /* 0x000000b9000e7308 */ /* 0x000fe20000000800 */
[----:B------:R-:W-:Y:S02]  /*1be90*/  FADD.FTZ R187, R13, R9 ;  /* 0x000000090dbb7221 */ /* 0x000fe40000010000 */
[C---:B------:R-:W-:Y:S02]  /*1bea0*/  FMUL.FTZ R33, R3.reuse, R153 ;  /* 0x0000009903217220 */ /* 0x040fe40000410000 */
[--C-:B------:R-:W-:Y:S02]  /*1beb0*/  FFMA.FTZ R10, R192, c[0x0][0x2d0], -R5.reuse ;  /* 0x0000b400c00a7a23 */ /* 0x100fe40000010805 */
[--C-:B------:R-:W-:Y:S02]  /*1bec0*/  FFMA.FTZ R177, R184, c[0x0][0x2d0], -R5.reuse ;  /* 0x0000b400b8b17a23 */ /* 0x100fe40000010805 */
[--C-:B------:R-:W-:Y:S01]  /*1bed0*/  FFMA.FTZ R182, R182, c[0x0][0x2d0], -R5.reuse ;  /* 0x0000b400b6b67a23 */ /* 0x100fe20000010805 */
[----:B------:R-:W1:Y:S01]  /*1bee0*/  MUFU.EX2 R2, R2 ;  /* 0x0000000200027308 */ /* 0x000e620000000800 */
[----:B------:R-:W-:Y:S02]  /*1bef0*/  FMUL.FTZ R20, R3, R164 ;  /* 0x000000a403147220 */ /* 0x000fe40000410000 */
[--C-:B------:R-:W-:Y:S02]  /*1bf00*/  FFMA.FTZ R192, R21, c[0x0][0x2d0], -R5.reuse ;  /* 0x0000b40015c07a23 */ /* 0x100fe40000010805 */
[C---:B------:R-:W-:Y:S02]  /*1bf10*/  FMUL.FTZ R21, R3.reuse, R165 ;  /* 0x000000a503157220 */ /* 0x040fe40000410000 */
[----:B------:R-:W-:Y:S02]  /*1bf20*/  FMUL.FTZ R9, R3, R173 ;  /* 0x000000ad03097220 */ /* 0x000fe40000410000 */
[--C-:B------:R-:W-:Y:S01]  /*1bf30*/  FFMA.FTZ R181, R180, c[0x0][0x2d0], -R5.reuse ;  /* 0x0000b400b4b57a23 */ /* 0x100fe20000010805 */
[----:B------:R2:W3:Y:S01]  /*1bf40*/  MUFU.EX2 R13, R8 ;  /* 0x00000008000d7308 */ /* 0x0004e20000000800 */
[--C-:B------:R-:W-:Y:S02]  /*1bf50*/  FFMA.FTZ R180, R179, c[0x0][0x2d0], -R5.reuse ;  /* 0x0000b400b3b47a23 */ /* 0x100fe40000010805 */
[C---:B------:R-:W-:Y:S02]  /*1bf60*/  FMUL.FTZ R16, R3.reuse, R168 ;  /* 0x000000a803107220 */ /* 0x040fe40000410000 */
[----:B------:R-:W-:Y:S02]  /*1bf70*/  FMUL.FTZ R17, R3, R169 ;  /* 0x000000a903117220 */ /* 0x000fe40000410000 */
[--C-:B------:R-:W-:Y:S02]  /*1bf80*/  FFMA.FTZ R183, R26, c[0x0][0x2d0], -R5.reuse ;  /* 0x0000b4001ab77a23 */ /* 0x100fe40000010805 */
[--C-:B------:R-:W-:Y:S01]  /*1bf90*/  FFMA.FTZ R184, R25, c[0x0][0x2d0], -R5.reuse ;  /* 0x0000b40019b87a23 */ /* 0x100fe20000010805 */
[----:B------:R-:W-:Y:S01]  /*1bfa0*/  MUFU.EX2 R165, R177 ;  /* 0x000000b100a57308 */ /* 0x000fe20000000800 */
[--C-:B------:R-:W-:Y:S02]  /*1bfb0*/  FFMA.FTZ R191, R23, c[0x0][0x2d0], -R5.reuse ;  /* 0x0000b40017bf7a23 */ /* 0x100fe40000010805 */
[----:B------:R-:W-:Y:S02]  /*1bfc0*/  FFMA.FTZ R190, R22, c[0x0][0x2d0], -R5 ;  /* 0x0000b40016be7a23 */ /* 0x000fe40000010805 */
[C---:B-1----:R-:W-:Y:S02]  /*1bfd0*/  FMUL.FTZ R34, R2.reuse, R154 ;  /* 0x0000009a02227220 */ /* 0x042fe40000410000 */
[C---:B------:R-:W-:Y:S02]  /*1bfe0*/  FMUL.FTZ R35, R2.reuse, R155 ;  /* 0x0000009b02237220 */ /* 0x040fe40000410000 */
[----:B------:R-:W1:Y:S01]  /*1bff0*/  LDSM.16.MT88.4 R152, [R196] ;  /* 0x00000000c498783b */ /* 0x000e620000004200 */
[C---:B------:R-:W-:Y:S01]  /*1c000*/  FMUL.FTZ R11, R2.reuse, R175 ;  /* 0x000000af020b7220 */ /* 0x040fe20000410000 */
[----:B------:R-:W-:Y:S01]  /*1c010*/  MUFU.EX2 R185, R183 ;  /* 0x000000b700b97308 */ /* 0x000fe20000000800 */
[C---:B------:R-:W-:Y:S02]  /*1c020*/  FMUL.FTZ R19, R2.reuse, R171 ;  /* 0x000000ab02137220 */ /* 0x040fe40000410000 */
[C---:B--2---:R-:W-:Y:S02]  /*1c030*/  FMUL.FTZ R8, R3.reuse, R172 ;  /* 0x000000ac03087220 */ /* 0x044fe40000410000 */
[----:B---3--:R-:W-:Y:S02]  /*1c040*/  FFMA.FTZ R164, R2, R233, R13 ;  /* 0x000000e902a47223 */ /* 0x008fe4000001000d */
[----:B------:R-:W-:Y:S02]  /*1c050*/  FFMA.FTZ R5, R18, c[0x0][0x2d0], -R5 ;  /* 0x0000b40012057a23 */ /* 0x000fe40000010805 */
[C---:B------:R-:W-:Y:S01]  /*1c060*/  FMUL.FTZ R18, R2.reuse, R170 ;  /* 0x000000aa02127220 */ /* 0x040fe20000410000 */
[----:B------:R-:W2:Y:S01]  /*1c070*/  MUFU.EX2 R172, R10 ;  /* 0x0000000a00ac7308 */ /* 0x000ea20000000800 */
[C---:B------:R-:W-:Y:S01]  /*1c080*/  FMUL.FTZ R22, R2.reuse, R166 ;  /* 0x000000a602167220 */ /* 0x040fe20000410000 */
[----:B------:R-:W-:Y:S01]  /*1c090*/  LDSM.16.MT88.4 R168, [R196+0x1000] ;  /* 0x00100000c4a8783b */ /* 0x000fe20000004200 */
        /* <DEDUP_REMOVED lines=11> */
[C---:B------:R-:W-:Y:S01]  /*1c150*/  FMUL.FTZ R36, R3.reuse, R36 ;  /* 0x0000002403247220 */ /* 0x040fe20000410000 */
[----:B------:R-:W-:Y:S01]  /*1c160*/  LDSM.16.MT88.4 R156, [R196+0x800] ;  /* 0x00080000c49c783b */ /* 0x000fe20000004200 */
[C---:B------:R-:W-:Y:S01]  /*1c170*/  FMUL.FTZ R37, R3.reuse, R37 ;  /* 0x0000002503257220 */ /* 0x040fe20000410000 */
[----:B--2---:R-:W-:Y:S01]  /*1c180*/  F2FP.PACK_AB R177, R172, R13 ;  /* 0x0000000dacb1723e */ /* 0x004fe200000000ff */
[C---:B------:R-:W-:Y:S02]  /*1c190*/  FMUL.FTZ R10, R2.reuse, R174 ;  /* 0x000000ae020a7220 */ /* 0x040fe40000410000 */
[C---:B------:R-:W-:Y:S02]  /*1c1a0*/  FMUL.FTZ R38, R2.reuse, R38 ;  /* 0x0000002602267220 */ /* 0x040fe40000410000 */
[C---:B------:R-:W-:Y:S01]  /*1c1b0*/  FMUL.FTZ R39, R2.reuse, R39 ;  /* 0x0000002702277220 */ /* 0x040fe20000410000 */
[----:B------:R-:W2:Y:S01]  /*1c1c0*/  MUFU.EX2 R13, R189 ;  /* 0x000000bd000d7308 */ /* 0x000ea20000000800 */
[C---:B------:R-:W-:Y:S02]  /*1c1d0*/  FMUL.FTZ R40, R3.reuse, R40 ;  /* 0x0000002803287220 */ /* 0x040fe40000410000 */
[----:B------:R-:W-:Y:S01]  /*1c1e0*/  FMUL.FTZ R41, R3, R41 ;  /* 0x0000002903297220 */ /* 0x000fe20000410000 */
[----:B---3--:R-:W-:Y:S01]  /*1c1f0*/  F2FP.PACK_AB R179, R233, R165 ;  /* 0x000000a5e9b3723e */ /* 0x008fe200000000ff */
[C---:B------:R-:W-:Y:S02]  /*1c200*/  FMUL.FTZ R42, R2.reuse, R42 ;  /* 0x0000002a022a7220 */ /* 0x040fe40000410000 */
[C---:B------:R-:W-:Y:S02]  /*1c210*/  FMUL.FTZ R43, R2.reuse, R43 ;  /* 0x0000002b022b7220 */ /* 0x040fe40000410000 */
[C---:B------:R-:W-:Y:S01]  /*1c220*/  FMUL.FTZ R44, R3.reuse, R44 ;  /* 0x0000002c032c7220 */ /* 0x040fe20000410000 */
[----:B------:R-:W-:Y:S01]  /*1c230*/  MUFU.EX2 R186, R180 ;  /* 0x000000b400ba7308 */ /* 0x000fe20000000800 */
[C---:B-1----:R-:W-:Y:S05]  /*1c240*/  HMMA.16816.F32 R8, R176.reuse, R152, R8 ;  /* 0x00000098b008723c */ /* 0x042fea0000001808 */
        /* <DEDUP_REMOVED lines=115> */
[----:B------:R-:W2:Y:S10]  /*1c980*/  MUFU.EX2 R188, R181 ;  /* 0x000000b500bc7308 */ /* 0x000eb40000000800 */
[----:B------:R-:W4:Y:S01]  /*1c990*/  MUFU.EX2 R181, R191 ;  /* 0x000000bf00b57308 */ /* 0x000f220000000800 */
[C---:B---3--:R-:W-:Y:S01]  /*1c9a0*/  FADD.FTZ R2, R3.reuse, R2 ;  /* 0x0000000203027221 */ /* 0x048fe20000010000 */
[C---:B-1----:R-:W-:Y:S03]  /*1c9b0*/  HMMA.16816.F32 R52, R176.reuse, R152, R52 ;  /* 0x00000098b034723c */ /* 0x042fe60000001834 */
[----:B------:R-:W-:Y:S04]  /*1c9c0*/  FADD.FTZ R2, R160, R2 ;  /* 0x00000002a0027221 */ /* 0x000fe80000010000 */
        /* <DEDUP_REMOVED lines=39> */
[----:B----4-:R-:W-:Y:S02]  /*1cc40*/  F2FP.PACK_AB R177, R182, R181 ;  /* 0x000000b5b6b1723e */ /* 0x010fe400000000ff */
[----:B------:R-:W-:Y:S03]  /*1cc50*/  F2FP.PACK_AB R179, R5, R180 ;  /* 0x000000b405b3723e */ /* 0x000fe600000000ff */
[C---:B------:R-:W-:Y:S02]  /*1cc60*/  HMMA.16816.F32 R8, R152.reuse, R156, R8 ;  /* 0x0000009c9808723c */ /* 0x040fe40000001808 */
[----:B------:R-:W-:Y:S03]  /*1cc70*/  MUFU.EX2 R14, R193 ;  /* 0x000000c1000e7308 */ /* 0x000fe60000000800 */
        /* <DEDUP_REMOVED lines=51> */
[----:B------:R-:W-:Y:S02]  /*1cfb0*/  FADD.FTZ R234, R14, R2 ;  /* 0x000000020eea7221 */ /* 0x000fe40000010000 */
        /* <DEDUP_REMOVED lines=18> */
[----:B------:R-:W-:Y:S01]  /*1d0e0*/  IADD3 R2, R217, -0x1, RZ ;  /* 0xffffffffd9027810 */ /* 0x000fe20007ffe0ff */
[----:B------:R-:W-:Y:S01]  /*1d0f0*/  FADD.FTZ R233, R5, R3 ;  /* 0x0000000305e97221 */ /* 0x000fe20000010000 */
[----:B------:R-:W-:Y:S02]  /*1d100*/  MOV R5, R4 ;  /* 0x0000000400057202 */ /* 0x000fe40000000f00 */
[----:B------:R-:W-:Y:S01]  /*1d110*/  MOV R217, R2 ;  /* 0x0000000200d97202 */ /* 0x000fe20000000f00 */
        /* <DEDUP_REMOVED lines=41> */
.L_x_3095:
[----:B------:R-:W-:Y:S05]  /*1d3b0*/  BRA.DIV ~URZ, `(.L_x_3108) ;  /* 0x000078b27f007947 */ /* 0x000fea000b800000 */
[----:B------:R1:W2:Y:S02]  /*1d3c0*/  SHFL.BFLY PT, R2, R234, 0x2, 0x1f ;  /* 0x0c401f00ea027f89 */ /* 0x0002a400000e0000 */
.L_x_3202:
[----:B--2---:R-:W-:Y:S01]  /*1d3d0*/  FADD.FTZ R4, R2, R234 ;  /* 0x000000ea02047221 */ /* 0x004fe20000010000 */
[----:B------:R-:W-:Y:S05]  /*1d3e0*/  BRA.DIV ~URZ, `(.L_x_3109) ;  /* 0x000078e27f007947 */ /* 0x000fea000b800000 */
[----:B------:R-:W2:Y:S02]  /*1d3f0*/  SHFL.BFLY PT, R2, R4, 0x1, 0x1f ;  /* 0x0c201f0004027f89 */ /* 0x000ea400000e0000 */
[----:B--2---:R-:W-:-:S02]  /*1d400*/  FADD.FTZ R8, R4, R2 ;  /* 0x0000000204087221 */ /* 0x004fc40000010000 */
[----:B------:R-:W2:Y:S02]  /*1d410*/  SHFL.BFLY PT, R2, R233, 0x2, 0x1f ;  /* 0x0c401f00e9027f89 */ /* 0x000ea400000e0000 */
[----:B--2---:R-:W-:-:S05]  /*1d420*/  FADD.FTZ R4, R2, R233 ;  /* 0x000000e902047221 */ /* 0x004fca0000010000 */
[----:B------:R2:W3:Y:S02]  /*1d430*/  SHFL.BFLY PT, R2, R4, 0x1, 0x1f ;  /* 0x0c201f0004027f89 */ /* 0x0004e400000e0000 */
.L_x_3203:
[----:B------:R-:W-:Y:S01]  /*1d440*/  FSETP.NE.FTZ.AND P0, PT, R8, RZ, PT ;  /* 0x000000ff0800720b */ /* 0x000fe20003f15000 */
[----:B--23--:R-:W-:Y:S01]  /*1d450*/  FADD.FTZ R4, R2, R4 ;  /* 0x0000000402047221 */ /* 0x00cfe20000010000 */
[----:B------:R-:W-:Y:S02]  /*1d460*/  MOV R3, RZ ;  /* 0x000000ff00037202 */ /* 0x000fe40000000f00 */
[----:B------:R-:W-:Y:S02]  /*1d470*/  MOV R20, 0xff800000 ;  /* 0xff80000000147802 */ /* 0x000fe40000000f00 */
[----:B------:R-:W-:-:S07]  /*1d480*/  MOV R21, 0xff800000 ;  /* 0xff80000000157802 */ /* 0x000fce0000000f00 */
[----:B------:R-:W2:Y:S01]  /*1d490*/  @P0 MUFU.LG2 R2, R8 ;  /* 0x0000000800020308 */ /* 0x000ea20000000c00 */
[----:B------:R-:W-:-:S07]  /*1d4a0*/  @P0 MOV R9, 0x3f317218 ;  /* 0x3f31721800090802 */ /* 0x000fce0000000f00 */
[----:B------:R2:W3:Y:S02]  /*1d4b0*/  @P0 MUFU.RCP R3, R8 ;  /* 0x0000000800030308 */ /* 0x0004e40000001000 */
[----:B--2---:R-:W-:Y:S02]  /*1d4c0*/  @P0 FMUL.FTZ R8, R2, 0.69314718246459960938 ;  /* 0x3f31721802080820 */ /* 0x004fe40000410000 */
[----:B------:R-:W-:Y:S02]  /*1d4d0*/  @P0 FMUL.FTZ R2, R9, c[0x0][0x2d0] ;  /* 0x0000b40009020a20 */ /* 0x000fe40000410000 */
[C---:B---3--:R-:W-:Y:S02]  /*1d4e0*/  FMUL.FTZ R34, R3.reuse, R160 ;  /* 0x000000a003227220 */ /* 0x048fe40000410000 */
        /* <DEDUP_REMOVED lines=20> */
[C---:B------:R-:W-:Y:S02]  /*1d630*/  FMUL.FTZ R165, R3.reuse, R129 ;  /* 0x0000008103a57220 */ /* 0x040fe40000410000 */
        /* <DEDUP_REMOVED lines=16> */
[----:B---3--:R-:W-:Y:S02]  /*1d740*/  @P0 FMUL.FTZ R4, R4, 0.69314718246459960938 ;  /* 0x3f31721804040820 */ /* 0x008fe40000410000 */
        /* <DEDUP_REMOVED lines=99> */
.L_x_2992:
[----:B------:R2:W5:Y:S04]  /*1dd80*/  LDL R5, [R1+0x10] ;  /* 0x0000100001057983 */ /* 0x0005680000100800 */
[----:B------:R-:W3:Y:S01]  /*1dd90*/  S2R R3, SR_TID.X ;  /* 0x0000000000037919 */ /* 0x000ee20000002100 */
[----:B------:R-:W-:Y:S01]  /*1dda0*/  BSSY B0, `(.L_x_3110) ;  /* 0x0000011000007945 */ /* 0x000fe20003800000 */
[----:B---3--:R-:W-:-:S13]  /*1ddb0*/  LOP3.LUT P0, RZ, R3, 0xff, RZ, 0xc0, !PT ;  /* 0x000000ff03ff7812 */ /* 0x008fda000780c0ff */
[----:B------:R-:W-:Y:S05]  /*1ddc0*/  @P0 BRA `(.L_x_3111) ;  /* 0x000000e000000947 */ /* 0x000fea0003800000 */
[----:B--2---:R-:W2:Y:S01]  /*1ddd0*/  S2R R3, SR_LANEID ;  /* 0x0000000000037919 */ /* 0x004ea20000000000 */
[----:B------:R-:W-:Y:S01]  /*1dde0*/  VOTEU.ANY UR4, UPT, PT ;  /* 0x0000000000047886 */ /* 0x000fe200038e0100 */
[----:B------:R-:W-:Y:S01]  /*1ddf0*/  IMAD.MOV.U32 R8, RZ, RZ, c[0x0][0x560] ;  /* 0x00015800ff087624 */ /* 0x000fe200078e00ff */
[----:B----4-:R-:W2:Y:S01]  /*1de00*/  FLO.U32 R4, UR4 ;  /* 0x0000000400047d00 */ /* 0x010ea200080e0000 */
        /* <DEDUP_REMOVED lines=8> */
[----:B---3-5:R-:W-:-:S05]  /*1de90*/  IADD3 R5, R4, c[0x0][0xc], R3 ;  /* 0x0000030004057a10 */ /* 0x028fca0007ffe003 */
[----:B------:R2:W-:Y:S02]  /*1dea0*/  STL [R1+0x10], R5 ;  /* 0x0000100501007387 */ /* 0x0005e40000100800 */
.L_x_3111:
[----:B--2---:R-:W-:Y:S05]  /*1deb0*/  BSYNC B0 ;  /* 0x0000000000007941 */ /* 0x004fea0003800000 */
.L_x_3110:
[----:B------:R-:W-:Y:S01]  /*1dec0*/  PRMT R2, R2, 0x9910, RZ ;  /* 0x0000991002027816 */ /* 0x000fe200000000ff */
[----:B------:R-:W-:Y:S01]  /*1ded0*/  BSSY B1, `(.L_x_3112) ;  /* 0x0000414000017945 */ /* 0x000fe20003800000 */
[----:B-----5:R-:W-:Y:S02]  /*1dee0*/  IMAD.MOV.U32 R28, RZ, RZ, R5 ;  /* 0x000000ffff1c7224 */ /* 0x020fe400078e0005 */
[----:B------:R-:W-:-:S13]  /*1def0*/  ISETP.NE.AND P0, PT, R2, RZ, PT ;  /* 0x000000ff0200720c */ /* 0x000fda0003f05270 */
[----:B------:R-:W-:Y:S05]  /*1df00*/  @!P0 BRA `(.L_x_3113) ;  /* 0x000033b000008947 */ /* 0x000fea0003800000 */
[----:B----4-:R-:W2:Y:S04]  /*1df10*/  LDL R4, [R1+0x34] ;  /* 0x0000340001047983 */ /* 0x010ea80000100800 */
        /* <DEDUP_REMOVED lines=109> */
[----:B-1----:R-:W2:Y:S04]  /*1e5f0*/  LDL.LU R4, [R1+0x24] ;  /* 0x0000240001047983 */ /* 0x002ea80000300800 */
[----:B------:R-:W2:Y:S01]  /*1e600*/  LDL.LU R8, [R1+0x28] ;  /* 0x0000280001087983 */ /* 0x000ea20000300800 */
[----:B------:R-:W-:-:S02]  /*1e610*/  F2FP.PACK_AB R3, R109, R108 ;  /* 0x0000006c6d03723e */ /* 0x000fc400000000ff */
[----:B------:R-:W-:-:S03]  /*1e620*/  F2FP.PACK_AB R2, R95, R94 ;  /* 0x0000005e5f02723e */ /* 0x000fc600000000ff */
[----:B------:R1:W-:Y:S04]  /*1e630*/  STS [R14+0xc000], R3 ;  /* 0x00c000030e007388 */ /* 0x0003e80000000800 */
[----:B------:R4:W-:Y:S01]  /*1e640*/  STS [R14+0xc400], R2 ;  /* 0x00c400020e007388 */ /* 0x0009e20000000800 */
[----:B-1----:R-:W-:Y:S02]  /*1e650*/  F2FP.PACK_AB R3, R113, R112 ;  /* 0x000000707103723e */ /* 0x002fe400000000ff */
[----:B----4-:R-:W-:-:S03]  /*1e660*/  F2FP.PACK_AB R2, R99, R98 ;  /* 0x000000626302723e */ /* 0x010fc600000000ff */
        /* <DEDUP_REMOVED lines=10> */
[----:B------:R-:W-:Y:S02]  /*1e710*/  ISETP.NE.U32.AND P0, PT, RZ, c[0x0][0x508], PT ;  /* 0x00014200ff007a0c */ /* 0x000fe40003f05070 */
[----:B------:R-:W-:Y:S01]  /*1e720*/  ISETP.NE.U32.AND P2, PT, RZ, c[0x0][0x500], PT ;  /* 0x00014000ff007a0c */ /* 0x000fe20003f45070 */
[----:B------:R-:W-:Y:S01]  /*1e730*/  IMAD.MOV.U32 R13, RZ, RZ, c[0x0][0x388] ;  /* 0x0000e200ff0d7624 */ /* 0x000fe200078e00ff */
[----:B------:R-:W3:Y:S01]  /*1e740*/  LDL.LU R6, [R1+0x14] ;  /* 0x0000140001067983 */ /* 0x000ee20000300800 */
[----:B------:R-:W-:-:S02]  /*1e750*/  ISETP.NE.AND.EX P1, PT, RZ, c[0x0][0x50c], PT, P0 ;  /* 0x00014300ff007a0c */ /* 0x000fc40003f25300 */
        /* <DEDUP_REMOVED lines=10> */
[----:B------:R-:W-:Y:S04]  /*1e800*/  STS [R5+0xc000], R3 ;  /* 0x00c0000305007388 */ /* 0x000fe80000000800 */
        /* <DEDUP_REMOVED lines=8> */
[----:B-1----:R-:W-:-:S06]  /*1e890*/  IMAD.MOV.U32 R3, RZ, RZ, RZ ;  /* 0x000000ffff037224 */ /* 0x002fcc00078e00ff */
[----:B------:R1:W5:Y:S01]  /*1e8a0*/  @P2 LDG.E R3, [R4.64] ;  /* 0x0000000604032981 */ /* 0x000362000c1e1900 */
[----:B---3--:R-:W-:-:S04]  /*1e8b0*/  ISETP.NE.AND P0, PT, R6, RZ, PT ;  /* 0x000000ff0600720c */ /* 0x008fc80003f05270 */
[----:B------:R-:W-:Y:S01]  /*1e8c0*/  SEL R2, R6, c[0x0][0x3d4], P0 ;  /* 0x0000f50006027a07 */ /* 0x000fe20000000000 */
[----:B------:R-:W-:Y:S05]  /*1e8d0*/  @P1 BRA `(.L_x_3114) ;  /* 0x0000004000001947 */ /* 0x000fea0003800000 */
[----:B-1----:R-:W-:Y:S05]  /*1e8e0*/  @!P2 BRA `(.L_x_3114) ;  /* 0x000000300000a947 */ /* 0x002fea0003800000 */
[----:B-----5:R1:W2:Y:S04]  /*1e8f0*/  LDG.E R13, [R4.64] ;  /* 0x00000006040d7981 */ /* 0x0202a8000c1e1900 */
[----:B-1----:R-:W2:Y:S02]  /*1e900*/  LDG.E R4, [R4.64+0x4] ;  /* 0x0000040604047981 */ /* 0x002ea4000c1e1900 */
[----:B--2---:R-:W-:Y:S02]  /*1e910*/  IADD3 R13, -R13, R4, RZ ;  /* 0x000000040d0d7210 */ /* 0x004fe40007ffe1ff */
.L_x_3114:
[----:B-1----:R-:W2:Y:S04]  /*1e920*/  LDL.LU R6, [R1+0x2c] ;  /* 0x00002c0001067983 */ /* 0x002ea80000300800 */
[----:B------:R-:W3:Y:S04]  /*1e930*/  LDL.LU R5, [R1+0x18] ;  /* 0x0000180001057983 */ /* 0x000ee80000300800 */
[----:B------:R-:W4:Y:S04]  /*1e940*/  LDL.LU R4, [R1+0x30] ;  /* 0x0000300001047983 */ /* 0x000f280000300800 */
[----:B------:R-:W4:Y:S04]  /*1e950*/  LDL R31, [R1+0x54] ;  /* 0x00005400011f7983 */ /* 0x000f280000100800 */
[----:B------:R-:W4:Y:S04]  /*1e960*/  LDL R30, [R1+0x20] ;  /* 0x00002000011e7983 */ /* 0x000f280000100800 */
[----:B------:R-:W4:Y:S01]  /*1e970*/  LDL R29, [R1] ;  /* 0x00000000011d7983 */ /* 0x000f220000100800 */
[----:B------:R-:W-:Y:S01]  /*1e980*/  IMAD.MOV.U32 R17, RZ, RZ, 0x368 ;  /* 0x00000368ff117424 */ /* 0x000fe200078e00ff */
[----:B------:R-:W-:-:S02]  /*1e990*/  ISETP.GT.AND P2, PT, R2, 0x1, PT ;  /* 0x000000010200780c */ /* 0x000fc40003f44270 */
        /* <DEDUP_REMOVED lines=10> */
[----:B------:R-:W-:Y:S01]  /*1ea40*/  IMAD.WIDE.U32 R10, R14, R5, RZ ;  /* 0x000000050e0a7225 */ /* 0x000fe200078e00ff */
[----:B-----5:R-:W-:-:S03]  /*1ea50*/  SHF.R.S32.HI R14, RZ, 0x1f, R3 ;  /* 0x0000001fff0e7819 */ /* 0x020fc60000011403 */
        /* <DEDUP_REMOVED lines=13> */
[----:B------:R-:W-:-:S04]  /*1eb30*/  IMAD.IADD R4, R30, 0x1, R29 ;  /* 0x000000011e047824 */ /* 0x000fc800078e021d */
        /* <DEDUP_REMOVED lines=43> */
[----:B------:R-:W-:Y:S01]  /*1edf0*/  SHF.R.S32.HI R4, RZ, 0x1f, R2 ;  /* 0x0000001fff047819 */ /* 0x000fe20000011402 */
[C---:B-1----:R-:W-:Y:S01]  /*1ee00*/  IMAD.WIDE.U32 R8, R3.reuse, c[0x0][0x3a0], RZ ;  /* 0x0000e80003087a25 */ /* 0x042fe200078e00ff */
[----:B------:R-:W-:Y:S01]  /*1ee10*/  IADD3 R6, R0, R29, RZ ;  /* 0x0000001d00067210 */ /* 0x000fe20007ffe0ff */
[----:B------:R1:W2:Y:S02]  /*1ee20*/  LDS.128 R36, [R216+0x80] ;  /* 0x00008000d8247984 */ /* 0x0002a40000000c00 */
[----:B------:R-:W-:-:S02]  /*1ee30*/  IMAD R3, R3, c[0x0][0x3a4], R14 ;  /* 0x0000e90003037a24 */ /* 0x000fc400078e020e */
[----:B------:R-:W-:Y:S01]  /*1ee40*/  IMAD R4, R4, c[0x0][0x3f0], RZ ;  /* 0x0000fc0004047a24 */ /* 0x000fe200078e02ff */
[----:B------:R1:W3:Y:S01]  /*1ee50*/  LDS.128 R52, [R216+0x1080] ;  /* 0x00108000d8347984 */ /* 0x0002e20000000c00 */
[----:B------:R-:W-:Y:S01]  /*1ee60*/  @P3 IMAD.HI.U32 R10, R6, c[0x0][0x4ec], RZ ;  /* 0x00013b00060a3a27 */ /* 0x000fe200078e00ff */
[----:B------:R-:W-:Y:S02]  /*1ee70*/  IADD3 R9, R9, R3, RZ ;  /* 0x0000000309097210 */ /* 0x000fe40007ffe0ff */
        /* <DEDUP_REMOVED lines=8> */
[----:B------:R-:W-:Y:S02]  /*1ef00*/  MOV R4, R8 ;  /* 0x0000000800047202 */ /* 0x000fe40000000f00 */
[----:B------:R1:W1:Y:S01]  /*1ef10*/  LDS.128 R48, [R216+0x5080] ;  /* 0x00508000d8307984 */ /* 0x0002620000000c00 */
[----:B------:R-:W-:Y:S02]  /*1ef20*/  SHF.R.S32.HI R8, RZ, 0x1f, R3 ;  /* 0x0000001fff087819 */ /* 0x000fe40000011403 */
        /* <DEDUP_REMOVED lines=11> */
[----:B------:R-:W-:-:S02]  /*1efe0*/  SHF.R.S32.HI R4, RZ, 0x1f, R6 ;  /* 0x0000001fff047819 */ /* 0x000fc40000011406 */
[----:B------:R-:W-:Y:S01]  /*1eff0*/  IADD3 R5, R143, R29, RZ ;  /* 0x0000001d8f057210 */ /* 0x000fe20007ffe0ff */
        /* <DEDUP_REMOVED lines=12> */
[----:B------:R1:W1:Y:S01]  /*1f0c0*/  LDS.128 R72, [R216+0xf080] ;  /* 0x00f08000d8487984 */ /* 0x0002620000000c00 */
[----:B------:R-:W-:Y:S05]  /*1f0d0*/  BRA.DIV ~URZ, `(.L_x_3116) ;  /* 0x00005cd27f007947 */ /* 0x000fea000b800000 */
[----:B--234-:R2:W3:Y:S02]  /*1f0e0*/  SHFL.IDX PT, R4, R6, RZ, 0x181f ;  /* 0x00181fff06047589 */ /* 0x01c4e400000e0000 */
.L_x_3204:
[----:B------:R-:W-:Y:S05]  /*1f0f0*/  BRA.DIV ~URZ, `(.L_x_3117) ;  /* 0x00005d227f007947 */ /* 0x000fea000b800000 */
[----:B------:R4:W2:Y:S02]  /*1f100*/  SHFL.IDX PT, R2, R16, RZ, 0x181f ;  /* 0x00181fff10027589 */ /* 0x0008a400000e0000 */
.L_x_3205:
        /* <DEDUP_REMOVED lines=19> */
.L_x_3119:
[----:B------:R-:W-:Y:S05]  /*1f240*/  BSYNC B0 ;  /* 0x0000000000007941 */ /* 0x000fea0003800000 */
.L_x_3118:
[----:B------:R-:W-:Y:S05]  /*1f250*/  BRA.DIV ~URZ, `(.L_x_3120) ;  /* 0x00005c327f007947 */ /* 0x000fea000b800000 */
[----:B---3--:R3:W4:Y:S04]  /*1f260*/  SHFL.IDX PT, R4, R6, 0x1, 0x181f ;  /* 0x00381f0006047f89 */ /* 0x00872800000e0000 */
[----:B--2---:R3:W2:Y:S02]  /*1f270*/  SHFL.IDX PT, R2, R16, 0x1, 0x181f ;  /* 0x00381f0010027f89 */ /* 0x0046a400000e0000 */
.L_x_3206:
        /* <DEDUP_REMOVED lines=20> */
.L_x_3122:
[----:B------:R-:W-:Y:S05]  /*1f3c0*/  BSYNC B0 ;  /* 0x0000000000007941 */ /* 0x000fea0003800000 */
.L_x_3121:
[----:B------:R-:W-:Y:S05]  /*1f3d0*/  BRA.DIV ~URZ, `(.L_x_3123) ;  /* 0x00005b827f007947 */ /* 0x000fea000b800000 */
[----:B----4-:R4:W3:Y:S02]  /*1f3e0*/  SHFL.IDX PT, R4, R6, 0x2, 0x181f ;  /* 0x00581f0006047f89 */ /* 0x0108e400000e0000 */
.L_x_3207:
[----:B------:R-:W-:Y:S05]  /*1f3f0*/  BRA.DIV ~URZ, `(.L_x_3124) ;  /* 0x00005bd27f007947 */ /* 0x000fea000b800000 */
[----:B--2---:R2:W4:Y:S02]  /*1f400*/  SHFL.IDX PT, R2, R16, 0x2, 0x181f ;  /* 0x00581f0010027f89 */ /* 0x00452400000e0000 */
.L_x_3208:
        /* <DEDUP_REMOVED lines=20> */
.L_x_3126:
[----:B------:R-:W-:Y:S05]  /*1f550*/  BSYNC B0 ;  /* 0x0000000000007941 */ /* 0x000fea0003800000 */
.L_x_3125:
[----:B------:R-:W-:Y:S05]  /*1f560*/  BRA.DIV ~URZ, `(.L_x_3127) ;  /* 0x00005ad27f007947 */ /* 0x000fea000b800000 */
[----:B---3--:R3:W2:Y:S04]  /*1f570*/  SHFL.IDX PT, R4, R6, 0x3, 0x181f ;  /* 0x00781f0006047f89 */ /* 0x0086a800000e0000 */
[----:B----4-:R3:W4:Y:S02]  /*1f580*/  SHFL.IDX PT, R2, R16, 0x3, 0x181f ;  /* 0x00781f0010027f89 */ /* 0x01072400000e0000 */
.L_x_3209:
        /* <DEDUP_REMOVED lines=21> */
.L_x_3115:
[----:B------:R-:W2:Y:S01]  /*1f6e0*/  LDL.LU R6, [R1+0x54] ;  /* 0x0000540001067983 */ /* 0x000ea20000300800 */
[----:B------:R-:W-:Y:S02]  /*1f6f0*/  IMAD R14, R14, c[0x0][0x408], RZ ;  /* 0x000102000e0e7a24 */ /* 0x000fe400078e02ff */
[----:B-1----:R-:W-:-:S04]  /*1f700*/  IMAD.WIDE.U32 R8, R3, c[0x0][0x408], RZ ;  /* 0x0001020003087a25 */ /* 0x002fc800078e00ff */
[----:B------:R-:W-:Y:S01]  /*1f710*/  IMAD R14, R3, c[0x0][0x40c], R14 ;  /* 0x00010300030e7a24 */ /* 0x000fe200078e020e */
[----:B------:R-:W-:-:S04]  /*1f720*/  SHF.R.S32.HI R3, RZ, 0x1f, R2 ;  /* 0x0000001fff037819 */ /* 0x000fc80000011402 */
[----:B------:R-:W-:Y:S01]  /*1f730*/  IADD3 R9, R9, R14, RZ ;  /* 0x0000000e09097210 */ /* 0x000fe20007ffe0ff */
[----:B------:R-:W-:-:S04]  /*1f740*/  IMAD R3, R3, c[0x0][0x440], RZ ;  /* 0x0001100003037a24 */ /* 0x000fc800078e02ff */
[----:B------:R-:W-:-:S04]  /*1f750*/  IMAD.WIDE.U32 R8, R5, c[0x0][0x438], R8 ;  /* 0x00010e0005087a25 */ /* 0x000fc800078e0008 */
[----:B------:R-:W-:-:S04]  /*1f760*/  IMAD R9, R5, c[0x0][0x43c], R9 ;  /* 0x00010f0005097a24 */ /* 0x000fc800078e0209 */
        /* <DEDUP_REMOVED lines=13> */
[----:B------:R-:W-:-:S04]  /*1f840*/  SHF.R.S32.HI R3, RZ, 0x1f, R2 ;  /* 0x0000001fff037819 */ /* 0x000fc80000011402 */
[----:B------:R-:W-:Y:S01]  /*1f850*/  SHF.R.S32.HI R5, RZ, 0x1f, R4 ;  /* 0x0000001fff057819 */ /* 0x000fe20000011404 */
[----:B------:R-:W-:-:S04]  /*1f860*/  IMAD R3, R3, c[0x0][0x430], RZ ;  /* 0x00010c0003037a24 */ /* 0x000fc800078e02ff */
[----:B------:R-:W-:Y:S02]  /*1f870*/  IMAD R2, R2, c[0x0][0x434], R3 ;  /* 0x00010d0002027a24 */ /* 0x000fe400078e0203 */
[----:B------:R-:W-:-:S03]  /*1f880*/  IMAD R5, R5, c[0x0][0x428], RZ ;  /* 0x00010a0005057a24 */ /* 0x000fc600078e02ff */
[----:B------:R-:W-:Y:S02]  /*1f890*/  IADD3 R3, R9, R2, RZ ;  /* 0x0000000209037210 */ /* 0x000fe40007ffe0ff */
[----:B------:R-:W-:-:S05]  /*1f8a0*/  MOV R2, R8 ;  /* 0x0000000800027202 */ /* 0x000fca0000000f00 */
[----:B------:R-:W-:-:S04]  /*1f8b0*/  IMAD.WIDE.U32 R2, R4, c[0x0][0x428], R2 ;  /* 0x00010a0004027a25 */ /* 0x000fc800078e0002 */
[----:B------:R-:W-:Y:S01]  /*1f8c0*/  IMAD R4, R4, c[0x0][0x42c], R5 ;  /* 0x00010b0004047a24 */ /* 0x000fe200078e0205 */
[----:B------:R-:W-:-:S04]  /*1f8d0*/  LEA R6, P1, R2, c[0x0][0x400], 0x2 ;  /* 0x0001000002067a11 */ /* 0x000fc800078210ff */
[----:B------:R-:W-:-:S04]  /*1f8e0*/  IADD3 R4, R3, R4, RZ ;  /* 0x0000000403047210 */ /* 0x000fc80007ffe0ff */
[----:B------:R-:W-:Y:S01]  /*1f8f0*/  LEA.HI.X R5, R2, c[0x0][0x404], R4, 0x2, P1 ;  /* 0x0001010002057a11 */ /* 0x000fe200008f1404 */
[----:B------:R-:W-:Y:S05]  /*1f900*/  BRA.DIV ~URZ, `(.L_x_3129) ;  /* 0x000058027f007947 */ /* 0x000fea000b800000 */
[----:B------:R1:W2:Y:S02]  /*1f910*/  SHFL.IDX PT, R4, R5, RZ, 0x1c1f ;  /* 0x001c1fff05047589 */ /* 0x0002a400000e0000 */
.L_x_3210:
[----:B------:R-:W-:Y:S05]  /*1f920*/  BRA.DIV ~URZ, `(.L_x_3130) ;  /* 0x000058527f007947 */ /* 0x000fea000b800000 */
[----:B------:R3:W4:Y:S02]  /*1f930*/  SHFL.IDX PT, R2, R6, RZ, 0x1c1f ;  /* 0x001c1fff06027589 */ /* 0x00072400000e0000 */
.L_x_3211:
        /* <DEDUP_REMOVED lines=32> */
[----:B------:R-:W2:Y:S03]  /*1fb40*/  LDL R27, [R1+0xa4] ;  /* 0x0000a400011b7983 */ /* 0x000ea60000100800 */
[----:B------:R-:W-:Y:S01]  /*1fb50*/  @!P0 LEA.HI.X R9, R11, R4, R30, 0x2, P1 ;  /* 0x000000040b098211 */ /* 0x000fe200008f141e */
[----:B------:R-:W2:Y:S01]  /*1fb60*/  LDL R26, [R1+0x138] ;  /* 0x00013800011a7983 */ /* 0x000ea20000100800 */
[----:B------:R-:W-:-:S03]  /*1fb70*/  ISETP.GE.AND P1, PT, R14, c[0x0][0x3c8], PT ;  /* 0x0000f2000e007a0c */ /* 0x000fc60003f26270 */
[----:B------:R1:W-:Y:S04]  /*1fb80*/  @!P0 ST.E.64 [R8.64], R32 ;  /* 0x0000002008008985 */ /* 0x0003e8000c101b06 */
[----:B------:R-:W2:Y:S04]  /*1fb90*/  LDL R11, [R1+0xb8] ;  /* 0x0000b800010b7983 */ /* 0x000ea80000100800 */
[----:B------:R-:W4:Y:S01]  /*1fba0*/  LDL R30, [R1+0xac] ;  /* 0x0000ac00011e7983 */ /* 0x000f220000100800 */
[----:B-1----:R-:W-:-:S03]  /*1fbb0*/  @!P2 LEA R8, P0, R17, R2, 0x2 ;  /* 0x000000021108a211 */ /* 0x002fc600078010ff */
[----:B------:R-:W4:Y:S01]  /*1fbc0*/  LDL R32, [R1+0x7c] ;  /* 0x00007c0001207983 */ /* 0x000f220000100800 */
[----:B------:R-:W-:-:S03]  /*1fbd0*/  @!P2 LEA.HI.X R9, R17, R4, R21, 0x2, P0 ;  /* 0x000000041109a211 */ /* 0x000fc600000f1415 */
[----:B------:R-:W4:Y:S04]  /*1fbe0*/  LDL R33, [R1+0x118] ;  /* 0x0001180001217983 */ /* 0x000f280000100800 */
[----:B------:R1:W-:Y:S01]  /*1fbf0*/  @!P2 ST.E.64 [R8.64], R34 ;  /* 0x000000220800a985 */ /* 0x0003e2000c101b06 */
[----:B------:R-:W-:-:S03]  /*1fc00*/  ISETP.GE.AND P2, PT, R10, c[0x0][0x3c8], PT ;  /* 0x0000f2000a007a0c */ /* 0x000fc60003f46270 */
[----:B------:R-:W4:Y:S04]  /*1fc10*/  LDL R21, [R1+0x158] ;  /* 0x0001580001157983 */ /* 0x000f280000100800 */
        /* <DEDUP_REMOVED lines=16> */
[----:B-----5:R-:W-:Y:S02]  /*1fd20*/  @!P1 LEA.HI.X R9, R19, R4, R20, 0x2, P0 ;  /* 0x0000000413099211 */ /* 0x020fe400000f1414 */
[----:B------:R-:W5:Y:S04]  /*1fd30*/  LDL R20, [R1+0x14c] ;  /* 0x00014c0001147983 */ /* 0x000f680000100800 */
[----:B------:R1:W-:Y:S04]  /*1fd40*/  @!P1 ST.E.64 [R8.64], R36 ;  /* 0x0000002408009985 */ /* 0x0003e8000c101b06 */
[----:B------:R-:W5:Y:S01]  /*1fd50*/  LDL R19, [R1+0xa0] ;  /* 0x0000a00001137983 */ /* 0x000f620000100800 */
[----:B-1----:R-:W-:-:S03]  /*1fd60*/  @!P2 LEA R8, P0, R15, R2, 0x2 ;  /* 0x000000020f08a211 */ /* 0x002fc600078010ff */
[----:B------:R-:W5:Y:S01]  /*1fd70*/  LDL R36, [R1+0x84] ;  /* 0x0000840001247983 */ /* 0x000f620000100800 */
[----:B---3--:R-:W-:-:S03]  /*1fd80*/  @!P2 LEA.HI.X R9, R15, R4, R24, 0x2, P0 ;  /* 0x000000040f09a211 */ /* 0x008fc600000f1418 */
[----:B------:R-:W3:Y:S04]  /*1fd90*/  LDL R37, [R1+0x120] ;  /* 0x0001200001257983 */ /* 0x000ee80000100800 */
[----:B------:R-:W3:Y:S04]  /*1fda0*/  LDL R15, [R1+0x144] ;  /* 0x00014400010f7983 */ /* 0x000ee80000100800 */
[----:B------:R-:W3:Y:S01]  /*1fdb0*/  LDL R24, [R1+0x13c] ;  /* 0x00013c0001187983 */ /* 0x000ee20000100800 */
[----:B--2---:R-:W-:Y:S02]  /*1fdc0*/  ISETP.GE.AND P1, PT, R18, c[0x0][0x3c8], PT ;  /* 0x0000f20012007a0c */ /* 0x004fe40003f26270 */
[----:B------:R-:W-:Y:S01]  /*1fdd0*/  ISETP.GE.AND P0, PT, R11, c[0x0][0x3c8], PT ;  /* 0x0000f2000b007a0c */ /* 0x000fe20003f06270 */
[----:B------:R1:W-:Y:S01]  /*1fde0*/  @!P2 ST.E.64 [R8.64], R40 ;  /* 0x000000280800a985 */ /* 0x0003e2000c101b06 */
[----:B------:R-:W-:-:S09]  /*1fdf0*/  ISETP.GE.AND P3, PT, R3, c[0x0][0x3c8], PT ;  /* 0x0000f20003007a0c */ /* 0x000fd20003f66270 */
[----:B-1----:R-:W-:-:S04]  /*1fe00*/  @!P1 LEA R8, P2, R18, R2, 0x2 ;  /* 0x0000000212089211 */ /* 0x002fc800078410ff */
[----:B----4-:R-:W-:Y:S02]  /*1fe10*/  @!P1 LEA.HI.X R9, R18, R4, R21, 0x2, P2 ;  /* 0x0000000412099211 */ /* 0x010fe400010f1415 */
[----:B------:R-:W2:Y:S04]  /*1fe20*/  LDL R18, [R1+0x98] ;  /* 0x0000980001127983 */ /* 0x000ea80000100800 */
[----:B------:R1:W-:Y:S01]  /*1fe30*/  @!P1 ST.E.64 [R8.64], R44 ;  /* 0x0000002c08009985 */ /* 0x0003e2000c101b06 */
[----:B------:R-:W-:Y:S02]  /*1fe40*/  ISETP.GE.AND P4, PT, R17, c[0x0][0x3c8], PT ;  /* 0x0000f20011007a0c */ /* 0x000fe40003f86270 */
[----:B------:R-:W-:Y:S01]  /*1fe50*/  ISETP.GE.AND P2, PT, R30, c[0x0][0x3c8], PT ;  /* 0x0000f2001e007a0c */ /* 0x000fe20003f46270 */
[----:B------:R-:W4:Y:S01]  /*1fe60*/  LDL R21, [R1+0x134] ;  /* 0x0001340001157983 */ /* 0x000f220000100800 */
[----:B-1----:R-:W-:-:S04]  /*1fe70*/  @!P0 LEA R8, P1, R11, R2, 0x2 ;  /* 0x000000020b088211 */ /* 0x002fc800078210ff */
[----:B------:R-:W-:Y:S02]  /*1fe80*/  @!P0 LEA.HI.X R9, R11, R4, R14, 0x2, P1 ;  /* 0x000000040b098211 */ /* 0x000fe400008f140e */
[----:B------:R-:W4:Y:S04]  /*1fe90*/  LDL R14, [R1+0x94] ;  /* 0x00009400010e7983 */ /* 0x000f280000100800 */
[----:B------:R1:W-:Y:S02]  /*1fea0*/  @!P0 ST.E.64 [R8.64], R48 ;  /* 0x0000003008008985 */ /* 0x0003e4000c101b06 */
[----:B-1----:R-:W-:Y:S02]  /*1feb0*/  @!P3 LEA R8, P0, R3, R2, 0x2 ;  /* 0x000000020308b211 */ /* 0x002fe400078010ff */
[----:B------:R-:W-:-:S02]  /*1fec0*/  ISETP.GE.AND P1, PT, R13, c[0x0][0x3c8], PT ;  /* 0x0000f2000d007a0c */ /* 0x000fc40003f26270 */
[----:B------:R-:W-:Y:S02]  /*1fed0*/  @!P3 LEA.HI.X R9, R3, R4, R10, 0x2, P0 ;  /* 0x000000040309b211 */ /* 0x000fe400000f140a */
[----:B------:R-:W4:Y:S01]  /*1fee0*/  LDL R3, [R1+0x90] ;  /* 0x0000900001037983 */ /* 0x000f220000100800 */
[----:B------:R-:W-:-:S03]  /*1fef0*/  @!P4 LEA R10, P0, R17, R2, 0x2 ;  /* 0x00000002110ac211 */ /* 0x000fc600078010ff */
[----:B------:R1:W-:Y:S02]  /*1ff00*/  @!P3 ST.E.64 [R8.64], R52 ;  /* 0x000000340800b985 */ /* 0x0003e4000c101b06 */
[----:B-1----:R-:W-:-:S04]  /*1ff10*/  @!P2 LEA R8, P5, R30, R2, 0x2 ;  /* 0x000000021e08a211 */ /* 0x002fc800078a10ff */
[-C--:B------:R-:W-:Y:S02]  /*1ff20*/  @!P2 LEA.HI.X R9, R30, R4.reuse, R31, 0x2, P5 ;  /* 0x000000041e09a211 */ /* 0x080fe400028f141f */
[----:B-----5:R-:W-:Y:S01]  /*1ff30*/  @!P4 LEA.HI.X R11, R17, R4, R20, 0x2, P0 ;  /* 0x00000004110bc211 */ /* 0x020fe200000f1414 */
[----:B------:R-:W5:Y:S04]  /*1ff40*/  LDL R30, [R1+0x78] ;  /* 0x00007800011e7983 */ /* 0x000f680000100800 */
[----:B------:R1:W-:Y:S01]  /*1ff50*/  @!P4 ST.E.64 [R10.64], R56 ;  /* 0x000000380a00c985 */ /* 0x0003e2000c101b06 */
[----:B------:R-:W-:-:S03]  /*1ff60*/  ISETP.GE.AND P4, PT, R19, c[0x0][0x3c8], PT ;  /* 0x0000f20013007a0c */ /* 0x000fc60003f86270 */
[----:B------:R-:W5:Y:S04]  /*1ff70*/  LDL R20, [R1+0x8c] ;  /* 0x00008c0001147983 */ /* 0x000f680000100800 */
[----:B------:R-:W5:Y:S04]  /*1ff80*/  LDL R17, [R1+0x88] ;  /* 0x0000880001117983 */ /* 0x000f680000100800 */
[----:B------:R-:W-:Y:S01]  /*1ff90*/  @!P2 ST.E.64 [R8.64], R60 ;  /* 0x0000003c0800a985 */ /* 0x000fe2000c101b06 */
[----:B------:R-:W-:-:S03]  /*1ffa0*/  ISETP.GE.AND P3, PT, R27, c[0x0][0x3c8], PT ;  /* 0x0000f2001b007a0c */ /* 0x000fc60003f66270 */
[----:B------:R-:W5:Y:S01]  /*1ffb0*/  LDL R31, [R1+0x114] ;  /* 0x00011400011f7983 */ /* 0x000f620000100800 */
[----:B-1----:R-:W-:-:S04]  /*1ffc0*/  @!P1 LEA R10, P0, R13, R2, 0x2 ;  /* 0x000000020d0a9211 */ /* 0x002fc800078010ff */
[----:B---3--:R-:W-:Y:S02]  /*1ffd0*/  @!P1 LEA.HI.X R11, R13, R4, R15, 0x2, P0 ;  /* 0x000000040d0b9211 */ /* 0x008fe400000f140f */
[----:B------:R-:W3:Y:S04]  /*1ffe0*/  LDL R13, [R1+0x12c] ;  /* 0x00012c00010d7983 */ /* 0x000ee80000100800 */
[----:B------:R-:W3:Y:S04]  /*1fff0*/  LDL R15, [R1+0x130] ;  /* 0x00013000010f7983 */ /* 0x000ee80000100800 */
[----:B------:R1:W-:Y:S02]  /*20000*/  @!P1 ST.E.64 [R10.64], R64 ;  /* 0x000000400a009985 */ /* 0x0003e4000c101b06 */
[----:B-1----:R-:W-:-:S04]  /*20010*/  @!P4 LEA R10, P0, R19, R2, 0x2 ;  /* 0x00000002130ac211 */ /* 0x002fc800078010ff */
[----:B------:R-:W-:Y:S02]  /*20020*/  @!P4 LEA.HI.X R11, R19, R4, R24, 0x2, P0 ;  /* 0x00000004130bc211 */ /* 0x000fe400000f1418 */
[----:B------:R-:W3:Y:S04]  /*20030*/  LDL R24, [R1+0x128] ;  /* 0x0001280001187983 */ /* 0x000ee80000100800 */
[----:B------:R-:W3:Y:S01]  /*20040*/  LDL R19, [R1+0x124] ;  /* 0x0001240001137983 */ /* 0x000ee20000100800 */
[----:B------:R-:W-:Y:S02]  /*20050*/  ISETP.GE.AND P2, PT, R25, c[0x0][0x3c8], PT ;  /* 0x0000f20019007a0c */ /* 0x000fe40003f46270 */
[----:B------:R-:W-:Y:S02]  /*20060*/  @!P3 LEA R8, P5, R27, R2, 0x2 ;  /* 0x000000021b08b211 */ /* 0x000fe400078a10ff */
[----:B--2---:R-:W-:-:S02]  /*20070*/  ISETP.GE.AND P1, PT, R18, c[0x0][0x3c8], PT ;  /* 0x0000f20012007a0c */ /* 0x004fc40003f26270 */
[----:B------:R-:W-:Y:S02]  /*20080*/  @!P3 LEA.HI.X R9, R27, R4, R29, 0x2, P5 ;  /* 0x000000041b09b211 */ /* 0x000fe400028f141d */
[----:B------:R-:W2:Y:S04]  /*20090*/  LDL R27, [R1+0x74] ;  /* 0x00007400011b7983 */ /* 0x000ea80000100800 */
[----:B------:R1:W-:Y:S04]  /*200a0*/  @!P3 ST.E.64 [R8.64], R68 ;  /* 0x000000440800b985 */ /* 0x0003e8000c101b06 */
[----:B------:R4:W-:Y:S04]  /*200b0*/  @!P4 ST.E.64 [R10.64], R72 ;  /* 0x000000480a00c985 */ /* 0x0009e8000c101b06 */
[----:B------:R-:W2:Y:S01]  /*200c0*/  LDL R29, [R1+0x110] ;  /* 0x00011000011d7983 */ /* 0x000ea20000100800 */
[----:B----4-:R-:W-:-:S02]  /*200d0*/  ISETP.GE.AND P3, PT, R14, c[0x0][0x3c8], PT ;  /* 0x0000f2000e007a0c */ /* 0x010fc40003f66270 */
[CC--:B-1----:R-:W-:Y:S02]  /*200e0*/  @!P2 LEA R8, P5, R25.reuse, R2.reuse, 0x2 ;  /* 0x000000021908a211 */ /* 0x0c2fe400078a10ff */
[C---:B------:R-:W-:Y:S02]  /*200f0*/  @!P1 LEA R10, P0, R18.reuse, R2, 0x2 ;  /* 0x00000002120a9211 */ /* 0x040fe400078010ff */
[-C--:B------:R-:W-:Y:S02]  /*20100*/  @!P2 LEA.HI.X R9, R25, R4.reuse, R26, 0x2, P5 ;  /* 0x000000041909a211 */ /* 0x080fe400028f141a */
[----:B------:R-:W-:Y:S01]  /*20110*/  @!P1 LEA.HI.X R11, R18, R4, R21, 0x2, P0 ;  /* 0x00000004120b9211 */ /* 0x000fe200000f1415 */
[----:B------:R-:W4:Y:S04]  /*20120*/  LDL R25, [R1+0x70] ;  /* 0x0000700001197983 */ /* 0x000f280000100800 */
[----:B------:R-:W-:Y:S04]  /*20130*/  @!P2 ST.E.64 [R8.64], R76 ;  /* 0x0000004c0800a985 */ /* 0x000fe8000c101b06 */
[----:B------:R1:W-:Y:S04]  /*20140*/  @!P1 ST.E.64 [R10.64], R80 ;  /* 0x000000500a009985 */ /* 0x0003e8000c101b06 */
[----:B------:R-:W4:Y:S04]  /*20150*/  LDL R21, [R1+0x6c] ;  /* 0x00006c0001157983 */ /* 0x000f280000100800 */
[----:B------:R-:W4:Y:S04]  /*20160*/  LDL R18, [R1+0x64] ;  /* 0x0000640001127983 */ /* 0x000f280000100800 */
[----:B------:R-:W4:Y:S01]  /*20170*/  LDL R26, [R1+0x10c] ;  /* 0x00010c00011a7983 */ /* 0x000f220000100800 */
[----:B------:R-:W-:-:S13]  /*20180*/  ISETP.GE.AND P4, PT, R3, c[0x0][0x3c8], PT ;  /* 0x0000f20003007a0c */ /* 0x000fda0003f86270 */
[-C--:B-1----:R-:W-:Y:S02]  /*20190*/  @!P4 LEA R10, P0, R3, R2.reuse, 0x2 ;  /* 0x00000002030ac211 */ /* 0x082fe400078010ff */
[----:B------:R-:W-:Y:S02]  /*201a0*/  @!P3 LEA R8, P5, R14, R2, 0x2 ;  /* 0x000000020e08b211 */ /* 0x000fe400078a10ff */
[----:B-----5:R-:W-:Y:S02]  /*201b0*/  ISETP.GE.AND P2, PT, R20, c[0x0][0x3c8], PT ;  /* 0x0000f20014007a0c */ /* 0x020fe40003f46270 */
[----:B------:R-:W-:Y:S02]  /*201c0*/  ISETP.GE.AND P1, PT, R17, c[0x0][0x3c8], PT ;  /* 0x0000f20011007a0c */ /* 0x000fe40003f26270 */
[-C--:B---3--:R-:W-:Y:S02]  /*201d0*/  @!P4 LEA.HI.X R11, R3, R4.reuse, R13, 0x2, P0 ;  /* 0x00000004030bc211 */ /* 0x088fe400000f140d */
[----:B------:R-:W3:Y:S01]  /*201e0*/  LDL R3, [R1+0x68] ;  /* 0x0000680001037983 */ /* 0x000ee20000100800 */
[----:B------:R-:W-:-:S03]  /*201f0*/  @!P3 LEA.HI.X R9, R14, R4, R15, 0x2, P5 ;  /* 0x000000040e09b211 */ /* 0x000fc600028f140f */
[----:B------:R-:W5:Y:S04]  /*20200*/  LDL R13, [R1+0x60] ;  /* 0x00006000010d7983 */ /* 0x000f680000100800 */
[----:B------:R1:W-:Y:S01]  /*20210*/  @!P3 ST.E.64 [R8.64], R84 ;  /* 0x000000540800b985 */ /* 0x0003e2000c101b06 */
[-C--:B------:R-:W-:Y:S02]  /*20220*/  @!P1 LEA R14, P0, R17, R2.reuse, 0x2 ;  /* 0x00000002110e9211 */ /* 0x080fe400078010ff */
[----:B-1----:R-:W-:-:S04]  /*20230*/  @!P2 LEA R8, P5, R20, R2, 0x2 ;  /* 0x000000021408a211 */ /* 0x002fc800078a10ff */
[-C--:B------:R-:W-:Y:S02]  /*20240*/  @!P2 LEA.HI.X R9, R20, R4.reuse, R24, 0x2, P5 ;  /* 0x000000041409a211 */ /* 0x080fe400028f1418 */
        /* <DEDUP_REMOVED lines=12> */
[----:B--2---:R-:W-:Y:S02]  /*20310*/  ISETP.GE.AND P6, PT, R27, c[0x0][0x3c8], PT ;  /* 0x0000f2001b007a0c */ /* 0x004fe40003fc6270 */
[-C--:B-1----:R-:W-:Y:S02]  /*20320*/  @!P3 LEA R10, P5, R36, R2.reuse, 0x2 ;  /* 0x00000002240ab211 */ /* 0x082fe400078a10ff */
[----:B------:R-:W-:Y:S02]  /*20330*/  @!P4 LEA R8, P0, R34, R2, 0x2 ;  /* 0x000000022208c211 */ /* 0x000fe400078010ff */
[-C--:B------:R-:W-:Y:S02]  /*20340*/  @!P3 LEA.HI.X R11, R36, R4.reuse, R37, 0x2, P5 ;  /* 0x00000004240bb211 */ /* 0x080fe400028f1425 */
[----:B------:R-:W-:-:S02]  /*20350*/  @!P4 LEA.HI.X R9, R34, R4, R35, 0x2, P0 ;  /* 0x000000042209c211 */ /* 0x000fc400000f1423 */
[C---:B----4-:R-:W-:Y:S01]  /*20360*/  @!P2 LEA R14, P0, R32.reuse, R2, 0x2 ;  /* 0x00000002200ea211 */ /* 0x050fe200078010ff */
[----:B------:R-:W-:Y:S01]  /*20370*/  @!P3 ST.E.64 [R10.64], R100 ;  /* 0x000000640a00b985 */ /* 0x000fe2000c101b06 */
[----:B------:R-:W-:Y:S02]  /*20380*/  ISETP.GE.AND P5, PT, R25, c[0x0][0x3c8], PT ;  /* 0x0000f20019007a0c */ /* 0x000fe40003fa6270 */
[----:B------:R-:W-:Y:S01]  /*20390*/  @!P2 LEA.HI.X R15, R32, R4, R33, 0x2, P0 ;  /* 0x00000004200fa211 */ /* 0x000fe200000f1421 */
[----:B------:R1:W-:Y:S04]  /*203a0*/  @!P4 ST.E.64 [R8.64], R104 ;  /* 0x000000680800c985 */ /* 0x0003e8000c101b06 */
[----:B------:R2:W-:Y:S01]  /*203b0*/  @!P2 ST.E.64 [R14.64], R160 ;  /* 0x000000a00e00a985 */ /* 0x0005e2000c101b06 */
[----:B------:R-:W-:-:S02]  /*203c0*/  ISETP.GE.AND P4, PT, R21, c[0x0][0x3c8], PT ;  /* 0x0000f20015007a0c */ /* 0x000fc40003f86270 */
[CC--:B-1----:R-:W-:Y:S02]  /*203d0*/  @!P1 LEA R8, P3, R30.reuse, R2.reuse, 0x2 ;  /* 0x000000021e089211 */ /* 0x0c2fe400078610ff */
[C---:B------:R-:W-:Y:S02]  /*203e0*/  @!P6 LEA R10, P0, R27.reuse, R2, 0x2 ;  /* 0x000000021b0ae211 */ /* 0x040fe400078010ff */
[-C--:B------:R-:W-:Y:S02]  /*203f0*/  @!P1 LEA.HI.X R9, R30, R4.reuse, R31, 0x2, P3 ;  /* 0x000000041e099211 */ /* 0x080fe400018f141f */
[----:B------:R-:W-:-:S03]  /*20400*/  @!P6 LEA.HI.X R11, R27, R4, R29, 0x2, P0 ;  /* 0x000000041b0be211 */ /* 0x000fc600000f141d */
[----:B------:R1:W-:Y:S01]  /*20410*/  @!P1 ST.E.64 [R8.64], R108 ;  /* 0x0000006c08009985 */ /* 0x0003e2000c101b06 */
[----:B------:R-:W-:-:S03]  /*20420*/  ISETP.GE.AND P1, PT, R18, c[0x0][0x3c8], PT ;  /* 0x0000f20012007a0c */ /* 0x000fc60003f26270 */
[----:B------:R-:W-:Y:S01]  /*20430*/  @!P6 ST.E.64 [R10.64], R112 ;  /* 0x000000700a00e985 */ /* 0x000fe2000c101b06 */
[-C--:B--2---:R-:W-:Y:S02]  /*20440*/  @!P4 LEA R14, P6, R21, R2.reuse, 0x2 ;  /* 0x00000002150ec211 */ /* 0x084fe400078c10ff */
[----:B-1----:R-:W-:-:S04]  /*20450*/  @!P5 LEA R8, P3, R25, R2, 0x2 ;  /* 0x000000021908d211 */ /* 0x002fc800078610ff */
[----:B------:R-:W-:-:S05]  /*20460*/  @!P5 LEA.HI.X R9, R25, R4, R26, 0x2, P3 ;  /* 0x000000041909d211 */ /* 0x000fca00018f141a */
[----:B------:R1:W-:Y:S02]  /*20470*/  @!P5 ST.E.64 [R8.64], R116 ;  /* 0x000000740800d985 */ /* 0x0003e4000c101b06 */
[----:B-1----:R-:W-:Y:S02]  /*20480*/  @!P1 LEA R8, P5, R18, R2, 0x2 ;  /* 0x0000000212089211 */ /* 0x002fe400078a10ff */
[----:B---3--:R-:W-:Y:S02]  /*20490*/  ISETP.GE.AND P2, PT, R3, c[0x0][0x3c8], PT ;  /* 0x0000f20003007a0c */ /* 0x008fe40003f46270 */
[----:B-----5:R-:W-:-:S11]  /*204a0*/  ISETP.GE.AND P0, PT, R13, c[0x0][0x3c8], PT ;  /* 0x0000f2000d007a0c */ /* 0x020fd60003f06270 */
[----:B------:R-:W-:-:S04]  /*204b0*/  @!P2 LEA R10, P3, R3, R2, 0x2 ;  /* 0x00000002030aa211 */ /* 0x000fc800078610ff */
[----:B------:R-:W-:Y:S02]  /*204c0*/  @!P2 LEA.HI.X R11, R3, R4, R20, 0x2, P3 ;  /* 0x00000004030ba211 */ /* 0x000fe400018f1414 */
[----:B------:R-:W-:Y:S02]  /*204d0*/  @!P0 LEA R2, P3, R13, R2, 0x2 ;  /* 0x000000020d028211 */ /* 0x000fe400078610ff */
[-C--:B------:R-:W-:Y:S02]  /*204e0*/  @!P4 LEA.HI.X R15, R21, R4.reuse, R24, 0x2, P6 ;  /* 0x00000004150fc211 */ /* 0x080fe400030f1418 */
[----:B------:R-:W-:-:S03]  /*204f0*/  @!P1 LEA.HI.X R9, R18, R4, R19, 0x2, P5 ;  /* 0x0000000412099211 */ /* 0x000fc600028f1413 */
[----:B------:R1:W-:Y:S01]  /*20500*/  @!P4 ST.E.64 [R14.64], R168 ;  /* 0x000000a80e00c985 */ /* 0x0003e2000c101b06 */
[----:B------:R-:W-:-:S03]  /*20510*/  @!P0 LEA.HI.X R3, R13, R4, R17, 0x2, P3 ;  /* 0x000000040d038211 */ /* 0x000fc600018f1411 */
[----:B------:R1:W-:Y:S04]  /*20520*/  @!P2 ST.E.64 [R10.64], R164 ;  /* 0x000000a40a00a985 */ /* 0x0003e8000c101b06 */
[----:B------:R1:W-:Y:S04]  /*20530*/  @!P1 ST.E.64 [R8.64], R120 ;  /* 0x0000007808009985 */ /* 0x0003e8000c101b06 */
[----:B------:R1:W-:Y:S02]  /*20540*/  @!P0 ST.E.64 [R2.64], R22 ;  /* 0x0000001602008985 */ /* 0x0003e4000c101b06 */
.L_x_3132:
[----:B------:R-:W-:Y:S05]  /*20550*/  BSYNC B0 ;  /* 0x0000000000007941 */ /* 0x000fea0003800000 */
.L_x_3131:
[----:B------:R-:W-:Y:S05]  /*20560*/  BRA.DIV ~URZ, `(.L_x_3133) ;  /* 0x00004c827f007947 */ /* 0x000fea000b800000 */
[----:B--2---:R2:W1:Y:S04]  /*20570*/  SHFL.IDX PT, R4, R5, 0x1, 0x1c1f ;  /* 0x003c1f0005047f89 */ /* 0x00446800000e0000 */
[----:B-1--4-:R2:W1:Y:S02]  /*20580*/  SHFL.IDX PT, R2, R6, 0x1, 0x1c1f ;  /* 0x003c1f0006027f89 */ /* 0x01246400000e0000 */
.L_x_3212:
[----:B------:R-:W-:-:S13]  /*20590*/  ISETP.NE.AND P0, PT, R16, RZ, PT ;  /* 0x000000ff1000720c */ /* 0x000fda0003f05270 */
[----:B------:R-:W-:Y:S05]  /*205a0*/  @P0 BRA `(.L_x_3128) ;  /* 0x00001a6000000947 */ /* 0x000fea0003800000 */
[----:B------:R-:W4:Y:S04]  /*205b0*/  LDL R8, [R1+0xc] ;  /* 0x00000c0001087983 */ /* 0x000f280000100800 */
[----:B--23--:R-:W2:Y:S04]  /*205c0*/  LDL R6, [R1+0xd0] ;  /* 0x0000d00001067983 */ /* 0x00cea80000100800 */
[----:B------:R-:W3:Y:S04]  /*205d0*/  LDL R13, [R1+0xc8] ;  /* 0x0000c800010d7983 */ /* 0x000ee80000100800 */
[----:B------:R-:W5:Y:S04]  /*205e0*/  LDL R26, [R1+0xcc] ;  /* 0x0000cc00011a7983 */ /* 0x000f680000100800 */
        /* <DEDUP_REMOVED lines=14> */
[----:B------:R-:W5:Y:S01]  /*206d0*/  LDL R30, [R1+0x11c] ;  /* 0x00011c00011e7983 */ /* 0x000f620000100800 */
[----:B----4-:R-:W-:-:S02]  /*206e0*/  ISETP.GE.AND P3, PT, R8, c[0x0][0x3c8], PT ;  /* 0x0000f20008007a0c */ /* 0x010fc40003f66270 */
[----:B--2---:R-:W-:Y:S02]  /*206f0*/  ISETP.GE.AND P2, PT, R6, c[0x0][0x3c8], PT ;  /* 0x0000f20006007a0c */ /* 0x004fe40003f46270 */
[----:B---3--:R-:W-:-:S09]  /*20700*/  ISETP.GE.AND P0, PT, R13, c[0x0][0x3c8], PT ;  /* 0x0000f2000d007a0c */ /* 0x008fd20003f06270 */
[----:B------:R-:W-:Y:S01]  /*20710*/  @!P3 IMAD.MOV.U32 R3, RZ, RZ, R4 ;  /* 0x000000ffff03b224 */ /* 0x000fe200078e0004 */
[----:B-----5:R-:W-:-:S03]  /*20720*/  ISETP.GE.AND P1, PT, R26, c[0x0][0x3c8], PT ;  /* 0x0000f2001a007a0c */ /* 0x020fc60003f26270 */
[----:B-1----:R-:W-:Y:S02]  /*20730*/  @!P3 IMAD.WIDE R8, R8, 0x4, R2 ;  /* 0x000000040808b825 */ /* 0x002fe400078e0202 */
        /* <DEDUP_REMOVED lines=184> */
.L_x_3113:
[----:B------:R-:W2:Y:S04]  /*212c0*/  LDL.LU R2, [R1+0x24] ;  /* 0x0000240001027983 */ /* 0x000ea80000300800 */
[----:B------:R-:W3:Y:S01]  /*212d0*/  LDL.LU R6, [R1+0x28] ;  /* 0x0000280001067983 */ /* 0x000ee20000300800 */
[----:B------:R-:W-:Y:S02]  /*212e0*/  ISETP.NE.U32.AND P0, PT, RZ, c[0x0][0x508], PT ;  /* 0x00014200ff007a0c */ /* 0x000fe40003f05070 */
[----:B------:R-:W-:Y:S01]  /*212f0*/  ISETP.NE.U32.AND P3, PT, RZ, c[0x0][0x500], PT ;  /* 0x00014000ff007a0c */ /* 0x000fe20003f65070 */
[----:B----4-:R-:W4:Y:S01]  /*21300*/  LDL.LU R3, [R1+0x14] ;  /* 0x0000140001037983 */ /* 0x010f220000300800 */
[----:B------:R-:W-:Y:S01]  /*21310*/  ISETP.NE.AND.EX P2, PT, RZ, c[0x0][0x50c], PT, P0 ;  /* 0x00014300ff007a0c */ /* 0x000fe20003f45300 */
[----:B------:R-:W-:Y:S01]  /*21320*/  IMAD.MOV.U32 R21, RZ, RZ, c[0x0][0x388] ;  /* 0x0000e200ff157624 */ /* 0x000fe200078e00ff */
[----:B------:R-:W-:-:S02]  /*21330*/  ISETP.NE.AND.EX P3, PT, RZ, c[0x0][0x504], PT, P3 ;  /* 0x00014100ff007a0c */ /* 0x000fc40003f65330 */
[----:B--2---:R-:W-:-:S09]  /*21340*/  IADD3 R4, P1, R2, c[0x0][0x500], RZ ;  /* 0x0001400002047a10 */ /* 0x004fd20007f3e0ff */
[----:B------:R-:W-:Y:S01]  /*21350*/  @P2 IADD3 R8, P0, R2, c[0x0][0x508], RZ ;  /* 0x0001420002082a10 */ /* 0x000fe20007f1e0ff */
[----:B------:R-:W-:Y:S01]  /*21360*/  IMAD.MOV.U32 R2, RZ, RZ, RZ ;  /* 0x000000ffff027224 */ /* 0x000fe200078e00ff */
        /* <DEDUP_REMOVED lines=11> */
.L_x_3134:
[----:B------:R-:W3:Y:S04]  /*21420*/  LDL.LU R6, [R1+0x18] ;  /* 0x0000180001067983 */ /* 0x000ee80000300800 */
[----:B--2---:R-:W2:Y:S04]  /*21430*/  LDL.LU R4, [R1+0x2c] ;  /* 0x00002c0001047983 */ /* 0x004ea80000300800 */
[----:B------:R-:W4:Y:S01]  /*21440*/  LDL.LU R3, [R1+0x30] ;  /* 0x0000300001037983 */ /* 0x000f220000300800 */
[----:B------:R-:W-:Y:S01]  /*21450*/  BSSY B0, `(.L_x_3135) ;  /* 0x0000039000007945 */ /* 0x000fe20003800000 */
[----:B-----5:R-:W-:-:S02]  /*21460*/  SHF.R.S32.HI R19, RZ, 0x1f, R2 ;  /* 0x0000001fff137819 */ /* 0x020fc40000011402 */
[----:B------:R-:W1:Y:S02]  /*21470*/  S2R R5, SR_TID.X ;  /* 0x0000000000057919 */ /* 0x000e640000002100 */
[----:B-1----:R-:W-:Y:S02]  /*21480*/  ISETP.GT.AND P0, PT, R5, 0x7f, PT ;  /* 0x0000007f0500780c */ /* 0x002fe40003f04270 */
[----:B---3--:R-:W-:Y:S02]  /*21490*/  LOP3.LUT R6, R6, 0xffff, RZ, 0xc0, !PT ;  /* 0x0000ffff06067812 */ /* 0x008fe400078ec0ff */
[----:B--2---:R-:W-:Y:S02]  /*214a0*/  SEL R13, R4, RZ, !P3 ;  /* 0x000000ff040d7207 */ /* 0x004fe40005800000 */
[----:B----4-:R-:W-:-:S07]  /*214b0*/  SEL R24, R3, RZ, !P3 ;  /* 0x000000ff03187207 */ /* 0x010fce0005800000 */
[----:B------:R-:W-:Y:S05]  /*214c0*/  @P0 BRA `(.L_x_3136) ;  /* 0x0000031000000947 */ /* 0x000fea0003800000 */
[----:B------:R-:W2:Y:S01]  /*214d0*/  LDL R4, [R1] ;  /* 0x0000000001047983 */ /* 0x000ea20000100800 */
        /* <DEDUP_REMOVED lines=48> */
.L_x_3136:
[----:B------:R-:W-:Y:S05]  /*217e0*/  BSYNC B0 ;  /* 0x0000000000007941 */ /* 0x000fea0003800000 */
.L_x_3135:
[----:B------:R-:W-:-:S13]  /*217f0*/  ISETP.GT.AND P0, PT, R20, 0x1, PT ;  /* 0x000000011400780c */ /* 0x000fda0003f04270 */
[----:B------:R-:W-:Y:S05]  /*21800*/  @P0 BRA `(.L_x_3128) ;  /* 0x0000080000000947 */ /* 0x000fea0003800000 */
[----:B------:R-:W2:Y:S01]  /*21810*/  LDL.LU R10, [R1] ;  /* 0x00000000010a7983 */ /* 0x000ea20000300800 */
        /* <DEDUP_REMOVED lines=33> */
.L_x_3213:
[----:B------:R-:W-:Y:S05]  /*21a30*/  BRA.DIV ~URZ, `(.L_x_3138) ;  /* 0x000038f27f007947 */ /* 0x000fea000b800000 */
[----:B------:R3:W4:Y:S02]  /*21a40*/  SHFL.IDX PT, R2, R16, RZ, 0x181f ;  /* 0x00181fff10027589 */ /* 0x00072400000e0000 */
.L_x_3214:
        /* <DEDUP_REMOVED lines=20> */
.L_x_3140:
[----:B------:R-:W-:Y:S05]  /*21b90*/  BSYNC B0 ;  /* 0x0000000000007941 */ /* 0x000fea0003800000 */
.L_x_3139:
[----:B------:R-:W-:Y:S05]  /*21ba0*/  BRA.DIV ~URZ, `(.L_x_3141) ;  /* 0x000037f27f007947 */ /* 0x000fea000b800000 */
[----:B--2---:R2:W1:Y:S04]  /*21bb0*/  SHFL.IDX PT, R4, R5, 0x1, 0x181f ;  /* 0x00381f0005047f89 */ /* 0x00446800000e0000 */
[----:B----4-:R2:W4:Y:S02]  /*21bc0*/  SHFL.IDX PT, R2, R16, 0x1, 0x181f ;  /* 0x00381f0010027f89 */ /* 0x01052400000e0000 */
.L_x_3215:
        /* <DEDUP_REMOVED lines=20> */
.L_x_3143:
[----:B------:R-:W-:Y:S05]  /*21d10*/  BSYNC B0 ;  /* 0x0000000000007941 */ /* 0x000fea0003800000 */
.L_x_3142:
[----:B------:R-:W-:Y:S05]  /*21d20*/  BRA.DIV ~URZ, `(.L_x_3144) ;  /* 0x000037427f007947 */ /* 0x000fea000b800000 */
[----:B-1----:R1:W2:Y:S02]  /*21d30*/  SHFL.IDX PT, R4, R5, 0x2, 0x181f ;  /* 0x00581f0005047f89 */ /* 0x0022a400000e0000 */
.L_x_3216:
[----:B------:R-:W-:Y:S05]  /*21d40*/  BRA.DIV ~URZ, `(.L_x_3145) ;  /* 0x000037927f007947 */ /* 0x000fea000b800000 */
[----:B----4-:R4:W1:Y:S02]  /*21d50*/  SHFL.IDX PT, R2, R16, 0x2, 0x181f ;  /* 0x00581f0010027f89 */ /* 0x01086400000e0000 */
.L_x_3217:
        /* <DEDUP_REMOVED lines=20> */
.L_x_3147:
[----:B------:R-:W-:Y:S05]  /*21ea0*/  BSYNC B0 ;  /* 0x0000000000007941 */ /* 0x000fea0003800000 */
.L_x_3146:
[----:B------:R-:W-:Y:S05]  /*21eb0*/  BRA.DIV ~URZ, `(.L_x_3148) ;  /* 0x000036927f007947 */ /* 0x000fea000b800000 */
[----:B--2---:R2:W3:Y:S04]  /*21ec0*/  SHFL.IDX PT, R4, R5, 0x3, 0x181f ;  /* 0x00781f0005047f89 */ /* 0x0044e800000e0000 */
[----:B-1----:R2:W1:Y:S02]  /*21ed0*/  SHFL.IDX PT, R2, R16, 0x3, 0x181f ;  /* 0x00781f0010027f89 */ /* 0x00246400000e0000 */
.L_x_3218:
        /* <DEDUP_REMOVED lines=19> */
.L_x_3128:
[----:B------:R-:W-:Y:S05]  /*22010*/  BSYNC B1 ;  /* 0x0000000000017941 */ /* 0x000fea0003800000 */
.L_x_3112:
[----:B-12-4-:R-:W2:Y:S02]  /*22020*/  LDL R2, [R1+0x184] ;  /* 0x0001840001027983 */ /* 0x016ea40000100800 */
[----:B--2---:R-:W-:-:S13]  /*22030*/  ISETP.NE.AND P0, PT, R2, RZ, PT ;  /* 0x000000ff0200720c */ /* 0x004fda0003f05270 */
[----:B------:R-:W-:Y:S01]  /*22040*/  @P0 WARPSYNC 0xffffffff ;  /* 0xffffffff00000948 */ /* 0x000fe20003800000 */
[----:B------:R-:W-:Y:S06]  /*22050*/  @P0 BAR.SYNC.DEFER_BLOCKING 0x5, 0x100 ;  /* 0x0144000000000b1d */ /* 0x000fec0000010000 */
[----:B------:R-:W1:Y:S04]  /*22060*/  @P0 LDS.128 R8, [0x20080] ;  /* 0x02008000ff080984 */ /* 0x000e680000000c00 */
[----:B-1----:R1:W-:Y:S04]  /*22070*/  @P0 STL.64 [R1+0x10], R8 ;  /* 0x0000100801000387 */ /* 0x0023e80000100a00 */
        /* <DEDUP_REMOVED lines=9> */
.L_x_3219:
[----:B------:R-:W-:Y:S05]  /*22110*/  BRA.DIV ~URZ, `(.L_x_3151) ;  /* 0x000035727f007947 */ /* 0x000fea000b800000 */
[----:B------:R3:W4:Y:S02]  /*22120*/  SHFL.IDX PT, R6, R28, 0x1, 0x1f ;  /* 0x00201f001c067f89 */ /* 0x00072400000e0000 */
.L_x_3220:
        /* <DEDUP_REMOVED lines=19> */
.L_x_3221:
        /* <DEDUP_REMOVED lines=16> */
.L_x_3222:
[----:B---3--:R-:W-:Y:S01]  /*22360*/  IMAD R2, R2, c[0x0][0x538], RZ ;  /* 0x00014e0002027a24 */ /* 0x008fe200078e02ff */
[----:B------:R-:W-:Y:S04]  /*22370*/  BSSY B1, `(.L_x_3154) ;  /* 0x00000ce000017945 */ /* 0x000fe80003800000 */
[----:B----4-:R-:W-:-:S04]  /*22380*/  IADD3 R6, R2, R6, RZ ;  /* 0x0000000602067210 */ /* 0x010fc80007ffe0ff */
[----:B--2---:R-:W-:-:S13]  /*22390*/  ISETP.GT.AND P0, PT, R6, R10, PT ;  /* 0x0000000a0600720c */ /* 0x004fda0003f04270 */
[----:B------:R-:W-:Y:S05]  /*223a0*/  @P0 BRA `(.L_x_3155) ;  /* 0x0000025000000947 */ /* 0x000fea0003800000 */
.L_x_3159:
        /* <DEDUP_REMOVED lines=17> */
.L_x_3223:
        /* <DEDUP_REMOVED lines=16> */
.L_x_3224:
[----:B--2---:R-:W-:-:S05]  /*225c0*/  IMAD R2, R2, c[0x0][0x538], RZ ;  /* 0x00014e0002027a24 */ /* 0x004fca00078e02ff */
[----:B------:R-:W-:-:S04]  /*225d0*/  IADD3 R6, R2, R6, RZ ;  /* 0x0000000602067210 */ /* 0x000fc80007ffe0ff */
[----:B------:R-:W-:-:S13]  /*225e0*/  ISETP.GT.AND P0, PT, R6, R10, PT ;  /* 0x0000000a0600720c */ /* 0x000fda0003f04270 */
[----:B-1----:R-:W-:Y:S05]  /*225f0*/  @!P0 BRA `(.L_x_3159) ;  /* 0xfffffdb000008947 */ /* 0x002fea000383ffff */
.L_x_3155:
[----:B------:R-:W-:-:S05]  /*22600*/  IADD3 R14, -R2, R6, RZ ;  /* 0x00000006020e7210 */ /* 0x000fca0007ffe1ff */
[----:B------:R-:W-:-:S05]  /*22610*/  IMAD R2, R4, c[0x0][0x538], R14 ;  /* 0x00014e0004027a24 */ /* 0x000fca00078e020e */
[----:B------:R-:W-:Y:S01]  /*22620*/  ISETP.GT.AND P0, PT, R2, R10, PT ;  /* 0x0000000a0200720c */ /* 0x000fe20003f04270 */
[----:B------:R-:W-:-:S12]  /*22630*/  BRA.DIV ~URZ, `(.L_x_3160) ;  /* 0x000035527f007947 */ /* 0x000fd8000b800000 */
[----:B------:R-:W-:-:S03]  /*22640*/  VOTE.ANY R13, PT, !P0 ;  /* 0x00000000000d7806 */ /* 0x000fc600040e0100 */
.L_x_3225:
[----:B------:R-:W2:Y:S01]  /*22650*/  LDL.LU R2, [R1+0x1c] ;  /* 0x00001c0001027983 */ /* 0x000ea20000300800 */
[----:B------:R-:W2:Y:S02]  /*22660*/  POPC R11, R13 ;  /* 0x0000000d000b7309 */ /* 0x000ea40000000000 */
[----:B--2---:R-:W-:-:S05]  /*22670*/  IADD3 R2, R11, R2, RZ ;  /* 0x000000020b027210 */ /* 0x004fca0007ffe0ff */
[----:B------:R2:W-:Y:S01]  /*22680*/  STL [R1+0x1c], R2 ;  /* 0x00001c0201007387 */ /* 0x0005e20000100800 */
[----:B------:R-:W-:Y:S05]  /*22690*/  BRA.DIV ~URZ, `(.L_x_3161) ;  /* 0x000035327f007947 */ /* 0x000fea000b800000 */
[----:B------:R3:W4:Y:S04]  /*226a0*/  SHFL.IDX PT, R6, R8, R11, 0x1f ;  /* 0x00001f0b08067589 */ /* 0x00072800000e0000 */
[----:B------:R3:W1:Y:S02]  /*226b0*/  SHFL.IDX PT, R5, R9, R11, 0x1f ;  /* 0x00001f0b09057589 */ /* 0x00066400000e0000 */
.L_x_3226:
[----:B------:R-:W-:Y:S01]  /*226c0*/  ISETP.NE.AND P0, PT, R13, RZ, PT ;  /* 0x000000ff0d00720c */ /* 0x000fe20003f05270 */
[----:B------:R-:W-:-:S12]  /*226d0*/  BSSY B0, `(.L_x_3162) ;  /* 0x0000005000007945 */ /* 0x000fd80003800000 */
[----:B------:R-:W-:Y:S05]  /*226e0*/  @!P0 BRA `(.L_x_3163) ;  /* 0x0000003000008947 */ /* 0x000fea0003800000 */
[----:B---3--:R-:W-:Y:S01]  /*226f0*/  IADD3 R11, R11, -0x1, RZ ;  /* 0xffffffff0b0b7810 */ /* 0x008fe20007ffe0ff */
[----:B------:R-:W-:Y:S05]  /*22700*/  BRA.DIV ~URZ, `(.L_x_3164) ;  /* 0x000035927f007947 */ /* 0x000fea000b800000 */
[----:B------:R3:W2:Y:S02]  /*22710*/  SHFL.IDX PT, R15, R4, R11, 0x1f ;  /* 0x00001f0b040f7589 */ /* 0x0006a400000e0000 */
.L_x_3163:
[----:B------:R-:W-:Y:S05]  /*22720*/  BSYNC B0 ;  /* 0x0000000000007941 */ /* 0x000fea0003800000 */
.L_x_3162:
[----:B--2---:R-:W-:Y:S01]  /*22730*/  IMAD R2, R15, c[0x0][0x538], R14 ;  /* 0x00014e000f027a24 */ /* 0x004fe200078e020e */
[----:B-1----:R-:W-:Y:S01]  /*22740*/  ISETP.NE.AND P0, PT, R5, 0x1, PT ;  /* 0x000000010500780c */ /* 0x002fe20003f05270 */
[----:B------:R-:W-:Y:S03]  /*22750*/  BSSY B0, `(.L_x_3165) ;  /* 0x0000086000007945 */ /* 0x000fe60003800000 */
[----:B------:R1:W-:Y:S01]  /*22760*/  STL [R1+0x10], R2 ;  /* 0x0000100201007387 */ /* 0x0003e20000100800 */
[----:B---3--:R-:W-:-:S08]  /*22770*/  IADD3 R11, -R2, R10, RZ ;  /* 0x0000000a020b7210 */ /* 0x008fd00007ffe1ff */
[----:B------:R-:W-:Y:S05]  /*22780*/  @!P0 BRA `(.L_x_3166) ;  /* 0x000003e000008947 */ /* 0x000fea0003800000 */
[-C--:B----4-:R-:W-:Y:S01]  /*22790*/  IABS R3, R6.reuse ;  /* 0x0000000600037213 */ /* 0x090fe20000000000 */
[----:B------:R-:W-:Y:S01]  /*227a0*/  IMAD.MOV.U32 R8, RZ, RZ, RZ ;  /* 0x000000ffff087224 */ /* 0x000fe200078e00ff */
[----:B------:R-:W-:Y:S02]  /*227b0*/  IABS R13, R6 ;  /* 0x00000006000d7213 */ /* 0x000fe40000000000 */
[----:B-1----:R-:W1:Y:S08]  /*227c0*/  I2F.RP R2, R3 ;  /* 0x0000000300027306 */ /* 0x002e700000209400 */
[----:B-1----:R-:W1:Y:S02]  /*227d0*/  MUFU.RCP R2, R2 ;  /* 0x0000000200027308 */ /* 0x002e640000001000 */
[----:B-1----:R-:W-:-:S06]  /*227e0*/  IADD3 R2, R2, 0xffffffe, RZ ;  /* 0x0ffffffe02027810 */ /* 0x002fcc0007ffe0ff */
[----:B------:R1:W2:Y:S02]  /*227f0*/  F2I.FTZ.U32.TRUNC.NTZ R9, R2 ;  /* 0x0000000200097305 */ /* 0x0002a4000021f000 */
[----:B-1----:R-:W-:Y:S01]  /*22800*/  IABS R2, R5 ;  /* 0x0000000500027213 */ /* 0x002fe20000000000 */
[----:B--2---:R-:W-:-:S04]  /*22810*/  IMAD.MOV R4, RZ, RZ, -R9 ;  /* 0x000000ffff047224 */ /* 0x004fc800078e0a09 */
[----:B------:R-:W-:Y:S01]  /*22820*/  IMAD.MOV.U32 R10, RZ, RZ, R2 ;  /* 0x000000ffff0a7224 */ /* 0x000fe200078e0002 */
[----:B------:R-:W-:Y:S01]  /*22830*/  IABS R2, R11 ;  /* 0x0000000b00027213 */ /* 0x000fe20000000000 */
[----:B------:R-:W-:Y:S02]  /*22840*/  IMAD R4, R4, R3, RZ ;  /* 0x0000000304047224 */ /* 0x000fe400078e02ff */
[----:B------:R-:W1:Y:S02]  /*22850*/  I2F.RP R14, R10 ;  /* 0x0000000a000e7306 */ /* 0x000e640000209400 */
[----:B------:R-:W-:-:S04]  /*22860*/  IMAD.HI.U32 R9, R9, R4, R8 ;  /* 0x0000000409097227 */ /* 0x000fc800078e0008 */
[----:B------:R-:W-:Y:S02]  /*22870*/  IMAD.MOV.U32 R4, RZ, RZ, R2 ;  /* 0x000000ffff047224 */ /* 0x000fe400078e0002 */
[----:B------:R-:W-:-:S05]  /*22880*/  IMAD.MOV R2, RZ, RZ, -R13 ;  /* 0x000000ffff027224 */ /* 0x000fca00078e0a0d */
[----:B------:R-:W-:Y:S01]  /*22890*/  MOV R8, R2 ;  /* 0x0000000200087202 */ /* 0x000fe20000000f00 */
[----:B------:R-:W-:-:S04]  /*228a0*/  IMAD.HI.U32 R2, R9, R4, RZ ;  /* 0x0000000409027227 */ /* 0x000fc800078e00ff */
[----:B------:R-:W-:Y:S02]  /*228b0*/  IMAD R4, R2, R8, R4 ;  /* 0x0000000802047224 */ /* 0x000fe400078e0204 */
[----:B-1----:R-:W1:Y:S03]  /*228c0*/  MUFU.RCP R8, R14 ;  /* 0x0000000e00087308 */ /* 0x002e660000001000 */
[----:B------:R-:W-:Y:S02]  /*228d0*/  ISETP.GT.U32.AND P0, PT, R3, R4, PT ;  /* 0x000000040300720c */ /* 0x000fe40003f04070 */
[----:B-1----:R-:W-:-:S11]  /*228e0*/  IADD3 R8, R8, 0xffffffe, RZ ;  /* 0x0ffffffe08087810 */ /* 0x002fd60007ffe0ff */
[----:B------:R-:W-:Y:S01]  /*228f0*/  @!P0 IMAD.IADD R4, R4, 0x1, -R3 ;  /* 0x0000000104048824 */ /* 0x000fe200078e0a03 */
[----:B------:R-:W-:Y:S01]  /*22900*/  @!P0 IADD3 R2, R2, 0x1, RZ ;  /* 0x0000000102028810 */ /* 0x000fe20007ffe0ff */
[----:B------:R-:W1:Y:S01]  /*22910*/  F2I.FTZ.U32.TRUNC.NTZ R9, R8 ;  /* 0x0000000800097305 */ /* 0x000e62000021f000 */
[----:B------:R-:W-:Y:S02]  /*22920*/  ISETP.NE.AND P0, PT, R6, RZ, PT ;  /* 0x000000ff0600720c */ /* 0x000fe40003f05270 */
[----:B------:R-:W-:Y:S02]  /*22930*/  ISETP.GE.U32.AND P2, PT, R4, R3, PT ;  /* 0x000000030400720c */ /* 0x000fe40003f46070 */
[----:B------:R-:W-:-:S04]  /*22940*/  LOP3.LUT R3, R11, R6, RZ, 0x3c, !PT ;  /* 0x000000060b037212 */ /* 0x000fc800078e3cff */
[----:B------:R-:W-:Y:S01]  /*22950*/  ISETP.GE.AND P1, PT, R3, RZ, PT ;  /* 0x000000ff0300720c */ /* 0x000fe20003f26270 */
[----:B-1----:R-:W-:-:S06]  /*22960*/  IMAD.MOV R3, RZ, RZ, -R9 ;  /* 0x000000ffff037224 */ /* 0x002fcc00078e0a09 */
[----:B------:R-:W-:Y:S01]  /*22970*/  @P2 IADD3 R2, R2, 0x1, RZ ;  /* 0x0000000102022810 */ /* 0x000fe20007ffe0ff */
[----:B------:R-:W-:Y:S01]  /*22980*/  IMAD.MOV.U32 R8, RZ, RZ, RZ ;  /* 0x000000ffff087224 */ /* 0x000fe200078e00ff */
[----:B------:R-:W-:-:S04]  /*22990*/  MOV R4, R3 ;  /* 0x0000000300047202 */ /* 0x000fc80000000f00 */
[----:B------:R-:W-:Y:S01]  /*229a0*/  @!P1 IMAD.MOV R2, RZ, RZ, -R2 ;  /* 0x000000ffff029224 */ /* 0x000fe200078e0a02 */
[----:B------:R-:W-:Y:S02]  /*229b0*/  @!P0 LOP3.LUT R2, RZ, R6, RZ, 0x33, !PT ;  /* 0x00000006ff028212 */ /* 0x000fe400078e33ff */
[----:B------:R-:W-:Y:S01]  /*229c0*/  IABS R3, R5 ;  /* 0x0000000500037213 */ /* 0x000fe20000000000 */
[----:B------:R-:W-:Y:S01]  /*229d0*/  IMAD R4, R4, R10, RZ ;  /* 0x0000000a04047224 */ /* 0x000fe200078e02ff */
[----:B------:R-:W-:-:S03]  /*229e0*/  IABS R14, R2 ;  /* 0x00000002000e7213 */ /* 0x000fc60000000000 */
[----:B------:R-:W-:Y:S02]  /*229f0*/  IMAD.MOV R13, RZ, RZ, -R3 ;  /* 0x000000ffff0d7224 */ /* 0x000fe400078e0a03 */
[----:B------:R-:W-:-:S03]  /*22a00*/  IMAD.HI.U32 R3, R9, R4, R8 ;  /* 0x0000000409037227 */ /* 0x000fc600078e0008 */
[----:B------:R-:W-:Y:S01]  /*22a10*/  MOV R8, R13 ;  /* 0x0000000d00087202 */ /* 0x000fe20000000f00 */
        /* <DEDUP_REMOVED lines=21> */
.L_x_3166:
[----:B------:R-:W2:Y:S01]  /*22b70*/  LDL R4, [R1+0x1c] ;  /* 0x00001c0001047983 */ /* 0x000ea20000100800 */
[----:B-1----:R-:W-:-:S04]  /*22b80*/  IMAD.MOV.U32 R2, RZ, RZ, 0x4 ;  /* 0x00000004ff027424 */ /* 0x002fc800078e00ff */
        /* <DEDUP_REMOVED lines=19> */
[----:B------:R-:W-:Y:S02]  /*22cc0*/  IMAD R3, R2, R3, R8 ;  /* 0x0000000302037224 */ /* 0x000fe400078e0208 */
[----:B------:R-:W-:-:S03]  /*22cd0*/  IMAD.MOV.U32 R8, RZ, RZ, RZ ;  /* 0x000000ffff087224 */ /* 0x000fc600078e00ff */
        /* <DEDUP_REMOVED lines=18> */
[----:B------:R-:W-:Y:S02]  /*22e00*/  IABS R14, R2 ;  /* 0x00000002000e7213 */ /* 0x000fe40000000000 */
[----:B------:R-:W1:Y:S08]  /*22e10*/  I2F.RP R5, R4 ;  /* 0x0000000400057306 */ /* 0x000e700000209400 */
[----:B-1----:R-:W1:Y:S02]  /*22e20*/  MUFU.RCP R5, R5 ;  /* 0x0000000500057308 */ /* 0x002e640000001000 */
[----:B-1----:R-:W-:-:S06]  /*22e30*/  IADD3 R5, R5, 0xffffffe, RZ ;  /* 0x0ffffffe05057810 */ /* 0x002fcc0007ffe0ff */
[----:B------:R-:W1:Y:S02]  /*22e40*/  F2I.FTZ.U32.TRUNC.NTZ R9, R5 ;  /* 0x0000000500097305 */ /* 0x000e64000021f000 */
[----:B-1----:R-:W-:-:S04]  /*22e50*/  IMAD.MOV R5, RZ, RZ, -R9 ;  /* 0x000000ffff057224 */ /* 0x002fc800078e0a09 */
[----:B------:R-:W-:Y:S01]  /*22e60*/  IMAD R13, R5, R4, RZ ;  /* 0x00000004050d7224 */ /* 0x000fe200078e02ff */
[----:B------:R-:W-:Y:S01]  /*22e70*/  MOV R5, R3 ;  /* 0x0000000300057202 */ /* 0x000fe20000000f00 */
[----:B------:R-:W-:Y:S02]  /*22e80*/  IMAD.MOV R3, RZ, RZ, -R14 ;  /* 0x000000ffff037224 */ /* 0x000fe400078e0a0e */
[----:B------:R-:W-:-:S04]  /*22e90*/  IMAD.HI.U32 R9, R9, R13, R8 ;  /* 0x0000000d09097227 */ /* 0x000fc800078e0008 */
        /* <DEDUP_REMOVED lines=17> */
.L_x_3167:
[----:B------:R-:W-:Y:S05]  /*22fb0*/  BSYNC B0 ;  /* 0x0000000000007941 */ /* 0x000fea0003800000 */
.L_x_3165:
[----:B------:R-:W-:-:S04]  /*22fc0*/  LOP3.LUT R3, RZ, R3, RZ, 0x33, !PT ;  /* 0x00000003ff037212 */ /* 0x000fc800078e33ff */
[----:B-1----:R-:W-:-:S05]  /*22fd0*/  IADD3 R2, R3, R6, RZ ;  /* 0x0000000603027210 */ /* 0x002fca0007ffe0ff */
[----:B------:R1:W-:Y:S01]  /*22fe0*/  STL [R1+0x14], R2 ;  /* 0x0000140201007387 */ /* 0x0003e20000100800 */
[----:B------:R-:W-:Y:S05]  /*22ff0*/  BRA `(.L_x_3168) ;  /* 0x0000005000007947 */ /* 0x000fea0003800000 */
.L_x_3156:
[----:B------:R-:W-:Y:S01]  /*23000*/  MOV R2, c[0x0][0x53c] ;  /* 0x00014f0000027a02 */ /* 0x000fe20000000f00 */
[----:B------:R2:W-:Y:S04]  /*23010*/  STL [R1+0x10], R10 ;  /* 0x0000100a01007387 */ /* 0x0005e80000100800 */
[----:B------:R2:W-:Y:S04]  /*23020*/  STL [R1+0x14], RZ ;  /* 0x000014ff01007387 */ /* 0x0005e80000100800 */
[----:B------:R2:W-:Y:S04]  /*23030*/  STL [R1+0x18], RZ ;  /* 0x000018ff01007387 */ /* 0x0005e80000100800 */
[----:B------:R2:W-:Y:S02]  /*23040*/  STL [R1+0x1c], R2 ;  /* 0x00001c0201007387 */ /* 0x0005e40000100800 */
.L_x_3168:
[----:B------:R-:W-:Y:S05]  /*23050*/  BSYNC B1 ;  /* 0x0000000000017941 */ /* 0x000fea0003800000 */
.L_x_3154:
[----:B------:R-:W3:Y:S04]  /*23060*/  LDL R8, [R1+0x10] ;  /* 0x0000100001087983 */ /* 0x000ee80000100800 */
        /* <DEDUP_REMOVED lines=8> */
.L_x_3149:
[----:B-1----:R-:W4:Y:S02]  /*230f0*/  LDL R2, [R1+0x1c] ;  /* 0x00001c0001027983 */ /* 0x002f240000100800 */
[----:B----4-:R-:W-:-:S13]  /*23100*/  ISETP.GE.AND P0, PT, R2, c[0x0][0x53c], PT ;  /* 0x00014f0002007a0c */ /* 0x010fda0003f06270 */
[----:B--23--:R-:W-:Y:S01]  /*23110*/  @P0 CALL.REL.NOINC `(.L_x_3169) ;  /* 0x0000001000000944 */ /* 0x00cfe20003c00000 */
[----:B------:R-:W-:Y:S05]  /*23120*/  BRA `(.L_x_3170) ;  /* 0xfffdf47000007947 */ /* 0x000fea000383ffff */
.L_x_3169:
[----:B------:R-:W-:Y:S05]  /*23130*/  EXIT ;  /* 0x000000000000794d */ /* 0x000fea0003800000 */
.L_x_2931:
[----:B------:R-:W-:Y:S01]  /*23140*/  IMAD.MOV.U32 R2, RZ, RZ, R4 ;  /* 0x000000ffff027224 */ /* 0x000fe200078e0004 */
[----:B------:R-:W-:Y:S02]  /*23150*/  MOV R5, 0x1 ;  /* 0x0000000100057802 */ /* 0x000fe40000000f00 */
[----:B------:R-:W-:Y:S02]  /*23160*/  MOV R3, 0x23180 ;  /* 0x0002318000037802 */ /* 0x000fe40000000f00 */
[----:B------:R-:W-:Y:S05]  /*23170*/  CALL.REL.NOINC `($__internal_51_$__cuda_sm70_shflsync_up_p) ;  /* 0x00002c7000007944 */ /* 0x000fea0003c00000 */
[----:B------:R-:W-:Y:S01]  /*23180*/  MOV R0, R5 ;  /* 0x0000000500007202 */ /* 0x000fe20000000f00 */
[----:B------:R-:W-:Y:S05]  /*23190*/  BRA `(.L_x_3171) ;  /* 0xfffdd2c000007947 */ /* 0x000fea000383ffff */
.L_x_2932:
[----:B------:R-:W-:Y:S01]  /*231a0*/  IMAD.MOV.U32 R2, RZ, RZ, R4 ;  /* 0x000000ffff027224 */ /* 0x000fe200078e0004 */
[----:B------:R-:W-:Y:S02]  /*231b0*/  MOV R5, 0x2 ;  /* 0x0000000200057802 */ /* 0x000fe40000000f00 */
[----:B------:R-:W-:Y:S02]  /*231c0*/  MOV R3, 0x231e0 ;  /* 0x000231e000037802 */ /* 0x000fe40000000f00 */
[----:B------:R-:W-:Y:S05]  /*231d0*/  CALL.REL.NOINC `($__internal_51_$__cuda_sm70_shflsync_up_p) ;  /* 0x00002c1000007944 */ /* 0x000fea0003c00000 */
[----:B------:R-:W-:Y:S02]  /*231e0*/  SEL R5, R5, RZ, P4 ;  /* 0x000000ff05057207 */ /* 0x000fe40002000000 */
[----:B------:R-:W-:-:S03]  /*231f0*/  MOV R3, 0x23240 ;  /* 0x0002324000037802 */ /* 0x000fc60000000f00 */
[----:B------:R-:W-:Y:S01]  /*23200*/  IMAD.IADD R0, R4, 0x1, R5 ;  /* 0x0000000104007824 */ /* 0x000fe200078e0205 */
[----:B------:R-:W-:-:S03]  /*23210*/  MOV R5, 0x4 ;  /* 0x0000000400057802 */ /* 0x000fc60000000f00 */
[----:B------:R-:W-:Y:S02]  /*23220*/  IMAD.MOV.U32 R2, RZ, RZ, R0 ;  /* 0x000000ffff027224 */ /* 0x000fe400078e0000 */
        /* <DEDUP_REMOVED lines=13> */
[----:B------:R-:W-:Y:S01]  /*23300*/  SEL R4, R5, RZ, P1 ;  /* 0x000000ff05047207 */ /* 0x000fe20000800000 */
[----:B------:R-:W-:Y:S01]  /*23310*/  IMAD.MOV.U32 R2, RZ, RZ, 0x1f ;  /* 0x0000001fff027424 */ /* 0x000fe200078e00ff */
[----:B------:R-:W-:Y:S02]  /*23320*/  MOV R30, 0x1f ;  /* 0x0000001f001e7802 */ /* 0x000fe40000000f00 */
[----:B------:R-:W-:Y:S01]  /*23330*/  MOV R3, 0x23370 ;  /* 0x0002337000037802 */ /* 0x000fe20000000f00 */
[----:B------:R-:W-:-:S04]  /*23340*/  IMAD.IADD R4, R0, 0x1, R4 ;  /* 0x0000000100047824 */ /* 0x000fc800078e0204 */
[----:B------:R-:W-:Y:S02]  /*23350*/  IMAD.MOV.U32 R29, RZ, RZ, R4 ;  /* 0x000000ffff1d7224 */ /* 0x000fe400078e0004 */
[----:B------:R-:W-:Y:S05]  /*23360*/  CALL.REL.NOINC `($__internal_50_$__cuda_sm70_shflsync_idx_p) ;  /* 0x00002a0000007944 */ /* 0x000fea0003c00000 */
[----:B-----5:R-:W-:Y:S01]  /*23370*/  MOV R0, R30 ;  /* 0x0000001e00007202 */ /* 0x020fe20000000f00 */
[----:B-1----:R-:W-:Y:S05]  /*23380*/  BRA `(.L_x_3172) ;  /* 0xfffdd1d000007947 */ /* 0x002fea000383ffff */
.L_x_2934:
[----:B------:R-:W-:Y:S02]  /*23390*/  SEL R2, RZ, 0x1, P0 ;  /* 0x00000001ff027807 */ /* 0x000fe40000000000 */
[----:B------:R-:W-:Y:S02]  /*233a0*/  MOV R3, 0x233c0 ;  /* 0x000233c000037802 */ /* 0x000fe40000000f00 */
[----:B------:R-:W-:Y:S05]  /*233b0*/  CALL.REL.NOINC `($__internal_52_$__cuda_sm70_votesync_ballot) ;  /* 0x00002aa000007944 */ /* 0x000fea0003c00000 */
[----:B------:R-:W-:Y:S05]  /*233c0*/  BRA `(.L_x_3173) ;  /* 0xfffdd22000007947 */ /* 0x000fea000383ffff */
.L_x_2935:
[----:B------:R-:W-:Y:S01]  /*233d0*/  IMAD.MOV.U32 R29, RZ, RZ, R9 ;  /* 0x000000ffff1d7224 */ /* 0x000fe200078e0009 */
[----:B-1----:R-:W-:Y:S01]  /*233e0*/  MOV R2, R0 ;  /* 0x0000000000027202 */ /* 0x002fe20000000f00 */
[----:B------:R-:W-:Y:S01]  /*233f0*/  IMAD.MOV.U32 R30, RZ, RZ, 0x1f ;  /* 0x0000001fff1e7424 */ /* 0x000fe200078e00ff */
[----:B------:R-:W-:Y:S02]  /*23400*/  MOV R3, 0x23420 ;  /* 0x0002342000037802 */ /* 0x000fe40000000f00 */
[----:B------:R-:W-:Y:S05]  /*23410*/  CALL.REL.NOINC `($__internal_50_$__cuda_sm70_shflsync_idx_p) ;  /* 0x0000295000007944 */ /* 0x000fea0003c00000 */
[----:B------:R-:W-:Y:S01]  /*23420*/  IMAD.MOV.U32 R12, RZ, RZ, R30 ;  /* 0x000000ffff0c7224 */ /* 0x000fe200078e001e */
[----:B------:R-:W-:Y:S01]  /*23430*/  MOV R29, R8 ;  /* 0x00000008001d7202 */ /* 0x000fe20000000f00 */
[----:B------:R-:W-:Y:S01]  /*23440*/  IMAD.MOV.U32 R5, RZ, RZ, RZ ;  /* 0x000000ffff057224 */ /* 0x000fe200078e00ff */
[----:B-----5:R-:W-:Y:S01]  /*23450*/  MOV R2, R0 ;  /* 0x0000000000027202 */ /* 0x020fe20000000f00 */
[----:B------:R-:W-:Y:S01]  /*23460*/  IMAD.MOV.U32 R30, RZ, RZ, 0x1f ;  /* 0x0000001fff1e7424 */ /* 0x000fe200078e00ff */
[----:B------:R-:W-:-:S02]  /*23470*/  MOV R3, 0x23490 ;  /* 0x0002349000037802 */ /* 0x000fc40000000f00 */
[----:B-1----:R-:W-:Y:S05]  /*23480*/  CALL.REL.NOINC `($__internal_50_$__cuda_sm70_shflsync_idx_p) ;  /* 0x000028e000007944 */ /* 0x002fea0003c00000 */
[----:B------:R-:W-:Y:S01]  /*23490*/  MOV R9, R30 ;  /* 0x0000001e00097202 */ /* 0x000fe20000000f00 */
[----:B-1---5:R-:W-:Y:S05]  /*234a0*/  BRA `(.L_x_3174) ;  /* 0xfffdd1b000007947 */ /* 0x022fea000383ffff */
.L_x_2938:
[----:B------:R-:W-:Y:S01]  /*234b0*/  IMAD.MOV.U32 R29, RZ, RZ, R4 ;  /* 0x000000ffff1d7224 */ /* 0x000fe200078e0004 */
[----:B------:R-:W-:-:S02]  /*234c0*/  MOV R30, 0x1f ;  /* 0x0000001f001e7802 */ /* 0x000fc40000000f00 */
[----:B------:R-:W-:Y:S02]  /*234d0*/  MOV R3, 0x234f0 ;  /* 0x000234f000037802 */ /* 0x000fe40000000f00 */
[----:B--234-:R-:W-:Y:S05]  /*234e0*/  CALL.REL.NOINC `($__internal_50_$__cuda_sm70_shflsync_idx_p) ;  /* 0x0000288000007944 */ /* 0x01cfea0003c00000 */
[----:B------:R-:W-:Y:S01]  /*234f0*/  MOV R5, R30 ;  /* 0x0000001e00057202 */ /* 0x000fe20000000f00 */
[----:B-1---5:R-:W-:Y:S05]  /*23500*/  BRA `(.L_x_2937) ;  /* 0xfffdd1b000007947 */ /* 0x022fea000383ffff */
.L_x_2993:
[----:B------:R-:W-:Y:S01]  /*23510*/  IMAD.MOV.U32 R29, RZ, RZ, R5 ;  /* 0x000000ffff1d7224 */ /* 0x000fe200078e0005 */
[----:B------:R-:W-:Y:S01]  /*23520*/  MOV R2, RZ ;  /* 0x000000ff00027202 */ /* 0x000fe20000000f00 */
[----:B------:R-:W-:Y:S01]  /*23530*/  IMAD.MOV.U32 R30, RZ, RZ, 0x181f ;  /* 0x0000181fff1e7424 */ /* 0x000fe200078e00ff */
[----:B------:R-:W-:Y:S02]  /*23540*/  MOV R3, 0x23560 ;  /* 0x0002356000037802 */ /* 0x000fe40000000f00 */
[----:B-----5:R-:W-:Y:S05]  /*23550*/  CALL.REL.NOINC `($__internal_50_$__cuda_sm70_shflsync_idx_p) ;  /* 0x0000281000007944 */ /* 0x020fea0003c00000 */
[----:B------:R-:W-:Y:S01]  /*23560*/  MOV R4, R30 ;  /* 0x0000001e00047202 */ /* 0x000fe20000000f00 */
[----:B-1---5:R-:W-:Y:S05]  /*23570*/  BRA `(.L_x_3175) ;  /* 0xfffe6e5000007947 */ /* 0x022fea000383ffff */
.L_x_2994:
[----:B------:R-:W-:Y:S01]  /*23580*/  IMAD.MOV.U32 R29, RZ, RZ, R6 ;  /* 0x000000ffff1d7224 */ /* 0x000fe200078e0006 */
[----:B------:R-:W-:Y:S01]  /*23590*/  MOV R2, RZ ;  /* 0x000000ff00027202 */ /* 0x000fe20000000f00 */
[----:B------:R-:W-:Y:S01]  /*235a0*/  IMAD.MOV.U32 R30, RZ, RZ, 0x181f ;  /* 0x0000181fff1e7424 */ /* 0x000fe200078e00ff */
[----:B------:R-:W-:Y:S02]  /*235b0*/  MOV R3, 0x235d0 ;  /* 0x000235d000037802 */ /* 0x000fe40000000f00 */
[----:B-12--5:R-:W-:Y:S05]  /*235c0*/  CALL.REL.NOINC `($__internal_50_$__cuda_sm70_shflsync_idx_p) ;  /* 0x000027a000007944 */ /* 0x026fea0003c00000 */
[----:B------:R-:W-:Y:S01]  /*235d0*/  MOV R2, R30 ;  /* 0x0000001e00027202 */ /* 0x000fe20000000f00 */
[----:B-1---5:R-:W-:Y:S05]  /*235e0*/  BRA `(.L_x_3176) ;  /* 0xfffe6e0000007947 */ /* 0x022fea000383ffff */
.L_x_2997:
[----:B------:R-:W-:Y:S01]  /*235f0*/  IMAD.MOV.U32 R29, RZ, RZ, R5 ;  /* 0x000000ffff1d7224 */ /* 0x000fe200078e0005 */
[----:B--2-4-:R-:W-:Y:S01]  /*23600*/  MOV R2, 0x1 ;  /* 0x0000000100027802 */ /* 0x014fe20000000f00 */
[----:B------:R-:W-:Y:S01]  /*23610*/  IMAD.MOV.U32 R30, RZ, RZ, 0x181f ;  /* 0x0000181fff1e7424 */ /* 0x000fe200078e00ff */
[----:B------:R-:W-:-:S02]  /*23620*/  MOV R3, 0x23640 ;  /* 0x0002364000037802 */ /* 0x000fc40000000f00 */
[----:B-1---5:R-:W-:Y:S05]  /*23630*/  CALL.REL.NOINC `($__internal_50_$__cuda_sm70_shflsync_idx_p) ;  /* 0x0000273000007944 */ /* 0x022fea0003c00000 */
[----:B------:R-:W-:Y:S01]  /*23640*/  IMAD.MOV.U32 R4, RZ, RZ, R30 ;  /* 0x000000ffff047224 */ /* 0x000fe200078e001e */
[----:B------:R-:W-:Y:S01]  /*23650*/  MOV R2, 0x1 ;  /* 0x0000000100027802 */ /* 0x000fe20000000f00 */
[----:B------:R-:W-:Y:S01]  /*23660*/  IMAD.MOV.U32 R29, RZ, RZ, R6 ;  /* 0x000000ffff1d7224 */ /* 0x000fe200078e0006 */
[----:B------:R-:W-:-:S02]  /*23670*/  MOV R30, 0x181f ;  /* 0x0000181f001e7802 */ /* 0x000fc40000000f00 */
[----:B------:R-:W-:Y:S02]  /*23680*/  MOV R3, 0x236a0 ;  /* 0x000236a000037802 */ /* 0x000fe40000000f00 */
[----:B-1---5:R-:W-:Y:S05]  /*23690*/  CALL.REL.NOINC `($__internal_50_$__cuda_sm70_shflsync_idx_p) ;  /* 0x000026d000007944 */ /* 0x022fea0003c00000 */
[----:B------:R-:W-:Y:S01]  /*236a0*/  MOV R2, R30 ;  /* 0x0000001e00027202 */ /* 0x000fe20000000f00 */
[----:B-1---5:R-:W-:Y:S05]  /*236b0*/  BRA `(.L_x_3177) ;  /* 0xfffe6ed000007947 */ /* 0x022fea000383ffff */
.L_x_3000:
[----:B------:R-:W-:Y:S01]  /*236c0*/  IMAD.MOV.U32 R29, RZ, RZ, R5 ;  /* 0x000000ffff1d7224 */ /* 0x000fe200078e0005 */
[----:B---34-:R-:W-:Y:S01]  /*236d0*/  MOV R2, 0x2 ;  /* 0x0000000200027802 */ /* 0x018fe20000000f00 */
[----:B------:R-:W-:Y:S01]  /*236e0*/  IMAD.MOV.U32 R30, RZ, RZ, 0x181f ;  /* 0x0000181fff1e7424 */ /* 0x000fe200078e00ff */
[----:B------:R-:W-:Y:S02]  /*236f0*/  MOV R3, 0x23710 ;  /* 0x0002371000037802 */ /* 0x000fe40000000f00 */
[----:B-12--5:R-:W-:Y:S05]  /*23700*/  CALL.REL.NOINC `($__internal_50_$__cuda_sm70_shflsync_idx_p) ;  /* 0x0000266000007944 */ /* 0x026fea0003c00000 */
[----:B------:R-:W-:Y:S01]  /*23710*/  MOV R4, R30 ;  /* 0x0000001e00047202 */ /* 0x000fe20000000f00 */
[----:B-1---5:R-:W-:Y:S05]  /*23720*/  BRA `(.L_x_3178) ;  /* 0xfffe6fe000007947 */ /* 0x022fea000383ffff */
.L_x_3001:
[----:B------:R-:W-:Y:S01]  /*23730*/  IMAD.MOV.U32 R29, RZ, RZ, R6 ;  /* 0x000000ffff1d7224 */ /* 0x000fe200078e0006 */
[----:B----4-:R-:W-:Y:S01]  /*23740*/  MOV R2, 0x2 ;  /* 0x0000000200027802 */ /* 0x010fe20000000f00 */
[----:B------:R-:W-:Y:S01]  /*23750*/  IMAD.MOV.U32 R30, RZ, RZ, 0x181f ;  /* 0x0000181fff1e7424 */ /* 0x000fe200078e00ff */
[----:B------:R-:W-:Y:S02]  /*23760*/  MOV R3, 0x23780 ;  /* 0x0002378000037802 */ /* 0x000fe40000000f00 */
[----:B-123-5:R-:W-:Y:S05]  /*23770*/  CALL.REL.NOINC `($__internal_50_$__cuda_sm70_shflsync_idx_p) ;  /* 0x000025f000007944 */ /* 0x02efea0003c00000 */
[----:B------:R-:W-:Y:S01]  /*23780*/  MOV R2, R30 ;  /* 0x0000001e00027202 */ /* 0x000fe20000000f00 */
[----:B-1---5:R-:W-:Y:S05]  /*23790*/  BRA `(.L_x_3179) ;  /* 0xfffe6f9000007947 */ /* 0x022fea000383ffff */
.L_x_3004:
[----:B------:R-:W-:Y:S01]  /*237a0*/  IMAD.MOV.U32 R29, RZ, RZ, R5 ;  /* 0x000000ffff1d7224 */ /* 0x000fe200078e0005 */
[----:B-12---:R-:W-:Y:S01]  /*237b0*/  MOV R2, 0x3 ;  /* 0x0000000300027802 */ /* 0x006fe20000000f00 */
[----:B------:R-:W-:Y:S01]  /*237c0*/  IMAD.MOV.U32 R30, RZ, RZ, 0x181f ;  /* 0x0000181fff1e7424 */ /* 0x000fe200078e00ff */
[----:B------:R-:W-:-:S02]  /*237d0*/  MOV R3, 0x237f0 ;  /* 0x000237f000037802 */ /* 0x000fc40000000f00 */
[----:B---345:R-:W-:Y:S05]  /*237e0*/  CALL.REL.NOINC `($__internal_50_$__cuda_sm70_shflsync_idx_p) ;  /* 0x0000258000007944 */ /* 0x038fea0003c00000 */
        /* <DEDUP_REMOVED lines=8> */
.L_x_3071:
[----:B------:R-:W-:Y:S01]  /*23870*/  IMAD.MOV.U32 R29, RZ, RZ, R5 ;  /* 0x000000ffff1d7224 */ /* 0x000fe200078e0005 */
[----:B---3--:R-:W-:Y:S01]  /*23880*/  MOV R2, 0x1 ;  /* 0x0000000100027802 */ /* 0x008fe20000000f00 */
[----:B------:R-:W-:Y:S01]  /*23890*/  IMAD.MOV.U32 R30, RZ, RZ, 0x181f ;  /* 0x0000181fff1e7424 */ /* 0x000fe200078e00ff */
[----:B------:R-:W-:Y:S02]  /*238a0*/  MOV R3, 0x238c0 ;  /* 0x000238c000037802 */ /* 0x000fe40000000f00 */
[----:B------:R-:W-:Y:S05]  /*238b0*/  CALL.REL.NOINC `($__internal_50_$__cuda_sm70_shflsync_idx_p) ;  /* 0x000024b000007944 */ /* 0x000fea0003c00000 */
[----:B------:R-:W-:Y:S01]  /*238c0*/  IMAD.MOV.U32 R5, RZ, RZ, R30 ;  /* 0x000000ffff057224 */ /* 0x000fe200078e001e */
[----:B------:R-:W-:Y:S01]  /*238d0*/  MOV R2, 0x1 ;  /* 0x0000000100027802 */ /* 0x000fe20000000f00 */
[----:B------:R-:W-:Y:S01]  /*238e0*/  IMAD.MOV.U32 R29, RZ, RZ, R6 ;  /* 0x000000ffff1d7224 */ /* 0x000fe200078e0006 */
[----:B------:R-:W-:Y:S02]  /*238f0*/  MOV R30, 0x181f ;  /* 0x0000181f001e7802 */ /* 0x000fe40000000f00 */
[----:B------:R-:W-:Y:S02]  /*23900*/  MOV R3, 0x23920 ;  /* 0x0002392000037802 */ /* 0x000fe40000000f00 */
[----:B-1---5:R-:W-:Y:S05]  /*23910*/  CALL.REL.NOINC `($__internal_50_$__cuda_sm70_shflsync_idx_p) ;  /* 0x0000245000007944 */ /* 0x022fea0003c00000 */
[----:B------:R-:W-:Y:S01]  /*23920*/  MOV R2, R30 ;  /* 0x0000001e00027202 */ /* 0x000fe20000000f00 */
[----:B-1---5:R-:W-:Y:S05]  /*23930*/  BRA `(.L_x_3181) ;  /* 0xffff097000007947 */ /* 0x022fea000383ffff */
.L_x_3074:
[----:B------:R-:W-:Y:S01]  /*23940*/  IMAD.MOV.U32 R29, RZ, RZ, R5 ;  /* 0x000000ffff1d7224 */ /* 0x000fe200078e0005 */
[----:B------:R-:W-:Y:S01]  /*23950*/  MOV R2, RZ ;  /* 0x000000ff00027202 */ /* 0x000fe20000000f00 */
[----:B------:R-:W-:Y:S01]  /*23960*/  IMAD.MOV.U32 R30, RZ, RZ, 0x181f ;  /* 0x0000181fff1e7424 */ /* 0x000fe200078e00ff */
[----:B------:R-:W-:-:S02]  /*23970*/  MOV R3, 0x23990 ;  /* 0x0002399000037802 */ /* 0x000fc40000000f00 */
[----:B------:R-:W-:Y:S05]  /*23980*/  CALL.REL.NOINC `($__internal_50_$__cuda_sm70_shflsync_idx_p) ;  /* 0x000023e000007944 */ /* 0x000fea0003c00000 */
[----:B------:R-:W-:Y:S01]  /*23990*/  MOV R4, R30 ;  /* 0x0000001e00047202 */ /* 0x000fe20000000f00 */
[----:B-1---5:R-:W-:Y:S05]  /*239a0*/  BRA `(.L_x_3182) ;  /* 0xffff1a1000007947 */ /* 0x022fea000383ffff */
.L_x_3075:
[----:B------:R-:W-:Y:S01]  /*239b0*/  IMAD.MOV.U32 R29, RZ, RZ, R6 ;  /* 0x000000ffff1d7224 */ /* 0x000fe200078e0006 */
[----:B------:R-:W-:Y:S01]  /*239c0*/  MOV R2, RZ ;  /* 0x000000ff00027202 */ /* 0x000fe20000000f00 */
[----:B------:R-:W-:Y:S01]  /*239d0*/  IMAD.MOV.U32 R30, RZ, RZ, 0x181f ;  /* 0x0000181fff1e7424 */ /* 0x000fe200078e00ff */
[----:B------:R-:W-:-:S02]  /*239e0*/  MOV R3, 0x23a00 ;  /* 0x00023a0000037802 */ /* 0x000fc40000000f00 */
[----:B-12---:R-:W-:Y:S05]  /*239f0*/  CALL.REL.NOINC `($__internal_50_$__cuda_sm70_shflsync_idx_p) ;  /* 0x0000237000007944 */ /* 0x006fea0003c00000 */
[----:B------:R-:W-:Y:S01]  /*23a00*/  MOV R2, R30 ;  /* 0x0000001e00027202 */ /* 0x000fe20000000f00 */
[----:B-1---5:R-:W-:Y:S05]  /*23a10*/  BRA `(.L_x_3183) ;  /* 0xffff19c000007947 */ /* 0x022fea000383ffff */
.L_x_3078:
[----:B------:R-:W-:Y:S01]  /*23a20*/  IMAD.MOV.U32 R29, RZ, RZ, R5 ;  /* 0x000000ffff1d7224 */ /* 0x000fe200078e0005 */
[----:B----4-:R-:W-:Y:S01]  /*23a30*/  MOV R2, 0x1 ;  /* 0x0000000100027802 */ /* 0x010fe20000000f00 */
[----:B------:R-:W-:Y:S01]  /*23a40*/  IMAD.MOV.U32 R30, RZ, RZ, 0x181f ;  /* 0x0000181fff1e7424 */ /* 0x000fe200078e00ff */
[----:B------:R-:W-:-:S03]  /*23a50*/  MOV R3, 0x23a70 ;  /* 0x00023a7000037802 */ /* 0x000fc60000000f00 */
[----:B-123--:R-:W-:Y:S05]  /*23a60*/  CALL.REL.NOINC `($__internal_50_$__cuda_sm70_shflsync_idx_p) ;  /* 0x0000230000007944 */ /* 0x00efea0003c00000 */
        /* <DEDUP_REMOVED lines=8> */
.L_x_3079:
[----:B------:R-:W-:Y:S01]  /*23af0*/  IMAD.MOV.U32 R29, RZ, RZ, R4 ;  /* 0x000000ffff1d7224 */ /* 0x000fe200078e0004 */
[----:B------:R-:W-:Y:S01]  /*23b00*/  MOV R2, RZ ;  /* 0x000000ff00027202 */ /* 0x000fe20000000f00 */
[----:B------:R-:W-:Y:S01]  /*23b10*/  IMAD.MOV.U32 R30, RZ, RZ, 0x1c1f ;  /* 0x00001c1fff1e7424 */ /* 0x000fe200078e00ff */
[----:B------:R-:W-:Y:S02]  /*23b20*/  MOV R3, 0x23b40 ;  /* 0x00023b4000037802 */ /* 0x000fe40000000f00 */
[----:B------:R-:W-:Y:S05]  /*23b30*/  CALL.REL.NOINC `($__internal_50_$__cuda_sm70_shflsync_idx_p) ;  /* 0x0000223000007944 */ /* 0x000fea0003c00000 */
[----:B------:R-:W-:Y:S01]  /*23b40*/  MOV R2, R30 ;  /* 0x0000001e00027202 */ /* 0x000fe20000000f00 */
[----:B-1---5:R-:W-:Y:S05]  /*23b50*/  BRA `(.L_x_3185) ;  /* 0xffff1c7000007947 */ /* 0x022fea000383ffff */
.L_x_3080:
[----:B------:R-:W-:Y:S01]  /*23b60*/  IMAD.MOV.U32 R29, RZ, RZ, R4 ;  /* 0x000000ffff1d7224 */ /* 0x000fe200078e0004 */
[----:B------:R-:W-:Y:S01]  /*23b70*/  MOV R2, 0x1 ;  /* 0x0000000100027802 */ /* 0x000fe20000000f00 */
[----:B------:R-:W-:Y:S01]  /*23b80*/  IMAD.MOV.U32 R30, RZ, RZ, 0x1c1f ;  /* 0x00001c1fff1e7424 */ /* 0x000fe200078e00ff */
[----:B------:R-:W-:Y:S02]  /*23b90*/  MOV R3, 0x23bb0 ;  /* 0x00023bb000037802 */ /* 0x000fe40000000f00 */
[----:B-1----:R-:W-:Y:S05]  /*23ba0*/  CALL.REL.NOINC `($__internal_50_$__cuda_sm70_shflsync_idx_p) ;  /* 0x000021c000007944 */ /* 0x002fea0003c00000 */
        /* <DEDUP_REMOVED lines=31> */
[----:B------:R-:W-:Y:S01]  /*23da0*/  FMNMX.FTZ R4, R32, R3, !PT ;  /* 0x0000000320047209 */ /* 0x000fe20007810000 */
[----:B------:R-:W-:Y:S01]  /*23db0*/  IMAD.MOV.U32 R3, RZ, RZ, 0x2 ;  /* 0x00000002ff037424 */ /* 0x000fe200078e00ff */
        /* <DEDUP_REMOVED lines=15> */
[----:B------:R-:W-:Y:S01]  /*23eb0*/  IMAD.MOV.U32 R4, RZ, RZ, R6 ;  /* 0x000000ffff047224 */ /* 0x000fe200078e0006 */
[----:B------:R-:W-:Y:S02]  /*23ec0*/  MOV R2, 0x23ef0 ;  /* 0x00023ef000027802 */ /* 0x000fe40000000f00 */
[----:B------:R-:W-:Y:S02]  /*23ed0*/  FMNMX.FTZ R5, R84, R5, !PT ;  /* 0x0000000554057209 */ /* 0x000fe40007810000 */
[----:B-1---5:R-:W-:Y:S05]  /*23ee0*/  CALL.REL.NOINC `($__internal_49_$__cuda_sm70_shflsync_bfly_p) ;  /* 0x00001e2000007944 */ /* 0x022fea0003c00000 */
[----:B------:R-:W-:Y:S01]  /*23ef0*/  FMNMX.FTZ R6, R6, R188, !PT ;  /* 0x000000bc06067209 */ /* 0x000fe20007810000 */
[----:B------:R-:W-:Y:S01]  /*23f00*/  IMAD.MOV.U32 R3, RZ, RZ, 0x1 ;  /* 0x00000001ff037424 */ /* 0x000fe200078e00ff */
[----:B------:R-:W-:-:S03]  /*23f10*/  MOV R2, 0x23f40 ;  /* 0x00023f4000027802 */ /* 0x000fc60000000f00 */
[----:B------:R-:W-:Y:S02]  /*23f20*/  IMAD.MOV.U32 R4, RZ, RZ, R6 ;  /* 0x000000ffff047224 */ /* 0x000fe400078e0006 */
[----:B------:R-:W-:Y:S05]  /*23f30*/  CALL.REL.NOINC `($__internal_49_$__cuda_sm70_shflsync_bfly_p) ;  /* 0x00001dd000007944 */ /* 0x000fea0003c00000 */
[----:B------:R-:W-:Y:S01]  /*23f40*/  FMNMX.FTZ R6, R6, R188, !PT ;  /* 0x000000bc06067209 */ /* 0x000fe20007810000 */
[----:B------:R-:W-:Y:S01]  /*23f50*/  IMAD.MOV.U32 R4, RZ, RZ, R5 ;  /* 0x000000ffff047224 */ /* 0x000fe200078e0005 */
[----:B------:R-:W-:Y:S01]  /*23f60*/  MOV R2, 0x23f90 ;  /* 0x00023f9000027802 */ /* 0x000fe20000000f00 */
[----:B------:R-:W-:Y:S02]  /*23f70*/  IMAD.MOV.U32 R3, RZ, RZ, 0x2 ;  /* 0x00000002ff037424 */ /* 0x000fe400078e00ff */
[----:B------:R-:W-:Y:S05]  /*23f80*/  CALL.REL.NOINC `($__internal_49_$__cuda_sm70_shflsync_bfly_p) ;  /* 0x00001d8000007944 */ /* 0x000fea0003c00000 */
[----:B------:R-:W-:Y:S01]  /*23f90*/  FMNMX.FTZ R5, R5, R188, !PT ;  /* 0x000000bc05057209 */ /* 0x000fe20007810000 */
[----:B------:R-:W-:Y:S01]  /*23fa0*/  IMAD.MOV.U32 R3, RZ, RZ, 0x1 ;  /* 0x00000001ff037424 */ /* 0x000fe200078e00ff */
[----:B------:R-:W-:-:S03]  /*23fb0*/  MOV R2, 0x23fe0 ;  /* 0x00023fe000027802 */ /* 0x000fc60000000f00 */
[----:B------:R-:W-:Y:S02]  /*23fc0*/  IMAD.MOV.U32 R4, RZ, RZ, R5 ;  /* 0x000000ffff047224 */ /* 0x000fe400078e0005 */
[----:B------:R-:W-:Y:S05]  /*23fd0*/  CALL.REL.NOINC `($__internal_49_$__cuda_sm70_shflsync_bfly_p) ;  /* 0x00001d3000007944 */ /* 0x000fea0003c00000 */
[----:B------:R-:W-:Y:S01]  /*23fe0*/  MOV R4, R188 ;  /* 0x000000bc00047202 */ /* 0x000fe20000000f00 */
[----:B------:R-:W-:Y:S05]  /*23ff0*/  BRA `(.L_x_3186) ;  /* 0xffff1d0000007947 */ /* 0x000fea000383ffff */
.L_x_3084:
[----:B------:R-:W-:Y:S01]  /*24000*/  MOV R2, RZ ;  /* 0x000000ff00027202 */ /* 0x000fe20000000f00 */
[----:B------:R-:W-:Y:S01]  /*24010*/  IMAD.MOV.U32 R29, RZ, RZ, R5 ;  /* 0x000000ffff1d7224 */ /* 0x000fe200078e0005 */
[----:B------:R-:W-:Y:S01]  /*24020*/  MOV R3, 0x24050 ;  /* 0x0002405000037802 */ /* 0x000fe20000000f00 */
[----:B------:R-:W-:Y:S02]  /*24030*/  IMAD.MOV.U32 R30, RZ, RZ, 0x181f ;  /* 0x0000181fff1e7424 */ /* 0x000fe400078e00ff */
[----:B-1234-:R-:W-:Y:S05]  /*24040*/  CALL.REL.NOINC `($__internal_50_$__cuda_sm70_shflsync_idx_p) ;  /* 0x00001d2000007944 */ /* 0x01efea0003c00000 */
[----:B------:R-:W-:Y:S01]  /*24050*/  MOV R4, R30 ;  /* 0x0000001e00047202 */ /* 0x000fe20000000f00 */
[----:B-1---5:R-:W-:-:S05]  /*24060*/  BRA `(.L_x_3187) ;  /* 0xffff31a000007947 */ /* 0x022fca000383ffff */
.L_x_3085:
[----:B------:R-:W-:Y:S01]  /*24070*/  MOV R2, RZ ;  /* 0x000000ff00027202 */ /* 0x000fe20000000f00 */
[----:B------:R-:W-:Y:S01]  /*24080*/  IMAD.MOV.U32 R29, RZ, RZ, R6 ;  /* 0x000000ffff1d7224 */ /* 0x000fe200078e0006 */
[----:B------:R-:W-:Y:S01]  /*24090*/  MOV R3, 0x240c0 ;  /* 0x000240c000037802 */ /* 0x000fe20000000f00 */
[----:B------:R-:W-:Y:S02]  /*240a0*/  IMAD.MOV.U32 R30, RZ, RZ, 0x181f ;  /* 0x0000181fff1e7424 */ /* 0x000fe400078e00ff */
[----:B-1234-:R-:W-:Y:S05]  /*240b0*/  CALL.REL.NOINC `($__internal_50_$__cuda_sm70_shflsync_idx_p) ;  /* 0x00001cb000007944 */ /* 0x01efea0003c00000 */
[----:B------:R-:W-:Y:S01]  /*240c0*/  MOV R2, R30 ;  /* 0x0000001e00027202 */ /* 0x000fe20000000f00 */
[----:B-1---5:R-:W-:-:S05]  /*240d0*/  BRA `(.L_x_3188) ;  /* 0xffff315000007947 */ /* 0x022fca000383ffff */
.L_x_3086:
[----:B---3--:R-:W-:Y:S01]  /*240e0*/  MOV R2, 0x1 ;  /* 0x0000000100027802 */ /* 0x008fe20000000f00 */
[----:B------:R-:W-:Y:S01]  /*240f0*/  IMAD.MOV.U32 R29, RZ, RZ, R5 ;  /* 0x000000ffff1d7224 */ /* 0x000fe200078e0005 */
[----:B------:R-:W-:Y:S01]  /*24100*/  MOV R3, 0x24130 ;  /* 0x0002413000037802 */ /* 0x000fe20000000f00 */
[----:B------:R-:W-:Y:S02]  /*24110*/  IMAD.MOV.U32 R30, RZ, RZ, 0x181f ;  /* 0x0000181fff1e7424 */ /* 0x000fe400078e00ff */
[----:B-12-4-:R-:W-:Y:S05]  /*24120*/  CALL.REL.NOINC `($__internal_50_$__cuda_sm70_shflsync_idx_p) ;  /* 0x00001c4000007944 */ /* 0x016fea0003c00000 */
[----:B------:R-:W-:Y:S01]  /*24130*/  MOV R2, 0x1 ;  /* 0x0000000100027802 */ /* 0x000fe20000000f00 */
[----:B------:R-:W-:Y:S01]  /*24140*/  IMAD.MOV.U32 R4, RZ, RZ, R30 ;  /* 0x000000ffff047224 */ /* 0x000fe200078e001e */
[----:B------:R-:W-:Y:S01]  /*24150*/  MOV R30, 0x181f ;  /* 0x0000181f001e7802 */ /* 0x000fe20000000f00 */
[----:B------:R-:W-:Y:S01]  /*24160*/  IMAD.MOV.U32 R29, RZ, RZ, R6 ;  /* 0x000000ffff1d7224 */ /* 0x000fe200078e0006 */
[----:B------:R-:W-:Y:S02]  /*24170*/  MOV R3, 0x24190 ;  /* 0x0002419000037802 */ /* 0x000fe40000000f00 */
[----:B-1---5:R-:W-:Y:S05]  /*24180*/  CALL.REL.NOINC `($__internal_50_$__cuda_sm70_shflsync_idx_p) ;  /* 0x00001be000007944 */ /* 0x022fea0003c00000 */
[----:B------:R-:W-:Y:S01]  /*24190*/  MOV R2, R30 ;  /* 0x0000001e00027202 */ /* 0x000fe20000000f00 */
[----:B-1---5:R-:W-:-:S05]  /*241a0*/  BRA `(.L_x_3189) ;  /* 0xffff321000007947 */ /* 0x022fca000383ffff */
.L_x_3089:
[----:B------:R-:W-:Y:S01]  /*241b0*/  MOV R2, RZ ;  /* 0x000000ff00027202 */ /* 0x000fe20000000f00 */
[----:B------:R-:W-:Y:S01]  /*241c0*/  IMAD.MOV.U32 R29, RZ, RZ, R6 ;  /* 0x000000ffff1d7224 */ /* 0x000fe200078e0006 */
[----:B------:R-:W-:Y:S01]  /*241d0*/  MOV R3, 0x24200 ;  /* 0x0002420000037802 */ /* 0x000fe20000000f00 */
[----:B------:R-:W-:Y:S02]  /*241e0*/  IMAD.MOV.U32 R30, RZ, RZ, 0x181f ;  /* 0x0000181fff1e7424 */ /* 0x000fe400078e00ff */
[----:B------:R-:W-:Y:S05]  /*241f0*/  CALL.REL.NOINC `($__internal_50_$__cuda_sm70_shflsync_idx_p) ;  /* 0x00001b7000007944 */ /* 0x000fea0003c00000 */
[----:B------:R-:W-:Y:S01]  /*24200*/  MOV R4, R30 ;  /* 0x0000001e00047202 */ /* 0x000fe20000000f00 */
[----:B-1---5:R-:W-:-:S05]  /*24210*/  BRA `(.L_x_3190) ;  /* 0xffff41a000007947 */ /* 0x022fca000383ffff */
.L_x_3090:
[----:B------:R-:W-:Y:S01]  /*24220*/  MOV R2, RZ ;  /* 0x000000ff00027202 */ /* 0x000fe20000000f00 */
[----:B------:R-:W-:Y:S01]  /*24230*/  IMAD.MOV.U32 R29, RZ, RZ, R10 ;  /* 0x000000ffff1d7224 */ /* 0x000fe200078e000a */
[----:B------:R-:W-:Y:S01]  /*24240*/  MOV R3, 0x24270 ;  /* 0x0002427000037802 */ /* 0x000fe20000000f00 */
[----:B------:R-:W-:Y:S02]  /*24250*/  IMAD.MOV.U32 R30, RZ, RZ, 0x181f ;  /* 0x0000181fff1e7424 */ /* 0x000fe400078e00ff */
[----:B-12---:R-:W-:Y:S05]  /*24260*/  CALL.REL.NOINC `($__internal_50_$__cuda_sm70_shflsync_idx_p) ;  /* 0x00001b0000007944 */ /* 0x006fea0003c00000 */
[----:B------:R-:W-:Y:S01]  /*24270*/  MOV R2, R30 ;  /* 0x0000001e00027202 */ /* 0x000fe20000000f00 */
[----:B-1---5:R-:W-:-:S05]  /*24280*/  BRA `(.L_x_3191) ;  /* 0xffff415000007947 */ /* 0x022fca000383ffff */
.L_x_3091:
[----:B--2---:R-:W-:Y:S01]  /*24290*/  MOV R2, 0x1 ;  /* 0x0000000100027802 */ /* 0x004fe20000000f00 */
[----:B------:R-:W-:Y:S01]  /*242a0*/  IMAD.MOV.U32 R29, RZ, RZ, R6 ;  /* 0x000000ffff1d7224 */ /* 0x000fe200078e0006 */
[----:B------:R-:W-:Y:S01]  /*242b0*/  MOV R3, 0x242e0 ;  /* 0x000242e000037802 */ /* 0x000fe20000000f00 */
[----:B------:R-:W-:Y:S03]  /*242c0*/  IMAD.MOV.U32 R30, RZ, RZ, 0x181f ;  /* 0x0000181fff1e7424 */ /* 0x000fe600078e00ff */
[----:B-1-3--:R-:W-:Y:S05]  /*242d0*/  CALL.REL.NOINC `($__internal_50_$__cuda_sm70_shflsync_idx_p) ;  /* 0x00001a9000007944 */ /* 0x00afea0003c00000 */
        /* <DEDUP_REMOVED lines=8> */
.L_x_3092:
[----:B------:R-:W-:Y:S01]  /*24360*/  MOV R2, RZ ;  /* 0x000000ff00027202 */ /* 0x000fe20000000f00 */
[----:B------:R-:W-:Y:S01]  /*24370*/  IMAD.MOV.U32 R29, RZ, RZ, R4 ;  /* 0x000000ffff1d7224 */ /* 0x000fe200078e0004 */
[----:B------:R-:W-:Y:S01]  /*24380*/  MOV R3, 0x243b0 ;  /* 0x000243b000037802 */ /* 0x000fe20000000f00 */
[----:B------:R-:W-:Y:S02]  /*24390*/  IMAD.MOV.U32 R30, RZ, RZ, 0x1c1f ;  /* 0x00001c1fff1e7424 */ /* 0x000fe400078e00ff */
[----:B------:R-:W-:Y:S05]  /*243a0*/  CALL.REL.NOINC `($__internal_50_$__cuda_sm70_shflsync_idx_p) ;  /* 0x000019c000007944 */ /* 0x000fea0003c00000 */
[----:B------:R-:W-:Y:S01]  /*243b0*/  MOV R2, R30 ;  /* 0x0000001e00027202 */ /* 0x000fe20000000f00 */
[----:B-1---5:R-:W-:-:S05]  /*243c0*/  BRA `(.L_x_3193) ;  /* 0xffff43e000007947 */ /* 0x022fca000383ffff */
.L_x_3093:
[----:B------:R-:W-:Y:S01]  /*243d0*/  MOV R2, 0x1 ;  /* 0x0000000100027802 */ /* 0x000fe20000000f00 */
[----:B------:R-:W-:Y:S01]  /*243e0*/  IMAD.MOV.U32 R29, RZ, RZ, R4 ;  /* 0x000000ffff1d7224 */ /* 0x000fe200078e0004 */
[----:B------:R-:W-:Y:S01]  /*243f0*/  MOV R3, 0x24420 ;  /* 0x0002442000037802 */ /* 0x000fe20000000f00 */
[----:B------:R-:W-:Y:S02]  /*24400*/  IMAD.MOV.U32 R30, RZ, RZ, 0x1c1f ;  /* 0x00001c1fff1e7424 */ /* 0x000fe400078e00ff */
[----:B-1----:R-:W-:Y:S05]  /*24410*/  CALL.REL.NOINC `($__internal_50_$__cuda_sm70_shflsync_idx_p) ;  /* 0x0000195000007944 */ /* 0x002fea0003c00000 */
[----:B------:R-:W-:Y:S01]  /*24420*/  FMNMX.FTZ R2, R8, R13, !PT ;  /* 0x0000000d08027209 */ /* 0x000fe20007810000 */
[----:B------:R-:W-:Y:S03]  /*24430*/  IMAD.IADD R5, R5, 0x1, R30 ;  /* 0x0000000105057824 */ /* 0x000fe600078e021e */
[----:B------:R-:W-:Y:S02]  /*24440*/  FMNMX.FTZ R2, R28, R2, !PT ;  /* 0x000000021c027209 */ /* 0x000fe40007810000 */
[C---:B------:R-:W-:Y:S02]  /*24450*/  ISETP.GT.AND P1, PT, R5.reuse, RZ, PT ;  /* 0x000000ff0500720c */ /* 0x040fe40003f24270 */
[----:B------:R-:W-:Y:S02]  /*24460*/  ISETP.GT.AND P0, PT, R5, 0x1, PT ;  /* 0x000000010500780c */ /* 0x000fe40003f04270 */
[----:B------:R-:W-:Y:S02]  /*24470*/  FSEL R9, R217, -INF , P1 ;  /* 0xff800000d9097808 */ /* 0x000fe40000800000 */
[----:B------:R-:W-:Y:S02]  /*24480*/  ISETP.GT.AND P3, PT, R5, 0x8, PT ;  /* 0x000000080500780c */ /* 0x000fe40003f64270 */
[----:B------:R-:W-:Y:S02]  /*24490*/  FSEL R35, R195, -INF , P0 ;  /* 0xff800000c3237808 */ /* 0x000fe40000000000 */
[----:B------:R-:W-:Y:S02]  /*244a0*/  FMNMX.FTZ R3, R9, R14, !PT ;  /* 0x0000000e09037209 */ /* 0x000fe40007810000 */
        /* <DEDUP_REMOVED lines=24> */
[C---:B------:R-:W-:Y:S02]  /*24630*/  ISETP.GT.AND P1, PT, R5.reuse, 0x28, PT ;  /* 0x000000280500780c */ /* 0x040fe40003f24270 */
[----:B------:R-:W-:Y:S02]  /*24640*/  ISETP.GT.AND P0, PT, R5, 0x29, PT ;  /* 0x000000290500780c */ /* 0x000fe40003f04270 */
[----:B------:R-:W-:Y:S02]  /*24650*/  FMNMX.FTZ R2, R22, R2, !PT ;  /* 0x0000000216027209 */ /* 0x000fe40007810000 */
[----:B------:R-:W-:Y:S02]  /*24660*/  FSEL R17, R184, -INF , P3 ;  /* 0xff800000b8117808 */ /* 0x000fe40001800000 */
[----:B------:R-:W-:Y:S01]  /*24670*/  FMNMX.FTZ R5, R29, R3, !PT ;  /* 0x000000031d057209 */ /* 0x000fe20007810000 */
[----:B------:R-:W-:Y:S01]  /*24680*/  IMAD.MOV.U32 R3, RZ, RZ, 0x2 ;  /* 0x00000002ff037424 */ /* 0x000fe200078e00ff */
[----:B------:R-:W-:Y:S02]  /*24690*/  FMNMX.FTZ R4, R21, R2, !PT ;  /* 0x0000000215047209 */ /* 0x000fe40007810000 */
        /* <DEDUP_REMOVED lines=11> */
[----:B-1---5:R-:W-:Y:S05]  /*24750*/  CALL.REL.NOINC `($__internal_49_$__cuda_sm70_shflsync_bfly_p) ;  /* 0x000015b000007944 */ /* 0x022fea0003c00000 */
[----:B------:R-:W-:Y:S01]  /*24760*/  FMNMX.FTZ R4, R4, R188, !PT ;  /* 0x000000bc04047209 */ /* 0x000fe20007810000 */
[----:B------:R-:W-:Y:S01]  /*24770*/  IMAD.MOV.U32 R3, RZ, RZ, 0x1 ;  /* 0x00000001ff037424 */ /* 0x000fe200078e00ff */
[----:B------:R-:W-:Y:S02]  /*24780*/  MOV R2, 0x247a0 ;  /* 0x000247a000027802 */ /* 0x000fe40000000f00 */
[----:B------:R-:W-:Y:S05]  /*24790*/  CALL.REL.NOINC `($__internal_49_$__cuda_sm70_shflsync_bfly_p) ;  /* 0x0000157000007944 */ /* 0x000fea0003c00000 */
[----:B------:R-:W-:Y:S01]  /*247a0*/  IMAD.MOV.U32 R3, RZ, RZ, 0x2 ;  /* 0x00000002ff037424 */ /* 0x000fe200078e00ff */
[----:B------:R-:W-:Y:S01]  /*247b0*/  FMNMX.FTZ R6, R4, R188, !PT ;  /* 0x000000bc04067209 */ /* 0x000fe20007810000 */
[----:B------:R-:W-:Y:S01]  /*247c0*/  IMAD.MOV.U32 R4, RZ, RZ, R5 ;  /* 0x000000ffff047224 */ /* 0x000fe200078e0005 */
[----:B------:R-:W-:Y:S02]  /*247d0*/  MOV R2, 0x247f0 ;  /* 0x000247f000027802 */ /* 0x000fe40000000f00 */
[----:B------:R-:W-:Y:S05]  /*247e0*/  CALL.REL.NOINC `($__internal_49_$__cuda_sm70_shflsync_bfly_p) ;  /* 0x0000152000007944 */ /* 0x000fea0003c00000 */
[----:B------:R-:W-:Y:S01]  /*247f0*/  FMNMX.FTZ R4, R5, R188, !PT ;  /* 0x000000bc05047209 */ /* 0x000fe20007810000 */
[----:B------:R-:W-:Y:S01]  /*24800*/  IMAD.MOV.U32 R3, RZ, RZ, 0x1 ;  /* 0x00000001ff037424 */ /* 0x000fe200078e00ff */
[----:B------:R-:W-:Y:S02]  /*24810*/  MOV R2, 0x24830 ;  /* 0x0002483000027802 */ /* 0x000fe40000000f00 */
[----:B------:R-:W-:Y:S05]  /*24820*/  CALL.REL.NOINC `($__internal_49_$__cuda_sm70_shflsync_bfly_p) ;  /* 0x000014e000007944 */ /* 0x000fea0003c00000 */
[----:B------:R-:W-:Y:S01]  /*24830*/  MOV R2, R188 ;  /* 0x000000bc00027202 */ /* 0x000fe20000000f00 */
[----:B------:R-:W-:-:S05]  /*24840*/  BRA `(.L_x_3194) ;  /* 0xffff449000007947 */ /* 0x000fca000383ffff */
.L_x_3096:
[----:B------:R-:W-:Y:S01]  /*24850*/  MOV R2, RZ ;  /* 0x000000ff00027202 */ /* 0x000fe20000000f00 */
[----:B------:R-:W-:Y:S01]  /*24860*/  IMAD.MOV.U32 R29, RZ, RZ, R4 ;  /* 0x000000ffff1d7224 */ /* 0x000fe200078e0004 */
[----:B------:R-:W-:Y:S01]  /*24870*/  MOV R3, 0x248a0 ;  /* 0x000248a000037802 */ /* 0x000fe20000000f00 */
[----:B------:R-:W-:Y:S02]  /*24880*/  IMAD.MOV.U32 R30, RZ, RZ, 0x181f ;  /* 0x0000181fff1e7424 */ /* 0x000fe400078e00ff */
[----:B-1234-:R-:W-:Y:S05]  /*24890*/  CALL.REL.NOINC `($__internal_50_$__cuda_sm70_shflsync_idx_p) ;  /* 0x000014d000007944 */ /* 0x01efea0003c00000 */
[----:B------:R-:W-:Y:S01]  /*248a0*/  MOV R2, R30 ;  /* 0x0000001e00027202 */ /* 0x000fe20000000f00 */
[----:B-1---5:R-:W-:-:S05]  /*248b0*/  BRA `(.L_x_3195) ;  /* 0xffff5da000007947 */ /* 0x022fca000383ffff */
.L_x_3099:
[----:B------:R-:W-:Y:S01]  /*248c0*/  MOV R2, 0x1 ;  /* 0x0000000100027802 */ /* 0x000fe20000000f00 */
[----:B------:R-:W-:Y:S01]  /*248d0*/  IMAD.MOV.U32 R29, RZ, RZ, R4 ;  /* 0x000000ffff1d7224 */ /* 0x000fe200078e0004 */
[----:B------:R-:W-:Y:S01]  /*248e0*/  MOV R3, 0x24910 ;  /* 0x0002491000037802 */ /* 0x000fe20000000f00 */
[----:B------:R-:W-:Y:S02]  /*248f0*/  IMAD.MOV.U32 R30, RZ, RZ, 0x181f ;  /* 0x0000181fff1e7424 */ /* 0x000fe400078e00ff */
[----:B-123--:R-:W-:Y:S05]  /*24900*/  CALL.REL.NOINC `($__internal_50_$__cuda_sm70_shflsync_idx_p) ;  /* 0x0000146000007944 */ /* 0x00efea0003c00000 */
        /* <DEDUP_REMOVED lines=8> */
.L_x_3102:
[----:B------:R-:W-:Y:S01]  /*24990*/  MOV R2, RZ ;  /* 0x000000ff00027202 */ /* 0x000fe20000000f00 */
[----:B------:R-:W-:Y:S01]  /*249a0*/  IMAD.MOV.U32 R29, RZ, RZ, R9 ;  /* 0x000000ffff1d7224 */ /* 0x000fe200078e0009 */
[----:B------:R-:W-:Y:S01]  /*249b0*/  MOV R3, 0x249e0 ;  /* 0x000249e000037802 */ /* 0x000fe20000000f00 */
[----:B------:R-:W-:Y:S02]  /*249c0*/  IMAD.MOV.U32 R30, RZ, RZ, 0x181f ;  /* 0x0000181fff1e7424 */ /* 0x000fe400078e00ff */
[----:B-1----:R-:W-:Y:S05]  /*249d0*/  CALL.REL.NOINC `($__internal_50_$__cuda_sm70_shflsync_idx_p) ;  /* 0x0000139000007944 */ /* 0x002fea0003c00000 */
[----:B------:R-:W-:Y:S01]  /*249e0*/  MOV R4, R30 ;  /* 0x0000001e00047202 */ /* 0x000fe20000000f00 */
[----:B-1---5:R-:W-:-:S05]  /*249f0*/  BRA `(.L_x_3197) ;  /* 0xffff6e0000007947 */ /* 0x022fca000383ffff */
.L_x_3103:
[----:B------:R-:W-:Y:S01]  /*24a00*/  MOV R2, RZ ;  /* 0x000000ff00027202 */ /* 0x000fe20000000f00 */
[----:B------:R-:W-:Y:S01]  /*24a10*/  IMAD.MOV.U32 R29, RZ, RZ, R14 ;  /* 0x000000ffff1d7224 */ /* 0x000fe200078e000e */
[----:B------:R-:W-:Y:S01]  /*24a20*/  MOV R3, 0x24a50 ;  /* 0x00024a5000037802 */ /* 0x000fe20000000f00 */
[----:B------:R-:W-:Y:S02]  /*24a30*/  IMAD.MOV.U32 R30, RZ, RZ, 0x181f ;  /* 0x0000181fff1e7424 */ /* 0x000fe400078e00ff */
[----:B-123--:R-:W-:Y:S05]  /*24a40*/  CALL.REL.NOINC `($__internal_50_$__cuda_sm70_shflsync_idx_p) ;  /* 0x0000132000007944 */ /* 0x00efea0003c00000 */
[----:B------:R-:W-:Y:S01]  /*24a50*/  MOV R2, R30 ;  /* 0x0000001e00027202 */ /* 0x000fe20000000f00 */
[----:B-1---5:R-:W-:-:S05]  /*24a60*/  BRA `(.L_x_3198) ;  /* 0xffff6db000007947 */ /* 0x022fca000383ffff */
.L_x_3104:
[----:B--2---:R-:W-:Y:S01]  /*24a70*/  MOV R2, 0x1 ;  /* 0x0000000100027802 */ /* 0x004fe20000000f00 */
[----:B------:R-:W-:Y:S01]  /*24a80*/  IMAD.MOV.U32 R29, RZ, RZ, R9 ;  /* 0x000000ffff1d7224 */ /* 0x000fe200078e0009 */
[----:B------:R-:W-:Y:S01]  /*24a90*/  MOV R3, 0x24ac0 ;  /* 0x00024ac000037802 */ /* 0x000fe20000000f00 */
[----:B------:R-:W-:Y:S03]  /*24aa0*/  IMAD.MOV.U32 R30, RZ, RZ, 0x181f ;  /* 0x0000181fff1e7424 */ /* 0x000fe600078e00ff */
[----:B-1--4-:R-:W-:Y:S05]  /*24ab0*/  CALL.REL.NOINC `($__internal_50_$__cuda_sm70_shflsync_idx_p) ;  /* 0x000012b000007944 */ /* 0x012fea0003c00000 */
        /* <DEDUP_REMOVED lines=8> */
.L_x_3105:
[----:B------:R-:W-:Y:S02]  /*24b40*/  MOV R3, 0x2 ;  /* 0x0000000200037802 */ /* 0x000fe40000000f00 */
[----:B------:R-:W-:Y:S02]  /*24b50*/  MOV R2, 0x24b70 ;  /* 0x00024b7000027802 */ /* 0x000fe40000000f00 */
[----:B------:R-:W-:Y:S05]  /*24b60*/  CALL.REL.NOINC `($__internal_49_$__cuda_sm70_shflsync_bfly_p) ;  /* 0x000011a000007944 */ /* 0x000fea0003c00000 */
[----:B------:R-:W-:Y:S01]  /*24b70*/  MOV R2, R188 ;  /* 0x000000bc00027202 */ /* 0x000fe20000000f00 */
[----:B------:R-:W-:-:S05]  /*24b80*/  BRA `(.L_x_3200) ;  /* 0xffff707000007947 */ /* 0x000fca000383ffff */
.L_x_3106:
[----:B------:R-:W-:Y:S02]  /*24b90*/  MOV R3, 0x1 ;  /* 0x0000000100037802 */ /* 0x000fe40000000f00 */
        /* <DEDUP_REMOVED lines=13> */
.L_x_3108:
[----:B------:R-:W-:Y:S01]  /*24c70*/  IMAD.MOV.U32 R4, RZ, RZ, R234 ;  /* 0x000000ffff047224 */ /* 0x000fe200078e00ea */
[----:B------:R-:W-:-:S02]  /*24c80*/  MOV R3, 0x2 ;  /* 0x0000000200037802 */ /* 0x000fc40000000f00 */
[----:B------:R-:W-:Y:S02]  /*24c90*/  MOV R2, 0x24cb0 ;  /* 0x00024cb000027802 */ /* 0x000fe40000000f00 */
[----:B------:R-:W-:Y:S05]  /*24ca0*/  CALL.REL.NOINC `($__internal_49_$__cuda_sm70_shflsync_bfly_p) ;  /* 0x0000106000007944 */ /* 0x000fea0003c00000 */
[----:B------:R-:W-:Y:S01]  /*24cb0*/  MOV R2, R188 ;  /* 0x000000bc00027202 */ /* 0x000fe20000000f00 */
[----:B------:R-:W-:Y:S05]  /*24cc0*/  BRA `(.L_x_3202) ;  /* 0xffff870000007947 */ /* 0x000fea000383ffff */
.L_x_3109:
[----:B------:R-:W-:Y:S02]  /*24cd0*/  MOV R3, 0x1 ;  /* 0x0000000100037802 */ /* 0x000fe40000000f00 */
[----:B------:R-:W-:Y:S02]  /*24ce0*/  MOV R2, 0x24d00 ;  /* 0x00024d0000027802 */ /* 0x000fe40000000f00 */
[----:B-1----:R-:W-:Y:S05]  /*24cf0*/  CALL.REL.NOINC `($__internal_49_$__cuda_sm70_shflsync_bfly_p) ;  /* 0x0000101000007944 */ /* 0x002fea0003c00000 */
[----:B------:R-:W-:Y:S01]  /*24d00*/  FADD.FTZ R8, R4, R188 ;  /* 0x000000bc04087221 */ /* 0x000fe20000010000 */
[----:B------:R-:W-:Y:S02]  /*24d10*/  MOV R4, R233 ;  /* 0x000000e900047202 */ /* 0x000fe40000000f00 */
[----:B------:R-:W-:Y:S02]  /*24d20*/  MOV R3, 0x2 ;  /* 0x0000000200037802 */ /* 0x000fe40000000f00 */
[----:B------:R-:W-:Y:S02]  /*24d30*/  MOV R2, 0x24d50 ;  /* 0x00024d5000027802 */ /* 0x000fe40000000f00 */
[----:B------:R-:W-:Y:S05]  /*24d40*/  CALL.REL.NOINC `($__internal_49_$__cuda_sm70_shflsync_bfly_p) ;  /* 0x00000fc000007944 */ /* 0x000fea0003c00000 */
[----:B------:R-:W-:Y:S01]  /*24d50*/  FADD.FTZ R4, R233, R188 ;  /* 0x000000bce9047221 */ /* 0x000fe20000010000 */
[----:B------:R-:W-:Y:S02]  /*24d60*/  MOV R3, 0x1 ;  /* 0x0000000100037802 */ /* 0x000fe40000000f00 */
[----:B------:R-:W-:-:S02]  /*24d70*/  MOV R2, 0x24d90 ;  /* 0x00024d9000027802 */ /* 0x000fc40000000f00 */
[----:B------:R-:W-:Y:S05]  /*24d80*/  CALL.REL.NOINC `($__internal_49_$__cuda_sm70_shflsync_bfly_p) ;  /* 0x00000f8000007944 */ /* 0x000fea0003c00000 */
[----:B------:R-:W-:Y:S01]  /*24d90*/  MOV R2, R188 ;  /* 0x000000bc00027202 */ /* 0x000fe20000000f00 */
[----:B------:R-:W-:Y:S05]  /*24da0*/  BRA `(.L_x_3203) ;  /* 0xffff869000007947 */ /* 0x000fea000383ffff */
.L_x_3116:
[----:B--234-:R-:W-:Y:S01]  /*24db0*/  IMAD.MOV.U32 R29, RZ, RZ, R6 ;  /* 0x000000ffff1d7224 */ /* 0x01cfe200078e0006 */
[----:B------:R-:W-:Y:S01]  /*24dc0*/  MOV R2, RZ ;  /* 0x000000ff00027202 */ /* 0x000fe20000000f00 */
[----:B------:R-:W-:Y:S01]  /*24dd0*/  IMAD.MOV.U32 R30, RZ, RZ, 0x181f ;  /* 0x0000181fff1e7424 */ /* 0x000fe200078e00ff */
[----:B------:R-:W-:-:S02]  /*24de0*/  MOV R3, 0x24e00 ;  /* 0x00024e0000037802 */ /* 0x000fc40000000f00 */
[----:B-1----:R-:W-:Y:S05]  /*24df0*/  CALL.REL.NOINC `($__internal_50_$__cuda_sm70_shflsync_idx_p) ;  /* 0x00000f7000007944 */ /* 0x002fea0003c00000 */
[----:B------:R-:W-:Y:S01]  /*24e00*/  MOV R4, R30 ;  /* 0x0000001e00047202 */ /* 0x000fe20000000f00 */
[----:B-1---5:R-:W-:Y:S05]  /*24e10*/  BRA `(.L_x_3204) ;  /* 0xffffa2d000007947 */ /* 0x022fea000383ffff */
.L_x_3117:
[----:B------:R-:W-:Y:S01]  /*24e20*/  IMAD.MOV.U32 R29, RZ, RZ, R16 ;  /* 0x000000ffff1d7224 */ /* 0x000fe200078e0010 */
[----:B------:R-:W-:Y:S01]  /*24e30*/  MOV R2, RZ ;  /* 0x000000ff00027202 */ /* 0x000fe20000000f00 */
[----:B------:R-:W-:Y:S01]  /*24e40*/  IMAD.MOV.U32 R30, RZ, RZ, 0x181f ;  /* 0x0000181fff1e7424 */ /* 0x000fe200078e00ff */
[----:B------:R-:W-:-:S02]  /*24e50*/  MOV R3, 0x24e70 ;  /* 0x00024e7000037802 */ /* 0x000fc40000000f00 */
[----:B-123--:R-:W-:Y:S05]  /*24e60*/  CALL.REL.NOINC `($__internal_50_$__cuda_sm70_shflsync_idx_p) ;  /* 0x00000f0000007944 */ /* 0x00efea0003c00000 */
[----:B------:R-:W-:Y:S01]  /*24e70*/  MOV R2, R30 ;  /* 0x0000001e00027202 */ /* 0x000fe20000000f00 */
[----:B-1---5:R-:W-:Y:S05]  /*24e80*/  BRA `(.L_x_3205) ;  /* 0xffffa28000007947 */ /* 0x022fea000383ffff */
.L_x_3120:
[----:B------:R-:W-:Y:S01]  /*24e90*/  IMAD.MOV.U32 R29, RZ, RZ, R6 ;  /* 0x000000ffff1d7224 */ /* 0x000fe200078e0006 */
[----:B--2---:R-:W-:Y:S01]  /*24ea0*/  MOV R2, 0x1 ;  /* 0x0000000100027802 */ /* 0x004fe20000000f00 */
[----:B------:R-:W-:Y:S01]  /*24eb0*/  IMAD.MOV.U32 R30, RZ, RZ, 0x181f ;  /* 0x0000181fff1e7424 */ /* 0x000fe200078e00ff */
[----:B------:R-:W-:-:S02]  /*24ec0*/  MOV R3, 0x24ee0 ;  /* 0x00024ee000037802 */ /* 0x000fc40000000f00 */
[----:B-1-34-:R-:W-:Y:S05]  /*24ed0*/  CALL.REL.NOINC `($__internal_50_$__cuda_sm70_shflsync_idx_p) ;  /* 0x00000e9000007944 */ /* 0x01afea0003c00000 */
        /* <DEDUP_REMOVED lines=8> */
.L_x_3123:
[----:B------:R-:W-:Y:S01]  /*24f60*/  IMAD.MOV.U32 R29, RZ, RZ, R6 ;  /* 0x000000ffff1d7224 */ /* 0x000fe200078e0006 */
[----:B--2---:R-:W-:Y:S01]  /*24f70*/  MOV R2, 0x2 ;  /* 0x0000000200027802 */ /* 0x004fe20000000f00 */
[----:B------:R-:W-:Y:S01]  /*24f80*/  IMAD.MOV.U32 R30, RZ, RZ, 0x181f ;  /* 0x0000181fff1e7424 */ /* 0x000fe200078e00ff */
[----:B------:R-:W-:Y:S02]  /*24f90*/  MOV R3, 0x24fb0 ;  /* 0x00024fb000037802 */ /* 0x000fe40000000f00 */
[----:B-1-34-:R-:W-:Y:S05]  /*24fa0*/  CALL.REL.NOINC `($__internal_50_$__cuda_sm70_shflsync_idx_p) ;  /* 0x00000dc000007944 */ /* 0x01afea0003c00000 */
[----:B------:R-:W-:Y:S01]  /*24fb0*/  MOV R4, R30 ;  /* 0x0000001e00047202 */ /* 0x000fe20000000f00 */
[----:B-1---5:R-:W-:Y:S05]  /*24fc0*/  BRA `(.L_x_3207) ;  /* 0xffffa42000007947 */ /* 0x022fea000383ffff */
.L_x_3124:
[----:B------:R-:W-:Y:S01]  /*24fd0*/  IMAD.MOV.U32 R29, RZ, RZ, R16 ;  /* 0x000000ffff1d7224 */ /* 0x000fe200078e0010 */
[----:B--2---:R-:W-:Y:S01]  /*24fe0*/  MOV R2, 0x2 ;  /* 0x0000000200027802 */ /* 0x004fe20000000f00 */
[----:B------:R-:W-:Y:S01]  /*24ff0*/  IMAD.MOV.U32 R30, RZ, RZ, 0x181f ;  /* 0x0000181fff1e7424 */ /* 0x000fe200078e00ff */
[----:B------:R-:W-:Y:S02]  /*25000*/  MOV R3, 0x25020 ;  /* 0x0002502000037802 */ /* 0x000fe40000000f00 */
[----:B-1-34-:R-:W-:Y:S05]  /*25010*/  CALL.REL.NOINC `($__internal_50_$__cuda_sm70_shflsync_idx_p) ;  /* 0x00000d5000007944 */ /* 0x01afea0003c00000 */
[----:B------:R-:W-:Y:S01]  /*25020*/  MOV R2, R30 ;  /* 0x0000001e00027202 */ /* 0x000fe20000000f00 */
[----:B-1---5:R-:W-:Y:S05]  /*25030*/  BRA `(.L_x_3208) ;  /* 0xffffa3d000007947 */ /* 0x022fea000383ffff */
.L_x_3127:
[----:B------:R-:W-:Y:S01]  /*25040*/  IMAD.MOV.U32 R29, RZ, RZ, R6 ;  /* 0x000000ffff1d7224 */ /* 0x000fe200078e0006 */
[----:B---34-:R-:W-:Y:S01]  /*25050*/  MOV R2, 0x3 ;  /* 0x0000000300027802 */ /* 0x018fe20000000f00 */
[----:B------:R-:W-:Y:S01]  /*25060*/  IMAD.MOV.U32 R30, RZ, RZ, 0x181f ;  /* 0x0000181fff1e7424 */ /* 0x000fe200078e00ff */
[----:B------:R-:W-:-:S02]  /*25070*/  MOV R3, 0x25090 ;  /* 0x0002509000037802 */ /* 0x000fc40000000f00 */
[----:B-12---:R-:W-:Y:S05]  /*25080*/  CALL.REL.NOINC `($__internal_50_$__cuda_sm70_shflsync_idx_p) ;  /* 0x00000ce000007944 */ /* 0x006fea0003c00000 */
        /* <DEDUP_REMOVED lines=8> */
.L_x_3129:
[----:B------:R-:W-:Y:S01]  /*25110*/  IMAD.MOV.U32 R29, RZ, RZ, R5 ;  /* 0x000000ffff1d7224 */ /* 0x000fe200078e0005 */
[----:B------:R-:W-:Y:S01]  /*25120*/  MOV R2, RZ ;  /* 0x000000ff00027202 */ /* 0x000fe20000000f00 */
[----:B------:R-:W-:Y:S01]  /*25130*/  IMAD.MOV.U32 R30, RZ, RZ, 0x1c1f ;  /* 0x00001c1fff1e7424 */ /* 0x000fe200078e00ff */
[----:B------:R-:W-:Y:S02]  /*25140*/  MOV R3, 0x25160 ;  /* 0x0002516000037802 */ /* 0x000fe40000000f00 */
[----:B------:R-:W-:Y:S05]  /*25150*/  CALL.REL.NOINC `($__internal_50_$__cuda_sm70_shflsync_idx_p) ;  /* 0x00000c1000007944 */ /* 0x000fea0003c00000 */
[----:B------:R-:W-:Y:S01]  /*25160*/  MOV R4, R30 ;  /* 0x0000001e00047202 */ /* 0x000fe20000000f00 */
[----:B-1---5:R-:W-:Y:S05]  /*25170*/  BRA `(.L_x_3210) ;  /* 0xffffa7a000007947 */ /* 0x022fea000383ffff */
.L_x_3130:
[----:B------:R-:W-:Y:S01]  /*25180*/  IMAD.MOV.U32 R29, RZ, RZ, R6 ;  /* 0x000000ffff1d7224 */ /* 0x000fe200078e0006 */
[----:B------:R-:W-:Y:S01]  /*25190*/  MOV R2, RZ ;  /* 0x000000ff00027202 */ /* 0x000fe20000000f00 */
[----:B------:R-:W-:Y:S01]  /*251a0*/  IMAD.MOV.U32 R30, RZ, RZ, 0x1c1f ;  /* 0x00001c1fff1e7424 */ /* 0x000fe200078e00ff */
[----:B------:R-:W-:Y:S02]  /*251b0*/  MOV R3, 0x251d0 ;  /* 0x000251d000037802 */ /* 0x000fe40000000f00 */
[----:B-12---:R-:W-:Y:S05]  /*251c0*/  CALL.REL.NOINC `($__internal_50_$__cuda_sm70_shflsync_idx_p) ;  /* 0x00000ba000007944 */ /* 0x006fea0003c00000 */
[----:B------:R-:W-:Y:S01]  /*251d0*/  MOV R2, R30 ;  /* 0x0000001e00027202 */ /* 0x000fe20000000f00 */
[----:B-1---5:R-:W-:Y:S05]  /*251e0*/  BRA `(.L_x_3211) ;  /* 0xffffa75000007947 */ /* 0x022fea000383ffff */
.L_x_3133:
[----:B------:R-:W-:Y:S01]  /*251f0*/  IMAD.MOV.U32 R29, RZ, RZ, R5 ;  /* 0x000000ffff1d7224 */ /* 0x000fe200078e0005 */
[----:B-1--4-:R-:W-:Y:S01]  /*25200*/  MOV R2, 0x1 ;  /* 0x0000000100027802 */ /* 0x012fe20000000f00 */
[----:B------:R-:W-:Y:S01]  /*25210*/  IMAD.MOV.U32 R30, RZ, RZ, 0x1c1f ;  /* 0x00001c1fff1e7424 */ /* 0x000fe200078e00ff */
[----:B------:R-:W-:-:S02]  /*25220*/  MOV R3, 0x25240 ;  /* 0x0002524000037802 */ /* 0x000fc40000000f00 */
[----:B--23--:R-:W-:Y:S05]  /*25230*/  CALL.REL.NOINC `($__internal_50_$__cuda_sm70_shflsync_idx_p) ;  /* 0x00000b3000007944 */ /* 0x00cfea0003c00000 */
        /* <DEDUP_REMOVED lines=8> */
.L_x_3137:
[----:B------:R-:W-:Y:S01]  /*252c0*/  IMAD.MOV.U32 R29, RZ, RZ, R5 ;  /* 0x000000ffff1d7224 */ /* 0x000fe200078e0005 */
[----:B------:R-:W-:Y:S01]  /*252d0*/  MOV R2, RZ ;  /* 0x000000ff00027202 */ /* 0x000fe20000000f00 */
[----:B------:R-:W-:Y:S01]  /*252e0*/  IMAD.MOV.U32 R30, RZ, RZ, 0x181f ;  /* 0x0000181fff1e7424 */ /* 0x000fe200078e00ff */
[----:B------:R-:W-:Y:S02]  /*252f0*/  MOV R3, 0x25310 ;  /* 0x0002531000037802 */ /* 0x000fe40000000f00 */
[----:B------:R-:W-:Y:S05]  /*25300*/  CALL.REL.NOINC `($__internal_50_$__cuda_sm70_shflsync_idx_p) ;  /* 0x00000a6000007944 */ /* 0x000fea0003c00000 */
[----:B------:R-:W-:Y:S01]  /*25310*/  MOV R4, R30 ;  /* 0x0000001e00047202 */ /* 0x000fe20000000f00 */
[----:B-1---5:R-:W-:Y:S05]  /*25320*/  BRA `(.L_x_3213) ;  /* 0xffffc70000007947 */ /* 0x022fea000383ffff */
.L_x_3138:
[----:B------:R-:W-:Y:S01]  /*25330*/  IMAD.MOV.U32 R29, RZ, RZ, R16 ;  /* 0x000000ffff1d7224 */ /* 0x000fe200078e0010 */
[----:B------:R-:W-:Y:S01]  /*25340*/  MOV R2, RZ ;  /* 0x000000ff00027202 */ /* 0x000fe20000000f00 */
[----:B------:R-:W-:Y:S01]  /*25350*/  IMAD.MOV.U32 R30, RZ, RZ, 0x181f ;  /* 0x0000181fff1e7424 */ /* 0x000fe200078e00ff */
[----:B------:R-:W-:Y:S02]  /*25360*/  MOV R3, 0x25380 ;  /* 0x0002538000037802 */ /* 0x000fe40000000f00 */
[----:B-12---:R-:W-:Y:S05]  /*25370*/  CALL.REL.NOINC `($__internal_50_$__cuda_sm70_shflsync_idx_p) ;  /* 0x000009f000007944 */ /* 0x006fea0003c00000 */
[----:B------:R-:W-:Y:S01]  /*25380*/  MOV R2, R30 ;  /* 0x0000001e00027202 */ /* 0x000fe20000000f00 */
[----:B-1---5:R-:W-:Y:S05]  /*25390*/  BRA `(.L_x_3214) ;  /* 0xffffc6b000007947 */ /* 0x022fea000383ffff */
.L_x_3141:
[----:B------:R-:W-:Y:S01]  /*253a0*/  IMAD.MOV.U32 R29, RZ, RZ, R5 ;  /* 0x000000ffff1d7224 */ /* 0x000fe200078e0005 */
[----:B--2-4-:R-:W-:Y:S01]  /*253b0*/  MOV R2, 0x1 ;  /* 0x0000000100027802 */ /* 0x014fe20000000f00 */
[----:B------:R-:W-:Y:S01]  /*253c0*/  IMAD.MOV.U32 R30, RZ, RZ, 0x181f ;  /* 0x0000181fff1e7424 */ /* 0x000fe200078e00ff */
[----:B------:R-:W-:-:S02]  /*253d0*/  MOV R3, 0x253f0 ;  /* 0x000253f000037802 */ /* 0x000fc40000000f00 */
[----:B-1-3--:R-:W-:Y:S05]  /*253e0*/  CALL.REL.NOINC `($__internal_50_$__cuda_sm70_shflsync_idx_p) ;  /* 0x0000098000007944 */ /* 0x00afea0003c00000 */
        /* <DEDUP_REMOVED lines=8> */
.L_x_3144:
[----:B------:R-:W-:Y:S01]  /*25470*/  IMAD.MOV.U32 R29, RZ, RZ, R5 ;  /* 0x000000ffff1d7224 */ /* 0x000fe200078e0005 */
[----:B-1--4-:R-:W-:Y:S01]  /*25480*/  MOV R2, 0x2 ;  /* 0x0000000200027802 */ /* 0x012fe20000000f00 */
[----:B------:R-:W-:Y:S01]  /*25490*/  IMAD.MOV.U32 R30, RZ, RZ, 0x181f ;  /* 0x0000181fff1e7424 */ /* 0x000fe200078e00ff */
[----:B------:R-:W-:Y:S02]  /*254a0*/  MOV R3, 0x254c0 ;  /* 0x000254c000037802 */ /* 0x000fe40000000f00 */
[----:B--23--:R-:W-:Y:S05]  /*254b0*/  CALL.REL.NOINC `($__internal_50_$__cuda_sm70_shflsync_idx_p) ;  /* 0x000008b000007944 */ /* 0x00cfea0003c00000 */
[----:B------:R-:W-:Y:S01]  /*254c0*/  MOV R4, R30 ;  /* 0x0000001e00047202 */ /* 0x000fe20000000f00 */
[----:B-1---5:R-:W-:Y:S05]  /*254d0*/  BRA `(.L_x_3216) ;  /* 0xffffc86000007947 */ /* 0x022fea000383ffff */
.L_x_3145:
[----:B------:R-:W-:Y:S01]  /*254e0*/  IMAD.MOV.U32 R29, RZ, RZ, R16 ;  /* 0x000000ffff1d7224 */ /* 0x000fe200078e0010 */
[----:B----4-:R-:W-:Y:S01]  /*254f0*/  MOV R2, 0x2 ;  /* 0x0000000200027802 */ /* 0x010fe20000000f00 */
[----:B------:R-:W-:Y:S01]  /*25500*/  IMAD.MOV.U32 R30, RZ, RZ, 0x181f ;  /* 0x0000181fff1e7424 */ /* 0x000fe200078e00ff */
[----:B------:R-:W-:Y:S02]  /*25510*/  MOV R3, 0x25530 ;  /* 0x0002553000037802 */ /* 0x000fe40000000f00 */
[----:B-123--:R-:W-:Y:S05]  /*25520*/  CALL.REL.NOINC `($__internal_50_$__cuda_sm70_shflsync_idx_p) ;  /* 0x0000084000007944 */ /* 0x00efea0003c00000 */
[----:B------:R-:W-:Y:S01]  /*25530*/  MOV R2, R30 ;  /* 0x0000001e00027202 */ /* 0x000fe20000000f00 */
[----:B-1---5:R-:W-:Y:S05]  /*25540*/  BRA `(.L_x_3217) ;  /* 0xffffc81000007947 */ /* 0x022fea000383ffff */
.L_x_3148:
[----:B------:R-:W-:Y:S01]  /*25550*/  IMAD.MOV.U32 R29, RZ, RZ, R5 ;  /* 0x000000ffff1d7224 */ /* 0x000fe200078e0005 */
[----:B-1----:R-:W-:Y:S01]  /*25560*/  MOV R2, 0x3 ;  /* 0x0000000300027802 */ /* 0x002fe20000000f00 */
[----:B------:R-:W-:Y:S01]  /*25570*/  IMAD.MOV.U32 R30, RZ, RZ, 0x181f ;  /* 0x0000181fff1e7424 */ /* 0x000fe200078e00ff */
[----:B------:R-:W-:-:S02]  /*25580*/  MOV R3, 0x255a0 ;  /* 0x000255a000037802 */ /* 0x000fc40000000f00 */
[----:B--234-:R-:W-:Y:S05]  /*25590*/  CALL.REL.NOINC `($__internal_50_$__cuda_sm70_shflsync_idx_p) ;  /* 0x000007d000007944 */ /* 0x01cfea0003c00000 */
        /* <DEDUP_REMOVED lines=8> */
.L_x_3150:
[----:B------:R-:W-:Y:S01]  /*25620*/  IMAD.MOV.U32 R29, RZ, RZ, R28 ;  /* 0x000000ffff1d7224 */ /* 0x000fe200078e001c */
[----:B------:R-:W-:Y:S01]  /*25630*/  MOV R2, RZ ;  /* 0x000000ff00027202 */ /* 0x000fe20000000f00 */
[----:B------:R-:W-:Y:S01]  /*25640*/  IMAD.MOV.U32 R30, RZ, RZ, 0x1f ;  /* 0x0000001fff1e7424 */ /* 0x000fe200078e00ff */
[----:B------:R-:W-:Y:S02]  /*25650*/  MOV R3, 0x25670 ;  /* 0x0002567000037802 */ /* 0x000fe40000000f00 */
[----:B------:R-:W-:Y:S05]  /*25660*/  CALL.REL.NOINC `($__internal_50_$__cuda_sm70_shflsync_idx_p) ;  /* 0x0000070000007944 */ /* 0x000fea0003c00000 */
[----:B------:R-:W-:Y:S01]  /*25670*/  MOV R10, R30 ;  /* 0x0000001e000a7202 */ /* 0x000fe20000000f00 */
[----:B-1---5:R-:W-:Y:S05]  /*25680*/  BRA `(.L_x_3219) ;  /* 0xffffca8000007947 */ /* 0x022fea000383ffff */
.L_x_3151:
[----:B------:R-:W-:Y:S01]  /*25690*/  IMAD.MOV.U32 R29, RZ, RZ, R28 ;  /* 0x000000ffff1d7224 */ /* 0x000fe200078e001c */
[----:B------:R-:W-:Y:S01]  /*256a0*/  MOV R2, 0x1 ;  /* 0x0000000100027802 */ /* 0x000fe20000000f00 */
[----:B------:R-:W-:Y:S01]  /*256b0*/  IMAD.MOV.U32 R30, RZ, RZ, 0x1f ;  /* 0x0000001fff1e7424 */ /* 0x000fe200078e00ff */
[----:B------:R-:W-:Y:S02]  /*256c0*/  MOV R3, 0x256e0 ;  /* 0x000256e000037802 */ /* 0x000fe40000000f00 */
[----:B-12---:R-:W-:Y:S05]  /*256d0*/  CALL.REL.NOINC `($__internal_50_$__cuda_sm70_shflsync_idx_p) ;  /* 0x0000069000007944 */ /* 0x006fea0003c00000 */
[----:B------:R-:W-:Y:S01]  /*256e0*/  MOV R6, R30 ;  /* 0x0000001e00067202 */ /* 0x000fe20000000f00 */
[----:B-1---5:R-:W-:Y:S05]  /*256f0*/  BRA `(.L_x_3220) ;  /* 0xffffca3000007947 */ /* 0x022fea000383ffff */
.L_x_3152:
[----:B------:R-:W-:Y:S01]  /*25700*/  IMAD.MOV.U32 R2, RZ, RZ, R4 ;  /* 0x000000ffff027224 */ /* 0x000fe200078e0004 */
[----:B------:R-:W-:-:S02]  /*25710*/  MOV R5, 0x1 ;  /* 0x0000000100057802 */ /* 0x000fc40000000f00 */
[----:B------:R-:W-:Y:S02]  /*25720*/  MOV R3, 0x25740 ;  /* 0x0002574000037802 */ /* 0x000fe40000000f00 */
[----:B-1234-:R-:W-:Y:S05]  /*25730*/  CALL.REL.NOINC `($__internal_51_$__cuda_sm70_shflsync_up_p) ;  /* 0x000006b000007944 */ /* 0x01efea0003c00000 */
[----:B------:R-:W-:Y:S05]  /*25740*/  BRA `(.L_x_3221) ;  /* 0xffffcb1000007947 */ /* 0x000fea000383ffff */
.L_x_3153:
[----:B------:R-:W-:Y:S01]  /*25750*/  IMAD.MOV.U32 R2, RZ, RZ, R4 ;  /* 0x000000ffff027224 */ /* 0x000fe200078e0004 */
[----:B------:R-:W-:Y:S02]  /*25760*/  MOV R5, 0x2 ;  /* 0x0000000200057802 */ /* 0x000fe40000000f00 */
[----:B------:R-:W-:Y:S02]  /*25770*/  MOV R3, 0x25790 ;  /* 0x0002579000037802 */ /* 0x000fe40000000f00 */
[----:B--2-4-:R-:W-:Y:S05]  /*25780*/  CALL.REL.NOINC `($__internal_51_$__cuda_sm70_shflsync_up_p) ;  /* 0x0000066000007944 */ /* 0x014fea0003c00000 */
        /* <DEDUP_REMOVED lines=25> */
[----:B------:R-:W-:Y:S01]  /*25920*/  MOV R2, R30 ;  /* 0x0000001e00027202 */ /* 0x000fe20000000f00 */
[----:B-1---5:R-:W-:Y:S05]  /*25930*/  BRA `(.L_x_3222) ;  /* 0xffffca2000007947 */ /* 0x022fea000383ffff */
.L_x_3157:
[----:B------:R-:W-:Y:S01]  /*25940*/  IMAD.MOV.U32 R2, RZ, RZ, R4 ;  /* 0x000000ffff027224 */ /* 0x000fe200078e0004 */
[----:B------:R-:W-:Y:S02]  /*25950*/  MOV R5, 0x1 ;  /* 0x0000000100057802 */ /* 0x000fe40000000f00 */
[----:B------:R-:W-:Y:S02]  /*25960*/  MOV R3, 0x25980 ;  /* 0x0002598000037802 */ /* 0x000fe40000000f00 */
[----:B------:R-:W-:Y:S05]  /*25970*/  CALL.REL.NOINC `($__internal_51_$__cuda_sm70_shflsync_up_p) ;  /* 0x0000047000007944 */ /* 0x000fea0003c00000 */
[----:B------:R-:W-:Y:S01]  /*25980*/  MOV R2, R5 ;  /* 0x0000000500027202 */ /* 0x000fe20000000f00 */
[----:B------:R-:W-:Y:S05]  /*25990*/  BRA `(.L_x_3223) ;  /* 0xffffcb2000007947 */ /* 0x000fea000383ffff */
.L_x_3158:
        /* <DEDUP_REMOVED lines=31> */
.L_x_3160:
[----:B------:R-:W-:Y:S02]  /*25b90*/  SEL R2, RZ, 0x1, P0 ;  /* 0x00000001ff027807 */ /* 0x000fe40000000000 */
[----:B------:R-:W-:Y:S02]  /*25ba0*/  MOV R3, 0x25bc0 ;  /* 0x00025bc000037802 */ /* 0x000fe40000000f00 */
[----:B-1----:R-:W-:Y:S05]  /*25bb0*/  CALL.REL.NOINC `($__internal_52_$__cuda_sm70_votesync_ballot) ;  /* 0x000002a000007944 */ /* 0x002fea0003c00000 */
[----:B------:R-:W-:Y:S05]  /*25bc0*/  BRA `(.L_x_3225) ;  /* 0xffffca8000007947 */ /* 0x000fea000383ffff */
.L_x_3161:
[----:B------:R-:W-:Y:S01]  /*25bd0*/  IMAD.MOV.U32 R29, RZ, RZ, R8 ;  /* 0x000000ffff1d7224 */ /* 0x000fe200078e0008 */
[----:B--2---:R-:W-:Y:S01]  /*25be0*/  MOV R2, R11 ;  /* 0x0000000b00027202 */ /* 0x004fe20000000f00 */
[----:B------:R-:W-:Y:S01]  /*25bf0*/  IMAD.MOV.U32 R30, RZ, RZ, 0x1f ;  /* 0x0000001fff1e7424 */ /* 0x000fe200078e00ff */
[----:B------:R-:W-:Y:S02]  /*25c00*/  MOV R3, 0x25c20 ;  /* 0x00025c2000037802 */ /* 0x000fe40000000f00 */
[----:B-1----:R-:W-:Y:S05]  /*25c10*/  CALL.REL.NOINC `($__internal_50_$__cuda_sm70_shflsync_idx_p) ;  /* 0x0000015000007944 */ /* 0x002fea0003c00000 */
[----:B------:R-:W-:Y:S01]  /*25c20*/  IMAD.MOV.U32 R6, RZ, RZ, R30 ;  /* 0x000000ffff067224 */ /* 0x000fe200078e001e */
[----:B------:R-:W-:Y:S01]  /*25c30*/  MOV R2, R11 ;  /* 0x0000000b00027202 */ /* 0x000fe20000000f00 */
[----:B------:R-:W-:Y:S01]  /*25c40*/  IMAD.MOV.U32 R29, RZ, RZ, R9 ;  /* 0x000000ffff1d7224 */ /* 0x000fe200078e0009 */
[----:B------:R-:W-:Y:S02]  /*25c50*/  MOV R30, 0x1f ;  /* 0x0000001f001e7802 */ /* 0x000fe40000000f00 */
[----:B------:R-:W-:-:S02]  /*25c60*/  MOV R3, 0x25c80 ;  /* 0x00025c8000037802 */ /* 0x000fc40000000f00 */
[----:B-1---5:R-:W-:Y:S05]  /*25c70*/  CALL.REL.NOINC `($__internal_50_$__cuda_sm70_shflsync_idx_p) ;  /* 0x000000f000007944 */ /* 0x022fea0003c00000 */
[----:B------:R-:W-:Y:S01]  /*25c80*/  MOV R5, R30 ;  /* 0x0000001e00057202 */ /* 0x000fe20000000f00 */
[----:B-1---5:R-:W-:Y:S05]  /*25c90*/  BRA `(.L_x_3226) ;  /* 0xffffca2000007947 */ /* 0x022fea000383ffff */
.L_x_3164:
[----:B------:R-:W-:Y:S01]  /*25ca0*/  IMAD.MOV.U32 R29, RZ, RZ, R4 ;  /* 0x000000ffff1d7224 */ /* 0x000fe200078e0004 */
[----:B--2---:R-:W-:Y:S01]  /*25cb0*/  MOV R2, R11 ;  /* 0x0000000b00027202 */ /* 0x004fe20000000f00 */
[----:B------:R-:W-:Y:S01]  /*25cc0*/  IMAD.MOV.U32 R30, RZ, RZ, 0x1f ;  /* 0x0000001fff1e7424 */ /* 0x000fe200078e00ff */
[----:B------:R-:W-:-:S02]  /*25cd0*/  MOV R3, 0x25cf0 ;  /* 0x00025cf000037802 */ /* 0x000fc40000000f00 */
[----:B-1--4-:R-:W-:Y:S05]  /*25ce0*/  CALL.REL.NOINC `($__internal_50_$__cuda_sm70_shflsync_idx_p) ;  /* 0x0000008000007944 */ /* 0x012fea0003c00000 */
[----:B------:R-:W-:Y:S01]  /*25cf0*/  MOV R15, R30 ;  /* 0x0000001e000f7202 */ /* 0x000fe20000000f00 */
[----:B-1---5:R-:W-:Y:S05]  /*25d00*/  BRA `(.L_x_3163) ;  /* 0xffffca1000007947 */ /* 0x022fea000383ffff */
        .weak           $__internal_49_$__cuda_sm70_shflsync_bfly_p
        .type           $__internal_49_$__cuda_sm70_shflsync_bfly_p,@function
        .size           $__internal_49_$__cuda_sm70_shflsync_bfly_p,($__internal_50_$__cuda_sm70_shflsync_idx_p - $__internal_49_$__cuda_sm70_shflsync_bfly_p)
$__internal_49_$__cuda_sm70_shflsync_bfly_p:
[----:B------:R-:W-:Y:S02]  /*25d10*/  MOV R188, 0x1f ;  /* 0x0000001f00bc7802 */ /* 0x000fe40000000f00 */
[----:B------:R-:W-:-:S04]  /*25d20*/  MOV R189, 0xffffffff ;  /* 0xffffffff00bd7802 */ /* 0x000fc80000000f00 */
[----:B------:R-:W-:Y:S04]  /*25d30*/  WARPSYNC R189 ;  /* 0x000000bd00007348 */ /* 0x000fe80003800000 */
[----:B------:R1:W2:Y:S02]  /*25d40*/  SHFL.BFLY PT, R188, R4, R3, R188 ;  /* 0x0c00000304bc7389 */ /* 0x0002a400000e00bc */
[----:B-1----:R-:W-:-:S04]  /*25d50*/  MOV R3, 0x0 ;  /* 0x0000000000037802 */ /* 0x002fc80000000f00 */
[----:B--2---:R-:W-:Y:S05]  /*25d60*/  RET.REL.NODEC R2 `(_ZN7cutlass13device_kernelIN5flash19enable_sm80_to_sm89INS1_16FlashAttnFwdSm80INS1_25CollectiveMainloopFwdSm80ILi8ELi1ELb0EN4cute5tupleIJNS5_1CILi128EEENS7_ILi48EEENS7_ILi256EEEEEELi256ENS_6half_tEfNS_4arch4Sm80ELb1ELb0ELb1ELb1ELb1ELb1ELb1ELb1EEENS1_21CollectiveEpilogueFwdINS6_IJS8_SA_S9_EEENS6_IJNS7_ILi1EEESI_SI_EEESC_SE_Li256ELb1ELb1ELb1ELb0EEENS1_36VarlenDynamicPersistentTileSchedulerILi128ELi48ELi256ELi256ELb1ELb1ELb0ELb1ELb1ELb1EEEEEEEEEvNT_6ParamsE) ;  /* 0xfffda29002007950 */ /* 0x004fea0003c3ffff */
        .weak           $__internal_50_$__cuda_sm70_shflsync_idx_p
        .type           $__internal_50_$__cuda_sm70_shflsync_idx_p,@function
        .size           $__internal_50_$__cuda_sm70_shflsync_idx_p,($__internal_51_$__cuda_sm70_shflsync_up_p - $__internal_50_$__cuda_sm70_shflsync_idx_p)
$__internal_50_$__cuda_sm70_shflsync_idx_p:
[----:B------:R1:W-:Y:S02]  /*25d70*/  STL [R1+0x190], R0 ;  /* 0x0001900001007387 */ /* 0x0003e40000100800 */
[----:B-1----:R-:W-:-:S04]  /*25d80*/  MOV R0, 0xffffffff ;  /* 0xffffffff00007802 */ /* 0x002fc80000000f00 */
[----:B------:R-:W-:Y:S04]  /*25d90*/  WARPSYNC R0 ;  /* 0x0000000000007348 */ /* 0x000fe80003800000 */
[----:B------:R1:W2:Y:S04]  /*25da0*/  SHFL.IDX PT, R30, R29, R2, R30 ;  /* 0x000000021d1e7389 */ /* 0x0002a800000e001e */
[----:B-1----:R1:W5:Y:S01]  /*25db0*/  LDL.LU R0, [R1+0x190] ;  /* 0x0001900001007983 */ /* 0x0023620000300800 */
[----:B------:R-:W-:Y:S02]  /*25dc0*/  MOV R2, R3 ;  /* 0x0000000300027202 */ /* 0x000fe40000000f00 */
[----:B------:R-:W-:-:S04]  /*25dd0*/  MOV R3, 0x0 ;  /* 0x0000000000037802 */ /* 0x000fc80000000f00 */
[----:B--2---:R-:W-:Y:S05]  /*25de0*/  RET.REL.NODEC R2 `(_ZN7cutlass13device_kernelIN5flash19enable_sm80_to_sm89INS1_16FlashAttnFwdSm80INS1_25CollectiveMainloopFwdSm80ILi8ELi1ELb0EN4cute5tupleIJNS5_1CILi128EEENS7_ILi48EEENS7_ILi256EEEEEELi256ENS_6half_tEfNS_4arch4Sm80ELb1ELb0ELb1ELb1ELb1ELb1ELb1ELb1EEENS1_21CollectiveEpilogueFwdINS6_IJS8_SA_S9_EEENS6_IJNS7_ILi1EEESI_SI_EEESC_SE_Li256ELb1ELb1ELb1ELb0EEENS1_36VarlenDynamicPersistentTileSchedulerILi128ELi48ELi256ELi256ELb1ELb1ELb0ELb1ELb1ELb1EEEEEEEEEvNT_6ParamsE) ;  /* 0xfffda21002007950 */ /* 0x004fea0003c3ffff */
        .weak           $__internal_51_$__cuda_sm70_shflsync_up_p
        .type           $__internal_51_$__cuda_sm70_shflsync_up_p,@function
        .size           $__internal_51_$__cuda_sm70_shflsync_up_p,($__internal_52_$__cuda_sm70_votesync_ballot - $__internal_51_$__cuda_sm70_shflsync_up_p)
$__internal_51_$__cuda_sm70_shflsync_up_p:
[----:B------:R-:W-:Y:S02]  /*25df0*/  IMAD.MOV.U32 R13, RZ, RZ, -0x1 ;  /* 0xffffffffff0d7424 */ /* 0x000fe400078e00ff */
[----:B------:R-:W-:Y:S02]  /*25e00*/  IMAD.MOV.U32 R11, RZ, RZ, RZ ;  /* 0x000000ffff0b7224 */ /* 0x000fe400078e00ff */
[----:B------:R-:W-:Y:S04]  /*25e10*/  WARPSYNC R13 ;  /* 0x0000000d00007348 */ /* 0x000fe80003800000 */
[----:B------:R1:W2:Y:S02]  /*25e20*/  SHFL.UP PT, R5, R2, R5, R11 ;  /* 0x0400000502057389 */ /* 0x0002a400000e000b */
[----:B-1----:R-:W-:-:S02]  /*25e30*/  MOV R2, R3 ;  /* 0x0000000300027202 */ /* 0x002fc40000000f00 */
[----:B------:R-:W-:-:S04]  /*25e40*/  MOV R3, 0x0 ;  /* 0x0000000000037802 */ /* 0x000fc80000000f00 */
[----:B--2---:R-:W-:Y:S05]  /*25e50*/  RET.REL.NODEC R2 `(_ZN7cutlass13device_kernelIN5flash19enable_sm80_to_sm89INS1_16FlashAttnFwdSm80INS1_25CollectiveMainloopFwdSm80ILi8ELi1ELb0EN4cute5tupleIJNS5_1CILi128EEENS7_ILi48EEENS7_ILi256EEEEEELi256ENS_6half_tEfNS_4arch4Sm80ELb1ELb0ELb1ELb1ELb1ELb1ELb1ELb1EEENS1_21CollectiveEpilogueFwdINS6_IJS8_SA_S9_EEENS6_IJNS7_ILi1EEESI_SI_EEESC_SE_Li256ELb1ELb1ELb1ELb0EEENS1_36VarlenDynamicPersistentTileSchedulerILi128ELi48ELi256ELi256ELb1ELb1ELb0ELb1ELb1ELb1EEEEEEEEEvNT_6ParamsE) ;  /* 0xfffda1a002007950 */ /* 0x004fea0003c3ffff */
        .weak           $__internal_52_$__cuda_sm70_votesync_ballot
        .type           $__internal_52_$__cuda_sm70_votesync_ballot,@function
        .size           $__internal_52_$__cuda_sm70_votesync_ballot,(.L_x_6523 - $__internal_52_$__cuda_sm70_votesync_ballot)
$__internal_52_$__cuda_sm70_votesync_ballot:
[----:B------:R-:W-:Y:S01]  /*25e60*/  ISETP.NE.U32.AND P0, PT, R2, 0x1, PT ;  /* 0x000000010200780c */ /* 0x000fe20003f05070 */
[----:B------:R-:W-:-:S04]  /*25e70*/  IMAD.MOV.U32 R5, RZ, RZ, -0x1 ;  /* 0xffffffffff057424 */ /* 0x000fc800078e00ff */
[----:B------:R-:W-:Y:S08]  /*25e80*/  WARPSYNC R5 ;  /* 0x0000000500007348 */ /* 0x000ff00003800000 */
[----:B------:R-:W-:-:S04]  /*25e90*/  VOTE.ANY R2, PT, !P0 ;  /* 0x0000000000027806 */ /* 0x000fc800040e0100 */
[----:B------:R-:W-:Y:S01]  /*25ea0*/  LOP3.LUT R13, R2, R5, RZ, 0xc0, !PT ;  /* 0x00000005020d7212 */ /* 0x000fe200078ec0ff */
[----:B------:R-:W-:Y:S02]  /*25eb0*/  IMAD.MOV.U32 R2, RZ, RZ, R3 ;  /* 0x000000ffff027224 */ /* 0x000fe400078e0003 */
[----:B------:R-:W-:-:S04]  /*25ec0*/  IMAD.MOV.U32 R3, RZ, RZ, 0x0 ;  /* 0x00000000ff037424 */ /* 0x000fc800078e00ff */
[----:B------:R-:W-:Y:S05]  /*25ed0*/  RET.REL.NODEC R2 `(_ZN7cutlass13device_kernelIN5flash19enable_sm80_to_sm89INS1_16FlashAttnFwdSm80INS1_25CollectiveMainloopFwdSm80ILi8ELi1ELb0EN4cute5tupleIJNS5_1CILi128EEENS7_ILi48EEENS7_ILi256EEEEEELi256ENS_6half_tEfNS_4arch4Sm80ELb1ELb0ELb1ELb1ELb1ELb1ELb1ELb1EEENS1_21CollectiveEpilogueFwdINS6_IJS8_SA_S9_EEENS6_IJNS7_ILi1EEESI_SI_EEESC_SE_Li256ELb1ELb1ELb1ELb0EEENS1_36VarlenDynamicPersistentTileSchedulerILi128ELi48ELi256ELi256ELb1ELb1ELb0ELb1ELb1ELb1EEEEEEEEEvNT_6ParamsE) ;  /* 0xfffda12002007950 */ /* 0x000fea0003c3ffff */
.L_x_3227:
        /* <DEDUP_REMOVED lines=10> */
.L_x_6523:


//--------------------- .text._ZN7cutlass13device_kernelIN5flash19enable_sm80_to_sm89INS1_16FlashAttnFwdSm80INS1_25CollectiveMainloopFwdSm80ILi8ELi1ELb1EN4cute5tupleIJNS5_1CILi128EEENS7_ILi64EEENS7_ILi256EEEEEELi256ENS_6half_tEfNS_4arch4Sm80ELb0ELb0ELb0ELb0ELb1ELb0ELb1ELb1EEENS1_21CollectiveEpilogueFwdINS6_IJS8_SA_S9_EEENS6_IJNS7_ILi1EEESI_SI_EEESC_SE_Li256ELb0ELb1ELb1ELb0EEENS1_19SingleTileSchedulerILb0ELb1ELb1ELi128EEEEEEEEEvNT_6ParamsE --------------------------
	.section	.text._ZN7cutlass13device_kernelIN5flash19enable_sm80_to_sm89INS1_16FlashAttnFwdSm80INS1_25CollectiveMainloopFwdSm80ILi8ELi1ELb1EN4cute5tupleIJNS5_1CILi128EEENS7_ILi64EEENS7_ILi256EEEEEELi256ENS_6half_tEfNS_4arch4Sm80ELb0ELb0ELb0ELb0ELb1ELb0ELb1ELb1EEENS1_21CollectiveEpilogueFwdINS6_IJS8_SA_S9_EEENS6_IJNS7_ILi1EEESI_SI_EEESC_SE_Li256ELb0ELb1ELb1ELb0EEENS1_19SingleTileSchedulerILb0ELb1ELb1ELi128EEEEEEEEEvNT_6ParamsE,"ax",@progbits
	.sectioninfo	@"SHI_REGISTERS=255"
	.align	128
.text._ZN7cutlass13device_kernelIN5flash19enable_sm80_to_sm89INS1_16FlashAttnFwdSm80INS1_25CollectiveMainloopFwdSm80ILi8ELi1ELb1EN4cute5tupleIJNS5_1CILi128EEENS7_ILi64EEENS7_ILi256EEEEEELi256ENS_6half_tEfNS_4arch4Sm80ELb0ELb0ELb0ELb0ELb1ELb0ELb1ELb1EEENS1_21CollectiveEpilogueFwdINS6_IJS8_SA_S9_EEENS6_IJNS7_ILi1EEESI_SI_EEESC_SE_Li256ELb0ELb1ELb1ELb0EEENS1_19SingleTileSchedulerILb0ELb1ELb1ELi128EEEEEEEEEvNT_6ParamsE:
        .type           _ZN7cutlass13device_kernelIN5flash19enable_sm80_to_sm89INS1_16FlashAttnFwdSm80INS1_25CollectiveMainloopFwdSm80ILi8ELi1ELb1EN4cute5tupleIJNS5_1CILi128EEENS7_ILi64EEENS7_ILi256EEEEEELi256ENS_6half_tEfNS_4arch4Sm80ELb0ELb0ELb0ELb0ELb1ELb0ELb1ELb1EEENS1_21CollectiveEpilogueFwdINS6_IJS8_SA_S9_EEENS6_IJNS7_ILi1EEESI_SI_EEESC_SE_Li256ELb0ELb1ELb1ELb0EEENS1_19SingleTileSchedulerILb0ELb1ELb1ELi128EEEEEEEEEvNT_6ParamsE,@function
        .size           _ZN7cutlass13device_kernelIN5flash19enable_sm80_to_sm89INS1_16FlashAttnFwdSm80INS1_25CollectiveMainloopFwdSm80ILi8ELi1ELb1EN4cute5tupleIJNS5_1CILi128EEENS7_ILi64EEENS7_ILi256EEEEEELi256ENS_6half_tEfNS_4arch4Sm80ELb0ELb0ELb0ELb0ELb1ELb0ELb1ELb1EEENS1_21CollectiveEpilogueFwdINS6_IJS8_SA_S9_EEENS6_IJNS7_ILi1EEESI_SI_EEESC_SE_Li256ELb0ELb1ELb1ELb0EEENS1_19SingleTileSchedulerILb0ELb1ELb1ELi128EEEEEEEEEvNT_6ParamsE,(.L_x_6528 - _ZN7cutlass13device_kernelIN5flash19enable_sm80_to_sm89INS1_16FlashAttnFwdSm80INS1_25CollectiveMainloopFwdSm80ILi8ELi1ELb1EN4cute5tupleIJNS5_1CILi128EEENS7_ILi64EEENS7_ILi256EEEEEELi256ENS_6half_tEfNS_4arch4Sm80ELb0ELb0ELb0ELb0ELb1ELb0ELb1ELb1EEENS1_21CollectiveEpilogueFwdINS6_IJS8_SA_S9_EEENS6_IJNS7_ILi1EEESI_SI_EEESC_SE_Li256ELb0ELb1ELb1ELb0EEENS1_19SingleTileSchedulerILb0ELb1ELb1ELi128EEEEEEEEEvNT_6ParamsE)
        .other          _ZN7cutlass13device_kernelIN5flash19enable_sm80_to_sm89INS1_16FlashAttnFwdSm80INS1_25CollectiveMainloopFwdSm80ILi8ELi1ELb1EN4cute5tupleIJNS5_1CILi128EEENS7_ILi64EEENS7_ILi256EEEEEELi256ENS_6half_tEfNS_4arch4Sm80ELb0ELb0ELb0ELb0ELb1ELb0ELb1ELb1EEENS1_21CollectiveEpilogueFwdINS6_IJS8_SA_S9_EEENS6_IJNS7_ILi1EEESI_SI_EEESC_SE_Li256ELb0ELb1ELb1ELb0EEENS1_19SingleTileSchedulerILb0ELb1ELb1ELi128EEEEEEEEEvNT_6ParamsE,@"STO_CUDA_ENTRY STV_DEFAULT"
_ZN7cutlass13device_kernelIN5flash19enable_sm80_to_sm89INS1_16FlashAttnFwdSm80INS1_25CollectiveMainloopFwdSm80ILi8ELi1ELb1EN4cute5tupleIJNS5_1CILi128EEENS7_ILi64EEENS7_ILi256EEEEEELi256ENS_6half_tEfNS_4arch4Sm80ELb0ELb0ELb0ELb0ELb1ELb0ELb1ELb1EEENS1_21CollectiveEpilogueFwdINS6_IJS8_SA_S9_EEENS6_IJNS7_ILi1EEESI_SI_EEESC_SE_Li256ELb0ELb1ELb1ELb0EEENS1_19SingleTileSchedulerILb0ELb1ELb1ELi128EEEEEEEEEvNT_6ParamsE:
        /* <DEDUP_REMOVED lines=18> */
.L_x_3228:
[----:B------:R-:W-:Y:S02]  /*0120*/  ULDC.64 UR4, c[0x0][0x550] ;  /* 0x0001540000047ab9 */ /* 0x000fe40000000a00 */
[----:B------:R-:W-:Y:S02]  /*0130*/  UISETP.NE.AND UP0, UPT, UR4, 0x1, UPT ;  /* 0x000000010400788c */ /* 0x000fe4000bf05270 */
[----:B------:R-:W-:-:S02]  /*0140*/  UIMAD.WIDE.U32 UR8, UR6, UR5, URZ ;  /* 0x00000005060872a5 */ /* 0x000fc4000f8e003f */
[----:B------:R-:W-:Y:S02]  /*0150*/  ULDC UR4, c[0x0][0x558] ;  /* 0x0001560000047ab9 */ /* 0x000fe40000000800 */
[----:B------:R-:W-:-:S05]  /*0160*/  UMOV UR11, UR6 ;  /* 0x00000006000b7c82 */ /* 0x000fca0008000000 */
[----:B------:R-:W-:-:S03]  /*0170*/  @UP0 USHF.R.U32.HI UR11, URZ, UR4, UR9 ;  /* 0x000000043f0b0299 */ /* 0x000fc60008011609 */
.L_x_3229:
        /* <DEDUP_REMOVED lines=66> */
.L_x_3230:
        /* <DEDUP_REMOVED lines=108> */
[----:B------:R-:W-:-:S04]  /*0c60*/  IMAD R98, R19, 0x20, R18 ;  /* 0x0000002013627824 */ /* 0x000fc800078e0212 */
[--C-:B------:R-:W-:Y:S01]  /*0c70*/  IMAD R0, R0, 0x40, R98.reuse ;  /* 0x0000004000007824 */ /* 0x100fe200078e0262 */
[----:B------:R-:W-:Y:S01]  /*0c80*/  UIMAD UR19, UR15, UR4, URZ ;  /* 0x000000040f1372a4 */ /* 0x000fe2000f8e023f */
[----:B-1----:R-:W-:Y:S01]  /*0c90*/  IMAD R5, R15, 0x80, R98 ;  /* 0x000000800f057824 */ /* 0x002fe200078e0262 */
[----:B------:R-:W-:Y:S01]  /*0ca0*/  UIMAD.WIDE.U32 UR22, UR11, UR4, URZ ;  /* 0x000000040b1672a5 */ /* 0x000fe2000f8e003f */
[----:B------:R-:W-:Y:S01]  /*0cb0*/  IMAD.SHL.U32 R133, R19, 0x8, RZ ;  /* 0x0000000813857824 */ /* 0x000fe200078e00ff */
        /* <DEDUP_REMOVED lines=15> */
[----:B------:R-:W-:Y:S01]  /*0db0*/  IADD3 R58, R133, 0x80, RZ ;  /* 0x00000080853a7810 */ /* 0x000fe20007ffe0ff */
        /* <DEDUP_REMOVED lines=10> */
[----:B------:R-:W-:Y:S01]  /*0e60*/  ISETP.GE.AND P4, PT, R133, c[0x0][0x198], PT ;  /* 0x0000660085007a0c */ /* 0x000fe20003f86270 */
[----:B------:R-:W-:Y:S01]  /*0e70*/  UIMAD UR10, UR6, -0x40, UR10 ;  /* 0xffffffc0060a78a4 */ /* 0x000fe2000f8e020a */
[----:B------:R-:W-:Y:S01]  /*0e80*/  SHF.R.S32.HI R8, RZ, 0x1f, R56 ;  /* 0x0000001fff087819 */ /* 0x000fe20000011438 */
[----:B------:R-:W-:Y:S01]  /*0e90*/  UIADD3 UR5, UR19, UR5, URZ ;  /* 0x0000000513057290 */ /* 0x000fe2000fffe03f */
[----:B------:R-:W-:Y:S01]  /*0ea0*/  @P0 SHF.R.U32.HI R4, RZ, c[0x0][0x2cc], R0 ;  /* 0x0000b300ff040a19 */ /* 0x000fe20000011600 */
[----:B------:R-:W-:Y:S01]  /*0eb0*/  UISETP.GT.AND UP0, UPT, UR6, UR8, UPT ;  /* 0x000000080600728c */ /* 0x000fe2000bf04270 */
[----:B------:R-:W-:-:S02]  /*0ec0*/  ISETP.GE.AND P3, PT, R57, c[0x0][0x198], PT ;  /* 0x0000660039007a0c */ /* 0x000fc40003f66270 */
[--C-:B------:R-:W-:Y:S01]  /*0ed0*/  SHF.R.S32.HI R6, RZ, 0x1f, R4.reuse ;  /* 0x0000001fff067819 */ /* 0x100fe20000011404 */
[----:B------:R-:W-:Y:S01]  /*0ee0*/  IMAD.MOV R0, RZ, RZ, -R4 ;  /* 0x000000ffff007224 */ /* 0x000fe200078e0a04 */
[----:B------:R-:W-:Y:S01]  /*0ef0*/  ISETP.GE.AND P2, PT, R58, c[0x0][0x198], PT ;  /* 0x000066003a007a0c */ /* 0x000fe20003f46270 */
[----:B-1----:R-:W-:Y:S01]  /*0f00*/  IMAD.U32 R3, RZ, RZ, UR19 ;  /* 0x00000013ff037e24 */ /* 0x002fe2000f8e00ff */
[----:B------:R-:W-:Y:S01]  /*0f10*/  LEA.HI R8, R8, R56, RZ, 0x3 ;  /* 0x0000003808087211 */ /* 0x000fe200078f18ff */
[----:B------:R-:W-:Y:S01]  /*0f20*/  IMAD R5, R0, c[0x0][0x2c4], R5 ;  /* 0x0000b10000057a24 */ /* 0x000fe200078e0205 */
[----:B------:R-:W-:Y:S01]  /*0f30*/  ISETP.GE.AND P5, PT, R56, c[0x0][0x198], PT ;  /* 0x0000660038007a0c */ /* 0x000fe20003fa6270 */
[----:B------:R-:W-:Y:S01]  /*0f40*/  IMAD.U32 R2, RZ, RZ, UR18 ;  /* 0x00000012ff027e24 */ /* 0x000fe2000f8e00ff */
[----:B------:R-:W-:Y:S01]  /*0f50*/  LOP3.LUT R177, R8, 0xfffffff8, RZ, 0xc0, !PT ;  /* 0xfffffff808b17812 */ /* 0x000fe200078ec0ff */
[----:B------:R-:W-:Y:S01]  /*0f60*/  IMAD.U32 R3, RZ, RZ, UR5 ;  /* 0x00000005ff037e24 */ /* 0x000fe2000f8e00ff */
[----:B------:R-:W-:Y:S01]  /*0f70*/  SHF.R.S32.HI R0, RZ, 0x1f, R5 ;  /* 0x0000001fff007819 */ /* 0x000fe20000011405 */
[----:B------:R-:W-:Y:S01]  /*0f80*/  IMAD R6, R6, c[0x0][0x1b0], RZ ;  /* 0x00006c0006067a24 */ /* 0x000fe200078e02ff */
[----:B------:R-:W-:Y:S01]  /*0f90*/  ULDC.64 UR4, c[0x0][0x1e8] ;  /* 0x00007a0000047ab9 */ /* 0x000fe20000000a00 */
[C---:B------:R-:W-:Y:S01]  /*0fa0*/  IMAD.WIDE.U32 R2, R4.reuse, c[0x0][0x1b0], R2 ;  /* 0x00006c0004027a25 */ /* 0x040fe200078e0002 */
[----:B------:R-:W-:Y:S01]  /*0fb0*/  UIMAD UR18, UR15, UR4, URZ ;  /* 0x000000040f1272a4 */ /* 0x000fe2000f8e023f */
[----:B------:R-:W-:Y:S01]  /*0fc0*/  ISETP.GE.AND P6, PT, R133, c[0x0][0x1d4], PT ;  /* 0x0000750085007a0c */ /* 0x000fe20003fc6270 */
[----:B------:R-:W-:Y:S01]  /*0fd0*/  UIMAD.WIDE.U32 UR20, UR11, UR4, URZ ;  /* 0x000000040b1472a5 */ /* 0x000fe2000f8e003f */
[----:B------:R-:W-:Y:S01]  /*0fe0*/  IMAD R4, R4, c[0x0][0x1b4], R6 ;  /* 0x00006d0004047a24 */ /* 0x000fe200078e0206 */
[----:B------:R-:W-:Y:S01]  /*0ff0*/  UIMAD UR18, UR11, UR5, UR18 ;  /* 0x000000050b1272a4 */ /* 0x000fe2000f8e0212 */
[----:B------:R-:W-:Y:S01]  /*1000*/  IMAD R0, R0, c[0x0][0x1a8], RZ ;  /* 0x00006a0000007a24 */ /* 0x000fe200078e02ff */
[----:B------:R-:W-:Y:S01]  /*1010*/  LEA.HI R92, R36, R132, RZ, 0x5 ;  /* 0x00000084245c7211 */ /* 0x000fe200078f28ff */
[----:B------:R-:W-:Y:S01]  /*1020*/  IMAD.IADD R3, R3, 0x1, R4 ;  /* 0x0000000103037824 */ /* 0x000fe200078e0204 */
[----:B------:R-:W-:Y:S01]  /*1030*/  UIADD3 UR18, UR21, UR18, URZ ;  /* 0x0000001215127290 */ /* 0x000fe2000fffe03f */
[C---:B------:R-:W-:Y:S01]  /*1040*/  IMAD R6, R5.reuse, c[0x0][0x1ac], R0 ;  /* 0x00006b0005067a24 */ /* 0x040fe200078e0200 */
[----:B------:R-:W-:Y:S01]  /*1050*/  ULDC.64 UR4, c[0x0][0x210] ;  /* 0x0000840000047ab9 */ /* 0x000fe20000000a00 */
[----:B------:R-:W-:Y:S01]  /*1060*/  IMAD.WIDE.U32 R2, R5, c[0x0][0x1a8], R2 ;  /* 0x00006a0005027a25 */ /* 0x000fe200078e0002 */
[----:B------:R-:W-:Y:S01]  /*1070*/  UIMAD UR15, UR15, UR4, URZ ;  /* 0x000000040f0f72a4 */ /* 0x000fe2000f8e023f */
[----:B------:R-:W-:Y:S01]  /*1080*/  SHF.R.S32.HI R97, RZ, 0x1f, R133 ;  /* 0x0000001fff617819 */ /* 0x000fe20000011485 */
[----:B------:R-:W-:Y:S01]  /*1090*/  UIMAD.WIDE.U32 UR22, UR11, UR4, URZ ;  /* 0x000000040b1672a5 */ /* 0x000fe2000f8e003f */
[----:B------:R-:W-:Y:S01]  /*10a0*/  IMAD.SHL.U32 R4, R18, 0x40, RZ ;  /* 0x0000004012047824 */ /* 0x000fe200078e00ff */
[----:B------:R-:W-:Y:S01]  /*10b0*/  LEA R13, P0, R2, c[0x0][0x160], 0x1 ;  /* 0x00005800020d7a11 */ /* 0x000fe200078008ff */
[----:B------:R-:W-:Y:S01]  /*10c0*/  IMAD.IADD R3, R3, 0x1, R6 ;  /* 0x0000000103037824 */ /* 0x000fe200078e0206 */
[----:B------:R-:W-:Y:S01]  /*10d0*/  UIMAD UR4, UR11, UR5, UR15 ;  /* 0x000000050b0472a4 */ /* 0x000fe2000f8e020f */
[----:B------:R-:W-:-:S02]  /*10e0*/  SHF.R.S32.HI R94, RZ, 0x1f, R177 ;  /* 0x0000001fff5e7819 */ /* 0x000fc400000114b1 */
[----:B------:R-:W-:Y:S01]  /*10f0*/  LOP3.LUT R0, R4, 0x1c0, RZ, 0xc0, !PT ;  /* 0x000001c004007812 */ /* 0x000fe200078ec0ff */
[----:B------:R-:W-:Y:S01]  /*1100*/  UIADD3 UR4, UR23, UR4, URZ ;  /* 0x0000000417047290 */ /* 0x000fe2000fffe03f */
[----:B------:R-:W-:Y:S02]  /*1110*/  LEA.HI.X R14, R2, c[0x0][0x164], R3, 0x1, P0 ;  /* 0x00005900020e7a11 */ /* 0x000fe400000f0c03 */
[----:B------:R-:W-:Y:S01]  /*1120*/  SHF.R.U32.HI R4, RZ, 0x3, R0 ;  /* 0x00000003ff047819 */ /* 0x000fe20000011600 */
[----:B------:R-:W-:Y:S01]  /*1130*/  SHFL.IDX PT, R2, R13, RZ, 0x181f ;  /* 0x00181fff0d027589 */ /* 0x000fe200000e0000 */
[----:B------:R-:W-:Y:S02]  /*1140*/  LOP3.LUT R0, R0, 0x38, R133, 0xf8, !PT ;  /* 0x0000003800007812 */ /* 0x000fe400078ef885 */
        /* <DEDUP_REMOVED lines=16> */
[----:B------:R-:W1:Y:S01]  /*1250*/  SHFL.IDX PT, R4, R13, 0x1, 0x181f ;  /* 0x00381f000d047f89 */ /* 0x000e6200000e0000 */
[----:B------:R-:W-:-:S02]  /*1260*/  SHF.R.S32.HI R95, RZ, 0x1f, R178 ;  /* 0x0000001fff5f7819 */ /* 0x000fc400000114b2 */
[----:B------:R-:W-:Y:S01]  /*1270*/  IMAD R16, R0, c[0x0][0x2b8], R9 ;  /* 0x0000ae0000107a24 */ /* 0x000fe200078e0209 */
[----:B------:R3:W-:Y:S01]  /*1280*/  @!P0 LDGSTS.E.BYPASS.LTC128B.128 [R93+0x100], [R6.64], !P4 ;  /* 0x00100000065d8fae */ /* 0x0007e2000e101d4c */
[----:B------:R-:W-:Y:S01]  /*1290*/  @!P0 IMAD.WIDE R8, R176, 0x2, R2 ;  /* 0x00000002b0088825 */ /* 0x000fe200078e0202 */
[----:B------:R-:W-:Y:S02]  /*12a0*/  IADD3 R0, R15, 0x20, RZ ;  /* 0x000000200f007810 */ /* 0x000fe40007ffe0ff */
[----:B------:R-:W-:Y:S02]  /*12b0*/  SHF.R.S32.HI R12, RZ, 0x1f, R16 ;  /* 0x0000001fff0c7819 */ /* 0x000fe40000011410 */
[----:B------:R4:W-:Y:S01]  /*12c0*/  @!P0 LDGSTS.E.BYPASS.LTC128B.128 [R93+0x4100], [R8.64], !P3 ;  /* 0x04100000085d8fae */ /* 0x0009e2000d901d4c */
[----:B------:R-:W-:Y:S01]  /*12d0*/  SHF.R.S32.HI R96, RZ, 0x1f, R176 ;  /* 0x0000001fff607819 */ /* 0x000fe200000114b0 */
        /* <DEDUP_REMOVED lines=14> */
[----:B------:R-:W-:-:S04]  /*13c0*/  @!P0 IMAD.WIDE R6, R178, 0x2, R4 ;  /* 0x00000002b2068825 */ /* 0x000fc800078e0204 */
[----:B------:R-:W-:Y:S01]  /*13d0*/  IMAD.IADD R3, R3, 0x1, R0 ;  /* 0x0000000103037824 */ /* 0x000fe200078e0200 */
[----:B------:R3:W-:Y:S01]  /*13e0*/  @!P0 LDGSTS.E.BYPASS.LTC128B.128 [R93+0x9100], [R6.64], !P2 ;  /* 0x09100000065d8fae */ /* 0x0007e2000d101d4c */
[----:B------:R-:W-:-:S04]  /*13f0*/  @!P0 IMAD.WIDE R4, R177, 0x2, R4 ;  /* 0x00000002b1048825 */ /* 0x000fc800078e0204 */
        /* <DEDUP_REMOVED lines=47> */
[----:B------:R-:W-:Y:S01]  /*16f0*/  ISETP.GE.AND P1, PT, R21, 0x1, PT ;  /* 0x000000011500780c */ /* 0x000fe20003f26270 */
[----:B------:R-:W-:Y:S02]  /*1700*/  IMAD.IADD R0, R132, 0x1, -R0 ;  /* 0x0000000184007824 */ /* 0x000fe400078e0a00 */
        /* <DEDUP_REMOVED lines=52> */
[----:B------:R-:W-:-:S03]  /*1a50*/  LOP3.LUT R0, R0, 0x1c0, RZ, 0xc0, !PT ;  /* 0x000001c000007812 */ /* 0x000fc600078ec0ff */
[----:B------:R-:W-:Y:S01]  /*1a60*/  IMAD.X R33, R5, 0x1, R15, P1 ;  /* 0x0000000105217824 */ /* 0x000fe200008e060f */
[----:B------:R-:W-:Y:S01]  /*1a70*/  R2P PR, R10, 0x6 ;  /* 0x000000060a007804 */ /* 0x000fe20000000000 */
[----:B------:R-:W-:-:S05]  /*1a80*/  @P0 IMAD.WIDE R4, R176, 0x2, R2 ;  /* 0x00000002b0040825 */ /* 0x000fca00078e0202 */
        /* <DEDUP_REMOVED lines=16> */
[----:B------:R-:W-:Y:S01]  /*1b90*/  LOP3.LUT R5, R4, R3, RZ, 0x3c, !PT ;  /* 0x0000000304057212 */ /* 0x000fe200078e3cff */
[----:B------:R-:W-:Y:S01]  /*1ba0*/  IMAD.SHL.U32 R4, R11, 0x40, RZ ;  /* 0x000000400b047824 */ /* 0x000fe200078e00ff */
[----:B------:R-:W-:Y:S01]  /*1bb0*/  LOP3.LUT R3, R0, 0x8, R2, 0xf8, !PT ;  /* 0x0000000800037812 */ /* 0x000fe200078ef802 */
[----:B------:R-:W-:Y:S01]  /*1bc0*/  IMAD.SHL.U32 R2, R92, 0x20, RZ ;  /* 0x000000205c027824 */ /* 0x000fe200078e00ff */
[----:B------:R-:W-:Y:S02]  /*1bd0*/  SHF.R.U32.HI R0, RZ, 0x3, R0 ;  /* 0x00000003ff007819 */ /* 0x000fe40000011600 */
[----:B------:R-:W-:Y:S02]  /*1be0*/  LOP3.LUT R4, R5, 0xfffffe00, R4, 0xf8, !PT ;  /* 0xfffffe0005047812 */ /* 0x000fe400078ef804 */
[----:B------:R-:W-:Y:S02]  /*1bf0*/  LOP3.LUT R2, R2, 0x7ffffc00, RZ, 0xc0, !PT ;  /* 0x7ffffc0002027812 */ /* 0x000fe400078ec0ff */
[----:B------:R-:W-:-:S02]  /*1c00*/  LOP3.LUT R0, R3, R0, RZ, 0x3c, !PT ;  /* 0x0000000003007212 */ /* 0x000fc400078e3cff */
[----:B------:R-:W-:Y:S01]  /*1c10*/  SEL R5, R6, 0xfffffff0, !P1 ;  /* 0xfffffff006057807 */ /* 0x000fe20004800000 */
[----:B------:R-:W-:Y:S01]  /*1c20*/  IMAD.IADD R2, R4, 0x1, R2 ;  /* 0x0000000104027824 */ /* 0x000fe200078e0202 */
[----:B------:R-:W-:Y:S01]  /*1c30*/  BAR.SYNC.DEFER_BLOCKING 0x0 ;  /* 0x0000000000007b1d */ /* 0x000fe20000010000 */
[----:B------:R-:W-:Y:S01]  /*1c40*/  IMAD R0, R9, 0x200, R0 ;  /* 0x0000020009007824 */ /* 0x000fe200078e0200 */
[----:B------:R-:W-:Y:S01]  /*1c50*/  ISETP.GE.AND P1, PT, R133, c[0x0][0x1d4], PT ;  /* 0x0000750085007a0c */ /* 0x000fe20003f26270 */
[C---:B------:R-:W-:Y:S01]  /*1c60*/  IMAD.SHL.U32 R232, R2.reuse, 0x2, RZ ;  /* 0x0000000202e87824 */ /* 0x040fe200078e00ff */
[----:B------:R-:W-:Y:S01]  /*1c70*/  LEA R240, R2, 0x100, 0x1 ;  /* 0x0000010002f07811 */ /* 0x000fe200078e08ff */
[----:B------:R-:W-:Y:S01]  /*1c80*/  IMAD.SHL.U32 R134, R0, 0x2, RZ ;  /* 0x0000000200867824 */ /* 0x000fe200078e00ff */
[----:B------:R-:W-:Y:S02]  /*1c90*/  SEL R0, R7, 0xffffffe0, !P2 ;  /* 0xffffffe007007807 */ /* 0x000fe40005000000 */
[----:B------:R-:W-:Y:S01]  /*1ca0*/  SEL R3, R6, 0xfffffff0, !P0 ;  /* 0xfffffff006037807 */ /* 0x000fe20004000000 */
[--C-:B------:R-:W-:Y:S01]  /*1cb0*/  IMAD R236, R5, 0x2, R240.reuse ;  /* 0x0000000205ec7824 */ /* 0x100fe200078e02f0 */
[----:B------:R-:W-:Y:S01]  /*1cc0*/  ISETP.LT.OR P0, PT, R21, 0x1, P1 ;  /* 0x000000011500780c */ /* 0x000fe20000f01670 */
[C---:B------:R-:W-:Y:S01]  /*1cd0*/  IMAD R240, R0.reuse, 0x2, R240 ;  /* 0x0000000200f07824 */ /* 0x040fe200078e02f0 */
[----:B------:R-:W-:Y:S01]  /*1ce0*/  ISETP.GE.AND P1, PT, R57, c[0x0][0x1d4], PT ;  /* 0x0000750039007a0c */ /* 0x000fe20003f26270 */
[----:B------:R-:W-:Y:S01]  /*1cf0*/  IMAD R244, R0, 0x2, R236 ;  /* 0x0000000200f47824 */ /* 0x000fe200078e02ec */
[----:B------:R-:W-:Y:S01]  /*1d00*/  ISETP.GE.AND P2, PT, R58, c[0x0][0x1d4], PT ;  /* 0x000075003a007a0c */ /* 0x000fe20003f46270 */
[----:B------:R-:W-:Y:S01]  /*1d10*/  IMAD R6, R3, 0x2, R134 ;  /* 0x0000000203067824 */ /* 0x000fe200078e0286 */
        /* <DEDUP_REMOVED lines=34> */
[----:B------:R-:W-:Y:S04]  /*1f40*/  STL [R1], R84 ;  /* 0x0000005401007387 */ /* 0x000fe80000100800 */
        /* <DEDUP_REMOVED lines=9> */
[C---:B------:R-:W-:Y:S01]  /*1fe0*/  ISETP.LT.OR P0, PT, R21.reuse, 0x21, P0 ;  /* 0x000000211500780c */ /* 0x040fe20000701670 */
[----:B------:R-:W-:Y:S08]  /*1ff0*/  HMMA.16816.F32 R60, R172, R40, R12 ;  /* 0x00000028ac3c723c */ /* 0x000ff0000000180c */
[----:B---3--:R-:W-:Y:S04]  /*2000*/  HMMA.16816.F32 R12, R168, R48, RZ ;  /* 0x00000030a80c723c */ /* 0x008fe800000018ff */
[----:B------:R2:W-:Y:S01]  /*2010*/  LDGSTS.E.BYPASS.LTC128B.128 [R93+0x1100], [R26.64], !P0 ;  /* 0x011000001a5d7fae */ /* 0x0005e2000c101d4c */
[----:B------:R-:W-:-:S02]  /*2020*/  ISETP.LT.OR P0, PT, R21, 0x21, P1 ;  /* 0x000000211500780c */ /* 0x000fc40000f01670 */
[----:B------:R-:W-:-:S04]  /*2030*/  ISETP.GE.AND P1, PT, R58, c[0x0][0x1d4], PT ;  /* 0x000075003a007a0c */ /* 0x000fc80003f26270 */
[----:B------:R-:W-:-:S07]  /*2040*/  ISETP.LT.OR P1, PT, R21, 0x21, P1 ;  /* 0x000000211500780c */ /* 0x000fce0000f21670 */
[----:B------:R2:W-:Y:S01]  /*2050*/  LDGSTS.E.BYPASS.LTC128B.128 [R93+0x3100], [R24.64], !P0 ;  /* 0x03100000185d7fae */ /* 0x0005e2000c101d4c */
[----:B------:R-:W-:Y:S02]  /*2060*/  LOP3.LUT P0, RZ, R19, 0x4, RZ, 0xc0, !PT ;  /* 0x0000000413ff7812 */ /* 0x000fe4000780c0ff */
[C---:B-1----:R-:W-:Y:S02]  /*2070*/  HMMA.16816.F32 R16, R168.reuse, R10, RZ ;  /* 0x0000000aa810723c */ /* 0x042fe400000018ff */
[----:B------:R-:W-:Y:S01]  /*2080*/  SEL R2, R7, 0xffffffe0, !P0 ;  /* 0xffffffe007027807 */ /* 0x000fe20004000000 */
[----:B------:R1:W-:Y:S01]  /*2090*/  LDGSTS.E.BYPASS.LTC128B.128 [R93+0x5100], [R34.64], !P1 ;  /* 0x05100000225d7fae */ /* 0x0003e2000c901d4c */
[----:B------:R-:W-:Y:S02]  /*20a0*/  ISETP.LT.OR P0, PT, R21, 0x21, P2 ;  /* 0x000000211500780c */ /* 0x000fe40001701670 */
[----:B------:R-:W-:Y:S01]  /*20b0*/  ISETP.GT.AND P1, PT, R98, 0x3f, PT ;  /* 0x0000003f6200780c */ /* 0x000fe20003f24270 */
[C---:B------:R-:W-:Y:S01]  /*20c0*/  IMAD R251, R2.reuse, 0x2, R134 ;  /* 0x0000000202fb7824 */ /* 0x040fe200078e0286 */
[----:B----4-:R-:W-:Y:S01]  /*20d0*/  HMMA.16816.F32 R20, R168, R52, RZ ;  /* 0x00000034a814723c */ /* 0x010fe200000018ff */
[----:B------:R-:W-:Y:S01]  /*20e0*/  IMAD R252, R2, 0x2, R84 ;  /* 0x0000000202fc7824 */ /* 0x000fe200078e0254 */
[----:B------:R-:W-:-:S05]  /*20f0*/  IADD3 R2, R93, 0x100, RZ ;  /* 0x000001005d027810 */ /* 0x000fca0007ffe0ff */
[----:B------:R-:W-:Y:S01]  /*2100*/  STL [R1+0x10], R2 ;  /* 0x0000100201007387 */ /* 0x000fe20000100800 */
[----:B------:R-:W-:Y:S03]  /*2110*/  HMMA.16816.F32 R12, R172, R68, R12 ;  /* 0x00000044ac0c723c */ /* 0x000fe6000000180c */
        /* <DEDUP_REMOVED lines=10> */
[----:B------:R-:W-:Y:S04]  /*21c0*/  LDSM.16.M88.4 R16, [R251+0x10900] ;  /* 0x01090000fb10783b */ /* 0x000fe80000000200 */
[----:B-1----:R-:W1:Y:S01]  /*21d0*/  LDSM.16.M88.4 R32, [R251+0x10100] ;  /* 0x01010000fb20783b */ /* 0x002e620000000200 */
[C---:B-----5:R-:W-:Y:S03]  /*21e0*/  HMMA.16816.F32 R28, R172.reuse, R44, R24 ;  /* 0x0000002cac1c723c */ /* 0x060fe60000001818 */
[----:B------:R-:W-:Y:S05]  /*21f0*/  LDSM.16.M88.4 R44, [R252] ;  /* 0x00000000fc2c783b */ /* 0x000fea0000000200 */
[----:B------:R-:W-:Y:S08]  /*2200*/  HMMA.16816.F32 R56, R172, R42, R8 ;  /* 0x0000002aac38723c */ /* 0x000ff00000001808 */
[C---:B------:R-:W-:Y:S01]  /*2210*/  HMMA.16816.F32 R8, R168.reuse, R50, RZ ;  /* 0x00000032a808723c */ /* 0x040fe200000018ff */
[----:B------:R-:W2:Y:S07]  /*2220*/  LDSM.16.M88.4 R48, [R251+0x11900] ;  /* 0x01190000fb30783b */ /* 0x000eae0000000200 */
[----:B------:R-:W-:Y:S01]  /*2230*/  HMMA.16816.F32 R24, R168, R54, RZ ;  /* 0x00000036a818723c */ /* 0x000fe200000018ff */
[----:B------:R-:W-:Y:S07]  /*2240*/  LDSM.16.M88.4 R52, [R134+0x12900] ;  /* 0x012900008634783b */ /* 0x000fee0000000200 */
[C---:B------:R-:W-:Y:S08]  /*2250*/  HMMA.16816.F32 R20, R172.reuse, R72, R20 ;  /* 0x00000048ac14723c */ /* 0x040ff00000001814 */
[C---:B------:R-:W-:Y:S01]  /*2260*/  HMMA.16816.F32 R8, R172.reuse, R70, R8 ;  /* 0x00000046ac08723c */ /* 0x040fe20000001808 */
[----:B------:R-:W-:Y:S07]  /*2270*/  LDSM.16.M88.4 R68, [R252+0x800] ;  /* 0x00080000fc44783b */ /* 0x000fee0000000200 */
[----:B------:R-:W-:Y:S01]  /*2280*/  HMMA.16816.F32 R24, R172, R74, R24 ;  /* 0x0000004aac18723c */ /* 0x000fe20000001818 */
[----:B------:R-:W3:Y:S07]  /*2290*/  LDSM.16.M88.4 R72, [R252+0x1000] ;  /* 0x00100000fc48783b */ /* 0x000eee0000000200 */
[C---:B-1----:R-:W-:Y:S08]  /*22a0*/  HMMA.16816.F32 R28, R192.reuse, R32, R28 ;  /* 0x00000020c01c723c */ /* 0x042ff0000000181c */
[C---:B------:R-:W-:Y:S01]  /*22b0*/  HMMA.16816.F32 R32, R192.reuse, R34, R64 ;  /* 0x00000022c020723c */ /* 0x040fe20000001840 */
[----:B------:R-:W-:Y:S07]  /*22c0*/  LDSM.16.M88.4 R64, [R134+0x13100] ;  /* 0x013100008640783b */ /* 0x000fee0000000200 */
[C---:B------:R-:W-:Y:S08]  /*22d0*/  HMMA.16816.F32 R12, R192.reuse, R36, R12 ;  /* 0x00000024c00c723c */ /* 0x040ff0000000180c */
[C---:B------:R-:W-:Y:S08]  /*22e0*/  HMMA.16816.F32 R8, R192.reuse, R38, R8 ;  /* 0x00000026c008723c */ /* 0x040ff00000001808 */
[C---:B------:R-:W-:Y:S01]  /*22f0*/  HMMA.16816.F32 R40, R192.reuse, R16, R60 ;  /* 0x00000010c028723c */ /* 0x040fe2000000183c */
[----:B------:R-:W-:Y:S07]  /*2300*/  LDSM.16.M88.4 R60, [R84+0x2800] ;  /* 0x00280000543c783b */ /* 0x000fee0000000200 */
[C---:B------:R-:W-:Y:S01]  /*2310*/  HMMA.16816.F32 R56, R192.reuse, R18, R56 ;  /* 0x00000012c038723c */ /* 0x040fe20000001838 */
[----:B------:R-:W-:Y:S07]  /*2320*/  LDSM.16.M88.4 R16, [R84+0x2000] ;  /* 0x002000005410783b */ /* 0x000fee0000000200 */
[C---:B--2---:R-:W-:Y:S08]  /*2330*/  HMMA.16816.F32 R20, R192.reuse, R48, R20 ;  /* 0x00000030c014723c */ /* 0x044ff00000001814 */
[----:B------:R-:W-:Y:S01]  /*2340*/  HMMA.16816.F32 R24, R192, R50, R24 ;  /* 0x00000032c018723c */ /* 0x000fe20000001818 */
[----:B------:R-:W1:Y:S07]  /*2350*/  LDSM.16.M88.4 R48, [R134+0x12100] ;  /* 0x012100008630783b */ /* 0x000e6e0000000200 */
[C---:B------:R-:W-:Y:S08]  /*2360*/  HMMA.16816.F32 R28, R196.reuse, R44, R28 ;  /* 0x0000002cc41c723c */ /* 0x040ff0000000181c */
[C---:B------:R-:W-:Y:S01]  /*2370*/  HMMA.16816.F32 R32, R196.reuse, R46, R32 ;  /* 0x0000002ec420723c */ /* 0x040fe20000001820 */
[----:B------:R-:W-:Y:S07]  /*2380*/  LDSM.16.M88.4 R44, [R251+0x12900] ;  /* 0x01290000fb2c783b */ /* 0x000fee0000000200 */
[C---:B---3--:R-:W-:Y:S08]  /*2390*/  HMMA.16816.F32 R12, R196.reuse, R72, R12 ;  /* 0x00000048c40c723c */ /* 0x048ff0000000180c */
[C---:B------:R-:W-:Y:S01]  /*23a0*/  HMMA.16816.F32 R8, R196.reuse, R74, R8 ;  /* 0x0000004ac408723c */ /* 0x040fe20000001808 */
[----:B------:R-:W-:Y:S07]  /*23b0*/  LDSM.16.M88.4 R72, [R251+0x13900] ;  /* 0x01390000fb48783b */ /* 0x000fee0000000200 */
[C---:B------:R-:W-:Y:S01]  /*23c0*/  HMMA.16816.F32 R36, R196.reuse, R68, R40 ;  /* 0x00000044c424723c */ /* 0x040fe20000001828 */
[----:B------:R-:W-:Y:S07]  /*23d0*/  LDSM.16.M88.4 R40, [R251+0x12100] ;  /* 0x01210000fb28783b */ /* 0x000fee0000000200 */
[C---:B------:R-:W-:Y:S01]  /*23e0*/  HMMA.16816.F32 R56, R196.reuse, R70, R56 ;  /* 0x00000046c438723c */ /* 0x040fe20000001838 */
[----:B------:R-:W2:Y:S07]  /*23f0*/  LDSM.16.M88.4 R68, [R84+0x3000] ;  /* 0x003000005444783b */ /* 0x000eae0000000200 */
[C---:B------:R-:W-:Y:S08]  /*2400*/  HMMA.16816.F32 R20, R196.reuse, R80, R20 ;  /* 0x00000050c414723c */ /* 0x040ff00000001814 */
[----:B------:R-:W-:Y:S01]  /*2410*/  HMMA.16816.F32 R24, R196, R82, R24 ;  /* 0x00000052c418723c */ /* 0x000fe20000001818 */
[----:B------:R-:W3:Y:S07]  /*2420*/  LDSM.16.M88.4 R80, [R84+0x3800] ;  /* 0x003800005450783b */ /* 0x000eee0000000200 */
        /* <DEDUP_REMOVED lines=12> */
[C---:B------:R-:W-:Y:S08]  /*24f0*/  HMMA.16816.F32 R28, R204.reuse, R16, R28 ;  /* 0x00000010cc1c723c */ /* 0x040ff0000000181c */
[C---:B------:R-:W-:Y:S01]  /*2500*/  HMMA.16816.F32 R32, R204.reuse, R18, R32 ;  /* 0x00000012cc20723c */ /* 0x040fe20000001820 */
[----:B------:R-:W4:Y:S07]  /*2510*/  LDSM.16.M88.4 R16, [R252+0x2000] ;  /* 0x00200000fc10783b */ /* 0x000f2e0000000200 */
[C---:B--2---:R-:W-:Y:S08]  /*2520*/  HMMA.16816.F32 R12, R204.reuse, R68, R12 ;  /* 0x00000044cc0c723c */ /* 0x044ff0000000180c */
[C---:B------:R-:W-:Y:S01]  /*2530*/  HMMA.16816.F32 R8, R204.reuse, R70, R8 ;  /* 0x00000046cc08723c */ /* 0x040fe20000001808 */
[----:B------:R-:W2:Y:S07]  /*2540*/  LDSM.16.M88.4 R68, [R252+0x3800] ;  /* 0x00380000fc44783b */ /* 0x000eae0000000200 */
[C---:B------:R-:W-:Y:S08]  /*2550*/  HMMA.16816.F32 R36, R204.reuse, R60, R36 ;  /* 0x0000003ccc24723c */ /* 0x040ff00000001824 */
[C---:B------:R-:W-:Y:S01]  /*2560*/  HMMA.16816.F32 R56, R204.reuse, R62, R56 ;  /* 0x0000003ecc38723c */ /* 0x040fe20000001838 */
[----:B------:R-:W-:Y:S07]  /*2570*/  LDSM.16.M88.4 R60, [R134+0x15100] ;  /* 0x01510000863c783b */ /* 0x000fee0000000200 */
[C---:B---3--:R-:W-:Y:S08]  /*2580*/  HMMA.16816.F32 R20, R204.reuse, R80, R20 ;  /* 0x00000050cc14723c */ /* 0x048ff00000001814 */
[----:B------:R-:W-:Y:S01]  /*2590*/  HMMA.16816.F32 R24, R204, R82, R24 ;  /* 0x00000052cc18723c */ /* 0x000fe20000001818 */
[----:B------:R-:W-:Y:S07]  /*25a0*/  LDSM.16.M88.4 R80, [R251+0x16900] ;  /* 0x01690000fb50783b */ /* 0x000fee0000000200 */
[C---:B------:R-:W-:Y:S08]  /*25b0*/  HMMA.16816.F32 R28, R208.reuse, R40, R28 ;  /* 0x00000028d01c723c */ /* 0x040ff0000000181c */
[C---:B------:R-:W-:Y:S01]  /*25c0*/  HMMA.16816.F32 R32, R208.reuse, R42, R32 ;  /* 0x0000002ad020723c */ /* 0x040fe20000001820 */
[----:B------:R-:W-:Y:S07]  /*25d0*/  LDSM.16.M88.4 R40, [R84+0x4000] ;  /* 0x004000005428783b */ /* 0x000fee0000000200 */
[C---:B-1----:R-:W-:Y:S08]  /*25e0*/  HMMA.16816.F32 R12, R208.reuse, R48, R12 ;  /* 0x00000030d00c723c */ /* 0x042ff0000000180c */
[C---:B------:R-:W-:Y:S01]  /*25f0*/  HMMA.16816.F32 R8, R208.reuse, R50, R8 ;  /* 0x00000032d008723c */ /* 0x040fe20000001808 */
[----:B------:R-:W-:Y:S07]  /*2600*/  LDSM.16.M88.4 R48, [R134+0x14900] ;  /* 0x014900008630783b */ /* 0x000fee0000000200 */
[C---:B------:R-:W-:Y:S08]  /*2610*/  HMMA.16816.F32 R36, R208.reuse, R44, R36 ;  /* 0x0000002cd024723c */ /* 0x040ff00000001824 */
[C---:B------:R-:W-:Y:S01]  /*2620*/  HMMA.16816.F32 R56, R208.reuse, R46, R56 ;  /* 0x0000002ed038723c */ /* 0x040fe20000001838 */
[----:B------:R-:W1:Y:S07]  /*2630*/  LDSM.16.M88.4 R44, [R134+0x14100] ;  /* 0x01410000862c783b */ /* 0x000e6e0000000200 */
[C---:B------:R-:W-:Y:S08]  /*2640*/  HMMA.16816.F32 R20, R208.reuse, R72, R20 ;  /* 0x00000048d014723c */ /* 0x040ff00000001814 */
[----:B------:R-:W-:Y:S01]  /*2650*/  HMMA.16816.F32 R24, R208, R74, R24 ;  /* 0x0000004ad018723c */ /* 0x000fe20000001818 */
[----:B------:R-:W3:Y:S07]  /*2660*/  LDSM.16.M88.4 R72, [R134+0x15900] ;  /* 0x015900008648783b */ /* 0x000eee0000000200 */
[C---:B----4-:R-:W-:Y:S08]  /*2670*/  HMMA.16816.F32 R28, R212.reuse, R16, R28 ;  /* 0x00000010d41c723c */ /* 0x050ff0000000181c */
[C---:B------:R-:W-:Y:S08]  /*2680*/  HMMA.16816.F32 R32, R212.reuse, R18, R32 ;  /* 0x00000012d420723c */ /* 0x040ff00000001820 */
[C---:B------:R-:W-:Y:S08]  /*2690*/  HMMA.16816.F32 R12, R212.reuse, R64, R12 ;  /* 0x00000040d40c723c */ /* 0x040ff0000000180c */
[C---:B------:R-:W-:Y:S01]  /*26a0*/  HMMA.16816.F32 R8, R212.reuse, R66, R8 ;  /* 0x00000042d408723c */ /* 0x040fe20000001808 */
[----:B------:R-:W-:Y:S07]  /*26b0*/  LDSM.16.M88.4 R64, [R251+0x15100] ;  /* 0x01510000fb40783b */ /* 0x000fee0000000200 */
[C---:B------:R-:W-:Y:S08]  /*26c0*/  HMMA.16816.F32 R36, R212.reuse, R52, R36 ;  /* 0x00000034d424723c */ /* 0x040ff00000001824 */
[C---:B------:R-:W-:Y:S01]  /*26d0*/  HMMA.16816.F32 R56, R212.reuse, R54, R56 ;  /* 0x00000036d438723c */ /* 0x040fe20000001838 */
[----:B------:R-:W-:Y:S07]  /*26e0*/  LDSM.16.M88.4 R52, [R84+0x4800] ;  /* 0x004800005434783b */ /* 0x000fee0000000200 */
[C---:B--2---:R-:W-:Y:S08]  /*26f0*/  HMMA.16816.F32 R20, R212.reuse, R68, R20 ;  /* 0x00000044d414723c */ /* 0x044ff00000001814 */
[----:B------:R-:W-:Y:S01]  /*2700*/  HMMA.16816.F32 R24, R212, R70, R24 ;  /* 0x00000046d418723c */ /* 0x000fe20000001818 */
[----:B------:R-:W2:Y:S07]  /*2710*/  LDSM.16.M88.4 R68, [R84+0x5000] ;  /* 0x005000005444783b */ /* 0x000eae0000000200 */
        /* <DEDUP_REMOVED lines=8> */
[----:B------:R-:W4:Y:S07]  /*27a0*/  LDSM.16.M88.4 R48, [R251+0x14900] ;  /* 0x01490000fb30783b */ /* 0x000f2e0000000200 */
[C---:B---3--:R-:W-:Y:S08]  /*27b0*/  HMMA.16816.F32 R8, R216.reuse, R72, R20 ;  /* 0x00000048d808723c */ /* 0x048ff00000001814 */
[----:B------:R-:W-:Y:S01]  /*27c0*/  HMMA.16816.F32 R24, R216, R74, R24 ;  /* 0x0000004ad818723c */ /* 0x000fe20000001818 */
[----:B------:R-:W3:Y:S07]  /*27d0*/  LDSM.16.M88.4 R72, [R251+0x15900] ;  /* 0x01590000fb48783b */ /* 0x000eee0000000200 */
[C---:B------:R-:W-:Y:S08]  /*27e0*/  HMMA.16816.F32 R28, R220.reuse, R40, R28 ;  /* 0x00000028dc1c723c */ /* 0x040ff0000000181c */
[C---:B------:R-:W-:Y:S01]  /*27f0*/  HMMA.16816.F32 R32, R220.reuse, R42, R32 ;  /* 0x0000002adc20723c */ /* 0x040fe20000001820 */
[----:B------:R-:W5:Y:S07]  /*2800*/  LDSM.16.M88.4 R40, [R252+0x4000] ;  /* 0x00400000fc28783b */ /* 0x000f6e0000000200 */
[C---:B--2---:R-:W-:Y:S08]  /*2810*/  HMMA.16816.F32 R20, R220.reuse, R68, R16 ;  /* 0x00000044dc14723c */ /* 0x044ff00000001810 */
        /* <DEDUP_REMOVED lines=10> */
[----:B------:R-:W1:Y:S07]  /*28c0*/  LDSM.16.M88.4 R44, [R134+0x16100] ;  /* 0x01610000862c783b */ /* 0x000e6e0000000200 */
[C---:B------:R-:W-:Y:S08]  /*28d0*/  HMMA.16816.F32 R24, R224.reuse, R64, R20 ;  /* 0x00000040e018723c */ /* 0x040ff00000001814 */
[C---:B------:R-:W-:Y:S01]  /*28e0*/  HMMA.16816.F32 R20, R224.reuse, R66, R16 ;  /* 0x00000042e014723c */ /* 0x040fe20000001810 */
[----:B------:R-:W1:Y:S07]  /*28f0*/  LDSM.16.M88.4 R64, [R134+0x17100] ;  /* 0x017100008640783b */ /* 0x000e6e0000000200 */
[C---:B----4-:R-:W-:Y:S08]  /*2900*/  HMMA.16816.F32 R36, R224.reuse, R48, R36 ;  /* 0x00000030e024723c */ /* 0x050ff00000001824 */
[C---:B------:R-:W-:Y:S01]  /*2910*/  HMMA.16816.F32 R56, R224.reuse, R50, R56 ;  /* 0x00000032e038723c */ /* 0x040fe20000001838 */
[----:B------:R-:W-:Y:S07]  /*2920*/  LDSM.16.M88.4 R48, [R84+0x6800] ;  /* 0x006800005430783b */ /* 0x000fee0000000200 */
[C---:B---3--:R-:W-:Y:S08]  /*2930*/  HMMA.16816.F32 R16, R224.reuse, R72, R12 ;  /* 0x00000048e010723c */ /* 0x048ff0000000180c */
[----:B------:R-:W-:Y:S01]  /*2940*/  HMMA.16816.F32 R12, R224, R74, R8 ;  /* 0x0000004ae00c723c */ /* 0x000fe20000001808 */
[----:B------:R-:W3:Y:S07]  /*2950*/  LDSM.16.M88.4 R72, [R134+0x17900] ;  /* 0x017900008648783b */ /* 0x000eee0000000200 */
[C---:B-----5:R-:W-:Y:S08]  /*2960*/  HMMA.16816.F32 R8, R228.reuse, R40, R28 ;  /* 0x00000028e408723c */ /* 0x060ff0000000181c */
[C---:B------:R-:W-:Y:S01]  /*2970*/  HMMA.16816.F32 R32, R228.reuse, R42, R32 ;  /* 0x0000002ae420723c */ /* 0x040fe20000001820 */
[----:B------:R-:W4:Y:S07]  /*2980*/  LDSM.16.M88.4 R40, [R84+0x6000] ;  /* 0x006000005428783b */ /* 0x000f2e0000000200 */
[C---:B--2---:R-:W-:Y:S08]  /*2990*/  HMMA.16816.F32 R28, R228.reuse, R68, R24 ;  /* 0x00000044e41c723c */ /* 0x044ff00000001818 */
[C---:B------:R-:W-:Y:S01]  /*29a0*/  HMMA.16816.F32 R24, R228.reuse, R70, R20 ;  /* 0x00000046e418723c */ /* 0x040fe20000001814 */
[----:B------:R-:W-:Y:S07]  /*29b0*/  LDSM.16.M88.4 R68, [R84+0x7800] ;  /* 0x007800005444783b */ /* 0x000fee0000000200 */
[C---:B------:R-:W-:Y:S08]  /*29c0*/  HMMA.16816.F32 R36, R228.reuse, R60, R36 ;  /* 0x0000003ce424723c */ /* 0x040ff00000001824 */
[C---:B------:R-:W-:Y:S01]  /*29d0*/  HMMA.16816.F32 R56, R228.reuse, R62, R56 ;  /* 0x0000003ee438723c */ /* 0x040fe20000001838 */
[----:B------:R-:W2:Y:S04]  /*29e0*/  LDSM.16.M88.4 R60, [R84+0x7000] ;  /* 0x00700000543c783b */ /* 0x000ea80000000200 */
[----:B------:R-:W-:Y:S03]  /*29f0*/  LDSM.16.M88.4 R84, [R251+0x17100] ;  /* 0x01710000fb54783b */ /* 0x000fe60000000200 */
[C---:B------:R-:W-:Y:S08]  /*2a00*/  HMMA.16816.F32 R20, R228.reuse, R76, R16 ;  /* 0x0000004ce414723c */ /* 0x040ff00000001810 */
[----:B------:R-:W-:Y:S01]  /*2a10*/  HMMA.16816.F32 R16, R228, R78, R12 ;  /* 0x0000004ee410723c */ /* 0x000fe2000000180c */
[----:B------:R-:W5:Y:S07]  /*2a20*/  LDSM.16.M88.4 R76, [R251+0x16100] ;  /* 0x01610000fb4c783b */ /* 0x000f6e0000000200 */
[C---:B-1----:R-:W-:Y:S08]  /*2a30*/  HMMA.16816.F32 R12, R232.reuse, R44, R8 ;  /* 0x0000002ce80c723c */ /* 0x042ff00000001808 */
[C---:B------:R-:W-:Y:S08]  /*2a40*/  HMMA.16816.F32 R8, R232.reuse, R46, R32 ;  /* 0x0000002ee808723c */ /* 0x040ff00000001820 */
[C---:B------:R-:W-:Y:S08]  /*2a50*/  HMMA.16816.F32 R32, R232.reuse, R64, R28 ;  /* 0x00000040e820723c */ /* 0x040ff0000000181c */
[C---:B------:R-:W-:Y:S01]  /*2a60*/  HMMA.16816.F32 R28, R232.reuse, R66, R24 ;  /* 0x00000042e81c723c */ /* 0x040fe20000001818 */
[----:B------:R-:W-:Y:S07]  /*2a70*/  LDSM.16.M88.4 R64, [R252+0x7000] ;  /* 0x00700000fc40783b */ /* 0x000fee0000000200 */
[C---:B------:R-:W-:Y:S08]  /*2a80*/  HMMA.16816.F32 R36, R232.reuse, R52, R36 ;  /* 0x00000034e824723c */ /* 0x040ff00000001824 */
[C---:B------:R-:W-:Y:S08]  /*2a90*/  HMMA.16816.F32 R56, R232.reuse, R54, R56 ;  /* 0x00000036e838723c */ /* 0x040ff00000001838 */
[C---:B---3--:R-:W-:Y:S08]  /*2aa0*/  HMMA.16816.F32 R24, R232.reuse, R72, R20 ;  /* 0x00000048e818723c */ /* 0x048ff00000001814 */
[----:B------:R-:W-:Y:S01]  /*2ab0*/  HMMA.16816.F32 R20, R232, R74, R16 ;  /* 0x0000004ae814723c */ /* 0x000fe20000001810 */
[----:B------:R-:W1:Y:S07]  /*2ac0*/  LDSM.16.M88.4 R72, [R252+0x6000] ;  /* 0x00600000fc48783b */ /* 0x000e6e0000000200 */
[C---:B----4-:R-:W-:Y:S08]  /*2ad0*/  HMMA.16816.F32 R16, R236.reuse, R40, R12 ;  /* 0x00000028ec10723c */ /* 0x050ff0000000180c */
[C---:B------:R-:W-:Y:S08]  /*2ae0*/  HMMA.16816.F32 R12, R236.reuse, R42, R8 ;  /* 0x0000002aec0c723c */ /* 0x040ff00000001808 */
[C---:B------:R-:W-:Y:S08]  /*2af0*/  HMMA.16816.F32 R8, R236.reuse, R48, R36 ;  /* 0x00000030ec08723c */ /* 0x040ff00000001824 */
[C---:B------:R-:W-:Y:S08]  /*2b00*/  HMMA.16816.F32 R56, R236.reuse, R50, R56 ;  /* 0x00000032ec38723c */ /* 0x040ff00000001838 */
[C---:B--2---:R-:W-:Y:S08]  /*2b10*/  HMMA.16816.F32 R52, R236.reuse, R60, R32 ;  /* 0x0000003cec34723c */ /* 0x044ff00000001820 */
[C---:B------:R-:W-:Y:S08]  /*2b20*/  HMMA.16816.F32 R44, R236.reuse, R68, R24 ;  /* 0x00000044ec2c723c */ /* 0x040ff00000001818 */
[C---:B------:R-:W-:Y:S01]  /*2b30*/  HMMA.16816.F32 R48, R236.reuse, R62, R28 ;  /* 0x0000003eec30723c */ /* 0x040fe2000000181c */
[----:B------:R-:W-:Y:S07]  /*2b40*/  LDSM.16.M88.4 R60, [R252+0x7800] ;  /* 0x00780000fc3c783b */ /* 0x000fee0000000200 */
[----:B------:R-:W-:Y:S01]  /*2b50*/  HMMA.16816.F32 R40, R236, R70, R20 ;  /* 0x00000046ec28723c */ /* 0x000fe20000001814 */
[----:B------:R-:W2:Y:S01]  /*2b60*/  LDSM.16.M88.4 R68, [R252+0x6800] ;  /* 0x00680000fc44783b */ /* 0x000ea20000000200 */
[----:B------:R-:W-:-:S06]  /*2b70*/  DEPBAR.LE SB0, 0x0 ;  /* 0x000080000000791a */ /* 0x000fcc0000000000 */
[C---:B-----5:R-:W-:Y:S08]  /*2b80*/  HMMA.16816.F32 R36, R240.reuse, R76, R16 ;  /* 0x0000004cf024723c */ /* 0x060ff00000001810 */
[C---:B------:R-:W-:Y:S08]  /*2b90*/  HMMA.16816.F32 R32, R240.reuse, R78, R12 ;  /* 0x0000004ef020723c */ /* 0x040ff0000000180c */
[C---:B------:R-:W-:Y:S08]  /*2ba0*/  HMMA.16816.F32 R28, R240.reuse, R80, R8 ;  /* 0x00000050f01c723c */ /* 0x040ff00000001808 */
[C---:B------:R-:W-:Y:S08]  /*2bb0*/  HMMA.16816.F32 R20, R240.reuse, R84, R52 ;  /* 0x00000054f014723c */ /* 0x040ff00000001834 */
[C---:B------:R-:W-:Y:S08]  /*2bc0*/  HMMA.16816.F32 R12, R240.reuse, R88, R44 ;  /* 0x00000058f00c723c */ /* 0x040ff0000000182c */
[C---:B------:R-:W-:Y:S08]  /*2bd0*/  HMMA.16816.F32 R24, R240.reuse, R82, R56 ;  /* 0x00000052f018723c */ /* 0x040ff00000001838 */
[C---:B------:R-:W-:Y:S08]  /*2be0*/  HMMA.16816.F32 R16, R240.reuse, R86, R48 ;  /* 0x00000056f010723c */ /* 0x040ff00000001830 */
[----:B------:R-:W-:Y:S08]  /*2bf0*/  HMMA.16816.F32 R8, R240, R90, R40 ;  /* 0x0000005af008723c */ /* 0x000ff00000001828 */
[C---:B-1----:R-:W-:Y:S08]  /*2c00*/  HMMA.16816.F32 R44, R244.reuse, R72, R36 ;  /* 0x00000048f42c723c */ /* 0x042ff00000001824 */
[C---:B------:R-:W-:Y:S08]  /*2c10*/  HMMA.16816.F32 R72, R244.reuse, R74, R32 ;  /* 0x0000004af448723c */ /* 0x040ff00000001820 */
[C---:B--2---:R-:W-:Y:S08]  /*2c20*/  HMMA.16816.F32 R40, R244.reuse, R68, R28 ;  /* 0x00000044f428723c */ /* 0x044ff0000000181c */
[C---:B------:R-:W-:Y:S08]  /*2c30*/  HMMA.16816.F32 R36, R244.reuse, R64, R20 ;  /* 0x00000040f424723c */ /* 0x040ff00000001814 */
[C---:B------:R-:W-:Y:S08]  /*2c40*/  HMMA.16816.F32 R32, R244.reuse, R60, R12 ;  /* 0x0000003cf420723c */ /* 0x040ff0000000180c */
[C---:B------:R-:W-:Y:S08]  /*2c50*/  HMMA.16816.F32 R68, R244.reuse, R70, R24 ;  /* 0x00000046f444723c */ /* 0x040ff00000001818 */
[C---:B------:R-:W-:Y:S08]  /*2c60*/  HMMA.16816.F32 R64, R244.reuse, R66, R16 ;  /* 0x00000042f440723c */ /* 0x040ff00000001810 */
[----:B------:R-:W-:Y:S01]  /*2c70*/  HMMA.16816.F32 R60, R244, R62, R8 ;  /* 0x0000003ef43c723c */ /* 0x000fe20000001808 */
[----:B------:R-:W-:Y:S06]  /*2c80*/  BAR.SYNC.DEFER_BLOCKING 0x0 ;  /* 0x0000000000007b1d */ /* 0x000fec0000010000 */
[----:B------:R-:W-:Y:S05]  /*2c90*/  @!P0 BRA `(.L_x_3232) ;  /* 0x0000052000008947 */ /* 0x000fea0003800000 */
[----:B------:R-:W-:Y:S01]  /*2ca0*/  ULEA UR6, UR6, UR9, 0x6 ;  /* 0x0000000906067291 */ /* 0x000fe2000f8e303f */
[----:B------:R-:W-:Y:S01]  /*2cb0*/  ISETP.NE.AND P2, PT, R99, 0x1, PT ;  /* 0x000000016300780c */ /* 0x000fe20003f45270 */
[----:B------:R-:W-:-:S04]  /*2cc0*/  IMAD.MOV.U32 R9, RZ, RZ, RZ ;  /* 0x000000ffff097224 */ /* 0x000fc800078e00ff */
[----:B------:R-:W-:-:S05]  /*2cd0*/  IMAD.U32 R3, RZ, RZ, UR6 ;  /* 0x00000006ff037e24 */ /* 0x000fca000f8e00ff */
[----:B------:R-:W-:-:S05]  /*2ce0*/  IADD3 R3, R3, -0x40, R98 ;  /* 0xffffffc003037810 */ /* 0x000fca0007ffe062 */
[----:B------:R-:W-:-:S04]  /*2cf0*/  @P2 IMAD.HI.U32 R6, R3, c[0x0][0x2bc], RZ ;  /* 0x0000af0003062a27 */ /* 0x000fc800078e00ff */
[----:B------:R-:W-:Y:S01]  /*2d00*/  IMAD.MOV.U32 R2, RZ, RZ, R3 ;  /* 0x000000ffff027224 */ /* 0x000fe200078e0003 */
        /* <DEDUP_REMOVED lines=13> */
[----:B------:R-:W-:Y:S01]  /*2de0*/  SEL R26, RZ, 0x10, P4 ;  /* 0x00000010ff1a7807 */ /* 0x000fe20002000000 */
[----:B------:R-:W-:Y:S01]  /*2df0*/  IMAD.SHL.U32 R22, R177, 0x2, RZ ;  /* 0x00000002b1167824 */ /* 0x000fe200078e00ff */
[----:B------:R-:W-:Y:S01]  /*2e00*/  SHF.R.S32.HI R2, RZ, 0x1f, R10 ;  /* 0x0000001fff027819 */ /* 0x000fe2000001140a */
[----:B------:R3:W-:Y:S01]  /*2e10*/  STL [R1+0xc], R10 ;  /* 0x00000c0a01007387 */ /* 0x0007e20000100800 */
[----:B------:R-:W-:-:S02]  /*2e20*/  LOP3.LUT R8, R8, 0xf, RZ, 0xc0, !PT ;  /* 0x0000000f08087812 */ /* 0x000fc400078ec0ff */
[----:B------:R-:W-:Y:S02]  /*2e30*/  SHF.L.U64.HI R21, R176, 0x1, R96 ;  /* 0x00000001b0157819 */ /* 0x000fe40000010260 */
[----:B------:R-:W-:Y:S02]  /*2e40*/  SEL R25, RZ, 0x10, P3 ;  /* 0x00000010ff197807 */ /* 0x000fe40001800000 */
[----:B------:R-:W-:Y:S02]  /*2e50*/  SHF.L.U64.HI R23, R178, 0x1, R95 ;  /* 0x00000001b2177819 */ /* 0x000fe4000001025f */
[----:B------:R-:W-:Y:S01]  /*2e60*/  SHF.L.U64.HI R24, R177, 0x1, R94 ;  /* 0x00000001b1187819 */ /* 0x000fe2000001025e */
[----:B-1----:R-:W-:Y:S02]  /*2e70*/  IMAD R6, R2, c[0x0][0x1e0], RZ ;  /* 0x0000780002067a24 */ /* 0x002fe400078e02ff */
[----:B------:R-:W-:-:S04]  /*2e80*/  IMAD.WIDE.U32 R2, R10, c[0x0][0x1e0], RZ ;  /* 0x000078000a027a25 */ /* 0x000fc800078e00ff */
[----:B------:R-:W-:-:S04]  /*2e90*/  IMAD R6, R10, c[0x0][0x1e4], R6 ;  /* 0x000079000a067a24 */ /* 0x000fc800078e0206 */
[----:B------:R-:W-:Y:S01]  /*2ea0*/  IMAD.IADD R3, R3, 0x1, R6 ;  /* 0x0000000103037824 */ /* 0x000fe200078e0206 */
[----:B---3--:R-:W-:-:S04]  /*2eb0*/  IADD3 R10, -R27, 0x10, RZ ;  /* 0x000000101b0a7810 */ /* 0x008fc80007ffe1ff */
[----:B------:R-:W-:Y:S02]  /*2ec0*/  LOP3.LUT R10, R10, 0xf, RZ, 0xc0, !PT ;  /* 0x0000000f0a0a7812 */ /* 0x000fe400078ec0ff */
        /* <DEDUP_REMOVED lines=12> */
[----:B--2---:R-:W-:Y:S01]  /*2f90*/  IADD3 R18, P2, P0, R8, R2, R11 ;  /* 0x0000000208127210 */ /* 0x004fe2000785e00b */
[----:B------:R-:W-:-:S03]  /*2fa0*/  IMAD.SHL.U32 R8, R176, 0x2, RZ ;  /* 0x00000002b0087824 */ /* 0x000fc600078e00ff */
[-C--:B---3--:R-:W-:Y:S02]  /*2fb0*/  IADD3.X R19, RZ, R3.reuse, R9, P2, P0 ;  /* 0x00000003ff137210 */ /* 0x088fe400017e0409 */
[----:B------:R-:W-:Y:S02]  /*2fc0*/  IADD3 R16, P2, P0, R10, R2, R8 ;  /* 0x000000020a107210 */ /* 0x000fe4000785e008 */
[----:B------:R-:W-:Y:S02]  /*2fd0*/  IADD3 R10, -R26, 0x10, RZ ;  /* 0x000000101a0a7810 */ /* 0x000fe40007ffe1ff */
[----:B------:R-:W-:Y:S02]  /*2fe0*/  IADD3.X R17, RZ, R3, R21, P2, P0 ;  /* 0x00000003ff117210 */ /* 0x000fe400017e0415 */
[----:B------:R-:W-:-:S04]  /*2ff0*/  LOP3.LUT R10, R10, 0xf, RZ, 0xc0, !PT ;  /* 0x0000000f0a0a7812 */ /* 0x000fc800078ec0ff */
[----:B------:R-:W-:Y:S02]  /*3000*/  IADD3 R14, P2, P0, R10, R2, R20 ;  /* 0x000000020a0e7210 */ /* 0x000fe4000785e014 */
[----:B------:R-:W-:Y:S02]  /*3010*/  IADD3 R10, -R25, 0x10, RZ ;  /* 0x00000010190a7810 */ /* 0x000fe40007ffe1ff */
[----:B------:R-:W-:Y:S02]  /*3020*/  IADD3.X R15, RZ, R3, R23, P2, P0 ;  /* 0x00000003ff0f7210 */ /* 0x000fe400017e0417 */
[----:B------:R-:W-:-:S04]  /*3030*/  LOP3.LUT R10, R10, 0xf, RZ, 0xc0, !PT ;  /* 0x0000000f0a0a7812 */ /* 0x000fc800078ec0ff */
        /* <DEDUP_REMOVED lines=24> */
.L_x_3232:
[----:B-1----:R-:W-:Y:S01]  /*31c0*/  LOP3.LUT R2, R92, 0xffffffe0, RZ, 0xc0, !PT ;  /* 0xffffffe05c027812 */ /* 0x002fe200078ec0ff */
[----:B------:R-:W-:Y:S01]  /*31d0*/  IMAD.U32 R6, RZ, RZ, UR10 ;  /* 0x0000000aff067e24 */ /* 0x000fe2000f8e00ff */
[----:B------:R-:W-:Y:S01]  /*31e0*/  STL [R1+0x48], R168 ;  /* 0x000048a801007387 */ /* 0x000fe20000100800 */
[----:B------:R-:W-:Y:S02]  /*31f0*/  IMAD.SHL.U32 R135, R4, 0x2, RZ ;  /* 0x0000000204877824 */ /* 0x000fe400078e00ff */
[----:B------:R-:W-:Y:S01]  /*3200*/  IMAD.IADD R2, R132, 0x1, -R2 ;  /* 0x0000000184027824 */ /* 0x000fe200078e0a02 */
[----:B------:R-:W-:Y:S01]  /*3210*/  STL [R1+0x44], R134 ;  /* 0x0000448601007387 */ /* 0x000fe20000100800 */
[----:B------:R-:W-:Y:S01]  /*3220*/  IMAD R248, R5, 0x2, R135 ;  /* 0x0000000205f87824 */ /* 0x000fe200078e0287 */
[C---:B------:R-:W-:Y:S02]  /*3230*/  LEA R250, R0.reuse, R135, 0x1 ;  /* 0x0000008700fa7211 */ /* 0x040fe400078e08ff */
[----:B------:R-:W-:Y:S01]  /*3240*/  SHF.R.S32.HI R3, RZ, 0x1f, R2 ;  /* 0x0000001fff037819 */ /* 0x000fe20000011402 */
[----:B------:R-:W-:Y:S01]  /*3250*/  LDSM.16.MT88.4 R24, [R135+0x100] ;  /* 0x000100008718783b */ /* 0x000fe20000004200 */
[----:B------:R-:W-:-:S02]  /*3260*/  IMAD R249, R0, 0x2, R248 ;  /* 0x0000000200f97824 */ /* 0x000fc400078e02f8 */
[----:B------:R-:W-:Y:S01]  /*3270*/  LEA.HI R3, R3, R2, RZ, 0x2 ;  /* 0x0000000203037211 */ /* 0x000fe200078f10ff */
[----:B------:R-:W-:Y:S03]  /*3280*/  LDSM.16.MT88.4 R28, [R135+0x900] ;  /* 0x00090000871c783b */ /* 0x000fe60000004200 */
[----:B------:R-:W-:Y:S01]  /*3290*/  LOP3.LUT R3, R3, 0x7ffffffc, RZ, 0xc0, !PT ;  /* 0x7ffffffc03037812 */ /* 0x000fe200078ec0ff */
[----:B------:R-:W-:Y:S03]  /*32a0*/  LDSM.16.MT88.4 R48, [R250+0x100] ;  /* 0x00010000fa30783b */ /* 0x000fe60000004200 */
[----:B------:R-:W-:Y:S01]  /*32b0*/  IADD3 R2, R2, -R3, RZ ;  /* 0x8000000302027210 */ /* 0x000fe20007ffe0ff */
[----:B------:R-:W-:Y:S04]  /*32c0*/  LDSM.16.MT88.4 R52, [R248+0x900] ;  /* 0x00090000f834783b */ /* 0x000fe80000004200 */
[----:B------:R-:W-:Y:S01]  /*32d0*/  IMAD R2, R2, -0x2, R6 ;  /* 0xfffffffe02027824 */ /* 0x000fe200078e0206 */
[----:B------:R-:W-:Y:S04]  /*32e0*/  LDSM.16.MT88.4 R76, [R249+0x2100] ;  /* 0x00210000f94c783b */ /* 0x000fe80000004200 */
[----:B------:R-:W-:Y:S01]  /*32f0*/  ISETP.GT.AND P0, PT, R2, RZ, PT ;  /* 0x000000ff0200720c */ /* 0x000fe20003f04270 */
[----:B------:R-:W-:Y:S03]  /*3300*/  LDSM.16.MT88.4 R80, [R249+0x2900] ;  /* 0x00290000f950783b */ /* 0x000fe60000004200 */
[----:B------:R-:W-:Y:S01]  /*3310*/  FSEL R15, R46, -INF , P0 ;  /* 0xff8000002e0f7808 */ /* 0x000fe20000000000 */
[----:B------:R-:W-:Y:S01]  /*3320*/  STL [R1+0x40], R133 ;  /* 0x0000408501007387 */ /* 0x000fe20000100800 */
[----:B------:R-:W-:-:S02]  /*3330*/  FSEL R10, R44, -INF , P0 ;  /* 0xff8000002c0a7808 */ /* 0x000fc40000000000 */
[C---:B------:R-:W-:Y:S01]  /*3340*/  ISETP.GT.AND P0, PT, R2.reuse, 0x1, PT ;  /* 0x000000010200780c */ /* 0x040fe20003f04270 */
[----:B------:R-:W0:Y:S03]  /*3350*/  LDGDEPBAR ;  /* 0x00000000000079af */ /* 0x000e260000000000 */
        /* <DEDUP_REMOVED lines=24> */
[C---:B------:R-:W-:Y:S02]  /*34e0*/  ISETP.GT.AND P0, PT, R2.reuse, 0x19, PT ;  /* 0x000000190200780c */ /* 0x040fe40003f04270 */
        /* <DEDUP_REMOVED lines=30> */
[----:B------:R-:W-:Y:S01]  /*36d0*/  FMNMX.FTZ R12, R17, R12, !PT ;  /* 0x0000000c110c7209 */ /* 0x000fe20007810000 */
[----:B------:R-:W-:Y:S01]  /*36e0*/  LDSM.16.MT88.4 R32, [R249+0x100] ;  /* 0x00010000f920783b */ /* 0x000fe20000004200 */
        /* <DEDUP_REMOVED lines=9> */
[----:B------:R-:W-:Y:S02]  /*3780*/  FMNMX.FTZ R3, R20, R3, !PT ;  /* 0x0000000314037209 */ /* 0x000fe40007810000 */
[----:B------:R-:W-:Y:S02]  /*3790*/  FMNMX.FTZ R2, R91, R2, !PT ;  /* 0x000000025b027209 */ /* 0x000fe40007810000 */
[----:B------:R-:W-:Y:S02]  /*37a0*/  FMNMX.FTZ R3, R22, R3, !PT ;  /* 0x0000000316037209 */ /* 0x000fe40007810000 */
[----:B------:R-:W-:-:S02]  /*37b0*/  FMNMX.FTZ R2, R89, R2, !PT ;  /* 0x0000000259027209 */ /* 0x000fc40007810000 */
        /* <DEDUP_REMOVED lines=39> */
[----:B------:R1:W-:Y:S01]  /*3a30*/  MUFU.EX2 R86, R8 ;  /* 0x0000000800567308 */ /* 0x0003e20000000800 */
[----:B------:R-:W-:-:S07]  /*3a40*/  FFMA.FTZ R16, R16, c[0x0][0x2d0], -R3 ;  /* 0x0000b40010107a23 */ /* 0x000fce0000010803 */
[----:B------:R2:W-:Y:S08]  /*3a50*/  MUFU.EX2 R14, R4 ;  /* 0x00000004000e7308 */ /* 0x0005f00000000800 */
[----:B------:R-:W3:Y:S01]  /*3a60*/  MUFU.EX2 R88, R7 ;  /* 0x0000000700587308 */ /* 0x000ee20000000800 */
[----:B-1----:R-:W-:Y:S01]  /*3a70*/  F2FP.PACK_AB R8, R85, R87 ;  /* 0x000000575508723e */ /* 0x002fe200000000ff */
[----:B--2---:R-:W-:-:S06]  /*3a80*/  FFMA.FTZ R4, R18, c[0x0][0x2d0], -R3 ;  /* 0x0000b40012047a23 */ /* 0x004fcc0000010803 */
[----:B------:R-:W-:Y:S01]  /*3a90*/  MUFU.EX2 R15, R15 ;  /* 0x0000000f000f7308 */ /* 0x000fe20000000800 */
[----:B---3--:R-:W-:-:S07]  /*3aa0*/  F2FP.PACK_AB R10, R88, R86 ;  /* 0x00000056580a723e */ /* 0x008fce00000000ff */
[----:B------:R-:W1:Y:S08]  /*3ab0*/  MUFU.EX2 R13, R16 ;  /* 0x00000010000d7308 */ /* 0x000e700000000800 */
[----:B------:R2:W3:Y:S08]  /*3ac0*/  MUFU.EX2 R84, R4 ;  /* 0x0000000400547308 */ /* 0x0004f00000000800 */
[----:B------:R3:W4:Y:S01]  /*3ad0*/  MUFU.EX2 R145, R11 ;  /* 0x0000000b00917308 */ /* 0x0007220000000800 */
[----:B-1----:R-:W-:Y:S01]  /*3ae0*/  F2FP.PACK_AB R9, R13, R15 ;  /* 0x0000000f0d09723e */ /* 0x002fe200000000ff */
[----:B--2---:R-:W-:-:S06]  /*3af0*/  FFMA.FTZ R4, R19, c[0x0][0x2d0], -R3 ;  /* 0x0000b40013047a23 */ /* 0x004fcc0000010803 */
[----:B------:R4:W-:Y:S01]  /*3b00*/  MUFU.EX2 R144, R6 ;  /* 0x0000000600907308 */ /* 0x0009e20000000800 */
[----:B---3--:R-:W-:-:S07]  /*3b10*/  F2FP.PACK_AB R11, R84, R14 ;  /* 0x0000000e540b723e */ /* 0x008fce00000000ff */
[----:B------:R1:W-:Y:S01]  /*3b20*/  MUFU.EX2 R183, R4 ;  /* 0x0000000400b77308 */ /* 0x0003e20000000800 */
[----:B------:R-:W-:Y:S01]  /*3b30*/  HMMA.16816.F32 R16, R8, R26, RZ ;  /* 0x0000001a0810723c */ /* 0x000fe200000018ff */
[----:B----4-:R-:W-:-:S07]  /*3b40*/  F2FP.PACK_AB R6, R138, R145 ;  /* 0x000000918a06723e */ /* 0x010fce00000000ff */
        /* <DEDUP_REMOVED lines=13> */
[C---:B------:R-:W-:Y:S08]  /*3c20*/  HMMA.16816.F32 R164, R4.reuse, R28, R20 ;  /* 0x0000001c04a4723c */ /* 0x040ff00000001814 */
[----:B------:R-:W-:Y:S01]  /*3c30*/  HMMA.16816.F32 R56, R4, R30, R16 ;  /* 0x0000001e0438723c */ /* 0x000fe20000001810 */
[----:B------:R-:W1:Y:S07]  /*3c40*/  LDSM.16.MT88.4 R28, [R135+0x2100] ;  /* 0x00210000871c783b */ /* 0x000e6e0000004200 */
[C---:B------:R-:W-:Y:S08]  /*3c50*/  HMMA.16816.F32 R20, R8.reuse, R48, RZ ;  /* 0x000000300814723c */ /* 0x040ff000000018ff */
[----:B------:R-:W-:Y:S08]  /*3c60*/  HMMA.16816.F32 R16, R8, R50, RZ ;  /* 0x000000320810723c */ /* 0x000ff000000018ff */
[----:B------:R-:W-:Y:S01]  /*3c70*/  IMAD.MOV.U32 R131, RZ, RZ, R57 ;  /* 0x000000ffff837224 */ /* 0x000fe200078e0039 */
[----:B------:R-:W-:Y:S01]  /*3c80*/  MOV R130, R56 ;  /* 0x0000003800827202 */ /* 0x000fe20000000f00 */
[----:B------:R-:W-:Y:S01]  /*3c90*/  IMAD.MOV.U32 R113, RZ, RZ, R58 ;  /* 0x000000ffff717224 */ /* 0x000fe200078e003a */
[----:B------:R-:W-:Y:S01]  /*3ca0*/  HMMA.16816.F32 R156, R4, R52, R40 ;  /* 0x00000034049c723c */ /* 0x000fe20000001828 */
[----:B------:R-:W-:-:S07]  /*3cb0*/  IMAD.MOV.U32 R112, RZ, RZ, R59 ;  /* 0x000000ffff707224 */ /* 0x000fce00078e003b */
[C---:B------:R-:W-:Y:S08]  /*3cc0*/  HMMA.16816.F32 R56, R4.reuse, R44, R20 ;  /* 0x0000002c0438723c */ /* 0x040ff00000001814 */
[C---:B------:R-:W-:Y:S01]  /*3cd0*/  HMMA.16816.F32 R148, R4.reuse, R54, R24 ;  /* 0x000000360494723c */ /* 0x040fe20000001818 */
[----:B------:R-:W2:Y:S07]  /*3ce0*/  LDSM.16.MT88.4 R52, [R250+0x2900] ;  /* 0x00290000fa34783b */ /* 0x000eae0000004200 */
[----:B------:R-:W-:Y:S08]  /*3cf0*/  HMMA.16816.F32 R16, R4, R46, R16 ;  /* 0x0000002e0410723c */ /* 0x000ff00000001810 */
[----:B------:R-:W-:Y:S01]  /*3d00*/  HMMA.16816.F32 R24, R8, R68, RZ ;  /* 0x000000440818723c */ /* 0x000fe200000018ff */
[----:B------:R-:W-:Y:S01]  /*3d10*/  MOV R137, R57 ;  /* 0x0000003900897202 */ /* 0x000fe20000000f00 */
[----:B------:R-:W-:Y:S01]  /*3d20*/  IMAD.MOV.U32 R136, RZ, RZ, R56 ;  /* 0x000000ffff887224 */ /* 0x000fe200078e0038 */
[----:B------:R-:W-:Y:S01]  /*3d30*/  MOV R179, R59 ;  /* 0x0000003b00b37202 */ /* 0x000fe20000000f00 */
[----:B------:R-:W-:-:S02]  /*3d40*/  IMAD.MOV.U32 R168, RZ, RZ, R58 ;  /* 0x000000ffffa87224 */ /* 0x000fc400078e003a */
[----:B------:R-:W3:Y:S02]  /*3d50*/  LDSM.16.MT88.4 R56, [R248+0x2900] ;  /* 0x00290000f838783b */ /* 0x000ee40000004200 */
[C---:B------:R-:W-:Y:S08]  /*3d60*/  HMMA.16816.F32 R48, R8.reuse, R32, RZ ;  /* 0x000000200830723c */ /* 0x040ff000000018ff */
[----:B------:R-:W-:Y:S01]  /*3d70*/  IMAD.MOV.U32 R119, RZ, RZ, R17 ;  /* 0x000000ffff777224 */ /* 0x000fe200078e0011 */
[----:B------:R-:W-:Y:S01]  /*3d80*/  MOV R117, R19 ;  /* 0x0000001300757202 */ /* 0x000fe20000000f00 */
[----:B------:R-:W-:Y:S01]  /*3d90*/  IMAD.MOV.U32 R118, RZ, RZ, R18 ;  /* 0x000000ffff767224 */ /* 0x000fe200078e0012 */
[----:B------:R-:W-:Y:S01]  /*3da0*/  HMMA.16816.F32 R20, R8, R70, RZ ;  /* 0x000000460814723c */ /* 0x000fe200000018ff */
[----:B------:R-:W-:-:S07]  /*3db0*/  IMAD.MOV.U32 R116, RZ, RZ, R16 ;  /* 0x000000ffff747224 */ /* 0x000fce00078e0010 */
[C---:B------:R-:W-:Y:S08]  /*3dc0*/  HMMA.16816.F32 R16, R8.reuse, R76, RZ ;  /* 0x0000004c0810723c */ /* 0x040ff000000018ff */
[C---:B------:R-:W-:Y:S08]  /*3dd0*/  HMMA.16816.F32 R44, R8.reuse, R34, RZ ;  /* 0x00000022082c723c */ /* 0x040ff000000018ff */
[C---:B-1----:R-:W-:Y:S08]  /*3de0*/  HMMA.16816.F32 R40, R8.reuse, R28, RZ ;  /* 0x0000001c0828723c */ /* 0x042ff000000018ff */
[C---:B------:R-:W-:Y:S08]  /*3df0*/  HMMA.16816.F32 R36, R8.reuse, R30, RZ ;  /* 0x0000001e0824723c */ /* 0x040ff000000018ff */
[C---:B------:R-:W-:Y:S08]  /*3e00*/  HMMA.16816.F32 R32, R8.reuse, R64, RZ ;  /* 0x000000400820723c */ /* 0x040ff000000018ff */
[----:B------:R-:W-:Y:S01]  /*3e10*/  HMMA.16816.F32 R28, R8, R66, RZ ;  /* 0x00000042081c723c */ /* 0x000fe200000018ff */
[----:B------:R-:W1:Y:S07]  /*3e20*/  LDSM.16.MT88.4 R64, [R135+0x4100] ;  /* 0x004100008740783b */ /* 0x000e6e0000004200 */
[C---:B--2---:R-:W-:Y:S08]  /*3e30*/  HMMA.16816.F32 R24, R4.reuse, R52, R24 ;  /* 0x000000340418723c */ /* 0x044ff00000001818 */
[C---:B------:R-:W-:Y:S01]  /*3e40*/  HMMA.16816.F32 R140, R4.reuse, R72, R48 ;  /* 0x00000048048c723c */ /* 0x040fe20000001830 */
[----:B------:R-:W2:Y:S07]  /*3e50*/  LDSM.16.MT88.4 R48, [R248+0x4100] ;  /* 0x00410000f830783b */ /* 0x000eae0000004200 */
[C---:B------:R-:W-:Y:S07]  /*3e60*/  HMMA.16816.F32 R16, R4.reuse, R80, R16 ;  /* 0x000000500410723c */ /* 0x040fee0000001810 */
[----:B------:R-:W-:Y:S01]  /*3e70*/  IMAD.MOV.U32 R80, RZ, RZ, R145 ;  /* 0x000000ffff507224 */ /* 0x000fe200078e0091 */
[----:B------:R-:W-:Y:S01]  /*3e80*/  HMMA.16816.F32 R20, R4, R54, R20 ;  /* 0x000000360414723c */ /* 0x000fe20000001814 */
[----:B------:R-:W-:Y:S01]  /*3e90*/  IMAD.MOV.U32 R121, RZ, RZ, R24 ;  /* 0x000000ffff797224 */ /* 0x000fe200078e0018 */
[----:B------:R-:W-:Y:S01]  /*3ea0*/  MOV R120, R25 ;  /* 0x0000001900787202 */ /* 0x000fe20000000f00 */
[----:B------:R-:W-:Y:S01]  /*3eb0*/  IMAD.MOV.U32 R134, RZ, RZ, R26 ;  /* 0x000000ffff867224 */ /* 0x000fe200078e001a */
[----:B------:R-:W-:Y:S01]  /*3ec0*/  LDSM.16.MT88.4 R52, [R249+0x4100] ;  /* 0x00410000f934783b */ /* 0x000fe20000004200 */
[----:B------:R-:W-:Y:S01]  /*3ed0*/  IMAD.MOV.U32 R133, RZ, RZ, R27 ;  /* 0x000000ffff857224 */ /* 0x000fe200078e001b */
[----:B------:R-:W-:-:S02]  /*3ee0*/  MOV R81, R144 ;  /* 0x0000009000517202 */ /* 0x000fc40000000f00 */
[C---:B------:R-:W-:Y:S01]  /*3ef0*/  HMMA.16816.F32 R100, R4.reuse, R60, R40 ;  /* 0x0000003c0464723c */ /* 0x040fe20000001828 */
[----:B------:R-:W4:Y:S04]  /*3f00*/  LDSM.16.MT88.4 R24, [R135+0x4900] ;  /* 0x004900008718783b */ /* 0x000f280000004200 */
[----:B------:R-:W-:Y:S03]  /*3f10*/  LDSM.16.MT88.4 R40, [R248+0x4900] ;  /* 0x00490000f828783b */ /* 0x000fe60000004200 */
[----:B---3--:R-:W-:Y:S01]  /*3f20*/  HMMA.16816.F32 R32, R4, R56, R32 ;  /* 0x000000380420723c */ /* 0x008fe20000001820 */
[----:B------:R-:W-:Y:S01]  /*3f30*/  IMAD.MOV.U32 R124, RZ, RZ, R16 ;  /* 0x000000ffff7c7224 */ /* 0x000fe200078e0010 */
[----:B------:R-:W-:Y:S01]  /*3f40*/  MOV R110, R18 ;  /* 0x00000012006e7202 */ /* 0x000fe20000000f00 */
[----:B------:R-:W-:-:S02]  /*3f50*/  IMAD.MOV.U32 R109, RZ, RZ, R17 ;  /* 0x000000ffff6d7224 */ /* 0x000fc400078e0011 */
[----:B------:R-:W-:-:S03]  /*3f60*/  IMAD.MOV.U32 R111, RZ, RZ, R19 ;  /* 0x000000ffff6f7224 */ /* 0x000fc600078e0013 */
[C---:B------:R-:W-:Y:S01]  /*3f70*/  HMMA.16816.F32 R28, R4.reuse, R58, R28 ;  /* 0x0000003a041c723c */ /* 0x040fe2000000181c */
[----:B------:R-:W-:Y:S01]  /*3f80*/  MOV R129, R22 ;  /* 0x0000001600817202 */ /* 0x000fe20000000f00 */
[----:B------:R-:W-:Y:S01]  /*3f90*/  IMAD.MOV.U32 R128, RZ, RZ, R23 ;  /* 0x000000ffff807224 */ /* 0x000fe200078e0017 */
[----:B------:R-:W-:Y:S01]  /*3fa0*/  MOV R122, R20 ;  /* 0x00000014007a7202 */ /* 0x000fe20000000f00 */
[----:B------:R-:W-:Y:S01]  /*3fb0*/  IMAD.MOV.U32 R123, RZ, RZ, R21 ;  /* 0x000000ffff7b7224 */ /* 0x000fe200078e0015 */
[----:B------:R-:W-:Y:S03]  /*3fc0*/  LDSM.16.MT88.4 R56, [R250+0x4900] ;  /* 0x00490000fa38783b */ /* 0x000fe60000004200 */
[----:B------:R-:W-:Y:S01]  /*3fd0*/  HMMA.16816.F32 R72, R4, R74, R44 ;  /* 0x0000004a0448723c */ /* 0x000fe2000000182c */
[----:B------:R-:W3:Y:S01]  /*3fe0*/  LDSM.16.MT88.4 R44, [R250+0x4100] ;  /* 0x00410000fa2c783b */ /* 0x000ee20000004200 */
[----:B------:R-:W-:Y:S01]  /*3ff0*/  IMAD.MOV.U32 R182, RZ, RZ, R101 ;  /* 0x000000ffffb67224 */ /* 0x000fe200078e0065 */
[----:B------:R-:W-:Y:S01]  /*4000*/  MOV R181, R102 ;  /* 0x0000006600b57202 */ /* 0x000fe20000000f00 */
[----:B------:R-:W-:-:S02]  /*4010*/  IMAD.MOV.U32 R180, RZ, RZ, R103 ;  /* 0x000000ffffb47224 */ /* 0x000fc400078e0067 */
[----:B------:R-:W-:Y:S02]  /*4020*/  IMAD.MOV.U32 R0, RZ, RZ, R100 ;  /* 0x000000ffff007224 */ /* 0x000fe400078e0064 */
[----:B-1----:R-:W-:Y:S01]  /*4030*/  HMMA.16816.F32 R16, R8, R64, RZ ;  /* 0x000000400810723c */ /* 0x002fe200000018ff */
[----:B------:R-:W-:Y:S01]  /*4040*/  MOV R103, R34 ;  /* 0x0000002200677202 */ /* 0x000fe20000000f00 */
[----:B------:R-:W-:Y:S01]  /*4050*/  IMAD.MOV.U32 R102, RZ, RZ, R35 ;  /* 0x000000ffff667224 */ /* 0x000fe200078e0023 */
[----:B------:R-:W-:Y:S01]  /*4060*/  MOV R100, R32 ;  /* 0x0000002000647202 */ /* 0x000fe20000000f00 */
[----:B------:R-:W-:-:S03]  /*4070*/  IMAD.MOV.U32 R101, RZ, RZ, R33 ;  /* 0x000000ffff657224 */ /* 0x000fc600078e0021 */
[----:B------:R-:W-:Y:S01]  /*4080*/  IMAD.MOV.U32 R64, RZ, RZ, R123 ;  /* 0x000000ffff407224 */ /* 0x000fe200078e007b */
[----:B------:R-:W-:Y:S01]  /*4090*/  HMMA.16816.F32 R68, R4, R62, R36 ;  /* 0x0000003e0444723c */ /* 0x000fe20000001824 */
[----:B------:R-:W-:Y:S01]  /*40a0*/  IMAD.MOV.U32 R115, RZ, RZ, R30 ;  /* 0x000000ffff737224 */ /* 0x000fe200078e001e */
[----:B------:R-:W-:Y:S01]  /*40b0*/  MOV R76, R28 ;  /* 0x0000001c004c7202 */ /* 0x000fe20000000f00 */
[----:B------:R-:W-:Y:S01]  /*40c0*/  IMAD.MOV.U32 R114, RZ, RZ, R31 ;  /* 0x000000ffff727224 */ /* 0x000fe200078e001f */
[----:B------:R-:W1:Y:S01]  /*40d0*/  LDSM.16.MT88.4 R60, [R135+0x6100] ;  /* 0x00610000873c783b */ /* 0x000e620000004200 */
[----:B------:R-:W-:Y:S02]  /*40e0*/  IMAD.MOV.U32 R77, RZ, RZ, R29 ;  /* 0x000000ffff4d7224 */ /* 0x000fe400078e001d */
[----:B------:R-:W-:Y:S01]  /*40f0*/  IMAD.MOV.U32 R65, RZ, RZ, R122 ;  /* 0x000000ffff417224 */ /* 0x000fe200078e007a */
[C---:B------:R-:W-:Y:S07]  /*4100*/  HMMA.16816.F32 R20, R8.reuse, R78, RZ ;  /* 0x0000004e0814723c */ /* 0x040fee00000018ff */
[----:B------:R-:W-:Y:S01]  /*4110*/  IMAD.MOV.U32 R78, RZ, RZ, R139 ;  /* 0x000000ffff4e7224 */ /* 0x000fe200078e008b */
[----:B------:R-:W-:Y:S01]  /*4120*/  HMMA.16816.F32 R36, R8, R66, RZ ;  /* 0x000000420824723c */ /* 0x000fe200000018ff */
[----:B------:R-:W-:-:S06]  /*4130*/  IMAD.MOV.U32 R79, RZ, RZ, R138 ;  /* 0x000000ffff4f7224 */ /* 0x000fcc00078e008a */
[----:B------:R-:W-:Y:S01]  /*4140*/  IMAD.MOV.U32 R66, RZ, RZ, R129 ;  /* 0x000000ffff427224 */ /* 0x000fe200078e0081 */
[----:B--2---:R-:W-:Y:S01]  /*4150*/  HMMA.16816.F32 R32, R8, R48, RZ ;  /* 0x000000300820723c */ /* 0x004fe200000018ff */
[----:B------:R-:W-:-:S07]  /*4160*/  MOV R67, R128 ;  /* 0x0000008000437202 */ /* 0x000fce0000000f00 */
[----:B------:R-:W-:Y:S01]  /*4170*/  HMMA.16816.F32 R28, R8, R50, RZ ;  /* 0x00000032081c723c */ /* 0x000fe200000018ff */
[----:B------:R-:W2:Y:S07]  /*4180*/  LDSM.16.MT88.4 R48, [R249+0x4900] ;  /* 0x00490000f930783b */ /* 0x000eae0000004200 */
[C---:B----4-:R-:W-:Y:S08]  /*4190*/  HMMA.16816.F32 R184, R4.reuse, R24, R16 ;  /* 0x0000001804b8723c */ /* 0x050ff00000001810 */
[----:B------:R-:W-:Y:S07]  /*41a0*/  HMMA.16816.F32 R188, R4, R82, R20 ;  /* 0x0000005204bc723c */ /* 0x000fee0000001814 */
[----:B------:R-:W-:Y:S01]  /*41b0*/  MOV R83, R137 ;  /* 0x0000008900537202 */ /* 0x000fe20000000f00 */
[----:B---3--:R-:W-:Y:S01]  /*41c0*/  HMMA.16816.F32 R16, R8, R44, RZ ;  /* 0x0000002c0810723c */ /* 0x008fe200000018ff */
[----:B------:R-:W-:-:S06]  /*41d0*/  IMAD.MOV.U32 R82, RZ, RZ, R136 ;  /* 0x000000ffff527224 */ /* 0x000fcc00078e0088 */
[----:B------:R-:W-:Y:S01]  /*41e0*/  IMAD.MOV.U32 R45, RZ, RZ, R119 ;  /* 0x000000ffff2d7224 */ /* 0x000fe200078e0077 */
[----:B------:R-:W-:Y:S01]  /*41f0*/  HMMA.16816.F32 R144, R4, R26, R36 ;  /* 0x0000001a0490723c */ /* 0x000fe20000001824 */
[----:B------:R-:W3:Y:S01]  /*4200*/  LDSM.16.MT88.4 R36, [R135+0x6900] ;  /* 0x006900008724783b */ /* 0x000ee20000004200 */
[----:B------:R-:W-:-:S06]  /*4210*/  IMAD.MOV.U32 R44, RZ, RZ, R116 ;  /* 0x000000ffff2c7224 */ /* 0x000fcc00078e0074 */
[C---:B------:R-:W-:Y:S08]  /*4220*/  HMMA.16816.F32 R160, R4.reuse, R40, R32 ;  /* 0x0000002804a0723c */ /* 0x040ff00000001820 */
[----:B------:R-:W-:Y:S01]  /*4230*/  HMMA.16816.F32 R136, R4, R42, R28 ;  /* 0x0000002a0488723c */ /* 0x000fe2000000181c */
[----:B------:R-:W4:Y:S07]  /*4240*/  LDSM.16.MT88.4 R40, [R248+0x6100] ;  /* 0x00610000f828783b */ /* 0x000f2e0000004200 */
[C---:B------:R-:W-:Y:S07]  /*4250*/  HMMA.16816.F32 R24, R8.reuse, R54, RZ ;  /* 0x000000360818723c */ /* 0x040fee00000018ff */
[----:B------:R-:W-:Y:S01]  /*4260*/  IMAD.MOV.U32 R55, RZ, RZ, R80 ;  /* 0x000000ffff377224 */ /* 0x000fe200078e0050 */
[----:B-1----:R-:W-:Y:S01]  /*4270*/  HMMA.16816.F32 R20, R8, R60, RZ ;  /* 0x0000003c0814723c */ /* 0x002fe200000018ff */
[----:B------:R-:W-:Y:S01]  /*4280*/  IMAD.MOV.U32 R54, RZ, RZ, R81 ;  /* 0x000000ffff367224 */ /* 0x000fe200078e0051 */
[----:B------:R-:W-:Y:S01]  /*4290*/  MOV R80, R121 ;  /* 0x0000007900507202 */ /* 0x000fe20000000f00 */
[----:B------:R-:W-:-:S04]  /*42a0*/  IMAD.MOV.U32 R81, RZ, RZ, R120 ;  /* 0x000000ffff517224 */ /* 0x000fc800078e0078 */
[----:B------:R-:W-:Y:S01]  /*42b0*/  IMAD.MOV.U32 R60, RZ, RZ, R113 ;  /* 0x000000ffff3c7224 */ /* 0x000fe200078e0071 */
[----:B------:R-:W-:Y:S01]  /*42c0*/  HMMA.16816.F32 R28, R8, R52, RZ ;  /* 0x00000034081c723c */ /* 0x000fe200000018ff */
[----:B------:R-:W-:-:S06]  /*42d0*/  MOV R61, R112 ;  /* 0x00000070003d7202 */ /* 0x000fcc0000000f00 */
[----:B------:R-:W-:Y:S01]  /*42e0*/  IMAD.MOV.U32 R53, RZ, RZ, R78 ;  /* 0x000000ffff357224 */ /* 0x000fe200078e004e */
[----:B------:R-:W-:Y:S01]  /*42f0*/  HMMA.16816.F32 R152, R4, R56, R16 ;  /* 0x000000380498723c */ /* 0x000fe20000001810 */
[----:B------:R-:W-:Y:S01]  /*4300*/  MOV R52, R79 ;  /* 0x0000004f00347202 */ /* 0x000fe20000000f00 */
[----:B------:R-:W-:Y:S01]  /*4310*/  IMAD.MOV.U32 R79, RZ, RZ, R114 ;  /* 0x000000ffff4f7224 */ /* 0x000fe200078e0072 */
[----:B------:R-:W-:-:S04]  /*4320*/  MOV R78, R115 ;  /* 0x00000073004e7202 */ /* 0x000fc80000000f00 */
[----:B------:R-:W-:Y:S01]  /*4330*/  MOV R56, R118 ;  /* 0x0000007600387202 */ /* 0x000fe20000000f00 */
[----:B------:R-:W-:Y:S01]  /*4340*/  IMAD.MOV.U32 R57, RZ, RZ, R117 ;  /* 0x000000ffff397224 */ /* 0x000fe200078e0075 */
[----:B------:R-:W-:Y:S07]  /*4350*/  HMMA.16816.F32 R32, R8, R46, RZ ;  /* 0x0000002e0820723c */ /* 0x000fee00000018ff */
[----:B------:R-:W-:Y:S01]  /*4360*/  MOV R46, R131 ;  /* 0x00000083002e7202 */ /* 0x000fe20000000f00 */
[----:B--2---:R-:W-:Y:S01]  /*4370*/  HMMA.16816.F32 R116, R4, R50, R24 ;  /* 0x000000320474723c */ /* 0x004fe20000001818 */
[----:B------:R-:W1:Y:S01]  /*4380*/  LDSM.16.MT88.4 R24, [R248+0x6900] ;  /* 0x00690000f818783b */ /* 0x000e620000004200 */
[----:B------:R-:W-:-:S06]  /*4390*/  IMAD.MOV.U32 R47, RZ, RZ, R130 ;  /* 0x000000ffff2f7224 */ /* 0x000fcc00078e0082 */
[----:B------:R-:W-:Y:S08]  /*43a0*/  HMMA.16816.F32 R16, R8, R62, RZ ;  /* 0x0000003e0810723c */ /* 0x000ff000000018ff */
[C---:B---3--:R-:W-:Y:S08]  /*43b0*/  HMMA.16816.F32 R112, R4.reuse, R36, R20 ;  /* 0x000000240470723c */ /* 0x048ff00000001814 */
[----:B------:R-:W-:Y:S01]  /*43c0*/  HMMA.16816.F32 R120, R4, R48, R28 ;  /* 0x000000300478723c */ /* 0x000fe2000000181c */
[----:B------:R-:W2:Y:S07]  /*43d0*/  LDSM.16.MT88.4 R28, [R250+0x6100] ;  /* 0x00610000fa1c783b */ /* 0x000eae0000004200 */
[----:B----4-:R-:W-:Y:S07]  /*43e0*/  HMMA.16816.F32 R20, R8, R40, RZ ;  /* 0x000000280814723c */ /* 0x010fee00000018ff */
[----:B------:R-:W-:Y:S01]  /*43f0*/  IMAD.MOV.U32 R40, RZ, RZ, R60 ;  /* 0x000000ffff287224 */ /* 0x000fe200078e003c */
[----:B------:R-:W-:Y:S01]  /*4400*/  HMMA.16816.F32 R128, R4, R58, R32 ;  /* 0x0000003a0480723c */ /* 0x000fe20000001820 */
[----:B------:R-:W-:-:S06]  /*4410*/  MOV R41, R61 ;  /* 0x0000003d00297202 */ /* 0x000fcc0000000f00 */
[----:B------:R-:W-:Y:S01]  /*4420*/  IMAD.MOV.U32 R32, RZ, RZ, R103 ;  /* 0x000000ffff207224 */ /* 0x000fe200078e0067 */
[----:B------:R-:W-:Y:S01]  /*4430*/  MOV R34, R101 ;  /* 0x0000006500227202 */ /* 0x000fe20000000f00 */
[----:B------:R-:W-:Y:S02]  /*4440*/  IMAD.MOV.U32 R33, RZ, RZ, R102 ;  /* 0x000000ffff217224 */ /* 0x000fe400078e0066 */
[----:B------:R-:W-:Y:S02]  /*4450*/  IMAD.MOV.U32 R35, RZ, RZ, R100 ;  /* 0x000000ffff237224 */ /* 0x000fe400078e0064 */
[----:B------:R-:W-:Y:S08]  /*4460*/  HMMA.16816.F32 R100, R4, R38, R16 ;  /* 0x000000260464723c */ /* 0x000ff00000001810 */
[----:B------:R-:W-:Y:S07]  /*4470*/  HMMA.16816.F32 R16, R8, R42, RZ ;  /* 0x0000002a0810723c */ /* 0x000fee00000018ff */
[----:B------:R-:W-:Y:S01]  /*4480*/  IMAD.MOV.U32 R43, RZ, RZ, R46 ;  /* 0x000000ffff2b7224 */ /* 0x000fe200078e002e */
[C---:B-1----:R-:W-:Y:S01]  /*4490*/  HMMA.16816.F32 R60, R4.reuse, R24, R20 ;  /* 0x00000018043c723c */ /* 0x042fe20000001814 */
[----:B------:R-:W1:Y:S01]  /*44a0*/  LDSM.16.MT88.4 R20, [R250+0x6900] ;  /* 0x00690000fa14783b */ /* 0x000e620000004200 */
[----:B------:R-:W-:Y:S01]  /*44b0*/  IMAD.MOV.U32 R42, RZ, RZ, R47 ;  /* 0x000000ffff2a7224 */ /* 0x000fe200078e002f */
[----:B------:R-:W-:Y:S01]  /*44c0*/  MOV R46, R56 ;  /* 0x00000038002e7202 */ /* 0x000fe20000000f00 */
[----:B------:R-:W-:Y:S11]  /*44d0*/  IMAD.MOV.U32 R47, RZ, RZ, R57 ;  /* 0x000000ffff2f7224 */ /* 0x000ff600078e0039 */
[----:B------:R-:W-:Y:S01]  /*44e0*/  @!UPT UIADD3 URZ, URZ, URZ, URZ ;  /* 0x0000003f3f3ff290 */ /* 0x000fe2000fffe03f */
[----:B------:R-:W-:Y:S08]  /*44f0*/  HMMA.16816.F32 R56, R4, R26, R16 ;  /* 0x0000001a0438723c */ /* 0x000ff00000001810 */
[----:B--2---:R-:W-:Y:S07]  /*4500*/  HMMA.16816.F32 R16, R8, R28, RZ ;  /* 0x0000001c0810723c */ /* 0x004fee00000018ff */
        /* <DEDUP_REMOVED lines=16> */
[----:B------:R-:W-:Y:S01]  /*4610*/  HMMA.16816.F32 R24, R4, R18, R8 ;  /* 0x000000120418723c */ /* 0x000fe20000001808 */
[----:B------:R-:W-:Y:S01]  /*4620*/  IMAD.MOV.U32 R66, RZ, RZ, R181 ;  /* 0x000000ffff427224 */ /* 0x000fe200078e00b5 */
[----:B------:R-:W1:Y:S01]  /*4630*/  LDSM.16.MT88.4 R8, [R135+0x1100] ;  /* 0x001100008708783b */ /* 0x000e620000004200 */
[----:B------:R-:W-:Y:S01]  /*4640*/  IMAD.MOV.U32 R23, RZ, RZ, R67 ;  /* 0x000000ffff177224 */ /* 0x000fe200078e0043 */
[----:B------:R-:W-:Y:S01]  /*4650*/  MOV R67, R180 ;  /* 0x000000b400437202 */ /* 0x000fe20000000f00 */
[----:B------:R-:W-:-:S02]  /*4660*/  FFMA.FTZ R17, R89, c[0x0][0x2d0], -R12 ;  /* 0x0000b40059117a23 */ /* 0x000fc4000001080c */
[----:B------:R-:W-:Y:S01]  /*4670*/  IMAD.MOV.U32 R7, RZ, RZ, R64 ;  /* 0x000000ffff077224 */ /* 0x000fe200078e0040 */
[----:B------:R-:W-:Y:S01]  /*4680*/  MOV R6, R65 ;  /* 0x0000004100067202 */ /* 0x000fe20000000f00 */
[----:B------:R-:W-:Y:S02]  /*4690*/  IMAD.MOV.U32 R64, RZ, RZ, R0 ;  /* 0x000000ffff407224 */ /* 0x000fe400078e0000 */
[----:B------:R-:W-:Y:S02]  /*46a0*/  FFMA.FTZ R0, R97, c[0x0][0x2d0], -R12 ;  /* 0x0000b40061007a23 */ /* 0x000fe4000001080c */
[----:B------:R-:W-:Y:S02]  /*46b0*/  IMAD.MOV.U32 R97, RZ, RZ, R124 ;  /* 0x000000ffff617224 */ /* 0x000fe400078e007c */
[----:B------:R2:W-:Y:S01]  /*46c0*/  MUFU.EX2 R124, R0 ;  /* 0x00000000007c7308 */ /* 0x0005e20000000800 */
[----:B------:R-:W-:Y:S02]  /*46d0*/  IMAD.MOV.U32 R65, RZ, RZ, R182 ;  /* 0x000000ffff417224 */ /* 0x000fe400078e00b6 */
[----:B------:R-:W-:-:S02]  /*46e0*/  FADD.FTZ R4, R87, R85 ;  /* 0x0000005557047221 */ /* 0x000fc40000010000 */
[----:B------:R-:W-:Y:S02]  /*46f0*/  FADD.FTZ R5, R15, R13 ;  /* 0x0000000d0f057221 */ /* 0x000fe40000010000 */
[----:B------:R-:W-:Y:S02]  /*4700*/  FADD.FTZ R4, R86, R4 ;  /* 0x0000000456047221 */ /* 0x000fe40000010000 */
[--C-:B------:R-:W-:Y:S02]  /*4710*/  FFMA.FTZ R18, R91, c[0x0][0x2d0], -R12.reuse ;  /* 0x0000b4005b127a23 */ /* 0x100fe4000001080c */
[--C-:B------:R-:W-:Y:S02]  /*4720*/  FFMA.FTZ R20, R93, c[0x0][0x2d0], -R12.reuse ;  /* 0x0000b4005d147a23 */ /* 0x100fe4000001080c */
[--C-:B------:R-:W-:Y:S02]  /*4730*/  FFMA.FTZ R19, R92, c[0x0][0x2d0], -R12.reuse ;  /* 0x0000b4005c137a23 */ /* 0x100fe4000001080c */
[----:B--2---:R-:W-:-:S02]  /*4740*/  FFMA.FTZ R0, R96, c[0x0][0x2d0], -R12 ;  /* 0x0000b40060007a23 */ /* 0x004fc4000001080c */
[----:B------:R-:W-:Y:S02]  /*4750*/  IMAD.MOV.U32 R96, RZ, RZ, R7 ;  /* 0x000000ffff607224 */ /* 0x000fe400078e0007 */
[----:B------:R2:W-:Y:S01]  /*4760*/  MUFU.EX2 R181, R0 ;  /* 0x0000000000b57308 */ /* 0x0005e20000000800 */
[----:B------:R-:W-:Y:S02]  /*4770*/  IMAD.MOV.U32 R7, RZ, RZ, R30 ;  /* 0x000000ffff077224 */ /* 0x000fe400078e001e */
[----:B------:R-:W-:Y:S01]  /*4780*/  IMAD.MOV.U32 R30, RZ, RZ, R28 ;  /* 0x000000ffff1e7224 */ /* 0x000fe200078e001c */
[----:B------:R-:W-:Y:S01]  /*4790*/  MOV R28, R42 ;  /* 0x0000002a001c7202 */ /* 0x000fe20000000f00 */
[----:B------:R-:W-:Y:S02]  /*47a0*/  IMAD.MOV.U32 R42, RZ, RZ, R40 ;  /* 0x000000ffff2a7224 */ /* 0x000fe400078e0028 */
[----:B------:R-:W-:Y:S02]  /*47b0*/  FFMA.FTZ R13, R106, c[0x0][0x2d0], -R3 ;  /* 0x0000b4006a0d7a23 */ /* 0x000fe40000010803 */
[----:B------:R-:W-:Y:S01]  /*47c0*/  IMAD.MOV.U32 R40, RZ, RZ, R52 ;  /* 0x000000ffff287224 */ /* 0x000fe200078e0034 */
[----:B------:R-:W-:Y:S01]  /*47d0*/  MOV R52, R82 ;  /* 0x0000005200347202 */ /* 0x000fe20000000f00 */
[----:B------:R-:W-:-:S02]  /*47e0*/  IMAD.MOV.U32 R82, RZ, RZ, R168 ;  /* 0x000000ffff527224 */ /* 0x000fc400078e00a8 */
[----:B------:R-:W-:Y:S01]  /*47f0*/  FFMA.FTZ R15, R98, c[0x0][0x2d0], -R3 ;  /* 0x0000b400620f7a23 */ /* 0x000fe20000010803 */
[----:B------:R-:W-:Y:S01]  /*4800*/  MUFU.EX2 R20, R20 ;  /* 0x0000001400147308 */ /* 0x000fe20000000800 */
[----:B------:R-:W-:Y:S01]  /*4810*/  UIADD3 UR6, UR7, -0x2, URZ ;  /* 0xfffffffe07067890 */ /* 0x000fe2000fffe03f */
[----:B--2---:R-:W-:Y:S01]  /*4820*/  FFMA.FTZ R0, R95, c[0x0][0x2d0], -R12 ;  /* 0x0000b4005f007a23 */ /* 0x004fe2000001080c */
[----:B------:R2:W5:Y:S01]  /*4830*/  LDL.LU R168, [R1+0x48] ;  /* 0x0000480001a87983 */ /* 0x0005620000300800 */
[----:B------:R-:W-:Y:S02]  /*4840*/  IMAD.MOV.U32 R95, RZ, RZ, R6 ;  /* 0x000000ffff5f7224 */ /* 0x000fe400078e0006 */
[----:B------:R-:W-:Y:S02]  /*4850*/  IMAD.MOV.U32 R6, RZ, RZ, R23 ;  /* 0x000000ffff067224 */ /* 0x000fe400078e0017 */
[----:B------:R3:W-:Y:S02]  /*4860*/  MUFU.EX2 R180, R0 ;  /* 0x0000000000b47308 */ /* 0x0007e40000000800 */
[----:B---3--:R-:W-:-:S06]  /*4870*/  FFMA.FTZ R0, R94, c[0x0][0x2d0], -R12 ;  /* 0x0000b4005e007a23 */ /* 0x008fcc000001080c */
[----:B------:R3:W4:Y:S02]  /*4880*/  MUFU.EX2 R182, R0 ;  /* 0x0000000000b67308 */ /* 0x0007240000000800 */
[----:B---3--:R-:W-:-:S06]  /*4890*/  FFMA.FTZ R0, R105, c[0x0][0x2d0], -R3 ;  /* 0x0000b40069007a23 */ /* 0x008fcc0000010803 */
[----:B------:R3:W-:Y:S02]  /*48a0*/  MUFU.EX2 R21, R0 ;  /* 0x0000000000157308 */ /* 0x0007e40000000800 */
[----:B---3--:R-:W-:-:S06]  /*48b0*/  FFMA.FTZ R0, R104, c[0x0][0x2d0], -R3 ;  /* 0x0000b40068007a23 */ /* 0x008fcc0000010803 */
[----:B------:R3:W1:Y:S02]  /*48c0*/  MUFU.EX2 R22, R0 ;  /* 0x0000000000167308 */ /* 0x0006640000000800 */
[----:B---3--:R-:W-:Y:S01]  /*48d0*/  FFMA.FTZ R0, R108, c[0x0][0x2d0], -R3 ;  /* 0x0000b4006c007a23 */ /* 0x008fe20000010803 */
[----:B------:R-:W-:Y:S02]  /*48e0*/  MOV R108, R97 ;  /* 0x00000061006c7202 */ /* 0x000fe40000000f00 */
[----:B------:R-:W-:Y:S02]  /*48f0*/  MOV R97, R16 ;  /* 0x0000001000617202 */ /* 0x000fe40000000f00 */
[----:B------:R-:W-:Y:S01]  /*4900*/  MOV R16, R31 ;  /* 0x0000001f00107202 */ /* 0x000fe20000000f00 */
[----:B------:R-:W-:Y:S01]  /*4910*/  IMAD.MOV.U32 R31, RZ, RZ, R29 ;  /* 0x000000ffff1f7224 */ /* 0x000fe200078e001d */
[----:B------:R3:W-:Y:S01]  /*4920*/  MUFU.EX2 R23, R0 ;  /* 0x0000000000177308 */ /* 0x0007e20000000800 */
[----:B------:R-:W-:Y:S01]  /*4930*/  IMAD.MOV.U32 R29, RZ, RZ, R43 ;  /* 0x000000ffff1d7224 */ /* 0x000fe200078e002b */
[----:B------:R-:W-:Y:S01]  /*4940*/  MOV R43, R41 ;  /* 0x00000029002b7202 */ /* 0x000fe20000000f00 */
[----:B------:R-:W-:-:S02]  /*4950*/  IMAD.MOV.U32 R41, RZ, RZ, R53 ;  /* 0x000000ffff297224 */ /* 0x000fc400078e0035 */
[----:B------:R-:W-:Y:S01]  /*4960*/  IMAD.MOV.U32 R53, RZ, RZ, R83 ;  /* 0x000000ffff357224 */ /* 0x000fe200078e0053 */
[----:B------:R-:W-:Y:S01]  /*4970*/  MOV R83, R179 ;  /* 0x000000b300537202 */ /* 0x000fe20000000f00 */
[----:B---3--:R-:W-:-:S04]  /*4980*/  FFMA.FTZ R0, R107, c[0x0][0x2d0], -R3 ;  /* 0x0000b4006b007a23 */ /* 0x008fc80000010803 */
[----:B------:R3:W1:Y:S01]  /*4990*/  MUFU.EX2 R179, R0 ;  /* 0x0000000000b37308 */ /* 0x0006620000000800 */
[----:B------:R-:W-:Y:S02]  /*49a0*/  IMAD.MOV.U32 R105, RZ, RZ, R96 ;  /* 0x000000ffff697224 */ /* 0x000fe400078e0060 */
[----:B------:R-:W-:Y:S02]  /*49b0*/  IMAD.MOV.U32 R107, RZ, RZ, R6 ;  /* 0x000000ffff6b7224 */ /* 0x000fe400078e0006 */
[----:B------:R-:W-:Y:S02]  /*49c0*/  IMAD.MOV.U32 R96, RZ, RZ, R7 ;  /* 0x000000ffff607224 */ /* 0x000fe400078e0007 */
[----:B------:R-:W-:Y:S01]  /*49d0*/  IMAD.MOV.U32 R6, RZ, RZ, R30 ;  /* 0x000000ffff067224 */ /* 0x000fe200078e001e */
[----:B------:R-:W-:Y:S01]  /*49e0*/  MOV R106, R97 ;  /* 0x00000061006a7202 */ /* 0x000fe20000000f00 */
[----:B------:R-:W-:Y:S01]  /*49f0*/  IMAD.MOV.U32 R7, RZ, RZ, R31 ;  /* 0x000000ffff077224 */ /* 0x000fe200078e001f */
[----:B------:R-:W-:Y:S01]  /*4a00*/  MOV R97, R16 ;  /* 0x0000001000617202 */ /* 0x000fe20000000f00 */
[----:B------:R-:W-:Y:S01]  /*4a10*/  FFMA.FTZ R16, R90, c[0x0][0x2d0], -R3 ;  /* 0x0000b4005a107a23 */ /* 0x000fe20000010803 */
[----:B------:R-:W-:Y:S01]  /*4a20*/  MOV R90, R6 ;  /* 0x00000006005a7202 */ /* 0x000fe20000000f00 */
[----:B------:R-:W-:Y:S01]  /*4a30*/  IMAD.MOV.U32 R91, RZ, RZ, R7 ;  /* 0x000000ffff5b7224 */ /* 0x000fe200078e0007 */
[----:B------:R-:W-:Y:S01]  /*4a40*/  MOV R30, R42 ;  /* 0x0000002a001e7202 */ /* 0x000fe20000000f00 */
[----:B---3--:R-:W-:Y:S01]  /*4a50*/  FADD.FTZ R0, R14, R5 ;  /* 0x000000050e007221 */ /* 0x008fe20000010000 */
[----:B----4-:R-:W-:Y:S01]  /*4a60*/  F2FP.PACK_AB R6, R182, R180 ;  /* 0x000000b4b606723e */ /* 0x010fe200000000ff */
[----:B------:R-:W-:Y:S01]  /*4a70*/  FADD.FTZ R14, R88, R4 ;  /* 0x00000004580e7221 */ /* 0x000fe20000010000 */
[----:B------:R-:W-:Y:S01]  /*4a80*/  F2FP.PACK_AB R4, R181, R124 ;  /* 0x0000007cb504723e */ /* 0x000fe200000000ff */
[----:B------:R-:W-:Y:S01]  /*4a90*/  IMAD.MOV.U32 R31, RZ, RZ, R43 ;  /* 0x000000ffff1f7224 */ /* 0x000fe200078e002b */
[----:B-1----:R-:W-:-:S02]  /*4aa0*/  F2FP.PACK_AB R5, R22, R21 ;  /* 0x000000151605723e */ /* 0x002fc400000000ff */
[----:B------:R-:W-:-:S07]  /*4ab0*/  F2FP.PACK_AB R7, R179, R23 ;  /* 0x00000017b307723e */ /* 0x000fce00000000ff */
[C---:B------:R-:W-:Y:S08]  /*4ac0*/  HMMA.16816.F32 R164, R4.reuse, R8, R164 ;  /* 0x0000000804a4723c */ /* 0x040ff000000018a4 */
[----:B------:R-:W-:Y:S01]  /*4ad0*/  HMMA.16816.F32 R28, R4, R10, R28 ;  /* 0x0000000a041c723c */ /* 0x000fe2000000181c */
[----:B------:R-:W1:Y:S01]  /*4ae0*/  LDSM.16.MT88.4 R8, [R248+0x1100] ;  /* 0x00110000f808783b */ /* 0x000e620000004200 */
[----:B------:R-:W-:Y:S01]  /*4af0*/  MOV R42, R40 ;  /* 0x00000028002a7202 */ /* 0x000fe20000000f00 */
[----:B------:R-:W-:Y:S01]  /*4b00*/  IMAD.MOV.U32 R43, RZ, RZ, R41 ;  /* 0x000000ffff2b7224 */ /* 0x000fe200078e0029 */
[----:B------:R-:W-:Y:S01]  /*4b10*/  MOV R40, R54 ;  /* 0x0000003600287202 */ /* 0x000fe20000000f00 */
[----:B------:R-:W-:Y:S01]  /*4b20*/  IMAD.MOV.U32 R41, RZ, RZ, R55 ;  /* 0x000000ffff297224 */ /* 0x000fe200078e0037 */
[----:B------:R-:W-:Y:S01]  /*4b30*/  MOV R88, R96 ;  /* 0x0000006000587202 */ /* 0x000fe20000000f00 */
[----:B------:R-:W-:Y:S01]  /*4b40*/  IMAD.MOV.U32 R104, RZ, RZ, R95 ;  /* 0x000000ffff687224 */ /* 0x000fe200078e005f */
[----:B------:R-:W-:Y:S01]  /*4b50*/  MOV R94, R40 ;  /* 0x00000028005e7202 */ /* 0x000fe20000000f00 */
[----:B------:R-:W-:Y:S01]  /*4b60*/  IMAD.MOV.U32 R89, RZ, RZ, R97 ;  /* 0x000000ffff597224 */ /* 0x000fe200078e0061 */
[----:B------:R-:W-:Y:S01]  /*4b70*/  MOV R97, R42 ;  /* 0x0000002a00617202 */ /* 0x000fe20000000f00 */
[----:B------:R-:W-:-:S02]  /*4b80*/  IMAD.MOV.U32 R96, RZ, RZ, R43 ;  /* 0x000000ffff607224 */ /* 0x000fc400078e002b */
[----:B------:R-:W-:Y:S01]  /*4b90*/  IMAD.MOV.U32 R95, RZ, RZ, R41 ;  /* 0x000000ffff5f7224 */ /* 0x000fe200078e0029 */
[C---:B-1----:R-:W-:Y:S08]  /*4ba0*/  HMMA.16816.F32 R156, R4.reuse, R8, R156 ;  /* 0x00000008049c723c */ /* 0x042ff0000000189c */
[----:B------:R-:W-:Y:S01]  /*4bb0*/  HMMA.16816.F32 R40, R4, R10, R148 ;  /* 0x0000000a0428723c */ /* 0x000fe20000001894 */
[----:B------:R-:W1:Y:S01]  /*4bc0*/  LDSM.16.MT88.4 R8, [R250+0x1100] ;  /* 0x00110000fa08783b */ /* 0x000e620000004200 */
[----:B------:R-:W-:Y:S01]  /*4bd0*/  MOV R54, R82 ;  /* 0x0000005200367202 */ /* 0x000fe20000000f00 */
[----:B------:R-:W-:-:S07]  /*4be0*/  IMAD.MOV.U32 R55, RZ, RZ, R83 ;  /* 0x000000ffff377224 */ /* 0x000fce00078e0053 */
        /* <DEDUP_REMOVED lines=9> */
[----:B------:R-:W-:Y:S01]  /*4c80*/  MOV R82, R134 ;  /* 0x0000008600527202 */ /* 0x000fe20000000f00 */
[----:B------:R-:W-:-:S02]  /*4c90*/  IMAD.MOV.U32 R83, RZ, RZ, R133 ;  /* 0x000000ffff537224 */ /* 0x000fc400078e0085 */
[----:B------:R-:W-:Y:S01]  /*4ca0*/  FFMA.FTZ R12, R99, c[0x0][0x2d0], -R3 ;  /* 0x0000b400630c7a23 */ /* 0x000fe20000010803 */
[----:B------:R2:W5:Y:S02]  /*4cb0*/  LDL.LU R134, [R1+0x44] ;  /* 0x0000440001867983 */ /* 0x0005640000300800 */
[C---:B-1----:R-:W-:Y:S08]  /*4cc0*/  HMMA.16816.F32 R72, R4.reuse, R8, R88 ;  /* 0x000000080448723c */ /* 0x042ff00000001858 */
[----:B------:R-:W-:Y:S01]  /*4cd0*/  HMMA.16816.F32 R76, R4, R10, R76 ;  /* 0x0000000a044c723c */ /* 0x000fe2000000184c */
[----:B------:R-:W1:Y:S01]  /*4ce0*/  LDSM.16.MT88.4 R8, [R250+0x3100] ;  /* 0x00310000fa08783b */ /* 0x000e620000004200 */
[----:B------:R-:W-:Y:S01]  /*4cf0*/  FADD.FTZ R3, R84, R0 ;  /* 0x0000000054037221 */ /* 0x000fe20000010000 */
[----:B------:R-:W-:-:S02]  /*4d00*/  UISETP.GE.AND UP0, UPT, UR6, UR8, UPT ;  /* 0x000000080600728c */ /* 0x000fc4000bf06270 */
[----:B------:R2:W5:Y:S03]  /*4d10*/  LDL.LU R133, [R1+0x40] ;  /* 0x0000400001857983 */ /* 0x0005660000300800 */
        /* <DEDUP_REMOVED lines=13> */
[----:B------:R-:W-:Y:S01]  /*4df0*/  IMAD.MOV.U32 R110, RZ, RZ, R90 ;  /* 0x000000ffff6e7224 */ /* 0x000fe200078e005a */
[----:B------:R-:W-:Y:S01]  /*4e00*/  MOV R109, R91 ;  /* 0x0000005b006d7202 */ /* 0x000fe20000000f00 */
[----:B------:R-:W-:Y:S01]  /*4e10*/  IMAD.MOV.U32 R108, RZ, RZ, R88 ;  /* 0x000000ffff6c7224 */ /* 0x000fe200078e0058 */
[C---:B-1----:R-:W-:Y:S08]  /*4e20*/  HMMA.16816.F32 R104, R4.reuse, R8, R184 ;  /* 0x000000080468723c */ /* 0x042ff000000018b8 */
[----:B------:R-:W-:Y:S01]  /*4e30*/  HMMA.16816.F32 R88, R4, R10, R144 ;  /* 0x0000000a0458723c */ /* 0x000fe20000001890 */
[----:B------:R-:W1:Y:S01]  /*4e40*/  LDSM.16.MT88.4 R8, [R248+0x5100] ;  /* 0x00510000f808783b */ /* 0x000e620000004200 */
[----:B------:R-:W-:Y:S01]  /*4e50*/  MOV R0, R94 ;  /* 0x0000005e00007202 */ /* 0x000fe20000000f00 */
[----:B------:R-:W-:Y:S01]  /*4e60*/  IMAD.MOV.U32 R185, RZ, RZ, R95 ;  /* 0x000000ffffb97224 */ /* 0x000fe200078e005f */
[----:B------:R-:W-:Y:S01]  /*4e70*/  MOV R186, R96 ;  /* 0x0000006000ba7202 */ /* 0x000fe20000000f00 */
[----:B------:R-:W-:-:S03]  /*4e80*/  IMAD.MOV.U32 R187, RZ, RZ, R97 ;  /* 0x000000ffffbb7224 */ /* 0x000fc600078e0061 */
[C---:B-1----:R-:W-:Y:S01]  /*4e90*/  HMMA.16816.F32 R92, R4.reuse, R8, R160 ;  /* 0x00000008045c723c */ /* 0x042fe200000018a0 */
[----:B------:R-:W-:Y:S07]  /*4ea0*/  LDSM.16.MT88.4 R160, [R135+0x1900] ;  /* 0x0019000087a0783b */ /* 0x000fee0000004200 */
        /* <DEDUP_REMOVED lines=45> */
[C---:B-1----:R-:W-:Y:S01]  /*5180*/  HMMA.16816.F32 R188, R4.reuse, R8, R48 ;  /* 0x0000000804bc723c */ /* 0x042fe20000001830 */
[----:B------:R-:W-:Y:S01]  /*5190*/  FADD.FTZ R0, R0, R14 ;  /* 0x0000000e00007221 */ /* 0x000fe20000010000 */
[----:B------:R-:W-:Y:S06]  /*51a0*/  LDSM.16.MT88.4 R48, [R248+0x3900] ;  /* 0x00390000f830783b */ /* 0x000fec0000004200 */
[----:B------:R-:W-:Y:S01]  /*51b0*/  HMMA.16816.F32 R184, R4, R10, R36 ;  /* 0x0000000a04b8723c */ /* 0x000fe20000001824 */
[----:B------:R-:W1:Y:S01]  /*51c0*/  LDSM.16.MT88.4 R8, [R249+0x7100] ;  /* 0x00710000f908783b */ /* 0x000e620000004200 */
[----:B------:R-:W-:-:S02]  /*51d0*/  FADD.FTZ R3, R183, R3 ;  /* 0x00000003b7037221 */ /* 0x000fc40000010000 */
[----:B------:R-:W-:Y:S02]  /*51e0*/  FADD.FTZ R0, R101, R0 ;  /* 0x0000000065007221 */ /* 0x000fe40000010000 */
[----:B------:R-:W-:Y:S02]  /*51f0*/  IMAD.MOV.U32 R183, RZ, RZ, R130 ;  /* 0x000000ffffb77224 */ /* 0x000fe400078e0082 */
[C---:B-1----:R-:W-:Y:S01]  /*5200*/  HMMA.16816.F32 R32, R4.reuse, R8, R32 ;  /* 0x000000080420723c */ /* 0x042fe20000001820 */
[----:B------:R-:W-:Y:S07]  /*5210*/  MUFU.EX2 R9, R17 ;  /* 0x0000001100097308 */ /* 0x000fee0000000800 */
[----:B------:R-:W-:Y:S01]  /*5220*/  HMMA.16816.F32 R24, R4, R10, R24 ;  /* 0x0000000a0418723c */ /* 0x000fe20000001818 */
[----:B------:R-:W1:Y:S08]  /*5230*/  MUFU.EX2 R11, R19 ;  /* 0x00000013000b7308 */ /* 0x000e700000000800 */
[----:B------:R-:W3:Y:S01]  /*5240*/  MUFU.EX2 R10, R18 ;  /* 0x00000012000a7308 */ /* 0x000ee20000000800 */
[----:B------:R-:W-:-:S07]  /*5250*/  FADD.FTZ R4, R127, R3 ;  /* 0x000000037f047221 */ /* 0x000fce0000010000 */
[----:B------:R-:W-:Y:S08]  /*5260*/  MUFU.EX2 R8, R13 ;  /* 0x0000000d00087308 */ /* 0x000ff00000000800 */
[----:B------:R-:W4:Y:S08]  /*5270*/  MUFU.EX2 R7, R12 ;  /* 0x0000000c00077308 */ /* 0x000f300000000800 */
[----:B------:R-:W-:Y:S08]  /*5280*/  MUFU.EX2 R6, R15 ;  /* 0x0000000f00067308 */ /* 0x000ff00000000800 */
[----:B------:R-:W2:Y:S01]  /*5290*/  MUFU.EX2 R5, R16 ;  /* 0x0000001000057308 */ /* 0x000ea20000000800 */
[----:B------:R-:W-:-:S02]  /*52a0*/  FADD.FTZ R3, R102, R0 ;  /* 0x0000000066037221 */ /* 0x000fc40000010000 */
[----:B------:R-:W-:Y:S02]  /*52b0*/  FADD.FTZ R0, R126, R4 ;  /* 0x000000047e007221 */ /* 0x000fe40000010000 */
[----:B------:R-:W-:Y:S01]  /*52c0*/  FADD.FTZ R4, R103, R3 ;  /* 0x0000000367047221 */ /* 0x000fe20000010000 */
[----:B------:R-:W-:Y:S01]  /*52d0*/  MOV R127, R129 ;  /* 0x00000081007f7202 */ /* 0x000fe20000000f00 */
[----:B------:R-:W-:Y:S01]  /*52e0*/  FADD.FTZ R3, R125, R0 ;  /* 0x000000007d037221 */ /* 0x000fe20000010000 */
[----:B------:R-:W-:Y:S01]  /*52f0*/  MOV R0, R131 ;  /* 0x0000008300007202 */ /* 0x000fe20000000f00 */
[----:B------:R-:W-:Y:S01]  /*5300*/  IMAD.MOV.U32 R126, RZ, RZ, R128 ;  /* 0x000000ffff7e7224 */ /* 0x000fe200078e0080 */
[----:B-1----:R-:W-:Y:S02]  /*5310*/  F2FP.PACK_AB R128, R11, R20 ;  /* 0x000000140b80723e */ /* 0x002fe400000000ff */
[----:B---3--:R-:W-:Y:S02]  /*5320*/  F2FP.PACK_AB R130, R9, R10 ;  /* 0x0000000a0982723e */ /* 0x008fe400000000ff */
[----:B----4-:R-:W-:-:S02]  /*5330*/  F2FP.PACK_AB R129, R7, R8 ;  /* 0x000000080781723e */ /* 0x010fc400000000ff */
[----:B--2---:R-:W-:-:S07]  /*5340*/  F2FP.PACK_AB R131, R5, R6 ;  /* 0x000000060583723e */ /* 0x004fce00000000ff */
        /* <DEDUP_REMOVED lines=75> */
[----:B------:R-:W-:Y:S02]  /*5800*/  FADD.FTZ R10, R10, R11 ;  /* 0x0000000b0a0a7221 */ /* 0x000fe40000010000 */
[----:B------:R-:W-:-:S02]  /*5810*/  FADD.FTZ R0, R5, R6 ;  /* 0x0000000605007221 */ /* 0x000fc40000010000 */
[----:B------:R-:W-:-:S03]  /*5820*/  FADD.FTZ R3, R9, R10 ;  /* 0x0000000a09037221 */ /* 0x000fc60000010000 */
        /* <DEDUP_REMOVED lines=12> */
[----:B--2--5:R-:W-:Y:S01]  /*58f0*/  SHF.R.S32.HI R18, RZ, 0x1f, R133 ;  /* 0x0000001fff127819 */ /* 0x024fe20000011485 */
[----:B------:R-:W-:Y:S01]  /*5900*/  IMAD.SHL.U32 R4, R133, 0x2, RZ ;  /* 0x0000000285047824 */ /* 0x000fe200078e00ff */
[----:B------:R-:W-:-:S02]  /*5910*/  SHF.R.S32.HI R19, RZ, 0x1f, R176 ;  /* 0x0000001fff137819 */ /* 0x000fc400000114b0 */
[----:B------:R-:W-:Y:S01]  /*5920*/  SHF.L.U64.HI R3, R133, 0x1, R18 ;  /* 0x0000000185037819 */ /* 0x000fe20000010212 */
[----:B------:R-:W-:Y:S01]  /*5930*/  IMAD.MOV.U32 R133, RZ, RZ, R2 ;  /* 0x000000ffff857224 */ /* 0x000fe200078e0002 */
[----:B------:R-:W-:Y:S02]  /*5940*/  SHF.R.S32.HI R18, RZ, 0x1f, R178 ;  /* 0x0000001fff127819 */ /* 0x000fe400000114b2 */
[----:B------:R-:W-:Y:S01]  /*5950*/  SHF.L.U64.HI R0, R176, 0x1, R19 ;  /* 0x00000001b0007819 */ /* 0x000fe20000010213 */
[----:B------:R1:W-:Y:S01]  /*5960*/  STL [R1+0x34], R3 ;  /* 0x0000340301007387 */ /* 0x0003e20000100800 */
[----:B------:R-:W-:Y:S02]  /*5970*/  SHF.L.U64.HI R2, R178, 0x1, R18 ;  /* 0x00000001b2027819 */ /* 0x000fe40000010212 */
[----:B------:R-:W-:Y:S01]  /*5980*/  SHF.R.S32.HI R19, RZ, 0x1f, R177 ;  /* 0x0000001fff137819 */ /* 0x000fe200000114b1 */
[----:B------:R2:W-:Y:S04]  /*5990*/  STL [R1+0x30], R4 ;  /* 0x0000300401007387 */ /* 0x0005e80000100800 */
[----:B------:R3:W-:Y:S01]  /*59a0*/  STL [R1+0x2c], R0 ;  /* 0x00002c0001007387 */ /* 0x0007e20000100800 */
[----:B-1----:R-:W-:-:S02]  /*59b0*/  IMAD.SHL.U32 R3, R176, 0x2, RZ ;  /* 0x00000002b0037824 */ /* 0x002fc400078e00ff */
[----:B--2---:R-:W-:-:S03]  /*59c0*/  IMAD.SHL.U32 R4, R178, 0x2, RZ ;  /* 0x00000002b2047824 */ /* 0x004fc600078e00ff */
[----:B------:R1:W-:Y:S01]  /*59d0*/  STL [R1+0x28], R3 ;  /* 0x0000280301007387 */ /* 0x0003e20000100800 */
[----:B---3--:R-:W-:-:S03]  /*59e0*/  IMAD.MOV.U32 R0, RZ, RZ, R132 ;  /* 0x000000ffff007224 */ /* 0x008fc600078e0084 */
[----:B------:R2:W-:Y:S04]  /*59f0*/  STL [R1+0x24], R2 ;  /* 0x0000240201007387 */ /* 0x0005e80000100800 */
[----:B------:R3:W-:Y:S01]  /*5a00*/  STL [R1+0x20], R4 ;  /* 0x0000200401007387 */ /* 0x0007e20000100800 */
[C---:B-1----:R-:W-:Y:S01]  /*5a10*/  SHF.L.U64.HI R3, R177.reuse, 0x1, R19 ;  /* 0x00000001b1037819 */ /* 0x042fe20000010213 */
[----:B--2---:R-:W-:-:S05]  /*5a20*/  IMAD.SHL.U32 R2, R177, 0x2, RZ ;  /* 0x00000002b1027824 */ /* 0x004fca00078e00ff */
[----:B------:R3:W-:Y:S04]  /*5a30*/  STL [R1+0x18], R2 ;  /* 0x0000180201007387 */ /* 0x0007e80000100800 */
[----:B------:R3:W-:Y:S01]  /*5a40*/  STL [R1+0x1c], R3 ;  /* 0x00001c0301007387 */ /* 0x0007e20000100800 */
[----:B------:R-:W-:Y:S05]  /*5a50*/  BRA `(.L_x_3234) ;  /* 0x0000047000007947 */ /* 0x000fea0003800000 */
.L_x_3236:
        /* <DEDUP_REMOVED lines=13> */
[----:B------:R-:W3:Y:S04]  /*5b30*/  LDL R191, [R1+0x18] ;  /* 0x0000180001bf7983 */ /* 0x000ee80000100800 */
[----:B------:R-:W3:Y:S01]  /*5b40*/  LDL R188, [R1+0x1c] ;  /* 0x00001c0001bc7983 */ /* 0x000ee20000100800 */
[----:B--2---:R-:W-:Y:S05]  /*5b50*/  IADD3 R3, R3, -0x40, R2 ;  /* 0xffffffc003037810 */ /* 0x004fea0007ffe002 */
[----:B------:R-:W-:Y:S04]  /*5b60*/  @P2 IMAD.HI.U32 R132, R3, c[0x0][0x2bc], RZ ;  /* 0x0000af0003842a27 */ /* 0x000fe800078e00ff */
[--C-:B------:R-:W-:Y:S01]  /*5b70*/  IMAD.MOV.U32 R2, RZ, RZ, R3.reuse ;  /* 0x000000ffff027224 */ /* 0x100fe200078e0003 */
        /* <DEDUP_REMOVED lines=9> */
[----:B------:R-:W2:Y:S02]  /*5c10*/  @!P1 LDG.E R178, [R176.64] ;  /* 0x0000000cb0b29981 */ /* 0x000ea4000c1e1900 */
[----:B------:R-:W-:Y:S02]  /*5c20*/  IMAD R132, R2, c[0x0][0x1e0], RZ ;  /* 0x0000780002847a24 */ /* 0x000fe400078e02ff */
[C---:B------:R-:W-:Y:S04]  /*5c30*/  IMAD.WIDE.U32 R2, R179.reuse, c[0x0][0x1e0], RZ ;  /* 0x00007800b3027a25 */ /* 0x040fe800078e00ff */
[----:B------:R-:W-:Y:S04]  /*5c40*/  IMAD R132, R179, c[0x0][0x1e4], R132 ;  /* 0x00007900b3847a24 */ /* 0x000fe800078e0284 */
        /* <DEDUP_REMOVED lines=11> */
[----:B------:R-:W4:Y:S01]  /*5d00*/  SHFL.IDX PT, R176, R180, RZ, 0x181f ;  /* 0x00181fffb4b07589 */ /* 0x000f2200000e0000 */
[----:B---3--:R-:W-:Y:S05]  /*5d10*/  IADD3 R2, P0, R132, R181, RZ ;  /* 0x000000b584027210 */ /* 0x008fea0007f1e0ff */
[----:B----4-:R-:W-:Y:S01]  /*5d20*/  IMAD.X R3, R176, 0x1, R186, P0 ;  /* 0x00000001b0037824 */ /* 0x010fe200000e06ba */
[----:B-----5:R-:W-:Y:S04]  /*5d30*/  IADD3 R178, P0, R132, R187, RZ ;  /* 0x000000bb84b27210 */ /* 0x020fe80007f1e0ff */
[----:B------:R-:W-:Y:S01]  /*5d40*/  @!PT LDS RZ, [RZ] ;  /* 0x00000000fffff984 */ /* 0x000fe20000000800 */
[----:B------:R1:W-:Y:S01]  /*5d50*/  LDGSTS.E.BYPASS.LTC128B.128 [R189+0x10100], [R2.64], !P6 ;  /* 0x1010000002bd7fae */ /* 0x0003e2000f101d4c */
[-C--:B------:R-:W-:Y:S05]  /*5d60*/  IADD3.X R179, R176, R184.reuse, RZ, P0, !PT ;  /* 0x000000b8b0b37210 */ /* 0x080fea00007fe4ff */
[----:B------:R2:W-:Y:S04]  /*5d70*/  LDGSTS.E.BYPASS.LTC128B.128 [R189+0x12100], [R178.64], !P5 ;  /* 0x12100000b2bd7fae */ /* 0x0005e8000e901d4c */
[----:B-1----:R-:W1:Y:S04]  /*5d80*/  SHFL.IDX PT, R2, R177, 0x1, 0x181f ;  /* 0x00381f00b1027f89 */ /* 0x002e6800000e0000 */
[----:B------:R-:W3:Y:S01]  /*5d90*/  SHFL.IDX PT, R3, R180, 0x1, 0x181f ;  /* 0x00381f00b4037f89 */ /* 0x000ee200000e0000 */
[----:B--2---:R-:W-:Y:S05]  /*5da0*/  IADD3 R178, P0, R132, R185, RZ ;  /* 0x000000b984b27210 */ /* 0x004fea0007f1e0ff */
[----:B------:R-:W-:Y:S05]  /*5db0*/  IMAD.X R179, R176, 0x1, R190, P0 ;  /* 0x00000001b0b37824 */ /* 0x000fea00000e06be */
[----:B------:R2:W-:Y:S02]  /*5dc0*/  LDGSTS.E.BYPASS.LTC128B.128 [R189+0x14100], [R178.64], !P4 ;  /* 0x14100000b2bd7fae */ /* 0x0005e4000e101d4c */
[----:B--2---:R-:W-:Y:S05]  /*5dd0*/  IADD3 R178, P0, R132, R191, RZ ;  /* 0x000000bf84b27210 */ /* 0x004fea0007f1e0ff */
[----:B------:R-:W-:Y:S01]  /*5de0*/  IMAD.X R179, R176, 0x1, R188, P0 ;  /* 0x00000001b0b37824 */ /* 0x000fe200000e06bc */
[C---:B-1----:R-:W-:Y:S04]  /*5df0*/  IADD3 R176, P0, R2.reuse, R181, RZ ;  /* 0x000000b502b07210 */ /* 0x042fe80007f1e0ff */
[----:B------:R1:W-:Y:S01]  /*5e00*/  LDGSTS.E.BYPASS.LTC128B.128 [R189+0x16100], [R178.64], !P3 ;  /* 0x16100000b2bd7fae */ /* 0x0003e2000d901d4c */
[C---:B---3--:R-:W-:Y:S05]  /*5e10*/  IMAD.X R177, R3.reuse, 0x1, R186, P0 ;  /* 0x0000000103b17824 */ /* 0x048fea00000e06ba */
[----:B------:R2:W-:Y:S02]  /*5e20*/  LDGSTS.E.BYPASS.LTC128B.128 [R189+0x11100], [R176.64], !P6 ;  /* 0x11100000b0bd7fae */ /* 0x0005e4000f101d4c */
[C---:B--2---:R-:W-:Y:S04]  /*5e30*/  IADD3 R176, P0, R2.reuse, R187, RZ ;  /* 0x000000bb02b07210 */ /* 0x044fe80007f1e0ff */
[C---:B------:R-:W-:Y:S05]  /*5e40*/  IADD3.X R177, R3.reuse, R184, RZ, P0, !PT ;  /* 0x000000b803b17210 */ /* 0x040fea00007fe4ff */
[----:B------:R2:W-:Y:S02]  /*5e50*/  LDGSTS.E.BYPASS.LTC128B.128 [R189+0x13100], [R176.64], !P5 ;  /* 0x13100000b0bd7fae */ /* 0x0005e4000e901d4c */
[C---:B--2---:R-:W-:Y:S05]  /*5e60*/  IADD3 R176, P0, R2.reuse, R185, RZ ;  /* 0x000000b902b07210 */ /* 0x044fea0007f1e0ff */
[C---:B------:R-:W-:Y:S01]  /*5e70*/  IMAD.X R177, R3.reuse, 0x1, R190, P0 ;  /* 0x0000000103b17824 */ /* 0x040fe200000e06be */
[----:B------:R-:W-:Y:S04]  /*5e80*/  IADD3 R2, P0, R2, R191, RZ ;  /* 0x000000bf02027210 */ /* 0x000fe80007f1e0ff */
[----:B------:R1:W-:Y:S01]  /*5e90*/  LDGSTS.E.BYPASS.LTC128B.128 [R189+0x15100], [R176.64], !P4 ;  /* 0x15100000b0bd7fae */ /* 0x0003e2000e101d4c */
[----:B------:R-:W-:Y:S05]  /*5ea0*/  IMAD.X R3, R3, 0x1, R188, P0 ;  /* 0x0000000103037824 */ /* 0x000fea00000e06bc */
[----:B------:R1:W-:Y:S01]  /*5eb0*/  LDGSTS.E.BYPASS.LTC128B.128 [R189+0x17100], [R2.64], !P3 ;  /* 0x1710000002bd7fae */ /* 0x0003e2000d901d4c */
[----:B------:R-:W-:-:S05]  /*5ec0*/  BRA `(.L_x_3235) ;  /* 0x0000110000007947 */ /* 0x000fca0003800000 */
.L_x_3234:
[----:B------:R-:W2:Y:S01]  /*5ed0*/  LDL R5, [R1+0xc] ;  /* 0x00000c0001057983 */ /* 0x000ea20000100800 */
[----:B------:R-:W-:Y:S04]  /*5ee0*/  DEPBAR.LE SB0, 0x0 ;  /* 0x000080000000791a */ /* 0x000fe80000000000 */
[----:B------:R-:W4:Y:S01]  /*5ef0*/  LDL R6, [R1+0x8] ;  /* 0x0000080001067983 */ /* 0x000f220000100800 */
[----:B------:R-:W-:Y:S03]  /*5f00*/  UISETP.GT.AND UP0, UPT, UR6, UR8, UPT ;  /* 0x000000080600728c */ /* 0x000fe6000bf04270 */
[----:B------:R1:W-:Y:S04]  /*5f10*/  STL [R1+0x58], R41 ;  /* 0x0000582901007387 */ /* 0x0003e80000100800 */
[----:B------:R3:W-:Y:S04]  /*5f20*/  STL [R1+0x54], R40 ;  /* 0x0000542801007387 */ /* 0x0007e80000100800 */
[----:B------:R3:W-:Y:S04]  /*5f30*/  STL [R1+0x50], R39 ;  /* 0x0000502701007387 */ /* 0x0007e80000100800 */
[----:B------:R3:W-:Y:S04]  /*5f40*/  STL [R1+0x4c], R38 ;  /* 0x00004c2601007387 */ /* 0x0007e80000100800 */
[----:B------:R3:W-:Y:S04]  /*5f50*/  STL [R1+0x48], R37 ;  /* 0x0000482501007387 */ /* 0x0007e80000100800 */
[----:B------:R3:W-:Y:S04]  /*5f60*/  STL [R1+0x44], R36 ;  /* 0x0000442401007387 */ /* 0x0007e80000100800 */
[----:B------:R3:W-:Y:S04]  /*5f70*/  STL [R1+0x40], R0 ;  /* 0x0000400001007387 */ /* 0x0007e80000100800 */
[----:B-1----:R-:W4:Y:S04]  /*5f80*/  LDL R41, [R1+0x30] ;  /* 0x0000300001297983 */ /* 0x002f280000100800 */
[----:B---3--:R-:W3:Y:S04]  /*5f90*/  LDL R40, [R1+0x34] ;  /* 0x0000340001287983 */ /* 0x008ee80000100800 */
[----:B------:R-:W3:Y:S04]  /*5fa0*/  LDL R132, [R1] ;  /* 0x0000000001847983 */ /* 0x000ee80000100800 */
[----:B------:R-:W3:Y:S04]  /*5fb0*/  LDL R29, [R1+0x10] ;  /* 0x00001000011d7983 */ /* 0x000ee80000100800 */
[----:B------:R-:W-:Y:S06]  /*5fc0*/  BAR.SYNC.DEFER_BLOCKING 0x0 ;  /* 0x0000000000007b1d */ /* 0x000fec0000010000 */
[----:B------:R-:W1:Y:S04]  /*5fd0*/  LDSM.16.M88.4 R8, [R134+0x10100] ;  /* 0x010100008608783b */ /* 0x000e680000000200 */
[----:B------:R-:W-:Y:S04]  /*5fe0*/  LDSM.16.M88.4 R16, [R134+0x10900] ;  /* 0x010900008610783b */ /* 0x000fe80000000200 */
[----:B------:R-:W-:Y:S04]  /*5ff0*/  LDSM.16.M88.4 R24, [R134+0x11100] ;  /* 0x011100008618783b */ /* 0x000fe80000000200 */
[----:B------:R-:W-:Y:S04]  /*6000*/  LDSM.16.M88.4 R32, [R134+0x11900] ;  /* 0x011900008620783b */ /* 0x000fe80000000200 */
[----:B------:R-:W3:Y:S04]  /*6010*/  LDL R39, [R1+0x28] ;  /* 0x0000280001277983 */ /* 0x000ee80000100800 */
[----:B------:R-:W3:Y:S04]  /*6020*/  LDL R38, [R1+0x2c] ;  /* 0x00002c0001267983 */ /* 0x000ee80000100800 */
[----:B------:R-:W3:Y:S04]  /*6030*/  LDL R37, [R1+0x20] ;  /* 0x0000200001257983 */ /* 0x000ee80000100800 */
[----:B------:R-:W3:Y:S04]  /*6040*/  LDL R36, [R1+0x24] ;  /* 0x0000240001247983 */ /* 0x000ee80000100800 */
[----:B------:R-:W3:Y:S04]  /*6050*/  LDL R21, [R1+0x18] ;  /* 0x0000180001157983 */ /* 0x000ee80000100800 */
[----:B------:R-:W3:Y:S01]  /*6060*/  LDL R0, [R1+0x1c] ;  /* 0x00001c0001007983 */ /* 0x000ee20000100800 */
[----:B--2---:R-:W-:Y:S05]  /*6070*/  SHF.R.S32.HI R2, RZ, 0x1f, R5 ;  /* 0x0000001fff027819 */ /* 0x004fea0000011405 */
[----:B------:R-:W-:Y:S02]  /*6080*/  IMAD R4, R2, c[0x0][0x208], RZ ;  /* 0x0000820002047a24 */ /* 0x000fe400078e02ff */
[C---:B------:R-:W-:Y:S04]  /*6090*/  IMAD.WIDE.U32 R2, R5.reuse, c[0x0][0x208], RZ ;  /* 0x0000820005027a25 */ /* 0x040fe800078e00ff */
[----:B------:R-:W-:Y:S01]  /*60a0*/  IMAD R4, R5, c[0x0][0x20c], R4 ;  /* 0x0000830005047a24 */ /* 0x000fe200078e0204 */
[----:B----4-:R-:W-:Y:S03]  /*60b0*/  SHF.R.S32.HI R5, RZ, 0x1f, R6 ;  /* 0x0000001fff057819 */ /* 0x010fe60000011406 */
[----:B------:R-:W-:Y:S02]  /*60c0*/  IMAD.IADD R3, R3, 0x1, R4 ;  /* 0x0000000103037824 */ /* 0x000fe400078e0204 */
[----:B------:R-:W-:Y:S02]  /*60d0*/  IMAD R28, R5, c[0x0][0x218], RZ ;  /* 0x00008600051c7a24 */ /* 0x000fe400078e02ff */
        /* <DEDUP_REMOVED lines=8> */
[----:B------:R-:W1:Y:S04]  /*6160*/  SHFL.IDX PT, R2, R20, RZ, 0x181f ;  /* 0x00181fff14027589 */ /* 0x000e6800000e0000 */
[----:B------:R-:W2:Y:S04]  /*6170*/  SHFL.IDX PT, R3, R28, RZ, 0x181f ;  /* 0x00181fff1c037589 */ /* 0x000ea800000e0000 */
[----:B------:R-:W4:Y:S04]  /*6180*/  SHFL.IDX PT, R20, R20, 0x1, 0x181f ;  /* 0x00381f0014147f89 */ /* 0x000f2800000e0000 */
[----:B---3--:R-:W-:Y:S04]  /*6190*/  LDSM.16.M88.4 R176, [R132] ;  /* 0x0000000084b0783b */ /* 0x008fe80000000200 */
[----:B------:R-:W-:Y:S04]  /*61a0*/  LDSM.16.M88.4 R180, [R132+0x800] ;  /* 0x0008000084b4783b */ /* 0x000fe80000000200 */
[----:B------:R-:W-:Y:S01]  /*61b0*/  LDSM.16.M88.4 R184, [R132+0x1000] ;  /* 0x0010000084b8783b */ /* 0x000fe20000000200 */
[C---:B-1----:R-:W-:Y:S03]  /*61c0*/  IADD3 R12, P0, R2.reuse, R41, RZ ;  /* 0x00000029020c7210 */ /* 0x042fe60007f1e0ff */
[----:B------:R-:W-:Y:S02]  /*61d0*/  LDSM.16.M88.4 R188, [R132+0x1800] ;  /* 0x0018000084bc783b */ /* 0x000fe40000000200 */
[C---:B--2---:R-:W-:Y:S02]  /*61e0*/  IMAD.X R13, R3.reuse, 0x1, R40, P0 ;  /* 0x00000001030d7824 */ /* 0x044fe400000e0628 */
[----:B------:R-:W1:Y:S04]  /*61f0*/  SHFL.IDX PT, R28, R28, 0x1, 0x181f ;  /* 0x00381f001c1c7f89 */ /* 0x000e6800000e0000 */
[----:B------:R-:W-:Y:S01]  /*6200*/  @!PT LDS RZ, [RZ] ;  /* 0x00000000fffff984 */ /* 0x000fe20000000800 */
[----:B------:R-:W-:Y:S01]  /*6210*/  @!PT LDS RZ, [RZ] ;  /* 0x00000000fffff984 */ /* 0x000fe20000000800 */
[----:B------:R2:W-:Y:S01]  /*6220*/  LDGSTS.E.BYPASS.LTC128B.128 [R29], [R12.64], !P6 ;  /* 0x000000000c1d7fae */ /* 0x0005e2000f101d4c */
[C---:B------:R-:W-:Y:S03]  /*6230*/  IADD3 R14, P0, R2.reuse, R39, RZ ;  /* 0x00000027020e7210 */ /* 0x040fe60007f1e0ff */
[----:B--2---:R-:W2:Y:S02]  /*6240*/  LDL R13, [R1+0x4] ;  /* 0x00000400010d7983 */ /* 0x004ea40000100800 */
[C---:B------:R-:W-:Y:S01]  /*6250*/  IMAD.X R15, R3.reuse, 0x1, R38, P0 ;  /* 0x00000001030f7824 */ /* 0x040fe200000e0626 */
[C---:B------:R-:W-:Y:S05]  /*6260*/  IADD3 R22, P0, R2.reuse, R37, RZ ;  /* 0x0000002502167210 */ /* 0x040fea0007f1e0ff */
[C---:B------:R-:W-:Y:S01]  /*6270*/  IMAD.X R23, R3.reuse, 0x1, R36, P0 ;  /* 0x0000000103177824 */ /* 0x040fe200000e0624 */
[----:B------:R-:W-:Y:S05]  /*6280*/  IADD3 R30, P0, R2, R21, RZ ;  /* 0x00000015021e7210 */ /* 0x000fea0007f1e0ff */
[----:B------:R-:W-:Y:S01]  /*6290*/  IMAD.X R31, R3, 0x1, R0, P0 ;  /* 0x00000001031f7824 */ /* 0x000fe200000e0600 */
[----:B----4-:R-:W-:Y:S02]  /*62a0*/  IADD3 R2, P0, R20, R41, RZ ;  /* 0x0000002914027210 */ /* 0x010fe40007f1e0ff */
[----:B------:R3:W5:Y:S04]  /*62b0*/  LDL.LU R41, [R1+0x58] ;  /* 0x0000580001297983 */ /* 0x0007680000300800 */
[----:B--2---:R2:W-:Y:S01]  /*62c0*/  LDGSTS.E.BYPASS.LTC128B.128 [R13+0x2100], [R14.64], !P5 ;  /* 0x021000000e0d7fae */ /* 0x0045e2000e901d4c */
[----:B------:R-:W-:Y:S05]  /*62d0*/  MOV R3, R13 ;  /* 0x0000000d00037202 */ /* 0x000fea0000000f00 */
[----:B------:R1:W-:Y:S01]  /*62e0*/  LDGSTS.E.BYPASS.LTC128B.128 [R3+0x4100], [R22.64], !P4 ;  /* 0x0410000016037fae */ /* 0x0003e2000e101d4c */
[C---:B--2---:R-:W-:Y:S07]  /*62f0*/  HMMA.16816.F32 R12, R168.reuse, R16, RZ ;  /* 0x00000010a80c723c */ /* 0x044fee00000018ff */
[----:B------:R-:W-:Y:S02]  /*6300*/  IMAD.MOV.U32 R17, RZ, RZ, R3 ;  /* 0x000000ffff117224 */ /* 0x000fe400078e0003 */
[----:B-1----:R-:W-:Y:S02]  /*6310*/  IMAD.X R3, R28, 0x1, R40, P0 ;  /* 0x000000011c037824 */ /* 0x002fe400000e0628 */
[----:B------:R3:W5:Y:S01]  /*6320*/  LDL.LU R40, [R1+0x54] ;  /* 0x0000540001287983 */ /* 0x0007620000300800 */
[----:B------:R-:W-:Y:S03]  /*6330*/  IADD3 R22, P0, R20, R39, RZ ;  /* 0x0000002714167210 */ /* 0x000fe60007f1e0ff */
[----:B------:R1:W-:Y:S02]  /*6340*/  LDGSTS.E.BYPASS.LTC128B.128 [R17+0x6100], [R30.64], !P3 ;  /* 0x061000001e117fae */ /* 0x0003e4000d901d4c */
[----:B------:R-:W-:Y:S02]  /*6350*/  IMAD.X R23, R28, 0x1, R38, P0 ;  /* 0x000000011c177824 */ /* 0x000fe400000e0626 */
[----:B------:R2:W-:Y:S04]  /*6360*/  LDGSTS.E.BYPASS.LTC128B.128 [R29+0x1000], [R2.64], !P6 ;  /* 0x01000000021d7fae */ /* 0x0005e8000f101d4c */
[----:B------:R4:W-:Y:S04]  /*6370*/  LDGSTS.E.BYPASS.LTC128B.128 [R29+0x3000], [R22.64], !P5 ;  /* 0x03000000161d7fae */ /* 0x0009e8000e901d4c */
[----:B------:R3:W5:Y:S04]  /*6380*/  LDL.LU R39, [R1+0x50] ;  /* 0x0000500001277983 */ /* 0x0007680000300800 */
[----:B------:R3:W5:Y:S01]  /*6390*/  LDL.LU R38, [R1+0x4c] ;  /* 0x00004c0001267983 */ /* 0x0007620000300800 */
[C---:B-1----:R-:W-:Y:S01]  /*63a0*/  HMMA.16816.F32 R16, R168.reuse, R18, RZ ;  /* 0x00000012a810723c */ /* 0x042fe200000018ff */
[----:B--2---:R-:W-:Y:S02]  /*63b0*/  IADD3 R2, P0, R20, R37, RZ ;  /* 0x0000002514027210 */ /* 0x004fe40007f1e0ff */
[----:B------:R3:W5:Y:S02]  /*63c0*/  LDL.LU R37, [R1+0x48] ;  /* 0x0000480001257983 */ /* 0x0007640000300800 */
[----:B------:R-:W-:Y:S02]  /*63d0*/  IADD3.X R3, R28, R36, RZ, P0, !PT ;  /* 0x000000241c037210 */ /* 0x000fe400007fe4ff */
[----:B------:R3:W5:Y:S01]  /*63e0*/  LDL.LU R36, [R1+0x44] ;  /* 0x0000440001247983 */ /* 0x0007620000300800 */
[----:B------:R-:W-:Y:S02]  /*63f0*/  IADD3 R30, P0, R20, R21, RZ ;  /* 0x00000015141e7210 */ /* 0x000fe40007f1e0ff */
[C---:B----4-:R-:W-:Y:S01]  /*6400*/  HMMA.16816.F32 R20, R168.reuse, R24, RZ ;  /* 0x00000018a814723c */ /* 0x050fe200000018ff */
[----:B------:R1:W-:Y:S02]  /*6410*/  LDGSTS.E.BYPASS.LTC128B.128 [R29+0x5000], [R2.64], !P4 ;  /* 0x05000000021d7fae */ /* 0x0003e4000e101d4c */
[----:B------:R-:W-:Y:S01]  /*6420*/  IMAD.X R31, R28, 0x1, R0, P0 ;  /* 0x000000011c1f7824 */ /* 0x000fe200000e0600 */
[----:B------:R-:W-:Y:S01]  /*6430*/  PLOP3.LUT P0, PT, PT, PT, UP0, 0x80, 0x0 ;  /* 0x000000000000781c */ /* 0x000fe20003f0f008 */
[----:B------:R3:W5:Y:S03]  /*6440*/  LDL.LU R0, [R1+0x40] ;  /* 0x0000400001007983 */ /* 0x0007660000300800 */
[C---:B------:R-:W-:Y:S01]  /*6450*/  HMMA.16816.F32 R24, R168.reuse, R26, RZ ;  /* 0x0000001aa818723c */ /* 0x040fe200000018ff */
[----:B------:R1:W-:Y:S04]  /*6460*/  LDGSTS.E.BYPASS.LTC128B.128 [R29+0x7000], [R30.64], !P3 ;  /* 0x070000001e1d7fae */ /* 0x0003e8000d901d4c */
[----:B------:R-:W0:Y:S03]  /*6470*/  LDGDEPBAR ;  /* 0x00000000000079af */ /* 0x000e260000000000 */
[C---:B-1----:R-:W-:Y:S08]  /*6480*/  HMMA.16816.F32 R28, R168.reuse, R32, RZ ;  /* 0x00000020a81c723c */ /* 0x042ff000000018ff */
[----:B------:R-:W-:Y:S08]  /*6490*/  HMMA.16816.F32 R32, R168, R34, RZ ;  /* 0x00000022a820723c */ /* 0x000ff000000018ff */
[C---:B------:R-:W-:Y:S08]  /*64a0*/  HMMA.16816.F32 R4, R172.reuse, R176, R4 ;  /* 0x000000b0ac04723c */ /* 0x040ff00000001804 */
[C---:B------:R-:W-:Y:S01]  /*64b0*/  HMMA.16816.F32 R8, R172.reuse, R178, R8 ;  /* 0x000000b2ac08723c */ /* 0x040fe20000001808 */
[----:B------:R-:W1:Y:S07]  /*64c0*/  LDSM.16.M88.4 R176, [R251+0x10100] ;  /* 0x01010000fbb0783b */ /* 0x000e6e0000000200 */
[C---:B------:R-:W-:Y:S08]  /*64d0*/  HMMA.16816.F32 R12, R172.reuse, R180, R12 ;  /* 0x000000b4ac0c723c */ /* 0x040ff0000000180c */
[C---:B------:R-:W-:Y:S01]  /*64e0*/  HMMA.16816.F32 R16, R172.reuse, R182, R16 ;  /* 0x000000b6ac10723c */ /* 0x040fe20000001810 */
[----:B------:R-:W2:Y:S07]  /*64f0*/  LDSM.16.M88.4 R180, [R251+0x10900] ;  /* 0x01090000fbb4783b */ /* 0x000eae0000000200 */
        /* <DEDUP_REMOVED lines=24> */
[C---:B------:R-:W-:Y:S01]  /*6680*/  HMMA.16816.F32 R24, R196.reuse, R186, R24 ;  /* 0x000000bac418723c */ /* 0x040fe20000001818 */
[----:B------:R-:W4:Y:S07]  /*6690*/  LDSM.16.M88.4 R184, [R134+0x12900] ;  /* 0x0129000086b8783b */ /* 0x000f2e0000000200 */
[C---:B--2---:R-:W-:Y:S08]  /*66a0*/  HMMA.16816.F32 R28, R196.reuse, R180, R28 ;  /* 0x000000b4c41c723c */ /* 0x044ff0000000181c */
[----:B------:R-:W-:Y:S01]  /*66b0*/  HMMA.16816.F32 R32, R196, R182, R32 ;  /* 0x000000b6c420723c */ /* 0x000fe20000001820 */
        /* <DEDUP_REMOVED lines=135> */
[----:B------:R-:W2:Y:S01]  /*6f30*/  LDSM.16.M88.4 R180, [R252+0x7800] ;  /* 0x00780000fcb4783b */ /* 0x000ea20000000200 */
[----:B------:R-:W-:Y:S04]  /*6f40*/  DEPBAR.LE SB0, 0x0 ;  /* 0x000080000000791a */ /* 0x000fe80000000000 */
[----:B------:R-:W-:Y:S02]  /*6f50*/  BAR.SYNC.DEFER_BLOCKING 0x0 ;  /* 0x0000000000007b1d */ /* 0x000fe40000010000 */
[C---:B-1----:R-:W-:Y:S08]  /*6f60*/  HMMA.16816.F32 R12, R244.reuse, R176, R12 ;  /* 0x000000b0f40c723c */ /* 0x042ff0000000180c */
[C---:B------:R-:W-:Y:S08]  /*6f70*/  HMMA.16816.F32 R16, R244.reuse, R178, R16 ;  /* 0x000000b2f410723c */ /* 0x040ff00000001810 */
[C---:B----4-:R-:W-:Y:S08]  /*6f80*/  HMMA.16816.F32 R20, R244.reuse, R184, R20 ;  /* 0x000000b8f414723c */ /* 0x050ff00000001814 */
[C---:B------:R-:W-:Y:S08]  /*6f90*/  HMMA.16816.F32 R24, R244.reuse, R186, R24 ;  /* 0x000000baf418723c */ /* 0x040ff00000001818 */
[C---:B--2---:R-:W-:Y:S08]  /*6fa0*/  HMMA.16816.F32 R28, R244.reuse, R180, R28 ;  /* 0x000000b4f41c723c */ /* 0x044ff0000000181c */
[----:B------:R-:W-:Y:S01]  /*6fb0*/  HMMA.16816.F32 R32, R244, R182, R32 ;  /* 0x000000b6f420723c */ /* 0x000fe20000001820 */
[----:B---3-5:R-:W-:-:S07]  /*6fc0*/  @P0 BRA `(.L_x_3236) ;  /* 0xffffea9000000947 */ /* 0x028fce000383ffff */
.L_x_3235:
[----:B-1----:R-:W2:Y:S01]  /*6fd0*/  LDL.LU R177, [R1+0x14] ;  /* 0x0000140001b17983 */ /* 0x002ea20000300800 */
[----:B------:R-:W-:Y:S01]  /*6fe0*/  FMNMX.FTZ R2, R4, R0, !PT ;  /* 0x0000000004027209 */ /* 0x000fe20007810000 */
[----:B------:R-:W-:Y:S02]  /*6ff0*/  UISETP.GT.AND UP0, UPT, UR6, UR8, UPT ;  /* 0x000000080600728c */ /* 0x000fe4000bf04270 */
[----:B------:R-:W0:Y:S01]  /*7000*/  LDGDEPBAR ;  /* 0x00000000000079af */ /* 0x000e220000000000 */
[----:B------:R-:W-:Y:S01]  /*7010*/  FMNMX.FTZ R2, R5, R2, !PT ;  /* 0x0000000205027209 */ /* 0x000fe20007810000 */
[----:B------:R-:W-:Y:S02]  /*7020*/  UIADD3 UR6, UR6, -0x1, URZ ;  /* 0xffffffff06067890 */ /* 0x000fe4000fffe03f */
        /* <DEDUP_REMOVED lines=40> */
[----:B------:R-:W-:Y:S02]  /*72b0*/  FFMA.FTZ R181, R29, c[0x0][0x2d0], -R2 ;  /* 0x0000b4001db57a23 */ /* 0x000fe40000010802 */
[C---:B-1----:R-:W-:Y:S02]  /*72c0*/  FMUL.FTZ R32, R3.reuse, R136 ;  /* 0x0000008803207220 */ /* 0x042fe40000410000 */
[C---:B------:R-:W-:Y:S02]  /*72d0*/  FMUL.FTZ R33, R3.reuse, R137 ;  /* 0x0000008903217220 */ /* 0x040fe40000410000 */
[C---:B------:R-:W-:Y:S01]  /*72e0*/  FMUL.FTZ R5, R3.reuse, R165 ;  /* 0x000000a503057220 */ /* 0x040fe20000410000 */
[----:B------:R-:W2:Y:S01]  /*72f0*/  MUFU.EX2 R2, R4 ;  /* 0x0000000400027308 */ /* 0x000ea20000000800 */
        /* <DEDUP_REMOVED lines=57> */
[C---:B--2---:R-:W-:Y:S04]  /*7690*/  FFMA.FTZ R0, R3.reuse, R177, R2 ;  /* 0x000000b103007223 */ /* 0x044fe80000010002 */
[C---:B------:R-:W-:Y:S01]  /*76a0*/  FADD.FTZ R0, R176.reuse, R0 ;  /* 0x00000000b0007221 */ /* 0x040fe20000010000 */
[----:B------:R-:W-:Y:S02]  /*76b0*/  F2FP.PACK_AB R176, R176, R2 ;  /* 0x00000002b0b0723e */ /* 0x000fe400000000ff */
[----:B------:R-:W1:Y:S01]  /*76c0*/  MUFU.EX2 R2, R9 ;  /* 0x0000000900027308 */ /* 0x000e620000000800 */
[----:B------:R-:W-:Y:S04]  /*76d0*/  FADD.FTZ R0, R178, R0 ;  /* 0x00000000b2007221 */ /* 0x000fe80000010000 */
[----:B-1----:R-:W-:Y:S01]  /*76e0*/  FADD.FTZ R183, R2, R0 ;  /* 0x0000000002b77221 */ /* 0x002fe20000010000 */
[----:B------:R-:W-:Y:S01]  /*76f0*/  FMNMX.FTZ R0, R6, R133, !PT ;  /* 0x0000008506007209 */ /* 0x000fe20007810000 */
[----:B------:R-:W-:Y:S01]  /*7700*/  FMUL.FTZ R9, R3, R161 ;  /* 0x000000a103097220 */ /* 0x000fe20000410000 */
        /* <DEDUP_REMOVED lines=15> */
[C---:B------:R-:W-:Y:S05]  /*7800*/  FMNMX.FTZ R0, R35.reuse, R0, !PT ;  /* 0x0000000023007209 */ /* 0x040fea0007810000 */
[----:B------:R-:W1:Y:S02]  /*7810*/  SHFL.BFLY PT, R2, R0, 0x2, 0x1f ;  /* 0x0c401f0000027f89 */ /* 0x000e6400000e0000 */
[----:B-1----:R-:W-:Y:S06]  /*7820*/  FMNMX.FTZ R0, R0, R2, !PT ;  /* 0x0000000200007209 */ /* 0x002fec0007810000 */
[----:B------:R-:W1:Y:S02]  /*7830*/  SHFL.BFLY PT, R2, R0, 0x1, 0x1f ;  /* 0x0c201f0000027f89 */ /* 0x000e6400000e0000 */
[----:B-1----:R-:W-:Y:S05]  /*7840*/  FMNMX.FTZ R2, R2, R0, !PT ;  /* 0x0000000002027209 */ /* 0x002fea0007810000 */
[C---:B------:R-:W-:Y:S02]  /*7850*/  FADD.FTZ R0, -R2.reuse, R133 ;  /* 0x0000008502007221 */ /* 0x040fe40000010100 */
[----:B------:R-:W2:Y:S01]  /*7860*/  LDL.LU R133, [R1+0x38] ;  /* 0x0000380001857983 */ /* 0x000ea20000300800 */
[----:B------:R-:W-:Y:S02]  /*7870*/  FMUL.FTZ R4, R2, c[0x0][0x2d0] ;  /* 0x0000b40002047a20 */ /* 0x000fe40000410000 */
[----:B------:R-:W-:Y:S02]  /*7880*/  FMUL.FTZ R0, R0, c[0x0][0x2d0] ;  /* 0x0000b40000007a20 */ /* 0x000fe40000410000 */
[--C-:B------:R-:W-:Y:S02]  /*7890*/  FFMA.FTZ R34, R34, c[0x0][0x2d0], -R4.reuse ;  /* 0x0000b40022227a23 */ /* 0x100fe40000010804 */
[--C-:B------:R-:W-:Y:S02]  /*78a0*/  FFMA.FTZ R35, R35, c[0x0][0x2d0], -R4.reuse ;  /* 0x0000b40023237a23 */ /* 0x100fe40000010804 */
[----:B------:R-:W1:Y:S01]  /*78b0*/  MUFU.EX2 R0, R0 ;  /* 0x0000000000007308 */ /* 0x000e620000000800 */
[--C-:B------:R-:W-:Y:S01]  /*78c0*/  FFMA.FTZ R179, R10, c[0x0][0x2d0], -R4.reuse ;  /* 0x0000b4000ab37a23 */ /* 0x100fe20000010804 */
[----:B------:R-:W-:Y:S01]  /*78d0*/  MOV R165, R34 ;  /* 0x0000002200a57202 */ /* 0x000fe20000000f00 */
        /* <DEDUP_REMOVED lines=11> */
[----:B------:R-:W-:Y:S01]  /*7990*/  MUFU.EX2 R152, R179 ;  /* 0x000000b300987308 */ /* 0x000fe20000000800 */
        /* <DEDUP_REMOVED lines=10> */
[----:B-1----:R-:W-:Y:S01]  /*7a40*/  FMUL.FTZ R34, R0, R138 ;  /* 0x0000008a00227220 */ /* 0x002fe20000410000 */
[----:B------:R-:W-:Y:S01]  /*7a50*/  MUFU.EX2 R177, R177 ;  /* 0x000000b100b17308 */ /* 0x000fe20000000800 */
[--C-:B------:R-:W-:Y:S01]  /*7a60*/  FFMA.FTZ R184, R26, c[0x0][0x2d0], -R4.reuse ;  /* 0x0000b4001ab87a23 */ /* 0x100fe20000010804 */
[----:B------:R-:W-:Y:S01]  /*7a70*/  MOV R26, R191 ;  /* 0x000000bf001a7202 */ /* 0x000fe20000000f00 */
[----:B------:R-:W-:Y:S01]  /*7a80*/  FFMA.FTZ R191, R27, c[0x0][0x2d0], -R4 ;  /* 0x0000b4001bbf7a23 */ /* 0x000fe20000010804 */
[----:B------:R-:W-:Y:S01]  /*7a90*/  MOV R141, R6 ;  /* 0x00000006008d7202 */ /* 0x000fe20000000f00 */
[C---:B------:R-:W-:Y:S01]  /*7aa0*/  FMUL.FTZ R4, R3.reuse, R164 ;  /* 0x000000a403047220 */ /* 0x040fe20000410000 */
[----:B------:R-:W-:Y:S01]  /*7ab0*/  MOV R164, R35 ;  /* 0x0000002300a47202 */ /* 0x000fe20000000f00 */
[C---:B------:R-:W-:Y:S01]  /*7ac0*/  FMUL.FTZ R35, R0.reuse, R139 ;  /* 0x0000008b00237220 */ /* 0x040fe20000410000 */
[----:B------:R-:W-:Y:S01]  /*7ad0*/  MOV R148, R19 ;  /* 0x0000001300947202 */ /* 0x000fe20000000f00 */
[----:B------:R-:W1:Y:S01]  /*7ae0*/  LDSM.16.MT88.4 R136, [R135+0x100] ;  /* 0x000100008788783b */ /* 0x000e620000004200 */
[C---:B------:R-:W-:Y:S01]  /*7af0*/  FMUL.FTZ R12, R3.reuse, R156 ;  /* 0x0000009c030c7220 */ /* 0x040fe20000410000 */
[----:B------:R-:W-:Y:S01]  /*7b00*/  MOV R157, R18 ;  /* 0x00000012009d7202 */ /* 0x000fe20000000f00 */
[----:B------:R-:W-:Y:S01]  /*7b10*/  FMUL.FTZ R28, R3, R140 ;  /* 0x0000008c031c7220 */ /* 0x000fe20000410000 */
        /* <DEDUP_REMOVED lines=10> */
[----:B------:R4:W5:Y:S01]  /*7bc0*/  MUFU.EX2 R3, R7 ;  /* 0x0000000700037308 */ /* 0x0009620000000800 */
        /* <DEDUP_REMOVED lines=17> */
[C---:B------:R-:W-:Y:S02]  /*7ce0*/  FMUL.FTZ R47, R0.reuse, R47 ;  /* 0x0000002f002f7220 */ /* 0x040fe40000410000 */
[C---:B----4-:R-:W-:Y:S01]  /*7cf0*/  FMUL.FTZ R7, R0.reuse, R167 ;  /* 0x000000a700077220 */ /* 0x050fe20000410000 */
        /* <DEDUP_REMOVED lines=55> */
[C---:B------:R-:W-:Y:S09]  /*8070*/  FMUL.FTZ R131, R0.reuse, R131 ;  /* 0x0000008300837220 */ /* 0x040ff20000410000 */
[----:B------:R-:W-:Y:S10]  /*8080*/  MUFU.EX2 R187, R187 ;  /* 0x000000bb00bb7308 */ /* 0x000ff40000000800 */
[----:B------:R-:W-:Y:S01]  /*8090*/  MUFU.EX2 R188, R188 ;  /* 0x000000bc00bc7308 */ /* 0x000fe20000000800 */
[----:B--2---:R-:W-:Y:S01]  /*80a0*/  FFMA.FTZ R133, R0, R133, R177 ;  /* 0x0000008500857223 */ /* 0x004fe200000100b1 */
[C---:B-----5:R-:W-:Y:S03]  /*80b0*/  F2FP.PACK_AB R177, R3.reuse, R177 ;  /* 0x000000b103b1723e */ /* 0x060fe600000000ff */
[----:B------:R-:W-:Y:S05]  /*80c0*/  FADD.FTZ R153, R3, R133 ;  /* 0x0000008503997221 */ /* 0x000fea0000010000 */
[----:B------:R2:W3:Y:S01]  /*80d0*/  MUFU.EX2 R133, R162 ;  /* 0x000000a200857308 */ /* 0x0004e20000000800 */
[C---:B-1----:R-:W-:Y:S08]  /*80e0*/  HMMA.16816.F32 R4, R176.reuse, R136, R4 ;  /* 0x00000088b004723c */ /* 0x042ff00000001804 */
[C---:B------:R-:W-:Y:S01]  /*80f0*/  HMMA.16816.F32 R8, R176.reuse, R138, R8 ;  /* 0x0000008ab008723c */ /* 0x040fe20000001808 */
[----:B------:R-:W1:Y:S01]  /*8100*/  LDSM.16.MT88.4 R136, [R248+0x100] ;  /* 0x00010000f888783b */ /* 0x000e620000004200 */
[----:B------:R4:W5:Y:S02]  /*8110*/  MUFU.EX2 R3, R167 ;  /* 0x000000a700037308 */ /* 0x0009640000000800 */
[----:B--2---:R-:W-:Y:S01]  /*8120*/  MOV R162, R166 ;  /* 0x000000a600a27202 */ /* 0x004fe20000000f00 */
[----:B---3--:R-:W-:Y:S01]  /*8130*/  FADD.FTZ R0, R133, R183 ;  /* 0x000000b785007221 */ /* 0x008fe20000010000 */
[----:B------:R-:W-:Y:S06]  /*8140*/  MOV R166, R140 ;  /* 0x0000008c00a67202 */ /* 0x000fec0000000f00 */
[----:B------:R-:W-:Y:S01]  /*8150*/  MUFU.EX2 R183, R184 ;  /* 0x000000b800b77308 */ /* 0x000fe20000000800 */
[----:B----4-:R-:W-:Y:S01]  /*8160*/  MOV R167, R141 ;  /* 0x0000008d00a77202 */ /* 0x010fe20000000f00 */
[----:B-----5:R-:W-:Y:S01]  /*8170*/  FADD.FTZ R0, R3, R0 ;  /* 0x0000000003007221 */ /* 0x020fe20000010000 */
[----:B------:R-:W-:Y:S07]  /*8180*/  LDSM.16.MT88.4 R140, [R135+0x900] ;  /* 0x00090000878c783b */ /* 0x000fee0000004200 */
[----:B------:R-:W-:Y:S01]  /*8190*/  MUFU.EX2 R184, R191 ;  /* 0x000000bf00b87308 */ /* 0x000fe20000000800 */
[----:B------:R-:W-:Y:S04]  /*81a0*/  FADD.FTZ R0, R145, R0 ;  /* 0x0000000091007221 */ /* 0x000fe80000010000 */
[C---:B------:R-:W-:Y:S01]  /*81b0*/  FADD.FTZ R0, R144.reuse, R0 ;  /* 0x0000000090007221 */ /* 0x040fe20000010000 */
        /* <DEDUP_REMOVED lines=49> */
[----:B------:R-:W2:Y:S01]  /*84d0*/  MUFU.EX2 R133, R158 ;  /* 0x0000009e00857308 */ /* 0x000ea20000000800 */
[----:B------:R-:W-:Y:S02]  /*84e0*/  F2FP.PACK_AB R139, R188, R187 ;  /* 0x000000bbbc8b723e */ /* 0x000fe400000000ff */
[----:B------:R-:W-:Y:S05]  /*84f0*/  F2FP.PACK_AB R177, R181, R182 ;  /* 0x000000b6b5b1723e */ /* 0x000fea00000000ff */
[C---:B------:R-:W-:Y:S02]  /*8500*/  HMMA.16816.F32 R4, R136.reuse, R140, R4 ;  /* 0x0000008c8804723c */ /* 0x040fe40000001804 */
[----:B------:R-:W-:Y:S06]  /*8510*/  MUFU.EX2 R176, R167 ;  /* 0x000000a700b07308 */ /* 0x000fec0000000800 */
[C---:B------:R-:W-:Y:S01]  /*8520*/  HMMA.16816.F32 R8, R136.reuse, R142, R8 ;  /* 0x0000008e8808723c */ /* 0x040fe20000001808 */
[----:B------:R-:W3:Y:S03]  /*8530*/  LDSM.16.MT88.4 R140, [R250+0x900] ;  /* 0x00090000fa8c783b */ /* 0x000ee60000004200 */
[----:B------:R-:W-:Y:S01]  /*8540*/  MUFU.EX2 R178, R157 ;  /* 0x0000009d00b27308 */ /* 0x000fe20000000800 */
[----:B--2---:R-:W-:Y:S04]  /*8550*/  FADD.FTZ R0, R133, R0 ;  /* 0x0000000085007221 */ /* 0x004fe80000010000 */
[----:B------:R-:W-:Y:S04]  /*8560*/  FADD.FTZ R0, R3, R0 ;  /* 0x0000000003007221 */ /* 0x000fe80000010000 */
        /* <DEDUP_REMOVED lines=48> */
[----:B------:R-:W3:Y:S03]  /*8870*/  LDSM.16.MT88.4 R148, [R250+0x1100] ;  /* 0x00110000fa94783b */ /* 0x000ee60000004200 */
[----:B------:R-:W-:Y:S02]  /*8880*/  F2FP.PACK_AB R136, R3, R133 ;  /* 0x000000850388723e */ /* 0x000fe400000000ff */
[----:B------:R-:W-:Y:S01]  /*8890*/  F2FP.PACK_AB R137, R186, R185 ;  /* 0x000000b9ba89723e */ /* 0x000fe200000000ff */
[----:B------:R-:W4:Y:S01]  /*88a0*/  MUFU.EX2 R3, R162 ;  /* 0x000000a200037308 */ /* 0x000f220000000800 */
[----:B------:R-:W-:Y:S07]  /*88b0*/  F2FP.PACK_AB R139, R184, R183 ;  /* 0x000000b7b88b723e */ /* 0x000fee00000000ff */
[C---:B--2---:R-:W-:Y:S02]  /*88c0*/  HMMA.16816.F32 R4, R136.reuse, R140, R4 ;  /* 0x0000008c8804723c */ /* 0x044fe40000001804 */
[----:B------:R-:W2:Y:S06]  /*88d0*/  MUFU.EX2 R133, R166 ;  /* 0x000000a600857308 */ /* 0x000eac0000000800 */
[C---:B------:R-:W-:Y:S01]  /*88e0*/  HMMA.16816.F32 R8, R136.reuse, R142, R8 ;  /* 0x0000008e8808723c */ /* 0x040fe20000001808 */
[----:B------:R-:W5:Y:S03]  /*88f0*/  LDSM.16.MT88.4 R140, [R249+0x1100] ;  /* 0x00110000f98c783b */ /* 0x000f660000004200 */
[----:B----4-:R-:W-:Y:S05]  /*8900*/  FADD.FTZ R0, R3, R0 ;  /* 0x0000000003007221 */ /* 0x010fea0000010000 */
[----:B------:R-:W-:Y:S01]  /*8910*/  LDSM.16.MT88.4 R160, [R135+0x1900] ;  /* 0x0019000087a0783b */ /* 0x000fe20000004200 */
[C---:B-1----:R-:W-:Y:S03]  /*8920*/  HMMA.16816.F32 R12, R136.reuse, R144, R12 ;  /* 0x00000090880c723c */ /* 0x042fe6000000180c */
[C---:B------:R-:W-:Y:S01]  /*8930*/  FADD.FTZ R0, R176.reuse, R0 ;  /* 0x00000000b0007221 */ /* 0x040fe20000010000 */
[----:B------:R-:W-:Y:S01]  /*8940*/  F2FP.PACK_AB R176, R176, R3 ;  /* 0x00000003b0b0723e */ /* 0x000fe200000000ff */
[----:B------:R-:W-:Y:S02]  /*8950*/  FADD.FTZ R3, R152, R153 ;  /* 0x0000009998037221 */ /* 0x000fe40000010000 */
[----:B------:R-:W-:Y:S01]  /*8960*/  LDSM.16.MT88.4 R152, [R248+0x1900] ;  /* 0x00190000f898783b */ /* 0x000fe20000004200 */
[C---:B------:R-:W-:Y:S04]  /*8970*/  HMMA.16816.F32 R16, R136.reuse, R146, R16 ;  /* 0x000000928810723c */ /* 0x040fe80000001810 */
[----:B--2---:R-:W-:Y:S03]  /*8980*/  FADD.FTZ R0, R133, R0 ;  /* 0x0000000085007221 */ /* 0x004fe60000010000 */
[----:B------:R-:W1:Y:S01]  /*8990*/  LDSM.16.MT88.4 R144, [R135+0x3100] ;  /* 0x003100008790783b */ /* 0x000e620000004200 */
[C---:B---3--:R-:W-:Y:S04]  /*89a0*/  HMMA.16816.F32 R20, R136.reuse, R148, R20 ;  /* 0x000000948814723c */ /* 0x048fe80000001814 */
[C---:B------:R-:W-:Y:S01]  /*89b0*/  FADD.FTZ R0, R178.reuse, R0 ;  /* 0x00000000b2007221 */ /* 0x040fe20000010000 */
[----:B------:R-:W-:Y:S02]  /*89c0*/  F2FP.PACK_AB R178, R178, R133 ;  /* 0x00000085b2b2723e */ /* 0x000fe400000000ff */
[----:B------:R-:W2:Y:S01]  /*89d0*/  MUFU.EX2 R133, R164 ;  /* 0x000000a400857308 */ /* 0x000ea20000000800 */
[C---:B------:R-:W-:Y:S01]  /*89e0*/  HMMA.16816.F32 R24, R136.reuse, R150, R24 ;  /* 0x000000968818723c */ /* 0x040fe20000001818 */
[----:B------:R-:W3:Y:S07]  /*89f0*/  LDSM.16.MT88.4 R148, [R248+0x3100] ;  /* 0x00310000f894783b */ /* 0x000eee0000004200 */
[C---:B-----5:R-:W-:Y:S01]  /*8a00*/  HMMA.16816.F32 R28, R136.reuse, R140, R28 ;  /* 0x0000008c881c723c */ /* 0x060fe2000000181c */
[----:B------:R4:W-:Y:S07]  /*8a10*/  STL [R1+0x14], R0 ;  /* 0x0000140001007387 */ /* 0x0009ee0000100800 */
[C---:B------:R-:W-:Y:S01]  /*8a20*/  HMMA.16816.F32 R32, R136.reuse, R142, R32 ;  /* 0x0000008e8820723c */ /* 0x040fe20000001820 */
[----:B------:R-:W5:Y:S03]  /*8a30*/  LDSM.16.MT88.4 R140, [R250+0x3100] ;  /* 0x00310000fa8c783b */ /* 0x000f660000004200 */
[----:B--2---:R-:W-:Y:S04]  /*8a40*/  F2FP.PACK_AB R179, R133, R180 ;  /* 0x000000b485b3723e */ /* 0x004fe800000000ff */
[C---:B-1----:R-:W-:Y:S04]  /*8a50*/  HMMA.16816.F32 R36, R136.reuse, R144, R36 ;  /* 0x000000908824723c */ /* 0x042fe80000001824 */
[----:B----4-:R-:W-:Y:S04]  /*8a60*/  FADD.FTZ R0, R156, R3 ;  /* 0x000000039c007221 */ /* 0x010fe80000010000 */
[----:B------:R-:W-:Y:S01]  /*8a70*/  FADD.FTZ R0, R190, R0 ;  /* 0x00000000be007221 */ /* 0x000fe20000010000 */
[C---:B------:R-:W-:Y:S01]  /*8a80*/  HMMA.16816.F32 R40, R136.reuse, R146, R40 ;  /* 0x000000928828723c */ /* 0x040fe20000001828 */
[----:B------:R-:W1:Y:S02]  /*8a90*/  LDSM.16.MT88.4 R144, [R249+0x3100] ;  /* 0x00310000f990783b */ /* 0x000e640000004200 */
[----:B------:R-:W-:Y:S05]  /*8aa0*/  FADD.FTZ R0, R189, R0 ;  /* 0x00000000bd007221 */ /* 0x000fea0000010000 */
[C---:B---3--:R-:W-:Y:S04]  /*8ab0*/  HMMA.16816.F32 R44, R136.reuse, R148, R44 ;  /* 0x00000094882c723c */ /* 0x048fe8000000182c */
[----:B------:R-:W-:Y:S04]  /*8ac0*/  FADD.FTZ R0, R187, R0 ;  /* 0x00000000bb007221 */ /* 0x000fe80000010000 */
[C---:B------:R-:W-:Y:S01]  /*8ad0*/  HMMA.16816.F32 R48, R136.reuse, R150, R48 ;  /* 0x000000968830723c */ /* 0x040fe20000001830 */
[----:B------:R-:W2:Y:S03]  /*8ae0*/  LDSM.16.MT88.4 R148, [R135+0x5100] ;  /* 0x005100008794783b */ /* 0x000ea60000004200 */
[----:B------:R-:W-:Y:S04]  /*8af0*/  FADD.FTZ R0, R188, R0 ;  /* 0x00000000bc007221 */ /* 0x000fe80000010000 */
[C---:B-----5:R-:W-:Y:S04]  /*8b00*/  HMMA.16816.F32 R52, R136.reuse, R140, R52 ;  /* 0x0000008c8834723c */ /* 0x060fe80000001834 */
[----:B------:R-:W-:Y:S04]  /*8b10*/  FADD.FTZ R0, R185, R0 ;  /* 0x00000000b9007221 */ /* 0x000fe80000010000 */
[C---:B------:R-:W-:Y:S01]  /*8b20*/  HMMA.16816.F32 R56, R136.reuse, R142, R56 ;  /* 0x0000008e8838723c */ /* 0x040fe20000001838 */
[----:B------:R-:W3:Y:S03]  /*8b30*/  LDSM.16.MT88.4 R140, [R248+0x5100] ;  /* 0x00510000f88c783b */ /* 0x000ee60000004200 */
        /* <DEDUP_REMOVED lines=8> */
[C---:B--2---:R-:W-:Y:S04]  /*8bc0*/  HMMA.16816.F32 R68, R136.reuse, R148, R68 ;  /* 0x000000948844723c */ /* 0x044fe80000001844 */
[----:B------:R-:W-:Y:S04]  /*8bd0*/  FADD.FTZ R0, R180, R0 ;  /* 0x00000000b4007221 */ /* 0x000fe80000010000 */
[C---:B------:R-:W-:Y:S01]  /*8be0*/  HMMA.16816.F32 R72, R136.reuse, R150, R72 ;  /* 0x000000968848723c */ /* 0x040fe20000001848 */
[----:B------:R-:W2:Y:S03]  /*8bf0*/  LDSM.16.MT88.4 R148, [R249+0x5100] ;  /* 0x00510000f994783b */ /* 0x000ea60000004200 */
[----:B------:R-:W-:Y:S01]  /*8c00*/  FADD.FTZ R0, R133, R0 ;  /* 0x0000000085007221 */ /* 0x000fe20000010000 */
[----:B------:R-:W-:Y:S03]  /*8c10*/  MOV R133, R2 ;  /* 0x0000000200857202 */ /* 0x000fe60000000f00 */
[C---:B---3--:R-:W-:Y:S01]  /*8c20*/  HMMA.16816.F32 R76, R136.reuse, R140, R76 ;  /* 0x0000008c884c723c */ /* 0x048fe2000000184c */
[----:B------:R3:W-:Y:S07]  /*8c30*/  STL [R1+0x38], R0 ;  /* 0x0000380001007387 */ /* 0x0007ee0000100800 */
[C---:B------:R-:W-:Y:S01]  /*8c40*/  HMMA.16816.F32 R80, R136.reuse, R142, R80 ;  /* 0x0000008e8850723c */ /* 0x040fe20000001850 */
[----:B------:R-:W4:Y:S07]  /*8c50*/  LDSM.16.MT88.4 R140, [R135+0x7100] ;  /* 0x00710000878c783b */ /* 0x000f2e0000004200 */
[C---:B-1----:R-:W-:Y:S08]  /*8c60*/  HMMA.16816.F32 R84, R136.reuse, R144, R84 ;  /* 0x000000908854723c */ /* 0x042ff00000001854 */
[C---:B------:R-:W-:Y:S01]  /*8c70*/  HMMA.16816.F32 R88, R136.reuse, R146, R88 ;  /* 0x000000928858723c */ /* 0x040fe20000001858 */
[----:B------:R-:W1:Y:S03]  /*8c80*/  LDSM.16.MT88.4 R144, [R248+0x7100] ;  /* 0x00710000f890783b */ /* 0x000e660000004200 */
[----:B---3--:R-:W-:Y:S04]  /*8c90*/  MOV R0, R132 ;  /* 0x0000008400007202 */ /* 0x008fe80000000f00 */
[C---:B--2---:R-:W-:Y:S08]  /*8ca0*/  HMMA.16816.F32 R92, R136.reuse, R148, R92 ;  /* 0x00000094885c723c */ /* 0x044ff0000000185c */
        /* <DEDUP_REMOVED lines=11> */
[----:B------:R-:W-:Y:S01]  /*8d60*/  HMMA.16816.F32 R128, R136, R142, R128 ;  /* 0x0000008e8880723c */ /* 0x000fe20000001880 */
[----:B------:R-:W2:Y:S07]  /*8d70*/  LDSM.16.MT88.4 R136, [R249+0x1900] ;  /* 0x00190000f988783b */ /* 0x000eae0000004200 */
[C---:B------:R-:W-:Y:S01]  /*8d80*/  HMMA.16816.F32 R164, R176.reuse, R160, R4 ;  /* 0x000000a0b0a4723c */ /* 0x040fe20000001804 */
[----:B------:R-:W3:Y:S07]  /*8d90*/  LDSM.16.MT88.4 R4, [R135+0x3900] ;  /* 0x003900008704783b */ /* 0x000eee0000004200 */
[C---:B------:R-:W-:Y:S01]  /*8da0*/  HMMA.16816.F32 R160, R176.reuse, R162, R8 ;  /* 0x000000a2b0a0723c */ /* 0x040fe20000001808 */
[----:B------:R-:W4:Y:S07]  /*8db0*/  LDSM.16.MT88.4 R8, [R248+0x3900] ;  /* 0x00390000f808783b */ /* 0x000f2e0000004200 */
[C---:B------:R-:W-:Y:S01]  /*8dc0*/  HMMA.16816.F32 R156, R176.reuse, R152, R12 ;  /* 0x00000098b09c723c */ /* 0x040fe2000000180c */
[----:B------:R-:W5:Y:S07]  /*8dd0*/  LDSM.16.MT88.4 R12, [R250+0x3900] ;  /* 0x00390000fa0c783b */ /* 0x000f6e0000004200 */
[C---:B------:R-:W-:Y:S01]  /*8de0*/  HMMA.16816.F32 R152, R176.reuse, R154, R16 ;  /* 0x0000009ab098723c */ /* 0x040fe20000001810 */
[----:B------:R-:W4:Y:S07]  /*8df0*/  LDSM.16.MT88.4 R16, [R249+0x3900] ;  /* 0x00390000f910783b */ /* 0x000f2e0000004200 */
[C---:B-1----:R-:W-:Y:S08]  /*8e00*/  HMMA.16816.F32 R148, R176.reuse, R144, R20 ;  /* 0x00000090b094723c */ /* 0x042ff00000001814 */
[C---:B------:R-:W-:Y:S08]  /*8e10*/  HMMA.16816.F32 R144, R176.reuse, R146, R24 ;  /* 0x00000092b090723c */ /* 0x040ff00000001818 */
[C---:B--2---:R-:W-:Y:S08]  /*8e20*/  HMMA.16816.F32 R140, R176.reuse, R136, R28 ;  /* 0x00000088b08c723c */ /* 0x044ff0000000181c */
[C---:B------:R-:W-:Y:S08]  /*8e30*/  HMMA.16816.F32 R136, R176.reuse, R138, R32 ;  /* 0x0000008ab088723c */ /* 0x040ff00000001820 */
[C---:B---3--:R-:W-:Y:S08]  /*8e40*/  HMMA.16816.F32 R36, R176.reuse, R4, R36 ;  /* 0x00000004b024723c */ /* 0x048ff00000001824 */
        /* <DEDUP_REMOVED lines=32> */
.L_x_3233:
        /* <DEDUP_REMOVED lines=157> */
.L_x_3231:
        /* <DEDUP_REMOVED lines=311> */
.L_x_3239:
[----:B------:R-:W-:Y:S05]  /*ad90*/  BSYNC B0 ;  /* 0x0000000000007941 */ /* 0x000fea0003800000 */
.L_x_3238:
        /* <DEDUP_REMOVED lines=73> */
[----:B-1----:R-:W-:Y:S02]  /*b230*/  @!P6 LEA.HI R4, R15, R15, RZ, 0x1 ;  /* 0x0000000f0f04e211 */ /* 0x002fe400078f08ff */
        /* <DEDUP_REMOVED lines=13> */
[----:B-1----:R-:W-:Y:S02]  /*b310*/  @!P2 LEA.HI R7, R10, R10, RZ, 0x1 ;  /* 0x0000000a0a07a211 */ /* 0x002fe400078f08ff */
[----:B------:R-:W-:-:S02]  /*b320*/  @!P1 LEA.HI R6, R11, R11, RZ, 0x1 ;  /* 0x0000000b0b069211 */ /* 0x000fc400078f08ff */
[----:B--2---:R-:W-:Y:S02]  /*b330*/  @!P4 LEA.HI R4, R8, R8, RZ, 0x1 ;  /* 0x000000080804c211 */ /* 0x004fe400078f08ff */
        /* <DEDUP_REMOVED lines=17> */
[----:B-1----:R-:W-:-:S02]  /*b450*/  IADD3 R12, R0, 0xb8, RZ ;  /* 0x000000b8000c7810 */ /* 0x002fc40007ffe0ff */
[C---:B--2---:R-:W-:Y:S02]  /*b460*/  IADD3 R10, R0.reuse, 0xa8, RZ ;  /* 0x000000a8000a7810 */ /* 0x044fe40007ffe0ff */
[C---:B------:R-:W-:Y:S02]  /*b470*/  IADD3 R11, R0.reuse, 0xb0, RZ ;  /* 0x000000b0000b7810 */ /* 0x040fe40007ffe0ff */
[C---:B---3--:R-:W-:Y:S02]  /*b480*/  IADD3 R8, R0.reuse, 0x98, RZ ;  /* 0x0000009800087810 */ /* 0x048fe40007ffe0ff */
[----:B------:R-:W-:Y:S02]  /*b490*/  IADD3 R9, R0, 0xa0, RZ ;  /* 0x000000a000097810 */ /* 0x000fe40007ffe0ff */
[----:B------:R-:W-:Y:S02]  /*b4a0*/  ISETP.GE.AND P4, PT, R8, c[0x0][0x3c8], PT ;  /* 0x0000f20008007a0c */ /* 0x000fe40003f86270 */
[----:B------:R-:W-:-:S02]  /*b4b0*/  ISETP.GE.AND P3, PT, R9, c[0x0][0x3c8], PT ;  /* 0x0000f20009007a0c */ /* 0x000fc40003f66270 */
[----:B----4-:R-:W-:Y:S02]  /*b4c0*/  @!P6 LEA.HI R4, R14, R14, RZ, 0x1 ;  /* 0x0000000e0e04e211 */ /* 0x010fe400078f08ff */
        /* <DEDUP_REMOVED lines=14> */
[----:B-1----:R-:W-:-:S02]  /*b5b0*/  @!P2 LEA.HI R7, R10, R10, RZ, 0x1 ;  /* 0x0000000a0a07a211 */ /* 0x002fc400078f08ff */
[----:B------:R-:W-:Y:S02]  /*b5c0*/  @!P1 LEA.HI R6, R11, R11, RZ, 0x1 ;  /* 0x0000000b0b069211 */ /* 0x000fe400078f08ff */
[----:B--2---:R-:W-:Y:S02]  /*b5d0*/  @!P4 LEA.HI R4, R8, R8, RZ, 0x1 ;  /* 0x000000080804c211 */ /* 0x004fe400078f08ff */
        /* <DEDUP_REMOVED lines=36> */
[----:B-1----:R-:W-:-:S04]  /*b820*/  @!P2 LEA.HI R7, R10, R10, RZ, 0x1 ;  /* 0x0000000a0a07a211 */ /* 0x002fc800078f08ff */
        /* <DEDUP_REMOVED lines=26> */
.L_x_3237:
        /* <DEDUP_REMOVED lines=50> */
.L_x_3240:
        /* <DEDUP_REMOVED lines=9> */
.L_x_6528:


//--------------------- .text._ZN7cutlass13device_kernelIN5flash19enable_sm80_to_sm89INS1_16FlashAttnFwdSm80INS1_25CollectiveMainloopFwdSm80ILi8ELi1ELb1EN4cute5tupleIJNS5_1CILi128EEENS7_ILi48EEENS7_ILi256EEEEEELi256ENS_6half_tEfNS_4arch4Sm80ELb0ELb0ELb0ELb1ELb1ELb0ELb1ELb1EEENS1_21CollectiveEpilogueFwdINS6_IJS8_SA_S9_EEENS6_IJNS7_ILi1EEESI_SI_EEESC_SE_Li256ELb1ELb1ELb1ELb0EEENS1_36VarlenDynamicPersistentTileSchedulerILi128ELi48ELi256ELi256ELb1ELb1ELb0ELb0ELb1ELb1EEEEEEEEEvNT_6ParamsE --------------------------
	.section	.text._ZN7cutlass13device_kernelIN5flash19enable_sm80_to_sm89INS1_16FlashAttnFwdSm80INS1_25CollectiveMainloopFwdSm80ILi8ELi1ELb1EN4cute5tupleIJNS5_1CILi128EEENS7_ILi48EEENS7_ILi256EEEEEELi256ENS_6half_tEfNS_4arch4Sm80ELb0ELb0ELb0ELb1ELb1ELb0ELb1ELb1EEENS1_21CollectiveEpilogueFwdINS6_IJS8_SA_S9_EEENS6_IJNS7_ILi1EEESI_SI_EEESC_SE_Li256ELb1ELb1ELb1ELb0EEENS1_36VarlenDynamicPersistentTileSchedulerILi128ELi48ELi256ELi256ELb1ELb1ELb0ELb0ELb1ELb1EEEEEEEEEvNT_6ParamsE,"ax",@progbits
	.sectioninfo	@"SHI_REGISTERS=255"
	.align	128
.text._ZN7cutlass13device_kernelIN5flash19enable_sm80_to_sm89INS1_16FlashAttnFwdSm80INS1_25CollectiveMainloopFwdSm80ILi8ELi1ELb1EN4cute5tupleIJNS5_1CILi128EEENS7_ILi48EEENS7_ILi256EEEEEELi256ENS_6half_tEfNS_4arch4Sm80ELb0ELb0ELb0ELb1ELb1ELb0ELb1ELb1EEENS1_21CollectiveEpilogueFwdINS6_IJS8_SA_S9_EEENS6_IJNS7_ILi1EEESI_SI_EEESC_SE_Li256ELb1ELb1ELb1ELb0EEENS1_36VarlenDynamicPersistentTileSchedulerILi128ELi48ELi256ELi256ELb1ELb1ELb0ELb0ELb1ELb1EEEEEEEEEvNT_6ParamsE:
        .type           _ZN7cutlass13device_kernelIN5flash19enable_sm80_to_sm89INS1_16FlashAttnFwdSm80INS1_25CollectiveMainloopFwdSm80ILi8ELi1ELb1EN4cute5tupleIJNS5_1CILi128EEENS7_ILi48EEENS7_ILi256EEEEEELi256ENS_6half_tEfNS_4arch4Sm80ELb0ELb0ELb0ELb1ELb1ELb0ELb1ELb1EEENS1_21CollectiveEpilogueFwdINS6_IJS8_SA_S9_EEENS6_IJNS7_ILi1EEESI_SI_EEESC_SE_Li256ELb1ELb1ELb1ELb0EEENS1_36VarlenDynamicPersistentTileSchedulerILi128ELi48ELi256ELi256ELb1ELb1ELb0ELb0ELb1ELb1EEEEEEEEEvNT_6ParamsE,@function
        .size           _ZN7cutlass13device_kernelIN5flash19enable_sm80_to_sm89INS1_16FlashAttnFwdSm80INS1_25CollectiveMainloopFwdSm80ILi8ELi1ELb1EN4cute5tupleIJNS5_1CILi128EEENS7_ILi48EEENS7_ILi256EEEEEELi256ENS_6half_tEfNS_4arch4Sm80ELb0ELb0ELb0ELb1ELb1ELb0ELb1ELb1EEENS1_21CollectiveEpilogueFwdINS6_IJS8_SA_S9_EEENS6_IJNS7_ILi1EEESI_SI_EEESC_SE_Li256ELb1ELb1ELb1ELb0EEENS1_36VarlenDynamicPersistentTileSchedulerILi128ELi48ELi256ELi256ELb1ELb1ELb0ELb0ELb1ELb1EEEEEEEEEvNT_6ParamsE,(.L_x_6529 - _ZN7cutlass13device_kernelIN5flash19enable_sm80_to_sm89INS1_16FlashAttnFwdSm80INS1_25CollectiveMainloopFwdSm80ILi8ELi1ELb1EN4cute5tupleIJNS5_1CILi128EEENS7_ILi48EEENS7_ILi256EEEEEELi256ENS_6half_tEfNS_4arch4Sm80ELb0ELb0ELb0ELb1ELb1ELb0ELb1ELb1EEENS1_21CollectiveEpilogueFwdINS6_IJS8_SA_S9_EEENS6_IJNS7_ILi1EEESI_SI_EEESC_SE_Li256ELb1ELb1ELb1ELb0EEENS1_36VarlenDynamicPersistentTileSchedulerILi128ELi48ELi256ELi256ELb1ELb1ELb0ELb0ELb1ELb1EEEEEEEEEvNT_6ParamsE)
        .other          _ZN7cutlass13device_kernelIN5flash19enable_sm80_to_sm89INS1_16FlashAttnFwdSm80INS1_25CollectiveMainloopFwdSm80ILi8ELi1ELb1EN4cute5tupleIJNS5_1CILi128EEENS7_ILi48EEENS7_ILi256EEEEEELi256ENS_6half_tEfNS_4arch4Sm80ELb0ELb0ELb0ELb1ELb1ELb0ELb1ELb1EEENS1_21CollectiveEpilogueFwdINS6_IJS8_SA_S9_EEENS6_IJNS7_ILi1EEESI_SI_EEESC_SE_Li256ELb1ELb1ELb1ELb0EEENS1_36VarlenDynamicPersistentTileSchedulerILi128ELi48ELi256ELi256ELb1ELb1ELb0ELb0ELb1ELb1EEEEEEEEEvNT_6ParamsE,@"STO_CUDA_ENTRY STV_DEFAULT"
_ZN7cutlass13device_kernelIN5flash19enable_sm80_to_sm89INS1_16FlashAttnFwdSm80INS1_25CollectiveMainloopFwdSm80ILi8ELi1ELb1EN4cute5tupleIJNS5_1CILi128EEENS7_ILi48EEENS7_ILi256EEEEEELi256ENS_6half_tEfNS_4arch4Sm80ELb0ELb0ELb0ELb1ELb1ELb0ELb1ELb1EEENS1_21CollectiveEpilogueFwdINS6_IJS8_SA_S9_EEENS6_IJNS7_ILi1EEESI_SI_EEESC_SE_Li256ELb1ELb1ELb1ELb0EEENS1_36VarlenDynamicPersistentTileSchedulerILi128ELi48ELi256ELi256ELb1ELb1ELb0ELb0ELb1ELb1EEEEEEEEEvNT_6ParamsE:
        /* <DEDUP_REMOVED lines=54> */
.L_x_3246:
        /* <DEDUP_REMOVED lines=17> */
.L_x_3343:
        /* <DEDUP_REMOVED lines=16> */
.L_x_3344:
[----:B--2---:R-:W-:-:S05]  /*0570*/  IMAD R0, R0, c[0x0][0x538], RZ ;  /* 0x00014e0000007a24 */ /* 0x004fca00078e02ff */
[----:B------:R-:W-:-:S04]  /*0580*/  IADD3 R6, R0, R6, RZ ;  /* 0x0000000600067210 */ /* 0x000fc80007ffe0ff */
[----:B------:R-:W-:-:S13]  /*0590*/  ISETP.GT.AND P0, PT, R6, UR4, PT ;  /* 0x0000000406007c0c */ /* 0x000fda000bf04270 */
[----:B-1----:R-:W-:Y:S05]  /*05a0*/  @!P0 BRA `(.L_x_3246) ;  /* 0xfffffdb000008947 */ /* 0x002fea000383ffff */
.L_x_3242:
[----:B------:R-:W-:-:S05]  /*05b0*/  IADD3 R12, -R0, R6, RZ ;  /* 0x00000006000c7210 */ /* 0x000fca0007ffe1ff */
[----:B------:R-:W-:-:S05]  /*05c0*/  IMAD R0, R4, c[0x0][0x538], R12 ;  /* 0x00014e0004007a24 */ /* 0x000fca00078e020c */
[----:B------:R-:W-:Y:S01]  /*05d0*/  ISETP.GT.AND P0, PT, R0, UR4, PT ;  /* 0x0000000400007c0c */ /* 0x000fe2000bf04270 */
[----:B------:R-:W-:-:S12]  /*05e0*/  BRA.DIV ~URZ, `(.L_x_3247) ;  /* 0x0000eeb27f007947 */ /* 0x000fd8000b800000 */
[----:B------:R-:W-:-:S04]  /*05f0*/  VOTE.ANY R5, PT, !P0 ;  /* 0x0000000000057806 */ /* 0x000fc800040e0100 */
.L_x_3345:
[----:B------:R1:W2:Y:S01]  /*0600*/  POPC R13, R5 ;  /* 0x00000005000d7309 */ /* 0x0002a20000000000 */
[----:B------:R-:W-:Y:S05]  /*0610*/  BRA.DIV ~URZ, `(.L_x_3248) ;  /* 0x0000eed27f007947 */ /* 0x000fea000b800000 */
[----:B--2---:R2:W3:Y:S01]  /*0620*/  SHFL.IDX PT, R11, R8, R13, 0x1f ;  /* 0x00001f0d080b7589 */ /* 0x0044e200000e0000 */
[----:B------:R-:W-:-:S03]  /*0630*/  MOV R6, RZ ;  /* 0x000000ff00067202 */ /* 0x000fc60000000f00 */
[----:B------:R2:W4:Y:S04]  /*0640*/  SHFL.IDX PT, R10, R7, R13, 0x1f ;  /* 0x00001f0d070a7589 */ /* 0x00052800000e0000 */
.L_x_3346:
[----:B------:R-:W-:Y:S01]  /*0650*/  ISETP.NE.AND P0, PT, R5, RZ, PT ;  /* 0x000000ff0500720c */ /* 0x000fe20003f05270 */
[----:B------:R-:W-:-:S12]  /*0660*/  BSSY B0, `(.L_x_3249) ;  /* 0x0000005000007945 */ /* 0x000fd80003800000 */
[----:B------:R-:W-:Y:S05]  /*0670*/  @!P0 BRA `(.L_x_3250) ;  /* 0x0000003000008947 */ /* 0x000fea0003800000 */
[----:B------:R-:W-:Y:S01]  /*0680*/  IADD3 R3, R13, -0x1, RZ ;  /* 0xffffffff0d037810 */ /* 0x000fe20007ffe0ff */
[----:B------:R-:W-:Y:S05]  /*0690*/  BRA.DIV ~URZ, `(.L_x_3251) ;  /* 0x0000ef327f007947 */ /* 0x000fea000b800000 */
[----:B------:R1:W2:Y:S02]  /*06a0*/  SHFL.IDX PT, R6, R4, R3, 0x1f ;  /* 0x00001f0304067589 */ /* 0x0002a400000e0000 */
.L_x_3250:
[----:B------:R-:W-:Y:S05]  /*06b0*/  BSYNC B0 ;  /* 0x0000000000007941 */ /* 0x000fea0003800000 */
.L_x_3249:
        /* <DEDUP_REMOVED lines=69> */
.L_x_3243:
[----:B------:R-:W-:Y:S01]  /*0b10*/  MOV R0, UR4 ;  /* 0x0000000400007c02 */ /* 0x000fe20008000f00 */
[----:B------:R-:W-:Y:S04]  /*0b20*/  STL [R1+0x4c], RZ ;  /* 0x00004cff01007387 */ /* 0x000fe80000100800 */
[----:B------:R-:W-:Y:S04]  /*0b30*/  STL [R1+0x50], RZ ;  /* 0x000050ff01007387 */ /* 0x000fe80000100800 */
[----:B------:R1:W-:Y:S02]  /*0b40*/  STL [R1+0x48], R0 ;  /* 0x0000480001007387 */ /* 0x0003e40000100800 */
[----:B-1----:R-:W-:-:S05]  /*0b50*/  MOV R0, c[0x0][0x53c] ;  /* 0x00014f0000007a02 */ /* 0x002fca0000000f00 */
[----:B------:R1:W-:Y:S02]  /*0b60*/  STL [R1+0x54], R0 ;  /* 0x0000540001007387 */ /* 0x0003e40000100800 */
.L_x_3252:
        /* <DEDUP_REMOVED lines=8> */
.L_x_3241:
        /* <DEDUP_REMOVED lines=173> */
[----:B------:R-:W-:Y:S01]  /*16c0*/  IADD3 R241, R0, R238, R2 ;  /* 0x000000ee00f17210 */ /* 0x000fe20007ffe002 */
        /* <DEDUP_REMOVED lines=81> */
.L_x_3342:
        /* <DEDUP_REMOVED lines=36> */
.L_x_3253:
[----:B------:R-:W-:-:S04]  /*1e20*/  ISETP.NE.U32.AND P0, PT, RZ, c[0x0][0x368], PT ;  /* 0x0000da00ff007a0c */ /* 0x000fc80003f05070 */
[----:B------:R-:W-:-:S13]  /*1e30*/  ISETP.NE.AND.EX P0, PT, RZ, c[0x0][0x36c], PT, P0 ;  /* 0x0000db00ff007a0c */ /* 0x000fda0003f05300 */
[----:B------:R-:W-:Y:S05]  /*1e40*/  @!P0 BRA `(.L_x_3254) ;  /* 0x0000004000008947 */ /* 0x000fea0003800000 */
[----:B-1----:R-:W-:-:S04]  /*1e50*/  IADD3 R2, P0, R23, c[0x0][0x368], RZ ;  /* 0x0000da0017027a10 */ /* 0x002fc80007f1e0ff */
[----:B------:R-:W-:-:S05]  /*1e60*/  IADD3.X R3, R17, c[0x0][0x36c], RZ, P0, !PT ;  /* 0x0000db0011037a10 */ /* 0x000fca00007fe4ff */
[----:B------:R1:W5:Y:S01]  /*1e70*/  LDG.E R0, [R2.64] ;  /* 0x0000000602007981 */ /* 0x000362000c1e1900 */
[----:B------:R-:W-:Y:S05]  /*1e80*/  BRA `(.L_x_3255) ;  /* 0x0000008000007947 */ /* 0x000fea0003800000 */
.L_x_3254:
        /* <DEDUP_REMOVED lines=8> */
.L_x_3255:
        /* <DEDUP_REMOVED lines=48> */
.L_x_3257:
[----:B------:R-:W-:Y:S05]  /*2210*/  BSYNC B0 ;  /* 0x0000000000007941 */ /* 0x000fea0003800000 */
.L_x_3256:
        /* <DEDUP_REMOVED lines=321> */
[C---:B------:R-:W-:Y:S02]  /*3630*/  ISETP.GE.AND P2, PT, R249.reuse, c[0x0][0x1d4], PT ;  /* 0x00007500f9007a0c */ /* 0x040fe40003f46270 */
        /* <DEDUP_REMOVED lines=43> */
.L_x_3347:
        /* <DEDUP_REMOVED lines=32> */
.L_x_3260:
[----:B-1-34-:R-:W-:Y:S05]  /*3af0*/  BSYNC B0 ;  /* 0x0000000000007941 */ /* 0x01afea0003800000 */
.L_x_3259:
[----:B------:R-:W1:Y:S01]  /*3b00*/  S2R R72, SR_TID.X ;  /* 0x0000000000487919 */ /* 0x000e620000002100 */
[----:B------:R-:W-:Y:S01]  /*3b10*/  IMAD.MOV.U32 R0, RZ, RZ, 0x40 ;  /* 0x00000040ff007424 */ /* 0x000fe200078e00ff */
[C---:B------:R-:W-:Y:S02]  /*3b20*/  HMMA.16816.F32 R8, R160.reuse, R14, RZ ;  /* 0x0000000ea008723c */ /* 0x040fe400000018ff */
[----:B--2---:R-:W2:Y:S01]  /*3b30*/  LDL R3, [R1+0xc] ;  /* 0x00000c0001037983 */ /* 0x004ea20000100800 */
[----:B------:R-:W-:Y:S01]  /*3b40*/  IADD3 R242, R236, 0x20, RZ ;  /* 0x00000020ecf27810 */ /* 0x000fe20007ffe0ff */
[----:B------:R-:W-:Y:S02]  /*3b50*/  BSSY B1, `(.L_x_3262) ;  /* 0x00000fe000017945 */ /* 0x000fe40003800000 */
[----:B------:R-:W0:Y:S02]  /*3b60*/  LDGDEPBAR ;  /* 0x00000000000079af */ /* 0x000e240000000000 */
[C---:B------:R-:W-:Y:S08]  /*3b70*/  HMMA.16816.F32 R4, R160.reuse, R12, RZ ;  /* 0x0000000ca004723c */ /* 0x040ff000000018ff */
[----:B------:R-:W-:Y:S01]  /*3b80*/  HMMA.16816.F32 R16, R160, R28, RZ ;  /* 0x0000001ca010723c */ /* 0x000fe200000018ff */
[----:B-1----:R-:W-:-:S07]  /*3b90*/  SHF.R.S32.HI R69, RZ, 0x1f, R72 ;  /* 0x0000001fff457819 */ /* 0x002fce0000011448 */
[----:B------:R-:W-:Y:S01]  /*3ba0*/  HMMA.16816.F32 R12, R160, R30, RZ ;  /* 0x0000001ea00c723c */ /* 0x000fe200000018ff */
[----:B------:R-:W-:-:S04]  /*3bb0*/  LEA.HI R69, R69, R72, RZ, 0x3 ;  /* 0x0000004845457211 */ /* 0x000fc800078f18ff */
[----:B------:R-:W-:-:S03]  /*3bc0*/  LOP3.LUT R69, R69, 0xfffffff8, RZ, 0xc0, !PT ;  /* 0xfffffff845457812 */ /* 0x000fc600078ec0ff */
[----:B------:R-:W-:Y:S02]  /*3bd0*/  HMMA.16816.F32 R24, R160, R20, RZ ;  /* 0x00000014a018723c */ /* 0x000fe400000018ff */
[----:B------:R-:W-:-:S05]  /*3be0*/  IMAD.IADD R69, R72, 0x1, -R69 ;  /* 0x0000000148457824 */ /* 0x000fca00078e0a45 */
[----:B------:R-:W-:Y:S01]  /*3bf0*/  R2P PR, R69, 0x6 ;  /* 0x0000000645007804 */ /* 0x000fe20000000000 */
[----:B------:R-:W-:Y:S04]  /*3c00*/  HMMA.16816.F32 R20, R160, R22, RZ ;  /* 0x00000016a014723c */ /* 0x000fe800000018ff */
[----:B------:R-:W-:-:S04]  /*3c10*/  SEL R0, R0, 0xffffffc0, !P2 ;  /* 0xffffffc000007807 */ /* 0x000fc80005000000 */
[----:B------:R-:W-:Y:S01]  /*3c20*/  HMMA.16816.F32 R8, R164, R34, R8 ;  /* 0x00000022a408723c */ /* 0x000fe20000001808 */
[----:B------:R-:W-:-:S03]  /*3c30*/  IMAD.IADD R2, R236, 0x1, R0 ;  /* 0x00000001ec027824 */ /* 0x000fc600078e0200 */
[----:B------:R-:W-:Y:S02]  /*3c40*/  @P1 IADD3 R242, R236, -0x20, RZ ;  /* 0xffffffe0ecf21810 */ /* 0x000fe40007ffe0ff */
[----:B------:R-:W1:Y:S02]  /*3c50*/  LDSM.16.M88.4 R40, [R2] ;  /* 0x000000000228783b */ /* 0x000e640000000200 */
[C---:B------:R-:W-:Y:S01]  /*3c60*/  HMMA.16816.F32 R44, R164.reuse, R36, R16 ;  /* 0x00000024a42c723c */ /* 0x040fe20000001810 */
[----:B------:R-:W-:Y:S01]  /*3c70*/  IMAD.IADD R237, R0, 0x1, R242 ;  /* 0x0000000100ed7824 */ /* 0x000fe200078e02f2 */
[----:B------:R-:W3:Y:S04]  /*3c80*/  LDSM.16.M88.4 R52, [R2+0x800] ;  /* 0x000800000234783b */ /* 0x000ee80000000200 */
[----:B------:R-:W-:Y:S02]  /*3c90*/  LDSM.16.M88.4 R16, [R237] ;  /* 0x00000000ed10783b */ /* 0x000fe40000000200 */
[C---:B------:R-:W-:Y:S02]  /*3ca0*/  HMMA.16816.F32 R28, R164.reuse, R38, R12 ;  /* 0x00000026a41c723c */ /* 0x040fe4000000180c */
[----:B------:R-:W4:Y:S04]  /*3cb0*/  LDSM.16.M88.4 R36, [R2+0x1000] ;  /* 0x001000000224783b */ /* 0x000f280000000200 */
[----:B------:R-:W5:Y:S02]  /*3cc0*/  LDSM.16.M88.4 R12, [R237+0x800] ;  /* 0x00080000ed0c783b */ /* 0x000f640000000200 */
[C---:B------:R-:W-:Y:S02]  /*3cd0*/  HMMA.16816.F32 R4, R164.reuse, R32, R4 ;  /* 0x00000020a404723c */ /* 0x040fe40000001804 */
[----:B------:R-:W4:Y:S04]  /*3ce0*/  LDSM.16.M88.4 R56, [R237+0x1000] ;  /* 0x00100000ed38783b */ /* 0x000f280000000200 */
[----:B------:R-:W-:Y:S02]  /*3cf0*/  LDSM.16.M88.4 R60, [R2+0x5000] ;  /* 0x00500000023c783b */ /* 0x000fe40000000200 */
[C---:B------:R-:W-:Y:S08]  /*3d00*/  HMMA.16816.F32 R32, R164.reuse, R48, R24 ;  /* 0x00000030a420723c */ /* 0x040ff00000001818 */
[----:B------:R-:W-:Y:S08]  /*3d10*/  HMMA.16816.F32 R48, R164, R50, R20 ;  /* 0x00000032a430723c */ /* 0x000ff00000001814 */
[C---:B-1----:R-:W-:Y:S08]  /*3d20*/  HMMA.16816.F32 R20, R180.reuse, R42, R8 ;  /* 0x0000002ab414723c */ /* 0x042ff00000001808 */
[C---:B------:R-:W-:Y:S08]  /*3d30*/  HMMA.16816.F32 R24, R180.reuse, R40, R4 ;  /* 0x00000028b418723c */ /* 0x040ff00000001804 */
[C---:B---3--:R-:W-:Y:S08]  /*3d40*/  HMMA.16816.F32 R8, R180.reuse, R52, R32 ;  /* 0x00000034b408723c */ /* 0x048ff00000001820 */
[C---:B------:R-:W-:Y:S01]  /*3d50*/  HMMA.16816.F32 R4, R180.reuse, R54, R48 ;  /* 0x00000036b404723c */ /* 0x040fe20000001830 */
[----:B------:R-:W-:Y:S04]  /*3d60*/  LDSM.16.M88.4 R48, [R242+0x1800] ;  /* 0x00180000f230783b */ /* 0x000fe80000000200 */
[----:B------:R-:W-:Y:S03]  /*3d70*/  LDSM.16.M88.4 R52, [R2+0x2000] ;  /* 0x002000000234783b */ /* 0x000fe60000000200 */
[C---:B----4-:R-:W-:Y:S01]  /*3d80*/  HMMA.16816.F32 R40, R180.reuse, R36, R44 ;  /* 0x00000024b428723c */ /* 0x050fe2000000182c */
[----:B------:R-:W1:Y:S07]  /*3d90*/  LDSM.16.M88.4 R44, [R236+0x1800] ;  /* 0x00180000ec2c783b */ /* 0x000e6e0000000200 */
[----:B------:R-:W-:Y:S08]  /*3da0*/  HMMA.16816.F32 R36, R180, R38, R28 ;  /* 0x00000026b424723c */ /* 0x000ff0000000181c */
[C---:B------:R-:W-:Y:S01]  /*3db0*/  HMMA.16816.F32 R28, R184.reuse, R18, R20 ;  /* 0x00000012b81c723c */ /* 0x040fe20000001814 */
[----:B------:R-:W3:Y:S07]  /*3dc0*/  LDSM.16.M88.4 R20, [R236+0x2000] ;  /* 0x00200000ec14783b */ /* 0x000eee0000000200 */
[C---:B------:R-:W-:Y:S01]  /*3dd0*/  HMMA.16816.F32 R32, R184.reuse, R16, R24 ;  /* 0x00000010b820723c */ /* 0x040fe20000001818 */
[----:B------:R-:W4:Y:S07]  /*3de0*/  LDSM.16.M88.4 R16, [R236+0x2800] ;  /* 0x00280000ec10783b */ /* 0x000f2e0000000200 */
[C---:B-----5:R-:W-:Y:S08]  /*3df0*/  HMMA.16816.F32 R24, R184.reuse, R12, R8 ;  /* 0x0000000cb818723c */ /* 0x060ff00000001808 */
[C---:B------:R-:W-:Y:S08]  /*3e00*/  HMMA.16816.F32 R12, R184.reuse, R14, R4 ;  /* 0x0000000eb80c723c */ /* 0x040ff00000001804 */
[C---:B------:R-:W-:Y:S08]  /*3e10*/  HMMA.16816.F32 R8, R184.reuse, R56, R40 ;  /* 0x00000038b808723c */ /* 0x040ff00000001828 */
[----:B------:R-:W-:Y:S01]  /*3e20*/  HMMA.16816.F32 R4, R184, R58, R36 ;  /* 0x0000003ab804723c */ /* 0x000fe20000001824 */
[----:B------:R-:W-:Y:S07]  /*3e30*/  LDSM.16.M88.4 R56, [R242+0x3000] ;  /* 0x00300000f238783b */ /* 0x000fee0000000200 */
[C---:B-1----:R-:W-:Y:S08]  /*3e40*/  HMMA.16816.F32 R32, R188.reuse, R44, R32 ;  /* 0x0000002cbc20723c */ /* 0x042ff00000001820 */
[C---:B------:R-:W-:Y:S01]  /*3e50*/  HMMA.16816.F32 R40, R188.reuse, R46, R28 ;  /* 0x0000002ebc28723c */ /* 0x040fe2000000181c */
[----:B------:R-:W1:Y:S07]  /*3e60*/  LDSM.16.M88.4 R44, [R242+0x2000] ;  /* 0x00200000f22c783b */ /* 0x000e6e0000000200 */
[C---:B---3--:R-:W-:Y:S08]  /*3e70*/  HMMA.16816.F32 R36, R188.reuse, R20, R24 ;  /* 0x00000014bc24723c */ /* 0x048ff00000001818 */
[C---:B------:R-:W-:Y:S01]  /*3e80*/  HMMA.16816.F32 R28, R188.reuse, R22, R12 ;  /* 0x00000016bc1c723c */ /* 0x040fe2000000180c */
[----:B------:R-:W3:Y:S04]  /*3e90*/  LDSM.16.M88.4 R20, [R242+0x2800] ;  /* 0x00280000f214783b */ /* 0x000ee80000000200 */
[----:B------:R-:W5:Y:S03]  /*3ea0*/  LDSM.16.M88.4 R12, [R2+0x1800] ;  /* 0x00180000020c783b */ /* 0x000f660000000200 */
[C---:B----4-:R-:W-:Y:S08]  /*3eb0*/  HMMA.16816.F32 R24, R188.reuse, R16, R8 ;  /* 0x00000010bc18723c */ /* 0x050ff00000001808 */
[----:B------:R-:W-:Y:S08]  /*3ec0*/  HMMA.16816.F32 R16, R188, R18, R4 ;  /* 0x00000012bc10723c */ /* 0x000ff00000001804 */
[C---:B------:R-:W-:Y:S08]  /*3ed0*/  HMMA.16816.F32 R8, R192.reuse, R48, R32 ;  /* 0x00000030c008723c */ /* 0x040ff00000001820 */
[C---:B------:R-:W-:Y:S01]  /*3ee0*/  HMMA.16816.F32 R4, R192.reuse, R50, R40 ;  /* 0x00000032c004723c */ /* 0x040fe20000001828 */
[----:B------:R-:W-:Y:S07]  /*3ef0*/  LDSM.16.M88.4 R48, [R237+0x2800] ;  /* 0x00280000ed30783b */ /* 0x000fee0000000200 */
[C---:B-1----:R-:W-:Y:S08]  /*3f00*/  HMMA.16816.F32 R32, R192.reuse, R44, R36 ;  /* 0x0000002cc020723c */ /* 0x042ff00000001824 */
[C---:B------:R-:W-:Y:S01]  /*3f10*/  HMMA.16816.F32 R40, R192.reuse, R46, R28 ;  /* 0x0000002ec028723c */ /* 0x040fe2000000181c */
[----:B------:R-:W1:Y:S07]  /*3f20*/  LDSM.16.M88.4 R44, [R2+0x2800] ;  /* 0x00280000022c783b */ /* 0x000e6e0000000200 */
[C---:B---3--:R-:W-:Y:S08]  /*3f30*/  HMMA.16816.F32 R36, R192.reuse, R20, R24 ;  /* 0x00000014c024723c */ /* 0x048ff00000001818 */
[----:B------:R-:W-:Y:S01]  /*3f40*/  HMMA.16816.F32 R28, R192, R22, R16 ;  /* 0x00000016c01c723c */ /* 0x000fe20000001810 */
[----:B------:R-:W3:Y:S04]  /*3f50*/  LDSM.16.M88.4 R20, [R237+0x1800] ;  /* 0x00180000ed14783b */ /* 0x000ee80000000200 */
[----:B------:R-:W4:Y:S03]  /*3f60*/  LDSM.16.M88.4 R16, [R237+0x2000] ;  /* 0x00200000ed10783b */ /* 0x000f260000000200 */
[C---:B-----5:R-:W-:Y:S08]  /*3f70*/  HMMA.16816.F32 R24, R196.reuse, R12, R8 ;  /* 0x0000000cc418723c */ /* 0x060ff00000001808 */
[----:B------:R-:W-:Y:S01]  /*3f80*/  HMMA.16816.F32 R12, R196, R14, R4 ;  /* 0x0000000ec40c723c */ /* 0x000fe20000001804 */
[----:B--2---:R-:W-:-:S07]  /*3f90*/  ISETP.GT.AND P1, PT, R65, R3, PT ;  /* 0x000000034100720c */ /* 0x004fce0003f24270 */
[C---:B------:R-:W-:Y:S08]  /*3fa0*/  HMMA.16816.F32 R8, R196.reuse, R52, R32 ;  /* 0x00000034c408723c */ /* 0x040ff00000001820 */
[C---:B------:R-:W-:Y:S01]  /*3fb0*/  HMMA.16816.F32 R4, R196.reuse, R54, R40 ;  /* 0x00000036c404723c */ /* 0x040fe20000001828 */
[----:B------:R-:W-:Y:S07]  /*3fc0*/  LDSM.16.M88.4 R52, [R2+0x3800] ;  /* 0x003800000234783b */ /* 0x000fee0000000200 */
[C---:B-1----:R-:W-:Y:S08]  /*3fd0*/  HMMA.16816.F32 R32, R196.reuse, R44, R36 ;  /* 0x0000002cc420723c */ /* 0x042ff00000001824 */
[----:B------:R-:W-:Y:S01]  /*3fe0*/  HMMA.16816.F32 R40, R196, R46, R28 ;  /* 0x0000002ec428723c */ /* 0x000fe2000000181c */
[----:B------:R-:W1:Y:S07]  /*3ff0*/  LDSM.16.M88.4 R44, [R236+0x3000] ;  /* 0x00300000ec2c783b */ /* 0x000e6e0000000200 */
[C---:B---3--:R-:W-:Y:S08]  /*4000*/  HMMA.16816.F32 R36, R200.reuse, R20, R24 ;  /* 0x00000014c824723c */ /* 0x048ff00000001818 */
[C---:B------:R-:W-:Y:S01]  /*4010*/  HMMA.16816.F32 R28, R200.reuse, R22, R12 ;  /* 0x00000016c81c723c */ /* 0x040fe2000000180c */
[----:B------:R-:W2:Y:S07]  /*4020*/  LDSM.16.M88.4 R20, [R236+0x3800] ;  /* 0x00380000ec14783b */ /* 0x000eae0000000200 */
[C---:B----4-:R-:W-:Y:S08]  /*4030*/  HMMA.16816.F32 R24, R200.reuse, R16, R8 ;  /* 0x00000010c818723c */ /* 0x050ff00000001808 */
[C---:B------:R-:W-:Y:S01]  /*4040*/  HMMA.16816.F32 R12, R200.reuse, R18, R4 ;  /* 0x00000012c80c723c */ /* 0x040fe20000001804 */
[----:B------:R-:W3:Y:S07]  /*4050*/  LDSM.16.M88.4 R16, [R236+0x4000] ;  /* 0x00400000ec10783b */ /* 0x000eee0000000200 */
        /* <DEDUP_REMOVED lines=8> */
[----:B------:R-:W2:Y:S04]  /*40e0*/  LDSM.16.M88.4 R20, [R242+0x4000] ;  /* 0x00400000f214783b */ /* 0x000ea80000000200 */
[----:B------:R-:W4:Y:S03]  /*40f0*/  LDSM.16.M88.4 R12, [R2+0x3000] ;  /* 0x00300000020c783b */ /* 0x000f260000000200 */
[C---:B---3--:R-:W-:Y:S08]  /*4100*/  HMMA.16816.F32 R24, R204.reuse, R16, R8 ;  /* 0x00000010cc18723c */ /* 0x048ff00000001808 */
[----:B------:R-:W-:Y:S08]  /*4110*/  HMMA.16816.F32 R16, R204, R18, R4 ;  /* 0x00000012cc10723c */ /* 0x000ff00000001804 */
[C---:B------:R-:W-:Y:S08]  /*4120*/  HMMA.16816.F32 R8, R208.reuse, R56, R32 ;  /* 0x00000038d008723c */ /* 0x040ff00000001820 */
[C---:B------:R-:W-:Y:S01]  /*4130*/  HMMA.16816.F32 R4, R208.reuse, R58, R40 ;  /* 0x0000003ad004723c */ /* 0x040fe20000001828 */
[----:B------:R-:W-:Y:S07]  /*4140*/  LDSM.16.M88.4 R56, [R2+0x5800] ;  /* 0x005800000238783b */ /* 0x000fee0000000200 */
[C---:B-1----:R-:W-:Y:S08]  /*4150*/  HMMA.16816.F32 R32, R208.reuse, R44, R36 ;  /* 0x0000002cd020723c */ /* 0x042ff00000001824 */
[C---:B------:R-:W-:Y:S01]  /*4160*/  HMMA.16816.F32 R40, R208.reuse, R46, R28 ;  /* 0x0000002ed028723c */ /* 0x040fe2000000181c */
[----:B------:R-:W1:Y:S07]  /*4170*/  LDSM.16.M88.4 R44, [R2+0x4000] ;  /* 0x00400000022c783b */ /* 0x000e6e0000000200 */
[C---:B--2---:R-:W-:Y:S08]  /*4180*/  HMMA.16816.F32 R36, R208.reuse, R20, R24 ;  /* 0x00000014d024723c */ /* 0x044ff00000001818 */
[----:B------:R-:W-:Y:S01]  /*4190*/  HMMA.16816.F32 R28, R208, R22, R16 ;  /* 0x00000016d01c723c */ /* 0x000fe20000001810 */
[----:B------:R-:W2:Y:S04]  /*41a0*/  LDSM.16.M88.4 R20, [R237+0x3000] ;  /* 0x00300000ed14783b */ /* 0x000ea80000000200 */
[----:B------:R-:W3:Y:S03]  /*41b0*/  LDSM.16.M88.4 R16, [R237+0x3800] ;  /* 0x00380000ed10783b */ /* 0x000ee60000000200 */
[C---:B----4-:R-:W-:Y:S08]  /*41c0*/  HMMA.16816.F32 R24, R212.reuse, R12, R8 ;  /* 0x0000000cd418723c */ /* 0x050ff00000001808 */
[C---:B------:R-:W-:Y:S08]  /*41d0*/  HMMA.16816.F32 R12, R212.reuse, R14, R4 ;  /* 0x0000000ed40c723c */ /* 0x040ff00000001804 */
[C---:B------:R-:W-:Y:S08]  /*41e0*/  HMMA.16816.F32 R8, R212.reuse, R52, R32 ;  /* 0x00000034d408723c */ /* 0x040ff00000001820 */
[C---:B------:R-:W-:Y:S01]  /*41f0*/  HMMA.16816.F32 R4, R212.reuse, R54, R40 ;  /* 0x00000036d404723c */ /* 0x040fe20000001828 */
[----:B------:R-:W-:Y:S07]  /*4200*/  LDSM.16.M88.4 R52, [R242+0x5000] ;  /* 0x00500000f234783b */ /* 0x000fee0000000200 */
[C---:B-1----:R-:W-:Y:S08]  /*4210*/  HMMA.16816.F32 R32, R212.reuse, R44, R36 ;  /* 0x0000002cd420723c */ /* 0x042ff00000001824 */
[----:B------:R-:W-:Y:S01]  /*4220*/  HMMA.16816.F32 R40, R212, R46, R28 ;  /* 0x0000002ed428723c */ /* 0x000fe2000000181c */
[----:B------:R-:W1:Y:S07]  /*4230*/  LDSM.16.M88.4 R44, [R236+0x4800] ;  /* 0x00480000ec2c783b */ /* 0x000e6e0000000200 */
[C---:B--2---:R-:W-:Y:S08]  /*4240*/  HMMA.16816.F32 R36, R216.reuse, R20, R24 ;  /* 0x00000014d824723c */ /* 0x044ff00000001818 */
[C---:B------:R-:W-:Y:S01]  /*4250*/  HMMA.16816.F32 R28, R216.reuse, R22, R12 ;  /* 0x00000016d81c723c */ /* 0x040fe2000000180c */
[----:B------:R-:W2:Y:S07]  /*4260*/  LDSM.16.M88.4 R20, [R236+0x5000] ;  /* 0x00500000ec14783b */ /* 0x000eae0000000200 */
[C---:B---3--:R-:W-:Y:S08]  /*4270*/  HMMA.16816.F32 R24, R216.reuse, R16, R8 ;  /* 0x00000010d818723c */ /* 0x048ff00000001808 */
[C---:B------:R-:W-:Y:S01]  /*4280*/  HMMA.16816.F32 R12, R216.reuse, R18, R4 ;  /* 0x00000012d80c723c */ /* 0x040fe20000001804 */
[----:B------:R-:W3:Y:S07]  /*4290*/  LDSM.16.M88.4 R16, [R236+0x5800] ;  /* 0x00580000ec10783b */ /* 0x000eee0000000200 */
[C---:B------:R-:W-:Y:S08]  /*42a0*/  HMMA.16816.F32 R8, R216.reuse, R48, R32 ;  /* 0x00000030d808723c */ /* 0x040ff00000001820 */
[----:B------:R-:W-:Y:S01]  /*42b0*/  HMMA.16816.F32 R4, R216, R50, R40 ;  /* 0x00000032d804723c */ /* 0x000fe20000001828 */
[----:B------:R-:W4:Y:S07]  /*42c0*/  LDSM.16.M88.4 R48, [R242+0x4800] ;  /* 0x00480000f230783b */ /* 0x000f2e0000000200 */
[C---:B-1----:R-:W-:Y:S08]  /*42d0*/  HMMA.16816.F32 R40, R220.reuse, R44, R36 ;  /* 0x0000002cdc28723c */ /* 0x042ff00000001824 */
[C---:B------:R-:W-:Y:S08]  /*42e0*/  HMMA.16816.F32 R36, R220.reuse, R46, R28 ;  /* 0x0000002edc24723c */ /* 0x040ff0000000181c */
[C---:B--2---:R-:W-:Y:S08]  /*42f0*/  HMMA.16816.F32 R32, R220.reuse, R20, R24 ;  /* 0x00000014dc20723c */ /* 0x044ff00000001818 */
[C---:B------:R-:W-:Y:S01]  /*4300*/  HMMA.16816.F32 R28, R220.reuse, R22, R12 ;  /* 0x00000016dc1c723c */ /* 0x040fe2000000180c */
[----:B------:R-:W1:Y:S04]  /*4310*/  LDSM.16.M88.4 R20, [R242+0x5800] ;  /* 0x00580000f214783b */ /* 0x000e680000000200 */
[----:B------:R-:W2:Y:S03]  /*4320*/  LDSM.16.M88.4 R12, [R2+0x4800] ;  /* 0x00480000020c783b */ /* 0x000ea60000000200 */
[C---:B---3--:R-:W-:Y:S08]  /*4330*/  HMMA.16816.F32 R24, R220.reuse, R16, R8 ;  /* 0x00000010dc18723c */ /* 0x048ff00000001808 */
[----:B------:R-:W-:Y:S08]  /*4340*/  HMMA.16816.F32 R16, R220, R18, R4 ;  /* 0x00000012dc10723c */ /* 0x000ff00000001804 */
[C---:B----4-:R-:W-:Y:S08]  /*4350*/  HMMA.16816.F32 R8, R224.reuse, R48, R40 ;  /* 0x00000030e008723c */ /* 0x050ff00000001828 */
[C---:B------:R-:W-:Y:S08]  /*4360*/  HMMA.16816.F32 R4, R224.reuse, R50, R36 ;  /* 0x00000032e004723c */ /* 0x040ff00000001824 */
[C---:B------:R-:W-:Y:S01]  /*4370*/  HMMA.16816.F32 R44, R224.reuse, R52, R32 ;  /* 0x00000034e02c723c */ /* 0x040fe20000001820 */
[----:B------:R-:W3:Y:S07]  /*4380*/  LDSM.16.M88.4 R32, [R237+0x4800] ;  /* 0x00480000ed20783b */ /* 0x000eee0000000200 */
[C---:B------:R-:W-:Y:S01]  /*4390*/  HMMA.16816.F32 R52, R224.reuse, R54, R28 ;  /* 0x00000036e034723c */ /* 0x040fe2000000181c */
[----:B------:R-:W4:Y:S07]  /*43a0*/  LDSM.16.M88.4 R28, [R237+0x5000] ;  /* 0x00500000ed1c783b */ /* 0x000f2e0000000200 */
[----:B-1----:R-:W-:Y:S01]  /*43b0*/  HMMA.16816.F32 R48, R224, R20, R24 ;  /* 0x00000014e030723c */ /* 0x002fe20000001818 */
[----:B------:R-:W1:Y:S01]  /*43c0*/  LDSM.16.M88.4 R24, [R237+0x5800] ;  /* 0x00580000ed18783b */ /* 0x000e620000000200 */
[----:B------:R-:W-:-:S06]  /*43d0*/  DEPBAR.LE SB0, 0x0 ;  /* 0x000080000000791a */ /* 0x000fcc0000000000 */
[----:B------:R-:W-:Y:S08]  /*43e0*/  HMMA.16816.F32 R40, R224, R22, R16 ;  /* 0x00000016e028723c */ /* 0x000ff00000001810 */
[C---:B--2---:R-:W-:Y:S08]  /*43f0*/  HMMA.16816.F32 R36, R228.reuse, R12, R8 ;  /* 0x0000000ce424723c */ /* 0x044ff00000001808 */
[C---:B------:R-:W-:Y:S08]  /*4400*/  HMMA.16816.F32 R20, R228.reuse, R14, R4 ;  /* 0x0000000ee414723c */ /* 0x040ff00000001804 */
[C---:B------:R-:W-:Y:S08]  /*4410*/  HMMA.16816.F32 R16, R228.reuse, R60, R44 ;  /* 0x0000003ce410723c */ /* 0x040ff0000000182c */
[C---:B------:R-:W-:Y:S08]  /*4420*/  HMMA.16816.F32 R12, R228.reuse, R62, R52 ;  /* 0x0000003ee40c723c */ /* 0x040ff00000001834 */
[C---:B------:R-:W-:Y:S08]  /*4430*/  HMMA.16816.F32 R8, R228.reuse, R56, R48 ;  /* 0x00000038e408723c */ /* 0x040ff00000001830 */
[----:B------:R-:W-:Y:S08]  /*4440*/  HMMA.16816.F32 R4, R228, R58, R40 ;  /* 0x0000003ae404723c */ /* 0x000ff00000001828 */
[C---:B---3--:R-:W-:Y:S08]  /*4450*/  HMMA.16816.F32 R36, R232.reuse, R32, R36 ;  /* 0x00000020e824723c */ /* 0x048ff00000001824 */
[C---:B------:R-:W-:Y:S08]  /*4460*/  HMMA.16816.F32 R32, R232.reuse, R34, R20 ;  /* 0x00000022e820723c */ /* 0x040ff00000001814 */
[C---:B----4-:R-:W-:Y:S08]  /*4470*/  HMMA.16816.F32 R20, R232.reuse, R28, R16 ;  /* 0x0000001ce814723c */ /* 0x050ff00000001810 */
[C---:B------:R-:W-:Y:S08]  /*4480*/  HMMA.16816.F32 R28, R232.reuse, R30, R12 ;  /* 0x0000001ee81c723c */ /* 0x040ff0000000180c */
[C---:B-1----:R-:W-:Y:S08]  /*4490*/  HMMA.16816.F32 R44, R232.reuse, R24, R8 ;  /* 0x00000018e82c723c */ /* 0x042ff00000001808 */
[----:B------:R-:W-:Y:S01]  /*44a0*/  HMMA.16816.F32 R40, R232, R26, R4 ;  /* 0x0000001ae828723c */ /* 0x000fe20000001804 */
[----:B------:R-:W-:Y:S06]  /*44b0*/  BAR.SYNC.DEFER_BLOCKING 0x0 ;  /* 0x0000000000007b1d */ /* 0x000fec0000010000 */
[----:B------:R-:W-:Y:S01]  /*44c0*/  @!UPT UIADD3 URZ, URZ, URZ, URZ ;  /* 0x0000003f3f3ff290 */ /* 0x000fe2000fffe03f */
[----:B------:R-:W-:Y:S11]  /*44d0*/  @!P1 BRA `(.L_x_3263) ;  /* 0x0000065000009947 */ /* 0x000ff60003800000 */
[----:B------:R-:W2:Y:S04]  /*44e0*/  LDL R3, [R1+0x10] ;  /* 0x0000100001037983 */ /* 0x000ea80000100800 */
[----:B------:R-:W3:Y:S04]  /*44f0*/  LDL.64 R70, [R1+0x20] ;  /* 0x0000200001467983 */ /* 0x000ee80000100a00 */
[----:B------:R-:W4:Y:S01]  /*4500*/  LDL R68, [R1+0x34] ;  /* 0x0000340001447983 */ /* 0x000f220000100800 */
[----:B------:R-:W-:-:S03]  /*4510*/  SHF.R.S32.HI R67, RZ, 0x1f, R72 ;  /* 0x0000001fff437819 */ /* 0x000fc60000011448 */
[----:B------:R-:W5:Y:S01]  /*4520*/  LDL.64 R8, [R1+0x18] ;  /* 0x0000180001087983 */ /* 0x000f620000100a00 */
[----:B------:R-:W-:Y:S01]  /*4530*/  LEA.HI R67, R67, R72, RZ, 0x3 ;  /* 0x0000004843437211 */ /* 0x000fe200078f18ff */
[----:B------:R-:W-:Y:S02]  /*4540*/  IMAD.MOV.U32 R0, RZ, RZ, 0x1 ;  /* 0x00000001ff007424 */ /* 0x000fe400078e00ff */
        /* <DEDUP_REMOVED lines=20> */
[----:B------:R-:W-:-:S04]  /*4690*/  IMAD R0, R251, c[0x0][0x1e4], R0 ;  /* 0x00007900fb007a24 */ /* 0x000fc800078e0200 */
        /* <DEDUP_REMOVED lines=12> */
[----:B------:R1:W2:Y:S02]  /*4760*/  SHFL.IDX PT, R4, R5, RZ, 0x181f ;  /* 0x00181fff05047589 */ /* 0x0002a400000e0000 */
.L_x_3348:
[----:B------:R-:W-:Y:S05]  /*4770*/  BRA.DIV ~URZ, `(.L_x_3265) ;  /* 0x0000afe27f007947 */ /* 0x000fea000b800000 */
[----:B------:R3:W4:Y:S02]  /*4780*/  SHFL.IDX PT, R0, R12, RZ, 0x181f ;  /* 0x00181fff0c007589 */ /* 0x00072400000e0000 */
.L_x_3349:
        /* <DEDUP_REMOVED lines=27> */
.L_x_3267:
[----:B------:R-:W-:Y:S05]  /*4940*/  BSYNC B0 ;  /* 0x0000000000007941 */ /* 0x000fea0003800000 */
.L_x_3266:
[----:B------:R-:W-:Y:S01]  /*4950*/  ISETP.GE.AND P1, PT, R13, 0x21, PT ;  /* 0x000000210d00780c */ /* 0x000fe20003f26270 */
[----:B------:R-:W-:Y:S06]  /*4960*/  BRA.DIV ~URZ, `(.L_x_3268) ;  /* 0x0000ae527f007947 */ /* 0x000fec000b800000 */
[----:B--2---:R2:W1:Y:S04]  /*4970*/  SHFL.IDX PT, R4, R5, 0x1, 0x181f ;  /* 0x00381f0005047f89 */ /* 0x00446800000e0000 */
[----:B----4-:R2:W4:Y:S02]  /*4980*/  SHFL.IDX PT, R0, R12, 0x1, 0x181f ;  /* 0x00381f000c007f89 */ /* 0x01052400000e0000 */
.L_x_3350:
        /* <DEDUP_REMOVED lines=26> */
.L_x_3263:
[----:B------:R-:W-:Y:S05]  /*4b30*/  BSYNC B1 ;  /* 0x0000000000017941 */ /* 0x000fea0003800000 */
.L_x_3262:
[----:B----4-:R-:W4:Y:S04]  /*4b40*/  LDL R0, [R1+0x84] ;  /* 0x0000840001007983 */ /* 0x010f280000100800 */
[----:B------:R-:W0:Y:S01]  /*4b50*/  LDGDEPBAR ;  /* 0x00000000000079af */ /* 0x000e220000000000 */
[----:B----4-:R-:W-:-:S05]  /*4b60*/  IMAD.IADD R0, R64, 0x1, -R0 ;  /* 0x0000000140007824 */ /* 0x010fca00078e0a00 */
[C---:B------:R-:W-:Y:S02]  /*4b70*/  ISETP.GT.AND P3, PT, R0.reuse, RZ, PT ;  /* 0x000000ff0000720c */ /* 0x040fe40003f64270 */
[C---:B------:R-:W-:Y:S02]  /*4b80*/  ISETP.GT.AND P2, PT, R0.reuse, 0x1, PT ;  /* 0x000000010000780c */ /* 0x040fe40003f44270 */
[----:B------:R-:W-:Y:S02]  /*4b90*/  ISETP.GT.AND P1, PT, R0, 0x8, PT ;  /* 0x000000080000780c */ /* 0x000fe40003f24270 */
[----:B-1----:R-:W-:Y:S02]  /*4ba0*/  FSEL R9, R38, -INF , P3 ;  /* 0xff80000026097808 */ /* 0x002fe40001800000 */
        /* <DEDUP_REMOVED lines=18> */
[----:B------:R-:W-:Y:S02]  /*4cd0*/  FSEL R19, R23, -INF , P1 ;  /* 0xff80000017137808 */ /* 0x000fe40000800000 */
[----:B--23--:R-:W-:-:S02]  /*4ce0*/  FSEL R12, R21, -INF , P1 ;  /* 0xff800000150c7808 */ /* 0x00cfc40000800000 */
[----:B------:R-:W-:Y:S02]  /*4cf0*/  ISETP.GT.AND P2, PT, R0, 0x18, PT ;  /* 0x000000180000780c */ /* 0x000fe40003f44270 */
[----:B------:R-:W-:Y:S02]  /*4d00*/  FMNMX.FTZ R3, R13, R3, !PT ;  /* 0x000000030d037209 */ /* 0x000fe40007810000 */
[----:B------:R-:W-:Y:S02]  /*4d10*/  FMNMX.FTZ R2, R18, R2, !PT ;  /* 0x0000000212027209 */ /* 0x000fe40007810000 */
[----:B------:R-:W-:Y:S02]  /*4d20*/  ISETP.GT.AND P1, PT, R0, 0x19, PT ;  /* 0x000000190000780c */ /* 0x000fe40003f24270 */
[----:B------:R-:W-:Y:S02]  /*4d30*/  FSEL R24, R30, -INF , P2 ;  /* 0xff8000001e187808 */ /* 0x000fe40001000000 */
[----:B------:R-:W-:-:S02]  /*4d40*/  FSEL R15, R28, -INF , P2 ;  /* 0xff8000001c0f7808 */ /* 0x000fc40001000000 */
        /* <DEDUP_REMOVED lines=30> */
.L_x_3351:
[----:B-12---:R-:W-:Y:S01]  /*4f30*/  FMNMX.FTZ R4, R4, R0, !PT ;  /* 0x0000000004047209 */ /* 0x006fe20007810000 */
[----:B------:R-:W-:Y:S05]  /*4f40*/  BRA.DIV ~URZ, `(.L_x_3270) ;  /* 0x0000a9827f007947 */ /* 0x000fea000b800000 */
[----:B------:R-:W1:Y:S04]  /*4f50*/  SHFL.BFLY PT, R0, R5, 0x2, 0x1f ;  /* 0x0c401f0005007f89 */ /* 0x000e6800000e0000 */
[----:B------:R-:W2:Y:S01]  /*4f60*/  SHFL.BFLY PT, R2, R4, 0x1, 0x1f ;  /* 0x0c201f0004027f89 */ /* 0x000ea200000e0000 */
[----:B-1----:R-:W-:-:S02]  /*4f70*/  FMNMX.FTZ R5, R5, R0, !PT ;  /* 0x0000000005057209 */ /* 0x002fc40007810000 */
[----:B--2---:R-:W-:-:S03]  /*4f80*/  FMNMX.FTZ R134, R4, R2, !PT ;  /* 0x0000000204867209 */ /* 0x004fc60007810000 */
[----:B------:R1:W2:Y:S04]  /*4f90*/  SHFL.BFLY PT, R3, R5, 0x1, 0x1f ;  /* 0x0c201f0005037f89 */ /* 0x0002a800000e0000 */
.L_x_3352:
        /* <DEDUP_REMOVED lines=44> */
[C---:B-1----:R-:W-:Y:S07]  /*5260*/  HMMA.16816.F32 R40, R8.reuse, R4, RZ ;  /* 0x000000040828723c */ /* 0x042fee00000018ff */
[----:B------:R-:W-:Y:S01]  /*5270*/  F2FP.PACK_AB R4, R127, R117 ;  /* 0x000000757f04723e */ /* 0x000fe200000000ff */
[----:B------:R-:W-:Y:S01]  /*5280*/  HMMA.16816.F32 R20, R8, R6, RZ ;  /* 0x000000060814723c */ /* 0x000fe200000018ff */
[----:B--2---:R-:W-:-:S04]  /*5290*/  FFMA.FTZ R3, R14, c[0x0][0x2d0], -R2 ;  /* 0x0000b4000e037a23 */ /* 0x004fc80000010802 */
[----:B------:R1:W2:Y:S03]  /*52a0*/  MUFU.EX2 R126, R3 ;  /* 0x00000003007e7308 */ /* 0x0002a60000000800 */
[----:B------:R-:W-:Y:S01]  /*52b0*/  HMMA.16816.F32 R12, R8, R30, RZ ;  /* 0x0000001e080c723c */ /* 0x000fe200000018ff */
[----:B-1----:R-:W-:Y:S01]  /*52c0*/  FFMA.FTZ R3, R18, c[0x0][0x2d0], -R0 ;  /* 0x0000b40012037a23 */ /* 0x002fe20000010800 */
[----:B--2---:R-:W-:-:S03]  /*52d0*/  F2FP.PACK_AB R6, R126, R125 ;  /* 0x0000007d7e06723e */ /* 0x004fc600000000ff */
[----:B------:R1:W-:Y:S02]  /*52e0*/  MUFU.EX2 R118, R3 ;  /* 0x0000000300767308 */ /* 0x0003e40000000800 */
[--C-:B-1----:R-:W-:Y:S02]  /*52f0*/  FFMA.FTZ R3, R19, c[0x0][0x2d0], -R0.reuse ;  /* 0x0000b40013037a23 */ /* 0x102fe40000010800 */
[C---:B------:R-:W-:Y:S04]  /*5300*/  HMMA.16816.F32 R16, R8.reuse, R28, RZ ;  /* 0x0000001c0810723c */ /* 0x040fe800000018ff */
[----:B------:R1:W2:Y:S04]  /*5310*/  MUFU.EX2 R124, R3 ;  /* 0x00000003007c7308 */ /* 0x0002a80000000800 */
[----:B------:R-:W-:Y:S01]  /*5320*/  HMMA.16816.F32 R28, R8, R50, RZ ;  /* 0x00000032081c723c */ /* 0x000fe200000018ff */
[----:B-1----:R-:W-:Y:S01]  /*5330*/  FFMA.FTZ R3, R24, c[0x0][0x2d0], -R0 ;  /* 0x0000b40018037a23 */ /* 0x002fe20000010800 */
[----:B--2---:R-:W-:-:S03]  /*5340*/  F2FP.PACK_AB R5, R124, R118 ;  /* 0x000000767c05723e */ /* 0x004fc600000000ff */
[----:B------:R1:W-:Y:S02]  /*5350*/  MUFU.EX2 R129, R3 ;  /* 0x0000000300817308 */ /* 0x0003e40000000800 */
[----:B-1----:R-:W-:Y:S02]  /*5360*/  FFMA.FTZ R3, R25, c[0x0][0x2d0], -R0 ;  /* 0x0000b40019037a23 */ /* 0x002fe40000010800 */
[----:B------:R-:W-:Y:S04]  /*5370*/  HMMA.16816.F32 R24, R8, R56, RZ ;  /* 0x000000380818723c */ /* 0x000fe800000018ff */
        /* <DEDUP_REMOVED lines=73> */
[----:B------:R-:W-:Y:S01]  /*5810*/  IMAD.MOV.U32 R50, RZ, RZ, R99 ;  /* 0x000000ffff327224 */ /* 0x000fe200078e0063 */
[----:B------:R-:W-:Y:S01]  /*5820*/  HMMA.16816.F32 R172, R4, R38, R24 ;  /* 0x0000002604ac723c */ /* 0x000fe20000001818 */
[----:B------:R-:W2:Y:S01]  /*5830*/  LDSM.16.MT88.4 R24, [R241+0x3800] ;  /* 0x00380000f118783b */ /* 0x000ea20000004200 */
[----:B------:R-:W-:Y:S01]  /*5840*/  MOV R85, R22 ;  /* 0x0000001600557202 */ /* 0x000fe20000000f00 */
[----:B------:R-:W-:Y:S01]  /*5850*/  IMAD.MOV.U32 R84, RZ, RZ, R23 ;  /* 0x000000ffff547224 */ /* 0x000fe200078e0017 */
[----:B------:R-:W-:Y:S02]  /*5860*/  MOV R92, R21 ;  /* 0x00000015005c7202 */ /* 0x000fe40000000f00 */
[----:B------:R-:W-:Y:S01]  /*5870*/  MOV R3, R20 ;  /* 0x0000001400037202 */ /* 0x000fe20000000f00 */
[----:B------:R-:W-:Y:S01]  /*5880*/  IMAD.MOV.U32 R39, RZ, RZ, R96 ;  /* 0x000000ffff277224 */ /* 0x000fe200078e0060 */
[----:B------:R-:W-:Y:S01]  /*5890*/  HMMA.16816.F32 R20, R8, R48, RZ ;  /* 0x000000300814723c */ /* 0x000fe200000018ff */
[----:B------:R-:W-:-:S02]  /*58a0*/  MOV R38, R97 ;  /* 0x0000006100267202 */ /* 0x000fc40000000f00 */
[----:B------:R-:W-:-:S04]  /*58b0*/  MOV R51, R102 ;  /* 0x0000006600337202 */ /* 0x000fc80000000f00 */
[----:B------:R-:W-:Y:S01]  /*58c0*/  MOV R49, R103 ;  /* 0x0000006700317202 */ /* 0x000fe20000000f00 */
[----:B------:R-:W-:Y:S01]  /*58d0*/  HMMA.16816.F32 R176, R4, R58, R12 ;  /* 0x0000003a04b0723c */ /* 0x000fe2000000180c */
[----:B------:R-:W-:-:S06]  /*58e0*/  IMAD.MOV.U32 R48, RZ, RZ, R104 ;  /* 0x000000ffff307224 */ /* 0x000fcc00078e0068 */
[----:B------:R-:W-:Y:S01]  /*58f0*/  IMAD.MOV.U32 R58, RZ, RZ, R91 ;  /* 0x000000ffff3a7224 */ /* 0x000fe200078e005b */
[----:B---3--:R-:W-:Y:S01]  /*5900*/  HMMA.16816.F32 R12, R8, R52, RZ ;  /* 0x00000034080c723c */ /* 0x008fe200000018ff */
[----:B------:R-:W-:-:S06]  /*5910*/  MOV R59, R90 ;  /* 0x0000005a003b7202 */ /* 0x000fcc0000000f00 */
[----:B------:R-:W-:Y:S01]  /*5920*/  IMAD.MOV.U32 R53, RZ, RZ, R88 ;  /* 0x000000ffff357224 */ /* 0x000fe200078e0058 */
[----:B------:R-:W-:Y:S01]  /*5930*/  HMMA.16816.F32 R68, R4, R36, R28 ;  /* 0x000000240444723c */ /* 0x000fe2000000181c */
[----:B------:R-:W3:Y:S01]  /*5940*/  LDSM.16.MT88.4 R28, [R238+0x4800] ;  /* 0x00480000ee1c783b */ /* 0x000ee20000004200 */
[----:B------:R-:W-:-:S05]  /*5950*/  IMAD.MOV.U32 R52, RZ, RZ, R86 ;  /* 0x000000ffff347224 */ /* 0x000fca00078e0056 */
[----:B------:R-:W-:Y:S01]  /*5960*/  MOV R37, R98 ;  /* 0x0000006200257202 */ /* 0x000fe20000000f00 */
[----:B----4-:R-:W-:Y:S01]  /*5970*/  HMMA.16816.F32 R88, R4, R32, R20 ;  /* 0x000000200458723c */ /* 0x010fe20000001814 */
[----:B------:R-:W-:-:S06]  /*5980*/  MOV R36, R95 ;  /* 0x0000005f00247202 */ /* 0x000fcc0000000f00 */
[----:B------:R-:W-:Y:S01]  /*5990*/  MOV R33, R87 ;  /* 0x0000005700217202 */ /* 0x000fe20000000f00 */
[----:B------:R-:W-:Y:S01]  /*59a0*/  HMMA.16816.F32 R96, R4, R34, R16 ;  /* 0x000000220460723c */ /* 0x000fe20000001810 */
[----:B------:R-:W-:-:S06]  /*59b0*/  MOV R32, R93 ;  /* 0x0000005d00207202 */ /* 0x000fcc0000000f00 */
[----:B------:R-:W-:Y:S01]  /*59c0*/  MOV R34, R85 ;  /* 0x0000005500227202 */ /* 0x000fe20000000f00 */
[----:B-1----:R-:W-:Y:S01]  /*59d0*/  HMMA.16816.F32 R16, R8, R40, RZ ;  /* 0x000000280810723c */ /* 0x002fe200000018ff */
[----:B------:R-:W-:-:S06]  /*59e0*/  MOV R35, R84 ;  /* 0x0000005400237202 */ /* 0x000fcc0000000f00 */
[----:B------:R-:W-:Y:S01]  /*59f0*/  IMAD.MOV.U32 R40, RZ, RZ, R50 ;  /* 0x000000ffff287224 */ /* 0x000fe200078e0032 */
[----:B------:R-:W-:Y:S01]  /*5a00*/  HMMA.16816.F32 R84, R4, R44, R12 ;  /* 0x0000002c0454723c */ /* 0x000fe2000000180c */
[----:B------:R-:W-:Y:S02]  /*5a10*/  MOV R41, R51 ;  /* 0x0000003300297202 */ /* 0x000fe40000000f00 */
[----:B------:R-:W-:Y:S02]  /*5a20*/  MOV R50, R131 ;  /* 0x0000008300327202 */ /* 0x000fe40000000f00 */
[----:B------:R-:W-:Y:S02]  /*5a30*/  MOV R51, R130 ;  /* 0x0000008200337202 */ /* 0x000fe40000000f00 */
[----:B------:R-:W-:Y:S01]  /*5a40*/  IMAD.MOV.U32 R45, RZ, RZ, R92 ;  /* 0x000000ffff2d7224 */ /* 0x000fe200078e005c */
[----:B------:R-:W-:Y:S01]  /*5a50*/  HMMA.16816.F32 R12, R8, R42, RZ ;  /* 0x0000002a080c723c */ /* 0x000fe200000018ff */
[----:B------:R-:W-:Y:S01]  /*5a60*/  MOV R44, R3 ;  /* 0x00000003002c7202 */ /* 0x000fe20000000f00 */
[----:B------:R-:W-:-:S04]  /*5a70*/  FADD.FTZ R3, R101, R100 ;  /* 0x0000006465037221 */ /* 0x000fc80000010000 */
[----:B------:R-:W-:Y:S01]  /*5a80*/  FADD.FTZ R3, R116, R3 ;  /* 0x0000000374037221 */ /* 0x000fe20000010000 */
[----:B------:R-:W-:Y:S01]  /*5a90*/  MOV R42, R48 ;  /* 0x00000030002a7202 */ /* 0x000fe20000000f00 */
[----:B--2---:R-:W-:Y:S01]  /*5aa0*/  HMMA.16816.F32 R92, R4, R24, R16 ;  /* 0x00000018045c723c */ /* 0x004fe20000001810 */
[----:B------:R-:W1:Y:S01]  /*5ab0*/  LDSM.16.MT88.4 R16, [R238+0x5000] ;  /* 0x00500000ee10783b */ /* 0x000e620000004200 */
[----:B------:R-:W-:Y:S01]  /*5ac0*/  FADD.FTZ R3, R110, R3 ;  /* 0x000000036e037221 */ /* 0x000fe20000010000 */
[----:B------:R-:W-:Y:S01]  /*5ad0*/  MOV R43, R49 ;  /* 0x00000031002b7202 */ /* 0x000fe20000000f00 */
[----:B------:R-:W-:Y:S01]  /*5ae0*/  IMAD.MOV.U32 R48, RZ, RZ, R135 ;  /* 0x000000ffff307224 */ /* 0x000fe200078e0087 */
[----:B------:R-:W-:Y:S02]  /*5af0*/  MOV R49, R132 ;  /* 0x0000008400317202 */ /* 0x000fe40000000f00 */
[----:B------:R-:W-:Y:S01]  /*5b00*/  FADD.FTZ R24, R117, R3 ;  /* 0x0000000375187221 */ /* 0x000fe20000010000 */
[----:B------:R-:W-:Y:S07]  /*5b10*/  HMMA.16816.F32 R20, R8, R54, RZ ;  /* 0x000000360814723c */ /* 0x000fee00000018ff */
[----:B------:R-:W-:Y:S01]  /*5b20*/  MOV R54, R32 ;  /* 0x0000002000367202 */ /* 0x000fe20000000f00 */
[----:B------:R-:W-:Y:S01]  /*5b30*/  HMMA.16816.F32 R112, R4, R26, R12 ;  /* 0x0000001a0470723c */ /* 0x000fe2000000180c */
[----:B------:R-:W-:Y:S01]  /*5b40*/  MOV R55, R33 ;  /* 0x0000002100377202 */ /* 0x000fe20000000f00 */
[----:B------:R-:W-:Y:S01]  /*5b50*/  IMAD.MOV.U32 R32, RZ, RZ, R155 ;  /* 0x000000ffff207224 */ /* 0x000fe200078e009b */
[----:B------:R-:W-:-:S04]  /*5b60*/  MOV R33, R154 ;  /* 0x0000009a00217202 */ /* 0x000fc80000000f00 */
[--C-:B------:R-:W-:Y:S01]  /*5b70*/  FFMA.FTZ R27, R74, c[0x0][0x2d0], -R2.reuse ;  /* 0x0000b4004a1b7a23 */ /* 0x100fe20000010802 */
[----:B---3--:R-:W-:Y:S01]  /*5b80*/  HMMA.16816.F32 R12, R8, R28, RZ ;  /* 0x0000001c080c723c */ /* 0x008fe200000018ff */
[----:B------:R-:W-:-:S06]  /*5b90*/  FFMA.FTZ R26, R73, c[0x0][0x2d0], -R2 ;  /* 0x0000b400491a7a23 */ /* 0x000fcc0000010802 */
[----:B------:R-:W-:Y:S01]  /*5ba0*/  FFMA.FTZ R28, R76, c[0x0][0x2d0], -R2 ;  /* 0x0000b4004c1c7a23 */ /* 0x000fe20000010802 */
[----:B------:R-:W-:Y:S01]  /*5bb0*/  HMMA.16816.F32 R104, R4, R46, R20 ;  /* 0x0000002e0468723c */ /* 0x000fe20000001814 */
[----:B------:R-:W2:Y:S01]  /*5bc0*/  LDSM.16.MT88.4 R20, [R240+0x4800] ;  /* 0x00480000f014783b */ /* 0x000ea20000004200 */
[----:B------:R-:W-:Y:S01]  /*5bd0*/  FFMA.FTZ R29, R78, c[0x0][0x2d0], -R0 ;  /* 0x0000b4004e1d7a23 */ /* 0x000fe20000010800 */
[----:B------:R-:W-:Y:S01]  /*5be0*/  MOV R76, R44 ;  /* 0x0000002c004c7202 */ /* 0x000fe20000000f00 */
[----:B------:R-:W-:Y:S02]  /*5bf0*/  IMAD.MOV.U32 R44, RZ, RZ, R147 ;  /* 0x000000ffff2c7224 */ /* 0x000fe400078e0093 */
[----:B------:R-:W-:Y:S01]  /*5c00*/  IMAD.MOV.U32 R78, RZ, RZ, R34 ;  /* 0x000000ffff4e7224 */ /* 0x000fe200078e0022 */
[----:B------:R-:W-:Y:S02]  /*5c10*/  MOV R46, R145 ;  /* 0x00000091002e7202 */ /* 0x000fe40000000f00 */
[----:B------:R-:W-:-:S02]  /*5c20*/  MOV R47, R144 ;  /* 0x00000090002f7202 */ /* 0x000fc40000000f00 */
[----:B------:R-:W-:-:S05]  /*5c30*/  MOV R34, R153 ;  /* 0x0000009900227202 */ /* 0x000fca0000000f00 */
        /* <DEDUP_REMOVED lines=10> */
[----:B------:R-:W-:Y:S01]  /*5ce0*/  FADD.FTZ R2, R125, R2 ;  /* 0x000000027d027221 */ /* 0x000fe20000010000 */
[----:B------:R-:W-:Y:S01]  /*5cf0*/  MOV R35, R152 ;  /* 0x0000009800237202 */ /* 0x000fe20000000f00 */
[--C-:B------:R-:W-:Y:S01]  /*5d00*/  FFMA.FTZ R24, R77, c[0x0][0x2d0], -R0.reuse ;  /* 0x0000b4004d187a23 */ /* 0x100fe20000010800 */
[----:B------:R-:W-:Y:S01]  /*5d10*/  MOV R77, R45 ;  /* 0x0000002d004d7202 */ /* 0x000fe20000000f00 */
[----:B------:R-:W-:Y:S01]  /*5d20*/  FFMA.FTZ R31, R75, c[0x0][0x2d0], -R0 ;  /* 0x0000b4004b1f7a23 */ /* 0x000fe20000010800 */
[----:B------:R-:W-:Y:S01]  /*5d30*/  MOV R45, R146 ;  /* 0x00000092002d7202 */ /* 0x000fe20000000f00 */
[----:B------:R-:W-:Y:S01]  /*5d40*/  FADD.FTZ R3, R124, R3 ;  /* 0x000000037c037221 */ /* 0x000fe20000010000 */
[----:B------:R-:W-:Y:S01]  /*5d50*/  HMMA.16816.F32 R120, R4, R18, R12 ;  /* 0x000000120478723c */ /* 0x000fe2000000180c */
[----:B------:R-:W1:Y:S01]  /*5d60*/  LDSM.16.MT88.4 R16, [R240+0x5000] ;  /* 0x00500000f010783b */ /* 0x000e620000004200 */
[----:B------:R-:W-:-:S02]  /*5d70*/  FADD.FTZ R0, R126, R2 ;  /* 0x000000027e007221 */ /* 0x000fc40000010000 */
[----:B------:R-:W-:Y:S01]  /*5d80*/  FADD.FTZ R2, R129, R3 ;  /* 0x0000000381027221 */ /* 0x000fe20000010000 */
[----:B------:R-:W-:Y:S01]  /*5d90*/  LDSM.16.MT88.4 R144, [R240+0x1000] ;  /* 0x00100000f090783b */ /* 0x000fe20000004200 */
[----:B------:R-:W-:Y:S02]  /*5da0*/  MUFU.EX2 R3, R31 ;  /* 0x0000001f00037308 */ /* 0x000fe40000000800 */
[----:B--2---:R-:W-:Y:S01]  /*5db0*/  HMMA.16816.F32 R12, R8, R20, RZ ;  /* 0x00000014080c723c */ /* 0x004fe200000018ff */
[----:B------:R-:W-:Y:S01]  /*5dc0*/  FADD.FTZ R2, R128, R2 ;  /* 0x0000000280027221 */ /* 0x000fe20000010000 */
[----:B------:R-:W-:Y:S04]  /*5dd0*/  LDSM.16.MT88.4 R152, [R238+0x1000] ;  /* 0x00100000ee98783b */ /* 0x000fe80000004200 */
[----:B------:R-:W-:Y:S11]  /*5de0*/  LDSM.16.MT88.4 R72, [R238+0x4000] ;  /* 0x00400000ee48783b */ /* 0x000ff60000004200 */
[----:B------:R-:W-:Y:S07]  /*5df0*/  @!UPT UIADD3 URZ, URZ, URZ, URZ ;  /* 0x0000003f3f3ff290 */ /* 0x000fee000fffe03f */
        /* <DEDUP_REMOVED lines=43> */
[C---:B---3--:R-:W-:Y:S01]  /*60b0*/  HMMA.16816.F32 R28, R128.reuse, R32, R40 ;  /* 0x00000020801c723c */ /* 0x048fe20000001828 */
[----:B------:R-:W3:Y:S07]  /*60c0*/  LDSM.16.MT88.4 R40, [R238+0x2800] ;  /* 0x00280000ee28783b */ /* 0x000eee0000004200 */
[C---:B------:R-:W-:Y:S01]  /*60d0*/  HMMA.16816.F32 R32, R128.reuse, R34, R36 ;  /* 0x000000228020723c */ /* 0x040fe20000001824 */
[----:B-1----:R-:W5:Y:S07]  /*60e0*/  LDL R0, [R1+0xc] ;  /* 0x00000c0001007983 */ /* 0x002f6e0000100800 */
[C---:B--2---:R-:W-:Y:S08]  /*60f0*/  HMMA.16816.F32 R140, R128.reuse, R136, R140 ;  /* 0x00000088808c723c */ /* 0x044ff0000000188c */
[----:B------:R-:W-:Y:S08]  /*6100*/  HMMA.16816.F32 R136, R128, R138, R44 ;  /* 0x0000008a8088723c */ /* 0x000ff0000000182c */
[----:B----4-:R-:W-:Y:S08]  /*6110*/  HMMA.16816.F32 R16, R4, R8, R16 ;  /* 0x000000080410723c */ /* 0x010ff00000001810 */
        /* <DEDUP_REMOVED lines=24> */
[----:B------:R-:W1:Y:S01]  /*62a0*/  LDSM.16.MT88.4 R120, [R239+0x5800] ;  /* 0x00580000ef78783b */ /* 0x000e620000004200 */
[----:B------:R-:W-:-:S06]  /*62b0*/  IADD3 R252, R252, -0x2, RZ ;  /* 0xfffffffefcfc7810 */ /* 0x000fcc0007ffe0ff */
[C---:B------:R-:W-:Y:S08]  /*62c0*/  HMMA.16816.F32 R60, R128.reuse, R64, R60 ;  /* 0x00000040803c723c */ /* 0x040ff0000000183c */
[C---:B------:R-:W-:Y:S08]  /*62d0*/  HMMA.16816.F32 R68, R128.reuse, R72, R68 ;  /* 0x000000488044723c */ /* 0x040ff00000001844 */
[C---:B--2---:R-:W-:Y:S08]  /*62e0*/  HMMA.16816.F32 R108, R128.reuse, R112, R108 ;  /* 0x00000070806c723c */ /* 0x044ff0000000186c */
[C---:B------:R-:W-:Y:S08]  /*62f0*/  HMMA.16816.F32 R64, R128.reuse, R66, R176 ;  /* 0x000000428040723c */ /* 0x040ff000000018b0 */
[C---:B-1----:R-:W-:Y:S08]  /*6300*/  HMMA.16816.F32 R116, R128.reuse, R120, R116 ;  /* 0x000000788074723c */ /* 0x042ff00000001874 */
[C---:B------:R-:W-:Y:S08]  /*6310*/  HMMA.16816.F32 R120, R128.reuse, R122, R124 ;  /* 0x0000007a8078723c */ /* 0x040ff0000000187c */
[C---:B------:R-:W-:Y:S08]  /*6320*/  HMMA.16816.F32 R72, R128.reuse, R74, R172 ;  /* 0x0000004a8048723c */ /* 0x040ff000000018ac */
[C---:B------:R-:W-:Y:S08]  /*6330*/  HMMA.16816.F32 R112, R128.reuse, R114, R168 ;  /* 0x000000728070723c */ /* 0x040ff000000018a8 */
[C---:B------:R-:W-:Y:S08]  /*6340*/  HMMA.16816.F32 R124, R128.reuse, R4, R16 ;  /* 0x00000004807c723c */ /* 0x040ff00000001810 */
[----:B------:R-:W-:Y:S01]  /*6350*/  HMMA.16816.F32 R128, R128, R6, R12 ;  /* 0x000000068080723c */ /* 0x000fe2000000180c */
[----:B-----5:R-:W-:Y:S11]  /*6360*/  ISETP.GE.AND P1, PT, R252, R0, PT ;  /* 0x00000000fc00720c */ /* 0x020ff60003f26270 */
[----:B------:R-:W-:Y:S02]  /*6370*/  @!UPT UIADD3 URZ, URZ, URZ, URZ ;  /* 0x0000003f3f3ff290 */ /* 0x000fe4000fffe03f */
[----:B------:R-:W-:Y:S05]  /*6380*/  @!P1 BRA `(.L_x_3271) ;  /* 0x0000308000009947 */ /* 0x000fea0003800000 */
.L_x_3283:
[----:B------:R-:W2:Y:S01]  /*6390*/  LDL.64 R6, [R1+0x28] ;  /* 0x0000280001067983 */ /* 0x000ea20000100a00 */
[----:B------:R-:W-:Y:S04]  /*63a0*/  DEPBAR.LE SB0, 0x0 ;  /* 0x000080000000791a */ /* 0x000fe80000000000 */
[----:B------:R-:W3:Y:S01]  /*63b0*/  LDL R5, [R1+0x38] ;  /* 0x0000380001057983 */ /* 0x000ee20000100800 */
[----:B------:R-:W-:Y:S01]  /*63c0*/  WARPSYNC 0xffffffff ;  /* 0xffffffff00007948 */ /* 0x000fe20003800000 */
[C---:B------:R-:W-:Y:S01]  /*63d0*/  IMAD.WIDE.U32 R2, R251.reuse, c[0x0][0x208], RZ ;  /* 0x00008200fb027a25 */ /* 0x040fe200078e00ff */
[----:B------:R-:W-:Y:S01]  /*63e0*/  SHF.R.S32.HI R0, RZ, 0x1f, R251 ;  /* 0x0000001fff007819 */ /* 0x000fe200000114fb */
[----:B------:R-:W1:Y:S02]  /*63f0*/  S2R R4, SR_TID.X ;  /* 0x0000000000047919 */ /* 0x000e640000002100 */
[----:B------:R-:W-:Y:S02]  /*6400*/  IMAD.MOV.U32 R135, RZ, RZ, R134 ;  /* 0x000000ffff877224 */ /* 0x000fe400078e0086 */
[----:B------:R-:W-:Y:S01]  /*6410*/  BAR.SYNC.DEFER_BLOCKING 0x0 ;  /* 0x0000000000007b1d */ /* 0x000fe20000010000 */
[----:B------:R-:W-:Y:S04]  /*6420*/  IMAD R0, R0, c[0x0][0x208], RZ ;  /* 0x0000820000007a24 */ /* 0x000fe800078e02ff */
[----:B------:R-:W-:Y:S04]  /*6430*/  IMAD R0, R251, c[0x0][0x20c], R0 ;  /* 0x00008300fb007a24 */ /* 0x000fe800078e0200 */
[----:B------:R-:W-:Y:S01]  /*6440*/  IMAD.IADD R3, R3, 0x1, R0 ;  /* 0x0000000103037824 */ /* 0x000fe200078e0200 */
[----:B------:R-:W-:Y:S03]  /*6450*/  IADD3 R0, R236, 0x20, RZ ;  /* 0x00000020ec007810 */ /* 0x000fe60007ffe0ff */
[----:B------:R-:W-:Y:S01]  /*6460*/  IMAD.WIDE.U32 R2, R250, c[0x0][0x218], R2 ;  /* 0x00008600fa027a25 */ /* 0x000fe200078e0002 */
[----:B------:R4:W2:Y:S01]  /*6470*/  LDSM.16.M88.4 R16, [R236+0x800] ;  /* 0x00080000ec10783b */ /* 0x0008a20000000200 */
[----:B-1----:R-:W-:Y:S03]  /*6480*/  SHF.R.S32.HI R8, RZ, 0x1f, R4 ;  /* 0x0000001fff087819 */ /* 0x002fe60000011404 */
[----:B------:R4:W1:Y:S01]  /*6490*/  LDSM.16.M88.4 R24, [R236+0x1000] ;  /* 0x00100000ec18783b */ /* 0x0008620000000200 */
[----:B------:R-:W-:Y:S04]  /*64a0*/  LEA.HI R8, R8, R4, RZ, 0x3 ;  /* 0x0000000408087211 */ /* 0x000fe800078f18ff */
[----:B------:R-:W-:Y:S05]  /*64b0*/  LOP3.LUT R8, R8, 0xfffffff8, RZ, 0xc0, !PT ;  /* 0xfffffff808087812 */ /* 0x000fea00078ec0ff */
[----:B------:R-:W-:Y:S01]  /*64c0*/  IMAD.IADD R8, R4, 0x1, -R8 ;  /* 0x0000000104087824 */ /* 0x000fe200078e0a08 */
[----:B------:R-:W-:Y:S04]  /*64d0*/  SHF.R.S32.HI R4, RZ, 0x1f, R250 ;  /* 0x0000001fff047819 */ /* 0x000fe800000114fa */
[----:B------:R-:W-:Y:S01]  /*64e0*/  LOP3.LUT P1, RZ, R8, 0x2, RZ, 0xc0, !PT ;  /* 0x0000000208ff7812 */ /* 0x000fe2000782c0ff */
[----:B------:R-:W-:Y:S01]  /*64f0*/  IMAD R4, R4, c[0x0][0x218], RZ ;  /* 0x0000860004047a24 */ /* 0x000fe200078e02ff */
[----:B------:R4:W1:Y:S03]  /*6500*/  LDSM.16.M88.4 R8, [R236] ;  /* 0x00000000ec08783b */ /* 0x0008660000000200 */
[----:B------:R-:W-:Y:S08]  /*6510*/  IMAD R4, R250, c[0x0][0x21c], R4 ;  /* 0x00008700fa047a24 */ /* 0x000ff000078e0204 */
[----:B------:R-:W-:Y:S05]  /*6520*/  @P1 IADD3 R0, R236, -0x20, RZ ;  /* 0xffffffe0ec001810 */ /* 0x000fea0007ffe0ff */
[----:B------:R4:W1:Y:S04]  /*6530*/  LDSM.16.M88.4 R168, [R0] ;  /* 0x0000000000a8783b */ /* 0x0008680000000200 */
[----:B------:R4:W1:Y:S04]  /*6540*/  LDSM.16.M88.4 R172, [R0+0x800] ;  /* 0x0008000000ac783b */ /* 0x0008680000000200 */
[----:B------:R4:W1:Y:S01]  /*6550*/  LDSM.16.M88.4 R176, [R0+0x1000] ;  /* 0x0010000000b0783b */ /* 0x0008620000000200 */
[----:B--2---:R-:W-:Y:S04]  /*6560*/  IADD3 R2, P2, R6, R2, RZ ;  /* 0x0000000206027210 */ /* 0x004fe80007f5e0ff */
[C---:B------:R-:W-:Y:S02]  /*6570*/  LEA R7, P1, R2.reuse, c[0x0][0x1f8], 0x1 ;  /* 0x00007e0002077a11 */ /* 0x040fe400078208ff */
[----:B---3--:R-:W-:Y:S02]  /*6580*/  IADD3.X R3, R5, R3, R4, P2, !PT ;  /* 0x0000000305037210 */ /* 0x008fe400017fe404 */
[----:B------:R-:W-:Y:S02]  /*6590*/  IADD3 R5, R249, 0xc0, RZ ;  /* 0x000000c0f9057810 */ /* 0x000fe40007ffe0ff */
[----:B------:R-:W-:Y:S02]  /*65a0*/  LEA.HI.X R6, R2, c[0x0][0x1fc], R3, 0x1, P1 ;  /* 0x00007f0002067a11 */ /* 0x000fe400008f0c03 */
[----:B------:R-:W-:Y:S01]  /*65b0*/  ISETP.GE.AND P2, PT, R5, c[0x0][0x1d4], PT ;  /* 0x0000750005007a0c */ /* 0x000fe20003f46270 */
[----:B------:R-:W-:-:S10]  /*65c0*/  BRA.DIV ~URZ, `(.L_x_3272) ;  /* 0x000094027f007947 */ /* 0x000fd4000b800000 */
[----:B-1--4-:R1:W2:Y:S02]  /*65d0*/  SHFL.IDX PT, R0, R6, RZ, 0x181f ;  /* 0x00181fff06007589 */ /* 0x0122a400000e0000 */
.L_x_3353:
[----:B------:R-:W-:Y:S01]  /*65e0*/  SHF.R.S32.HI R3, RZ, 0x1f, R249 ;  /* 0x0000001fff037819 */ /* 0x000fe200000114f9 */
[----:B------:R-:W3:Y:S01]  /*65f0*/  SHFL.IDX PT, R2, R7, RZ, 0x181f ;  /* 0x00181fff07027589 */ /* 0x000ee200000e0000 */
[C---:B------:R-:W-:Y:S01]  /*6600*/  IADD3 R12, R249.reuse, 0x40, RZ ;  /* 0x00000040f90c7810 */ /* 0x040fe20007ffe0ff */
[----:B------:R-:W-:Y:S01]  /*6610*/  BSSY B0, `(.L_x_3273) ;  /* 0x0000037000007945 */ /* 0x000fe20003800000 */
[C---:B------:R-:W-:Y:S02]  /*6620*/  IADD3 R13, R249.reuse, 0x40, RZ ;  /* 0x00000040f90d7810 */ /* 0x040fe40007ffe0ff */
[C---:B------:R-:W-:Y:S02]  /*6630*/  IADD3 R14, R249.reuse, 0xc0, RZ ;  /* 0x000000c0f90e7810 */ /* 0x040fe40007ffe0ff */
[----:B------:R-:W-:Y:S02]  /*6640*/  SHF.R.S32.HI R13, RZ, 0x1f, R13 ;  /* 0x0000001fff0d7819 */ /* 0x000fe4000001140d */
[----:B------:R-:W-:Y:S02]  /*6650*/  SHF.R.S32.HI R14, RZ, 0x1f, R14 ;  /* 0x0000001fff0e7819 */ /* 0x000fe4000001140e */
[C---:B---3--:R-:W-:Y:S04]  /*6660*/  LEA R4, P1, R249.reuse, R2, 0x1 ;  /* 0x00000002f9047211 */ /* 0x048fe800078208ff */
[C---:B--2---:R-:W-:Y:S02]  /*6670*/  LEA.HI.X R5, R249.reuse, R0, R3, 0x1, P1 ;  /* 0x00000000f9057211 */ /* 0x044fe400008f0c03 */
[C---:B------:R-:W-:Y:S03]  /*6680*/  IADD3 R3, R249.reuse, 0x80, RZ ;  /* 0x00000080f9037810 */ /* 0x040fe60007ffe0ff */
[----:B------:R-:W-:Y:S01]  /*6690*/  @!PT LDS RZ, [RZ] ;  /* 0x00000000fffff984 */ /* 0x000fe20000000800 */
[----:B------:R-:W-:Y:S01]  /*66a0*/  @!PT LDS RZ, [RZ] ;  /* 0x00000000fffff984 */ /* 0x000fe20000000800 */
[----:B------:R2:W-:Y:S02]  /*66b0*/  LDGSTS.E.BYPASS.LTC128B.128 [R248+0x4080], [R4.64], !P6 ;  /* 0x0408000004f87fae */ /* 0x0005e4000f101d46 */
[C---:B--2---:R-:W-:Y:S04]  /*66c0*/  LEA R4, P1, R12.reuse, R2, 0x1 ;  /* 0x000000020c047211 */ /* 0x044fe800078208ff */
[----:B------:R-:W-:Y:S02]  /*66d0*/  LEA.HI.X R5, R12, R0, R13, 0x1, P1 ;  /* 0x000000000c057211 */ /* 0x000fe400008f0c0d */
[C---:B------:R-:W-:Y:S02]  /*66e0*/  IADD3 R13, R249.reuse, 0xc0, RZ ;  /* 0x000000c0f90d7810 */ /* 0x040fe40007ffe0ff */
[----:B------:R-:W-:Y:S01]  /*66f0*/  IADD3 R12, R249, 0x80, RZ ;  /* 0x00000080f90c7810 */ /* 0x000fe20007ffe0ff */
[----:B------:R2:W-:Y:S03]  /*6700*/  LDGSTS.E.BYPASS.LTC128B.128 [R248+0x5880], [R4.64], !P5 ;  /* 0x0588000004f87fae */ /* 0x0005e6000e901d46 */
[----:B------:R-:W-:Y:S02]  /*6710*/  SHF.R.S32.HI R12, RZ, 0x1f, R12 ;  /* 0x0000001fff0c7819 */ /* 0x000fe4000001140c */
[C---:B--2---:R-:W-:Y:S04]  /*6720*/  LEA R4, P1, R3.reuse, R2, 0x1 ;  /* 0x0000000203047211 */ /* 0x044fe800078208ff */
[----:B------:R-:W-:Y:S02]  /*6730*/  LEA.HI.X R5, R3, R0, R12, 0x1, P1 ;  /* 0x0000000003057211 */ /* 0x000fe400008f0c0c */
[----:B------:R-:W2:Y:S01]  /*6740*/  S2R R12, SR_TID.X ;  /* 0x00000000000c7919 */ /* 0x000ea20000002100 */
[C---:B------:R-:W-:Y:S03]  /*6750*/  LEA R2, P1, R13.reuse, R2, 0x1 ;  /* 0x000000020d027211 */ /* 0x040fe600078208ff */
[----:B------:R3:W-:Y:S01]  /*6760*/  LDGSTS.E.BYPASS.LTC128B.128 [R248+0x7080], [R4.64], !P4 ;  /* 0x0708000004f87fae */ /* 0x0007e2000e101d46 */
[----:B------:R-:W-:Y:S05]  /*6770*/  LEA.HI.X R3, R13, R0, R14, 0x1, P1 ;  /* 0x000000000d037211 */ /* 0x000fea00008f0c0e */
[----:B------:R3:W-:Y:S01]  /*6780*/  LDGSTS.E.BYPASS.LTC128B.128 [R248+0x8880], [R2.64], !P2 ;  /* 0x0888000002f87fae */ /* 0x0007e2000d101d46 */
[----:B--2---:R-:W-:Y:S11]  /*6790*/  ISETP.GT.AND P1, PT, R12, 0x7f, PT ;  /* 0x0000007f0c00780c */ /* 0x004ff60003f24270 */
[----:B------:R-:W-:Y:S02]  /*67a0*/  @!UPT UIADD3 URZ, URZ, URZ, URZ ;  /* 0x0000003f3f3ff290 */ /* 0x000fe4000fffe03f */
[----:B------:R-:W-:-:S05]  /*67b0*/  @P1 BRA `(.L_x_3274) ;  /* 0x000001c000001947 */ /* 0x000fca0003800000 */
[----:B---3--:R-:W-:-:S05]  /*67c0*/  BRA.DIV ~URZ, `(.L_x_3275) ;  /* 0x000092627f007947 */ /* 0x008fca000b800000 */
[----:B------:R2:W3:Y:S04]  /*67d0*/  SHFL.IDX PT, R4, R6, 0x1, 0x181f ;  /* 0x00381f0006047f89 */ /* 0x0004e800000e0000 */
[----:B------:R2:W4:Y:S02]  /*67e0*/  SHFL.IDX PT, R0, R7, 0x1, 0x181f ;  /* 0x00381f0007007f89 */ /* 0x00052400000e0000 */
.L_x_3354:
[----:B-12---:R-:W-:Y:S02]  /*67f0*/  SHF.R.S32.HI R6, RZ, 0x1f, R249 ;  /* 0x0000001fff067819 */ /* 0x006fe400000114f9 */
[C---:B----4-:R-:W-:Y:S02]  /*6800*/  LEA R2, P1, R249.reuse, R0, 0x1 ;  /* 0x00000000f9027211 */ /* 0x050fe400078208ff */
[C---:B------:R-:W-:Y:S02]  /*6810*/  IADD3 R5, R249.reuse, 0x40, RZ ;  /* 0x00000040f9057810 */ /* 0x040fe40007ffe0ff */
[C---:B---3--:R-:W-:Y:S02]  /*6820*/  LEA.HI.X R3, R249.reuse, R4, R6, 0x1, P1 ;  /* 0x00000004f9037211 */ /* 0x048fe400008f0c06 */
        /* <DEDUP_REMOVED lines=11> */
[C---:B-1----:R-:W-:Y:S04]  /*68e0*/  LEA R2, P1, R5.reuse, R0, 0x1 ;  /* 0x0000000005027211 */ /* 0x042fe800078208ff */
[----:B------:R-:W-:Y:S02]  /*68f0*/  LEA.HI.X R3, R5, R4, R6, 0x1, P1 ;  /* 0x0000000405037211 */ /* 0x000fe400008f0c06 */
[----:B------:R-:W-:Y:S02]  /*6900*/  LEA R6, P1, R13, R0, 0x1 ;  /* 0x000000000d067211 */ /* 0x000fe400078208ff */
[----:B------:R-:W-:Y:S01]  /*6910*/  IADD3 R5, R249, 0xc0, RZ ;  /* 0x000000c0f9057810 */ /* 0x000fe20007ffe0ff */
[----:B------:R1:W-:Y:S01]  /*6920*/  LDGSTS.E.BYPASS.LTC128B.128 [R248+0x6880], [R2.64], !P5 ;  /* 0x0688000002f87fae */ /* 0x0003e2000e901d46 */
[----:B------:R-:W-:Y:S05]  /*6930*/  LEA.HI.X R7, R13, R4, R14, 0x1, P1 ;  /* 0x000000040d077211 */ /* 0x000fea00008f0c0e */
[----:B------:R2:W-:Y:S01]  /*6940*/  LDGSTS.E.BYPASS.LTC128B.128 [R248+0x8080], [R6.64], !P4 ;  /* 0x0808000006f87fae */ /* 0x0005e2000e101d46 */
[C---:B-1----:R-:W-:Y:S04]  /*6950*/  LEA R2, P1, R5.reuse, R0, 0x1 ;  /* 0x0000000005027211 */ /* 0x042fe800078208ff */
[----:B------:R-:W-:Y:S05]  /*6960*/  LEA.HI.X R3, R5, R4, R12, 0x1, P1 ;  /* 0x0000000405037211 */ /* 0x000fea00008f0c0c */
[----:B------:R2:W-:Y:S04]  /*6970*/  LDGSTS.E.BYPASS.LTC128B.128 [R248+0x9880], [R2.64], !P2 ;  /* 0x0988000002f87fae */ /* 0x0005e8000d101d46 */
.L_x_3274:
[----:B---3--:R-:W-:Y:S05]  /*6980*/  BSYNC B0 ;  /* 0x0000000000007941 */ /* 0x008fea0003800000 */
.L_x_3273:
[----:B------:R-:W3:Y:S01]  /*6990*/  S2R R132, SR_TID.X ;  /* 0x0000000000847919 */ /* 0x000ee20000002100 */
[----:B------:R-:W-:Y:S05]  /*69a0*/  IADD3 R0, R236, 0x40, RZ ;  /* 0x00000040ec007810 */ /* 0x000fea0007ffe0ff */
[----:B------:R-:W0:Y:S01]  /*69b0*/  LDGDEPBAR ;  /* 0x00000000000079af */ /* 0x000e220000000000 */
[----:B------:R-:W-:Y:S01]  /*69c0*/  WARPSYNC 0xffffffff ;  /* 0xffffffff00007948 */ /* 0x000fe20003800000 */
[C---:B-12---:R-:W-:Y:S01]  /*69d0*/  HMMA.16816.F32 R4, R160.reuse, R8, RZ ;  /* 0x00000008a004723c */ /* 0x046fe200000018ff */
[----:B------:R-:W-:Y:S03]  /*69e0*/  BSSY B0, `(.L_x_3276) ;  /* 0x00000f8000007945 */ /* 0x000fe60003800000 */
[----:B------:R-:W2:Y:S04]  /*69f0*/  LDL R2, [R1+0xc] ;  /* 0x00000c0001027983 */ /* 0x000ea80000100800 */
[C---:B------:R-:W-:Y:S08]  /*6a00*/  HMMA.16816.F32 R8, R160.reuse, R10, RZ ;  /* 0x0000000aa008723c */ /* 0x040ff000000018ff */
[C---:B------:R-:W-:Y:S08]  /*6a10*/  HMMA.16816.F32 R12, R160.reuse, R16, RZ ;  /* 0x00000010a00c723c */ /* 0x040ff000000018ff */
[C---:B------:R-:W-:Y:S08]  /*6a20*/  HMMA.16816.F32 R16, R160.reuse, R18, RZ ;  /* 0x00000012a010723c */ /* 0x040ff000000018ff */
[C---:B------:R-:W-:Y:S08]  /*6a30*/  HMMA.16816.F32 R20, R160.reuse, R24, RZ ;  /* 0x00000018a014723c */ /* 0x040ff000000018ff */
[----:B------:R-:W-:Y:S08]  /*6a40*/  HMMA.16816.F32 R24, R160, R26, RZ ;  /* 0x0000001aa018723c */ /* 0x000ff000000018ff */
[C---:B------:R-:W-:Y:S08]  /*6a50*/  HMMA.16816.F32 R4, R164.reuse, R168, R4 ;  /* 0x000000a8a404723c */ /* 0x040ff00000001804 */
[C---:B------:R-:W-:Y:S08]  /*6a60*/  HMMA.16816.F32 R8, R164.reuse, R170, R8 ;  /* 0x000000aaa408723c */ /* 0x040ff00000001808 */
[C---:B------:R-:W-:Y:S08]  /*6a70*/  HMMA.16816.F32 R12, R164.reuse, R172, R12 ;  /* 0x000000aca40c723c */ /* 0x040ff0000000180c */
[C---:B------:R-:W-:Y:S08]  /*6a80*/  HMMA.16816.F32 R16, R164.reuse, R174, R16 ;  /* 0x000000aea410723c */ /* 0x040ff00000001810 */
[C---:B------:R-:W-:Y:S08]  /*6a90*/  HMMA.16816.F32 R20, R164.reuse, R176, R20 ;  /* 0x000000b0a414723c */ /* 0x040ff00000001814 */
[----:B------:R-:W-:Y:S01]  /*6aa0*/  HMMA.16816.F32 R24, R164, R178, R24 ;  /* 0x000000b2a418723c */ /* 0x000fe20000001818 */
[----:B------:R-:W-:Y:S03]  /*6ab0*/  LDSM.16.M88.4 R176, [R237+0x4800] ;  /* 0x00480000edb0783b */ /* 0x000fe60000000200 */
[----:B---3--:R-:W-:Y:S04]  /*6ac0*/  SHF.R.S32.HI R3, RZ, 0x1f, R132 ;  /* 0x0000001fff037819 */ /* 0x008fe80000011484 */
[----:B------:R-:W-:Y:S04]  /*6ad0*/  LEA.HI R3, R3, R132, RZ, 0x3 ;  /* 0x0000008403037211 */ /* 0x000fe800078f18ff */
[----:B------:R-:W-:Y:S05]  /*6ae0*/  LOP3.LUT R3, R3, 0xfffffff8, RZ, 0xc0, !PT ;  /* 0xfffffff803037812 */ /* 0x000fea00078ec0ff */
[----:B------:R-:W-:Y:S05]  /*6af0*/  IMAD.IADD R3, R132, 0x1, -R3 ;  /* 0x0000000184037824 */ /* 0x000fea00078e0a03 */
[----:B------:R-:W-:Y:S11]  /*6b00*/  LOP3.LUT P1, RZ, R3, 0x4, RZ, 0xc0, !PT ;  /* 0x0000000403ff7812 */ /* 0x000ff6000782c0ff */
[----:B------:R-:W-:Y:S02]  /*6b10*/  @!UPT UIADD3 URZ, URZ, URZ, URZ ;  /* 0x0000003f3f3ff290 */ /* 0x000fe4000fffe03f */
[----:B------:R-:W-:Y:S05]  /*6b20*/  @P1 IADD3 R0, R236, -0x40, RZ ;  /* 0xffffffc0ec001810 */ /* 0x000fea0007ffe0ff */
[----:B------:R-:W1:Y:S06]  /*6b30*/  LDSM.16.M88.4 R168, [R0] ;  /* 0x0000000000a8783b */ /* 0x000e6c0000000200 */
[----:B------:R-:W3:Y:S01]  /*6b40*/  LDSM.16.M88.4 R172, [R0+0x800] ;  /* 0x0008000000ac783b */ /* 0x000ee20000000200 */
        /* <DEDUP_REMOVED lines=13> */
[C---:B------:R-:W-:Y:S01]  /*6c20*/  HMMA.16816.F32 R16, R184.reuse, R170, R16 ;  /* 0x000000aab810723c */ /* 0x040fe20000001810 */
[----:B------:R-:W1:Y:S07]  /*6c30*/  LDSM.16.M88.4 R168, [R236+0x1800] ;  /* 0x00180000eca8783b */ /* 0x000e6e0000000200 */
[C---:B---3--:R-:W-:Y:S08]  /*6c40*/  HMMA.16816.F32 R20, R184.reuse, R172, R20 ;  /* 0x000000acb814723c */ /* 0x048ff00000001814 */
[----:B------:R-:W-:Y:S01]  /*6c50*/  HMMA.16816.F32 R24, R184, R174, R24 ;  /* 0x000000aeb818723c */ /* 0x000fe20000001818 */
[----:B------:R-:W3:Y:S02]  /*6c60*/  LDSM.16.M88.4 R172, [R236+0x2000] ;  /* 0x00200000ecac783b */ /* 0x000ee40000000200 */
[----:B--2---:R-:W-:Y:S05]  /*6c70*/  ISETP.GT.AND P1, PT, R252, R2, PT ;  /* 0x00000002fc00720c */ /* 0x004fea0003f24270 */
[C---:B-1----:R-:W-:Y:S08]  /*6c80*/  HMMA.16816.F32 R4, R188.reuse, R168, R4 ;  /* 0x000000a8bc04723c */ /* 0x042ff00000001804 */
[C---:B------:R-:W-:Y:S01]  /*6c90*/  HMMA.16816.F32 R8, R188.reuse, R170, R8 ;  /* 0x000000aabc08723c */ /* 0x040fe20000001808 */
[----:B------:R-:W1:Y:S07]  /*6ca0*/  LDSM.16.M88.4 R168, [R236+0x2800] ;  /* 0x00280000eca8783b */ /* 0x000e6e0000000200 */
[C---:B---3--:R-:W-:Y:S08]  /*6cb0*/  HMMA.16816.F32 R12, R188.reuse, R172, R12 ;  /* 0x000000acbc0c723c */ /* 0x048ff0000000180c */
        /* <DEDUP_REMOVED lines=94> */
[----:B------:R-:W1:Y:S01]  /*72a0*/  LDSM.16.M88.4 R168, [R237+0x5000] ;  /* 0x00500000eda8783b */ /* 0x000e620000000200 */
[----:B------:R-:W-:Y:S05]  /*72b0*/  DEPBAR.LE SB0, 0x0 ;  /* 0x000080000000791a */ /* 0x000fea0000000000 */
[----:B------:R-:W-:Y:S01]  /*72c0*/  BAR.SYNC.DEFER_BLOCKING 0x0 ;  /* 0x0000000000007b1d */ /* 0x000fe20000010000 */
[C---:B------:R-:W-:Y:S08]  /*72d0*/  HMMA.16816.F32 R4, R232.reuse, R176, R4 ;  /* 0x000000b0e804723c */ /* 0x040ff00000001804 */
[C---:B------:R-:W-:Y:S08]  /*72e0*/  HMMA.16816.F32 R8, R232.reuse, R178, R8 ;  /* 0x000000b2e808723c */ /* 0x040ff00000001808 */
[C---:B-1----:R-:W-:Y:S08]  /*72f0*/  HMMA.16816.F32 R12, R232.reuse, R168, R12 ;  /* 0x000000a8e80c723c */ /* 0x042ff0000000180c */
[C---:B------:R-:W-:Y:S08]  /*7300*/  HMMA.16816.F32 R16, R232.reuse, R170, R16 ;  /* 0x000000aae810723c */ /* 0x040ff00000001810 */
[C---:B------:R-:W-:Y:S08]  /*7310*/  HMMA.16816.F32 R20, R232.reuse, R172, R20 ;  /* 0x000000ace814723c */ /* 0x040ff00000001814 */
[----:B------:R-:W-:Y:S01]  /*7320*/  HMMA.16816.F32 R24, R232, R174, R24 ;  /* 0x000000aee818723c */ /* 0x000fe20000001818 */
[----:B------:R-:W-:Y:S07]  /*7330*/  @!UPT UIADD3 URZ, URZ, URZ, URZ ;  /* 0x0000003f3f3ff290 */ /* 0x000fee000fffe03f */
[----:B------:R-:W-:-:S11]  /*7340*/  @!P1 BRA `(.L_x_3277) ;  /* 0x0000061000009947 */ /* 0x000fd60003800000 */
[----:B------:R-:W-:Y:S01]  /*7350*/  IMAD.MOV.U32 R0, RZ, RZ, 0x1 ;  /* 0x00000001ff007424 */ /* 0x000fe200078e00ff */
[----:B------:R-:W-:Y:S01]  /*7360*/  SHF.R.S32.HI R177, RZ, 0x1f, R132 ;  /* 0x0000001fffb17819 */ /* 0x000fe20000011484 */
[----:B------:R-:W2:Y:S01]  /*7370*/  LDL R2, [R1+0x10] ;  /* 0x0000100001027983 */ /* 0x000ea20000100800 */
[----:B------:R-:W-:Y:S02]  /*7380*/  IMAD.MOV.U32 R250, RZ, RZ, RZ ;  /* 0x000000fffffa7224 */ /* 0x000fe400078e00ff */
[----:B------:R-:W-:Y:S01]  /*7390*/  LEA.HI R177, R177, R132, RZ, 0x3 ;  /* 0x00000084b1b17211 */ /* 0x000fe200078f18ff */
[----:B------:R-:W3:Y:S01]  /*73a0*/  LDL.64 R178, [R1+0x20] ;  /* 0x0000200001b27983 */ /* 0x000ee20000100a00 */
[----:B------:R-:W-:Y:S02]  /*73b0*/  ISETP.NE.AND P1, PT, R0, c[0x0][0x2b8], PT ;  /* 0x0000ae0000007a0c */ /* 0x000fe40003f25270 */
[----:B------:R-:W-:Y:S03]  /*73c0*/  SHF.R.S32.HI R177, RZ, 0x3, R177 ;  /* 0x00000003ffb17819 */ /* 0x000fe600000114b1 */
[----:B------:R-:W4:Y:S02]  /*73d0*/  LDL R176, [R1+0x34] ;  /* 0x0000340001b07983 */ /* 0x000f240000100800 */
[----:B------:R-:W-:Y:S02]  /*73e0*/  IMAD R0, R3, 0x20, R177 ;  /* 0x0000002003007824 */ /* 0x000fe400078e02b1 */
[----:B------:R-:W5:Y:S06]  /*73f0*/  LDL.64 R170, [R1+0x18] ;  /* 0x0000180001aa7983 */ /* 0x000f6c0000100a00 */
[----:B------:R-:W4:Y:S01]  /*7400*/  LDL R168, [R1+0x30] ;  /* 0x0000300001a87983 */ /* 0x000f220000100800 */
[----:B--2---:R-:W-:Y:S05]  /*7410*/  IMAD R2, R252, 0x30, R2 ;  /* 0x00000030fc027824 */ /* 0x004fea00078e0202 */
[----:B------:R-:W-:Y:S05]  /*7420*/  IADD3 R2, R2, -0x30, R0 ;  /* 0xffffffd002027810 */ /* 0x000fea0007ffe000 */
[----:B------:R-:W-:Y:S04]  /*7430*/  @P1 IMAD.HI.U32 R3, R2, c[0x0][0x2bc], RZ ;  /* 0x0000af0002031a27 */ /* 0x000fe800078e00ff */
[----:B------:R-:W-:Y:S01]  /*7440*/  IMAD.MOV.U32 R0, RZ, RZ, R2 ;  /* 0x000000ffff007224 */ /* 0x000fe200078e0002 */
[----:B------:R-:W-:Y:S04]  /*7450*/  @P1 SHF.R.U32.HI R0, RZ, c[0x0][0x2c0], R3 ;  /* 0x0000b000ff001a19 */ /* 0x000fe80000011603 */
[C---:B---3--:R-:W-:Y:S01]  /*7460*/  @!P0 IADD3 R3, P1, R0.reuse, R178, RZ ;  /* 0x000000b200038210 */ /* 0x048fe20007f3e0ff */
[----:B------:R-:W-:Y:S03]  /*7470*/  IMAD.MOV R132, RZ, RZ, -R0 ;  /* 0x000000ffff847224 */ /* 0x000fe600078e0a00 */
[----:B----4-:R-:W-:Y:S01]  /*7480*/  @!P0 LEA.HI.X.SX32 R0, R0, R176, 0x1, P1 ;  /* 0x000000b000008211 */ /* 0x010fe200008f0eff */
        /* <DEDUP_REMOVED lines=12> */
[----:B-----5:R-:W-:Y:S03]  /*7550*/  IADD3 R0, P1, R170, R2, RZ ;  /* 0x00000002aa007210 */ /* 0x020fe60007f3e0ff */
[----:B------:R-:W-:Y:S05]  /*7560*/  IMAD R132, R250, c[0x0][0x1f4], R132 ;  /* 0x00007d00fa847a24 */ /* 0x000fea00078e0284 */
[----:B------:R-:W-:Y:S02]  /*7570*/  IADD3.X R2, R168, R3, R132, P1, !PT ;  /* 0x00000003a8027210 */ /* 0x000fe40000ffe484 */
[C---:B------:R-:W-:Y:S02]  /*7580*/  LEA R172, P1, R0.reuse, c[0x0][0x1c8], 0x1 ;  /* 0x0000720000ac7a11 */ /* 0x040fe400078208ff */
[----:B------:R-:W-:Y:S02]  /*7590*/  IADD3 R168, -R177, 0x30, RZ ;  /* 0x00000030b1a87810 */ /* 0x000fe40007ffe1ff */
[----:B------:R-:W-:Y:S02]  /*75a0*/  LEA.HI.X R169, R0, c[0x0][0x1cc], R2, 0x1, P1 ;  /* 0x0000730000a97a11 */ /* 0x000fe400008f0c02 */
[----:B------:R-:W-:Y:S01]  /*75b0*/  ISETP.GE.AND P1, PT, R168, 0x1, PT ;  /* 0x00000001a800780c */ /* 0x000fe20003f26270 */
[----:B------:R-:W-:-:S10]  /*75c0*/  BRA.DIV ~URZ, `(.L_x_3278) ;  /* 0x000085227f007947 */ /* 0x000fd4000b800000 */
[----:B------:R1:W2:Y:S02]  /*75d0*/  SHFL.IDX PT, R132, R169, RZ, 0x181f ;  /* 0x00181fffa9847589 */ /* 0x0002a400000e0000 */
.L_x_3355:
[----:B------:R-:W-:-:S05]  /*75e0*/  BRA.DIV ~URZ, `(.L_x_3279) ;  /* 0x000085727f007947 */ /* 0x000fca000b800000 */
[----:B------:R3:W4:Y:S02]  /*75f0*/  SHFL.IDX PT, R0, R172, RZ, 0x181f ;  /* 0x00181fffac007589 */ /* 0x00072400000e0000 */
.L_x_3356:
[----:B------:R-:W-:Y:S02]  /*7600*/  SHF.R.S32.HI R171, RZ, 0x1f, R249 ;  /* 0x0000001fffab7819 */ /* 0x000fe400000114f9 */
[C---:B----4-:R-:W-:Y:S02]  /*7610*/  @P1 LEA R2, P3, R249.reuse, R0, 0x1 ;  /* 0x00000000f9021211 */ /* 0x050fe400078608ff */
[C---:B------:R-:W-:Y:S02]  /*7620*/  IADD3 R170, R249.reuse, 0x40, RZ ;  /* 0x00000040f9aa7810 */ /* 0x040fe40007ffe0ff */
[C---:B--2---:R-:W-:Y:S02]  /*7630*/  @P1 LEA.HI.X R3, R249.reuse, R132, R171, 0x1, P3 ;  /* 0x00000084f9031211 */ /* 0x044fe400018f0cab */
        /* <DEDUP_REMOVED lines=23> */
[----:B------:R2:W1:Y:S04]  /*77b0*/  SHFL.IDX PT, R132, R169, 0x1, 0x181f ;  /* 0x00381f00a9847f89 */ /* 0x00046800000e0000 */
[----:B------:R2:W3:Y:S02]  /*77c0*/  SHFL.IDX PT, R0, R172, 0x1, 0x181f ;  /* 0x00381f00ac007f89 */ /* 0x0004e400000e0000 */
.L_x_3357:
[----:B-12---:R-:W-:Y:S02]  /*77d0*/  SHF.R.S32.HI R169, RZ, 0x1f, R249 ;  /* 0x0000001fffa97819 */ /* 0x006fe400000114f9 */
[C---:B---34-:R-:W-:Y:S02]  /*77e0*/  @P1 LEA R2, P3, R249.reuse, R0, 0x1 ;  /* 0x00000000f9021211 */ /* 0x058fe400078608ff */
[C---:B------:R-:W-:Y:S02]  /*77f0*/  IADD3 R168, R249.reuse, 0x40, RZ ;  /* 0x00000040f9a87810 */ /* 0x040fe40007ffe0ff */
[C---:B------:R-:W-:Y:S02]  /*7800*/  @P1 LEA.HI.X R3, R249.reuse, R132, R169, 0x1, P3 ;  /* 0x00000084f9031211 */ /* 0x040fe400018f0ca9 */
        /* <DEDUP_REMOVED lines=12> */
[C---:B-1----:R-:W-:Y:S04]  /*78d0*/  @P1 LEA R2, P3, R168.reuse, R0, 0x1 ;  /* 0x00000000a8021211 */ /* 0x042fe800078608ff */
[----:B------:R-:W-:Y:S02]  /*78e0*/  @P1 LEA.HI.X R3, R168, R132, R169, 0x1, P3 ;  /* 0x00000084a8031211 */ /* 0x000fe400018f0ca9 */
[C---:B------:R-:W-:Y:S03]  /*78f0*/  @P1 LEA R168, P3, R172.reuse, R0, 0x1 ;  /* 0x00000000aca81211 */ /* 0x040fe600078608ff */
[----:B------:R1:W-:Y:S01]  /*7900*/  @P1 LDGSTS.E.BYPASS.LTC128B.128 [R248+0x16880], [R2.64], !P5 ;  /* 0x1688000002f81fae */ /* 0x0003e2000e901d46 */
[----:B------:R-:W-:Y:S05]  /*7910*/  @P1 LEA.HI.X R169, R172, R132, R173, 0x1, P3 ;  /* 0x00000084aca91211 */ /* 0x000fea00018f0cad */
[----:B------:R2:W-:Y:S01]  /*7920*/  @P1 LDGSTS.E.BYPASS.LTC128B.128 [R248+0x18080], [R168.64], !P4 ;  /* 0x18080000a8f81fae */ /* 0x0005e2000e101d46 */
[C---:B-1----:R-:W-:Y:S04]  /*7930*/  @P1 LEA R2, P3, R170.reuse, R0, 0x1 ;  /* 0x00000000aa021211 */ /* 0x042fe800078608ff */
[----:B------:R-:W-:Y:S05]  /*7940*/  @P1 LEA.HI.X R3, R170, R132, R171, 0x1, P3 ;  /* 0x00000084aa031211 */ /* 0x000fea00018f0cab */
[----:B------:R2:W-:Y:S04]  /*7950*/  @P1 LDGSTS.E.BYPASS.LTC128B.128 [R248+0x19880], [R2.64], !P2 ;  /* 0x1988000002f81fae */ /* 0x0005e8000d101d46 */
.L_x_3277:
[----:B------:R-:W-:Y:S05]  /*7960*/  BSYNC B0 ;  /* 0x0000000000007941 */ /* 0x000fea0003800000 */
.L_x_3276:
[----:B--2---:R-:W-:Y:S01]  /*7970*/  FMNMX.FTZ R2, R4, R134, !PT ;  /* 0x0000008604027209 */ /* 0x004fe20007810000 */
        /* <DEDUP_REMOVED lines=26> */
.L_x_3358:
[----:B-12---:R-:W-:Y:S01]  /*7b20*/  FMNMX.FTZ R132, R132, R0, !PT ;  /* 0x0000000084847209 */ /* 0x006fe20007810000 */
[----:B------:R-:W-:-:S05]  /*7b30*/  BRA.DIV ~URZ, `(.L_x_3282) ;  /* 0x000081827f007947 */ /* 0x000fca000b800000 */
[----:B------:R-:W1:Y:S02]  /*7b40*/  SHFL.BFLY PT, R0, R132, 0x1, 0x1f ;  /* 0x0c201f0084007f89 */ /* 0x000e6400000e0000 */
[----:B-1----:R-:W-:Y:S02]  /*7b50*/  FMNMX.FTZ R134, R132, R0, !PT ;  /* 0x0000000084867209 */ /* 0x002fe40007810000 */
[----:B------:R-:W1:Y:S02]  /*7b60*/  SHFL.BFLY PT, R0, R168, 0x2, 0x1f ;  /* 0x0c401f00a8007f89 */ /* 0x000e6400000e0000 */
[----:B-1----:R-:W-:Y:S05]  /*7b70*/  FMNMX.FTZ R132, R168, R0, !PT ;  /* 0x00000000a8847209 */ /* 0x002fea0007810000 */
[----:B------:R1:W2:Y:S02]  /*7b80*/  SHFL.BFLY PT, R0, R132, 0x1, 0x1f ;  /* 0x0c201f0084007f89 */ /* 0x0002a400000e0000 */
.L_x_3359:
        /* <DEDUP_REMOVED lines=16> */
[--C-:B------:R-:W-:Y:S01]  /*7c90*/  FFMA.FTZ R17, R24, c[0x0][0x2d0], -R132.reuse ;  /* 0x0000b40018117a23 */ /* 0x100fe20000010884 */
[----:B------:R-:W-:Y:S01]  /*7ca0*/  MOV R24, R169 ;  /* 0x000000a900187202 */ /* 0x000fe20000000f00 */
[--C-:B------:R-:W-:Y:S02]  /*7cb0*/  FFMA.FTZ R20, R20, c[0x0][0x2d0], -R132.reuse ;  /* 0x0000b40014147a23 */ /* 0x100fe40000010884 */
[--C-:B------:R-:W-:Y:S02]  /*7cc0*/  FFMA.FTZ R177, R16, c[0x0][0x2d0], -R132.reuse ;  /* 0x0000b40010b17a23 */ /* 0x100fe40000010884 */
[----:B------:R-:W-:Y:S01]  /*7cd0*/  FFMA.FTZ R132, R25, c[0x0][0x2d0], -R132 ;  /* 0x0000b40019847a23 */ /* 0x000fe20000010884 */
[----:B------:R-:W-:Y:S01]  /*7ce0*/  MUFU.EX2 R8, R135 ;  /* 0x0000008700087308 */ /* 0x000fe20000000800 */
[----:B------:R-:W-:Y:S09]  /*7cf0*/  MOV R21, R20 ;  /* 0x0000001400157202 */ /* 0x000ff20000000f00 */
[----:B------:R-:W-:Y:S10]  /*7d00*/  MUFU.EX2 R13, R5 ;  /* 0x00000005000d7308 */ /* 0x000ff40000000800 */
[----:B------:R1:W2:Y:S10]  /*7d10*/  MUFU.EX2 R12, R4 ;  /* 0x00000004000c7308 */ /* 0x0002b40000000800 */
[----:B------:R-:W-:Y:S01]  /*7d20*/  MUFU.EX2 R132, R132 ;  /* 0x0000008400847308 */ /* 0x000fe20000000800 */
[----:B-1----:R-:W-:Y:S04]  /*7d30*/  FMUL.FTZ R4, R3, c[0x0][0x2d0] ;  /* 0x0000b40003047a20 */ /* 0x002fe80000410000 */
[--C-:B------:R-:W-:Y:S02]  /*7d40*/  FFMA.FTZ R6, R6, c[0x0][0x2d0], -R4.reuse ;  /* 0x0000b40006067a23 */ /* 0x100fe40000010804 */
[--C-:B------:R-:W-:Y:S03]  /*7d50*/  FFMA.FTZ R20, R23, c[0x0][0x2d0], -R4.reuse ;  /* 0x0000b40017147a23 */ /* 0x100fe60000010804 */
[----:B------:R-:W-:Y:S01]  /*7d60*/  MUFU.EX2 R169, R6 ;  /* 0x0000000600a97308 */ /* 0x000fe20000000800 */
        /* <DEDUP_REMOVED lines=9> */
[----:B---3--:R-:W-:Y:S01]  /*7e00*/  FFMA.FTZ R0, R2, R170, R9 ;  /* 0x000000aa02007223 */ /* 0x008fe20000010009 */
[----:B--2---:R-:W-:Y:S01]  /*7e10*/  F2FP.PACK_AB R170, R12, R13 ;  /* 0x0000000d0caa723e */ /* 0x004fe200000000ff */
[----:B------:R-:W-:Y:S01]  /*7e20*/  FMUL.FTZ R28, R2, R28 ;  /* 0x0000001c021c7220 */ /* 0x000fe20000410000 */
[C---:B------:R-:W-:Y:S01]  /*7e30*/  F2FP.PACK_AB R168, R8.reuse, R9 ;  /* 0x0000000908a8723e */ /* 0x040fe200000000ff */
[----:B------:R-:W-:Y:S02]  /*7e40*/  FADD.FTZ R5, R8, R0 ;  /* 0x0000000008057221 */ /* 0x000fe40000010000 */
[----:B------:R-:W-:Y:S02]  /*7e50*/  FADD.FTZ R0, -R3, R133 ;  /* 0x0000008503007221 */ /* 0x000fe40000010100 */
[----:B------:R-:W-:Y:S02]  /*7e60*/  FADD.FTZ R5, R13, R5 ;  /* 0x000000050d057221 */ /* 0x000fe40000010000 */
[----:B------:R-:W-:Y:S02]  /*7e70*/  FMUL.FTZ R0, R0, c[0x0][0x2d0] ;  /* 0x0000b40000007a20 */ /* 0x000fe40000410000 */
[----:B------:R-:W-:Y:S02]  /*7e80*/  FADD.FTZ R171, R12, R5 ;  /* 0x000000050cab7221 */ /* 0x000fe40000010000 */
[C---:B------:R-:W-:Y:S02]  /*7e90*/  FMUL.FTZ R12, R2.reuse, R148 ;  /* 0x00000094020c7220 */ /* 0x040fe40000410000 */
[----:B------:R-:W2:Y:S01]  /*7ea0*/  LDL.LU R148, [R1+0x8] ;  /* 0x0000080001947983 */ /* 0x000ea20000300800 */
[----:B------:R-:W1:Y:S01]  /*7eb0*/  MUFU.EX2 R0, R0 ;  /* 0x0000000000007308 */ /* 0x000e620000000800 */
        /* <DEDUP_REMOVED lines=8> */
[----:B------:R-:W-:Y:S01]  /*7f40*/  MOV R140, R24 ;  /* 0x00000018008c7202 */ /* 0x000fe20000000f00 */
[C---:B------:R-:W-:Y:S02]  /*7f50*/  FMUL.FTZ R24, R2.reuse, R136 ;  /* 0x0000008802187220 */ /* 0x040fe40000410000 */
[----:B------:R-:W-:Y:S01]  /*7f60*/  FMUL.FTZ R13, R2, R149 ;  /* 0x00000095020d7220 */ /* 0x000fe20000410000 */
[----:B------:R-:W-:Y:S01]  /*7f70*/  MOV R149, R16 ;  /* 0x0000001000957202 */ /* 0x000fe20000000f00 */
[----:B------:R-:W-:Y:S02]  /*7f80*/  FFMA.FTZ R133, R10, c[0x0][0x2d0], -R4 ;  /* 0x0000b4000a857a23 */ /* 0x000fe40000010804 */
[C---:B------:R-:W-:Y:S02]  /*7f90*/  FMUL.FTZ R4, R2.reuse, R156 ;  /* 0x0000009c02047220 */ /* 0x040fe40000410000 */
[----:B------:R3:W-:Y:S01]  /*7fa0*/  MUFU.EX2 R156, R7 ;  /* 0x00000007009c7308 */ /* 0x0007e20000000800 */
[C---:B------:R-:W-:Y:S01]  /*7fb0*/  FMUL.FTZ R16, R2.reuse, R144 ;  /* 0x0000009002107220 */ /* 0x040fe20000410000 */
[----:B------:R-:W-:Y:S01]  /*7fc0*/  MOV R144, R17 ;  /* 0x0000001100907202 */ /* 0x000fe20000000f00 */
[----:B------:R-:W-:Y:S01]  /*7fd0*/  FMUL.FTZ R17, R2, R145 ;  /* 0x0000009102117220 */ /* 0x000fe20000410000 */
[----:B------:R-:W-:Y:S01]  /*7fe0*/  MOV R145, R21 ;  /* 0x0000001500917202 */ /* 0x000fe20000000f00 */
[C---:B-1----:R-:W-:Y:S02]  /*7ff0*/  FMUL.FTZ R26, R0.reuse, R138 ;  /* 0x0000008a001a7220 */ /* 0x042fe40000410000 */
[C---:B------:R-:W-:Y:S02]  /*8000*/  FMUL.FTZ R27, R0.reuse, R139 ;  /* 0x0000008b001b7220 */ /* 0x040fe40000410000 */
[----:B------:R-:W1:Y:S01]  /*8010*/  LDSM.16.MT88.4 R136, [R238] ;  /* 0x00000000ee88783b */ /* 0x000e620000004200 */
        /* <DEDUP_REMOVED lines=11> */
[----:B------:R-:W4:Y:S01]  /*80d0*/  MUFU.EX2 R150, R135 ;  /* 0x0000008700967308 */ /* 0x000f220000000800 */
[----:B---3--:R-:W-:Y:S01]  /*80e0*/  FMUL.FTZ R7, R0, R159 ;  /* 0x0000009f00077220 */ /* 0x008fe20000410000 */
[----:B------:R-:W-:Y:S01]  /*80f0*/  MOV R159, R144 ;  /* 0x00000090009f7202 */ /* 0x000fe20000000f00 */
[----:B------:R-:W-:Y:S02]  /*8100*/  FMUL.FTZ R21, R2, R141 ;  /* 0x0000008d02157220 */ /* 0x000fe40000410000 */
[C---:B------:R-:W-:Y:S02]  /*8110*/  FMUL.FTZ R22, R0.reuse, R142 ;  /* 0x0000008e00167220 */ /* 0x040fe40000410000 */
[----:B------:R-:W-:Y:S02]  /*8120*/  FMUL.FTZ R23, R0, R143 ;  /* 0x0000008f00177220 */ /* 0x000fe40000410000 */
[----:B------:R-:W-:Y:S01]  /*8130*/  FMUL.FTZ R29, R2, R29 ;  /* 0x0000001d021d7220 */ /* 0x000fe20000410000 */
[----:B------:R-:W-:Y:S01]  /*8140*/  LDSM.16.MT88.4 R140, [R238+0x800] ;  /* 0x00080000ee8c783b */ /* 0x000fe20000004200 */
[C---:B------:R-:W-:Y:S01]  /*8150*/  FMUL.FTZ R30, R0.reuse, R30 ;  /* 0x0000001e001e7220 */ /* 0x040fe20000410000 */
[----:B------:R-:W-:Y:S01]  /*8160*/  MUFU.EX2 R144, R177 ;  /* 0x000000b100907308 */ /* 0x000fe20000000800 */
[----:B------:R-:W-:Y:S02]  /*8170*/  FMUL.FTZ R31, R0, R31 ;  /* 0x0000001f001f7220 */ /* 0x000fe40000410000 */
[C---:B------:R-:W-:Y:S02]  /*8180*/  FMUL.FTZ R32, R2.reuse, R32 ;  /* 0x0000002002207220 */ /* 0x040fe40000410000 */
[----:B------:R-:W-:Y:S02]  /*8190*/  FMUL.FTZ R33, R2, R33 ;  /* 0x0000002102217220 */ /* 0x000fe40000410000 */
[C---:B------:R-:W-:Y:S02]  /*81a0*/  FMUL.FTZ R34, R0.reuse, R34 ;  /* 0x0000002200227220 */ /* 0x040fe40000410000 */
[----:B------:R-:W-:Y:S01]  /*81b0*/  FMUL.FTZ R35, R0, R35 ;  /* 0x0000002300237220 */ /* 0x000fe20000410000 */
[----:B------:R-:W3:Y:S01]  /*81c0*/  MUFU.EX2 R133, R179 ;  /* 0x000000b300857308 */ /* 0x000ee20000000800 */
[----:B------:R-:W-:Y:S01]  /*81d0*/  FMUL.FTZ R36, R2, R36 ;  /* 0x0000002402247220 */ /* 0x000fe20000410000 */
[----:B----4-:R-:W-:Y:S01]  /*81e0*/  F2FP.PACK_AB R171, R150, R149 ;  /* 0x0000009596ab723e */ /* 0x010fe200000000ff */
        /* <DEDUP_REMOVED lines=98> */
[----:B------:R-:W4:Y:S01]  /*8810*/  MUFU.EX2 R2, R178 ;  /* 0x000000b200027308 */ /* 0x000f220000000800 */
[C---:B------:R-:W-:Y:S02]  /*8820*/  FMUL.FTZ R126, R0.reuse, R126 ;  /* 0x0000007e007e7220 */ /* 0x040fe40000410000 */
[C---:B------:R-:W-:Y:S02]  /*8830*/  FMUL.FTZ R127, R0.reuse, R127 ;  /* 0x0000007f007f7220 */ /* 0x040fe40000410000 */
[C---:B------:R-:W-:Y:S02]  /*8840*/  FMUL.FTZ R130, R0.reuse, R130 ;  /* 0x0000008200827220 */ /* 0x040fe40000410000 */
[C---:B------:R-:W-:Y:S03]  /*8850*/  FMUL.FTZ R131, R0.reuse, R131 ;  /* 0x0000008300837220 */ /* 0x040fe60000410000 */
[----:B------:R-:W5:Y:S10]  /*8860*/  MUFU.EX2 R178, R172 ;  /* 0x000000ac00b27308 */ /* 0x000f740000000800 */
[----:B------:R-:W1:Y:S01]  /*8870*/  MUFU.EX2 R172, R152 ;  /* 0x0000009800ac7308 */ /* 0x000e620000000800 */
[----:B--2---:R-:W-:Y:S01]  /*8880*/  FFMA.FTZ R148, R0, R148, R169 ;  /* 0x0000009400947223 */ /* 0x004fe200000100a9 */
[----:B------:R-:W-:Y:S01]  /*8890*/  F2FP.PACK_AB R169, R156, R169 ;  /* 0x000000a99ca9723e */ /* 0x000fe200000000ff */
[----:B---3--:R-:W-:Y:S01]  /*88a0*/  FADD.FTZ R0, R133, R155 ;  /* 0x0000009b85007221 */ /* 0x008fe20000010000 */
[----:B------:R-:W-:Y:S03]  /*88b0*/  MOV R155, R145 ;  /* 0x00000091009b7202 */ /* 0x000fe60000000f00 */
[----:B----4-:R-:W-:Y:S02]  /*88c0*/  FADD.FTZ R0, R2, R0 ;  /* 0x0000000002007221 */ /* 0x010fe40000010000 */
[C---:B-1----:R-:W-:Y:S05]  /*88d0*/  HMMA.16816.F32 R4, R168.reuse, R136, R4 ;  /* 0x00000088a804723c */ /* 0x042fea0000001804 */
[----:B------:R-:W-:Y:S03]  /*88e0*/  FADD.FTZ R0, R144, R0 ;  /* 0x0000000090007221 */ /* 0x000fe60000010000 */
[C---:B------:R-:W-:Y:S01]  /*88f0*/  HMMA.16816.F32 R8, R168.reuse, R138, R8 ;  /* 0x0000008aa808723c */ /* 0x040fe20000001808 */
[----:B------:R-:W1:Y:S03]  /*8900*/  LDSM.16.MT88.4 R136, [R240] ;  /* 0x00000000f088783b */ /* 0x000e660000004200 */
[C---:B------:R-:W-:Y:S04]  /*8910*/  FADD.FTZ R0, R135.reuse, R0 ;  /* 0x0000000087007221 */ /* 0x040fe80000010000 */
        /* <DEDUP_REMOVED lines=46> */
[----:B-----5:R-:W-:Y:S03]  /*8c00*/  F2FP.PACK_AB R137, R178, R179 ;  /* 0x000000b3b289723e */ /* 0x020fe600000000ff */
[----:B------:R-:W-:Y:S02]  /*8c10*/  F2FP.PACK_AB R138, R135, R144 ;  /* 0x00000090878a723e */ /* 0x000fe400000000ff */
[----:B------:R-:W2:Y:S02]  /*8c20*/  LDSM.16.MT88.4 R144, [R240+0x800] ;  /* 0x00080000f090783b */ /* 0x000ea40000004200 */
[----:B------:R-:W3:Y:S01]  /*8c30*/  MUFU.EX2 R2, R154 ;  /* 0x0000009a00027308 */ /* 0x000ee20000000800 */
[----:B------:R-:W-:Y:S02]  /*8c40*/  F2FP.PACK_AB R139, R176, R177 ;  /* 0x000000b1b08b723e */ /* 0x000fe400000000ff */
[----:B------:R-:W-:Y:S02]  /*8c50*/  F2FP.PACK_AB R169, R175, R174 ;  /* 0x000000aeafa9723e */ /* 0x000fe400000000ff */
[----:B------:R-:W-:Y:S03]  /*8c60*/  F2FP.PACK_AB R171, R173, R172 ;  /* 0x000000acadab723e */ /* 0x000fe600000000ff */
[C---:B------:R-:W-:Y:S02]  /*8c70*/  HMMA.16816.F32 R4, R136.reuse, R140, R4 ;  /* 0x0000008c8804723c */ /* 0x040fe40000001804 */
[----:B------:R-:W4:Y:S03]  /*8c80*/  MUFU.EX2 R135, R159 ;  /* 0x0000009f00877308 */ /* 0x000f260000000800 */
[----:B-1----:R-:W-:Y:S03]  /*8c90*/  FADD.FTZ R0, R133, R0 ;  /* 0x0000000085007221 */ /* 0x002fe60000010000 */
[C---:B------:R-:W-:Y:S01]  /*8ca0*/  HMMA.16816.F32 R8, R136.reuse, R142, R8 ;  /* 0x0000008e8808723c */ /* 0x040fe20000001808 */
[----:B------:R-:W1:Y:S03]  /*8cb0*/  LDSM.16.MT88.4 R140, [R239+0x800] ;  /* 0x00080000ef8c783b */ /* 0x000e660000004200 */
[C---:B---3--:R-:W-:Y:S05]  /*8cc0*/  F2FP.PACK_AB R168, R2.reuse, R133 ;  /* 0x0000008502a8723e */ /* 0x048fea00000000ff */
[----:B------:R-:W-:Y:S03]  /*8cd0*/  LDSM.16.MT88.4 R152, [R238+0x1000] ;  /* 0x00100000ee98783b */ /* 0x000fe60000004200 */
[----:B------:R-:W-:Y:S02]  /*8ce0*/  FADD.FTZ R0, R2, R0 ;  /* 0x0000000002007221 */ /* 0x000fe40000010000 */
[----:B------:R-:W-:Y:S03]  /*8cf0*/  FADD.FTZ R2, R156, R148 ;  /* 0x000000949c027221 */ /* 0x000fe60000010000 */
[----:B------:R-:W3:Y:S01]  /*8d00*/  LDL R133, [R1+0xc] ;  /* 0x00000c0001857983 */ /* 0x000ee20000100800 */
[----:B----4-:R-:W-:Y:S01]  /*8d10*/  FADD.FTZ R0, R135, R0 ;  /* 0x0000000087007221 */ /* 0x010fe20000010000 */
[C---:B------:R-:W-:Y:S01]  /*8d20*/  F2FP.PACK_AB R170, R132.reuse, R135 ;  /* 0x0000008784aa723e */ /* 0x040fe200000000ff */
[C---:B--2---:R-:W-:Y:S03]  /*8d30*/  HMMA.16816.F32 R12, R136.reuse, R144, R12 ;  /* 0x00000090880c723c */ /* 0x044fe6000000180c */
[----:B------:R-:W-:Y:S01]  /*8d40*/  FADD.FTZ R0, R132, R0 ;  /* 0x0000000084007221 */ /* 0x000fe20000010000 */
[----:B------:R-:W-:Y:S04]  /*8d50*/  MOV R132, R150 ;  /* 0x0000009600847202 */ /* 0x000fe80000000f00 */
[C---:B------:R-:W-:Y:S01]  /*8d60*/  HMMA.16816.F32 R16, R136.reuse, R146, R16 ;  /* 0x000000928810723c */ /* 0x040fe20000001810 */
[----:B------:R-:W2:Y:S08]  /*8d70*/  LDSM.16.MT88.4 R144, [R241+0x800] ;  /* 0x00080000f190783b */ /* 0x000eb00000004200 */
[----:B------:R4:W-:Y:S01]  /*8d80*/  STL [R1+0x4], R0 ;  /* 0x0000040001007387 */ /* 0x0009e20000100800 */
[C---:B-1----:R-:W-:Y:S08]  /*8d90*/  HMMA.16816.F32 R20, R136.reuse, R140, R20 ;  /* 0x0000008c8814723c */ /* 0x042ff00000001814 */
[C---:B------:R-:W-:Y:S01]  /*8da0*/  HMMA.16816.F32 R24, R136.reuse, R142, R24 ;  /* 0x0000008e8818723c */ /* 0x040fe20000001818 */
[----:B------:R-:W1:Y:S03]  /*8db0*/  LDSM.16.MT88.4 R140, [R238+0x2000] ;  /* 0x00200000ee8c783b */ /* 0x000e660000004200 */
[----:B----4-:R-:W-:Y:S04]  /*8dc0*/  FADD.FTZ R0, R149, R2 ;  /* 0x0000000295007221 */ /* 0x010fe80000010000 */
[----:B------:R-:W-:Y:S01]  /*8dd0*/  FADD.FTZ R0, R132, R0 ;  /* 0x0000000084007221 */ /* 0x000fe20000010000 */
[C---:B--2---:R-:W-:Y:S03]  /*8de0*/  HMMA.16816.F32 R28, R136.reuse, R144, R28 ;  /* 0x00000090881c723c */ /* 0x044fe6000000181c */
[----:B------:R-:W-:Y:S04]  /*8df0*/  FADD.FTZ R0, R179, R0 ;  /* 0x00000000b3007221 */ /* 0x000fe80000010000 */
[----:B------:R-:W-:Y:S01]  /*8e00*/  FADD.FTZ R0, R178, R0 ;  /* 0x00000000b2007221 */ /* 0x000fe20000010000 */
        /* <DEDUP_REMOVED lines=9> */
[----:B------:R-:W-:Y:S01]  /*8ea0*/  FADD.FTZ R2, R172, R0 ;  /* 0x00000000ac027221 */ /* 0x000fe20000010000 */
[C---:B------:R-:W-:Y:S03]  /*8eb0*/  IADD3 R0, R252.reuse, -0x1, RZ ;  /* 0xfffffffffc007810 */ /* 0x040fe60007ffe0ff */
[----:B------:R-:W-:Y:S05]  /*8ec0*/  FADD.FTZ R2, R173, R2 ;  /* 0x00000002ad027221 */ /* 0x000fea0000010000 */
[----:B------:R-:W-:Y:S01]  /*8ed0*/  STL [R1+0x8], R2 ;  /* 0x0000080201007387 */ /* 0x000fe20000100800 */
        /* <DEDUP_REMOVED lines=24> */
[C---:B--2---:R-:W-:Y:S03]  /*9060*/  HMMA.16816.F32 R108, R136.reuse, R144, R108 ;  /* 0x00000090886c723c */ /* 0x044fe6000000186c */
[----:B---3--:R-:W-:Y:S02]  /*9070*/  ISETP.GT.AND P1, PT, R252, R133, PT ;  /* 0x00000085fc00720c */ /* 0x008fe40003f24270 */
[----:B------:R-:W-:Y:S02]  /*9080*/  MOV R252, R0 ;  /* 0x0000000000fc7202 */ /* 0x000fe40000000f00 */
[----:B------:R-:W-:Y:S01]  /*9090*/  MOV R133, R3 ;  /* 0x0000000300857202 */ /* 0x000fe20000000f00 */
        /* <DEDUP_REMOVED lines=55> */
.L_x_3271:
        /* <DEDUP_REMOVED lines=10> */
.L_x_3360:
[----:B------:R-:W-:Y:S01]  /*94b0*/  FSETP.NE.FTZ.AND P1, PT, R4, RZ, PT ;  /* 0x000000ff0400720b */ /* 0x000fe20003f35000 */
[----:B---3--:R-:W-:Y:S01]  /*94c0*/  FADD.FTZ R3, R3, R5 ;  /* 0x0000000503037221 */ /* 0x008fe20000010000 */
[----:B------:R-:W-:Y:S02]  /*94d0*/  MOV R18, 0xff800000 ;  /* 0xff80000000127802 */ /* 0x000fe40000000f00 */
[----:B------:R-:W-:Y:S02]  /*94e0*/  MOV R19, 0xff800000 ;  /* 0xff80000000137802 */ /* 0x000fe40000000f00 */
[----:B------:R-:W-:-:S07]  /*94f0*/  FSETP.NE.FTZ.AND P0, PT, R3, RZ, PT ;  /* 0x000000ff0300720b */ /* 0x000fce0003f15000 */
[----:B------:R-:W1:Y:S01]  /*9500*/  @P1 MUFU.LG2 R0, R4 ;  /* 0x0000000400001308 */ /* 0x000e620000000c00 */
[----:B------:R-:W-:-:S05]  /*9510*/  @P1 MOV R2, 0x3f317218 ;  /* 0x3f31721800021802 */ /* 0x000fca0000000f00 */
[----:B------:R-:W-:Y:S02]  /*9520*/  @P1 FMUL.FTZ R2, R2, c[0x0][0x2d0] ;  /* 0x0000b40002021a20 */ /* 0x000fe40000410000 */
[----:B-1----:R-:W-:-:S04]  /*9530*/  @P1 FMUL.FTZ R0, R0, 0.69314718246459960938 ;  /* 0x3f31721800001820 */ /* 0x002fc80000410000 */
[----:B------:R-:W-:Y:S01]  /*9540*/  @P1 FFMA.FTZ R18, R2, R134, R0 ;  /* 0x0000008602121223 */ /* 0x000fe20000010000 */
[----:B------:R-:W-:Y:S01]  /*9550*/  MOV R2, RZ ;  /* 0x000000ff00027202 */ /* 0x000fe20000000f00 */
[----:B------:R-:W1:Y:S08]  /*9560*/  @P0 MUFU.LG2 R0, R3 ;  /* 0x0000000300000308 */ /* 0x000e700000000c00 */
[----:B------:R3:W4:Y:S01]  /*9570*/  @P1 MUFU.RCP R2, R4 ;  /* 0x0000000400021308 */ /* 0x0007220000001000 */
[----:B-1----:R-:W-:Y:S01]  /*9580*/  @P0 FMUL.FTZ R0, R0, 0.69314718246459960938 ;  /* 0x3f31721800000820 */ /* 0x002fe20000410000 */
[----:B---3--:R-:W-:Y:S01]  /*9590*/  @P0 MOV R4, 0x3f317218 ;  /* 0x3f31721800040802 */ /* 0x008fe20000000f00 */
[----:B----4-:R-:W-:-:S02]  /*95a0*/  FMUL.FTZ R134, R2, R144 ;  /* 0x0000009002867220 */ /* 0x010fc40000410000 */
[----:B------:R-:W-:Y:S02]  /*95b0*/  FMUL.FTZ R135, R2, R145 ;  /* 0x0000009102877220 */ /* 0x000fe40000410000 */
[----:B------:R-:W-:Y:S02]  /*95c0*/  @P0 FMUL.FTZ R4, R4, c[0x0][0x2d0] ;  /* 0x0000b40004040a20 */ /* 0x000fe40000410000 */
[----:B------:R-:W-:Y:S02]  /*95d0*/  FMUL.FTZ R24, R2, R156 ;  /* 0x0000009c02187220 */ /* 0x000fe40000410000 */
[----:B------:R-:W-:Y:S01]  /*95e0*/  @P0 FFMA.FTZ R19, R4, R133, R0 ;  /* 0x0000008504130223 */ /* 0x000fe20000010000 */
[----:B------:R-:W-:Y:S01]  /*95f0*/  MOV R0, RZ ;  /* 0x000000ff00007202 */ /* 0x000fe20000000f00 */
[C---:B------:R-:W-:Y:S02]  /*9600*/  FMUL.FTZ R25, R2.reuse, R157 ;  /* 0x0000009d02197220 */ /* 0x040fe40000410000 */
[----:B------:R-:W-:-:S02]  /*9610*/  FMUL.FTZ R132, R2, R148 ;  /* 0x0000009402847220 */ /* 0x000fc40000410000 */
[C---:B------:R-:W-:Y:S01]  /*9620*/  FMUL.FTZ R133, R2.reuse, R149 ;  /* 0x0000009502857220 */ /* 0x040fe20000410000 */
[----:B------:R-:W1:Y:S01]  /*9630*/  @P0 MUFU.RCP R0, R3 ;  /* 0x0000000300000308 */ /* 0x000e620000001000 */
        /* <DEDUP_REMOVED lines=10> */
[----:B-1----:R-:W-:-:S02]  /*96e0*/  FMUL.FTZ R156, R0, R34 ;  /* 0x00000022009c7220 */ /* 0x002fc40000410000 */
[----:B------:R-:W-:Y:S02]  /*96f0*/  FMUL.FTZ R157, R0, R35 ;  /* 0x00000023009d7220 */ /* 0x000fe40000410000 */
[C---:B------:R-:W-:Y:S02]  /*9700*/  FMUL.FTZ R104, R2.reuse, R108 ;  /* 0x0000006c02687220 */ /* 0x040fe40000410000 */
[C---:B------:R-:W-:Y:S02]  /*9710*/  FMUL.FTZ R105, R2.reuse, R109 ;  /* 0x0000006d02697220 */ /* 0x040fe40000410000 */
[C---:B------:R-:W-:Y:S02]  /*9720*/  FMUL.FTZ R152, R2.reuse, R116 ;  /* 0x0000007402987220 */ /* 0x040fe40000410000 */
[----:B------:R-:W-:Y:S02]  /*9730*/  FMUL.FTZ R153, R2, R117 ;  /* 0x0000007502997220 */ /* 0x000fe40000410000 */
[----:B------:R-:W-:-:S02]  /*9740*/  FMUL.FTZ R128, R0, R150 ;  /* 0x0000009600807220 */ /* 0x000fc40000410000 */
[C---:B------:R-:W-:Y:S02]  /*9750*/  FMUL.FTZ R129, R0.reuse, R151 ;  /* 0x0000009700817220 */ /* 0x040fe40000410000 */
[C---:B------:R-:W-:Y:S02]  /*9760*/  FMUL.FTZ R120, R0.reuse, R146 ;  /* 0x0000009200787220 */ /* 0x040fe40000410000 */
[C---:B------:R-:W-:Y:S02]  /*9770*/  FMUL.FTZ R121, R0.reuse, R147 ;  /* 0x0000009300797220 */ /* 0x040fe40000410000 */
[C---:B------:R-:W-:Y:S02]  /*9780*/  FMUL.FTZ R34, R0.reuse, R42 ;  /* 0x0000002a00227220 */ /* 0x040fe40000410000 */
[----:B------:R-:W-:Y:S02]  /*9790*/  FMUL.FTZ R35, R0, R43 ;  /* 0x0000002b00237220 */ /* 0x000fe40000410000 */
[----:B------:R-:W-:-:S02]  /*97a0*/  FMUL.FTZ R108, R2, R112 ;  /* 0x00000070026c7220 */ /* 0x000fc40000410000 */
[----:B------:R-:W-:Y:S02]  /*97b0*/  FMUL.FTZ R109, R2, R113 ;  /* 0x00000071026d7220 */ /* 0x000fe40000410000 */
        /* <DEDUP_REMOVED lines=8> */
[C---:B------:R-:W-:Y:S02]  /*9840*/  FMUL.FTZ R112, R2.reuse, R124 ;  /* 0x0000007c02707220 */ /* 0x040fe40000410000 */
[----:B------:R-:W-:Y:S02]  /*9850*/  FMUL.FTZ R113, R2, R125 ;  /* 0x0000007d02717220 */ /* 0x000fe40000410000 */
        /* <DEDUP_REMOVED lines=89> */
.L_x_3258:
[----:B-1----:R1:W5:Y:S04]  /*9df0*/  LDL R6, [R1+0x48] ;  /* 0x0000480001067983 */ /* 0x0023680000100800 */
[----:B------:R-:W3:Y:S01]  /*9e00*/  S2R R2, SR_TID.X ;  /* 0x0000000000027919 */ /* 0x000ee20000002100 */
[----:B------:R-:W-:Y:S01]  /*9e10*/  BSSY B0, `(.L_x_3285) ;  /* 0x0000011000007945 */ /* 0x000fe20003800000 */
[----:B---3--:R-:W-:-:S13]  /*9e20*/  LOP3.LUT P0, RZ, R2, 0xff, RZ, 0xc0, !PT ;  /* 0x000000ff02ff7812 */ /* 0x008fda000780c0ff */
[----:B------:R-:W-:Y:S05]  /*9e30*/  @P0 BRA `(.L_x_3286) ;  /* 0x000000e000000947 */ /* 0x000fea0003800000 */
[----:B-1----:R-:W1:Y:S01]  /*9e40*/  S2R R2, SR_LANEID ;  /* 0x0000000000027919 */ /* 0x002e620000000000 */
[----:B------:R-:W-:Y:S01]  /*9e50*/  VOTEU.ANY UR4, UPT, PT ;  /* 0x0000000000047886 */ /* 0x000fe200038e0100 */
[----:B------:R-:W-:Y:S01]  /*9e60*/  IMAD.MOV.U32 R4, RZ, RZ, c[0x0][0x560] ;  /* 0x00015800ff047624 */ /* 0x000fe200078e00ff */
[----:B------:R-:W1:Y:S01]  /*9e70*/  FLO.U32 R3, UR4 ;  /* 0x0000000400037d00 */ /* 0x000e6200080e0000 */
[----:B--2---:R-:W-:Y:S01]  /*9e80*/  IMAD.MOV.U32 R5, RZ, RZ, c[0x0][0x564] ;  /* 0x00015900ff057624 */ /* 0x004fe200078e00ff */
        /* <DEDUP_REMOVED lines=9> */
.L_x_3286:
[----:B-1----:R-:W-:Y:S05]  /*9f20*/  BSYNC B0 ;  /* 0x0000000000007941 */ /* 0x002fea0003800000 */
.L_x_3285:
[----:B------:R-:W-:Y:S01]  /*9f30*/  PRMT R0, R0, 0x9910, RZ ;  /* 0x0000991000007816 */ /* 0x000fe200000000ff */
[----:B------:R-:W-:Y:S01]  /*9f40*/  BSSY B1, `(.L_x_3287) ;  /* 0x000046d000017945 */ /* 0x000fe20003800000 */
[----:B-----5:R-:W-:Y:S02]  /*9f50*/  IMAD.MOV.U32 R102, RZ, RZ, R6 ;  /* 0x000000ffff667224 */ /* 0x020fe400078e0006 */
[----:B------:R-:W-:-:S13]  /*9f60*/  ISETP.NE.AND P0, PT, R0, RZ, PT ;  /* 0x000000ff0000720c */ /* 0x000fda0003f05270 */
[----:B------:R-:W-:Y:S05]  /*9f70*/  @!P0 BRA `(.L_x_3288) ;  /* 0x000035d000008947 */ /* 0x000fea0003800000 */
[----:B--2---:R-:W2:Y:S04]  /*9f80*/  LDL R5, [R1+0x5c] ;  /* 0x00005c0001057983 */ /* 0x004ea80000100800 */
        /* <DEDUP_REMOVED lines=160> */
.L_x_3289:
        /* <DEDUP_REMOVED lines=131> */
.L_x_3361:
[----:B------:R-:W-:Y:S05]  /*b1c0*/  BRA.DIV ~URZ, `(.L_x_3292) ;  /* 0x00004d927f007947 */ /* 0x000fea000b800000 */
[----:B------:R4:W2:Y:S02]  /*b1d0*/  SHFL.IDX PT, R0, R14, RZ, 0x181f ;  /* 0x00181fff0e007589 */ /* 0x0008a400000e0000 */
.L_x_3362:
        /* <DEDUP_REMOVED lines=35> */
.L_x_3294:
[----:B------:R-:W-:Y:S05]  /*b410*/  BSYNC B0 ;  /* 0x0000000000007941 */ /* 0x000fea0003800000 */
.L_x_3293:
[----:B------:R-:W-:Y:S05]  /*b420*/  BRA.DIV ~URZ, `(.L_x_3295) ;  /* 0x00004b927f007947 */ /* 0x000fea000b800000 */
[----:B---3--:R3:W4:Y:S04]  /*b430*/  SHFL.IDX PT, R4, R5, 0x1, 0x181f ;  /* 0x00381f0005047f89 */ /* 0x00872800000e0000 */
[----:B--2---:R3:W2:Y:S02]  /*b440*/  SHFL.IDX PT, R0, R14, 0x1, 0x181f ;  /* 0x00381f000e007f89 */ /* 0x0046a400000e0000 */
.L_x_3363:
        /* <DEDUP_REMOVED lines=30> */
.L_x_3297:
[----:B------:R-:W-:Y:S05]  /*b630*/  BSYNC B0 ;  /* 0x0000000000007941 */ /* 0x000fea0003800000 */
.L_x_3296:
[----:B------:R-:W-:Y:S05]  /*b640*/  BRA.DIV ~URZ, `(.L_x_3298) ;  /* 0x00004a327f007947 */ /* 0x000fea000b800000 */
[----:B----4-:R4:W3:Y:S02]  /*b650*/  SHFL.IDX PT, R4, R5, 0x2, 0x181f ;  /* 0x00581f0005047f89 */ /* 0x0108e400000e0000 */
.L_x_3364:
[----:B------:R-:W-:Y:S05]  /*b660*/  BRA.DIV ~URZ, `(.L_x_3299) ;  /* 0x00004a827f007947 */ /* 0x000fea000b800000 */
[----:B--2---:R2:W4:Y:S02]  /*b670*/  SHFL.IDX PT, R0, R14, 0x2, 0x181f ;  /* 0x00581f000e007f89 */ /* 0x00452400000e0000 */
.L_x_3365:
        /* <DEDUP_REMOVED lines=30> */
.L_x_3301:
[----:B------:R-:W-:Y:S05]  /*b860*/  BSYNC B0 ;  /* 0x0000000000007941 */ /* 0x000fea0003800000 */
.L_x_3300:
[----:B------:R-:W-:Y:S05]  /*b870*/  BRA.DIV ~URZ, `(.L_x_3302) ;  /* 0x000048d27f007947 */ /* 0x000fea000b800000 */
[----:B---3--:R3:W1:Y:S04]  /*b880*/  SHFL.IDX PT, R4, R5, 0x3, 0x181f ;  /* 0x00781f0005047f89 */ /* 0x00866800000e0000 */
[----:B----4-:R3:W4:Y:S02]  /*b890*/  SHFL.IDX PT, R0, R14, 0x3, 0x181f ;  /* 0x00781f000e007f89 */ /* 0x01072400000e0000 */
.L_x_3366:
        /* <DEDUP_REMOVED lines=31> */
.L_x_3290:
        /* <DEDUP_REMOVED lines=33> */
.L_x_3367:
[----:B------:R-:W-:Y:S05]  /*bca0*/  BRA.DIV ~URZ, `(.L_x_3305) ;  /* 0x000045d27f007947 */ /* 0x000fea000b800000 */
[----:B------:R3:W4:Y:S02]  /*bcb0*/  SHFL.IDX PT, R0, R12, RZ, 0x1c1f ;  /* 0x001c1fff0c007589 */ /* 0x00072400000e0000 */
.L_x_3368:
        /* <DEDUP_REMOVED lines=30> */
[----:B------:R-:W5:Y:S01]  /*bea0*/  LDL R15, [R1+0x164] ;  /* 0x00016400010f7983 */ /* 0x000f620000100800 */
[----:B------:R-:W-:Y:S02]  /*beb0*/  ISETP.GE.AND P1, PT, R10, c[0x0][0x3c8], PT ;  /* 0x0000f2000a007a0c */ /* 0x000fe40003f26270 */
[----:B------:R-:W-:Y:S01]  /*bec0*/  ISETP.GE.AND P6, PT, R9, c[0x0][0x3c8], PT ;  /* 0x0000f20009007a0c */ /* 0x000fe20003fc6270 */
[----:B------:R1:W-:Y:S04]  /*bed0*/  @!P3 ST.E.64 [R2.64], R26 ;  /* 0x0000001a0200b985 */ /* 0x0003e8000c101b06 */
[----:B------:R-:W4:Y:S01]  /*bee0*/  LDL R11, [R1+0xd8] ;  /* 0x0000d800010b7983 */ /* 0x000f220000100800 */
[----:B------:R-:W-:-:S02]  /*bef0*/  ISETP.GE.AND P5, PT, R14, c[0x0][0x3c8], PT ;  /* 0x0000f2000e007a0c */ /* 0x000fc40003fa6270 */
[C---:B-1----:R-:W-:Y:S01]  /*bf00*/  @!P4 LEA R2, P2, R6.reuse, R0, 0x2 ;  /* 0x000000000602c211 */ /* 0x042fe200078410ff */
[----:B------:R-:W4:Y:S03]  /*bf10*/  LDL R26, [R1+0x150] ;  /* 0x00015000011a7983 */ /* 0x000f260000100800 */
[----:B------:R-:W-:Y:S01]  /*bf20*/  @!P4 LEA.HI.X R3, R6, R4, R7, 0x2, P2 ;  /* 0x000000040603c211 */ /* 0x000fe200010f1407 */
[----:B------:R-:W4:Y:S01]  /*bf30*/  LDL R27, [R1+0xa4] ;  /* 0x0000a400011b7983 */ /* 0x000f220000100800 */
[----:B------:R-:W-:Y:S02]  /*bf40*/  ISETP.GE.AND P2, PT, R16, c[0x0][0x3c8], PT ;  /* 0x0000f20010007a0c */ /* 0x000fe40003f46270 */
[C---:B------:R-:W-:Y:S01]  /*bf50*/  @!P1 LEA R6, P3, R10.reuse, R0, 0x2 ;  /* 0x000000000a069211 */ /* 0x040fe200078610ff */
[----:B------:R1:W-:Y:S03]  /*bf60*/  @!P4 ST.E.64 [R2.64], R132 ;  /* 0x000000840200c985 */ /* 0x0003e6000c101b06 */
[----:B------:R-:W-:-:S02]  /*bf70*/  @!P1 LEA.HI.X R7, R10, R4, R103, 0x2, P3 ;  /* 0x000000040a079211 */ /* 0x000fc400018f1467 */
[----:B------:R-:W4:Y:S04]  /*bf80*/  LDL R10, [R1+0x15c] ;  /* 0x00015c00010a7983 */ /* 0x000f280000100800 */
        /* <DEDUP_REMOVED lines=24> */
[----:B---3--:R-:W-:-:S03]  /*c110*/  @!P6 LEA.HI.X R3, R18, R4, R24, 0x2, P4 ;  /* 0x000000041203e211 */ /* 0x008fc600020f1418 */
[----:B------:R-:W3:Y:S01]  /*c120*/  LDL R18, [R1+0x144] ;  /* 0x0001440001127983 */ /* 0x000ee20000100800 */
[----:B--2---:R-:W-:Y:S02]  /*c130*/  ISETP.GE.AND P2, PT, R8, c[0x0][0x3c8], PT ;  /* 0x0000f20008007a0c */ /* 0x004fe40003f46270 */
[----:B------:R-:W-:Y:S01]  /*c140*/  ISETP.GE.AND P5, PT, R17, c[0x0][0x3c8], PT ;  /* 0x0000f20011007a0c */ /* 0x000fe20003fa6270 */
[----:B------:R1:W-:Y:S01]  /*c150*/  @!P1 ST.E.64 [R6.64], R32 ;  /* 0x0000002006009985 */ /* 0x0003e2000c101b06 */
[----:B----4-:R-:W-:-:S03]  /*c160*/  ISETP.GE.AND P1, PT, R11, c[0x0][0x3c8], PT ;  /* 0x0000f2000b007a0c */ /* 0x010fc60003f26270 */
[----:B------:R-:W2:Y:S04]  /*c170*/  LDL R15, [R1+0xc0] ;  /* 0x0000c000010f7983 */ /* 0x000ea80000100800 */
[----:B------:R-:W4:Y:S04]  /*c180*/  LDL R24, [R1+0x148] ;  /* 0x0001480001187983 */ /* 0x000f280000100800 */
[----:B------:R1:W-:Y:S01]  /*c190*/  @!P6 ST.E.64 [R2.64], R36 ;  /* 0x000000240200e985 */ /* 0x0003e2000c101b06 */
[----:B------:R-:W-:Y:S02]  /*c1a0*/  ISETP.GE.AND P6, PT, R25, c[0x0][0x3c8], PT ;  /* 0x0000f20019007a0c */ /* 0x000fe40003fc6270 */
[C---:B-1----:R-:W-:Y:S01]  /*c1b0*/  @!P2 LEA R6, P3, R8.reuse, R0, 0x2 ;  /* 0x000000000806a211 */ /* 0x042fe200078610ff */
[----:B------:R-:W2:Y:S04]  /*c1c0*/  LDL R33, [R1+0xac] ;  /* 0x0000ac0001217983 */ /* 0x000ea80000100800 */
[----:B------:R-:W2:Y:S01]  /*c1d0*/  LDL R32, [R1+0x124] ;  /* 0x0001240001207983 */ /* 0x000ea20000100800 */
[----:B------:R-:W-:-:S03]  /*c1e0*/  @!P2 LEA.HI.X R7, R8, R4, R10, 0x2, P3 ;  /* 0x000000040807a211 */ /* 0x000fc600018f140a */
[----:B------:R-:W2:Y:S04]  /*c1f0*/  LDL R10, [R1+0xbc] ;  /* 0x0000bc00010a7983 */ /* 0x000ea80000100800 */
[----:B------:R1:W-:Y:S01]  /*c200*/  @!P2 ST.E.64 [R6.64], R40 ;  /* 0x000000280600a985 */ /* 0x0003e2000c101b06 */
[----:B------:R-:W-:-:S03]  /*c210*/  @!P5 LEA R2, P4, R17, R0, 0x2 ;  /* 0x000000001102d211 */ /* 0x000fc600078810ff */
[----:B------:R-:W4:Y:S04]  /*c220*/  LDL R8, [R1+0xb8] ;  /* 0x0000b80001087983 */ /* 0x000f280000100800 */
[----:B------:R-:W4:Y:S01]  /*c230*/  LDL R36, [R1+0x128] ;  /* 0x0001280001247983 */ /* 0x000f220000100800 */
[----:B------:R-:W-:Y:S02]  /*c240*/  ISETP.GE.AND P2, PT, R9, c[0x0][0x3c8], PT ;  /* 0x0000f20009007a0c */ /* 0x000fe40003f46270 */
[----:B-1----:R-:W-:Y:S02]  /*c250*/  @!P1 LEA R6, P3, R11, R0, 0x2 ;  /* 0x000000000b069211 */ /* 0x002fe400078610ff */
[-C--:B------:R-:W-:Y:S02]  /*c260*/  @!P5 LEA.HI.X R3, R17, R4.reuse, R22, 0x2, P4 ;  /* 0x000000041103d211 */ /* 0x080fe400020f1416 */
[----:B------:R-:W4:Y:S01]  /*c270*/  LDL R22, [R1+0x140] ;  /* 0x0001400001167983 */ /* 0x000f220000100800 */
[----:B------:R-:W-:-:S03]  /*c280*/  @!P1 LEA.HI.X R7, R11, R4, R16, 0x2, P3 ;  /* 0x000000040b079211 */ /* 0x000fc600018f1410 */
[----:B------:R1:W-:Y:S04]  /*c290*/  @!P5 ST.E.64 [R2.64], R44 ;  /* 0x0000002c0200d985 */ /* 0x0003e8000c101b06 */
[----:B------:R-:W4:Y:S04]  /*c2a0*/  LDL R17, [R1+0x13c] ;  /* 0x00013c0001117983 */ /* 0x000f280000100800 */
[----:B------:R1:W-:Y:S04]  /*c2b0*/  @!P1 ST.E.64 [R6.64], R48 ;  /* 0x0000003006009985 */ /* 0x0003e8000c101b06 */
[----:B------:R-:W4:Y:S04]  /*c2c0*/  LDL R11, [R1+0xb0] ;  /* 0x0000b000010b7983 */ /* 0x000f280000100800 */
[----:B------:R-:W4:Y:S01]  /*c2d0*/  LDL R16, [R1+0xb4] ;  /* 0x0000b40001107983 */ /* 0x000f220000100800 */
[----:B-1----:R-:W-:-:S02]  /*c2e0*/  @!P6 LEA R2, P4, R25, R0, 0x2 ;  /* 0x000000001902e211 */ /* 0x002fc400078810ff */
[----:B------:R-:W-:Y:S02]  /*c2f0*/  @!P2 LEA R6, P3, R9, R0, 0x2 ;  /* 0x000000000906a211 */ /* 0x000fe400078610ff */
[----:B------:R-:W-:Y:S02]  /*c300*/  ISETP.GE.AND P1, PT, R14, c[0x0][0x3c8], PT ;  /* 0x0000f2000e007a0c */ /* 0x000fe40003f26270 */
[-C--:B------:R-:W-:Y:S02]  /*c310*/  @!P6 LEA.HI.X R3, R25, R4.reuse, R26, 0x2, P4 ;  /* 0x000000041903e211 */ /* 0x080fe400020f141a */
[----:B------:R-:W-:Y:S01]  /*c320*/  ISETP.GE.AND P5, PT, R23, c[0x0][0x3c8], PT ;  /* 0x0000f20017007a0c */ /* 0x000fe20003fa6270 */
[----:B------:R-:W4:Y:S04]  /*c330*/  LDL R25, [R1+0xa0] ;  /* 0x0000a00001197983 */ /* 0x000f280000100800 */
[----:B------:R-:W-:Y:S01]  /*c340*/  @!P6 ST.E.64 [R2.64], R52 ;  /* 0x000000340200e985 */ /* 0x000fe2000c101b06 */
[----:B-----5:R-:W-:-:S03]  /*c350*/  @!P2 LEA.HI.X R7, R9, R4, R13, 0x2, P3 ;  /* 0x000000040907a211 */ /* 0x020fc600018f140d */
[----:B------:R-:W5:Y:S04]  /*c360*/  LDL R26, [R1+0x11c] ;  /* 0x00011c00011a7983 */ /* 0x000f680000100800 */
[----:B------:R-:W5:Y:S04]  /*c370*/  LDL R13, [R1+0x138] ;  /* 0x00013800010d7983 */ /* 0x000f680000100800 */
[----:B------:R1:W-:Y:S04]  /*c380*/  @!P2 ST.E.64 [R6.64], R56 ;  /* 0x000000380600a985 */ /* 0x0003e8000c101b06 */
[----:B------:R-:W5:Y:S01]  /*c390*/  LDL R9, [R1+0x134] ;  /* 0x0001340001097983 */ /* 0x000f620000100800 */
[----:B-1----:R-:W-:-:S04]  /*c3a0*/  @!P1 LEA R6, P3, R14, R0, 0x2 ;  /* 0x000000000e069211 */ /* 0x002fc800078610ff */
[----:B---3--:R-:W-:Y:S02]  /*c3b0*/  @!P1 LEA.HI.X R7, R14, R4, R18, 0x2, P3 ;  /* 0x000000040e079211 */ /* 0x008fe400018f1412 */
[----:B------:R-:W3:Y:S04]  /*c3c0*/  LDL R14, [R1+0x12c] ;  /* 0x00012c00010e7983 */ /* 0x000ee80000100800 */
[----:B------:R-:W3:Y:S01]  /*c3d0*/  LDL R18, [R1+0x130] ;  /* 0x0001300001127983 */ /* 0x000ee20000100800 */
[----:B------:R-:W-:Y:S02]  /*c3e0*/  ISETP.GE.AND P6, PT, R19, c[0x0][0x3c8], PT ;  /* 0x0000f20013007a0c */ /* 0x000fe40003fc6270 */
[----:B------:R-:W-:Y:S02]  /*c3f0*/  @!P5 LEA R2, P4, R23, R0, 0x2 ;  /* 0x000000001702d211 */ /* 0x000fe400078810ff */
[----:B--2---:R-:W-:-:S02]  /*c400*/  ISETP.GE.AND P2, PT, R15, c[0x0][0x3c8], PT ;  /* 0x0000f2000f007a0c */ /* 0x004fc40003f46270 */
[----:B----4-:R-:W-:Y:S02]  /*c410*/  @!P5 LEA.HI.X R3, R23, R4, R24, 0x2, P4 ;  /* 0x000000041703d211 */ /* 0x010fe400020f1418 */
[----:B------:R-:W2:Y:S04]  /*c420*/  LDL R23, [R1+0x9c] ;  /* 0x00009c0001177983 */ /* 0x000ea80000100800 */
[----:B------:R1:W-:Y:S01]  /*c430*/  @!P5 ST.E.64 [R2.64], R60 ;  /* 0x0000003c0200d985 */ /* 0x0003e2000c101b06 */
[----:B------:R-:W-:-:S03]  /*c440*/  ISETP.GE.AND P5, PT, R10, c[0x0][0x3c8], PT ;  /* 0x0000f2000a007a0c */ /* 0x000fc60003fa6270 */
[----:B------:R4:W-:Y:S01]  /*c450*/  @!P1 ST.E.64 [R6.64], R64 ;  /* 0x0000004006009985 */ /* 0x0009e2000c101b06 */
[----:B------:R-:W-:-:S03]  /*c460*/  ISETP.GE.AND P1, PT, R8, c[0x0][0x3c8], PT ;  /* 0x0000f20008007a0c */ /* 0x000fc60003f26270 */
[----:B------:R-:W2:Y:S01]  /*c470*/  LDL R24, [R1+0x118] ;  /* 0x0001180001187983 */ /* 0x000ea20000100800 */
[-C--:B-1----:R-:W-:Y:S02]  /*c480*/  @!P6 LEA R2, P4, R19, R0.reuse, 0x2 ;  /* 0x000000001302e211 */ /* 0x082fe400078810ff */
[----:B----4-:R-:W-:Y:S02]  /*c490*/  @!P2 LEA R6, P3, R15, R0, 0x2 ;  /* 0x000000000f06a211 */ /* 0x010fe400078610ff */
[-C--:B------:R-:W-:Y:S02]  /*c4a0*/  @!P6 LEA.HI.X R3, R19, R4.reuse, R22, 0x2, P4 ;  /* 0x000000041303e211 */ /* 0x080fe400020f1416 */
[----:B------:R-:W-:Y:S01]  /*c4b0*/  @!P2 LEA.HI.X R7, R15, R4, R17, 0x2, P3 ;  /* 0x000000040f07a211 */ /* 0x000fe200018f1411 */
[----:B------:R-:W4:Y:S04]  /*c4c0*/  LDL R19, [R1+0x94] ;  /* 0x0000940001137983 */ /* 0x000f280000100800 */
[----:B------:R1:W-:Y:S04]  /*c4d0*/  @!P6 ST.E.64 [R2.64], R68 ;  /* 0x000000440200e985 */ /* 0x0003e8000c101b06 */
[----:B------:R1:W-:Y:S01]  /*c4e0*/  @!P2 ST.E.64 [R6.64], R72 ;  /* 0x000000480600a985 */ /* 0x0003e2000c101b06 */
[----:B------:R-:W-:-:S02]  /*c4f0*/  ISETP.GE.AND P2, PT, R11, c[0x0][0x3c8], PT ;  /* 0x0000f2000b007a0c */ /* 0x000fc40003f46270 */
[----:B------:R-:W-:Y:S01]  /*c500*/  ISETP.GE.AND P6, PT, R16, c[0x0][0x3c8], PT ;  /* 0x0000f20010007a0c */ /* 0x000fe20003fc6270 */
[----:B------:R-:W4:Y:S04]  /*c510*/  LDL R17, [R1+0x90] ;  /* 0x0000900001117983 */ /* 0x000f280000100800 */
[----:B------:R-:W4:Y:S04]  /*c520*/  LDL R15, [R1+0x8c] ;  /* 0x00008c00010f7983 */ /* 0x000f280000100800 */
[----:B------:R-:W4:Y:S01]  /*c530*/  LDL R22, [R1+0x110] ;  /* 0x0001100001167983 */ /* 0x000f220000100800 */
[----:B-1----:R-:W-:-:S02]  /*c540*/  @!P5 LEA R2, P4, R10, R0, 0x2 ;  /* 0x000000000a02d211 */ /* 0x002fc400078810ff */
[----:B------:R-:W-:Y:S02]  /*c550*/  @!P1 LEA R6, P3, R8, R0, 0x2 ;  /* 0x0000000008069211 */ /* 0x000fe400078610ff */
[-C--:B-----5:R-:W-:Y:S02]  /*c560*/  @!P5 LEA.HI.X R3, R10, R4.reuse, R13, 0x2, P4 ;  /* 0x000000040a03d211 */ /* 0x0a0fe400020f140d */
[----:B------:R-:W5:Y:S04]  /*c570*/  LDL R10, [R1+0x98] ;  /* 0x00009800010a7983 */ /* 0x000f680000100800 */
[----:B------:R-:W5:Y:S01]  /*c580*/  LDL R13, [R1+0x88] ;  /* 0x00008800010d7983 */ /* 0x000f620000100800 */
[----:B------:R-:W-:Y:S02]  /*c590*/  @!P1 LEA.HI.X R7, R8, R4, R9, 0x2, P3 ;  /* 0x0000000408079211 */ /* 0x000fe400018f1409 */
[C---:B------:R-:W-:Y:S01]  /*c5a0*/  @!P2 LEA R8, P3, R11.reuse, R0, 0x2 ;  /* 0x000000000b08a211 */ /* 0x040fe200078610ff */
[----:B------:R1:W-:Y:S03]  /*c5b0*/  @!P5 ST.E.64 [R2.64], R76 ;  /* 0x0000004c0200d985 */ /* 0x0003e6000c101b06 */
[----:B---3--:R-:W-:-:S02]  /*c5c0*/  @!P2 LEA.HI.X R9, R11, R4, R14, 0x2, P3 ;  /* 0x000000040b09a211 */ /* 0x008fc400018f140e */
[----:B------:R-:W3:Y:S01]  /*c5d0*/  LDL R11, [R1+0x114] ;  /* 0x00011400010b7983 */ /* 0x000ee20000100800 */
[----:B-1----:R-:W-:-:S03]  /*c5e0*/  @!P6 LEA R2, P4, R16, R0, 0x2 ;  /* 0x000000001002e211 */ /* 0x002fc600078810ff */
[----:B------:R-:W3:Y:S01]  /*c5f0*/  LDL R14, [R1+0x104] ;  /* 0x00010400010e7983 */ /* 0x000ee20000100800 */
[----:B------:R-:W-:-:S03]  /*c600*/  @!P6 LEA.HI.X R3, R16, R4, R18, 0x2, P4 ;  /* 0x000000041003e211 */ /* 0x000fc600020f1412 */
[----:B------:R-:W3:Y:S04]  /*c610*/  LDL R18, [R1+0x10c] ;  /* 0x00010c0001127983 */ /* 0x000ee80000100800 */
[----:B------:R-:W3:Y:S01]  /*c620*/  LDL R16, [R1+0x108] ;  /* 0x0001080001107983 */ /* 0x000ee20000100800 */
        /* <DEDUP_REMOVED lines=8> */
[----:B--2---:R-:W-:Y:S02]  /*c6b0*/  @!P1 LEA R2, P2, R29, R0, 0x2 ;  /* 0x000000001d029211 */ /* 0x004fe400078410ff */
        /* <DEDUP_REMOVED lines=9> */
[-C--:B-1----:R-:W-:Y:S02]  /*c750*/  @!P3 LEA R6, P2, R23, R0.reuse, 0x2 ;  /* 0x000000001706b211 */ /* 0x082fe400078410ff */
[----:B--2---:R-:W-:Y:S02]  /*c760*/  @!P4 LEA R2, P5, R25, R0, 0x2 ;  /* 0x000000001902c211 */ /* 0x004fe400078a10ff */
        /* <DEDUP_REMOVED lines=9> */
[----:B---3--:R-:W-:Y:S02]  /*c800*/  @!P1 LEA.HI.X R3, R10, R4, R11, 0x2, P2 ;  /* 0x000000040a039211 */ /* 0x008fe400010f140b */
[----:B------:R-:W-:-:S03]  /*c810*/  @!P6 LEA R10, P2, R19, R0, 0x2 ;  /* 0x00000000130ae211 */ /* 0x000fc600078410ff */
[----:B------:R1:W-:Y:S01]  /*c820*/  @!P1 ST.E.64 [R2.64], R108 ;  /* 0x0000006c02009985 */ /* 0x0003e2000c101b06 */
[----:B------:R-:W-:Y:S02]  /*c830*/  @!P5 LEA R8, P1, R17, R0, 0x2 ;  /* 0x000000001108d211 */ /* 0x000fe400078210ff */
[----:B------:R-:W-:Y:S02]  /*c840*/  @!P6 LEA.HI.X R11, R19, R4, R22, 0x2, P2 ;  /* 0x00000004130be211 */ /* 0x000fe400010f1416 */
[----:B--2---:R-:W-:Y:S02]  /*c850*/  @!P4 LEA R6, P2, R15, R0, 0x2 ;  /* 0x000000000f06c211 */ /* 0x004fe400078410ff */
        /* <DEDUP_REMOVED lines=8> */
.L_x_3307:
[----:B------:R-:W-:Y:S05]  /*c8e0*/  BSYNC B0 ;  /* 0x0000000000007941 */ /* 0x000fea0003800000 */
.L_x_3306:
[----:B------:R-:W-:Y:S05]  /*c8f0*/  BRA.DIV ~URZ, `(.L_x_3308) ;  /* 0x000039e27f007947 */ /* 0x000fea000b800000 */
[----:B--2---:R2:W1:Y:S04]  /*c900*/  SHFL.IDX PT, R4, R5, 0x1, 0x1c1f ;  /* 0x003c1f0005047f89 */ /* 0x00446800000e0000 */
[----:B----4-:R2:W4:Y:S02]  /*c910*/  SHFL.IDX PT, R0, R12, 0x1, 0x1c1f ;  /* 0x003c1f000c007f89 */ /* 0x01052400000e0000 */
.L_x_3369:
        /* <DEDUP_REMOVED lines=109> */
[----:B------:R-:W-:Y:S01]  /*cff0*/  @!P5 LEA R8, P1, R22, R0, 0x2 ;  /* 0x000000001608d211 */ /* 0x000fe200078210ff */
        /* <DEDUP_REMOVED lines=85> */
.L_x_3288:
[----:B------:R-:W3:Y:S04]  /*d550*/  LDL.LU R4, [R1+0x40] ;  /* 0x0000400001047983 */ /* 0x000ee80000300800 */
[----:B------:R-:W4:Y:S01]  /*d560*/  LDL.LU R6, [R1+0x44] ;  /* 0x0000440001067983 */ /* 0x000f220000300800 */
[----:B------:R-:W-:Y:S02]  /*d570*/  ISETP.NE.U32.AND P1, PT, RZ, c[0x0][0x508], PT ;  /* 0x00014200ff007a0c */ /* 0x000fe40003f25070 */
[----:B------:R-:W-:Y:S01]  /*d580*/  ISETP.NE.U32.AND P3, PT, RZ, c[0x0][0x500], PT ;  /* 0x00014000ff007a0c */ /* 0x000fe20003f65070 */
[----:B--2---:R-:W2:Y:S01]  /*d590*/  LDL.LU R0, [R1+0x58] ;  /* 0x0000580001007983 */ /* 0x004ea20000300800 */
[----:B------:R-:W-:Y:S01]  /*d5a0*/  ISETP.NE.AND.EX P1, PT, RZ, c[0x0][0x50c], PT, P1 ;  /* 0x00014300ff007a0c */ /* 0x000fe20003f25310 */
[----:B------:R-:W-:Y:S01]  /*d5b0*/  IMAD.MOV.U32 R8, RZ, RZ, RZ ;  /* 0x000000ffff087224 */ /* 0x000fe200078e00ff */
[----:B------:R-:W-:Y:S01]  /*d5c0*/  ISETP.NE.AND.EX P3, PT, RZ, c[0x0][0x504], PT, P3 ;  /* 0x00014100ff007a0c */ /* 0x000fe20003f65330 */
[----:B------:R-:W-:Y:S01]  /*d5d0*/  IMAD.MOV.U32 R20, RZ, RZ, c[0x0][0x388] ;  /* 0x0000e200ff147624 */ /* 0x000fe200078e00ff */
[----:B---3--:R-:W-:-:S09]  /*d5e0*/  IADD3 R2, P2, R4, c[0x0][0x500], RZ ;  /* 0x0001400004027a10 */ /* 0x008fd20007f5e0ff */
[----:B------:R-:W-:Y:S02]  /*d5f0*/  @P1 IADD3 R4, P0, R4, c[0x0][0x508], RZ ;  /* 0x0001420004041a10 */ /* 0x000fe40007f1e0ff */
[C---:B----4-:R-:W-:Y:S02]  /*d600*/  IADD3.X R3, R6.reuse, c[0x0][0x504], RZ, P2, !PT ;  /* 0x0001410006037a10 */ /* 0x050fe400017fe4ff */
[----:B------:R-:W-:-:S03]  /*d610*/  @P1 IADD3.X R5, R6, c[0x0][0x50c], RZ, P0, !PT ;  /* 0x0001430006051a10 */ /* 0x000fc600007fe4ff */
[----:B------:R1:W5:Y:S04]  /*d620*/  @P3 LDG.E R8, [R2.64] ;  /* 0x0000000602083981 */ /* 0x000368000c1e1900 */
[----:B------:R1:W5:Y:S01]  /*d630*/  @P1 LDG.E R20, [R4.64] ;  /* 0x0000000604141981 */ /* 0x000362000c1e1900 */
[----:B--2---:R-:W-:-:S04]  /*d640*/  ISETP.NE.AND P0, PT, R0, RZ, PT ;  /* 0x000000ff0000720c */ /* 0x004fc80003f05270 */
[----:B------:R-:W-:Y:S01]  /*d650*/  SEL R19, R0, c[0x0][0x3d4], P0 ;  /* 0x0000f50000137a07 */ /* 0x000fe20000000000 */
[----:B------:R-:W-:Y:S05]  /*d660*/  @P1 BRA `(.L_x_3309) ;  /* 0x0000004000001947 */ /* 0x000fea0003800000 */
[----:B------:R-:W-:Y:S05]  /*d670*/  @!P3 BRA `(.L_x_3309) ;  /* 0x000000300000b947 */ /* 0x000fea0003800000 */
[----:B------:R2:W3:Y:S04]  /*d680*/  LDG.E R0, [R2.64] ;  /* 0x0000000602007981 */ /* 0x0004e8000c1e1900 */
[----:B-12---:R-:W3:Y:S02]  /*d690*/  LDG.E R2, [R2.64+0x4] ;  /* 0x0000040602027981 */ /* 0x006ee4000c1e1900 */
[----:B---3-5:R-:W-:Y:S02]  /*d6a0*/  IADD3 R20, -R0, R2, RZ ;  /* 0x0000000200147210 */ /* 0x028fe40007ffe1ff */
.L_x_3309:
        /* <DEDUP_REMOVED lines=60> */
.L_x_3311:
[----:B------:R-:W-:Y:S05]  /*da70*/  BSYNC B0 ;  /* 0x0000000000007941 */ /* 0x000fea0003800000 */
.L_x_3310:
        /* <DEDUP_REMOVED lines=45> */
.L_x_3370:
[----:B------:R-:W-:Y:S05]  /*dd50*/  BRA.DIV ~URZ, `(.L_x_3313) ;  /* 0x000026b27f007947 */ /* 0x000fea000b800000 */
[----:B------:R3:W4:Y:S02]  /*dd60*/  SHFL.IDX PT, R0, R14, RZ, 0x181f ;  /* 0x00181fff0e007589 */ /* 0x00072400000e0000 */
.L_x_3371:
        /* <DEDUP_REMOVED lines=36> */
.L_x_3315:
[----:B------:R-:W-:Y:S05]  /*dfb0*/  BSYNC B0 ;  /* 0x0000000000007941 */ /* 0x000fea0003800000 */
.L_x_3314:
[----:B------:R-:W-:Y:S05]  /*dfc0*/  BRA.DIV ~URZ, `(.L_x_3316) ;  /* 0x000024a27f007947 */ /* 0x000fea000b800000 */
[----:B--2---:R2:W1:Y:S04]  /*dfd0*/  SHFL.IDX PT, R4, R5, 0x1, 0x181f ;  /* 0x00381f0005047f89 */ /* 0x00446800000e0000 */
[----:B----4-:R2:W4:Y:S02]  /*dfe0*/  SHFL.IDX PT, R0, R14, 0x1, 0x181f ;  /* 0x00381f000e007f89 */ /* 0x01052400000e0000 */
.L_x_3372:
        /* <DEDUP_REMOVED lines=30> */
.L_x_3318:
[----:B------:R-:W-:Y:S05]  /*e1d0*/  BSYNC B0 ;  /* 0x0000000000007941 */ /* 0x000fea0003800000 */
.L_x_3317:
[----:B------:R-:W-:Y:S05]  /*e1e0*/  BRA.DIV ~URZ, `(.L_x_3319) ;  /* 0x000023427f007947 */ /* 0x000fea000b800000 */
[----:B-1----:R1:W2:Y:S02]  /*e1f0*/  SHFL.IDX PT, R4, R5, 0x2, 0x181f ;  /* 0x00581f0005047f89 */ /* 0x0022a400000e0000 */
.L_x_3373:
[----:B------:R-:W-:Y:S05]  /*e200*/  BRA.DIV ~URZ, `(.L_x_3320) ;  /* 0x000023927f007947 */ /* 0x000fea000b800000 */
[----:B----4-:R4:W1:Y:S02]  /*e210*/  SHFL.IDX PT, R0, R14, 0x2, 0x181f ;  /* 0x00581f000e007f89 */ /* 0x01086400000e0000 */
.L_x_3374:
        /* <DEDUP_REMOVED lines=30> */
.L_x_3322:
[----:B------:R-:W-:Y:S05]  /*e400*/  BSYNC B0 ;  /* 0x0000000000007941 */ /* 0x000fea0003800000 */
.L_x_3321:
[----:B------:R-:W-:Y:S05]  /*e410*/  BRA.DIV ~URZ, `(.L_x_3323) ;  /* 0x000021e27f007947 */ /* 0x000fea000b800000 */
[----:B--2---:R2:W3:Y:S04]  /*e420*/  SHFL.IDX PT, R4, R5, 0x3, 0x181f ;  /* 0x00781f0005047f89 */ /* 0x0044e800000e0000 */
[----:B-1----:R2:W1:Y:S02]  /*e430*/  SHFL.IDX PT, R0, R14, 0x3, 0x181f ;  /* 0x00781f000e007f89 */ /* 0x00246400000e0000 */
.L_x_3375:
        /* <DEDUP_REMOVED lines=29> */
.L_x_3303:
[----:B------:R-:W-:Y:S05]  /*e610*/  BSYNC B1 ;  /* 0x0000000000017941 */ /* 0x000fea0003800000 */
.L_x_3287:
        /* <DEDUP_REMOVED lines=15> */
.L_x_3376:
[----:B------:R-:W-:Y:S05]  /*e710*/  BRA.DIV ~URZ, `(.L_x_3326) ;  /* 0x000020127f007947 */ /* 0x000fea000b800000 */
[----:B------:R3:W4:Y:S02]  /*e720*/  SHFL.IDX PT, R8, R102, 0x1, 0x1f ;  /* 0x00201f0066087f89 */ /* 0x00072400000e0000 */
.L_x_3377:
        /* <DEDUP_REMOVED lines=19> */
.L_x_3378:
        /* <DEDUP_REMOVED lines=16> */
.L_x_3379:
[----:B---3--:R-:W-:Y:S01]  /*e960*/  IMAD R0, R0, c[0x0][0x538], RZ ;  /* 0x00014e0000007a24 */ /* 0x008fe200078e02ff */
[----:B------:R-:W-:Y:S04]  /*e970*/  BSSY B1, `(.L_x_3329) ;  /* 0x0000083000017945 */ /* 0x000fe80003800000 */
[----:B----4-:R-:W-:-:S04]  /*e980*/  IADD3 R8, R0, R8, RZ ;  /* 0x0000000800087210 */ /* 0x010fc80007ffe0ff */
[----:B--2---:R-:W-:-:S13]  /*e990*/  ISETP.GT.AND P6, PT, R8, R9, PT ;  /* 0x000000090800720c */ /* 0x004fda0003fc4270 */
[----:B------:R-:W-:Y:S05]  /*e9a0*/  @P6 BRA `(.L_x_3330) ;  /* 0x0000025000006947 */ /* 0x000fea0003800000 */
.L_x_3334:
        /* <DEDUP_REMOVED lines=17> */
.L_x_3380:
        /* <DEDUP_REMOVED lines=16> */
.L_x_3381:
[----:B--2---:R-:W-:-:S05]  /*ebc0*/  IMAD R0, R0, c[0x0][0x538], RZ ;  /* 0x00014e0000007a24 */ /* 0x004fca00078e02ff */
[----:B------:R-:W-:-:S04]  /*ebd0*/  IADD3 R8, R0, R8, RZ ;  /* 0x0000000800087210 */ /* 0x000fc80007ffe0ff */
[----:B------:R-:W-:-:S13]  /*ebe0*/  ISETP.GT.AND P6, PT, R8, R9, PT ;  /* 0x000000090800720c */ /* 0x000fda0003fc4270 */
[----:B-1----:R-:W-:Y:S05]  /*ebf0*/  @!P6 BRA `(.L_x_3334) ;  /* 0xfffffdb00000e947 */ /* 0x002fea000383ffff */
.L_x_3330:
[----:B------:R-:W-:-:S05]  /*ec00*/  IADD3 R8, -R0, R8, RZ ;  /* 0x0000000800087210 */ /* 0x000fca0007ffe1ff */
[----:B------:R-:W-:-:S05]  /*ec10*/  IMAD R0, R4, c[0x0][0x538], R8 ;  /* 0x00014e0004007a24 */ /* 0x000fca00078e0208 */
[----:B------:R-:W-:Y:S01]  /*ec20*/  ISETP.GT.AND P0, PT, R0, R9, PT ;  /* 0x000000090000720c */ /* 0x000fe20003f04270 */
[----:B------:R-:W-:-:S12]  /*ec30*/  BRA.DIV ~URZ, `(.L_x_3335) ;  /* 0x00001f327f007947 */ /* 0x000fd8000b800000 */
[----:B------:R-:W-:-:S04]  /*ec40*/  VOTE.ANY R5, PT, !P0 ;  /* 0x0000000000057806 */ /* 0x000fc800040e0100 */
.L_x_3382:
[----:B------:R2:W3:Y:S01]  /*ec50*/  POPC R11, R5 ;  /* 0x00000005000b7309 */ /* 0x0004e20000000000 */
[----:B------:R-:W-:Y:S05]  /*ec60*/  BRA.DIV ~URZ, `(.L_x_3336) ;  /* 0x00001f527f007947 */ /* 0x000fea000b800000 */
[----:B---3--:R3:W4:Y:S04]  /*ec70*/  SHFL.IDX PT, R6, R6, R11, 0x1f ;  /* 0x00001f0b06067589 */ /* 0x00872800000e0000 */
[----:B------:R3:W1:Y:S02]  /*ec80*/  SHFL.IDX PT, R7, R7, R11, 0x1f ;  /* 0x00001f0b07077589 */ /* 0x00066400000e0000 */
.L_x_3383:
[----:B------:R-:W-:Y:S01]  /*ec90*/  ISETP.NE.AND P0, PT, R5, RZ, PT ;  /* 0x000000ff0500720c */ /* 0x000fe20003f05270 */
[----:B------:R-:W-:-:S12]  /*eca0*/  BSSY B0, `(.L_x_3337) ;  /* 0x0000005000007945 */ /* 0x000fd80003800000 */
[----:B------:R-:W-:Y:S05]  /*ecb0*/  @!P0 BRA `(.L_x_3338) ;  /* 0x0000003000008947 */ /* 0x000fea0003800000 */
[----:B------:R-:W-:Y:S01]  /*ecc0*/  IADD3 R0, R11, -0x1, RZ ;  /* 0xffffffff0b007810 */ /* 0x000fe20007ffe0ff */
[----:B------:R-:W-:Y:S05]  /*ecd0*/  BRA.DIV ~URZ, `(.L_x_3339) ;  /* 0x00001fb27f007947 */ /* 0x000fea000b800000 */
[----:B------:R2:W3:Y:S02]  /*ece0*/  SHFL.IDX PT, R10, R4, R0, 0x1f ;  /* 0x00001f00040a7589 */ /* 0x0004e400000e0000 */
.L_x_3338:
[----:B------:R-:W-:Y:S05]  /*ecf0*/  BSYNC B0 ;  /* 0x0000000000007941 */ /* 0x000fea0003800000 */
.L_x_3337:
        /* <DEDUP_REMOVED lines=69> */
.L_x_3331:
[----:B------:R-:W-:Y:S01]  /*f150*/  MOV R0, c[0x0][0x53c] ;  /* 0x00014f0000007a02 */ /* 0x000fe20000000f00 */
[----:B------:R2:W-:Y:S04]  /*f160*/  STL [R1+0x48], R9 ;  /* 0x0000480901007387 */ /* 0x0005e80000100800 */
[----:B------:R2:W-:Y:S04]  /*f170*/  STL [R1+0x4c], RZ ;  /* 0x00004cff01007387 */ /* 0x0005e80000100800 */
[----:B------:R2:W-:Y:S04]  /*f180*/  STL [R1+0x50], RZ ;  /* 0x000050ff01007387 */ /* 0x0005e80000100800 */
[----:B------:R2:W-:Y:S02]  /*f190*/  STL [R1+0x54], R0 ;  /* 0x0000540001007387 */ /* 0x0005e40000100800 */
.L_x_3340:
[----:B------:R-:W-:Y:S05]  /*f1a0*/  BSYNC B1 ;  /* 0x0000000000017941 */ /* 0x000fea0003800000 */
.L_x_3329:
        /* <DEDUP_REMOVED lines=9> */
.L_x_3324:
[----:B--2---:R-:W2:Y:S02]  /*f240*/  LDL R0, [R1+0x54] ;  /* 0x0000540001007983 */ /* 0x004ea40000100800 */
[----:B--2---:R-:W-:-:S13]  /*f250*/  ISETP.GE.AND P0, PT, R0, c[0x0][0x53c], PT ;  /* 0x00014f0000007a0c */ /* 0x004fda0003f06270 */
[----:B-1----:R-:W-:Y:S01]  /*f260*/  @P0 CALL.REL.NOINC `(.L_x_3341) ;  /* 0x0000001000000944 */ /* 0x002fe20003c00000 */
[----:B------:R-:W-:Y:S05]  /*f270*/  BRA `(.L_x_3342) ;  /* 0xffff296000007947 */ /* 0x000fea000383ffff */
.L_x_3341:
[----:B------:R-:W-:Y:S05]  /*f280*/  EXIT ;  /* 0x000000000000794d */ /* 0x000fea0003800000 */
.L_x_3244:
[----:B------:R-:W-:Y:S01]  /*f290*/  IMAD.MOV.U32 R0, RZ, RZ, R5 ;  /* 0x000000ffff007224 */ /* 0x000fe200078e0005 */
[----:B------:R-:W-:Y:S02]  /*f2a0*/  MOV R3, 0x1 ;  /* 0x0000000100037802 */ /* 0x000fe40000000f00 */
[----:B------:R-:W-:Y:S02]  /*f2b0*/  MOV R2, 0xf2d0 ;  /* 0x0000f2d000027802 */ /* 0x000fe40000000f00 */
[----:B------:R-:W-:Y:S05]  /*f2c0*/  CALL.REL.NOINC `($__internal_55_$__cuda_sm70_shflsync_up_p) ;  /* 0x00001b3000007944 */ /* 0x000fea0003c00000 */
[----:B------:R-:W-:Y:S01]  /*f2d0*/  MOV R0, R4 ;  /* 0x0000000400007202 */ /* 0x000fe20000000f00 */
[----:B------:R-:W-:Y:S05]  /*f2e0*/  BRA `(.L_x_3343) ;  /* 0xffff118000007947 */ /* 0x000fea000383ffff */
.L_x_3245:
[----:B------:R-:W-:Y:S01]  /*f2f0*/  IMAD.MOV.U32 R0, RZ, RZ, R5 ;  /* 0x000000ffff007224 */ /* 0x000fe200078e0005 */
[----:B------:R-:W-:Y:S02]  /*f300*/  MOV R3, 0x2 ;  /* 0x0000000200037802 */ /* 0x000fe40000000f00 */
[----:B------:R-:W-:Y:S02]  /*f310*/  MOV R2, 0xf330 ;  /* 0x0000f33000027802 */ /* 0x000fe40000000f00 */
[----:B------:R-:W-:Y:S05]  /*f320*/  CALL.REL.NOINC `($__internal_55_$__cuda_sm70_shflsync_up_p) ;  /* 0x00001ad000007944 */ /* 0x000fea0003c00000 */
[----:B------:R-:W-:Y:S01]  /*f330*/  SEL R4, R4, RZ, P4 ;  /* 0x000000ff04047207 */ /* 0x000fe20002000000 */
[----:B------:R-:W-:Y:S01]  /*f340*/  IMAD.MOV.U32 R3, RZ, RZ, 0x4 ;  /* 0x00000004ff037424 */ /* 0x000fe200078e00ff */
[----:B------:R-:W-:-:S03]  /*f350*/  MOV R2, 0xf380 ;  /* 0x0000f38000027802 */ /* 0x000fc60000000f00 */
[----:B------:R-:W-:Y:S02]  /*f360*/  IMAD.IADD R0, R5, 0x1, R4 ;  /* 0x0000000105007824 */ /* 0x000fe400078e0204 */
        /* <DEDUP_REMOVED lines=11> */
[----:B------:R-:W-:Y:S02]  /*f420*/  SEL R4, R4, RZ, P1 ;  /* 0x000000ff04047207 */ /* 0x000fe40000800000 */
[----:B------:R-:W-:Y:S02]  /*f430*/  MOV R3, 0x1f ;  /* 0x0000001f00037802 */ /* 0x000fe40000000f00 */
[----:B------:R-:W-:Y:S01]  /*f440*/  MOV R2, 0xf490 ;  /* 0x0000f49000027802 */ /* 0x000fe20000000f00 */
[----:B------:R-:W-:Y:S02]  /*f450*/  IMAD.IADD R4, R0, 0x1, R4 ;  /* 0x0000000100047824 */ /* 0x000fe400078e0204 */
[----:B------:R-:W-:-:S03]  /*f460*/  IMAD.MOV.U32 R0, RZ, RZ, 0x1f ;  /* 0x0000001fff007424 */ /* 0x000fc600078e00ff */
[----:B------:R1:W-:Y:S04]  /*f470*/  STL [R1], R4 ;  /* 0x0000000401007387 */ /* 0x0003e80000100800 */
[----:B-1----:R-:W-:Y:S05]  /*f480*/  CALL.REL.NOINC `($__internal_54_$__cuda_sm70_shflsync_idx_p) ;  /* 0x000018d000007944 */ /* 0x002fea0003c00000 */
[----:B-1---5:R-:W-:Y:S05]  /*f490*/  BRA `(.L_x_3344) ;  /* 0xffff10d000007947 */ /* 0x022fea000383ffff */
.L_x_3247:
[----:B------:R-:W-:Y:S02]  /*f4a0*/  SEL R0, RZ, 0x1, P0 ;  /* 0x00000001ff007807 */ /* 0x000fe40000000000 */
[----:B------:R-:W-:Y:S02]  /*f4b0*/  MOV R2, 0xf4d0 ;  /* 0x0000f4d000027802 */ /* 0x000fe40000000f00 */
[----:B------:R-:W-:Y:S05]  /*f4c0*/  CALL.REL.NOINC `($__internal_56_$__cuda_sm70_votesync_ballot) ;  /* 0x0000199000007944 */ /* 0x000fea0003c00000 */
[----:B------:R-:W-:Y:S01]  /*f4d0*/  MOV R5, R0 ;  /* 0x0000000000057202 */ /* 0x000fe20000000f00 */
[----:B------:R-:W-:Y:S05]  /*f4e0*/  BRA `(.L_x_3345) ;  /* 0xffff111000007947 */ /* 0x000fea000383ffff */
.L_x_3248:
[----:B------:R3:W-:Y:S01]  /*f4f0*/  STL [R1], R8 ;  /* 0x0000000801007387 */ /* 0x0007e20000100800 */
[----:B--2---:R-:W-:Y:S01]  /*f500*/  IMAD.MOV.U32 R3, RZ, RZ, R13 ;  /* 0x000000ffff037224 */ /* 0x004fe200078e000d */
[----:B------:R-:W-:Y:S02]  /*f510*/  MOV R0, 0x1f ;  /* 0x0000001f00007802 */ /* 0x000fe40000000f00 */
[----:B------:R-:W-:Y:S02]  /*f520*/  MOV R2, 0xf540 ;  /* 0x0000f54000027802 */ /* 0x000fe40000000f00 */
[----:B-1-3--:R-:W-:Y:S05]  /*f530*/  CALL.REL.NOINC `($__internal_54_$__cuda_sm70_shflsync_idx_p) ;  /* 0x0000182000007944 */ /* 0x00afea0003c00000 */
[----:B------:R2:W-:Y:S01]  /*f540*/  STL [R1], R7 ;  /* 0x0000000701007387 */ /* 0x0005e20000100800 */
[----:B------:R-:W-:Y:S01]  /*f550*/  IMAD.MOV.U32 R11, RZ, RZ, R0 ;  /* 0x000000ffff0b7224 */ /* 0x000fe200078e0000 */
[----:B------:R-:W-:Y:S01]  /*f560*/  MOV R3, R13 ;  /* 0x0000000d00037202 */ /* 0x000fe20000000f00 */
[----:B------:R-:W-:Y:S01]  /*f570*/  IMAD.MOV.U32 R6, RZ, RZ, RZ ;  /* 0x000000ffff067224 */ /* 0x000fe200078e00ff */
[----:B------:R-:W-:-:S02]  /*f580*/  MOV R0, 0x1f ;  /* 0x0000001f00007802 */ /* 0x000fc40000000f00 */
[----:B------:R-:W-:Y:S02]  /*f590*/  MOV R2, 0xf5b0 ;  /* 0x0000f5b000027802 */ /* 0x000fe40000000f00 */
[----:B-12--5:R-:W-:Y:S05]  /*f5a0*/  CALL.REL.NOINC `($__internal_54_$__cuda_sm70_shflsync_idx_p) ;  /* 0x000017b000007944 */ /* 0x026fea0003c00000 */
[----:B------:R-:W-:Y:S01]  /*f5b0*/  MOV R10, R0 ;  /* 0x00000000000a7202 */ /* 0x000fe20000000f00 */
[----:B-1---5:R-:W-:Y:S05]  /*f5c0*/  BRA `(.L_x_3346) ;  /* 0xffff108000007947 */ /* 0x022fea000383ffff */
.L_x_3251:
[----:B------:R1:W-:Y:S01]  /*f5d0*/  STL [R1], R4 ;  /* 0x0000000401007387 */ /* 0x0003e20000100800 */
[----:B------:R-:W-:Y:S02]  /*f5e0*/  MOV R0, 0x1f ;  /* 0x0000001f00007802 */ /* 0x000fe40000000f00 */
[----:B------:R-:W-:Y:S02]  /*f5f0*/  MOV R2, 0xf610 ;  /* 0x0000f61000027802 */ /* 0x000fe40000000f00 */
[----:B-1234-:R-:W-:Y:S05]  /*f600*/  CALL.REL.NOINC `($__internal_54_$__cuda_sm70_shflsync_idx_p) ;  /* 0x0000175000007944 */ /* 0x01efea0003c00000 */
[----:B------:R-:W-:Y:S01]  /*f610*/  MOV R6, R0 ;  /* 0x0000000000067202 */ /* 0x000fe20000000f00 */
[----:B-1---5:R-:W-:Y:S05]  /*f620*/  BRA `(.L_x_3250) ;  /* 0xffff108000007947 */ /* 0x022fea000383ffff */
.L_x_3261:
[----:B------:R1:W-:Y:S01]  /*f630*/  STL [R1], R10 ;  /* 0x0000000a01007387 */ /* 0x0003e20000100800 */
[----:B--2---:R-:W-:Y:S01]  /*f640*/  IMAD.MOV.U32 R3, RZ, RZ, 0x1 ;  /* 0x00000001ff037424 */ /* 0x004fe200078e00ff */
[----:B------:R-:W-:Y:S02]  /*f650*/  MOV R0, 0x181f ;  /* 0x0000181f00007802 */ /* 0x000fe40000000f00 */
[----:B------:R-:W-:Y:S02]  /*f660*/  MOV R2, 0xf680 ;  /* 0x0000f68000027802 */ /* 0x000fe40000000f00 */
[----:B-1----:R-:W-:Y:S05]  /*f670*/  CALL.REL.NOINC `($__internal_54_$__cuda_sm70_shflsync_idx_p) ;  /* 0x000016e000007944 */ /* 0x002fea0003c00000 */
[----:B------:R2:W-:Y:S01]  /*f680*/  STL [R1], R11 ;  /* 0x0000000b01007387 */ /* 0x0005e20000100800 */
[----:B-----5:R-:W-:Y:S01]  /*f690*/  IMAD.MOV.U32 R5, RZ, RZ, R0 ;  /* 0x000000ffff057224 */ /* 0x020fe200078e0000 */
[----:B------:R-:W-:Y:S01]  /*f6a0*/  MOV R3, 0x1 ;  /* 0x0000000100037802 */ /* 0x000fe20000000f00 */
[----:B------:R-:W-:Y:S01]  /*f6b0*/  IMAD.MOV.U32 R0, RZ, RZ, 0x181f ;  /* 0x0000181fff007424 */ /* 0x000fe200078e00ff */
[----:B------:R-:W-:-:S02]  /*f6c0*/  MOV R2, 0xf6e0 ;  /* 0x0000f6e000027802 */ /* 0x000fc40000000f00 */
[----:B-12---:R-:W-:Y:S05]  /*f6d0*/  CALL.REL.NOINC `($__internal_54_$__cuda_sm70_shflsync_idx_p) ;  /* 0x0000168000007944 */ /* 0x006fea0003c00000 */
[----:B-1---5:R-:W-:Y:S05]  /*f6e0*/  BRA `(.L_x_3347) ;  /* 0xffff420000007947 */ /* 0x022fea000383ffff */
.L_x_3264:
[----:B------:R1:W-:Y:S01]  /*f6f0*/  STL [R1], R5 ;  /* 0x0000000501007387 */ /* 0x0003e20000100800 */
[----:B------:R-:W-:Y:S01]  /*f700*/  IMAD.MOV.U32 R3, RZ, RZ, RZ ;  /* 0x000000ffff037224 */ /* 0x000fe200078e00ff */
[----:B------:R-:W-:-:S02]  /*f710*/  MOV R0, 0x181f ;  /* 0x0000181f00007802 */ /* 0x000fc40000000f00 */
[----:B------:R-:W-:Y:S02]  /*f720*/  MOV R2, 0xf740 ;  /* 0x0000f74000027802 */ /* 0x000fe40000000f00 */
[----:B-1----:R-:W-:Y:S05]  /*f730*/  CALL.REL.NOINC `($__internal_54_$__cuda_sm70_shflsync_idx_p) ;  /* 0x0000162000007944 */ /* 0x002fea0003c00000 */
[----:B-----5:R-:W-:Y:S01]  /*f740*/  MOV R4, R0 ;  /* 0x0000000000047202 */ /* 0x020fe20000000f00 */
[----:B-1----:R-:W-:Y:S05]  /*f750*/  BRA `(.L_x_3348) ;  /* 0xffff501000007947 */ /* 0x002fea000383ffff */
.L_x_3265:
[----:B------:R3:W-:Y:S01]  /*f760*/  STL [R1], R12 ;  /* 0x0000000c01007387 */ /* 0x0007e20000100800 */
[----:B------:R-:W-:Y:S01]  /*f770*/  IMAD.MOV.U32 R3, RZ, RZ, RZ ;  /* 0x000000ffff037224 */ /* 0x000fe200078e00ff */
[----:B------:R-:W-:Y:S02]  /*f780*/  MOV R0, 0x181f ;  /* 0x0000181f00007802 */ /* 0x000fe40000000f00 */
[----:B------:R-:W-:Y:S02]  /*f790*/  MOV R2, 0xf7b0 ;  /* 0x0000f7b000027802 */ /* 0x000fe40000000f00 */
[----:B-123--:R-:W-:Y:S05]  /*f7a0*/  CALL.REL.NOINC `($__internal_54_$__cuda_sm70_shflsync_idx_p) ;  /* 0x000015b000007944 */ /* 0x00efea0003c00000 */
[----:B-1---5:R-:W-:Y:S05]  /*f7b0*/  BRA `(.L_x_3349) ;  /* 0xffff4fd000007947 */ /* 0x022fea000383ffff */
.L_x_3268:
[----:B------:R1:W-:Y:S01]  /*f7c0*/  STL [R1], R5 ;  /* 0x0000000501007387 */ /* 0x0003e20000100800 */
[----:B--2---:R-:W-:Y:S01]  /*f7d0*/  IMAD.MOV.U32 R3, RZ, RZ, 0x1 ;  /* 0x00000001ff037424 */ /* 0x004fe200078e00ff */
[----:B----4-:R-:W-:Y:S02]  /*f7e0*/  MOV R0, 0x181f ;  /* 0x0000181f00007802 */ /* 0x010fe40000000f00 */
[----:B------:R-:W-:Y:S02]  /*f7f0*/  MOV R2, 0xf810 ;  /* 0x0000f81000027802 */ /* 0x000fe40000000f00 */
[----:B-1-3--:R-:W-:Y:S05]  /*f800*/  CALL.REL.NOINC `($__internal_54_$__cuda_sm70_shflsync_idx_p) ;  /* 0x0000155000007944 */ /* 0x00afea0003c00000 */
[----:B------:R2:W-:Y:S01]  /*f810*/  STL [R1], R12 ;  /* 0x0000000c01007387 */ /* 0x0005e20000100800 */
[----:B-----5:R-:W-:Y:S01]  /*f820*/  IMAD.MOV.U32 R4, RZ, RZ, R0 ;  /* 0x000000ffff047224 */ /* 0x020fe200078e0000 */
[----:B------:R-:W-:Y:S01]  /*f830*/  MOV R3, 0x1 ;  /* 0x0000000100037802 */ /* 0x000fe20000000f00 */
[----:B------:R-:W-:Y:S01]  /*f840*/  IMAD.MOV.U32 R0, RZ, RZ, 0x181f ;  /* 0x0000181fff007424 */ /* 0x000fe200078e00ff */
[----:B------:R-:W-:-:S02]  /*f850*/  MOV R2, 0xf870 ;  /* 0x0000f87000027802 */ /* 0x000fc40000000f00 */
[----:B-12---:R-:W-:Y:S05]  /*f860*/  CALL.REL.NOINC `($__internal_54_$__cuda_sm70_shflsync_idx_p) ;  /* 0x000014f000007944 */ /* 0x006fea0003c00000 */
[----:B-1---5:R-:W-:Y:S05]  /*f870*/  BRA `(.L_x_3350) ;  /* 0xffff511000007947 */ /* 0x022fea000383ffff */
.L_x_3269:
[----:B------:R-:W-:Y:S01]  /*f880*/  IMAD.MOV.U32 R132, RZ, RZ, R4 ;  /* 0x000000ffff847224 */ /* 0x000fe200078e0004 */
[----:B------:R-:W-:-:S02]  /*f890*/  MOV R0, 0x2 ;  /* 0x0000000200007802 */ /* 0x000fc40000000f00 */
[----:B------:R-:W-:Y:S02]  /*f8a0*/  MOV R2, 0xf8c0 ;  /* 0x0000f8c000027802 */ /* 0x000fe40000000f00 */
[----:B------:R-:W-:Y:S05]  /*f8b0*/  CALL.REL.NOINC `($__internal_53_$__cuda_sm70_shflsync_bfly_p) ;  /* 0x0000144000007944 */ /* 0x000fea0003c00000 */
[----:B------:R-:W-:Y:S05]  /*f8c0*/  BRA `(.L_x_3351) ;  /* 0xffff566000007947 */ /* 0x000fea000383ffff */
.L_x_3270:
[----:B------:R-:W-:Y:S01]  /*f8d0*/  IMAD.MOV.U32 R132, RZ, RZ, R4 ;  /* 0x000000ffff847224 */ /* 0x000fe200078e0004 */
[----:B------:R-:W-:Y:S02]  /*f8e0*/  MOV R0, 0x1 ;  /* 0x0000000100007802 */ /* 0x000fe40000000f00 */
[----:B------:R-:W-:Y:S02]  /*f8f0*/  MOV R2, 0xf910 ;  /* 0x0000f91000027802 */ /* 0x000fe40000000f00 */
[----:B------:R-:W-:Y:S05]  /*f900*/  CALL.REL.NOINC `($__internal_53_$__cuda_sm70_shflsync_bfly_p) ;  /* 0x000013f000007944 */ /* 0x000fea0003c00000 */
[----:B------:R-:W-:Y:S01]  /*f910*/  FMNMX.FTZ R134, R4, R0, !PT ;  /* 0x0000000004867209 */ /* 0x000fe20007810000 */
[----:B------:R-:W-:Y:S01]  /*f920*/  IMAD.MOV.U32 R132, RZ, RZ, R5 ;  /* 0x000000ffff847224 */ /* 0x000fe200078e0005 */
[----:B------:R-:W-:Y:S01]  /*f930*/  MOV R2, 0xf960 ;  /* 0x0000f96000027802 */ /* 0x000fe20000000f00 */
[----:B------:R-:W-:Y:S02]  /*f940*/  IMAD.MOV.U32 R0, RZ, RZ, 0x2 ;  /* 0x00000002ff007424 */ /* 0x000fe400078e00ff */
[----:B------:R-:W-:Y:S05]  /*f950*/  CALL.REL.NOINC `($__internal_53_$__cuda_sm70_shflsync_bfly_p) ;  /* 0x000013a000007944 */ /* 0x000fea0003c00000 */
[----:B------:R-:W-:Y:S01]  /*f960*/  FMNMX.FTZ R5, R5, R0, !PT ;  /* 0x0000000005057209 */ /* 0x000fe20007810000 */
[----:B------:R-:W-:Y:S01]  /*f970*/  IMAD.MOV.U32 R0, RZ, RZ, 0x1 ;  /* 0x00000001ff007424 */ /* 0x000fe200078e00ff */
[----:B------:R-:W-:-:S03]  /*f980*/  MOV R2, 0xf9b0 ;  /* 0x0000f9b000027802 */ /* 0x000fc60000000f00 */
[----:B------:R-:W-:Y:S02]  /*f990*/  IMAD.MOV.U32 R132, RZ, RZ, R5 ;  /* 0x000000ffff847224 */ /* 0x000fe400078e0005 */
[----:B------:R-:W-:Y:S05]  /*f9a0*/  CALL.REL.NOINC `($__internal_53_$__cuda_sm70_shflsync_bfly_p) ;  /* 0x0000135000007944 */ /* 0x000fea0003c00000 */
[----:B------:R-:W-:Y:S01]  /*f9b0*/  MOV R3, R0 ;  /* 0x0000000000037202 */ /* 0x000fe20000000f00 */
[----:B------:R-:W-:Y:S05]  /*f9c0*/  BRA `(.L_x_3352) ;  /* 0xffff55d000007947 */ /* 0x000fea000383ffff */
.L_x_3272:
[----:B-1--4-:R-:W-:Y:S01]  /*f9d0*/  MOV R0, 0x181f ;  /* 0x0000181f00007802 */ /* 0x012fe20000000f00 */
[----:B------:R1:W-:Y:S01]  /*f9e0*/  STL [R1], R6 ;  /* 0x0000000601007387 */ /* 0x0003e20000100800 */
[----:B------:R-:W-:Y:S01]  /*f9f0*/  MOV R2, 0xfa20 ;  /* 0x0000fa2000027802 */ /* 0x000fe20000000f00 */
[----:B------:R-:W-:Y:S02]  /*fa00*/  IMAD.MOV.U32 R3, RZ, RZ, RZ ;  /* 0x000000ffff037224 */ /* 0x000fe400078e00ff */
[----:B-1----:R-:W-:Y:S05]  /*fa10*/  CALL.REL.NOINC `($__internal_54_$__cuda_sm70_shflsync_idx_p) ;  /* 0x0000134000007944 */ /* 0x002fea0003c00000 */
[----:B-1---5:R-:W-:-:S05]  /*fa20*/  BRA `(.L_x_3353) ;  /* 0xffff6bb000007947 */ /* 0x022fca000383ffff */
.L_x_3275:
[----:B------:R-:W-:Y:S01]  /*fa30*/  MOV R0, 0x181f ;  /* 0x0000181f00007802 */ /* 0x000fe20000000f00 */
[----:B------:R2:W-:Y:S01]  /*fa40*/  STL [R1], R6 ;  /* 0x0000000601007387 */ /* 0x0005e20000100800 */
[----:B------:R-:W-:Y:S01]  /*fa50*/  MOV R2, 0xfa80 ;  /* 0x0000fa8000027802 */ /* 0x000fe20000000f00 */
[----:B------:R-:W-:Y:S02]  /*fa60*/  IMAD.MOV.U32 R3, RZ, RZ, 0x1 ;  /* 0x00000001ff037424 */ /* 0x000fe400078e00ff */
[----:B-12---:R-:W-:Y:S05]  /*fa70*/  CALL.REL.NOINC `($__internal_54_$__cuda_sm70_shflsync_idx_p) ;  /* 0x000012e000007944 */ /* 0x006fea0003c00000 */
[----:B------:R-:W-:Y:S01]  /*fa80*/  MOV R3, 0x1 ;  /* 0x0000000100037802 */ /* 0x000fe20000000f00 */
[----:B------:R2:W-:Y:S01]  /*fa90*/  STL [R1], R7 ;  /* 0x0000000701007387 */ /* 0x0005e20000100800 */
[----:B-----5:R-:W-:Y:S01]  /*faa0*/  IMAD.MOV.U32 R4, RZ, RZ, R0 ;  /* 0x000000ffff047224 */ /* 0x020fe200078e0000 */
[----:B------:R-:W-:Y:S01]  /*fab0*/  MOV R2, 0xfae0 ;  /* 0x0000fae000027802 */ /* 0x000fe20000000f00 */
[----:B------:R-:W-:Y:S02]  /*fac0*/  IMAD.MOV.U32 R0, RZ, RZ, 0x181f ;  /* 0x0000181fff007424 */ /* 0x000fe400078e00ff */
[----:B-12---:R-:W-:Y:S05]  /*fad0*/  CALL.REL.NOINC `($__internal_54_$__cuda_sm70_shflsync_idx_p) ;  /* 0x0000128000007944 */ /* 0x006fea0003c00000 */
[----:B-1---5:R-:W-:-:S05]  /*fae0*/  BRA `(.L_x_3354) ;  /* 0xffff6d0000007947 */ /* 0x022fca000383ffff */
.L_x_3278:
[----:B------:R-:W-:Y:S01]  /*faf0*/  MOV R0, 0x181f ;  /* 0x0000181f00007802 */ /* 0x000fe20000000f00 */
[----:B------:R1:W-:Y:S01]  /*fb00*/  STL [R1], R169 ;  /* 0x000000a901007387 */ /* 0x0003e20000100800 */
[----:B------:R-:W-:Y:S01]  /*fb10*/  MOV R2, 0xfb40 ;  /* 0x0000fb4000027802 */ /* 0x000fe20000000f00 */
[----:B------:R-:W-:Y:S02]  /*fb20*/  IMAD.MOV.U32 R3, RZ, RZ, RZ ;  /* 0x000000ffff037224 */ /* 0x000fe400078e00ff */
[----:B-1----:R-:W-:Y:S05]  /*fb30*/  CALL.REL.NOINC `($__internal_54_$__cuda_sm70_shflsync_idx_p) ;  /* 0x0000122000007944 */ /* 0x002fea0003c00000 */
[----:B------:R-:W-:Y:S01]  /*fb40*/  MOV R132, R0 ;  /* 0x0000000000847202 */ /* 0x000fe20000000f00 */
[----:B-1---5:R-:W-:-:S05]  /*fb50*/  BRA `(.L_x_3355) ;  /* 0xffff7a8000007947 */ /* 0x022fca000383ffff */
.L_x_3279:
[----:B------:R-:W-:Y:S01]  /*fb60*/  MOV R0, 0x181f ;  /* 0x0000181f00007802 */ /* 0x000fe20000000f00 */
[----:B------:R3:W-:Y:S01]  /*fb70*/  STL [R1], R172 ;  /* 0x000000ac01007387 */ /* 0x0007e20000100800 */
[----:B------:R-:W-:Y:S01]  /*fb80*/  MOV R2, 0xfbb0 ;  /* 0x0000fbb000027802 */ /* 0x000fe20000000f00 */
[----:B------:R-:W-:Y:S02]  /*fb90*/  IMAD.MOV.U32 R3, RZ, RZ, RZ ;  /* 0x000000ffff037224 */ /* 0x000fe400078e00ff */
[----:B-123--:R-:W-:Y:S05]  /*fba0*/  CALL.REL.NOINC `($__internal_54_$__cuda_sm70_shflsync_idx_p) ;  /* 0x000011b000007944 */ /* 0x00efea0003c00000 */
[----:B-1---5:R-:W-:-:S05]  /*fbb0*/  BRA `(.L_x_3356) ;  /* 0xffff7a4000007947 */ /* 0x022fca000383ffff */
.L_x_3280:
[----:B------:R-:W-:Y:S01]  /*fbc0*/  MOV R0, 0x181f ;  /* 0x0000181f00007802 */ /* 0x000fe20000000f00 */
[----:B------:R2:W-:Y:S01]  /*fbd0*/  STL [R1], R169 ;  /* 0x000000a901007387 */ /* 0x0005e20000100800 */
[----:B----4-:R-:W-:Y:S01]  /*fbe0*/  MOV R2, 0xfc10 ;  /* 0x0000fc1000027802 */ /* 0x010fe20000000f00 */
[----:B------:R-:W-:Y:S03]  /*fbf0*/  IMAD.MOV.U32 R3, RZ, RZ, 0x1 ;  /* 0x00000001ff037424 */ /* 0x000fe600078e00ff */
[----:B-123--:R-:W-:Y:S05]  /*fc00*/  CALL.REL.NOINC `($__internal_54_$__cuda_sm70_shflsync_idx_p) ;  /* 0x0000115000007944 */ /* 0x00efea0003c00000 */
[----:B------:R-:W-:Y:S01]  /*fc10*/  MOV R3, 0x1 ;  /* 0x0000000100037802 */ /* 0x000fe20000000f00 */
[----:B------:R2:W-:Y:S01]  /*fc20*/  STL [R1], R172 ;  /* 0x000000ac01007387 */ /* 0x0005e20000100800 */
[----:B------:R-:W-:Y:S01]  /*fc30*/  IMAD.MOV.U32 R132, RZ, RZ, R0 ;  /* 0x000000ffff847224 */ /* 0x000fe200078e0000 */
[----:B------:R-:W-:Y:S01]  /*fc40*/  MOV R2, 0xfc70 ;  /* 0x0000fc7000027802 */ /* 0x000fe20000000f00 */
[----:B------:R-:W-:Y:S02]  /*fc50*/  IMAD.MOV.U32 R0, RZ, RZ, 0x181f ;  /* 0x0000181fff007424 */ /* 0x000fe400078e00ff */
[----:B-12--5:R-:W-:Y:S05]  /*fc60*/  CALL.REL.NOINC `($__internal_54_$__cuda_sm70_shflsync_idx_p) ;  /* 0x000010f000007944 */ /* 0x026fea0003c00000 */
[----:B-1---5:R-:W-:-:S05]  /*fc70*/  BRA `(.L_x_3357) ;  /* 0xffff7b5000007947 */ /* 0x022fca000383ffff */
.L_x_3281:
[----:B------:R-:W-:Y:S02]  /*fc80*/  MOV R0, 0x2 ;  /* 0x0000000200007802 */ /* 0x000fe40000000f00 */
[----:B------:R-:W-:Y:S02]  /*fc90*/  MOV R2, 0xfcb0 ;  /* 0x0000fcb000027802 */ /* 0x000fe40000000f00 */
[----:B------:R-:W-:Y:S05]  /*fca0*/  CALL.REL.NOINC `($__internal_53_$__cuda_sm70_shflsync_bfly_p) ;  /* 0x0000105000007944 */ /* 0x000fea0003c00000 */
[----:B------:R-:W-:-:S05]  /*fcb0*/  BRA `(.L_x_3358) ;  /* 0xffff7e6000007947 */ /* 0x000fca000383ffff */
.L_x_3282:
        /* <DEDUP_REMOVED lines=10> */
[----:B------:R-:W-:Y:S02]  /*fd60*/  MOV R2, 0xfd80 ;  /* 0x0000fd8000027802 */ /* 0x000fe40000000f00 */
[----:B------:R-:W-:Y:S05]  /*fd70*/  CALL.REL.NOINC `($__internal_53_$__cuda_sm70_shflsync_bfly_p) ;  /* 0x00000f8000007944 */ /* 0x000fea0003c00000 */
[----:B------:R-:W-:-:S05]  /*fd80*/  BRA `(.L_x_3359) ;  /* 0xffff7e0000007947 */ /* 0x000fca000383ffff */
.L_x_3284:
[----:B------:R1:W5:Y:S01]  /*fd90*/  LDL R132, [R1+0x4] ;  /* 0x0000040001847983 */ /* 0x0003620000100800 */
[----:B------:R-:W-:-:S02]  /*fda0*/  MOV R0, 0x2 ;  /* 0x0000000200007802 */ /* 0x000fc40000000f00 */
[----:B------:R-:W-:Y:S02]  /*fdb0*/  MOV R2, 0xfdd0 ;  /* 0x0000fdd000027802 */ /* 0x000fe40000000f00 */
[----:B-1---5:R-:W-:Y:S05]  /*fdc0*/  CALL.REL.NOINC `($__internal_53_$__cuda_sm70_shflsync_bfly_p) ;  /* 0x00000f3000007944 */ /* 0x022fea0003c00000 */
[----:B------:R-:W2:Y:S02]  /*fdd0*/  LDL.LU R2, [R1+0x4] ;  /* 0x0000040001027983 */ /* 0x000ea40000300800 */
[----:B--2---:R-:W-:Y:S01]  /*fde0*/  FADD.FTZ R132, R2, R0 ;  /* 0x0000000002847221 */ /* 0x004fe20000010000 */
[----:B------:R-:W-:Y:S02]  /*fdf0*/  MOV R0, 0x1 ;  /* 0x0000000100007802 */ /* 0x000fe40000000f00 */
[----:B------:R-:W-:Y:S02]  /*fe00*/  MOV R2, 0xfe20 ;  /* 0x0000fe2000027802 */ /* 0x000fe40000000f00 */
[----:B------:R-:W-:Y:S05]  /*fe10*/  CALL.REL.NOINC `($__internal_53_$__cuda_sm70_shflsync_bfly_p) ;  /* 0x00000ee000007944 */ /* 0x000fea0003c00000 */
[----:B------:R-:W-:Y:S02]  /*fe20*/  FADD.FTZ R4, R132, R0 ;  /* 0x0000000084047221 */ /* 0x000fe40000010000 */
[----:B------:R1:W5:Y:S01]  /*fe30*/  LDL R132, [R1+0x8] ;  /* 0x0000080001847983 */ /* 0x0003620000100800 */
[----:B------:R-:W-:Y:S02]  /*fe40*/  MOV R0, 0x2 ;  /* 0x0000000200007802 */ /* 0x000fe40000000f00 */
[----:B------:R-:W-:-:S02]  /*fe50*/  MOV R2, 0xfe70 ;  /* 0x0000fe7000027802 */ /* 0x000fc40000000f00 */
[----:B-1---5:R-:W-:Y:S05]  /*fe60*/  CALL.REL.NOINC `($__internal_53_$__cuda_sm70_shflsync_bfly_p) ;  /* 0x00000e9000007944 */ /* 0x022fea0003c00000 */
[----:B------:R-:W2:Y:S02]  /*fe70*/  LDL.LU R2, [R1+0x8] ;  /* 0x0000080001027983 */ /* 0x000ea40000300800 */
[----:B--2---:R-:W-:Y:S01]  /*fe80*/  FADD.FTZ R5, R2, R0 ;  /* 0x0000000002057221 */ /* 0x004fe20000010000 */
[----:B------:R-:W-:-:S02]  /*fe90*/  MOV R0, 0x1 ;  /* 0x0000000100007802 */ /* 0x000fc40000000f00 */
[----:B------:R-:W-:Y:S02]  /*fea0*/  MOV R2, 0xfed0 ;  /* 0x0000fed000027802 */ /* 0x000fe40000000f00 */
[----:B------:R-:W-:Y:S02]  /*feb0*/  MOV R132, R5 ;  /* 0x0000000500847202 */ /* 0x000fe40000000f00 */
[----:B------:R-:W-:Y:S05]  /*fec0*/  CALL.REL.NOINC `($__internal_53_$__cuda_sm70_shflsync_bfly_p) ;  /* 0x00000e3000007944 */ /* 0x000fea0003c00000 */
[----:B------:R-:W-:Y:S01]  /*fed0*/  MOV R3, R0 ;  /* 0x0000000000037202 */ /* 0x000fe20000000f00 */
[----:B------:R-:W-:Y:S05]  /*fee0*/  BRA `(.L_x_3360) ;  /* 0xffff95c000007947 */ /* 0x000fea000383ffff */
.L_x_3291:
[----:B--234-:R2:W-:Y:S01]  /*fef0*/  STL [R1], R5 ;  /* 0x0000000501007387 */ /* 0x01c5e20000100800 */
[----:B------:R-:W-:Y:S01]  /*ff00*/  IMAD.MOV.U32 R3, RZ, RZ, RZ ;  /* 0x000000ffff037224 */ /* 0x000fe200078e00ff */
[----:B------:R-:W-:Y:S02]  /*ff10*/  MOV R0, 0x181f ;  /* 0x0000181f00007802 */ /* 0x000fe40000000f00 */
[----:B------:R-:W-:Y:S02]  /*ff20*/  MOV R2, 0xff40 ;  /* 0x0000ff4000027802 */ /* 0x000fe40000000f00 */
[----:B-12---:R-:W-:Y:S05]  /*ff30*/  CALL.REL.NOINC `($__internal_54_$__cuda_sm70_shflsync_idx_p) ;  /* 0x00000e2000007944 */ /* 0x006fea0003c00000 */
[----:B-----5:R-:W-:Y:S01]  /*ff40*/  MOV R4, R0 ;  /* 0x0000000000047202 */ /* 0x020fe20000000f00 */
[----:B-1----:R-:W-:Y:S05]  /*ff50*/  BRA `(.L_x_3361) ;  /* 0xffffb26000007947 */ /* 0x002fea000383ffff */
.L_x_3292:
[----:B------:R4:W-:Y:S01]  /*ff60*/  STL [R1], R14 ;  /* 0x0000000e01007387 */ /* 0x0009e20000100800 */
[----:B------:R-:W-:Y:S01]  /*ff70*/  IMAD.MOV.U32 R3, RZ, RZ, RZ ;  /* 0x000000ffff037224 */ /* 0x000fe200078e00ff */
[----:B------:R-:W-:-:S02]  /*ff80*/  MOV R0, 0x181f ;  /* 0x0000181f00007802 */ /* 0x000fc40000000f00 */
[----:B------:R-:W-:Y:S02]  /*ff90*/  MOV R2, 0xffb0 ;  /* 0x0000ffb000027802 */ /* 0x000fe40000000f00 */
[----:B-1234-:R-:W-:Y:S05]  /*ffa0*/  CALL.REL.NOINC `($__internal_54_$__cuda_sm70_shflsync_idx_p) ;  /* 0x00000db000007944 */ /* 0x01efea0003c00000 */
[----:B-1---5:R-:W-:Y:S05]  /*ffb0*/  BRA `(.L_x_3362) ;  /* 0xffffb22000007947 */ /* 0x022fea000383ffff */
.L_x_3295:
[----:B------:R4:W-:Y:S01]  /*ffc0*/  STL [R1], R5 ;  /* 0x0000000501007387 */ /* 0x0009e20000100800 */
[----:B--2---:R-:W-:Y:S01]  /*ffd0*/  IMAD.MOV.U32 R3, RZ, RZ, 0x1 ;  /* 0x00000001ff037424 */ /* 0x004fe200078e00ff */
[----:B------:R-:W-:Y:S02]  /*ffe0*/  MOV R0, 0x181f ;  /* 0x0000181f00007802 */ /* 0x000fe40000000f00 */
[----:B------:R-:W-:Y:S02]  /*fff0*/  MOV R2, 0x10010 ;  /* 0x0001001000027802 */ /* 0x000fe40000000f00 */
[----:B-1-34-:R-:W-:Y:S05]  /*10000*/  CALL.REL.NOINC `($__internal_54_$__cuda_sm70_shflsync_idx_p) ;  /* 0x00000d5000007944 */ /* 0x01afea0003c00000 */
[----:B------:R2:W-:Y:S01]  /*10010*/  STL [R1], R14 ;  /* 0x0000000e01007387 */ /* 0x0005e20000100800 */
[----:B-----5:R-:W-:Y:S01]  /*10020*/  IMAD.MOV.U32 R4, RZ, RZ, R0 ;  /* 0x000000ffff047224 */ /* 0x020fe200078e0000 */
[----:B------:R-:W-:Y:S01]  /*10030*/  MOV R3, 0x1 ;  /* 0x0000000100037802 */ /* 0x000fe20000000f00 */
[----:B------:R-:W-:Y:S01]  /*10040*/  IMAD.MOV.U32 R0, RZ, RZ, 0x181f ;  /* 0x0000181fff007424 */ /* 0x000fe200078e00ff */
[----:B------:R-:W-:Y:S02]  /*10050*/  MOV R2, 0x10070 ;  /* 0x0001007000027802 */ /* 0x000fe40000000f00 */
[----:B-12---:R-:W-:Y:S05]  /*10060*/  CALL.REL.NOINC `($__internal_54_$__cuda_sm70_shflsync_idx_p) ;  /* 0x00000cf000007944 */ /* 0x006fea0003c00000 */
[----:B-1---5:R-:W-:Y:S05]  /*10070*/  BRA `(.L_x_3363) ;  /* 0xffffb3d000007947 */ /* 0x022fea000383ffff */
.L_x_3298:
[----:B------:R3:W-:Y:S01]  /*10080*/  STL [R1], R5 ;  /* 0x0000000501007387 */ /* 0x0007e20000100800 */
[----:B-1----:R-:W-:Y:S01]  /*10090*/  IMAD.MOV.U32 R3, RZ, RZ, 0x2 ;  /* 0x00000002ff037424 */ /* 0x002fe200078e00ff */
[----:B--2---:R-:W-:-:S02]  /*100a0*/  MOV R0, 0x181f ;  /* 0x0000181f00007802 */ /* 0x004fc40000000f00 */
[----:B------:R-:W-:Y:S02]  /*100b0*/  MOV R2, 0x100d0 ;  /* 0x000100d000027802 */ /* 0x000fe40000000f00 */
[----:B---34-:R-:W-:Y:S05]  /*100c0*/  CALL.REL.NOINC `($__internal_54_$__cuda_sm70_shflsync_idx_p) ;  /* 0x00000c9000007944 */ /* 0x018fea0003c00000 */
[----:B-----5:R-:W-:Y:S01]  /*100d0*/  MOV R4, R0 ;  /* 0x0000000000047202 */ /* 0x020fe20000000f00 */
[----:B-1----:R-:W-:Y:S05]  /*100e0*/  BRA `(.L_x_3364) ;  /* 0xffffb57000007947 */ /* 0x002fea000383ffff */
.L_x_3299:
[----:B------:R4:W-:Y:S01]  /*100f0*/  STL [R1], R14 ;  /* 0x0000000e01007387 */ /* 0x0009e20000100800 */
[----:B-1----:R-:W-:Y:S01]  /*10100*/  IMAD.MOV.U32 R3, RZ, RZ, 0x2 ;  /* 0x00000002ff037424 */ /* 0x002fe200078e00ff */
[----:B--2---:R-:W-:Y:S02]  /*10110*/  MOV R0, 0x181f ;  /* 0x0000181f00007802 */ /* 0x004fe40000000f00 */
[----:B------:R-:W-:Y:S02]  /*10120*/  MOV R2, 0x10140 ;  /* 0x0001014000027802 */ /* 0x000fe40000000f00 */
[----:B---34-:R-:W-:Y:S05]  /*10130*/  CALL.REL.NOINC `($__internal_54_$__cuda_sm70_shflsync_idx_p) ;  /* 0x00000c2000007944 */ /* 0x018fea0003c00000 */
[----:B-1---5:R-:W-:Y:S05]  /*10140*/  BRA `(.L_x_3365) ;  /* 0xffffb53000007947 */ /* 0x022fea000383ffff */
.L_x_3302:
[----:B------:R1:W-:Y:S02]  /*10150*/  STL [R1], R5 ;  /* 0x0000000501007387 */ /* 0x0003e40000100800 */
[----:B-1----:R-:W-:Y:S01]  /*10160*/  IMAD.MOV.U32 R3, RZ, RZ, 0x3 ;  /* 0x00000003ff037424 */ /* 0x002fe200078e00ff */
[----:B----4-:R-:W-:Y:S02]  /*10170*/  MOV R0, 0x181f ;  /* 0x0000181f00007802 */ /* 0x010fe40000000f00 */
[----:B------:R-:W-:-:S02]  /*10180*/  MOV R2, 0x101a0 ;  /* 0x000101a000027802 */ /* 0x000fc40000000f00 */
[----:B--23--:R-:W-:Y:S05]  /*10190*/  CALL.REL.NOINC `($__internal_54_$__cuda_sm70_shflsync_idx_p) ;  /* 0x00000bc000007944 */ /* 0x00cfea0003c00000 */
[----:B------:R2:W-:Y:S01]  /*101a0*/  STL [R1], R14 ;  /* 0x0000000e01007387 */ /* 0x0005e20000100800 */
[----:B-----5:R-:W-:Y:S01]  /*101b0*/  IMAD.MOV.U32 R4, RZ, RZ, R0 ;  /* 0x000000ffff047224 */ /* 0x020fe200078e0000 */
[----:B------:R-:W-:Y:S01]  /*101c0*/  MOV R3, 0x3 ;  /* 0x0000000300037802 */ /* 0x000fe20000000f00 */
[----:B------:R-:W-:Y:S01]  /*101d0*/  IMAD.MOV.U32 R0, RZ, RZ, 0x181f ;  /* 0x0000181fff007424 */ /* 0x000fe200078e00ff */
[----:B------:R-:W-:-:S02]  /*101e0*/  MOV R2, 0x10200 ;  /* 0x0001020000027802 */ /* 0x000fc40000000f00 */
[----:B-12---:R-:W-:Y:S05]  /*101f0*/  CALL.REL.NOINC `($__internal_54_$__cuda_sm70_shflsync_idx_p) ;  /* 0x00000b6000007944 */ /* 0x006fea0003c00000 */
[----:B-1---5:R-:W-:Y:S05]  /*10200*/  BRA `(.L_x_3366) ;  /* 0xffffb69000007947 */ /* 0x022fea000383ffff */
.L_x_3304:
[----:B------:R1:W-:Y:S01]  /*10210*/  STL [R1], R5 ;  /* 0x0000000501007387 */ /* 0x0003e20000100800 */
[----:B------:R-:W-:Y:S01]  /*10220*/  IMAD.MOV.U32 R3, RZ, RZ, RZ ;  /* 0x000000ffff037224 */ /* 0x000fe200078e00ff */
[----:B------:R-:W-:-:S02]  /*10230*/  MOV R0, 0x1c1f ;  /* 0x00001c1f00007802 */ /* 0x000fc40000000f00 */
[----:B------:R-:W-:Y:S02]  /*10240*/  MOV R2, 0x10260 ;  /* 0x0001026000027802 */ /* 0x000fe40000000f00 */
[----:B-1----:R-:W-:Y:S05]  /*10250*/  CALL.REL.NOINC `($__internal_54_$__cuda_sm70_shflsync_idx_p) ;  /* 0x00000b0000007944 */ /* 0x002fea0003c00000 */
[----:B-----5:R-:W-:Y:S01]  /*10260*/  MOV R4, R0 ;  /* 0x0000000000047202 */ /* 0x020fe20000000f00 */
[----:B-1----:R-:W-:Y:S05]  /*10270*/  BRA `(.L_x_3367) ;  /* 0xffffba2000007947 */ /* 0x002fea000383ffff */
.L_x_3305:
[----:B------:R3:W-:Y:S01]  /*10280*/  STL [R1], R12 ;  /* 0x0000000c01007387 */ /* 0x0007e20000100800 */
[----:B------:R-:W-:Y:S01]  /*10290*/  IMAD.MOV.U32 R3, RZ, RZ, RZ ;  /* 0x000000ffff037224 */ /* 0x000fe200078e00ff */
[----:B------:R-:W-:Y:S02]  /*102a0*/  MOV R0, 0x1c1f ;  /* 0x00001c1f00007802 */ /* 0x000fe40000000f00 */
[----:B------:R-:W-:Y:S02]  /*102b0*/  MOV R2, 0x102d0 ;  /* 0x000102d000027802 */ /* 0x000fe40000000f00 */
[----:B-123--:R-:W-:Y:S05]  /*102c0*/  CALL.REL.NOINC `($__internal_54_$__cuda_sm70_shflsync_idx_p) ;  /* 0x00000a9000007944 */ /* 0x00efea0003c00000 */
[----:B-1---5:R-:W-:Y:S05]  /*102d0*/  BRA `(.L_x_3368) ;  /* 0xffffb9e000007947 */ /* 0x022fea000383ffff */
.L_x_3308:
        /* <DEDUP_REMOVED lines=12> */
.L_x_3312:
[----:B------:R1:W-:Y:S01]  /*103a0*/  STL [R1], R5 ;  /* 0x0000000501007387 */ /* 0x0003e20000100800 */
[----:B------:R-:W-:Y:S01]  /*103b0*/  IMAD.MOV.U32 R3, RZ, RZ, RZ ;  /* 0x000000ffff037224 */ /* 0x000fe200078e00ff */
[----:B------:R-:W-:-:S02]  /*103c0*/  MOV R0, 0x181f ;  /* 0x0000181f00007802 */ /* 0x000fc40000000f00 */
[----:B------:R-:W-:Y:S02]  /*103d0*/  MOV R2, 0x103f0 ;  /* 0x000103f000027802 */ /* 0x000fe40000000f00 */
[----:B-1----:R-:W-:Y:S05]  /*103e0*/  CALL.REL.NOINC `($__internal_54_$__cuda_sm70_shflsync_idx_p) ;  /* 0x0000097000007944 */ /* 0x002fea0003c00000 */
[----:B-----5:R-:W-:Y:S01]  /*103f0*/  MOV R4, R0 ;  /* 0x0000000000047202 */ /* 0x020fe20000000f00 */
[----:B-1----:R-:W-:Y:S05]  /*10400*/  BRA `(.L_x_3370) ;  /* 0xffffd94000007947 */ /* 0x002fea000383ffff */
.L_x_3313:
[----:B------:R3:W-:Y:S01]  /*10410*/  STL [R1], R14 ;  /* 0x0000000e01007387 */ /* 0x0007e20000100800 */
[----:B------:R-:W-:Y:S01]  /*10420*/  IMAD.MOV.U32 R3, RZ, RZ, RZ ;  /* 0x000000ffff037224 */ /* 0x000fe200078e00ff */
[----:B------:R-:W-:Y:S02]  /*10430*/  MOV R0, 0x181f ;  /* 0x0000181f00007802 */ /* 0x000fe40000000f00 */
[----:B------:R-:W-:Y:S02]  /*10440*/  MOV R2, 0x10460 ;  /* 0x0001046000027802 */ /* 0x000fe40000000f00 */
[----:B-123--:R-:W-:Y:S05]  /*10450*/  CALL.REL.NOINC `($__internal_54_$__cuda_sm70_shflsync_idx_p) ;  /* 0x0000090000007944 */ /* 0x00efea0003c00000 */
[----:B-1---5:R-:W-:Y:S05]  /*10460*/  BRA `(.L_x_3371) ;  /* 0xffffd90000007947 */ /* 0x022fea000383ffff */
.L_x_3316:
        /* <DEDUP_REMOVED lines=12> */
.L_x_3319:
[----:B------:R2:W-:Y:S01]  /*10530*/  STL [R1], R5 ;  /* 0x0000000501007387 */ /* 0x0005e20000100800 */
[----:B-1----:R-:W-:Y:S01]  /*10540*/  IMAD.MOV.U32 R3, RZ, RZ, 0x2 ;  /* 0x00000002ff037424 */ /* 0x002fe200078e00ff */
[----:B----4-:R-:W-:-:S02]  /*10550*/  MOV R0, 0x181f ;  /* 0x0000181f00007802 */ /* 0x010fc40000000f00 */
[----:B------:R-:W-:Y:S02]  /*10560*/  MOV R2, 0x10580 ;  /* 0x0001058000027802 */ /* 0x000fe40000000f00 */
[----:B--23--:R-:W-:Y:S05]  /*10570*/  CALL.REL.NOINC `($__internal_54_$__cuda_sm70_shflsync_idx_p) ;  /* 0x000007e000007944 */ /* 0x00cfea0003c00000 */
[----:B-----5:R-:W-:Y:S01]  /*10580*/  MOV R4, R0 ;  /* 0x0000000000047202 */ /* 0x020fe20000000f00 */
[----:B-1----:R-:W-:Y:S05]  /*10590*/  BRA `(.L_x_3373) ;  /* 0xffffdc6000007947 */ /* 0x002fea000383ffff */
.L_x_3320:
[----:B------:R1:W-:Y:S01]  /*105a0*/  STL [R1], R14 ;  /* 0x0000000e01007387 */ /* 0x0003e20000100800 */
[----:B------:R-:W-:Y:S01]  /*105b0*/  IMAD.MOV.U32 R3, RZ, RZ, 0x2 ;  /* 0x00000002ff037424 */ /* 0x000fe200078e00ff */
[----:B----4-:R-:W-:Y:S02]  /*105c0*/  MOV R0, 0x181f ;  /* 0x0000181f00007802 */ /* 0x010fe40000000f00 */
[----:B------:R-:W-:Y:S02]  /*105d0*/  MOV R2, 0x105f0 ;  /* 0x000105f000027802 */ /* 0x000fe40000000f00 */
[----:B-123--:R-:W-:Y:S05]  /*105e0*/  CALL.REL.NOINC `($__internal_54_$__cuda_sm70_shflsync_idx_p) ;  /* 0x0000077000007944 */ /* 0x00efea0003c00000 */
[----:B-1---5:R-:W-:Y:S05]  /*105f0*/  BRA `(.L_x_3374) ;  /* 0xffffdc2000007947 */ /* 0x022fea000383ffff */
.L_x_3323:
[----:B------:R3:W-:Y:S01]  /*10600*/  STL [R1], R5 ;  /* 0x0000000501007387 */ /* 0x0007e20000100800 */
[----:B-1----:R-:W-:Y:S01]  /*10610*/  IMAD.MOV.U32 R3, RZ, RZ, 0x3 ;  /* 0x00000003ff037424 */ /* 0x002fe200078e00ff */
[----:B------:R-:W-:Y:S02]  /*10620*/  MOV R0, 0x181f ;  /* 0x0000181f00007802 */ /* 0x000fe40000000f00 */
[----:B------:R-:W-:Y:S02]  /*10630*/  MOV R2, 0x10650 ;  /* 0x0001065000027802 */ /* 0x000fe40000000f00 */
[----:B--234-:R-:W-:Y:S05]  /*10640*/  CALL.REL.NOINC `($__internal_54_$__cuda_sm70_shflsync_idx_p) ;  /* 0x0000071000007944 */ /* 0x01cfea0003c00000 */
[----:B------:R2:W-:Y:S01]  /*10650*/  STL [R1], R14 ;  /* 0x0000000e01007387 */ /* 0x0005e20000100800 */
[----:B-----5:R-:W-:Y:S01]  /*10660*/  IMAD.MOV.U32 R4, RZ, RZ, R0 ;  /* 0x000000ffff047224 */ /* 0x020fe200078e0000 */
[----:B------:R-:W-:Y:S01]  /*10670*/  MOV R3, 0x3 ;  /* 0x0000000300037802 */ /* 0x000fe20000000f00 */
[----:B------:R-:W-:Y:S01]  /*10680*/  IMAD.MOV.U32 R0, RZ, RZ, 0x181f ;  /* 0x0000181fff007424 */ /* 0x000fe200078e00ff */
[----:B------:R-:W-:-:S02]  /*10690*/  MOV R2, 0x106b0 ;  /* 0x000106b000027802 */ /* 0x000fc40000000f00 */
[----:B-12---:R-:W-:Y:S05]  /*106a0*/  CALL.REL.NOINC `($__internal_54_$__cuda_sm70_shflsync_idx_p) ;  /* 0x000006b000007944 */ /* 0x006fea0003c00000 */
[----:B-1---5:R-:W-:Y:S05]  /*106b0*/  BRA `(.L_x_3375) ;  /* 0xffffdd8000007947 */ /* 0x022fea000383ffff */
.L_x_3325:
[----:B------:R1:W-:Y:S01]  /*106c0*/  STL [R1], R102 ;  /* 0x0000006601007387 */ /* 0x0003e20000100800 */
[----:B------:R-:W-:Y:S01]  /*106d0*/  IMAD.MOV.U32 R3, RZ, RZ, RZ ;  /* 0x000000ffff037224 */ /* 0x000fe200078e00ff */
[----:B------:R-:W-:-:S02]  /*106e0*/  MOV R0, 0x1f ;  /* 0x0000001f00007802 */ /* 0x000fc40000000f00 */
[----:B------:R-:W-:Y:S02]  /*106f0*/  MOV R2, 0x10710 ;  /* 0x0001071000027802 */ /* 0x000fe40000000f00 */
[----:B-1----:R-:W-:Y:S05]  /*10700*/  CALL.REL.NOINC `($__internal_54_$__cuda_sm70_shflsync_idx_p) ;  /* 0x0000065000007944 */ /* 0x002fea0003c00000 */
[----:B------:R-:W-:Y:S01]  /*10710*/  MOV R9, R0 ;  /* 0x0000000000097202 */ /* 0x000fe20000000f00 */
[----:B-1---5:R-:W-:Y:S05]  /*10720*/  BRA `(.L_x_3376) ;  /* 0xffffdfe000007947 */ /* 0x022fea000383ffff */
.L_x_3326:
[----:B------:R3:W-:Y:S01]  /*10730*/  STL [R1], R102 ;  /* 0x0000006601007387 */ /* 0x0007e20000100800 */
[----:B------:R-:W-:Y:S01]  /*10740*/  IMAD.MOV.U32 R3, RZ, RZ, 0x1 ;  /* 0x00000001ff037424 */ /* 0x000fe200078e00ff */
[----:B------:R-:W-:Y:S02]  /*10750*/  MOV R0, 0x1f ;  /* 0x0000001f00007802 */ /* 0x000fe40000000f00 */
[----:B------:R-:W-:Y:S02]  /*10760*/  MOV R2, 0x10780 ;  /* 0x0001078000027802 */ /* 0x000fe40000000f00 */
[----:B-123--:R-:W-:Y:S05]  /*10770*/  CALL.REL.NOINC `($__internal_54_$__cuda_sm70_shflsync_idx_p) ;  /* 0x000005e000007944 */ /* 0x00efea0003c00000 */
[----:B------:R-:W-:Y:S01]  /*10780*/  MOV R8, R0 ;  /* 0x0000000000087202 */ /* 0x000fe20000000f00 */
[----:B-1---5:R-:W-:Y:S05]  /*10790*/  BRA `(.L_x_3377) ;  /* 0xffffdf9000007947 */ /* 0x022fea000383ffff */
.L_x_3327:
[----:B------:R-:W-:Y:S02]  /*107a0*/  MOV R3, 0x1 ;  /* 0x0000000100037802 */ /* 0x000fe40000000f00 */
[----:B------:R-:W-:Y:S02]  /*107b0*/  MOV R2, 0x107d0 ;  /* 0x000107d000027802 */ /* 0x000fe40000000f00 */
[----:B-1234-:R-:W-:Y:S05]  /*107c0*/  CALL.REL.NOINC `($__internal_55_$__cuda_sm70_shflsync_up_p) ;  /* 0x0000063000007944 */ /* 0x01efea0003c00000 */
[----:B------:R-:W-:Y:S05]  /*107d0*/  BRA `(.L_x_3378) ;  /* 0xffffe08000007947 */ /* 0x000fea000383ffff */
.L_x_3328:
[----:B------:R-:W-:Y:S02]  /*107e0*/  MOV R3, 0x2 ;  /* 0x0000000200037802 */ /* 0x000fe40000000f00 */
[----:B------:R-:W-:-:S02]  /*107f0*/  MOV R2, 0x10810 ;  /* 0x0001081000027802 */ /* 0x000fc40000000f00 */
[----:B--2-4-:R-:W-:Y:S05]  /*10800*/  CALL.REL.NOINC `($__internal_55_$__cuda_sm70_shflsync_up_p) ;  /* 0x000005f000007944 */ /* 0x014fea0003c00000 */
        /* <DEDUP_REMOVED lines=23> */
.L_x_3332:
[----:B------:R-:W-:Y:S02]  /*10980*/  MOV R3, 0x1 ;  /* 0x0000000100037802 */ /* 0x000fe40000000f00 */
[----:B------:R-:W-:Y:S02]  /*10990*/  MOV R2, 0x109b0 ;  /* 0x000109b000027802 */ /* 0x000fe40000000f00 */
[----:B------:R-:W-:Y:S05]  /*109a0*/  CALL.REL.NOINC `($__internal_55_$__cuda_sm70_shflsync_up_p) ;  /* 0x0000045000007944 */ /* 0x000fea0003c00000 */
[----:B------:R-:W-:Y:S01]  /*109b0*/  MOV R2, R4 ;  /* 0x0000000400027202 */ /* 0x000fe20000000f00 */
[----:B------:R-:W-:Y:S05]  /*109c0*/  BRA `(.L_x_3380) ;  /* 0xffffe0f000007947 */ /* 0x000fea000383ffff */
.L_x_3333:
        /* <DEDUP_REMOVED lines=26> */
.L_x_3335:
[----:B------:R-:W-:Y:S02]  /*10b70*/  SEL R0, RZ, 0x1, P0 ;  /* 0x00000001ff007807 */ /* 0x000fe40000000000 */
[----:B------:R-:W-:Y:S02]  /*10b80*/  MOV R2, 0x10ba0 ;  /* 0x00010ba000027802 */ /* 0x000fe40000000f00 */
[----:B-1----:R-:W-:Y:S05]  /*10b90*/  CALL.REL.NOINC `($__internal_56_$__cuda_sm70_votesync_ballot) ;  /* 0x000002c000007944 */ /* 0x002fea0003c00000 */
[----:B------:R-:W-:Y:S01]  /*10ba0*/  MOV R5, R0 ;  /* 0x0000000000057202 */ /* 0x000fe20000000f00 */
[----:B------:R-:W-:Y:S05]  /*10bb0*/  BRA `(.L_x_3382) ;  /* 0xffffe09000007947 */ /* 0x000fea000383ffff */
.L_x_3336:
[----:B------:R4:W-:Y:S01]  /*10bc0*/  STL [R1], R6 ;  /* 0x0000000601007387 */ /* 0x0009e20000100800 */
[----:B---3--:R-:W-:Y:S01]  /*10bd0*/  IMAD.MOV.U32 R3, RZ, RZ, R11 ;  /* 0x000000ffff037224 */ /* 0x008fe200078e000b */
[----:B------:R-:W-:Y:S02]  /*10be0*/  MOV R0, 0x1f ;  /* 0x0000001f00007802 */ /* 0x000fe40000000f00 */
[----:B------:R-:W-:Y:S02]  /*10bf0*/  MOV R2, 0x10c10 ;  /* 0x00010c1000027802 */ /* 0x000fe40000000f00 */
[----:B-12-4-:R-:W-:Y:S05]  /*10c00*/  CALL.REL.NOINC `($__internal_54_$__cuda_sm70_shflsync_idx_p) ;  /* 0x0000015000007944 */ /* 0x016fea0003c00000 */
[----:B------:R2:W-:Y:S01]  /*10c10*/  STL [R1], R7 ;  /* 0x0000000701007387 */ /* 0x0005e20000100800 */
[----:B------:R-:W-:Y:S01]  /*10c20*/  IMAD.MOV.U32 R6, RZ, RZ, R0 ;  /* 0x000000ffff067224 */ /* 0x000fe200078e0000 */
[----:B------:R-:W-:Y:S01]  /*10c30*/  MOV R3, R11 ;  /* 0x0000000b00037202 */ /* 0x000fe20000000f00 */
[----:B------:R-:W-:Y:S01]  /*10c40*/  IMAD.MOV.U32 R0, RZ, RZ, 0x1f ;  /* 0x0000001fff007424 */ /* 0x000fe200078e00ff */
[----:B------:R-:W-:-:S02]  /*10c50*/  MOV R2, 0x10c70 ;  /* 0x00010c7000027802 */ /* 0x000fc40000000f00 */
[----:B-12--5:R-:W-:Y:S05]  /*10c60*/  CALL.REL.NOINC `($__internal_54_$__cuda_sm70_shflsync_idx_p) ;  /* 0x000000f000007944 */ /* 0x026fea0003c00000 */
[----:B------:R-:W-:Y:S01]  /*10c70*/  MOV R7, R0 ;  /* 0x0000000000077202 */ /* 0x000fe20000000f00 */
[----:B-1---5:R-:W-:Y:S05]  /*10c80*/  BRA `(.L_x_3383) ;  /* 0xffffe00000007947 */ /* 0x022fea000383ffff */
.L_x_3339:
[----:B------:R2:W-:Y:S01]  /*10c90*/  STL [R1], R4 ;  /* 0x0000000401007387 */ /* 0x0005e20000100800 */
[----:B------:R-:W-:Y:S01]  /*10ca0*/  IMAD.MOV.U32 R3, RZ, RZ, R0 ;  /* 0x000000ffff037224 */ /* 0x000fe200078e0000 */
[----:B------:R-:W-:-:S02]  /*10cb0*/  MOV R0, 0x1f ;  /* 0x0000001f00007802 */ /* 0x000fc40000000f00 */
[----:B------:R-:W-:Y:S02]  /*10cc0*/  MOV R2, 0x10ce0 ;  /* 0x00010ce000027802 */ /* 0x000fe40000000f00 */
[----:B-1234-:R-:W-:Y:S05]  /*10cd0*/  CALL.REL.NOINC `($__internal_54_$__cuda_sm70_shflsync_idx_p) ;  /* 0x0000008000007944 */ /* 0x01efea0003c00000 */
[----:B------:R-:W-:Y:S01]  /*10ce0*/  MOV R10, R0 ;  /* 0x00000000000a7202 */ /* 0x000fe20000000f00 */
[----:B-1---5:R-:W-:Y:S05]  /*10cf0*/  BRA `(.L_x_3338) ;  /* 0xffffdff000007947 */ /* 0x022fea000383ffff */
        .weak           $__internal_53_$__cuda_sm70_shflsync_bfly_p
        .type           $__internal_53_$__cuda_sm70_shflsync_bfly_p,@function
        .size           $__internal_53_$__cuda_sm70_shflsync_bfly_p,($__internal_54_$__cuda_sm70_shflsync_idx_p - $__internal_53_$__cuda_sm70_shflsync_bfly_p)
$__internal_53_$__cuda_sm70_shflsync_bfly_p:
[----:B------:R-:W-:Y:S02]  /*10d00*/  MOV R169, 0xffffffff ;  /* 0xffffffff00a97802 */ /* 0x000fe40000000f00 */
[----:B------:R-:W-:Y:S02]  /*10d10*/  MOV R3, 0x1f ;  /* 0x0000001f00037802 */ /* 0x000fe40000000f00 */
[----:B------:R-:W-:Y:S04]  /*10d20*/  WARPSYNC R169 ;  /* 0x000000a900007348 */ /* 0x000fe80003800000 */
[----:B------:R1:W2:Y:S02]  /*10d30*/  SHFL.BFLY PT, R0, R132, R0, R3 ;  /* 0x0c00000084007389 */ /* 0x0002a400000e0003 */
[----:B-1----:R-:W-:-:S04]  /*10d40*/  MOV R3, 0x0 ;  /* 0x0000000000037802 */ /* 0x002fc80000000f00 */
[----:B--2---:R-:W-:Y:S05]  /*10d50*/  RET.REL.NODEC R2 `(_ZN7cutlass13device_kernelIN5flash19enable_sm80_to_sm89INS1_16FlashAttnFwdSm80INS1_25CollectiveMainloopFwdSm80ILi8ELi1ELb1EN4cute5tupleIJNS5_1CILi128EEENS7_ILi48EEENS7_ILi256EEEEEELi256ENS_6half_tEfNS_4arch4Sm80ELb0ELb0ELb0ELb1ELb1ELb0ELb1ELb1EEENS1_21CollectiveEpilogueFwdINS6_IJS8_SA_S9_EEENS6_IJNS7_ILi1EEESI_SI_EEESC_SE_Li256ELb1ELb1ELb1ELb0EEENS1_36VarlenDynamicPersistentTileSchedulerILi128ELi48ELi256ELi256ELb1ELb1ELb0ELb0ELb1ELb1EEEEEEEEEvNT_6ParamsE) ;  /* 0xfffef2a002007950 */ /* 0x004fea0003c3ffff */
        .weak           $__internal_54_$__cuda_sm70_shflsync_idx_p
        .type           $__internal_54_$__cuda_sm70_shflsync_idx_p,@function
        .size           $__internal_54_$__cuda_sm70_shflsync_idx_p,($__internal_55_$__cuda_sm70_shflsync_up_p - $__internal_54_$__cuda_sm70_shflsync_idx_p)
$__internal_54_$__cuda_sm70_shflsync_idx_p:
[----:B------:R1:W-:Y:S04]  /*10d60*/  STL [R1+0x190], R5 ;  /* 0x0001900501007387 */ /* 0x0003e80000100800 */
[----:B------:R2:W-:Y:S01]  /*10d70*/  STL [R1+0x18c], R4 ;  /* 0x00018c0401007387 */ /* 0x0005e20000100800 */
[----:B-1----:R-:W-:-:S03]  /*10d80*/  MOV R5, 0xffffffff ;  /* 0xffffffff00057802 */ /* 0x002fc60000000f00 */
[----:B--2---:R-:W2:Y:S01]  /*10d90*/  LDL.LU R4, [R1] ;  /* 0x0000000001047983 */ /* 0x004ea20000300800 */
[----:B------:R-:W-:Y:S04]  /*10da0*/  WARPSYNC R5 ;  /* 0x0000000500007348 */ /* 0x000fe80003800000 */
[----:B--2---:R1:W2:Y:S04]  /*10db0*/  SHFL.IDX PT, R0, R4, R3, R0 ;  /* 0x0000000304007389 */ /* 0x0042a800000e0000 */
[----:B-1----:R1:W5:Y:S04]  /*10dc0*/  LDL.LU R5, [R1+0x190] ;  /* 0x0001900001057983 */ /* 0x0023680000300800 */
[----:B------:R1:W5:Y:S01]  /*10dd0*/  LDL.LU R4, [R1+0x18c] ;  /* 0x00018c0001047983 */ /* 0x0003620000300800 */
[----:B------:R-:W-:-:S04]  /*10de0*/  MOV R3, 0x0 ;  /* 0x0000000000037802 */ /* 0x000fc80000000f00 */
[----:B--2---:R-:W-:Y:S05]  /*10df0*/  RET.REL.NODEC R2 `(_ZN7cutlass13device_kernelIN5flash19enable_sm80_to_sm89INS1_16FlashAttnFwdSm80INS1_25CollectiveMainloopFwdSm80ILi8ELi1ELb1EN4cute5tupleIJNS5_1CILi128EEENS7_ILi48EEENS7_ILi256EEEEEELi256ENS_6half_tEfNS_4arch4Sm80ELb0ELb0ELb0ELb1ELb1ELb0ELb1ELb1EEENS1_21CollectiveEpilogueFwdINS6_IJS8_SA_S9_EEENS6_IJNS7_ILi1EEESI_SI_EEESC_SE_Li256ELb1ELb1ELb1ELb0EEENS1_36VarlenDynamicPersistentTileSchedulerILi128ELi48ELi256ELi256ELb1ELb1ELb0ELb0ELb1ELb1EEEEEEEEEvNT_6ParamsE) ;  /* 0xfffef20002007950 */ /* 0x004fea0003c3ffff */
        .weak           $__internal_55_$__cuda_sm70_shflsync_up_p
        .type           $__internal_55_$__cuda_sm70_shflsync_up_p,@function
        .size           $__internal_55_$__cuda_sm70_shflsync_up_p,($__internal_56_$__cuda_sm70_votesync_ballot - $__internal_55_$__cuda_sm70_shflsync_up_p)
$__internal_55_$__cuda_sm70_shflsync_up_p:
[----:B------:R-:W-:Y:S02]  /*10e00*/  MOV R4, RZ ;  /* 0x000000ff00047202 */ /* 0x000fe40000000f00 */
[----:B------:R-:W-:-:S04]  /*10e10*/  MOV R11, 0xffffffff ;  /* 0xffffffff000b7802 */ /* 0x000fc80000000f00 */
[----:B------:R-:W-:Y:S04]  /*10e20*/  WARPSYNC R11 ;  /* 0x0000000b00007348 */ /* 0x000fe80003800000 */
[----:B------:R1:W2:Y:S02]  /*10e30*/  SHFL.UP PT, R4, R0, R3, R4 ;  /* 0x0400000300047389 */ /* 0x0002a400000e0004 */
[----:B-1----:R-:W-:-:S04]  /*10e40*/  MOV R3, 0x0 ;  /* 0x0000000000037802 */ /* 0x002fc80000000f00 */
[----:B--2---:R-:W-:Y:S05]  /*10e50*/  RET.REL.NODEC R2 `(_ZN7cutlass13device_kernelIN5flash19enable_sm80_to_sm89INS1_16FlashAttnFwdSm80INS1_25CollectiveMainloopFwdSm80ILi8ELi1ELb1EN4cute5tupleIJNS5_1CILi128EEENS7_ILi48EEENS7_ILi256EEEEEELi256ENS_6half_tEfNS_4arch4Sm80ELb0ELb0ELb0ELb1ELb1ELb0ELb1ELb1EEENS1_21CollectiveEpilogueFwdINS6_IJS8_SA_S9_EEENS6_IJNS7_ILi1EEESI_SI_EEESC_SE_Li256ELb1ELb1ELb1ELb0EEENS1_36VarlenDynamicPersistentTileSchedulerILi128ELi48ELi256ELi256ELb1ELb1ELb0ELb0ELb1ELb1EEEEEEEEEvNT_6ParamsE) ;  /* 0xfffef1a002007950 */ /* 0x004fea0003c3ffff */
        .weak           $__internal_56_$__cuda_sm70_votesync_ballot
        .type           $__internal_56_$__cuda_sm70_votesync_ballot,@function
        .size           $__internal_56_$__cuda_sm70_votesync_ballot,(.L_x_6529 - $__internal_56_$__cuda_sm70_votesync_ballot)
$__internal_56_$__cuda_sm70_votesync_ballot:
[----:B------:R-:W-:Y:S01]  /*10e60*/  ISETP.NE.U32.AND P0, PT, R0, 0x1, PT ;  /* 0x000000010000780c */ /* 0x000fe20003f05070 */
[----:B------:R-:W-:-:S04]  /*10e70*/  IMAD.MOV.U32 R3, RZ, RZ, -0x1 ;  /* 0xffffffffff037424 */ /* 0x000fc800078e00ff */
[----:B------:R-:W-:Y:S08]  /*10e80*/  WARPSYNC R3 ;  /* 0x0000000300007348 */ /* 0x000ff00003800000 */
[----:B------:R-:W-:-:S04]  /*10e90*/  VOTE.ANY R0, PT, !P0 ;  /* 0x0000000000007806 */ /* 0x000fc800040e0100 */
[----:B------:R-:W-:Y:S01]  /*10ea0*/  LOP3.LUT R0, R0, R3, RZ, 0xc0, !PT ;  /* 0x0000000300007212 */ /* 0x000fe200078ec0ff */
[----:B------:R-:W-:-:S04]  /*10eb0*/  IMAD.MOV.U32 R3, RZ, RZ, 0x0 ;  /* 0x00000000ff037424 */ /* 0x000fc800078e00ff */
[----:B------:R-:W-:Y:S05]  /*10ec0*/  RET.REL.NODEC R2 `(_ZN7cutlass13device_kernelIN5flash19enable_sm80_to_sm89INS1_16FlashAttnFwdSm80INS1_25CollectiveMainloopFwdSm80ILi8ELi1ELb1EN4cute5tupleIJNS5_1CILi128EEENS7_ILi48EEENS7_ILi256EEEEEELi256ENS_6half_tEfNS_4arch4Sm80ELb0ELb0ELb0ELb1ELb1ELb0ELb1ELb1EEENS1_21CollectiveEpilogueFwdINS6_IJS8_SA_S9_EEENS6_IJNS7_ILi1EEESI_SI_EEESC_SE_Li256ELb1ELb1ELb1ELb0EEENS1_36VarlenDynamicPersistentTileSchedulerILi128ELi48ELi256ELi256ELb1ELb1ELb0ELb0ELb1ELb1EEEEEEEEEvNT_6ParamsE) ;  /* 0xfffef13002007950 */ /* 0x000fea0003c3ffff */
.L_x_3384:
        /* <DEDUP_REMOVED lines=11> */
.L_x_6529:


//--------------------- .text._ZN7cutlass13device_kernelIN5flash19enable_sm80_to_sm89INS1_16FlashAttnFwdSm80INS1_25CollectiveMainloopFwdSm80ILi8ELi1ELb0EN4cute5tupleIJNS5_1CILi128EEENS7_ILi32EEENS7_ILi256EEEEEELi256ENS_6half_tEfNS_4arch4Sm80ELb0ELb0ELb0ELb1ELb1ELb1ELb1ELb1EEENS1_21CollectiveEpilogueFwdINS6_IJS8_SA_S9_EEENS6_IJNS7_ILi1EEESI_SI_EEESC_SE_Li256ELb1ELb1ELb1ELb0EEENS1_36VarlenDynamicPersistentTileSchedulerILi128ELi32ELi256ELi256ELb1ELb1ELb0ELb0ELb1ELb1EEEEEEEEEvNT_6ParamsE --------------------------
	.section	.text._ZN7cutlass13device_kernelIN5flash19enable_sm80_to_sm89INS1_16FlashAttnFwdSm80INS1_25CollectiveMainloopFwdSm80ILi8ELi1ELb0EN4cute5tupleIJNS5_1CILi128EEENS7_ILi32EEENS7_ILi256EEEEEELi256ENS_6half_tEfNS_4arch4Sm80ELb0ELb0ELb0ELb1ELb1ELb1ELb1ELb1EEENS1_21CollectiveEpilogueFwdINS6_IJS8_SA_S9_EEENS6_IJNS7_ILi1EEESI_SI_EEESC_SE_Li256ELb1ELb1ELb1ELb0EEENS1_36VarlenDynamicPersistentTileSchedulerILi128ELi32ELi256ELi256ELb1ELb1ELb0ELb0ELb1ELb1EEEEEEEEEvNT_6ParamsE,"ax",@progbits
	.sectioninfo	@"SHI_REGISTERS=255"
	.align	128
.text._ZN7cutlass13device_kernelIN5flash19enable_sm80_to_sm89INS1_16FlashAttnFwdSm80INS1_25CollectiveMainloopFwdSm80ILi8ELi1ELb0EN4cute5tupleIJNS5_1CILi128EEENS7_ILi32EEENS7_ILi256EEEEEELi256ENS_6half_tEfNS_4arch4Sm80ELb0ELb0ELb0ELb1ELb1ELb1ELb1ELb1EEENS1_21CollectiveEpilogueFwdINS6_IJS8_SA_S9_EEENS6_IJNS7_ILi1EEESI_SI_EEESC_SE_Li256ELb1ELb1ELb1ELb0EEENS1_36VarlenDynamicPersistentTileSchedulerILi128ELi32ELi256ELi256ELb1ELb1ELb0ELb0ELb1ELb1EEEEEEEEEvNT_6ParamsE:
        .type           _ZN7cutlass13device_kernelIN5flash19enable_sm80_to_sm89INS1_16FlashAttnFwdSm80INS1_25CollectiveMainloopFwdSm80ILi8ELi1ELb0EN4cute5tupleIJNS5_1CILi128EEENS7_ILi32EEENS7_ILi256EEEEEELi256ENS_6half_tEfNS_4arch4Sm80ELb0ELb0ELb0ELb1ELb1ELb1ELb1ELb1EEENS1_21CollectiveEpilogueFwdINS6_IJS8_SA_S9_EEENS6_IJNS7_ILi1EEESI_SI_EEESC_SE_Li256ELb1ELb1ELb1ELb0EEENS1_36VarlenDynamicPersistentTileSchedulerILi128ELi32ELi256ELi256ELb1ELb1ELb0ELb0ELb1ELb1EEEEEEEEEvNT_6ParamsE,@function
        .size           _ZN7cutlass13device_kernelIN5flash19enable_sm80_to_sm89INS1_16FlashAttnFwdSm80INS1_25CollectiveMainloopFwdSm80ILi8ELi1ELb0EN4cute5tupleIJNS5_1CILi128EEENS7_ILi32EEENS7_ILi256EEEEEELi256ENS_6half_tEfNS_4arch4Sm80ELb0ELb0ELb0ELb1ELb1ELb1ELb1ELb1EEENS1_21CollectiveEpilogueFwdINS6_IJS8_SA_S9_EEENS6_IJNS7_ILi1EEESI_SI_EEESC_SE_Li256ELb1ELb1ELb1ELb0EEENS1_36VarlenDynamicPersistentTileSchedulerILi128ELi32ELi256ELi256ELb1ELb1ELb0ELb0ELb1ELb1EEEEEEEEEvNT_6ParamsE,(.L_x_6534 - _ZN7cutlass13device_kernelIN5flash19enable_sm80_to_sm89INS1_16FlashAttnFwdSm80INS1_25CollectiveMainloopFwdSm80ILi8ELi1ELb0EN4cute5tupleIJNS5_1CILi128EEENS7_ILi32EEENS7_ILi256EEEEEELi256ENS_6half_tEfNS_4arch4Sm80ELb0ELb0ELb0ELb1ELb1ELb1ELb1ELb1EEENS1_21CollectiveEpilogueFwdINS6_IJS8_SA_S9_EEENS6_IJNS7_ILi1EEESI_SI_EEESC_SE_Li256ELb1ELb1ELb1ELb0EEENS1_36VarlenDynamicPersistentTileSchedulerILi128ELi32ELi256ELi256ELb1ELb1ELb0ELb0ELb1ELb1EEEEEEEEEvNT_6ParamsE)
        .other          _ZN7cutlass13device_kernelIN5flash19enable_sm80_to_sm89INS1_16FlashAttnFwdSm80INS1_25CollectiveMainloopFwdSm80ILi8ELi1ELb0EN4cute5tupleIJNS5_1CILi128EEENS7_ILi32EEENS7_ILi256EEEEEELi256ENS_6half_tEfNS_4arch4Sm80ELb0ELb0ELb0ELb1ELb1ELb1ELb1ELb1EEENS1_21CollectiveEpilogueFwdINS6_IJS8_SA_S9_EEENS6_IJNS7_ILi1EEESI_SI_EEESC_SE_Li256ELb1ELb1ELb1ELb0EEENS1_36VarlenDynamicPersistentTileSchedulerILi128ELi32ELi256ELi256ELb1ELb1ELb0ELb0ELb1ELb1EEEEEEEEEvNT_6ParamsE,@"STO_CUDA_ENTRY STV_DEFAULT"
_ZN7cutlass13device_kernelIN5flash19enable_sm80_to_sm89INS1_16FlashAttnFwdSm80INS1_25CollectiveMainloopFwdSm80ILi8ELi1ELb0EN4cute5tupleIJNS5_1CILi128EEENS7_ILi32EEENS7_ILi256EEEEEELi256ENS_6half_tEfNS_4arch4Sm80ELb0ELb0ELb0ELb1ELb1ELb1ELb1ELb1EEENS1_21CollectiveEpilogueFwdINS6_IJS8_SA_S9_EEENS6_IJNS7_ILi1EEESI_SI_EEESC_SE_Li256ELb1ELb1ELb1ELb0EEENS1_36VarlenDynamicPersistentTileSchedulerILi128ELi32ELi256ELi256ELb1ELb1ELb0ELb0ELb1ELb1EEEEEEEEEvNT_6ParamsE:
        /* <DEDUP_REMOVED lines=52> */
.L_x_3390:
        /* <DEDUP_REMOVED lines=17> */
.L_x_3562:
        /* <DEDUP_REMOVED lines=16> */
.L_x_3563:
[----:B---3--:R-:W-:-:S05]  /*0550*/  IMAD R0, R0, c[0x0][0x538], RZ ;  /* 0x00014e0000007a24 */ /* 0x008fca00078e02ff */
[----:B------:R-:W-:-:S04]  /*0560*/  IADD3 R6, R0, R6, RZ ;  /* 0x0000000600067210 */ /* 0x000fc80007ffe0ff */
[----:B------:R-:W-:-:S13]  /*0570*/  ISETP.GT.AND P0, PT, R6, UR4, PT ;  /* 0x0000000406007c0c */ /* 0x000fda000bf04270 */
[----:B-12---:R-:W-:Y:S05]  /*0580*/  @!P0 BRA `(.L_x_3390) ;  /* 0xfffffdb000008947 */ /* 0x006fea000383ffff */
.L_x_3386:
[----:B------:R-:W-:-:S05]  /*0590*/  IADD3 R12, -R0, R6, RZ ;  /* 0x00000006000c7210 */ /* 0x000fca0007ffe1ff */
[----:B------:R-:W-:-:S05]  /*05a0*/  IMAD R0, R4, c[0x0][0x538], R12 ;  /* 0x00014e0004007a24 */ /* 0x000fca00078e020c */
[----:B------:R-:W-:Y:S01]  /*05b0*/  ISETP.GT.AND P0, PT, R0, UR4, PT ;  /* 0x0000000400007c0c */ /* 0x000fe2000bf04270 */
[----:B------:R-:W-:-:S12]  /*05c0*/  BRA.DIV ~URZ, `(.L_x_3391) ;  /* 0x00016c427f007947 */ /* 0x000fd8000b800000 */
[----:B------:R-:W-:-:S04]  /*05d0*/  VOTE.ANY R0, PT, !P0 ;  /* 0x0000000000007806 */ /* 0x000fc800040e0100 */
.L_x_3564:
[----:B------:R1:W3:Y:S01]  /*05e0*/  POPC R13, R0 ;  /* 0x00000000000d7309 */ /* 0x0002e20000000000 */
[----:B------:R-:W-:Y:S05]  /*05f0*/  BRA.DIV ~URZ, `(.L_x_3392) ;  /* 0x00016c527f007947 */ /* 0x000fea000b800000 */
[----:B---3--:R3:W4:Y:S01]  /*0600*/  SHFL.IDX PT, R11, R8, R13, 0x1f ;  /* 0x00001f0d080b7589 */ /* 0x00872200000e0000 */
[----:B------:R-:W-:-:S03]  /*0610*/  MOV R6, RZ ;  /* 0x000000ff00067202 */ /* 0x000fc60000000f00 */
[----:B------:R3:W1:Y:S04]  /*0620*/  SHFL.IDX PT, R10, R7, R13, 0x1f ;  /* 0x00001f0d070a7589 */ /* 0x00066800000e0000 */
.L_x_3565:
[----:B------:R-:W-:Y:S01]  /*0630*/  ISETP.NE.AND P0, PT, R0, RZ, PT ;  /* 0x000000ff0000720c */ /* 0x000fe20003f05270 */
[----:B------:R-:W-:-:S12]  /*0640*/  BSSY B0, `(.L_x_3393) ;  /* 0x0000005000007945 */ /* 0x000fd80003800000 */
[----:B------:R-:W-:Y:S05]  /*0650*/  @!P0 BRA `(.L_x_3394) ;  /* 0x0000003000008947 */ /* 0x000fea0003800000 */
[----:B------:R-:W-:Y:S01]  /*0660*/  IADD3 R202, R13, -0x1, RZ ;  /* 0xffffffff0dca7810 */ /* 0x000fe20007ffe0ff */
[----:B------:R-:W-:Y:S05]  /*0670*/  BRA.DIV ~URZ, `(.L_x_3395) ;  /* 0x00016cb27f007947 */ /* 0x000fea000b800000 */
[----:B------:R3:W4:Y:S02]  /*0680*/  SHFL.IDX PT, R6, R4, R202, 0x1f ;  /* 0x00001fca04067589 */ /* 0x00072400000e0000 */
.L_x_3394:
[----:B------:R-:W-:Y:S05]  /*0690*/  BSYNC B0 ;  /* 0x0000000000007941 */ /* 0x000fea0003800000 */
.L_x_3393:
        /* <DEDUP_REMOVED lines=65> */
.L_x_3387:
[----:B--2---:R-:W-:Y:S01]  /*0ab0*/  IMAD.MOV.U32 R229, RZ, RZ, RZ ;  /* 0x000000ffffe57224 */ /* 0x004fe200078e00ff */
[----:B------:R-:W-:Y:S01]  /*0ac0*/  MOV R230, RZ ;  /* 0x000000ff00e67202 */ /* 0x000fe20000000f00 */
[----:B------:R-:W-:Y:S01]  /*0ad0*/  IMAD.U32 R228, RZ, RZ, UR4 ;  /* 0x00000004ffe47e24 */ /* 0x000fe2000f8e00ff */
[----:B------:R-:W-:Y:S02]  /*0ae0*/  MOV R231, c[0x0][0x53c] ;  /* 0x00014f0000e77a02 */ /* 0x000fe40000000f00 */
.L_x_3396:
[----:B------:R-:W-:Y:S01]  /*0af0*/  ISETP.NE.AND P0, PT, R14, RZ, PT ;  /* 0x000000ff0e00720c */ /* 0x000fe20003f05270 */
[----:B------:R-:W-:-:S12]  /*0b00*/  WARPSYNC 0xffffffff ;  /* 0xffffffff00007948 */ /* 0x000fd80003800000 */
[----:B------:R1:W-:Y:S04]  /*0b10*/  @!P0 STS.128 [0x20080], R228 ;  /* 0x020080e4ff008388 */ /* 0x0003e80000000c00 */
[----:B------:R-:W-:Y:S06]  /*0b20*/  BAR.ARV 0x5, 0x100 ;  /* 0x0144000000007b1d */ /* 0x000fec0000002000 */
.L_x_3385:
        /* <DEDUP_REMOVED lines=34> */
[C---:B------:R-:W-:Y:S01]  /*0d50*/  IMAD.SHL.U32 R8, R213.reuse, 0x40, RZ ;  /* 0x00000040d5087824 */ /* 0x040fe200078e00ff */
[----:B------:R-:W-:Y:S01]  /*0d60*/  LEA.HI R0, R2, R4, RZ, 0x3 ;  /* 0x0000000402007211 */ /* 0x000fe200078f18ff */
[C---:B------:R-:W-:Y:S01]  /*0d70*/  IMAD.SHL.U32 R140, R213.reuse, 0x4, RZ ;  /* 0x00000004d58c7824 */ /* 0x040fe200078e00ff */
        /* <DEDUP_REMOVED lines=109> */
[----:B------:R-:W-:Y:S01]  /*1450*/  STL [R1+0x38], R30 ;  /* 0x0000381e01007387 */ /* 0x000fe20000100800 */
[----:B------:R-:W-:Y:S01]  /*1460*/  SHF.R.S32.HI R6, RZ, 0x1f, R139 ;  /* 0x0000001fff067819 */ /* 0x000fe2000001148b */
[----:B------:R-:W-:Y:S01]  /*1470*/  IMAD.SHL.U32 R249, R8, 0x2, RZ ;  /* 0x0000000208f97824 */ /* 0x000fe200078e00ff */
[----:B------:R-:W-:Y:S01]  /*1480*/  LOP3.LUT R11, R29, 0x38, R134, 0xf8, !PT ;  /* 0x000000381d0b7812 */ /* 0x000fe200078ef886 */
        /* <DEDUP_REMOVED lines=12> */
[----:B------:R-:W-:Y:S02]  /*1550*/  LOP3.LUT R205, R5, 0xfffffff8, RZ, 0xc0, !PT ;  /* 0xfffffff805cd7812 */ /* 0x000fe400078ec0ff */
[----:B------:R-:W-:-:S02]  /*1560*/  LEA R9, R9, 0x10080, 0x1 ;  /* 0x0001008009097811 */ /* 0x000fc400078e08ff */
[C---:B------:R-:W-:Y:S02]  /*1570*/  IADD3 R35, R249.reuse, 0x18, RZ ;  /* 0x00000018f9237810 */ /* 0x040fe40007ffe0ff */
[C---:B------:R-:W-:Y:S02]  /*1580*/  IADD3 R34, R249.reuse, 0x30, RZ ;  /* 0x00000030f9227810 */ /* 0x040fe40007ffe0ff */
[----:B------:R-:W-:Y:S02]  /*1590*/  IADD3 R31, R249, 0x48, RZ ;  /* 0x00000048f91f7810 */ /* 0x000fe40007ffe0ff */
[----:B-1----:R-:W-:Y:S02]  /*15a0*/  SHF.L.U64.HI R16, R143, 0x1, R7 ;  /* 0x000000018f107819 */ /* 0x002fe40000010207 */
[----:B------:R-:W-:Y:S02]  /*15b0*/  SHF.L.U64.HI R7, R139, 0x1, R6 ;  /* 0x000000018b077819 */ /* 0x000fe40000010206 */
[C---:B------:R-:W-:Y:S01]  /*15c0*/  IADD3 R28, R249.reuse, 0x60, RZ ;  /* 0x00000060f91c7810 */ /* 0x040fe20007ffe0ff */
[----:B------:R-:W-:Y:S01]  /*15d0*/  STL [R1+0x34], R16 ;  /* 0x0000341001007387 */ /* 0x000fe20000100800 */
[----:B------:R-:W-:-:S02]  /*15e0*/  IADD3 R25, R249, 0x78, RZ ;  /* 0x00000078f9197810 */ /* 0x000fc40007ffe0ff */
[C---:B------:R-:W-:Y:S01]  /*15f0*/  IADD3 R22, R249.reuse, 0x90, RZ ;  /* 0x00000090f9167810 */ /* 0x040fe20007ffe0ff */
[----:B------:R1:W-:Y:S01]  /*1600*/  STL [R1+0x30], R7 ;  /* 0x0000300701007387 */ /* 0x0003e20000100800 */
[C---:B------:R-:W-:Y:S02]  /*1610*/  IADD3 R250, R249.reuse, 0xf8, RZ ;  /* 0x000000f8f9fa7810 */ /* 0x040fe40007ffe0ff */
[----:B------:R-:W-:Y:S01]  /*1620*/  SEL R6, R12, 0xffffffe0, !P1 ;  /* 0xffffffe00c067807 */ /* 0x000fe20004800000 */
[----:B------:R2:W-:Y:S01]  /*1630*/  STL [R1+0x2c], R2 ;  /* 0x00002c0201007387 */ /* 0x0005e20000100800 */
[C---:B------:R-:W-:Y:S02]  /*1640*/  IADD3 R252, R249.reuse, 0xe8, RZ ;  /* 0x000000e8f9fc7810 */ /* 0x040fe40007ffe0ff */
[----:B------:R-:W-:Y:S01]  /*1650*/  IADD3 R251, R249, 0xf0, RZ ;  /* 0x000000f0f9fb7810 */ /* 0x000fe20007ffe0ff */
[----:B------:R3:W-:Y:S01]  /*1660*/  STL [R1+0x50], R8 ;  /* 0x0000500801007387 */ /* 0x0007e20000100800 */
[----:B------:R-:W-:Y:S01]  /*1670*/  LEA R194, R3, 0x10080, 0x1 ;  /* 0x0001008003c27811 */ /* 0x000fe200078e08ff */
[----:B------:R-:W-:Y:S01]  /*1680*/  IMAD.IADD R241, R237, 0x1, R6 ;  /* 0x00000001edf17824 */ /* 0x000fe200078e0206 */
[----:B------:R-:W-:Y:S01]  /*1690*/  LEA R186, R4, 0x8080, 0x1 ;  /* 0x0000808004ba7811 */ /* 0x000fe200078e08ff */
[----:B------:R4:W-:Y:S01]  /*16a0*/  STL [R1], R0 ;  /* 0x0000000001007387 */ /* 0x0009e20000100800 */
[C---:B------:R-:W-:Y:S01]  /*16b0*/  IADD3 R37, R249.reuse, 0x8, RZ ;  /* 0x00000008f9257810 */ /* 0x040fe20007ffe0ff */
[----:B------:R-:W-:Y:S01]  /*16c0*/  IMAD.IADD R240, R6, 0x1, R238 ;  /* 0x0000000106f07824 */ /* 0x000fe200078e02ee */
[----:B------:R-:W-:Y:S01]  /*16d0*/  IADD3 R36, R249, 0x10, RZ ;  /* 0x00000010f9247810 */ /* 0x000fe20007ffe0ff */
[----:B------:R-:W-:Y:S01]  /*16e0*/  STL [R1+0x28], R10 ;  /* 0x0000280a01007387 */ /* 0x000fe20000100800 */
[----:B------:R-:W-:-:S02]  /*16f0*/  IADD3 R199, R134, 0x80, RZ ;  /* 0x0000008086c77810 */ /* 0x000fc40007ffe0ff */
[----:B------:R-:W-:Y:S01]  /*1700*/  IADD3 R200, R134, 0xc0, RZ ;  /* 0x000000c086c87810 */ /* 0x000fe20007ffe0ff */
[----:B------:R5:W-:Y:S01]  /*1710*/  STL [R1+0x24], R9 ;  /* 0x0000240901007387 */ /* 0x000be20000100800 */
[C---:B------:R-:W-:Y:S02]  /*1720*/  IADD3 R248, R249.reuse, 0x20, RZ ;  /* 0x00000020f9f87810 */ /* 0x040fe40007ffe0ff */
[----:B------:R-:W-:Y:S02]  /*1730*/  IADD3 R247, R249, 0x28, RZ ;  /* 0x00000028f9f77810 */ /* 0x000fe40007ffe0ff */
        /* <DEDUP_REMOVED lines=8> */
[----:B------:R-:W-:Y:S01]  /*17c0*/  LEA R235, R2, 0x10080, 0x1 ;  /* 0x0001008002eb7811 */ /* 0x000fe200078e08ff */
[----:B------:R-:W-:Y:S01]  /*17d0*/  IMAD.IADD R242, R240, 0x1, R7 ;  /* 0x00000001f0f27824 */ /* 0x000fe200078e0207 */
[----:B------:R-:W-:-:S02]  /*17e0*/  LEA R5, R8, 0x10080, 0x1 ;  /* 0x0001008008057811 */ /* 0x000fc400078e08ff */
[----:B------:R-:W-:Y:S02]  /*17f0*/  SHF.R.S32.HI R8, RZ, 0x1f, R35 ;  /* 0x0000001fff087819 */ /* 0x000fe40000011423 */
[----:B----4-:R-:W-:Y:S01]  /*1800*/  SEL R0, R19, 0xffffffc0, !P3 ;  /* 0xffffffc013007807 */ /* 0x010fe20005800000 */
[----:B------:R1:W-:Y:S01]  /*1810*/  STL [R1+0x20], R5 ;  /* 0x0000200501007387 */ /* 0x0003e20000100800 */
[----:B------:R-:W-:Y:S02]  /*1820*/  SHF.R.S32.HI R8, RZ, 0x1f, R34 ;  /* 0x0000001fff087819 */ /* 0x000fe40000011422 */
[----:B------:R-:W-:Y:S01]  /*1830*/  SEL R2, R12, 0xffffffe0, !P4 ;  /* 0xffffffe00c027807 */ /* 0x000fe20006000000 */
[----:B------:R-:W-:Y:S01]  /*1840*/  IMAD.IADD R197, R194, 0x1, R0 ;  /* 0x00000001c2c57824 */ /* 0x000fe200078e0200 */
[C---:B------:R-:W-:Y:S01]  /*1850*/  IADD3 R19, R249.reuse, 0xa8, RZ ;  /* 0x000000a8f9137810 */ /* 0x040fe20007ffe0ff */
[----:B------:R-:W-:Y:S01]  /*1860*/  IMAD.IADD R189, R0, 0x1, R186 ;  /* 0x0000000100bd7824 */ /* 0x000fe200078e02ba */
[----:B------:R-:W-:Y:S01]  /*1870*/  SHF.R.S32.HI R8, RZ, 0x1f, R31 ;  /* 0x0000001fff087819 */ /* 0x000fe2000001141f */
[----:B------:R-:W-:Y:S01]  /*1880*/  IMAD.IADD R195, R194, 0x1, R2 ;  /* 0x00000001c2c37824 */ /* 0x000fe200078e0202 */
[----:B------:R-:W-:Y:S01]  /*1890*/  IADD3 R12, R249, 0xc0, RZ ;  /* 0x000000c0f90c7810 */ /* 0x000fe20007ffe0ff */
[----:B------:R-:W-:Y:S01]  /*18a0*/  IMAD.IADD R187, R2, 0x1, R186 ;  /* 0x0000000102bb7824 */ /* 0x000fe200078e02ba */
[----:B------:R-:W-:Y:S01]  /*18b0*/  SHF.R.S32.HI R8, RZ, 0x1f, R28 ;  /* 0x0000001fff087819 */ /* 0x000fe2000001141c */
[----:B------:R-:W-:Y:S01]  /*18c0*/  IMAD.IADD R196, R195, 0x1, R0 ;  /* 0x00000001c3c47824 */ /* 0x000fe200078e0200 */
[----:B-----5:R-:W-:Y:S01]  /*18d0*/  IADD3 R9, R249, 0xd8, RZ ;  /* 0x000000d8f9097810 */ /* 0x020fe20007ffe0ff */
[----:B------:R-:W-:Y:S01]  /*18e0*/  IMAD.IADD R188, R0, 0x1, R187 ;  /* 0x0000000100bc7824 */ /* 0x000fe200078e02bb */
[----:B------:R-:W-:-:S02]  /*18f0*/  SHF.R.S32.HI R8, RZ, 0x1f, R25 ;  /* 0x0000001fff087819 */ /* 0x000fc40000011419 */
[----:B------:R-:W-:Y:S02]  /*1900*/  SHF.R.S32.HI R8, RZ, 0x1f, R22 ;  /* 0x0000001fff087819 */ /* 0x000fe40000011416 */
[----:B------:R-:W-:Y:S02]  /*1910*/  SHF.R.S32.HI R8, RZ, 0x1f, R19 ;  /* 0x0000001fff087819 */ /* 0x000fe40000011413 */
[----:B------:R-:W-:Y:S02]  /*1920*/  SHF.R.S32.HI R8, RZ, 0x1f, R12 ;  /* 0x0000001fff087819 */ /* 0x000fe4000001140c */
[----:B------:R-:W-:Y:S02]  /*1930*/  SHF.R.S32.HI R8, RZ, 0x1f, R9 ;  /* 0x0000001fff087819 */ /* 0x000fe40000011409 */
[----:B-1----:R-:W-:Y:S02]  /*1940*/  IADD3 R5, R249, 0xe0, RZ ;  /* 0x000000e0f9057810 */ /* 0x002fe40007ffe0ff */
[----:B------:R-:W-:-:S02]  /*1950*/  SHF.R.S32.HI R9, RZ, 0x1f, R252 ;  /* 0x0000001fff097819 */ /* 0x000fc400000114fc */
[----:B------:R-:W-:Y:S02]  /*1960*/  SHF.R.S32.HI R5, RZ, 0x1f, R5 ;  /* 0x0000001fff057819 */ /* 0x000fe40000011405 */
[----:B------:R-:W-:Y:S02]  /*1970*/  SHF.R.S32.HI R5, RZ, 0x1f, R250 ;  /* 0x0000001fff057819 */ /* 0x000fe400000114fa */
[----:B------:R-:W-:Y:S02]  /*1980*/  LEA R5, R17, 0x10080, 0x1 ;  /* 0x0001008011057811 */ /* 0x000fe400078e08ff */
[----:B------:R-:W-:Y:S02]  /*1990*/  SHF.R.S32.HI R8, RZ, 0x1f, R251 ;  /* 0x0000001fff087819 */ /* 0x000fe400000114fb */
[----:B------:R-:W-:Y:S01]  /*19a0*/  LEA R9, R15, 0x10080, 0x1 ;  /* 0x000100800f097811 */ /* 0x000fe200078e08ff */
[----:B------:R1:W-:Y:S01]  /*19b0*/  STL [R1+0x1c], R5 ;  /* 0x00001c0501007387 */ /* 0x0003e20000100800 */
[----:B------:R-:W-:-:S02]  /*19c0*/  LEA R8, R14, 0x10080, 0x1 ;  /* 0x000100800e087811 */ /* 0x000fc400078e08ff */
[C---:B------:R-:W-:Y:S01]  /*19d0*/  IADD3 R30, R249.reuse, 0x50, RZ ;  /* 0x00000050f91e7810 */ /* 0x040fe20007ffe0ff */
[----:B------:R2:W-:Y:S01]  /*19e0*/  STL [R1+0x18], R9 ;  /* 0x0000180901007387 */ /* 0x0005e20000100800 */
[C---:B------:R-:W-:Y:S02]  /*19f0*/  IADD3 R29, R249.reuse, 0x58, RZ ;  /* 0x00000058f91d7810 */ /* 0x040fe40007ffe0ff */
[C---:B------:R-:W-:Y:S01]  /*1a00*/  IADD3 R27, R249.reuse, 0x68, RZ ;  /* 0x00000068f91b7810 */ /* 0x040fe20007ffe0ff */
[----:B------:R2:W-:Y:S01]  /*1a10*/  STL [R1+0x14], R8 ;  /* 0x0000140801007387 */ /* 0x0005e20000100800 */
        /* <DEDUP_REMOVED lines=8> */
[----:B-1----:R-:W-:-:S02]  /*1aa0*/  LEA R5, R13, 0x10080, 0x1 ;  /* 0x000100800d057811 */ /* 0x002fc400078e08ff */
[----:B------:R-:W-:Y:S02]  /*1ab0*/  IADD3 R10, R249, 0xd0, RZ ;  /* 0x000000d0f90a7810 */ /* 0x000fe40007ffe0ff */
[----:B------:R-:W-:Y:S01]  /*1ac0*/  SHF.R.S32.HI R38, RZ, 0x1f, R37 ;  /* 0x0000001fff267819 */ /* 0x000fe20000011425 */
[----:B------:R2:W-:Y:S01]  /*1ad0*/  STL [R1+0x10], R5 ;  /* 0x0000100501007387 */ /* 0x0005e20000100800 */
        /* <DEDUP_REMOVED lines=21> */
.L_x_3561:
        /* <DEDUP_REMOVED lines=42> */
.L_x_3397:
[----:B------:R-:W-:-:S04]  /*1ed0*/  ISETP.NE.U32.AND P0, PT, RZ, c[0x0][0x368], PT ;  /* 0x0000da00ff007a0c */ /* 0x000fc80003f05070 */
[----:B------:R-:W-:-:S13]  /*1ee0*/  ISETP.NE.AND.EX P0, PT, RZ, c[0x0][0x36c], PT, P0 ;  /* 0x0000db00ff007a0c */ /* 0x000fda0003f05300 */
[----:B------:R-:W-:Y:S05]  /*1ef0*/  @!P0 BRA `(.L_x_3398) ;  /* 0x0000004000008947 */ /* 0x000fea0003800000 */
[----:B---3--:R-:W-:-:S04]  /*1f00*/  IADD3 R4, P0, R232, c[0x0][0x368], RZ ;  /* 0x0000da00e8047a10 */ /* 0x008fc80007f1e0ff */
[----:B------:R-:W-:-:S05]  /*1f10*/  IADD3.X R5, R233, c[0x0][0x36c], RZ, P0, !PT ;  /* 0x0000db00e9057a10 */ /* 0x000fca00007fe4ff */
[----:B------:R1:W5:Y:S01]  /*1f20*/  LDG.E R10, [R4.64] ;  /* 0x00000008040a7981 */ /* 0x000362000c1e1900 */
[----:B------:R-:W-:Y:S05]  /*1f30*/  BRA `(.L_x_3399) ;  /* 0x0000005000007947 */ /* 0x000fea0003800000 */
.L_x_3398:
[----:B------:R-:W-:Y:S01]  /*1f40*/  MOV R10, UR6 ;  /* 0x00000006000a7c02 */ /* 0x000fe20008000f00 */
[----:B------:R-:W-:Y:S05]  /*1f50*/  @!P5 BRA `(.L_x_3399) ;  /* 0x000000300000d947 */ /* 0x000fea0003800000 */
[----:B---3--:R-:W2:Y:S04]  /*1f60*/  LDG.E R6, [R4.64] ;  /* 0x0000000804067981 */ /* 0x008ea8000c1e1900 */
[----:B------:R-:W2:Y:S02]  /*1f70*/  LDG.E R0, [R4.64+0x4] ;  /* 0x0000040804007981 */ /* 0x000ea4000c1e1900 */
[----:B--2---:R-:W-:Y:S02]  /*1f80*/  IADD3 R10, -R6, R0, RZ ;  /* 0x00000000060a7210 */ /* 0x004fe40007ffe1ff */
.L_x_3399:
        /* <DEDUP_REMOVED lines=57> */
.L_x_3401:
[----:B------:R-:W-:Y:S05]  /*2320*/  BSYNC B0 ;  /* 0x0000000000007941 */ /* 0x000fea0003800000 */
.L_x_3400:
        /* <DEDUP_REMOVED lines=46> */
[C---:B------:R-:W-:Y:S01]  /*2610*/  IMAD R4, R11.reuse, c[0x0][0x24c], R0 ;  /* 0x000093000b047a24 */ /* 0x040fe200078e0200 */
        /* <DEDUP_REMOVED lines=34> */
[----:B-1----:R-:W-:Y:S01]  /*2840*/  IMAD.WIDE.U32 R2, R20, c[0x0][0x260], R134 ;  /* 0x0000980014027a25 */ /* 0x002fe200078e0086 */
        /* <DEDUP_REMOVED lines=89> */
.L_x_3421:
        /* <DEDUP_REMOVED lines=10> */
[----:B-1----:R-:W-:Y:S01]  /*2e80*/  IMAD.MOV.U32 R4, RZ, RZ, R0 ;  /* 0x000000ffff047224 */ /* 0x002fe200078e0000 */
[----:B------:R-:W-:Y:S05]  /*2e90*/  ISETP.GT.OR P0, PT, R219, 0x1f, P0 ;  /* 0x0000001fdb00780c */ /* 0x000fea0000704670 */
[----:B------:R-:W-:Y:S05]  /*2ea0*/  @P1 IMAD.HI.U32 R2, R0, c[0x0][0x2bc], RZ ;  /* 0x0000af0000021a27 */ /* 0x000fea00078e00ff */
[----:B------:R-:W-:Y:S04]  /*2eb0*/  @P1 SHF.R.U32.HI R4, RZ, c[0x0][0x2c0], R2 ;  /* 0x0000b000ff041a19 */ /* 0x000fe80000011602 */
[C---:B------:R-:W-:Y:S04]  /*2ec0*/  @!P0 IADD3 R3, P1, R4.reuse, R72, RZ ;  /* 0x0000004804038210 */ /* 0x040fe80007f3e0ff */
[----:B------:R-:W-:Y:S02]  /*2ed0*/  @!P0 LEA.HI.X.SX32 R5, R4, R91, 0x1, P1 ;  /* 0x0000005b04058211 */ /* 0x000fe400008f0eff */
[C---:B------:R-:W-:Y:S04]  /*2ee0*/  @!P0 LEA R2, P1, R3.reuse, c[0x0][0x2a0], 0x2 ;  /* 0x0000a80003028a11 */ /* 0x040fe800078210ff */
[----:B------:R-:W-:Y:S05]  /*2ef0*/  @!P0 LEA.HI.X R3, R3, c[0x0][0x2a4], R5, 0x2, P1 ;  /* 0x0000a90003038a11 */ /* 0x000fea00008f1405 */
[----:B------:R1:W2:Y:S04]  /*2f00*/  @!P0 LDG.E R49, [R2.64] ;  /* 0x0000000802318981 */ /* 0x0002a8000c1e1900 */
[----:B------:R-:W-:Y:S01]  /*2f10*/  BAR.SYNC.DEFER_BLOCKING 0x0 ;  /* 0x0000000000007b1d */ /* 0x000fe20000010000 */
[----:B-1----:R-:W-:Y:S04]  /*2f20*/  IMAD.MOV R2, RZ, RZ, -R4 ;  /* 0x000000ffff027224 */ /* 0x002fe800078e0a04 */
[----:B------:R-:W-:Y:S04]  /*2f30*/  IMAD R50, R2, c[0x0][0x2b8], R0 ;  /* 0x0000ae0002327a24 */ /* 0x000fe800078e0200 */
[C---:B------:R-:W-:Y:S01]  /*2f40*/  IMAD.WIDE.U32 R2, R50.reuse, c[0x0][0x1e0], RZ ;  /* 0x0000780032027a25 */ /* 0x040fe200078e00ff */
[----:B------:R-:W-:Y:S05]  /*2f50*/  SHF.R.S32.HI R53, RZ, 0x1f, R50 ;  /* 0x0000001fff357819 */ /* 0x000fea0000011432 */
        /* <DEDUP_REMOVED lines=68> */
.L_x_3407:
[----:B------:R-:W-:Y:S05]  /*33a0*/  BSYNC B0 ;  /* 0x0000000000007941 */ /* 0x000fea0003800000 */
.L_x_3406:
        /* <DEDUP_REMOVED lines=81> */
.L_x_3410:
[----:B------:R-:W-:Y:S05]  /*38c0*/  BSYNC B0 ;  /* 0x0000000000007941 */ /* 0x000fea0003800000 */
.L_x_3409:
        /* <DEDUP_REMOVED lines=58> */
.L_x_3412:
[----:B------:R-:W-:Y:S05]  /*3c70*/  BSYNC B0 ;  /* 0x0000000000007941 */ /* 0x000fea0003800000 */
.L_x_3411:
        /* <DEDUP_REMOVED lines=58> */
.L_x_3414:
[----:B------:R-:W-:Y:S05]  /*4020*/  BSYNC B0 ;  /* 0x0000000000007941 */ /* 0x000fea0003800000 */
.L_x_3413:
        /* <DEDUP_REMOVED lines=58> */
.L_x_3405:
        /* <DEDUP_REMOVED lines=31> */
.L_x_3416:
[----:B------:R-:W-:Y:S05]  /*45c0*/  BSYNC B0 ;  /* 0x0000000000007941 */ /* 0x000fea0003800000 */
.L_x_3415:
        /* <DEDUP_REMOVED lines=147> */
.L_x_3418:
[----:B------:R-:W-:Y:S05]  /*4f00*/  BSYNC B0 ;  /* 0x0000000000007941 */ /* 0x000fea0003800000 */
.L_x_3417:
        /* <DEDUP_REMOVED lines=126> */
.L_x_3404:
        /* <DEDUP_REMOVED lines=27> */
.L_x_3408:
[----:B------:R-:W-:Y:S05]  /*58a0*/  BSYNC B1 ;  /* 0x0000000000017941 */ /* 0x000fea0003800000 */
.L_x_3403:
        /* <DEDUP_REMOVED lines=59> */
.L_x_3420:
[----:B-123--:R-:W-:Y:S05]  /*5c60*/  BSYNC B0 ;  /* 0x0000000000007941 */ /* 0x00efea0003800000 */
.L_x_3419:
        /* <DEDUP_REMOVED lines=23> */
.L_x_3402:
        /* <DEDUP_REMOVED lines=33> */
.L_x_3423:
[----:B------:R-:W-:Y:S05]  /*5ff0*/  BSYNC B0 ;  /* 0x0000000000007941 */ /* 0x000fea0003800000 */
.L_x_3422:
        /* <DEDUP_REMOVED lines=122> */
.L_x_3566:
[----:B------:R-:W-:Y:S05]  /*67a0*/  BRA.DIV ~URZ, `(.L_x_3426) ;  /* 0x00010c527f007947 */ /* 0x000fea000b800000 */
[----:B------:R3:W4:Y:S02]  /*67b0*/  SHFL.IDX PT, R0, R13, RZ, 0x181f ;  /* 0x00181fff0d007589 */ /* 0x00072400000e0000 */
.L_x_3567:
[----:B------:R-:W-:Y:S01]  /*67c0*/  IMAD R37, R114, c[0x0][0x2c4], RZ ;  /* 0x0000b10072257a24 */ /* 0x000fe200078e02ff */
[----:B------:R-:W-:Y:S01]  /*67d0*/  LOP3.LUT R212, R212, 0xfffffffe, RZ, 0xc0, !PT ;  /* 0xfffffffed4d47812 */ /* 0x000fe200078ec0ff */
[----:B------:R-:W-:Y:S03]  /*67e0*/  BSSY B0, `(.L_x_3427) ;  /* 0x0000013000007945 */ /* 0x000fe60003800000 */
[----:B------:R-:W-:-:S13]  /*67f0*/  ISETP.GE.AND P0, PT, R12, R37, PT ;  /* 0x000000250c00720c */ /* 0x000fda0003f06270 */
[----:B------:R-:W-:Y:S01]  /*6800*/  @P0 LOP3.LUT R212, R212, 0x1, RZ, 0xfc, !PT ;  /* 0x00000001d4d40812 */ /* 0x000fe200078efcff */
[----:B------:R-:W-:Y:S05]  /*6810*/  @P0 BRA `(.L_x_3428) ;  /* 0x000000f000000947 */ /* 0x000fea0003800000 */
[CC--:B----4-:R-:W-:Y:S02]  /*6820*/  LEA R10, P0, R134.reuse, R0.reuse, 0x1 ;  /* 0x00000000860a7211 */ /* 0x0d0fe400078008ff */
        /* <DEDUP_REMOVED lines=14> */
.L_x_3428:
[----:B------:R-:W-:Y:S05]  /*6910*/  BSYNC B0 ;  /* 0x0000000000007941 */ /* 0x000fea0003800000 */
.L_x_3427:
[----:B------:R-:W-:Y:S05]  /*6920*/  BRA.DIV ~URZ, `(.L_x_3429) ;  /* 0x00010b427f007947 */ /* 0x000fea000b800000 */
[----:B--2---:R2:W1:Y:S04]  /*6930*/  SHFL.IDX PT, R4, R5, 0x1, 0x181f ;  /* 0x00381f0005047f89 */ /* 0x00446800000e0000 */
[----:B----4-:R2:W4:Y:S02]  /*6940*/  SHFL.IDX PT, R0, R13, 0x1, 0x181f ;  /* 0x00381f000d007f89 */ /* 0x01052400000e0000 */
.L_x_3568:
[----:B------:R-:W-:Y:S01]  /*6950*/  IADD3 R2, R12, 0x20, RZ ;  /* 0x000000200c027810 */ /* 0x000fe20007ffe0ff */
[----:B------:R-:W-:Y:S03]  /*6960*/  BSSY B0, `(.L_x_3430) ;  /* 0x0000012000007945 */ /* 0x000fe60003800000 */
[----:B------:R-:W-:-:S13]  /*6970*/  ISETP.GE.AND P0, PT, R2, R37, PT ;  /* 0x000000250200720c */ /* 0x000fda0003f06270 */
[----:B------:R-:W-:Y:S05]  /*6980*/  @P0 BRA `(.L_x_3431) ;  /* 0x000000f000000947 */ /* 0x000fea0003800000 */
[CC--:B----4-:R-:W-:Y:S02]  /*6990*/  LEA R10, P0, R134.reuse, R0.reuse, 0x1 ;  /* 0x00000000860a7211 */ /* 0x0d0fe400078008ff */
        /* <DEDUP_REMOVED lines=14> */
.L_x_3431:
[----:B------:R-:W-:Y:S05]  /*6a80*/  BSYNC B0 ;  /* 0x0000000000007941 */ /* 0x000fea0003800000 */
.L_x_3430:
[----:B------:R-:W-:Y:S05]  /*6a90*/  BRA.DIV ~URZ, `(.L_x_3432) ;  /* 0x00010aa27f007947 */ /* 0x000fea000b800000 */
[----:B-1----:R1:W2:Y:S02]  /*6aa0*/  SHFL.IDX PT, R4, R5, 0x2, 0x181f ;  /* 0x00581f0005047f89 */ /* 0x0022a400000e0000 */
.L_x_3569:
[----:B------:R-:W-:Y:S05]  /*6ab0*/  BRA.DIV ~URZ, `(.L_x_3433) ;  /* 0x00010af27f007947 */ /* 0x000fea000b800000 */
[----:B----4-:R4:W1:Y:S02]  /*6ac0*/  SHFL.IDX PT, R0, R13, 0x2, 0x181f ;  /* 0x00581f000d007f89 */ /* 0x01086400000e0000 */
.L_x_3570:
[----:B------:R-:W-:Y:S01]  /*6ad0*/  IADD3 R2, R12, 0x40, RZ ;  /* 0x000000400c027810 */ /* 0x000fe20007ffe0ff */
[----:B------:R-:W-:Y:S03]  /*6ae0*/  BSSY B0, `(.L_x_3434) ;  /* 0x0000012000007945 */ /* 0x000fe60003800000 */
[----:B------:R-:W-:-:S13]  /*6af0*/  ISETP.GE.AND P0, PT, R2, R37, PT ;  /* 0x000000250200720c */ /* 0x000fda0003f06270 */
[----:B------:R-:W-:Y:S05]  /*6b00*/  @P0 BRA `(.L_x_3435) ;  /* 0x000000f000000947 */ /* 0x000fea0003800000 */
[CC--:B-1----:R-:W-:Y:S02]  /*6b10*/  LEA R10, P0, R134.reuse, R0.reuse, 0x1 ;  /* 0x00000000860a7211 */ /* 0x0c2fe400078008ff */
        /* <DEDUP_REMOVED lines=14> */
.L_x_3435:
[----:B------:R-:W-:Y:S05]  /*6c00*/  BSYNC B0 ;  /* 0x0000000000007941 */ /* 0x000fea0003800000 */
.L_x_3434:
[----:B------:R-:W-:Y:S05]  /*6c10*/  BRA.DIV ~URZ, `(.L_x_3436) ;  /* 0x00010a027f007947 */ /* 0x000fea000b800000 */
[----:B--2---:R2:W3:Y:S04]  /*6c20*/  SHFL.IDX PT, R4, R5, 0x3, 0x181f ;  /* 0x00781f0005047f89 */ /* 0x0044e800000e0000 */
[----:B-1----:R2:W1:Y:S02]  /*6c30*/  SHFL.IDX PT, R0, R13, 0x3, 0x181f ;  /* 0x00781f000d007f89 */ /* 0x00246400000e0000 */
.L_x_3571:
        /* <DEDUP_REMOVED lines=11> */
[C---:B------:R-:W-:Y:S02]  /*6cf0*/  @!P0 LEA R6, P1, R199.reuse, R0, 0x1 ;  /* 0x00000000c7068211 */ /* 0x040fe400078208ff */
[----:B------:R-:W-:Y:S01]  /*6d00*/  ISETP.GE.AND P6, PT, R134, c[0x0][0x1d4], PT ;  /* 0x0000750086007a0c */ /* 0x000fe20003fc6270 */
[----:B------:R1:W-:Y:S01]  /*6d10*/  @!P0 LDGSTS.E.BYPASS.LTC128B.128 [R235+0x7000], [R8.64], !P5 ;  /* 0x0700000008eb8fae */ /* 0x0003e2000e901d48 */
[----:B------:R-:W-:Y:S02]  /*6d20*/  @!P0 LEA.HI.X R7, R199, R4, R211, 0x1, P1 ;  /* 0x00000004c7078211 */ /* 0x000fe400008f0cd3 */
[C---:B------:R-:W-:Y:S02]  /*6d30*/  @!P0 LEA R2, P1, R200.reuse, R0, 0x1 ;  /* 0x00000000c8028211 */ /* 0x040fe400078208ff */
[----:B------:R-:W-:Y:S01]  /*6d40*/  SHF.R.S32.HI R0, RZ, 0x1f, R14 ;  /* 0x0000001fff007819 */ /* 0x000fe2000001140e */
[----:B------:R1:W-:Y:S01]  /*6d50*/  @!P0 LDGSTS.E.BYPASS.LTC128B.128 [R235+0xb000], [R6.64], !P4 ;  /* 0x0b00000006eb8fae */ /* 0x0003e2000e101d48 */
[----:B------:R-:W-:-:S02]  /*6d60*/  @!P0 LEA.HI.X R3, R200, R4, R210, 0x1, P1 ;  /* 0x00000004c8038211 */ /* 0x000fc400008f0cd2 */
[----:B------:R-:W-:Y:S01]  /*6d70*/  ISETP.GE.AND P5, PT, R136, c[0x0][0x1d4], PT ;  /* 0x0000750088007a0c */ /* 0x000fe20003fa6270 */
[----:B------:R-:W-:Y:S01]  /*6d80*/  IMAD R0, R0, c[0x0][0x2b0], RZ ;  /* 0x0000ac0000007a24 */ /* 0x000fe200078e02ff */
[----:B------:R-:W-:Y:S01]  /*6d90*/  ISETP.GE.AND P4, PT, R199, c[0x0][0x1d4], PT ;  /* 0x00007500c7007a0c */ /* 0x000fe20003f86270 */
[----:B------:R1:W-:Y:S01]  /*6da0*/  @!P0 LDGSTS.E.BYPASS.LTC128B.128 [R235+0xf000], [R2.64], !P3 ;  /* 0x0f00000002eb8fae */ /* 0x0003e2000d901d48 */
[----:B------:R-:W-:Y:S01]  /*6db0*/  ISETP.GE.AND P3, PT, R200, c[0x0][0x1d4], PT ;  /* 0x00007500c8007a0c */ /* 0x000fe20003f66270 */
        /* <DEDUP_REMOVED lines=60> */
.L_x_3437:
        /* <DEDUP_REMOVED lines=72> */
.L_x_3441:
[----:B-123--:R-:W-:Y:S05]  /*7600*/  BSYNC B0 ;  /* 0x0000000000007941 */ /* 0x00efea0003800000 */
.L_x_3440:
        /* <DEDUP_REMOVED lines=103> */
.L_x_3445:
[----:B------:R-:W-:Y:S05]  /*7c80*/  BSYNC B0 ;  /* 0x0000000000007941 */ /* 0x000fea0003800000 */
.L_x_3444:
        /* <DEDUP_REMOVED lines=41> */
.L_x_3447:
[----:B------:R-:W-:Y:S05]  /*7f20*/  BSYNC B0 ;  /* 0x0000000000007941 */ /* 0x000fea0003800000 */
.L_x_3446:
        /* <DEDUP_REMOVED lines=41> */
.L_x_3449:
[----:B------:R-:W-:Y:S05]  /*81c0*/  BSYNC B0 ;  /* 0x0000000000007941 */ /* 0x000fea0003800000 */
.L_x_3448:
        /* <DEDUP_REMOVED lines=40> */
.L_x_3443:
[----:B------:R-:W-:Y:S05]  /*8450*/  BSYNC B1 ;  /* 0x0000000000017941 */ /* 0x000fea0003800000 */
.L_x_3442:
        /* <DEDUP_REMOVED lines=45> */
.L_x_3453:
[----:B------:R-:W-:Y:S05]  /*8730*/  BSYNC B0 ;  /* 0x0000000000007941 */ /* 0x000fea0003800000 */
.L_x_3452:
        /* <DEDUP_REMOVED lines=41> */
.L_x_3455:
[----:B------:R-:W-:Y:S05]  /*89d0*/  BSYNC B0 ;  /* 0x0000000000007941 */ /* 0x000fea0003800000 */
.L_x_3454:
        /* <DEDUP_REMOVED lines=41> */
.L_x_3457:
[----:B------:R-:W-:Y:S05]  /*8c70*/  BSYNC B0 ;  /* 0x0000000000007941 */ /* 0x000fea0003800000 */
.L_x_3456:
        /* <DEDUP_REMOVED lines=40> */
.L_x_3451:
[----:B------:R-:W-:Y:S05]  /*8f00*/  BSYNC B1 ;  /* 0x0000000000017941 */ /* 0x000fea0003800000 */
.L_x_3450:
        /* <DEDUP_REMOVED lines=45> */
.L_x_3461:
[----:B------:R-:W-:Y:S05]  /*91e0*/  BSYNC B0 ;  /* 0x0000000000007941 */ /* 0x000fea0003800000 */
.L_x_3460:
        /* <DEDUP_REMOVED lines=41> */
.L_x_3463:
[----:B------:R-:W-:Y:S05]  /*9480*/  BSYNC B0 ;  /* 0x0000000000007941 */ /* 0x000fea0003800000 */
.L_x_3462:
        /* <DEDUP_REMOVED lines=41> */
.L_x_3465:
[----:B------:R-:W-:Y:S05]  /*9720*/  BSYNC B0 ;  /* 0x0000000000007941 */ /* 0x000fea0003800000 */
.L_x_3464:
        /* <DEDUP_REMOVED lines=40> */
.L_x_3459:
[----:B------:R-:W-:Y:S05]  /*99b0*/  BSYNC B1 ;  /* 0x0000000000017941 */ /* 0x000fea0003800000 */
.L_x_3458:
        /* <DEDUP_REMOVED lines=44> */
.L_x_3468:
[----:B------:R-:W-:Y:S05]  /*9c80*/  BSYNC B0 ;  /* 0x0000000000007941 */ /* 0x000fea0003800000 */
.L_x_3467:
        /* <DEDUP_REMOVED lines=41> */
.L_x_3470:
[----:B------:R-:W-:Y:S05]  /*9f20*/  BSYNC B0 ;  /* 0x0000000000007941 */ /* 0x000fea0003800000 */
.L_x_3469:
        /* <DEDUP_REMOVED lines=41> */
.L_x_3472:
[----:B------:R-:W-:Y:S05]  /*a1c0*/  BSYNC B0 ;  /* 0x0000000000007941 */ /* 0x000fea0003800000 */
.L_x_3471:
        /* <DEDUP_REMOVED lines=41> */
.L_x_3439:
        /* <DEDUP_REMOVED lines=37> */
.L_x_3474:
[----:B-123--:R-:W-:Y:S05]  /*a6b0*/  BSYNC B0 ;  /* 0x0000000000007941 */ /* 0x00efea0003800000 */
.L_x_3473:
        /* <DEDUP_REMOVED lines=146> */
.L_x_3478:
[----:B------:R-:W-:Y:S05]  /*afe0*/  BSYNC B0 ;  /* 0x0000000000007941 */ /* 0x000fea0003800000 */
.L_x_3477:
        /* <DEDUP_REMOVED lines=91> */
.L_x_3476:
[----:B------:R-:W-:Y:S05]  /*b5a0*/  BSYNC B1 ;  /* 0x0000000000017941 */ /* 0x000fea0003800000 */
.L_x_3475:
        /* <DEDUP_REMOVED lines=103> */
.L_x_3482:
[----:B------:R-:W-:Y:S05]  /*bc20*/  BSYNC B0 ;  /* 0x0000000000007941 */ /* 0x000fea0003800000 */
.L_x_3481:
        /* <DEDUP_REMOVED lines=91> */
.L_x_3480:
[----:B------:R-:W-:Y:S05]  /*c1e0*/  BSYNC B1 ;  /* 0x0000000000017941 */ /* 0x000fea0003800000 */
.L_x_3479:
        /* <DEDUP_REMOVED lines=103> */
.L_x_3486:
[----:B------:R-:W-:Y:S05]  /*c860*/  BSYNC B0 ;  /* 0x0000000000007941 */ /* 0x000fea0003800000 */
.L_x_3485:
        /* <DEDUP_REMOVED lines=91> */
.L_x_3484:
[----:B------:R-:W-:Y:S05]  /*ce20*/  BSYNC B1 ;  /* 0x0000000000017941 */ /* 0x000fea0003800000 */
.L_x_3483:
        /* <DEDUP_REMOVED lines=102> */
.L_x_3488:
[----:B------:R-:W-:Y:S05]  /*d490*/  BSYNC B0 ;  /* 0x0000000000007941 */ /* 0x000fea0003800000 */
.L_x_3487:
        /* <DEDUP_REMOVED lines=91> */
.L_x_3466:
[----:B------:R-:W-:Y:S05]  /*da50*/  BSYNC B2 ;  /* 0x0000000000027941 */ /* 0x000fea0003800000 */
.L_x_3438:
[----:B------:R-:W-:Y:S01]  /*da60*/  IMAD R0, R55, c[0x0][0x208], RZ ;  /* 0x0000820037007a24 */ /* 0x000fe200078e02ff */
[----:B------:R-:W-:-:S04]  /*da70*/  DEPBAR.LE SB0, 0x0 ;  /* 0x000080000000791a */ /* 0x000fc80000000000 */
[C---:B------:R-:W-:Y:S01]  /*da80*/  IMAD.WIDE.U32 R2, R204.reuse, c[0x0][0x208], RZ ;  /* 0x00008200cc027a25 */ /* 0x040fe200078e00ff */
[----:B------:R-:W-:Y:S03]  /*da90*/  BAR.SYNC.DEFER_BLOCKING 0x0 ;  /* 0x0000000000007b1d */ /* 0x000fe60000010000 */
[----:B------:R-:W-:Y:S02]  /*daa0*/  IMAD R0, R204, c[0x0][0x20c], R0 ;  /* 0x00008300cc007a24 */ /* 0x000fe400078e0200 */
[----:B------:R-:W-:Y:S01]  /*dab0*/  IMAD.WIDE.U32 R216, R215, c[0x0][0x210], RZ ;  /* 0x00008400d7d87a25 */ /* 0x000fe200078e00ff */
[----:B------:R-:W-:Y:S03]  /*dac0*/  BSSY B0, `(.L_x_3489) ;  /* 0x00000cd000007945 */ /* 0x000fe60003800000 */
[----:B------:R-:W-:-:S02]  /*dad0*/  IMAD.IADD R3, R3, 0x1, R0 ;  /* 0x0000000103037824 */ /* 0x000fc400078e0200 */
[----:B------:R-:W-:Y:S02]  /*dae0*/  IMAD R0, R57, c[0x0][0x218], RZ ;  /* 0x0000860039007a24 */ /* 0x000fe400078e02ff */
[----:B------:R-:W-:-:S04]  /*daf0*/  IMAD.WIDE.U32 R2, R203, c[0x0][0x218], R2 ;  /* 0x00008600cb027a25 */ /* 0x000fc800078e0002 */
[----:B-12-4-:R-:W-:Y:S01]  /*db00*/  IMAD R4, R203, c[0x0][0x21c], R0 ;  /* 0x00008700cb047a24 */ /* 0x016fe200078e0200 */
[----:B------:R-:W-:Y:S01]  /*db10*/  IADD3 R0, P0, R2, R216, RZ ;  /* 0x000000d802007210 */ /* 0x000fe20007f1e0ff */
[----:B------:R-:W-:-:S05]  /*db20*/  IMAD R215, R215, c[0x0][0x214], R217 ;  /* 0x00008500d7d77a24 */ /* 0x000fca00078e02d9 */
[----:B------:R-:W-:Y:S01]  /*db30*/  IADD3.X R2, R215, R3, R4, P0, !PT ;  /* 0x00000003d7027210 */ /* 0x000fe200007fe404 */
[----:B------:R-:W-:Y:S01]  /*db40*/  LDSM.16.M88.4 R20, [R184] ;  /* 0x00000000b814783b */ /* 0x000fe20000000200 */
[----:B------:R-:W-:-:S03]  /*db50*/  LEA R3, P0, R0, c[0x0][0x1f8], 0x1 ;  /* 0x00007e0000037a11 */ /* 0x000fc600078008ff */
[----:B------:R-:W-:Y:S01]  /*db60*/  LDSM.16.M88.4 R4, [R194] ;  /* 0x00000000c204783b */ /* 0x000fe20000000200 */
[----:B------:R-:W-:Y:S02]  /*db70*/  LEA.HI.X R2, R0, c[0x0][0x1fc], R2, 0x1, P0 ;  /* 0x00007f0000027a11 */ /* 0x000fe400000f0c02 */
[----:B------:R-:W-:Y:S01]  /*db80*/  R2P PR, R213, 0x6 ;  /* 0x00000006d5007804 */ /* 0x000fe20000000000 */
[----:B------:R1:W2:Y:S04]  /*db90*/  SHFL.IDX PT, R0, R3, RZ, 0x181f ;  /* 0x00181fff03007589 */ /* 0x0002a800000e0000 */
[----:B------:R-:W4:Y:S04]  /*dba0*/  SHFL.IDX PT, R2, R2, RZ, 0x181f ;  /* 0x00181fff02027589 */ /* 0x000f2800000e0000 */
[----:B------:R-:W3:Y:S04]  /*dbb0*/  LDSM.16.M88.4 R24, [R184+0x800] ;  /* 0x00080000b818783b */ /* 0x000ee80000000200 */
[----:B------:R-:W-:Y:S01]  /*dbc0*/  LDSM.16.M88.4 R8, [R195] ;  /* 0x00000000c308783b */ /* 0x000fe20000000200 */
[----:B-1----:R-:W-:-:S02]  /*dbd0*/  IADD3 R3, R184, 0x20, RZ ;  /* 0x00000020b8037810 */ /* 0x002fc40007ffe0ff */
[----:B--2---:R-:W-:Y:S02]  /*dbe0*/  LEA R12, P0, R134, R0, 0x1 ;  /* 0x00000000860c7211 */ /* 0x004fe400078008ff */
        /* <DEDUP_REMOVED lines=16> */
[----:B------:R3:W-:Y:S02]  /*dcf0*/  LDGSTS.E.BYPASS.LTC128B.128 [R198+0x8080], [R12.64], !P1 ;  /* 0x080800000cc67fae */ /* 0x0007e4000c901d48 */
[----:B------:R-:W-:Y:S08]  /*dd00*/  HMMA.16816.F32 R20, R4, R26, RZ ;  /* 0x0000001a0414723c */ /* 0x000ff000000018ff */
[C---:B-1----:R-:W-:Y:S08]  /*dd10*/  HMMA.16816.F32 R24, R8.reuse, R40, R28 ;  /* 0x000000280818723c */ /* 0x042ff0000000181c */
[----:B------:R-:W-:Y:S01]  /*dd20*/  HMMA.16816.F32 R28, R8, R42, R32 ;  /* 0x0000002a081c723c */ /* 0x000fe20000001820 */
[----:B---3--:R-:W-:Y:S01]  /*dd30*/  LEA R12, P1, R200, R0, 0x1 ;  /* 0x00000000c80c7211 */ /* 0x008fe200078208ff */
[----:B------:R-:W-:-:S06]  /*dd40*/  IMAD.MOV.U32 R0, RZ, RZ, 0x40 ;  /* 0x00000040ff007424 */ /* 0x000fcc00078e00ff */
[----:B--2---:R-:W-:Y:S01]  /*dd50*/  HMMA.16816.F32 R32, R8, R48, R36 ;  /* 0x000000300820723c */ /* 0x004fe20000001824 */
[----:B------:R-:W-:Y:S02]  /*dd60*/  LEA.HI.X R13, R200, R2, R210, 0x1, P1 ;  /* 0x00000002c80d7211 */ /* 0x000fe400008f0cd2 */
[----:B------:R-:W-:Y:S02]  /*dd70*/  ISETP.GE.OR P1, PT, R136, c[0x0][0x1d4], !P0 ;  /* 0x0000750088007a0c */ /* 0x000fe40004726670 */
[----:B------:R-:W-:Y:S02]  /*dd80*/  SEL R0, R0, 0xffffffc0, !P2 ;  /* 0xffffffc000007807 */ /* 0x000fe40005000000 */
[----:B------:R-:W-:-:S03]  /*dd90*/  IADD3 R2, R3, 0x3000, RZ ;  /* 0x0000300003027810 */ /* 0x000fc60007ffe0ff */
[--C-:B------:R-:W-:Y:S02]  /*dda0*/  IMAD.IADD R16, R184, 0x1, R0.reuse ;  /* 0x00000001b8107824 */ /* 0x100fe400078e0200 */
[----:B------:R-:W-:-:S04]  /*ddb0*/  IMAD.IADD R185, R2, 0x1, R0 ;  /* 0x0000000102b97824 */ /* 0x000fc800078e0200 */
[----:B------:R1:W-:Y:S01]  /*ddc0*/  LDGSTS.E.BYPASS.LTC128B.128 [R198+0x9080], [R14.64], !P1 ;  /* 0x090800000ec67fae */ /* 0x0003e2000c901d48 */
[----:B------:R-:W-:Y:S02]  /*ddd0*/  ISETP.GE.OR P1, PT, R199, c[0x0][0x1d4], !P0 ;  /* 0x00007500c7007a0c */ /* 0x000fe40004726670 */
[----:B------:R-:W-:-:S11]  /*dde0*/  ISETP.GE.OR P0, PT, R200, c[0x0][0x1d4], !P0 ;  /* 0x00007500c8007a0c */ /* 0x000fd60004706670 */
[----:B------:R2:W-:Y:S04]  /*ddf0*/  LDGSTS.E.BYPASS.LTC128B.128 [R198+0xa080], [R18.64], !P1 ;  /* 0x0a08000012c67fae */ /* 0x0005e8000c901d48 */
[----:B------:R1:W-:Y:S01]  /*de00*/  LDGSTS.E.BYPASS.LTC128B.128 [R198+0xb080], [R12.64], !P0 ;  /* 0x0b0800000cc67fae */ /* 0x0003e2000c101d48 */
[----:B------:R-:W-:-:S03]  /*de10*/  ISETP.GT.AND P0, PT, R56, R214, PT ;  /* 0x000000d63800720c */ /* 0x000fc60003f04270 */
[----:B------:R-:W-:Y:S04]  /*de20*/  LDSM.16.M88.4 R4, [R197] ;  /* 0x00000000c504783b */ /* 0x000fe80000000200 */
[----:B------:R-:W3:Y:S04]  /*de30*/  LDSM.16.M88.4 R44, [R16] ;  /* 0x00000000102c783b */ /* 0x000ee80000000200 */
[----:B------:R-:W4:Y:S04]  /*de40*/  LDSM.16.M88.4 R52, [R16+0x800] ;  /* 0x000800001034783b */ /* 0x000f280000000200 */
[----:B------:R-:W-:Y:S04]  /*de50*/  LDSM.16.M88.4 R36, [R185+-0x3000] ;  /* 0xffd00000b924783b */ /* 0x000fe80000000200 */
[----:B------:R-:W-:Y:S04]  /*de60*/  LDSM.16.M88.4 R40, [R184+0x1000] ;  /* 0x00100000b828783b */ /* 0x000fe80000000200 */
[----:B------:R-:W0:Y:S01]  /*de70*/  LDGDEPBAR ;  /* 0x00000000000079af */ /* 0x000e220000000000 */
[----:B-1----:R-:W-:Y:S03]  /*de80*/  HMMA.16816.F32 R12, R8, R50, R20 ;  /* 0x00000032080c723c */ /* 0x002fe60000001814 */
[----:B------:R-:W1:Y:S04]  /*de90*/  LDSM.16.M88.4 R8, [R196] ;  /* 0x00000000c408783b */ /* 0x000e680000000200 */
[----:B------:R-:W1:Y:S01]  /*dea0*/  LDSM.16.M88.4 R48, [R185+-0x2800] ;  /* 0xffd80000b930783b */ /* 0x000e620000000200 */
[C---:B---3--:R-:W-:Y:S03]  /*deb0*/  HMMA.16816.F32 R20, R4.reuse, R44, R24 ;  /* 0x0000002c0414723c */ /* 0x048fe60000001818 */
[----:B------:R-:W-:Y:S05]  /*dec0*/  LDSM.16.M88.4 R24, [R3+0x1000] ;  /* 0x001000000318783b */ /* 0x000fea0000000200 */
[C---:B------:R-:W-:Y:S01]  /*ded0*/  HMMA.16816.F32 R28, R4.reuse, R46, R28 ;  /* 0x0000002e041c723c */ /* 0x040fe2000000181c */
[----:B------:R-:W-:Y:S07]  /*dee0*/  LDSM.16.M88.4 R44, [R3+0x1800] ;  /* 0x00180000032c783b */ /* 0x000fee0000000200 */
[C---:B----4-:R-:W-:Y:S08]  /*def0*/  HMMA.16816.F32 R32, R4.reuse, R52, R32 ;  /* 0x000000340420723c */ /* 0x050ff00000001820 */
[----:B------:R-:W-:Y:S01]  /*df00*/  HMMA.16816.F32 R12, R4, R54, R12 ;  /* 0x00000036040c723c */ /* 0x000fe2000000180c */
[----:B------:R-:W3:Y:S04]  /*df10*/  LDSM.16.M88.4 R4, [R194+0x4000] ;  /* 0x00400000c204783b */ /* 0x000ee80000000200 */
[----:B------:R-:W4:Y:S03]  /*df20*/  LDSM.16.M88.4 R52, [R184+0x1800] ;  /* 0x00180000b834783b */ /* 0x000f260000000200 */
[C---:B-1----:R-:W-:Y:S08]  /*df30*/  HMMA.16816.F32 R20, R8.reuse, R36, R20 ;  /* 0x000000240814723c */ /* 0x042ff00000001814 */
[C---:B------:R-:W-:Y:S01]  /*df40*/  HMMA.16816.F32 R28, R8.reuse, R38, R28 ;  /* 0x00000026081c723c */ /* 0x040fe2000000181c */
[----:B------:R-:W-:Y:S07]  /*df50*/  LDSM.16.M88.4 R36, [R16+0x1000] ;  /* 0x001000001024783b */ /* 0x000fee0000000200 */
[C---:B------:R-:W-:Y:S08]  /*df60*/  HMMA.16816.F32 R32, R8.reuse, R48, R32 ;  /* 0x000000300820723c */ /* 0x040ff00000001820 */
[----:B------:R-:W-:Y:S01]  /*df70*/  HMMA.16816.F32 R12, R8, R50, R12 ;  /* 0x00000032080c723c */ /* 0x000fe2000000180c */
[----:B------:R-:W1:Y:S04]  /*df80*/  LDSM.16.M88.4 R8, [R195+0x4000] ;  /* 0x00400000c308783b */ /* 0x000e680000000200 */
[----:B------:R-:W-:Y:S03]  /*df90*/  LDSM.16.M88.4 R48, [R16+0x1800] ;  /* 0x001800001030783b */ /* 0x000fe60000000200 */
[C---:B---3--:R-:W-:Y:S08]  /*dfa0*/  HMMA.16816.F32 R20, R4.reuse, R40, R20 ;  /* 0x000000280414723c */ /* 0x048ff00000001814 */
[C---:B------:R-:W-:Y:S01]  /*dfb0*/  HMMA.16816.F32 R28, R4.reuse, R42, R28 ;  /* 0x0000002a041c723c */ /* 0x040fe2000000181c */
[----:B------:R-:W-:Y:S07]  /*dfc0*/  LDSM.16.M88.4 R40, [R185+-0x1800] ;  /* 0xffe80000b928783b */ /* 0x000fee0000000200 */
[C---:B----4-:R-:W-:Y:S08]  /*dfd0*/  HMMA.16816.F32 R32, R4.reuse, R52, R32 ;  /* 0x000000340420723c */ /* 0x050ff00000001820 */
[----:B------:R-:W-:Y:S01]  /*dfe0*/  HMMA.16816.F32 R12, R4, R54, R12 ;  /* 0x00000036040c723c */ /* 0x000fe2000000180c */
[----:B------:R-:W3:Y:S04]  /*dff0*/  LDSM.16.M88.4 R4, [R197+0x4000] ;  /* 0x00400000c504783b */ /* 0x000ee80000000200 */
[----:B------:R-:W-:Y:S03]  /*e000*/  LDSM.16.M88.4 R52, [R184+0x3800] ;  /* 0x00380000b834783b */ /* 0x000fe60000000200 */
[C---:B-1----:R-:W-:Y:S08]  /*e010*/  HMMA.16816.F32 R20, R8.reuse, R24, R20 ;  /* 0x000000180814723c */ /* 0x042ff00000001814 */
[C---:B------:R-:W-:Y:S01]  /*e020*/  HMMA.16816.F32 R28, R8.reuse, R26, R28 ;  /* 0x0000001a081c723c */ /* 0x040fe2000000181c */
[----:B------:R-:W-:Y:S07]  /*e030*/  LDSM.16.M88.4 R24, [R185+-0x2000] ;  /* 0xffe00000b918783b */ /* 0x000fee0000000200 */
[C---:B------:R-:W-:Y:S08]  /*e040*/  HMMA.16816.F32 R32, R8.reuse, R44, R32 ;  /* 0x0000002c0820723c */ /* 0x040ff00000001820 */
[----:B------:R-:W-:Y:S01]  /*e050*/  HMMA.16816.F32 R12, R8, R46, R12 ;  /* 0x0000002e080c723c */ /* 0x000fe2000000180c */
[----:B------:R-:W1:Y:S04]  /*e060*/  LDSM.16.M88.4 R8, [R196+0x4000] ;  /* 0x00400000c408783b */ /* 0x000e680000000200 */
[----:B------:R-:W-:Y:S03]  /*e070*/  LDSM.16.M88.4 R44, [R3+0x2800] ;  /* 0x00280000032c783b */ /* 0x000fe60000000200 */
[C---:B---3--:R-:W-:Y:S08]  /*e080*/  HMMA.16816.F32 R20, R4.reuse, R36, R20 ;  /* 0x000000240414723c */ /* 0x048ff00000001814 */
[C---:B------:R-:W-:Y:S01]  /*e090*/  HMMA.16816.F32 R28, R4.reuse, R38, R28 ;  /* 0x00000026041c723c */ /* 0x040fe2000000181c */
[----:B------:R-:W-:Y:S07]  /*e0a0*/  LDSM.16.M88.4 R36, [R184+0x2000] ;  /* 0x00200000b824783b */ /* 0x000fee0000000200 */
[C---:B------:R-:W-:Y:S08]  /*e0b0*/  HMMA.16816.F32 R32, R4.reuse, R48, R32 ;  /* 0x000000300420723c */ /* 0x040ff00000001820 */
        /* <DEDUP_REMOVED lines=16> */
[----:B------:R-:W4:Y:S03]  /*e1c0*/  LDSM.16.M88.4 R48, [R16+0x2800] ;  /* 0x002800001030783b */ /* 0x000f260000000200 */
[C---:B-1----:R-:W-:Y:S08]  /*e1d0*/  HMMA.16816.F32 R20, R8.reuse, R24, R20 ;  /* 0x000000180814723c */ /* 0x042ff00000001814 */
[C---:B------:R-:W-:Y:S08]  /*e1e0*/  HMMA.16816.F32 R28, R8.reuse, R26, R28 ;  /* 0x0000001a081c723c */ /* 0x040ff0000000181c */
[C---:B------:R-:W-:Y:S08]  /*e1f0*/  HMMA.16816.F32 R32, R8.reuse, R44, R32 ;  /* 0x0000002c0820723c */ /* 0x040ff00000001820 */
[----:B------:R-:W-:Y:S01]  /*e200*/  HMMA.16816.F32 R12, R8, R46, R12 ;  /* 0x0000002e080c723c */ /* 0x000fe2000000180c */
[----:B------:R-:W1:Y:S04]  /*e210*/  LDSM.16.M88.4 R8, [R196+0x8000] ;  /* 0x00800000c408783b */ /* 0x000e680000000200 */
[----:B------:R-:W2:Y:S03]  /*e220*/  LDSM.16.M88.4 R44, [R185+-0x800] ;  /* 0xfff80000b92c783b */ /* 0x000ea60000000200 */
[C---:B---3--:R-:W-:Y:S08]  /*e230*/  HMMA.16816.F32 R20, R4.reuse, R40, R20 ;  /* 0x000000280414723c */ /* 0x048ff00000001814 */
[C---:B------:R-:W-:Y:S01]  /*e240*/  HMMA.16816.F32 R28, R4.reuse, R42, R28 ;  /* 0x0000002a041c723c */ /* 0x040fe2000000181c */
[----:B------:R-:W-:Y:S07]  /*e250*/  LDSM.16.M88.4 R40, [R184+0x3000] ;  /* 0x00300000b828783b */ /* 0x000fee0000000200 */
[C---:B----4-:R-:W-:Y:S08]  /*e260*/  HMMA.16816.F32 R32, R4.reuse, R48, R32 ;  /* 0x000000300420723c */ /* 0x050ff00000001820 */
[----:B------:R-:W-:Y:S01]  /*e270*/  HMMA.16816.F32 R12, R4, R50, R12 ;  /* 0x00000032040c723c */ /* 0x000fe2000000180c */
[----:B------:R-:W3:Y:S04]  /*e280*/  LDSM.16.M88.4 R4, [R194+0xc000] ;  /* 0x00c00000c204783b */ /* 0x000ee80000000200 */
[----:B------:R-:W-:Y:S03]  /*e290*/  LDSM.16.M88.4 R48, [R3+0x3800] ;  /* 0x003800000330783b */ /* 0x000fe60000000200 */
[C---:B-1----:R-:W-:Y:S08]  /*e2a0*/  HMMA.16816.F32 R24, R8.reuse, R36, R20 ;  /* 0x000000240818723c */ /* 0x042ff00000001814 */
[C---:B------:R-:W-:Y:S01]  /*e2b0*/  HMMA.16816.F32 R20, R8.reuse, R38, R28 ;  /* 0x000000260814723c */ /* 0x040fe2000000181c */
[----:B------:R-:W-:Y:S07]  /*e2c0*/  LDSM.16.M88.4 R36, [R3+0x3000] ;  /* 0x003000000324783b */ /* 0x000fee0000000200 */
[C---:B--2---:R-:W-:Y:S08]  /*e2d0*/  HMMA.16816.F32 R32, R8.reuse, R44, R32 ;  /* 0x0000002c0820723c */ /* 0x044ff00000001820 */
[----:B------:R-:W-:Y:S01]  /*e2e0*/  HMMA.16816.F32 R8, R8, R46, R12 ;  /* 0x0000002e0808723c */ /* 0x000fe2000000180c */
[----:B------:R-:W1:Y:S04]  /*e2f0*/  LDSM.16.M88.4 R12, [R195+0xc000] ;  /* 0x00c00000c30c783b */ /* 0x000e680000000200 */
[----:B------:R-:W-:Y:S03]  /*e300*/  LDSM.16.M88.4 R44, [R16+0x3000] ;  /* 0x00300000102c783b */ /* 0x000fe60000000200 */
[C---:B---3--:R-:W-:Y:S08]  /*e310*/  HMMA.16816.F32 R28, R4.reuse, R40, R24 ;  /* 0x00000028041c723c */ /* 0x048ff00000001818 */
[C---:B------:R-:W-:Y:S08]  /*e320*/  HMMA.16816.F32 R24, R4.reuse, R42, R20 ;  /* 0x0000002a0418723c */ /* 0x040ff00000001814 */
[C---:B------:R-:W-:Y:S01]  /*e330*/  HMMA.16816.F32 R20, R4.reuse, R52, R32 ;  /* 0x000000340414723c */ /* 0x040fe20000001820 */
[----:B------:R-:W-:Y:S07]  /*e340*/  LDSM.16.M88.4 R32, [R185] ;  /* 0x00000000b920783b */ /* 0x000fee0000000200 */
[----:B------:R-:W-:Y:S01]  /*e350*/  HMMA.16816.F32 R4, R4, R54, R8 ;  /* 0x000000360404723c */ /* 0x000fe20000001808 */
[----:B------:R-:W2:Y:S04]  /*e360*/  LDSM.16.M88.4 R8, [R197+0xc000] ;  /* 0x00c00000c508783b */ /* 0x000ea80000000200 */
[----:B------:R3:W4:Y:S03]  /*e370*/  LDSM.16.M88.4 R52, [R16+0x3800] ;  /* 0x003800001034783b */ /* 0x0007260000000200 */
[C---:B-1----:R-:W-:Y:S01]  /*e380*/  HMMA.16816.F32 R40, R12.reuse, R36, R28 ;  /* 0x000000240c28723c */ /* 0x042fe2000000181c */
[----:B------:R-:W-:Y:S07]  /*e390*/  LDSM.16.M88.4 R28, [R185+0x800] ;  /* 0x00080000b91c783b */ /* 0x000fee0000000200 */
[C---:B------:R-:W-:Y:S08]  /*e3a0*/  HMMA.16816.F32 R36, R12.reuse, R38, R24 ;  /* 0x000000260c24723c */ /* 0x040ff00000001818 */
[C---:B---3--:R-:W-:Y:S08]  /*e3b0*/  HMMA.16816.F32 R16, R12.reuse, R48, R20 ;  /* 0x000000300c10723c */ /* 0x048ff00000001814 */
[----:B------:R-:W-:Y:S01]  /*e3c0*/  HMMA.16816.F32 R12, R12, R50, R4 ;  /* 0x000000320c0c723c */ /* 0x000fe20000001804 */
[----:B------:R-:W1:Y:S01]  /*e3d0*/  LDSM.16.M88.4 R4, [R196+0xc000] ;  /* 0x00c00000c404783b */ /* 0x000e620000000200 */
[----:B------:R-:W-:-:S06]  /*e3e0*/  DEPBAR.LE SB0, 0x0 ;  /* 0x000080000000791a */ /* 0x000fcc0000000000 */
[C---:B--2---:R-:W-:Y:S08]  /*e3f0*/  HMMA.16816.F32 R24, R8.reuse, R44, R40 ;  /* 0x0000002c0818723c */ /* 0x044ff00000001828 */
[C---:B------:R-:W-:Y:S08]  /*e400*/  HMMA.16816.F32 R20, R8.reuse, R46, R36 ;  /* 0x0000002e0814723c */ /* 0x040ff00000001824 */
[C---:B----4-:R-:W-:Y:S08]  /*e410*/  HMMA.16816.F32 R16, R8.reuse, R52, R16 ;  /* 0x000000340810723c */ /* 0x050ff00000001810 */
[----:B------:R-:W-:Y:S08]  /*e420*/  HMMA.16816.F32 R8, R8, R54, R12 ;  /* 0x000000360808723c */ /* 0x000ff0000000180c */
[C---:B-1----:R-:W-:Y:S08]  /*e430*/  HMMA.16816.F32 R24, R4.reuse, R32, R24 ;  /* 0x000000200418723c */ /* 0x042ff00000001818 */
[C---:B------:R-:W-:Y:S08]  /*e440*/  HMMA.16816.F32 R32, R4.reuse, R34, R20 ;  /* 0x000000220420723c */ /* 0x040ff00000001814 */
[C---:B------:R-:W-:Y:S08]  /*e450*/  HMMA.16816.F32 R36, R4.reuse, R28, R16 ;  /* 0x0000001c0424723c */ /* 0x040ff00000001810 */
[----:B------:R-:W-:Y:S01]  /*e460*/  HMMA.16816.F32 R12, R4, R30, R8 ;  /* 0x0000001e040c723c */ /* 0x000fe20000001808 */
[----:B------:R-:W-:Y:S06]  /*e470*/  BAR.SYNC.DEFER_BLOCKING 0x0 ;  /* 0x0000000000007b1d */ /* 0x000fec0000010000 */
[----:B------:R-:W-:Y:S01]  /*e480*/  @!UPT UIADD3 URZ, URZ, URZ, URZ ;  /* 0x0000003f3f3ff290 */ /* 0x000fe2000fffe03f */
[----:B------:R-:W-:Y:S11]  /*e490*/  @!P0 BRA `(.L_x_3490) ;  /* 0x000002f000008947 */ /* 0x000ff60003800000 */
[----:B------:R-:W-:Y:S01]  /*e4a0*/  ISETP.NE.AND P2, PT, R58, 0x1, PT ;  /* 0x000000013a00780c */ /* 0x000fe20003f45270 */
[----:B------:R-:W-:Y:S01]  /*e4b0*/  IMAD R2, R56, 0x20, R227 ;  /* 0x0000002038027824 */ /* 0x000fe200078e02e3 */
[----:B------:R-:W-:Y:S01]  /*e4c0*/  ISETP.GT.AND P0, PT, R219, 0x1f, PT ;  /* 0x0000001fdb00780c */ /* 0x000fe20003f04270 */
        /* <DEDUP_REMOVED lines=27> */
.L_x_3572:
[----:B------:R-:W-:Y:S05]  /*e680*/  BRA.DIV ~URZ, `(.L_x_3492) ;  /* 0x000090d27f007947 */ /* 0x000fea000b800000 */
[----:B-1----:R1:W3:Y:S02]  /*e690*/  SHFL.IDX PT, R0, R5, RZ, 0x181f ;  /* 0x00181fff05007589 */ /* 0x0022e400000e0000 */
.L_x_3573:
[CC--:B---3--:R-:W-:Y:S02]  /*e6a0*/  LEA R10, P0, R134.reuse, R0.reuse, 0x1 ;  /* 0x00000000860a7211 */ /* 0x0c8fe400078008ff */
[-C--:B------:R-:W-:Y:S02]  /*e6b0*/  LEA R8, P2, R205, R0.reuse, 0x1 ;  /* 0x00000000cd087211 */ /* 0x080fe400078408ff */
[----:B------:R-:W-:Y:S02]  /*e6c0*/  LEA R6, P1, R199, R0, 0x1 ;  /* 0x00000000c7067211 */ /* 0x000fe400078208ff */
[----:B--2---:R-:W-:Y:S02]  /*e6d0*/  LEA.HI.X R11, R134, R4, R135, 0x1, P0 ;  /* 0x00000004860b7211 */ /* 0x004fe400000f0c87 */
        /* <DEDUP_REMOVED lines=11> */
.L_x_3490:
[----:B------:R-:W-:Y:S05]  /*e790*/  BSYNC B0 ;  /* 0x0000000000007941 */ /* 0x000fea0003800000 */
.L_x_3489:
[----:B------:R-:W-:Y:S01]  /*e7a0*/  IMAD.IADD R0, R110, 0x1, -R249 ;  /* 0x000000016e007824 */ /* 0x000fe200078e0af9 */
[----:B------:R-:W0:Y:S04]  /*e7b0*/  LDGDEPBAR ;  /* 0x00000000000079af */ /* 0x000e280000000000 */
[----:B------:R-:W-:-:S02]  /*e7c0*/  ISETP.GT.AND P1, PT, R0, RZ, PT ;  /* 0x000000ff0000720c */ /* 0x000fc40003f24270 */
[----:B------:R-:W-:Y:S02]  /*e7d0*/  ISETP.GT.AND P0, PT, R0, 0x1, PT ;  /* 0x000000010000780c */ /* 0x000fe40003f04270 */
[----:B--2---:R-:W-:Y:S02]  /*e7e0*/  FSEL R11, R26, -INF , P1 ;  /* 0xff8000001a0b7808 */ /* 0x004fe40000800000 */
[----:B------:R-:W-:Y:S02]  /*e7f0*/  FSEL R6, R24, -INF , P1 ;  /* 0xff80000018067808 */ /* 0x000fe40000800000 */
[----:B------:R-:W-:Y:S02]  /*e800*/  FSEL R18, R27, -INF , P0 ;  /* 0xff8000001b127808 */ /* 0x000fe40000000000 */
[----:B------:R-:W-:Y:S02]  /*e810*/  FSEL R7, R25, -INF , P0 ;  /* 0xff80000019077808 */ /* 0x000fe40000000000 */
[----:B------:R-:W-:-:S02]  /*e820*/  ISETP.GT.AND P5, PT, R0, 0x8, PT ;  /* 0x000000080000780c */ /* 0x000fc40003fa4270 */
        /* <DEDUP_REMOVED lines=30> */
[----:B-1----:R-:W-:Y:S01]  /*ea10*/  FMNMX.FTZ R5, R29, R2, !PT ;  /* 0x000000021d057209 */ /* 0x002fe20007810000 */
        /* <DEDUP_REMOVED lines=8> */
.L_x_3574:
        /* <DEDUP_REMOVED lines=13> */
[----:B--2---:R-:W-:-:S03]  /*eb70*/  FFMA.FTZ R0, R7, c[0x0][0x2d0], -R2 ;  /* 0x0000b40007007a23 */ /* 0x004fc60000010802 */
[----:B------:R-:W-:Y:S01]  /*eb80*/  LDSM.16.MT88.4 R52, [R188+0x800] ;  /* 0x00080000bc34783b */ /* 0x000fe20000004200 */
[----:B------:R2:W3:Y:S03]  /*eb90*/  MUFU.EX2 R108, R0 ;  /* 0x00000000006c7308 */ /* 0x0004e60000000800 */
[----:B------:R-:W-:Y:S04]  /*eba0*/  LDSM.16.MT88.4 R56, [R189+0x1000] ;  /* 0x00100000bd38783b */ /* 0x000fe80000004200 */
[----:B------:R-:W-:Y:S04]  /*ebb0*/  LDSM.16.MT88.4 R68, [R189+0x1800] ;  /* 0x00180000bd44783b */ /* 0x000fe80000004200 */
[----:B------:R-:W-:Y:S04]  /*ebc0*/  LDSM.16.MT88.4 R72, [R186+0x2000] ;  /* 0x00200000ba48783b */ /* 0x000fe80000004200 */
[----:B-----5:R-:W1:Y:S01]  /*ebd0*/  LDSM.16.MT88.4 R60, [R187+0x1000] ;  /* 0x00100000bb3c783b */ /* 0x020e620000004200 */
[--C-:B--2---:R-:W-:Y:S01]  /*ebe0*/  FFMA.FTZ R0, R8, c[0x0][0x2d0], -R2.reuse ;  /* 0x0000b40008007a23 */ /* 0x104fe20000010802 */
[----:B---3--:R-:W-:Y:S01]  /*ebf0*/  FMNMX.FTZ R8, R3, R5, !PT ;  /* 0x0000000503087209 */ /* 0x008fe20007810000 */
[----:B------:R-:W-:Y:S01]  /*ec00*/  FFMA.FTZ R3, R10, c[0x0][0x2d0], -R2 ;  /* 0x0000b4000a037a23 */ /* 0x000fe20000010802 */
[----:B------:R-:W-:Y:S01]  /*ec10*/  F2FP.PACK_AB R4, R108, R110 ;  /* 0x0000006e6c04723e */ /* 0x000fe200000000ff */
[----:B------:R2:W-:Y:S01]  /*ec20*/  MUFU.EX2 R109, R0 ;  /* 0x00000000006d7308 */ /* 0x0005e20000000800 */
[C---:B------:R-:W-:Y:S01]  /*ec30*/  FSETP.NEU.FTZ.AND P0, PT, R8.reuse, -INF , PT ;  /* 0xff8000000800780b */ /* 0x040fe20003f1d000 */
[----:B------:R-:W-:Y:S04]  /*ec40*/  LDSM.16.MT88.4 R64, [R188+0x1000] ;  /* 0x00100000bc40783b */ /* 0x000fe80000004200 */
[----:B------:R-:W-:Y:S02]  /*ec50*/  LDSM.16.MT88.4 R80, [R188+0x1800] ;  /* 0x00180000bc50783b */ /* 0x000fe40000004200 */
[----:B------:R3:W3:Y:S02]  /*ec60*/  MUFU.EX2 R119, R3 ;  /* 0x0000000300777308 */ /* 0x0006e40000000800 */
[----:B------:R-:W1:Y:S04]  /*ec70*/  LDSM.16.MT88.4 R84, [R187+0x2000] ;  /* 0x00200000bb54783b */ /* 0x000e680000004200 */
[----:B------:R-:W-:Y:S01]  /*ec80*/  LDSM.16.MT88.4 R92, [R187+0x2800] ;  /* 0x00280000bb5c783b */ /* 0x000fe20000004200 */
[----:B--2---:R-:W-:-:S03]  /*ec90*/  FMUL.FTZ R0, R8, c[0x0][0x2d0] ;  /* 0x0000b40008007a20 */ /* 0x004fc60000410000 */
[----:B------:R-:W-:Y:S02]  /*eca0*/  LDSM.16.MT88.4 R96, [R188+0x2800] ;  /* 0x00280000bc60783b */ /* 0x000fe40000004200 */
[----:B------:R-:W-:Y:S02]  /*ecb0*/  FSEL R0, R0, RZ, P0 ;  /* 0x000000ff00007208 */ /* 0x000fe40000000000 */
[----:B------:R-:W-:Y:S01]  /*ecc0*/  LDSM.16.MT88.4 R112, [R187+0x3000] ;  /* 0x00300000bb70783b */ /* 0x000fe20000004200 */
[----:B---3--:R-:W-:Y:S01]  /*ecd0*/  FFMA.FTZ R3, R9, c[0x0][0x2d0], -R2 ;  /* 0x0000b40009037a23 */ /* 0x008fe20000010802 */
[----:B------:R-:W-:Y:S02]  /*ece0*/  F2FP.PACK_AB R6, R119, R109 ;  /* 0x0000006d7706723e */ /* 0x000fe400000000ff */
        /* <DEDUP_REMOVED lines=8> */
[----:B------:R2:W1:Y:S02]  /*ed70*/  MUFU.EX2 R9, R3 ;  /* 0x0000000300097308 */ /* 0x0004640000000800 */
[----:B--2---:R-:W-:Y:S01]  /*ed80*/  FFMA.FTZ R3, R20, c[0x0][0x2d0], -R0 ;  /* 0x0000b40014037a23 */ /* 0x004fe20000010800 */
[----:B-1----:R-:W-:-:S05]  /*ed90*/  F2FP.PACK_AB R5, R9, R10 ;  /* 0x0000000a0905723e */ /* 0x002fca00000000ff */
[----:B------:R1:W-:Y:S02]  /*eda0*/  MUFU.EX2 R116, R3 ;  /* 0x0000000300747308 */ /* 0x0003e40000000800 */
[----:B-1----:R-:W-:-:S06]  /*edb0*/  FFMA.FTZ R3, R21, c[0x0][0x2d0], -R0 ;  /* 0x0000b40015037a23 */ /* 0x002fcc0000010800 */
[----:B------:R1:W2:Y:S02]  /*edc0*/  MUFU.EX2 R11, R3 ;  /* 0x00000003000b7308 */ /* 0x0002a40000000800 */
[----:B-1----:R-:W-:Y:S01]  /*edd0*/  FFMA.FTZ R3, R17, c[0x0][0x2d0], -R2 ;  /* 0x0000b40011037a23 */ /* 0x002fe20000010802 */
[----:B--2---:R-:W-:-:S05]  /*ede0*/  F2FP.PACK_AB R7, R11, R116 ;  /* 0x000000740b07723e */ /* 0x004fca00000000ff */
[----:B------:R1:W2:Y:S02]  /*edf0*/  MUFU.EX2 R124, R3 ;  /* 0x00000003007c7308 */ /* 0x0002a40000000800 */
[C---:B------:R-:W-:Y:S08]  /*ee00*/  HMMA.16816.F32 R156, R4.reuse, R12, RZ ;  /* 0x0000000c049c723c */ /* 0x040ff000000018ff */
[----:B------:R-:W-:Y:S01]  /*ee10*/  HMMA.16816.F32 R12, R4, R14, RZ ;  /* 0x0000000e040c723c */ /* 0x000fe200000018ff */
[--C-:B-1----:R-:W-:Y:S01]  /*ee20*/  FFMA.FTZ R3, R16, c[0x0][0x2d0], -R2.reuse ;  /* 0x0000b40010037a23 */ /* 0x102fe20000010802 */
[----:B--2---:R-:W-:Y:S01]  /*ee30*/  F2FP.PACK_AB R128, R124, R118 ;  /* 0x000000767c80723e */ /* 0x004fe200000000ff */
        /* <DEDUP_REMOVED lines=109> */
.L_x_3501:
        /* <DEDUP_REMOVED lines=45> */
.L_x_3575:
[----:B------:R-:W5:Y:S01]  /*f7e0*/  SHFL.IDX PT, R2, R4, RZ, 0x181f ;  /* 0x00181fff04027589 */ /* 0x000f6200000e0000 */
[----:B------:R-:W-:Y:S01]  /*f7f0*/  BSSY B0, `(.L_x_3496) ;  /* 0x00000af000007945 */ /* 0x000fe20003800000 */
[CC--:B-----5:R-:W-:Y:S04]  /*f800*/  LEA R12, P0, R134.reuse, R2.reuse, 0x1 ;  /* 0x00000002860c7211 */ /* 0x0e0fe800078008ff */
[-C--:B--2---:R-:W-:Y:S02]  /*f810*/  LEA.HI.X R13, R134, R3.reuse, R135, 0x1, P0 ;  /* 0x00000003860d7211 */ /* 0x084fe400000f0c87 */
[CC--:B------:R-:W-:Y:S03]  /*f820*/  LEA R4, P0, R205.reuse, R2.reuse, 0x1 ;  /* 0x00000002cd047211 */ /* 0x0c0fe600078008ff */
        /* <DEDUP_REMOVED lines=11> */
[----:B------:R4:W-:Y:S04]  /*f8e0*/  LDGSTS.E.BYPASS.LTC128B.128 [R198+0xb080], [R2.64], !P5 ;  /* 0x0b08000002c67fae */ /* 0x0009e8000e901d48 */
        /* <DEDUP_REMOVED lines=11> */
[----:B------:R-:W1:Y:S04]  /*f9a0*/  LDSM.16.M88.4 R164, [R132] ;  /* 0x0000000084a4783b */ /* 0x000e680000000200 */
[----:B------:R-:W-:Y:S03]  /*f9b0*/  LDSM.16.M88.4 R172, [R185+-0x3000] ;  /* 0xffd00000b9ac783b */ /* 0x000fe60000000200 */
[C---:B-1----:R-:W-:Y:S08]  /*f9c0*/  HMMA.16816.F32 R4, R160.reuse, R164, R4 ;  /* 0x000000a4a004723c */ /* 0x042ff00000001804 */
[C---:B------:R-:W-:Y:S01]  /*f9d0*/  HMMA.16816.F32 R8, R160.reuse, R166, R8 ;  /* 0x000000a6a008723c */ /* 0x040fe20000001808 */
[----:B------:R-:W1:Y:S07]  /*f9e0*/  LDSM.16.M88.4 R164, [R196] ;  /* 0x00000000c4a4783b */ /* 0x000e6e0000000200 */
[C---:B------:R-:W-:Y:S08]  /*f9f0*/  HMMA.16816.F32 R12, R160.reuse, R168, R12 ;  /* 0x000000a8a00c723c */ /* 0x040ff0000000180c */
[----:B------:R-:W-:Y:S01]  /*fa00*/  HMMA.16816.F32 R16, R160, R170, R16 ;  /* 0x000000aaa010723c */ /* 0x000fe20000001810 */
[----:B------:R-:W2:Y:S04]  /*fa10*/  LDSM.16.M88.4 R160, [R185+-0x2800] ;  /* 0xffd80000b9a0783b */ /* 0x000ea80000000200 */
[----:B------:R-:W-:Y:S03]  /*fa20*/  LDSM.16.M88.4 R168, [R194+0x4000] ;  /* 0x00400000c2a8783b */ /* 0x000fe60000000200 */
[C---:B-1----:R-:W-:Y:S08]  /*fa30*/  HMMA.16816.F32 R4, R164.reuse, R172, R4 ;  /* 0x000000aca404723c */ /* 0x042ff00000001804 */
[C---:B------:R-:W-:Y:S01]  /*fa40*/  HMMA.16816.F32 R8, R164.reuse, R174, R8 ;  /* 0x000000aea408723c */ /* 0x040fe20000001808 */
[----:B------:R-:W1:Y:S07]  /*fa50*/  LDSM.16.M88.4 R172, [R184+0x1000] ;  /* 0x00100000b8ac783b */ /* 0x000e6e0000000200 */
[C---:B--2---:R-:W-:Y:S08]  /*fa60*/  HMMA.16816.F32 R12, R164.reuse, R160, R12 ;  /* 0x000000a0a40c723c */ /* 0x044ff0000000180c */
[----:B------:R-:W-:Y:S01]  /*fa70*/  HMMA.16816.F32 R16, R164, R162, R16 ;  /* 0x000000a2a410723c */ /* 0x000fe20000001810 */
[----:B------:R-:W2:Y:S04]  /*fa80*/  LDSM.16.M88.4 R160, [R184+0x1800] ;  /* 0x00180000b8a0783b */ /* 0x000ea80000000200 */
[----:B------:R-:W-:Y:S03]  /*fa90*/  LDSM.16.M88.4 R164, [R195+0x4000] ;  /* 0x00400000c3a4783b */ /* 0x000fe60000000200 */
[C---:B-1----:R-:W-:Y:S08]  /*faa0*/  HMMA.16816.F32 R4, R168.reuse, R172, R4 ;  /* 0x000000aca804723c */ /* 0x042ff00000001804 */
[C---:B------:R-:W-:Y:S01]  /*fab0*/  HMMA.16816.F32 R8, R168.reuse, R174, R8 ;  /* 0x000000aea808723c */ /* 0x040fe20000001808 */
[----:B------:R-:W1:Y:S07]  /*fac0*/  LDSM.16.M88.4 R172, [R133] ;  /* 0x0000000085ac783b */ /* 0x000e6e0000000200 */
[C---:B--2---:R-:W-:Y:S08]  /*fad0*/  HMMA.16816.F32 R12, R168.reuse, R160, R12 ;  /* 0x000000a0a80c723c */ /* 0x044ff0000000180c */
[----:B------:R-:W-:Y:S01]  /*fae0*/  HMMA.16816.F32 R16, R168, R162, R16 ;  /* 0x000000a2a810723c */ /* 0x000fe20000001810 */
[----:B------:R-:W2:Y:S04]  /*faf0*/  LDSM.16.M88.4 R160, [R176] ;  /* 0x00000000b0a0783b */ /* 0x000ea80000000200 */
[----:B------:R-:W-:Y:S03]  /*fb00*/  LDSM.16.M88.4 R168, [R197+0x4000] ;  /* 0x00400000c5a8783b */ /* 0x000fe60000000200 */
[C---:B-1----:R-:W-:Y:S08]  /*fb10*/  HMMA.16816.F32 R4, R164.reuse, R172, R4 ;  /* 0x000000aca404723c */ /* 0x042ff00000001804 */
[C---:B------:R-:W-:Y:S01]  /*fb20*/  HMMA.16816.F32 R8, R164.reuse, R174, R8 ;  /* 0x000000aea408723c */ /* 0x040fe20000001808 */
[----:B------:R-:W1:Y:S04]  /*fb30*/  LDSM.16.M88.4 R172, [R177] ;  /* 0x00000000b1ac783b */ /* 0x000e680000000200 */
[----:B------:R-:W3:Y:S03]  /*fb40*/  LDSM.16.M88.4 R176, [R178] ;  /* 0x00000000b2b0783b */ /* 0x000ee60000000200 */
[C---:B--2---:R-:W-:Y:S08]  /*fb50*/  HMMA.16816.F32 R12, R164.reuse, R160, R12 ;  /* 0x000000a0a40c723c */ /* 0x044ff0000000180c */
[----:B------:R-:W-:Y:S01]  /*fb60*/  HMMA.16816.F32 R16, R164, R162, R16 ;  /* 0x000000a2a410723c */ /* 0x000fe20000001810 */
[----:B------:R-:W-:Y:S04]  /*fb70*/  LDSM.16.M88.4 R160, [R196+0x4000] ;  /* 0x00400000c4a0783b */ /* 0x000fe80000000200 */
[----:B------:R-:W2:Y:S03]  /*fb80*/  LDSM.16.M88.4 R164, [R185+-0x2000] ;  /* 0xffe00000b9a4783b */ /* 0x000ea60000000200 */
[C---:B-1----:R-:W-:Y:S08]  /*fb90*/  HMMA.16816.F32 R4, R168.reuse, R172, R4 ;  /* 0x000000aca804723c */ /* 0x042ff00000001804 */
[C---:B------:R-:W-:Y:S01]  /*fba0*/  HMMA.16816.F32 R8, R168.reuse, R174, R8 ;  /* 0x000000aea808723c */ /* 0x040fe20000001808 */
[----:B------:R-:W1:Y:S07]  /*fbb0*/  LDSM.16.M88.4 R172, [R185+-0x1800] ;  /* 0xffe80000b9ac783b */ /* 0x000e6e0000000200 */
[C---:B---3--:R-:W-:Y:S08]  /*fbc0*/  HMMA.16816.F32 R12, R168.reuse, R176, R12 ;  /* 0x000000b0a80c723c */ /* 0x048ff0000000180c */
[----:B------:R-:W-:Y:S01]  /*fbd0*/  HMMA.16816.F32 R16, R168, R178, R16 ;  /* 0x000000b2a810723c */ /* 0x000fe20000001810 */
[----:B------:R-:W-:Y:S04]  /*fbe0*/  LDSM.16.M88.4 R168, [R194+0x8000] ;  /* 0x00800000c2a8783b */ /* 0x000fe80000000200 */
[----:B------:R-:W3:Y:S03]  /*fbf0*/  LDSM.16.M88.4 R176, [R184+0x2000] ;  /* 0x00200000b8b0783b */ /* 0x000ee60000000200 */
[C---:B--2---:R-:W-:Y:S08]  /*fc00*/  HMMA.16816.F32 R4, R160.reuse, R164, R4 ;  /* 0x000000a4a004723c */ /* 0x044ff00000001804 */
[C---:B------:R-:W-:Y:S01]  /*fc10*/  HMMA.16816.F32 R8, R160.reuse, R166, R8 ;  /* 0x000000a6a008723c */ /* 0x040fe20000001808 */
[----:B------:R-:W2:Y:S07]  /*fc20*/  LDSM.16.M88.4 R164, [R184+0x2800] ;  /* 0x00280000b8a4783b */ /* 0x000eae0000000200 */
[C---:B-1----:R-:W-:Y:S08]  /*fc30*/  HMMA.16816.F32 R12, R160.reuse, R172, R12 ;  /* 0x000000aca00c723c */ /* 0x042ff0000000180c */
[----:B------:R-:W-:Y:S01]  /*fc40*/  HMMA.16816.F32 R16, R160, R174, R16 ;  /* 0x000000aea010723c */ /* 0x000fe20000001810 */
[----:B------:R-:W-:Y:S04]  /*fc50*/  LDSM.16.M88.4 R172, [R180] ;  /* 0x00000000b4ac783b */ /* 0x000fe80000000200 */
[----:B------:R-:W1:Y:S03]  /*fc60*/  LDSM.16.M88.4 R160, [R195+0x8000] ;  /* 0x00800000c3a0783b */ /* 0x000e660000000200 */
[C---:B---3--:R-:W-:Y:S08]  /*fc70*/  HMMA.16816.F32 R4, R168.reuse, R176, R4 ;  /* 0x000000b0a804723c */ /* 0x048ff00000001804 */
[C---:B------:R-:W-:Y:S01]  /*fc80*/  HMMA.16816.F32 R8, R168.reuse, R178, R8 ;  /* 0x000000b2a808723c */ /* 0x040fe20000001808 */
[----:B------:R-:W3:Y:S07]  /*fc90*/  LDSM.16.M88.4 R176, [R181] ;  /* 0x00000000b5b0783b */ /* 0x000eee0000000200 */
[C---:B--2---:R-:W-:Y:S08]  /*fca0*/  HMMA.16816.F32 R12, R168.reuse, R164, R12 ;  /* 0x000000a4a80c723c */ /* 0x044ff0000000180c */
[----:B------:R-:W-:Y:S01]  /*fcb0*/  HMMA.16816.F32 R16, R168, R166, R16 ;  /* 0x000000a6a810723c */ /* 0x000fe20000001810 */
[----:B------:R-:W-:Y:S04]  /*fcc0*/  LDSM.16.M88.4 R168, [R182] ;  /* 0x00000000b6a8783b */ /* 0x000fe80000000200 */
[----:B------:R-:W2:Y:S03]  /*fcd0*/  LDSM.16.M88.4 R164, [R197+0x8000] ;  /* 0x00800000c5a4783b */ /* 0x000ea60000000200 */
[C---:B-1----:R-:W-:Y:S01]  /*fce0*/  HMMA.16816.F32 R4, R160.reuse, R172, R4 ;  /* 0x000000aca004723c */ /* 0x042fe20000001804 */
[----:B------:R-:W1:Y:S07]  /*fcf0*/  LDSM.16.M88.4 R180, [R183] ;  /* 0x00000000b7b4783b */ /* 0x000e6e0000000200 */
[C---:B------:R-:W-:Y:S01]  /*fd00*/  HMMA.16816.F32 R8, R160.reuse, R174, R8 ;  /* 0x000000aea008723c */ /* 0x040fe20000001808 */
[----:B------:R-:W-:Y:S07]  /*fd10*/  LDSM.16.M88.4 R172, [R185+-0x1000] ;  /* 0xfff00000b9ac783b */ /* 0x000fee0000000200 */
[C---:B---3--:R-:W-:Y:S08]  /*fd20*/  HMMA.16816.F32 R12, R160.reuse, R176, R12 ;  /* 0x000000b0a00c723c */ /* 0x048ff0000000180c */
[----:B------:R-:W-:Y:S01]  /*fd30*/  HMMA.16816.F32 R16, R160, R178, R16 ;  /* 0x000000b2a010723c */ /* 0x000fe20000001810 */
[----:B------:R-:W3:Y:S04]  /*fd40*/  LDSM.16.M88.4 R160, [R196+0x8000] ;  /* 0x00800000c4a0783b */ /* 0x000ee80000000200 */
[----:B------:R-:W4:Y:S03]  /*fd50*/  LDSM.16.M88.4 R176, [R185+-0x800] ;  /* 0xfff80000b9b0783b */ /* 0x000f260000000200 */
[C---:B--2---:R-:W-:Y:S08]  /*fd60*/  HMMA.16816.F32 R4, R164.reuse, R168, R4 ;  /* 0x000000a8a404723c */ /* 0x044ff00000001804 */
[C---:B------:R-:W-:Y:S01]  /*fd70*/  HMMA.16816.F32 R8, R164.reuse, R170, R8 ;  /* 0x000000aaa408723c */ /* 0x040fe20000001808 */
[----:B------:R-:W-:Y:S07]  /*fd80*/  LDSM.16.M88.4 R168, [R184+0x3000] ;  /* 0x00300000b8a8783b */ /* 0x000fee0000000200 */
[C---:B-1----:R-:W-:Y:S08]  /*fd90*/  HMMA.16816.F32 R12, R164.reuse, R180, R12 ;  /* 0x000000b4a40c723c */ /* 0x042ff0000000180c */
[----:B------:R-:W-:Y:S01]  /*fda0*/  HMMA.16816.F32 R16, R164, R182, R16 ;  /* 0x000000b6a410723c */ /* 0x000fe20000001810 */
[----:B------:R-:W1:Y:S04]  /*fdb0*/  LDSM.16.M88.4 R164, [R194+0xc000] ;  /* 0x00c00000c2a4783b */ /* 0x000e680000000200 */
[----:B------:R-:W2:Y:S03]  /*fdc0*/  LDSM.16.M88.4 R180, [R184+0x3800] ;  /* 0x00380000b8b4783b */ /* 0x000ea60000000200 */
[C---:B---3--:R-:W-:Y:S08]  /*fdd0*/  HMMA.16816.F32 R4, R160.reuse, R172, R4 ;  /* 0x000000aca004723c */ /* 0x048ff00000001804 */
[C---:B------:R-:W-:Y:S01]  /*fde0*/  HMMA.16816.F32 R8, R160.reuse, R174, R8 ;  /* 0x000000aea008723c */ /* 0x040fe20000001808 */
[----:B------:R-:W-:Y:S07]  /*fdf0*/  LDSM.16.M88.4 R172, [R190] ;  /* 0x00000000beac783b */ /* 0x000fee0000000200 */
[C---:B----4-:R-:W-:Y:S08]  /*fe00*/  HMMA.16816.F32 R12, R160.reuse, R176, R12 ;  /* 0x000000b0a00c723c */ /* 0x050ff0000000180c */
[----:B------:R-:W-:Y:S01]  /*fe10*/  HMMA.16816.F32 R16, R160, R178, R16 ;  /* 0x000000b2a010723c */ /* 0x000fe20000001810 */
[----:B------:R-:W3:Y:S04]  /*fe20*/  LDSM.16.M88.4 R160, [R195+0xc000] ;  /* 0x00c00000c3a0783b */ /* 0x000ee80000000200 */
[----:B------:R-:W4:Y:S03]  /*fe30*/  LDSM.16.M88.4 R176, [R191] ;  /* 0x00000000bfb0783b */ /* 0x000f260000000200 */
[C---:B-1----:R-:W-:Y:S08]  /*fe40*/  HMMA.16816.F32 R4, R164.reuse, R168, R4 ;  /* 0x000000a8a404723c */ /* 0x042ff00000001804 */
[C---:B------:R-:W-:Y:S01]  /*fe50*/  HMMA.16816.F32 R8, R164.reuse, R170, R8 ;  /* 0x000000aaa408723c */ /* 0x040fe20000001808 */
[----:B------:R-:W-:Y:S07]  /*fe60*/  LDSM.16.M88.4 R168, [R192] ;  /* 0x00000000c0a8783b */ /* 0x000fee0000000200 */
[C---:B--2---:R-:W-:Y:S08]  /*fe70*/  HMMA.16816.F32 R12, R164.reuse, R180, R12 ;  /* 0x000000b4a40c723c */ /* 0x044ff0000000180c */
[----:B------:R-:W-:Y:S01]  /*fe80*/  HMMA.16816.F32 R16, R164, R182, R16 ;  /* 0x000000b6a410723c */ /* 0x000fe20000001810 */
[----:B------:R-:W1:Y:S04]  /*fe90*/  LDSM.16.M88.4 R164, [R197+0xc000] ;  /* 0x00c00000c5a4783b */ /* 0x000e680000000200 */
[----:B------:R-:W2:Y:S03]  /*fea0*/  LDSM.16.M88.4 R180, [R193] ;  /* 0x00000000c1b4783b */ /* 0x000ea60000000200 */
[C---:B---3--:R-:W-:Y:S08]  /*feb0*/  HMMA.16816.F32 R4, R160.reuse, R172, R4 ;  /* 0x000000aca004723c */ /* 0x048ff00000001804 */
[C---:B------:R-:W-:Y:S01]  /*fec0*/  HMMA.16816.F32 R8, R160.reuse, R174, R8 ;  /* 0x000000aea008723c */ /* 0x040fe20000001808 */
[----:B------:R-:W-:Y:S07]  /*fed0*/  LDSM.16.M88.4 R172, [R185] ;  /* 0x00000000b9ac783b */ /* 0x000fee0000000200 */
[C---:B----4-:R-:W-:Y:S08]  /*fee0*/  HMMA.16816.F32 R12, R160.reuse, R176, R12 ;  /* 0x000000b0a00c723c */ /* 0x050ff0000000180c */
[----:B------:R-:W-:Y:S01]  /*fef0*/  HMMA.16816.F32 R16, R160, R178, R16 ;  /* 0x000000b2a010723c */ /* 0x000fe20000001810 */
[----:B------:R-:W3:Y:S04]  /*ff00*/  LDSM.16.M88.4 R160, [R196+0xc000] ;  /* 0x00c00000c4a0783b */ /* 0x000ee80000000200 */
[----:B------:R-:W4:Y:S03]  /*ff10*/  LDSM.16.M88.4 R176, [R185+0x800] ;  /* 0x00080000b9b0783b */ /* 0x000f260000000200 */
[----:B------:R-:W-:Y:S04]  /*ff20*/  DEPBAR.LE SB0, 0x0 ;  /* 0x000080000000791a */ /* 0x000fe80000000000 */
[C---:B-1----:R-:W-:Y:S01]  /*ff30*/  HMMA.16816.F32 R4, R164.reuse, R168, R4 ;  /* 0x000000a8a404723c */ /* 0x042fe20000001804 */
[----:B------:R-:W-:Y:S07]  /*ff40*/  BAR.SYNC.DEFER_BLOCKING 0x0 ;  /* 0x0000000000007b1d */ /* 0x000fee0000010000 */
[C---:B------:R-:W-:Y:S08]  /*ff50*/  HMMA.16816.F32 R8, R164.reuse, R170, R8 ;  /* 0x000000aaa408723c */ /* 0x040ff00000001808 */
[C---:B--2---:R-:W-:Y:S08]  /*ff60*/  HMMA.16816.F32 R12, R164.reuse, R180, R12 ;  /* 0x000000b4a40c723c */ /* 0x044ff0000000180c */
[----:B------:R-:W-:Y:S08]  /*ff70*/  HMMA.16816.F32 R16, R164, R182, R16 ;  /* 0x000000b6a410723c */ /* 0x000ff00000001810 */
[C---:B---3--:R-:W-:Y:S08]  /*ff80*/  HMMA.16816.F32 R4, R160.reuse, R172, R4 ;  /* 0x000000aca004723c */ /* 0x048ff00000001804 */
[C---:B------:R-:W-:Y:S08]  /*ff90*/  HMMA.16816.F32 R8, R160.reuse, R174, R8 ;  /* 0x000000aea008723c */ /* 0x040ff00000001808 */
[C---:B----4-:R-:W-:Y:S08]  /*ffa0*/  HMMA.16816.F32 R12, R160.reuse, R176, R12 ;  /* 0x000000b0a00c723c */ /* 0x050ff0000000180c */
[----:B------:R-:W-:Y:S01]  /*ffb0*/  HMMA.16816.F32 R16, R160, R178, R16 ;  /* 0x000000b2a010723c */ /* 0x000fe20000001810 */
[----:B------:R-:W-:Y:S07]  /*ffc0*/  @!UPT UIADD3 URZ, URZ, URZ, URZ ;  /* 0x0000003f3f3ff290 */ /* 0x000fee000fffe03f */
[----:B------:R-:W-:-:S11]  /*ffd0*/  @!P0 BRA `(.L_x_3497) ;  /* 0x0000030000008947 */ /* 0x000fd60003800000 */
[----:B------:R-:W-:Y:S01]  /*ffe0*/  IMAD.MOV.U32 R0, RZ, RZ, 0x1 ;  /* 0x00000001ff007424 */ /* 0x000fe200078e00ff */
        /* <DEDUP_REMOVED lines=30> */
.L_x_3576:
[----:B------:R-:W-:-:S05]  /*101d0*/  BRA.DIV ~URZ, `(.L_x_3499) ;  /* 0x000078127f007947 */ /* 0x000fca000b800000 */
[----:B-1----:R1:W3:Y:S02]  /*101e0*/  SHFL.IDX PT, R0, R133, RZ, 0x181f ;  /* 0x00181fff85007589 */ /* 0x0022e400000e0000 */
.L_x_3577:
        /* <DEDUP_REMOVED lines=15> */
.L_x_3497:
[----:B------:R-:W-:Y:S05]  /*102e0*/  BSYNC B0 ;  /* 0x0000000000007941 */ /* 0x000fea0003800000 */
.L_x_3496:
[----:B---3--:R-:W-:Y:S01]  /*102f0*/  FMNMX.FTZ R2, R4, R137, !PT ;  /* 0x0000008904027209 */ /* 0x008fe20007810000 */
        /* <DEDUP_REMOVED lines=17> */
[----:B------:R-:W2:Y:S02]  /*10410*/  SHFL.BFLY PT, R0, R132, 0x2, 0x1f ;  /* 0x0c401f0084007f89 */ /* 0x000ea400000e0000 */
[----:B--2---:R-:W-:Y:S05]  /*10420*/  FMNMX.FTZ R0, R132, R0, !PT ;  /* 0x0000000084007209 */ /* 0x004fea0007810000 */
[----:B------:R-:W2:Y:S02]  /*10430*/  SHFL.BFLY PT, R2, R0, 0x1, 0x1f ;  /* 0x0c201f0000027f89 */ /* 0x000ea400000e0000 */
[----:B-12---:R-:W-:Y:S02]  /*10440*/  FMNMX.FTZ R133, R0, R2, !PT ;  /* 0x0000000200857209 */ /* 0x006fe40007810000 */
[----:B------:R-:W1:Y:S02]  /*10450*/  SHFL.BFLY PT, R0, R160, 0x2, 0x1f ;  /* 0x0c401f00a0007f89 */ /* 0x000e6400000e0000 */
[----:B-1----:R-:W-:Y:S05]  /*10460*/  FMNMX.FTZ R132, R160, R0, !PT ;  /* 0x00000000a0847209 */ /* 0x002fea0007810000 */
[----:B------:R1:W2:Y:S02]  /*10470*/  SHFL.BFLY PT, R0, R132, 0x1, 0x1f ;  /* 0x0c201f0084007f89 */ /* 0x0002a400000e0000 */
.L_x_3578:
        /* <DEDUP_REMOVED lines=13> */
[----:B------:R-:W-:Y:S10]  /*10550*/  MUFU.EX2 R13, R4 ;  /* 0x00000004000d7308 */ /* 0x000ff40000000800 */
[----:B------:R-:W-:Y:S01]  /*10560*/  MUFU.EX2 R8, R5 ;  /* 0x0000000500087308 */ /* 0x000fe20000000800 */
[--C-:B-1----:R-:W-:Y:S02]  /*10570*/  FFMA.FTZ R0, R9, c[0x0][0x2d0], -R132.reuse ;  /* 0x0000b40009007a23 */ /* 0x102fe40000010884 */
[----:B------:R-:W-:Y:S07]  /*10580*/  FFMA.FTZ R132, R17, c[0x0][0x2d0], -R132 ;  /* 0x0000b40011847a23 */ /* 0x000fee0000010884 */
[----:B------:R1:W-:Y:S10]  /*10590*/  MUFU.EX2 R12, R0 ;  /* 0x00000000000c7308 */ /* 0x0003f40000000800 */
[----:B------:R-:W-:Y:S10]  /*105a0*/  MUFU.EX2 R9, R137 ;  /* 0x0000008900097308 */ /* 0x000ff40000000800 */
[----:B------:R-:W-:Y:S01]  /*105b0*/  MUFU.EX2 R132, R132 ;  /* 0x0000008400847308 */ /* 0x000fe20000000800 */
[C---:B-1----:R-:W-:Y:S04]  /*105c0*/  FADD.FTZ R0, -R3.reuse, R138 ;  /* 0x0000008a03007221 */ /* 0x042fe80000010100 */
[----:B------:R-:W-:Y:S06]  /*105d0*/  FMUL.FTZ R0, R0, c[0x0][0x2d0] ;  /* 0x0000b40000007a20 */ /* 0x000fec0000410000 */
[----:B------:R-:W1:Y:S02]  /*105e0*/  MUFU.EX2 R0, R0 ;  /* 0x0000000000007308 */ /* 0x000e640000000800 */
[----:B-1----:R-:W-:Y:S01]  /*105f0*/  FMUL.FTZ R22, R0, R22 ;  /* 0x0000001600167220 */ /* 0x002fe20000410000 */
[----:B------:R-:W-:Y:S01]  /*10600*/  F2FP.PACK_AB R162, R12, R13 ;  /* 0x0000000d0ca2723e */ /* 0x000fe200000000ff */
[----:B------:R-:W-:Y:S01]  /*10610*/  FFMA.FTZ R4, R2, R207, R9 ;  /* 0x000000cf02047223 */ /* 0x000fe20000010009 */
[----:B------:R-:W-:Y:S01]  /*10620*/  F2FP.PACK_AB R160, R8, R9 ;  /* 0x0000000908a0723e */ /* 0x000fe200000000ff */
[----:B------:R-:W-:Y:S02]  /*10630*/  FMUL.FTZ R16, R2, R144 ;  /* 0x0000009002107220 */ /* 0x000fe40000410000 */
[----:B------:R-:W-:Y:S02]  /*10640*/  FADD.FTZ R5, R8, R4 ;  /* 0x0000000408057221 */ /* 0x000fe40000010000 */
[----:B------:R-:W-:Y:S02]  /*10650*/  FMUL.FTZ R4, R3, c[0x0][0x2d0] ;  /* 0x0000b40003047a20 */ /* 0x000fe40000410000 */
[----:B------:R-:W-:Y:S02]  /*10660*/  FMUL.FTZ R17, R2, R145 ;  /* 0x0000009102117220 */ /* 0x000fe40000410000 */
[--C-:B------:R-:W-:Y:S02]  /*10670*/  FFMA.FTZ R166, R18, c[0x0][0x2d0], -R4.reuse ;  /* 0x0000b40012a67a23 */ /* 0x100fe40000010804 */
[C---:B------:R-:W-:Y:S02]  /*10680*/  FMUL.FTZ R18, R0.reuse, R146 ;  /* 0x0000009200127220 */ /* 0x040fe40000410000 */
[--C-:B------:R-:W-:Y:S02]  /*10690*/  FFMA.FTZ R167, R19, c[0x0][0x2d0], -R4.reuse ;  /* 0x0000b40013a77a23 */ /* 0x100fe40000010804 */
        /* <DEDUP_REMOVED lines=8> */
[----:B------:R-:W-:Y:S02]  /*10720*/  FADD.FTZ R5, R13, R5 ;  /* 0x000000050d057221 */ /* 0x000fe40000010000 */
[C---:B------:R-:W-:Y:S02]  /*10730*/  FMUL.FTZ R13, R2.reuse, R149 ;  /* 0x00000095020d7220 */ /* 0x040fe40000410000 */
[----:B------:R-:W-:Y:S02]  /*10740*/  FFMA.FTZ R164, R15, c[0x0][0x2d0], -R4 ;  /* 0x0000b4000fa47a23 */ /* 0x000fe40000010804 */
[----:B------:R-:W-:Y:S01]  /*10750*/  FMUL.FTZ R4, R2, R156 ;  /* 0x0000009c02047220 */ /* 0x000fe20000410000 */
[----:B------:R2:W3:Y:S01]  /*10760*/  MUFU.EX2 R161, R6 ;  /* 0x0000000600a17308 */ /* 0x0004e20000000800 */
[----:B------:R-:W-:Y:S02]  /*10770*/  FADD.FTZ R171, R12, R5 ;  /* 0x000000050cab7221 */ /* 0x000fe40000010000 */
[C---:B------:R-:W-:Y:S02]  /*10780*/  FMUL.FTZ R5, R2.reuse, R157 ;  /* 0x0000009d02057220 */ /* 0x040fe40000410000 */
[C---:B------:R-:W-:Y:S02]  /*10790*/  FMUL.FTZ R12, R2.reuse, R148 ;  /* 0x00000094020c7220 */ /* 0x040fe40000410000 */
[C---:B------:R-:W-:Y:S02]  /*107a0*/  FMUL.FTZ R8, R2.reuse, R152 ;  /* 0x0000009802087220 */ /* 0x040fe40000410000 */
[----:B------:R-:W-:Y:S01]  /*107b0*/  FMUL.FTZ R9, R2, R153 ;  /* 0x0000009902097220 */ /* 0x000fe20000410000 */
[----:B------:R-:W4:Y:S01]  /*107c0*/  MUFU.EX2 R156, R7 ;  /* 0x00000007009c7308 */ /* 0x000f220000000800 */
[C---:B------:R-:W-:Y:S02]  /*107d0*/  FMUL.FTZ R10, R0.reuse, R154 ;  /* 0x0000009a000a7220 */ /* 0x040fe40000410000 */
[C---:B------:R-:W-:Y:S02]  /*107e0*/  FMUL.FTZ R11, R0.reuse, R155 ;  /* 0x0000009b000b7220 */ /* 0x040fe40000410000 */
[C---:B------:R-:W-:Y:S01]  /*107f0*/  FMUL.FTZ R14, R0.reuse, R150 ;  /* 0x00000096000e7220 */ /* 0x040fe20000410000 */
[----:B------:R-:W-:Y:S01]  /*10800*/  LDSM.16.MT88.4 R152, [R186+0x800] ;  /* 0x00080000ba98783b */ /* 0x000fe20000004200 */
[----:B------:R-:W-:Y:S02]  /*10810*/  FMUL.FTZ R15, R0, R151 ;  /* 0x00000097000f7220 */ /* 0x000fe40000410000 */
[C---:B------:R-:W-:Y:S01]  /*10820*/  FMUL.FTZ R20, R2.reuse, R20 ;  /* 0x0000001402147220 */ /* 0x040fe20000410000 */
[----:B------:R-:W5:Y:S01]  /*10830*/  MUFU.EX2 R149, R137 ;  /* 0x0000008900957308 */ /* 0x000f620000000800 */
[----:B------:R-:W-:Y:S02]  /*10840*/  FMUL.FTZ R21, R2, R21 ;  /* 0x0000001502157220 */ /* 0x000fe40000410000 */
[C---:B------:R-:W-:Y:S02]  /*10850*/  FMUL.FTZ R23, R0.reuse, R23 ;  /* 0x0000001700177220 */ /* 0x040fe40000410000 */
[C---:B--2---:R-:W-:Y:S02]  /*10860*/  FMUL.FTZ R6, R0.reuse, R158 ;  /* 0x0000009e00067220 */ /* 0x044fe40000410000 */
[----:B---3--:R-:W-:Y:S02]  /*10870*/  FFMA.FTZ R148, R0, R206, R161 ;  /* 0x000000ce00947223 */ /* 0x008fe400000100a1 */
[C---:B------:R-:W-:Y:S01]  /*10880*/  FMUL.FTZ R24, R2.reuse, R24 ;  /* 0x0000001802187220 */ /* 0x040fe20000410000 */
[----:B------:R-:W2:Y:S01]  /*10890*/  MUFU.EX2 R137, R170 ;  /* 0x000000aa00897308 */ /* 0x000ea20000000800 */
[----:B------:R-:W-:Y:S02]  /*108a0*/  FMUL.FTZ R25, R2, R25 ;  /* 0x0000001902197220 */ /* 0x000fe40000410000 */
[----:B------:R-:W-:Y:S01]  /*108b0*/  FMUL.FTZ R26, R0, R26 ;  /* 0x0000001a001a7220 */ /* 0x000fe20000410000 */
[----:B----4-:R-:W-:Y:S01]  /*108c0*/  F2FP.PACK_AB R161, R156, R161 ;  /* 0x000000a19ca1723e */ /* 0x010fe200000000ff */
[C---:B------:R-:W-:Y:S02]  /*108d0*/  FMUL.FTZ R7, R0.reuse, R159 ;  /* 0x0000009f00077220 */ /* 0x040fe40000410000 */
[----:B------:R-:W-:Y:S02]  /*108e0*/  FMUL.FTZ R27, R0, R27 ;  /* 0x0000001b001b7220 */ /* 0x000fe40000410000 */
[C---:B------:R-:W-:Y:S01]  /*108f0*/  FMUL.FTZ R28, R2.reuse, R28 ;  /* 0x0000001c021c7220 */ /* 0x040fe20000410000 */
[----:B------:R-:W-:Y:S01]  /*10900*/  MUFU.EX2 R138, R168 ;  /* 0x000000a8008a7308 */ /* 0x000fe20000000800 */
[----:B------:R-:W-:Y:S02]  /*10910*/  FMUL.FTZ R29, R2, R29 ;  /* 0x0000001d021d7220 */ /* 0x000fe40000410000 */
[----:B------:R-:W-:Y:S01]  /*10920*/  FMUL.FTZ R30, R0, R30 ;  /* 0x0000001e001e7220 */ /* 0x000fe20000410000 */
[----:B-----5:R-:W-:Y:S01]  /*10930*/  F2FP.PACK_AB R163, R172, R149 ;  /* 0x00000095aca3723e */ /* 0x020fe200000000ff */
[----:B------:R-:W-:Y:S02]  /*10940*/  FMUL.FTZ R31, R0, R31 ;  /* 0x0000001f001f7220 */ /* 0x000fe40000410000 */
[C---:B------:R-:W-:Y:S02]  /*10950*/  FMUL.FTZ R32, R2.reuse, R32 ;  /* 0x0000002002207220 */ /* 0x040fe40000410000 */
[----:B------:R-:W-:Y:S01]  /*10960*/  FMUL.FTZ R33, R2, R33 ;  /* 0x0000002102217220 */ /* 0x000fe20000410000 */
[----:B------:R-:W-:Y:S01]  /*10970*/  MUFU.EX2 R168, R164 ;  /* 0x000000a400a87308 */ /* 0x000fe20000000800 */
[C---:B-1----:R-:W-:Y:S05]  /*10980*/  HMMA.16816.F32 R4, R160.reuse, R144, R4 ;  /* 0x00000090a004723c */ /* 0x042fea0000001804 */
        /* <DEDUP_REMOVED lines=105> */
[C---:B------:R-:W-:Y:S02]  /*11020*/  FMUL.FTZ R125, R2.reuse, R125 ;  /* 0x0000007d027d7220 */ /* 0x040fe40000410000 */
[C---:B------:R-:W-:Y:S02]  /*11030*/  FMUL.FTZ R128, R2.reuse, R128 ;  /* 0x0000008002807220 */ /* 0x040fe40000410000 */
[----:B------:R-:W-:Y:S02]  /*11040*/  FMUL.FTZ R129, R2, R129 ;  /* 0x0000008102817220 */ /* 0x000fe40000410000 */
[C---:B------:R-:W-:Y:S01]  /*11050*/  FMUL.FTZ R126, R0.reuse, R126 ;  /* 0x0000007e007e7220 */ /* 0x040fe20000410000 */
[----:B------:R-:W3:Y:S01]  /*11060*/  MUFU.EX2 R2, R169 ;  /* 0x000000a900027308 */ /* 0x000ee20000000800 */
[C---:B------:R-:W-:Y:S02]  /*11070*/  FMUL.FTZ R127, R0.reuse, R127 ;  /* 0x0000007f007f7220 */ /* 0x040fe40000410000 */
[C---:B------:R-:W-:Y:S02]  /*11080*/  FMUL.FTZ R130, R0.reuse, R130 ;  /* 0x0000008200827220 */ /* 0x040fe40000410000 */
[----:B------:R-:W-:Y:S02]  /*11090*/  FMUL.FTZ R131, R0, R131 ;  /* 0x0000008300837220 */ /* 0x000fe40000410000 */
[----:B--2---:R-:W-:Y:S03]  /*110a0*/  FADD.FTZ R0, R137, R171 ;  /* 0x000000ab89007221 */ /* 0x004fe60000010000 */
[----:B------:R-:W2:Y:S01]  /*110b0*/  MUFU.EX2 R169, R165 ;  /* 0x000000a500a97308 */ /* 0x000ea20000000800 */
[C---:B-1----:R-:W-:Y:S03]  /*110c0*/  HMMA.16816.F32 R44, R160.reuse, R144, R44 ;  /* 0x00000090a02c723c */ /* 0x042fe6000000182c */
[C---:B---3--:R-:W-:Y:S01]  /*110d0*/  F2FP.PACK_AB R164, R2.reuse, R137 ;  /* 0x0000008902a4723e */ /* 0x048fe200000000ff */
[----:B------:R-:W-:Y:S04]  /*110e0*/  FADD.FTZ R0, R2, R0 ;  /* 0x0000000002007221 */ /* 0x000fe80000010000 */
[C---:B------:R-:W-:Y:S01]  /*110f0*/  HMMA.16816.F32 R48, R160.reuse, R146, R48 ;  /* 0x00000092a030723c */ /* 0x040fe20000001830 */
[----:B------:R-:W1:Y:S01]  /*11100*/  LDSM.16.MT88.4 R144, [R189+0x1000] ;  /* 0x00100000bd90783b */ /* 0x000e620000004200 */
[----:B------:R-:W-:Y:S02]  /*11110*/  MUFU.EX2 R137, R167 ;  /* 0x000000a700897308 */ /* 0x000fe40000000800 */
[----:B------:R-:W-:Y:S02]  /*11120*/  FADD.FTZ R2, R156, R148 ;  /* 0x000000949c027221 */ /* 0x000fe40000010000 */
[----:B------:R-:W-:Y:S01]  /*11130*/  FADD.FTZ R0, R138, R0 ;  /* 0x000000008a007221 */ /* 0x000fe20000010000 */
[----:B--2---:R-:W-:Y:S05]  /*11140*/  F2FP.PACK_AB R165, R168, R169 ;  /* 0x000000a9a8a5723e */ /* 0x004fea00000000ff */
        /* <DEDUP_REMOVED lines=93> */
.L_x_3494:
[----:B------:R-:W-:Y:S05]  /*11720*/  BRA.DIV ~URZ, `(.L_x_3502) ;  /* 0x000064427f007947 */ /* 0x000fea000b800000 */
[----:B------:R1:W2:Y:S02]  /*11730*/  SHFL.BFLY PT, R0, R207, 0x2, 0x1f ;  /* 0x0c401f00cf007f89 */ /* 0x0002a400000e0000 */
.L_x_3579:
[----:B--2---:R-:W-:Y:S01]  /*11740*/  FADD.FTZ R4, R0, R207 ;  /* 0x000000cf00047221 */ /* 0x004fe20000010000 */
[----:B------:R-:W-:Y:S05]  /*11750*/  BRA.DIV ~URZ, `(.L_x_3503) ;  /* 0x000064627f007947 */ /* 0x000fea000b800000 */
[----:B------:R-:W2:Y:S02]  /*11760*/  SHFL.BFLY PT, R0, R4, 0x1, 0x1f ;  /* 0x0c201f0004007f89 */ /* 0x000ea400000e0000 */
[----:B--2---:R-:W-:-:S02]  /*11770*/  FADD.FTZ R4, R4, R0 ;  /* 0x0000000004047221 */ /* 0x004fc40000010000 */
[----:B------:R-:W2:Y:S02]  /*11780*/  SHFL.BFLY PT, R0, R206, 0x2, 0x1f ;  /* 0x0c401f00ce007f89 */ /* 0x000ea400000e0000 */
[----:B--2---:R-:W-:-:S05]  /*11790*/  FADD.FTZ R5, R0, R206 ;  /* 0x000000ce00057221 */ /* 0x004fca0000010000 */
[----:B------:R2:W3:Y:S02]  /*117a0*/  SHFL.BFLY PT, R3, R5, 0x1, 0x1f ;  /* 0x0c201f0005037f89 */ /* 0x0004e400000e0000 */
.L_x_3580:
[----:B------:R-:W-:Y:S01]  /*117b0*/  FSETP.NE.FTZ.AND P0, PT, R4, RZ, PT ;  /* 0x000000ff0400720b */ /* 0x000fe20003f15000 */
[----:B---3--:R-:W-:Y:S01]  /*117c0*/  FADD.FTZ R3, R3, R5 ;  /* 0x0000000503037221 */ /* 0x008fe20000010000 */
[----:B------:R-:W-:Y:S02]  /*117d0*/  MOV R2, RZ ;  /* 0x000000ff00027202 */ /* 0x000fe40000000f00 */
[----:B------:R-:W-:Y:S02]  /*117e0*/  MOV R18, 0xff800000 ;  /* 0xff80000000127802 */ /* 0x000fe40000000f00 */
[----:B------:R-:W-:-:S07]  /*117f0*/  MOV R17, 0xff800000 ;  /* 0xff80000000117802 */ /* 0x000fce0000000f00 */
[----:B------:R-:W3:Y:S01]  /*11800*/  @P0 MUFU.LG2 R0, R4 ;  /* 0x0000000400000308 */ /* 0x000ee20000000c00 */
[----:B--2---:R-:W-:-:S07]  /*11810*/  @P0 MOV R5, 0x3f317218 ;  /* 0x3f31721800050802 */ /* 0x004fce0000000f00 */
[----:B------:R3:W2:Y:S02]  /*11820*/  @P0 MUFU.RCP R2, R4 ;  /* 0x0000000400020308 */ /* 0x0006a40000001000 */
[----:B---3--:R-:W-:Y:S02]  /*11830*/  @P0 FMUL.FTZ R4, R0, 0.69314718246459960938 ;  /* 0x3f31721800040820 */ /* 0x008fe40000410000 */
[----:B------:R-:W-:Y:S02]  /*11840*/  @P0 FMUL.FTZ R0, R5, c[0x0][0x2d0] ;  /* 0x0000b40005000a20 */ /* 0x000fe40000410000 */
[----:B--2---:R-:W-:Y:S02]  /*11850*/  FMUL.FTZ R160, R2, R100 ;  /* 0x0000006402a07220 */ /* 0x004fe40000410000 */
        /* <DEDUP_REMOVED lines=137> */
.L_x_3424:
        /* <DEDUP_REMOVED lines=17> */
.L_x_3505:
[----:B------:R-:W-:Y:S05]  /*12200*/  BSYNC B0 ;  /* 0x0000000000007941 */ /* 0x000fea0003800000 */
.L_x_3504:
        /* <DEDUP_REMOVED lines=155> */
.L_x_3508:
        /* <DEDUP_REMOVED lines=120> */
.L_x_3581:
[----:B------:R-:W-:Y:S05]  /*13340*/  BRA.DIV ~URZ, `(.L_x_3511) ;  /* 0x000049e27f007947 */ /* 0x000fea000b800000 */
[----:B------:R4:W2:Y:S02]  /*13350*/  SHFL.IDX PT, R0, R14, RZ, 0x181f ;  /* 0x00181fff0e007589 */ /* 0x0008a400000e0000 */
.L_x_3582:
        /* <DEDUP_REMOVED lines=19> */
.L_x_3513:
[----:B------:R-:W-:Y:S05]  /*13490*/  BSYNC B0 ;  /* 0x0000000000007941 */ /* 0x000fea0003800000 */
.L_x_3512:
[----:B------:R-:W-:Y:S05]  /*134a0*/  BRA.DIV ~URZ, `(.L_x_3514) ;  /* 0x000048f27f007947 */ /* 0x000fea000b800000 */
[----:B---3--:R3:W4:Y:S04]  /*134b0*/  SHFL.IDX PT, R4, R13, 0x1, 0x181f ;  /* 0x00381f000d047f89 */ /* 0x00872800000e0000 */
[----:B--2---:R3:W2:Y:S02]  /*134c0*/  SHFL.IDX PT, R0, R14, 0x1, 0x181f ;  /* 0x00381f000e007f89 */ /* 0x0046a400000e0000 */
.L_x_3583:
        /* <DEDUP_REMOVED lines=20> */
.L_x_3516:
[----:B------:R-:W-:Y:S05]  /*13610*/  BSYNC B0 ;  /* 0x0000000000007941 */ /* 0x000fea0003800000 */
.L_x_3515:
[----:B------:R-:W-:Y:S05]  /*13620*/  BRA.DIV ~URZ, `(.L_x_3517) ;  /* 0x000048427f007947 */ /* 0x000fea000b800000 */
[----:B----4-:R4:W3:Y:S02]  /*13630*/  SHFL.IDX PT, R4, R13, 0x2, 0x181f ;  /* 0x00581f000d047f89 */ /* 0x0108e400000e0000 */
.L_x_3584:
[----:B------:R-:W-:Y:S05]  /*13640*/  BRA.DIV ~URZ, `(.L_x_3518) ;  /* 0x000048927f007947 */ /* 0x000fea000b800000 */
[----:B--2---:R2:W4:Y:S02]  /*13650*/  SHFL.IDX PT, R0, R14, 0x2, 0x181f ;  /* 0x00581f000e007f89 */ /* 0x00452400000e0000 */
.L_x_3585:
        /* <DEDUP_REMOVED lines=20> */
.L_x_3520:
[----:B------:R-:W-:Y:S05]  /*137a0*/  BSYNC B0 ;  /* 0x0000000000007941 */ /* 0x000fea0003800000 */
.L_x_3519:
[----:B------:R-:W-:Y:S05]  /*137b0*/  BRA.DIV ~URZ, `(.L_x_3521) ;  /* 0x000047927f007947 */ /* 0x000fea000b800000 */
[----:B---3--:R3:W2:Y:S04]  /*137c0*/  SHFL.IDX PT, R4, R13, 0x3, 0x181f ;  /* 0x00781f000d047f89 */ /* 0x0086a800000e0000 */
[----:B----4-:R3:W4:Y:S02]  /*137d0*/  SHFL.IDX PT, R0, R14, 0x3, 0x181f ;  /* 0x00781f000e007f89 */ /* 0x01072400000e0000 */
.L_x_3586:
        /* <DEDUP_REMOVED lines=21> */
.L_x_3509:
        /* <DEDUP_REMOVED lines=33> */
.L_x_3587:
[----:B------:R-:W-:Y:S05]  /*13b40*/  BRA.DIV ~URZ, `(.L_x_3524) ;  /* 0x000045427f007947 */ /* 0x000fea000b800000 */
[----:B------:R3:W4:Y:S02]  /*13b50*/  SHFL.IDX PT, R0, R12, RZ, 0x1c1f ;  /* 0x001c1fff0c007589 */ /* 0x00072400000e0000 */
.L_x_3588:
        /* <DEDUP_REMOVED lines=23> */
[----:B------:R-:W-:Y:S02]  /*13cd0*/  SHF.R.S32.HI R16, RZ, 0x1f, R16 ;  /* 0x0000001fff107819 */ /* 0x000fe40000011410 */
[----:B------:R-:W-:-:S04]  /*13ce0*/  IADD3 R17, R249, 0xc8, RZ ;  /* 0x000000c8f9117810 */ /* 0x000fc80007ffe0ff */
        /* <DEDUP_REMOVED lines=80> */
[C---:B------:R-:W-:Y:S02]  /*141f0*/  IADD3 R9, R249.reuse, 0x88, RZ ;  /* 0x00000088f9097810 */ /* 0x040fe40007ffe0ff */
[C---:B----4-:R-:W-:Y:S01]  /*14200*/  @!P4 LEA R6, P5, R10.reuse, R0, 0x2 ;  /* 0x000000000a06c211 */ /* 0x050fe200078a10ff */
[----:B------:R2:W-:Y:S01]  /*14210*/  @!P1 ST.E.64 [R2.64], R56 ;  /* 0x0000003802009985 */ /* 0x0005e2000c101b08 */
        /* <DEDUP_REMOVED lines=9> */
[----:B--2---:R-:W-:-:S04]  /*142b0*/  @!P2 LEA R2, P0, R8, R0, 0x2 ;  /* 0x000000000802a211 */ /* 0x004fc800078010ff */
[----:B------:R-:W-:Y:S02]  /*142c0*/  @!P2 LEA.HI.X R3, R8, R4, R11, 0x2, P0 ;  /* 0x000000040803a211 */ /* 0x000fe400000f140b */
[C---:B------:R-:W-:Y:S02]  /*142d0*/  IADD3 R8, R249.reuse, 0x98, RZ ;  /* 0x00000098f9087810 */ /* 0x040fe40007ffe0ff */
[----:B------:R-:W-:Y:S01]  /*142e0*/  IADD3 R11, R249, 0x88, RZ ;  /* 0x00000088f90b7810 */ /* 0x000fe20007ffe0ff */
[----:B------:R2:W-:Y:S01]  /*142f0*/  @!P2 ST.E.64 [R2.64], R64 ;  /* 0x000000400200a985 */ /* 0x0005e2000c101b08 */
[----:B----4-:R-:W-:Y:S02]  /*14300*/  @!P3 LEA R6, P5, R14, R0, 0x2 ;  /* 0x000000000e06b211 */ /* 0x010fe400078a10ff */
        /* <DEDUP_REMOVED lines=13> */
[C---:B----4-:R-:W-:Y:S02]  /*143e0*/  @!P4 LEA R6, P5, R10.reuse, R0, 0x2 ;  /* 0x000000000a06c211 */ /* 0x050fe400078a10ff */
[----:B------:R-:W-:Y:S02]  /*143f0*/  ISETP.GE.AND P1, PT, R9, c[0x0][0x3c8], PT ;  /* 0x0000f20009007a0c */ /* 0x000fe40003f26270 */
[----:B------:R-:W-:-:S02]  /*14400*/  @!P4 LEA.HI.X R7, R10, R4, R14, 0x2, P5 ;  /* 0x000000040a07c211 */ /* 0x000fc400028f140e */
[----:B------:R-:W-:Y:S02]  /*14410*/  SHF.R.S32.HI R11, RZ, 0x1f, R11 ;  /* 0x0000001fff0b7819 */ /* 0x000fe4000001140b */
[C---:B------:R-:W-:Y:S01]  /*14420*/  IADD3 R10, R249.reuse, 0xb0, RZ ;  /* 0x000000b0f90a7810 */ /* 0x040fe20007ffe0ff */
[----:B------:R4:W-:Y:S01]  /*14430*/  @!P4 ST.E.64 [R6.64], R76 ;  /* 0x0000004c0600c985 */ /* 0x0009e2000c101b08 */
[----:B------:R-:W-:Y:S02]  /*14440*/  IADD3 R14, R249, 0xc0, RZ ;  /* 0x000000c0f90e7810 */ /* 0x000fe40007ffe0ff */
[----:B------:R-:W-:Y:S02]  /*14450*/  ISETP.GE.AND P4, PT, R10, c[0x0][0x3c8], PT ;  /* 0x0000f2000a007a0c */ /* 0x000fe40003f86270 */
        /* <DEDUP_REMOVED lines=11> */
[----:B------:R-:W-:Y:S02]  /*14510*/  ISETP.GE.AND P3, PT, R14, c[0x0][0x3c8], PT ;  /* 0x0000f2000e007a0c */ /* 0x000fe40003f66270 */
[----:B------:R-:W-:Y:S02]  /*14520*/  IADD3 R16, R249, 0xc8, RZ ;  /* 0x000000c8f9107810 */ /* 0x000fe40007ffe0ff */
        /* <DEDUP_REMOVED lines=24> */
[----:B----4-:R-:W-:Y:S02]  /*146b0*/  @!P6 LEA R6, P0, R11, R0, 0x2 ;  /* 0x000000000b06e211 */ /* 0x010fe400078010ff */
[----:B------:R-:W-:Y:S02]  /*146c0*/  SHF.R.S32.HI R15, RZ, 0x1f, R15 ;  /* 0x0000001fff0f7819 */ /* 0x000fe4000001140f */
[----:B------:R-:W-:-:S02]  /*146d0*/  ISETP.GE.AND P4, PT, R14, c[0x0][0x3c8], PT ;  /* 0x0000f2000e007a0c */ /* 0x000fc40003f86270 */
[----:B------:R-:W-:Y:S02]  /*146e0*/  @!P6 LEA.HI.X R7, R11, R4, R15, 0x2, P0 ;  /* 0x000000040b07e211 */ /* 0x000fe400000f140f */
[C---:B------:R-:W-:Y:S02]  /*146f0*/  IADD3 R11, R249.reuse, 0xd8, RZ ;  /* 0x000000d8f90b7810 */ /* 0x040fe40007ffe0ff */
[----:B------:R-:W-:Y:S02]  /*14700*/  ISETP.GE.AND P0, PT, R250, c[0x0][0x3c8], PT ;  /* 0x0000f200fa007a0c */ /* 0x000fe40003f06270 */
[----:B------:R-:W-:Y:S02]  /*14710*/  SHF.R.S32.HI R11, RZ, 0x1f, R11 ;  /* 0x0000001fff0b7819 */ /* 0x000fe4000001140b */
[----:B------:R-:W-:-:S04]  /*14720*/  IADD3 R15, R249, 0xe0, RZ ;  /* 0x000000e0f90f7810 */ /* 0x000fc80007ffe0ff */
        /* <DEDUP_REMOVED lines=25> */
.L_x_3526:
[----:B------:R-:W-:Y:S05]  /*148c0*/  BSYNC B0 ;  /* 0x0000000000007941 */ /* 0x000fea0003800000 */
.L_x_3525:
[----:B------:R-:W-:Y:S05]  /*148d0*/  BRA.DIV ~URZ, `(.L_x_3527) ;  /* 0x000038227f007947 */ /* 0x000fea000b800000 */
[----:B--2---:R2:W1:Y:S04]  /*148e0*/  SHFL.IDX PT, R4, R5, 0x1, 0x1c1f ;  /* 0x003c1f0005047f89 */ /* 0x00446800000e0000 */
[----:B----4-:R2:W4:Y:S02]  /*148f0*/  SHFL.IDX PT, R0, R12, 0x1, 0x1c1f ;  /* 0x003c1f000c007f89 */ /* 0x01052400000e0000 */
.L_x_3589:
        /* <DEDUP_REMOVED lines=42> */
[C---:B------:R-:W-:Y:S02]  /*14ba0*/  ISETP.GE.AND P0, PT, R247.reuse, c[0x0][0x3c8], PT ;  /* 0x0000f200f7007a0c */ /* 0x040fe40003f06270 */
        /* <DEDUP_REMOVED lines=189> */
.L_x_3507:
        /* <DEDUP_REMOVED lines=19> */
.L_x_3528:
        /* <DEDUP_REMOVED lines=55> */
.L_x_3530:
[----:B------:R-:W-:Y:S05]  /*15c20*/  BSYNC B0 ;  /* 0x0000000000007941 */ /* 0x000fea0003800000 */
.L_x_3529:
        /* <DEDUP_REMOVED lines=35> */
.L_x_3590:
[----:B------:R-:W-:Y:S05]  /*15e60*/  BRA.DIV ~URZ, `(.L_x_3532) ;  /* 0x000023d27f007947 */ /* 0x000fea000b800000 */
[----:B------:R3:W4:Y:S02]  /*15e70*/  SHFL.IDX PT, R0, R14, RZ, 0x181f ;  /* 0x00181fff0e007589 */ /* 0x00072400000e0000 */
.L_x_3591:
        /* <DEDUP_REMOVED lines=20> */
.L_x_3534:
[----:B------:R-:W-:Y:S05]  /*15fc0*/  BSYNC B0 ;  /* 0x0000000000007941 */ /* 0x000fea0003800000 */
.L_x_3533:
[----:B------:R-:W-:Y:S05]  /*15fd0*/  BRA.DIV ~URZ, `(.L_x_3535) ;  /* 0x000022d27f007947 */ /* 0x000fea000b800000 */
[----:B--2---:R2:W1:Y:S04]  /*15fe0*/  SHFL.IDX PT, R4, R5, 0x1, 0x181f ;  /* 0x00381f0005047f89 */ /* 0x00446800000e0000 */
[----:B----4-:R2:W4:Y:S02]  /*15ff0*/  SHFL.IDX PT, R0, R14, 0x1, 0x181f ;  /* 0x00381f000e007f89 */ /* 0x01052400000e0000 */
.L_x_3592:
        /* <DEDUP_REMOVED lines=20> */
.L_x_3537:
[----:B------:R-:W-:Y:S05]  /*16140*/  BSYNC B0 ;  /* 0x0000000000007941 */ /* 0x000fea0003800000 */
.L_x_3536:
[----:B------:R-:W-:Y:S05]  /*16150*/  BRA.DIV ~URZ, `(.L_x_3538) ;  /* 0x000022227f007947 */ /* 0x000fea000b800000 */
[----:B-1----:R1:W2:Y:S02]  /*16160*/  SHFL.IDX PT, R4, R5, 0x2, 0x181f ;  /* 0x00581f0005047f89 */ /* 0x0022a400000e0000 */
.L_x_3593:
[----:B------:R-:W-:Y:S05]  /*16170*/  BRA.DIV ~URZ, `(.L_x_3539) ;  /* 0x000022727f007947 */ /* 0x000fea000b800000 */
[----:B----4-:R4:W1:Y:S02]  /*16180*/  SHFL.IDX PT, R0, R14, 0x2, 0x181f ;  /* 0x00581f000e007f89 */ /* 0x01086400000e0000 */
.L_x_3594:
        /* <DEDUP_REMOVED lines=20> */
.L_x_3541:
[----:B------:R-:W-:Y:S05]  /*162d0*/  BSYNC B0 ;  /* 0x0000000000007941 */ /* 0x000fea0003800000 */
.L_x_3540:
[----:B------:R-:W-:Y:S05]  /*162e0*/  BRA.DIV ~URZ, `(.L_x_3542) ;  /* 0x000021727f007947 */ /* 0x000fea000b800000 */
[----:B--2---:R2:W3:Y:S04]  /*162f0*/  SHFL.IDX PT, R4, R5, 0x3, 0x181f ;  /* 0x00781f0005047f89 */ /* 0x0044e800000e0000 */
[----:B-1----:R2:W1:Y:S02]  /*16300*/  SHFL.IDX PT, R0, R14, 0x3, 0x181f ;  /* 0x00781f000e007f89 */ /* 0x00246400000e0000 */
.L_x_3595:
        /* <DEDUP_REMOVED lines=19> */
.L_x_3522:
[----:B------:R-:W-:Y:S05]  /*16440*/  BSYNC B1 ;  /* 0x0000000000017941 */ /* 0x000fea0003800000 */
.L_x_3506:
        /* <DEDUP_REMOVED lines=13> */
.L_x_3596:
[----:B------:R-:W-:Y:S05]  /*16520*/  BRA.DIV ~URZ, `(.L_x_3545) ;  /* 0x000020727f007947 */ /* 0x000fea000b800000 */
[----:B------:R3:W4:Y:S02]  /*16530*/  SHFL.IDX PT, R6, R98, 0x1, 0x1f ;  /* 0x00201f0062067f89 */ /* 0x00072400000e0000 */
.L_x_3597:
        /* <DEDUP_REMOVED lines=18> */
.L_x_3598:
        /* <DEDUP_REMOVED lines=16> */
.L_x_3599:
[----:B--2---:R-:W-:Y:S01]  /*16760*/  IMAD R0, R0, c[0x0][0x538], RZ ;  /* 0x00014e0000007a24 */ /* 0x004fe200078e02ff */
[----:B------:R-:W-:Y:S04]  /*16770*/  BSSY B1, `(.L_x_3548) ;  /* 0x000007e000017945 */ /* 0x000fe80003800000 */
[----:B----4-:R-:W-:-:S04]  /*16780*/  IADD3 R6, R0, R6, RZ ;  /* 0x0000000600067210 */ /* 0x010fc80007ffe0ff */
[----:B------:R-:W-:-:S13]  /*16790*/  ISETP.GT.AND P0, PT, R6, R9, PT ;  /* 0x000000090600720c */ /* 0x000fda0003f04270 */
[----:B------:R-:W-:Y:S05]  /*167a0*/  @P0 BRA `(.L_x_3549) ;  /* 0x0000025000000947 */ /* 0x000fea0003800000 */
.L_x_3553:
        /* <DEDUP_REMOVED lines=17> */
.L_x_3600:
        /* <DEDUP_REMOVED lines=16> */
.L_x_3601:
[----:B--2---:R-:W-:-:S05]  /*169c0*/  IMAD R0, R0, c[0x0][0x538], RZ ;  /* 0x00014e0000007a24 */ /* 0x004fca00078e02ff */
[----:B------:R-:W-:-:S04]  /*169d0*/  IADD3 R6, R0, R6, RZ ;  /* 0x0000000600067210 */ /* 0x000fc80007ffe0ff */
[----:B------:R-:W-:-:S13]  /*169e0*/  ISETP.GT.AND P0, PT, R6, R9, PT ;  /* 0x000000090600720c */ /* 0x000fda0003f04270 */
[----:B-1-3--:R-:W-:Y:S05]  /*169f0*/  @!P0 BRA `(.L_x_3553) ;  /* 0xfffffdb000008947 */ /* 0x00afea000383ffff */
.L_x_3549:
[----:B------:R-:W-:-:S05]  /*16a00*/  IADD3 R6, -R0, R6, RZ ;  /* 0x0000000600067210 */ /* 0x000fca0007ffe1ff */
[----:B------:R-:W-:-:S05]  /*16a10*/  IMAD R0, R4, c[0x0][0x538], R6 ;  /* 0x00014e0004007a24 */ /* 0x000fca00078e0206 */
[----:B------:R-:W-:Y:S01]  /*16a20*/  ISETP.GT.AND P0, PT, R0, R9, PT ;  /* 0x000000090000720c */ /* 0x000fe20003f04270 */
[----:B------:R-:W-:-:S12]  /*16a30*/  BRA.DIV ~URZ, `(.L_x_3554) ;  /* 0x00001fc27f007947 */ /* 0x000fd8000b800000 */
[----:B------:R-:W-:-:S04]  /*16a40*/  VOTE.ANY R0, PT, !P0 ;  /* 0x0000000000007806 */ /* 0x000fc800040e0100 */
.L_x_3602:
[----:B------:R2:W4:Y:S01]  /*16a50*/  POPC R10, R0 ;  /* 0x00000000000a7309 */ /* 0x0005220000000000 */
[----:B------:R-:W-:Y:S05]  /*16a60*/  BRA.DIV ~URZ, `(.L_x_3555) ;  /* 0x00001fd27f007947 */ /* 0x000fea000b800000 */
[----:B----4-:R4:W1:Y:S04]  /*16a70*/  SHFL.IDX PT, R7, R7, R10, 0x1f ;  /* 0x00001f0a07077589 */ /* 0x01086800000e0000 */
[----:B------:R4:W2:Y:S02]  /*16a80*/  SHFL.IDX PT, R5, R8, R10, 0x1f ;  /* 0x00001f0a08057589 */ /* 0x0008a400000e0000 */
.L_x_3603:
[----:B------:R-:W-:Y:S01]  /*16a90*/  ISETP.NE.AND P0, PT, R0, RZ, PT ;  /* 0x000000ff0000720c */ /* 0x000fe20003f05270 */
[----:B------:R-:W-:-:S12]  /*16aa0*/  BSSY B0, `(.L_x_3556) ;  /* 0x0000005000007945 */ /* 0x000fd80003800000 */
[----:B------:R-:W-:Y:S05]  /*16ab0*/  @!P0 BRA `(.L_x_3557) ;  /* 0x0000003000008947 */ /* 0x000fea0003800000 */
[----:B--2---:R-:W-:Y:S01]  /*16ac0*/  IADD3 R0, R10, -0x1, RZ ;  /* 0xffffffff0a007810 */ /* 0x004fe20007ffe0ff */
[----:B------:R-:W-:Y:S05]  /*16ad0*/  BRA.DIV ~URZ, `(.L_x_3558) ;  /* 0x000020327f007947 */ /* 0x000fea000b800000 */
[----:B------:R2:W3:Y:S02]  /*16ae0*/  SHFL.IDX PT, R11, R4, R0, 0x1f ;  /* 0x00001f00040b7589 */ /* 0x0004e400000e0000 */
.L_x_3557:
[----:B------:R-:W-:Y:S05]  /*16af0*/  BSYNC B0 ;  /* 0x0000000000007941 */ /* 0x000fea0003800000 */
.L_x_3556:
        /* <DEDUP_REMOVED lines=65> */
.L_x_3550:
[----:B------:R-:W-:Y:S01]  /*16f10*/  IMAD.MOV.U32 R228, RZ, RZ, R9 ;  /* 0x000000ffffe47224 */ /* 0x000fe200078e0009 */
[----:B------:R-:W-:Y:S01]  /*16f20*/  MOV R230, RZ ;  /* 0x000000ff00e67202 */ /* 0x000fe20000000f00 */
[----:B------:R-:W-:Y:S01]  /*16f30*/  IMAD.MOV.U32 R229, RZ, RZ, RZ ;  /* 0x000000ffffe57224 */ /* 0x000fe200078e00ff */
[----:B------:R-:W-:Y:S02]  /*16f40*/  MOV R231, c[0x0][0x53c] ;  /* 0x00014f0000e77a02 */ /* 0x000fe40000000f00 */
.L_x_3559:
[----:B------:R-:W-:Y:S05]  /*16f50*/  BSYNC B1 ;  /* 0x0000000000017941 */ /* 0x000fea0003800000 */
.L_x_3548:
[----:B------:R-:W-:Y:S01]  /*16f60*/  WARPSYNC 0xffffffff ;  /* 0xffffffff00007948 */ /* 0x000fe20003800000 */
[----:B------:R-:W-:Y:S01]  /*16f70*/  BAR.SYNC.DEFER_BLOCKING 0x4, 0x100 ;  /* 0x0104000000007b1d */ /* 0x000fe20000010000 */
[----:B------:R-:W-:-:S13]  /*16f80*/  ISETP.NE.AND P0, PT, R13, RZ, PT ;  /* 0x000000ff0d00720c */ /* 0x000fda0003f05270 */
[----:B------:R2:W-:Y:S04]  /*16f90*/  @!P0 STS.128 [0x20080], R228 ;  /* 0x020080e4ff008388 */ /* 0x0005e80000000c00 */
[----:B------:R-:W-:Y:S06]  /*16fa0*/  BAR.ARV 0x5, 0x100 ;  /* 0x0144000000007b1d */ /* 0x000fec0000002000 */
.L_x_3543:
[----:B-1----:R-:W-:-:S13]  /*16fb0*/  ISETP.GE.AND P0, PT, R231, c[0x0][0x53c], PT ;  /* 0x00014f00e7007a0c */ /* 0x002fda0003f06270 */
[----:B--23--:R-:W-:Y:S01]  /*16fc0*/  @P0 CALL.REL.NOINC `(.L_x_3560) ;  /* 0x0000001000000944 */ /* 0x00cfe20003c00000 */
[----:B------:R-:W-:Y:S05]  /*16fd0*/  BRA `(.L_x_3561) ;  /* 0xfffeac5000007947 */ /* 0x000fea000383ffff */
.L_x_3560:
[----:B------:R-:W-:Y:S05]  /*16fe0*/  EXIT ;  /* 0x000000000000794d */ /* 0x000fea0003800000 */
.L_x_3388:
[----:B------:R-:W-:Y:S01]  /*16ff0*/  IMAD.MOV.U32 R0, RZ, RZ, R5 ;  /* 0x000000ffff007224 */ /* 0x000fe200078e0005 */
[----:B------:R-:W-:Y:S02]  /*17000*/  MOV R3, 0x1 ;  /* 0x0000000100037802 */ /* 0x000fe40000000f00 */
[----:B------:R-:W-:Y:S02]  /*17010*/  MOV R2, 0x17030 ;  /* 0x0001703000027802 */ /* 0x000fe40000000f00 */
[----:B--2---:R-:W-:Y:S05]  /*17020*/  CALL.REL.NOINC `($__internal_59_$__cuda_sm70_shflsync_up_p) ;  /* 0x00001c2000007944 */ /* 0x004fea0003c00000 */
[----:B------:R-:W-:Y:S01]  /*17030*/  MOV R0, R4 ;  /* 0x0000000400007202 */ /* 0x000fe20000000f00 */
[----:B------:R-:W-:Y:S05]  /*17040*/  BRA `(.L_x_3562) ;  /* 0xfffe940000007947 */ /* 0x000fea000383ffff */
.L_x_3389:
[----:B------:R-:W-:Y:S01]  /*17050*/  IMAD.MOV.U32 R0, RZ, RZ, R5 ;  /* 0x000000ffff007224 */ /* 0x000fe200078e0005 */
[----:B------:R-:W-:Y:S02]  /*17060*/  MOV R3, 0x2 ;  /* 0x0000000200037802 */ /* 0x000fe40000000f00 */
[----:B------:R-:W-:Y:S02]  /*17070*/  MOV R2, 0x17090 ;  /* 0x0001709000027802 */ /* 0x000fe40000000f00 */
[----:B--2---:R-:W-:Y:S05]  /*17080*/  CALL.REL.NOINC `($__internal_59_$__cuda_sm70_shflsync_up_p) ;  /* 0x00001bc000007944 */ /* 0x004fea0003c00000 */
[----:B------:R-:W-:Y:S01]  /*17090*/  SEL R4, R4, RZ, P4 ;  /* 0x000000ff04047207 */ /* 0x000fe20002000000 */
[----:B------:R-:W-:Y:S01]  /*170a0*/  IMAD.MOV.U32 R3, RZ, RZ, 0x4 ;  /* 0x00000004ff037424 */ /* 0x000fe200078e00ff */
[----:B------:R-:W-:-:S03]  /*170b0*/  MOV R2, 0x170e0 ;  /* 0x000170e000027802 */ /* 0x000fc60000000f00 */
[----:B------:R-:W-:Y:S02]  /*170c0*/  IMAD.IADD R0, R5, 0x1, R4 ;  /* 0x0000000105007824 */ /* 0x000fe400078e0204 */
[----:B------:R-:W-:Y:S05]  /*170d0*/  CALL.REL.NOINC `($__internal_59_$__cuda_sm70_shflsync_up_p) ;  /* 0x00001b7000007944 */ /* 0x000fea0003c00000 */
        /* <DEDUP_REMOVED lines=12> */
[----:B------:R-:W-:Y:S02]  /*171a0*/  MOV R179, 0x1f ;  /* 0x0000001f00b37802 */ /* 0x000fe40000000f00 */
[----:B------:R-:W-:Y:S01]  /*171b0*/  MOV R2, 0x171f0 ;  /* 0x000171f000027802 */ /* 0x000fe20000000f00 */
[----:B------:R-:W-:-:S04]  /*171c0*/  IMAD.IADD R4, R0, 0x1, R4 ;  /* 0x0000000100047824 */ /* 0x000fc800078e0204 */
[----:B------:R-:W-:Y:S02]  /*171d0*/  IMAD.MOV.U32 R3, RZ, RZ, R4 ;  /* 0x000000ffff037224 */ /* 0x000fe400078e0004 */
[----:B------:R-:W-:Y:S05]  /*171e0*/  CALL.REL.NOINC `($__internal_58_$__cuda_sm70_shflsync_idx_p) ;  /* 0x000019f000007944 */ /* 0x000fea0003c00000 */
[----:B-----5:R-:W-:Y:S01]  /*171f0*/  MOV R0, R179 ;  /* 0x000000b300007202 */ /* 0x020fe20000000f00 */
[----:B-1----:R-:W-:Y:S05]  /*17200*/  BRA `(.L_x_3563) ;  /* 0xfffe934000007947 */ /* 0x002fea000383ffff */
.L_x_3391:
[----:B------:R-:W-:Y:S02]  /*17210*/  SEL R0, RZ, 0x1, P0 ;  /* 0x00000001ff007807 */ /* 0x000fe40000000000 */
[----:B------:R-:W-:Y:S02]  /*17220*/  MOV R2, 0x17240 ;  /* 0x0001724000027802 */ /* 0x000fe40000000f00 */
[----:B--2---:R-:W-:Y:S05]  /*17230*/  CALL.REL.NOINC `($__internal_60_$__cuda_sm70_votesync_ballot) ;  /* 0x00001a7000007944 */ /* 0x004fea0003c00000 */
[----:B------:R-:W-:Y:S05]  /*17240*/  BRA `(.L_x_3564) ;  /* 0xfffe939000007947 */ /* 0x000fea000383ffff */
.L_x_3392:
[----:B------:R-:W-:Y:S01]  /*17250*/  IMAD.MOV.U32 R3, RZ, RZ, R8 ;  /* 0x000000ffff037224 */ /* 0x000fe200078e0008 */
[----:B---3--:R-:W-:Y:S01]  /*17260*/  MOV R202, R13 ;  /* 0x0000000d00ca7202 */ /* 0x008fe20000000f00 */
[----:B------:R-:W-:Y:S01]  /*17270*/  IMAD.MOV.U32 R179, RZ, RZ, 0x1f ;  /* 0x0000001fffb37424 */ /* 0x000fe200078e00ff */
[----:B------:R-:W-:Y:S02]  /*17280*/  MOV R2, 0x172a0 ;  /* 0x000172a000027802 */ /* 0x000fe40000000f00 */
[----:B-12---:R-:W-:Y:S05]  /*17290*/  CALL.REL.NOINC `($__internal_58_$__cuda_sm70_shflsync_idx_p) ;  /* 0x0000194000007944 */ /* 0x006fea0003c00000 */
[----:B------:R-:W-:Y:S01]  /*172a0*/  IMAD.MOV.U32 R11, RZ, RZ, R179 ;  /* 0x000000ffff0b7224 */ /* 0x000fe200078e00b3 */
[----:B------:R-:W-:Y:S01]  /*172b0*/  MOV R3, R7 ;  /* 0x0000000700037202 */ /* 0x000fe20000000f00 */
[----:B------:R-:W-:Y:S01]  /*172c0*/  IMAD.MOV.U32 R6, RZ, RZ, RZ ;  /* 0x000000ffff067224 */ /* 0x000fe200078e00ff */
[----:B------:R-:W-:Y:S01]  /*172d0*/  MOV R202, R13 ;  /* 0x0000000d00ca7202 */ /* 0x000fe20000000f00 */
[----:B------:R-:W-:Y:S01]  /*172e0*/  IMAD.MOV.U32 R179, RZ, RZ, 0x1f ;  /* 0x0000001fffb37424 */ /* 0x000fe200078e00ff */
[----:B------:R-:W-:-:S02]  /*172f0*/  MOV R2, 0x17310 ;  /* 0x0001731000027802 */ /* 0x000fc40000000f00 */
[----:B-1---5:R-:W-:Y:S05]  /*17300*/  CALL.REL.NOINC `($__internal_58_$__cuda_sm70_shflsync_idx_p) ;  /* 0x000018d000007944 */ /* 0x022fea0003c00000 */
[----:B------:R-:W-:Y:S01]  /*17310*/  MOV R10, R179 ;  /* 0x000000b3000a7202 */ /* 0x000fe20000000f00 */
[----:B-1---5:R-:W-:Y:S05]  /*17320*/  BRA `(.L_x_3565) ;  /* 0xfffe930000007947 */ /* 0x022fea000383ffff */
.L_x_3395:
[----:B------:R-:W-:Y:S01]  /*17330*/  IMAD.MOV.U32 R3, RZ, RZ, R4 ;  /* 0x000000ffff037224 */ /* 0x000fe200078e0004 */
[----:B------:R-:W-:-:S02]  /*17340*/  MOV R179, 0x1f ;  /* 0x0000001f00b37802 */ /* 0x000fc40000000f00 */
[----:B------:R-:W-:Y:S02]  /*17350*/  MOV R2, 0x17370 ;  /* 0x0001737000027802 */ /* 0x000fe40000000f00 */
[----:B-1234-:R-:W-:Y:S05]  /*17360*/  CALL.REL.NOINC `($__internal_58_$__cuda_sm70_shflsync_idx_p) ;  /* 0x0000187000007944 */ /* 0x01efea0003c00000 */
[----:B------:R-:W-:Y:S01]  /*17370*/  MOV R6, R179 ;  /* 0x000000b300067202 */ /* 0x000fe20000000f00 */
[----:B-1---5:R-:W-:Y:S05]  /*17380*/  BRA `(.L_x_3394) ;  /* 0xfffe930000007947 */ /* 0x022fea000383ffff */
.L_x_3425:
[----:B------:R-:W-:Y:S01]  /*17390*/  IMAD.MOV.U32 R3, RZ, RZ, R5 ;  /* 0x000000ffff037224 */ /* 0x000fe200078e0005 */
[----:B------:R-:W-:Y:S01]  /*173a0*/  MOV R202, RZ ;  /* 0x000000ff00ca7202 */ /* 0x000fe20000000f00 */
[----:B------:R-:W-:Y:S01]  /*173b0*/  IMAD.MOV.U32 R179, RZ, RZ, 0x181f ;  /* 0x0000181fffb37424 */ /* 0x000fe200078e00ff */
[----:B------:R-:W-:Y:S02]  /*173c0*/  MOV R2, 0x173e0 ;  /* 0x000173e000027802 */ /* 0x000fe40000000f00 */
[----:B-----5:R-:W-:Y:S05]  /*173d0*/  CALL.REL.NOINC `($__internal_58_$__cuda_sm70_shflsync_idx_p) ;  /* 0x0000180000007944 */ /* 0x020fea0003c00000 */
[----:B------:R-:W-:Y:S01]  /*173e0*/  MOV R4, R179 ;  /* 0x000000b300047202 */ /* 0x000fe20000000f00 */
[----:B-1---5:R-:W-:Y:S05]  /*173f0*/  BRA `(.L_x_3566) ;  /* 0xfffef3a000007947 */ /* 0x022fea000383ffff */
.L_x_3426:
[----:B------:R-:W-:Y:S01]  /*17400*/  IMAD.MOV.U32 R3, RZ, RZ, R13 ;  /* 0x000000ffff037224 */ /* 0x000fe200078e000d */
[----:B------:R-:W-:Y:S01]  /*17410*/  MOV R202, RZ ;  /* 0x000000ff00ca7202 */ /* 0x000fe20000000f00 */
[----:B------:R-:W-:Y:S01]  /*17420*/  IMAD.MOV.U32 R179, RZ, RZ, 0x181f ;  /* 0x0000181fffb37424 */ /* 0x000fe200078e00ff */
[----:B------:R-:W-:Y:S02]  /*17430*/  MOV R2, 0x17450 ;  /* 0x0001745000027802 */ /* 0x000fe40000000f00 */
[----:B-12--5:R-:W-:Y:S05]  /*17440*/  CALL.REL.NOINC `($__internal_58_$__cuda_sm70_shflsync_idx_p) ;  /* 0x0000179000007944 */ /* 0x026fea0003c00000 */
[----:B-----5:R-:W-:Y:S01]  /*17450*/  MOV R0, R179 ;  /* 0x000000b300007202 */ /* 0x020fe20000000f00 */
[----:B-1----:R-:W-:Y:S05]  /*17460*/  BRA `(.L_x_3567) ;  /* 0xfffef35000007947 */ /* 0x002fea000383ffff */
.L_x_3429:
[----:B--2---:R-:W-:Y:S01]  /*17470*/  IMAD.MOV.U32 R3, RZ, RZ, R5 ;  /* 0x000000ffff037224 */ /* 0x004fe200078e0005 */
[----:B------:R-:W-:Y:S01]  /*17480*/  MOV R202, 0x1 ;  /* 0x0000000100ca7802 */ /* 0x000fe20000000f00 */
[----:B------:R-:W-:Y:S01]  /*17490*/  IMAD.MOV.U32 R179, RZ, RZ, 0x181f ;  /* 0x0000181fffb37424 */ /* 0x000fe200078e00ff */
[----:B------:R-:W-:-:S02]  /*174a0*/  MOV R2, 0x174c0 ;  /* 0x000174c000027802 */ /* 0x000fc40000000f00 */
[----:B-1-345:R-:W-:Y:S05]  /*174b0*/  CALL.REL.NOINC `($__internal_58_$__cuda_sm70_shflsync_idx_p) ;  /* 0x0000172000007944 */ /* 0x03afea0003c00000 */
[----:B------:R-:W-:Y:S01]  /*174c0*/  IMAD.MOV.U32 R4, RZ, RZ, R179 ;  /* 0x000000ffff047224 */ /* 0x000fe200078e00b3 */
[----:B------:R-:W-:Y:S01]  /*174d0*/  MOV R202, 0x1 ;  /* 0x0000000100ca7802 */ /* 0x000fe20000000f00 */
[----:B------:R-:W-:Y:S01]  /*174e0*/  IMAD.MOV.U32 R3, RZ, RZ, R13 ;  /* 0x000000ffff037224 */ /* 0x000fe200078e000d */
[----:B------:R-:W-:-:S02]  /*174f0*/  MOV R179, 0x181f ;  /* 0x0000181f00b37802 */ /* 0x000fc40000000f00 */
[----:B------:R-:W-:Y:S02]  /*17500*/  MOV R2, 0x17520 ;  /* 0x0001752000027802 */ /* 0x000fe40000000f00 */
[----:B-1---5:R-:W-:Y:S05]  /*17510*/  CALL.REL.NOINC `($__internal_58_$__cuda_sm70_shflsync_idx_p) ;  /* 0x000016c000007944 */ /* 0x022fea0003c00000 */
[----:B-----5:R-:W-:Y:S01]  /*17520*/  MOV R0, R179 ;  /* 0x000000b300007202 */ /* 0x020fe20000000f00 */
[----:B-1----:R-:W-:Y:S05]  /*17530*/  BRA `(.L_x_3568) ;  /* 0xfffef41000007947 */ /* 0x002fea000383ffff */
.L_x_3432:
[----:B-1----:R-:W-:Y:S01]  /*17540*/  IMAD.MOV.U32 R3, RZ, RZ, R5 ;  /* 0x000000ffff037224 */ /* 0x002fe200078e0005 */
[----:B------:R-:W-:Y:S01]  /*17550*/  MOV R202, 0x2 ;  /* 0x0000000200ca7802 */ /* 0x000fe20000000f00 */
[----:B------:R-:W-:Y:S01]  /*17560*/  IMAD.MOV.U32 R179, RZ, RZ, 0x181f ;  /* 0x0000181fffb37424 */ /* 0x000fe200078e00ff */
[----:B------:R-:W-:Y:S02]  /*17570*/  MOV R2, 0x17590 ;  /* 0x0001759000027802 */ /* 0x000fe40000000f00 */
[----:B--2345:R-:W-:Y:S05]  /*17580*/  CALL.REL.NOINC `($__internal_58_$__cuda_sm70_shflsync_idx_p) ;  /* 0x0000165000007944 */ /* 0x03cfea0003c00000 */
[----:B------:R-:W-:Y:S01]  /*17590*/  MOV R4, R179 ;  /* 0x000000b300047202 */ /* 0x000fe20000000f00 */
[----:B-1---5:R-:W-:Y:S05]  /*175a0*/  BRA `(.L_x_3569) ;  /* 0xfffef50000007947 */ /* 0x022fea000383ffff */
.L_x_3433:
[----:B------:R-:W-:Y:S01]  /*175b0*/  IMAD.MOV.U32 R3, RZ, RZ, R13 ;  /* 0x000000ffff037224 */ /* 0x000fe200078e000d */
[----:B------:R-:W-:Y:S01]  /*175c0*/  MOV R202, 0x2 ;  /* 0x0000000200ca7802 */ /* 0x000fe20000000f00 */
[----:B------:R-:W-:Y:S01]  /*175d0*/  IMAD.MOV.U32 R179, RZ, RZ, 0x181f ;  /* 0x0000181fffb37424 */ /* 0x000fe200078e00ff */
[----:B------:R-:W-:Y:S02]  /*175e0*/  MOV R2, 0x17600 ;  /* 0x0001760000027802 */ /* 0x000fe40000000f00 */
[----:B-12345:R-:W-:Y:S05]  /*175f0*/  CALL.REL.NOINC `($__internal_58_$__cuda_sm70_shflsync_idx_p) ;  /* 0x000015e000007944 */ /* 0x03efea0003c00000 */
[----:B-----5:R-:W-:Y:S01]  /*17600*/  MOV R0, R179 ;  /* 0x000000b300007202 */ /* 0x020fe20000000f00 */
[----:B-1----:R-:W-:Y:S05]  /*17610*/  BRA `(.L_x_3570) ;  /* 0xfffef4b000007947 */ /* 0x002fea000383ffff */
.L_x_3436:
[----:B-1----:R-:W-:Y:S01]  /*17620*/  IMAD.MOV.U32 R3, RZ, RZ, R5 ;  /* 0x000000ffff037224 */ /* 0x002fe200078e0005 */
[----:B------:R-:W-:Y:S01]  /*17630*/  MOV R202, 0x3 ;  /* 0x0000000300ca7802 */ /* 0x000fe20000000f00 */
[----:B------:R-:W-:Y:S01]  /*17640*/  IMAD.MOV.U32 R179, RZ, RZ, 0x181f ;  /* 0x0000181fffb37424 */ /* 0x000fe200078e00ff */
[----:B------:R-:W-:-:S02]  /*17650*/  MOV R2, 0x17670 ;  /* 0x0001767000027802 */ /* 0x000fc40000000f00 */
[----:B--2345:R-:W-:Y:S05]  /*17660*/  CALL.REL.NOINC `($__internal_58_$__cuda_sm70_shflsync_idx_p) ;  /* 0x0000157000007944 */ /* 0x03cfea0003c00000 */
        /* <DEDUP_REMOVED lines=8> */
.L_x_3491:
[----:B------:R-:W-:Y:S01]  /*176f0*/  IMAD.MOV.U32 R3, RZ, RZ, R0 ;  /* 0x000000ffff037224 */ /* 0x000fe200078e0000 */
[----:B------:R-:W-:Y:S01]  /*17700*/  MOV R202, RZ ;  /* 0x000000ff00ca7202 */ /* 0x000fe20000000f00 */
[----:B------:R-:W-:Y:S01]  /*17710*/  IMAD.MOV.U32 R179, RZ, RZ, 0x181f ;  /* 0x0000181fffb37424 */ /* 0x000fe200078e00ff */
[----:B------:R-:W-:Y:S02]  /*17720*/  MOV R2, 0x17740 ;  /* 0x0001774000027802 */ /* 0x000fe40000000f00 */
[----:B-----5:R-:W-:Y:S05]  /*17730*/  CALL.REL.NOINC `($__internal_58_$__cuda_sm70_shflsync_idx_p) ;  /* 0x000014a000007944 */ /* 0x020fea0003c00000 */
[----:B------:R-:W-:Y:S01]  /*17740*/  MOV R4, R179 ;  /* 0x000000b300047202 */ /* 0x000fe20000000f00 */
[----:B-1---5:R-:W-:Y:S05]  /*17750*/  BRA `(.L_x_3572) ;  /* 0xffff6f2000007947 */ /* 0x022fea000383ffff */
.L_x_3492:
[----:B------:R-:W-:Y:S01]  /*17760*/  IMAD.MOV.U32 R3, RZ, RZ, R5 ;  /* 0x000000ffff037224 */ /* 0x000fe200078e0005 */
[----:B------:R-:W-:Y:S01]  /*17770*/  MOV R202, RZ ;  /* 0x000000ff00ca7202 */ /* 0x000fe20000000f00 */
[----:B------:R-:W-:Y:S01]  /*17780*/  IMAD.MOV.U32 R179, RZ, RZ, 0x181f ;  /* 0x0000181fffb37424 */ /* 0x000fe200078e00ff */
[----:B------:R-:W-:Y:S02]  /*17790*/  MOV R2, 0x177b0 ;  /* 0x000177b000027802 */ /* 0x000fe40000000f00 */
[----:B-12--5:R-:W-:Y:S05]  /*177a0*/  CALL.REL.NOINC `($__internal_58_$__cuda_sm70_shflsync_idx_p) ;  /* 0x0000143000007944 */ /* 0x026fea0003c00000 */
[----:B-----5:R-:W-:Y:S01]  /*177b0*/  MOV R0, R179 ;  /* 0x000000b300007202 */ /* 0x020fe20000000f00 */
[----:B-1----:R-:W-:Y:S05]  /*177c0*/  BRA `(.L_x_3573) ;  /* 0xffff6ed000007947 */ /* 0x002fea000383ffff */
.L_x_3493:
[----:B------:R-:W-:Y:S01]  /*177d0*/  IMAD.MOV.U32 R132, RZ, RZ, R4 ;  /* 0x000000ffff847224 */ /* 0x000fe200078e0004 */
[----:B------:R-:W-:-:S02]  /*177e0*/  MOV R0, 0x2 ;  /* 0x0000000200007802 */ /* 0x000fc40000000f00 */
[----:B------:R-:W-:Y:S02]  /*177f0*/  MOV R2, 0x17810 ;  /* 0x0001781000027802 */ /* 0x000fe40000000f00 */
[----:B-----5:R-:W-:Y:S05]  /*17800*/  CALL.REL.NOINC `($__internal_57_$__cuda_sm70_shflsync_bfly_p) ;  /* 0x0000137000007944 */ /* 0x020fea0003c00000 */
[----:B------:R-:W-:Y:S01]  /*17810*/  FMNMX.FTZ R4, R4, R0, !PT ;  /* 0x0000000004047209 */ /* 0x000fe20007810000 */
[----:B------:R-:W-:Y:S01]  /*17820*/  IMAD.MOV.U32 R0, RZ, RZ, 0x1 ;  /* 0x00000001ff007424 */ /* 0x000fe200078e00ff */
[----:B------:R-:W-:-:S03]  /*17830*/  MOV R2, 0x17860 ;  /* 0x0001786000027802 */ /* 0x000fc60000000f00 */
[----:B------:R-:W-:Y:S02]  /*17840*/  IMAD.MOV.U32 R132, RZ, RZ, R4 ;  /* 0x000000ffff847224 */ /* 0x000fe400078e0004 */
[----:B------:R-:W-:Y:S05]  /*17850*/  CALL.REL.NOINC `($__internal_57_$__cuda_sm70_shflsync_bfly_p) ;  /* 0x0000132000007944 */ /* 0x000fea0003c00000 */
[----:B------:R-:W-:Y:S01]  /*17860*/  FMNMX.FTZ R133, R4, R0, !PT ;  /* 0x0000000004857209 */ /* 0x000fe20007810000 */
[----:B------:R-:W-:Y:S01]  /*17870*/  IMAD.MOV.U32 R132, RZ, RZ, R5 ;  /* 0x000000ffff847224 */ /* 0x000fe200078e0005 */
[----:B------:R-:W-:Y:S01]  /*17880*/  MOV R2, 0x178b0 ;  /* 0x000178b000027802 */ /* 0x000fe20000000f00 */
[----:B------:R-:W-:Y:S02]  /*17890*/  IMAD.MOV.U32 R0, RZ, RZ, 0x2 ;  /* 0x00000002ff007424 */ /* 0x000fe400078e00ff */
[----:B------:R-:W-:Y:S05]  /*178a0*/  CALL.REL.NOINC `($__internal_57_$__cuda_sm70_shflsync_bfly_p) ;  /* 0x000012d000007944 */ /* 0x000fea0003c00000 */
[----:B------:R-:W-:Y:S01]  /*178b0*/  FMNMX.FTZ R5, R5, R0, !PT ;  /* 0x0000000005057209 */ /* 0x000fe20007810000 */
[----:B------:R-:W-:Y:S01]  /*178c0*/  IMAD.MOV.U32 R0, RZ, RZ, 0x1 ;  /* 0x00000001ff007424 */ /* 0x000fe200078e00ff */
[----:B------:R-:W-:-:S03]  /*178d0*/  MOV R2, 0x17900 ;  /* 0x0001790000027802 */ /* 0x000fc60000000f00 */
[----:B------:R-:W-:Y:S02]  /*178e0*/  IMAD.MOV.U32 R132, RZ, RZ, R5 ;  /* 0x000000ffff847224 */ /* 0x000fe400078e0005 */
[----:B------:R-:W-:Y:S05]  /*178f0*/  CALL.REL.NOINC `($__internal_57_$__cuda_sm70_shflsync_bfly_p) ;  /* 0x0000128000007944 */ /* 0x000fea0003c00000 */
[----:B------:R-:W-:Y:S01]  /*17900*/  MOV R3, R0 ;  /* 0x0000000000037202 */ /* 0x000fe20000000f00 */
[----:B------:R-:W-:Y:S05]  /*17910*/  BRA `(.L_x_3574) ;  /* 0xffff718000007947 */ /* 0x000fea000383ffff */
.L_x_3495:
[----:B--2---:R-:W-:Y:S01]  /*17920*/  MOV R179, 0x181f ;  /* 0x0000181f00b37802 */ /* 0x004fe20000000f00 */
[----:B------:R-:W-:Y:S01]  /*17930*/  IMAD.MOV.U32 R202, RZ, RZ, RZ ;  /* 0x000000ffffca7224 */ /* 0x000fe200078e00ff */
[----:B------:R-:W-:Y:S02]  /*17940*/  MOV R2, 0x17960 ;  /* 0x0001796000027802 */ /* 0x000fe40000000f00 */
[----:B-1-34-:R-:W-:Y:S05]  /*17950*/  CALL.REL.NOINC `($__internal_58_$__cuda_sm70_shflsync_idx_p) ;  /* 0x0000128000007944 */ /* 0x01afea0003c00000 */
[----:B------:R-:W-:Y:S01]  /*17960*/  MOV R3, R179 ;  /* 0x000000b300037202 */ /* 0x000fe20000000f00 */
[----:B-1---5:R-:W-:-:S05]  /*17970*/  BRA `(.L_x_3575) ;  /* 0xffff7e6000007947 */ /* 0x022fca000383ffff */
.L_x_3498:
[----:B------:R-:W-:Y:S01]  /*17980*/  MOV R202, RZ ;  /* 0x000000ff00ca7202 */ /* 0x000fe20000000f00 */
[----:B------:R-:W-:Y:S01]  /*17990*/  IMAD.MOV.U32 R3, RZ, RZ, R0 ;  /* 0x000000ffff037224 */ /* 0x000fe200078e0000 */
[----:B------:R-:W-:Y:S01]  /*179a0*/  MOV R2, 0x179d0 ;  /* 0x000179d000027802 */ /* 0x000fe20000000f00 */
[----:B------:R-:W-:Y:S02]  /*179b0*/  IMAD.MOV.U32 R179, RZ, RZ, 0x181f ;  /* 0x0000181fffb37424 */ /* 0x000fe400078e00ff */
[----:B------:R-:W-:Y:S05]  /*179c0*/  CALL.REL.NOINC `($__internal_58_$__cuda_sm70_shflsync_idx_p) ;  /* 0x0000121000007944 */ /* 0x000fea0003c00000 */
[----:B------:R-:W-:Y:S01]  /*179d0*/  MOV R132, R179 ;  /* 0x000000b300847202 */ /* 0x000fe20000000f00 */
[----:B-1---5:R-:W-:-:S05]  /*179e0*/  BRA `(.L_x_3576) ;  /* 0xffff87e000007947 */ /* 0x022fca000383ffff */
.L_x_3499:
[----:B------:R-:W-:Y:S01]  /*179f0*/  MOV R202, RZ ;  /* 0x000000ff00ca7202 */ /* 0x000fe20000000f00 */
[----:B------:R-:W-:Y:S01]  /*17a00*/  IMAD.MOV.U32 R3, RZ, RZ, R133 ;  /* 0x000000ffff037224 */ /* 0x000fe200078e0085 */
[----:B------:R-:W-:Y:S01]  /*17a10*/  MOV R2, 0x17a40 ;  /* 0x00017a4000027802 */ /* 0x000fe20000000f00 */
[----:B------:R-:W-:Y:S02]  /*17a20*/  IMAD.MOV.U32 R179, RZ, RZ, 0x181f ;  /* 0x0000181fffb37424 */ /* 0x000fe400078e00ff */
[----:B-12---:R-:W-:Y:S05]  /*17a30*/  CALL.REL.NOINC `($__internal_58_$__cuda_sm70_shflsync_idx_p) ;  /* 0x000011a000007944 */ /* 0x006fea0003c00000 */
[----:B-----5:R-:W-:Y:S01]  /*17a40*/  MOV R0, R179 ;  /* 0x000000b300007202 */ /* 0x020fe20000000f00 */
[----:B-1----:R-:W-:-:S05]  /*17a50*/  BRA `(.L_x_3577) ;  /* 0xffff879000007947 */ /* 0x002fca000383ffff */
.L_x_3500:
[----:B------:R-:W-:Y:S02]  /*17a60*/  MOV R0, 0x2 ;  /* 0x0000000200007802 */ /* 0x000fe40000000f00 */
[----:B------:R-:W-:Y:S02]  /*17a70*/  MOV R2, 0x17a90 ;  /* 0x00017a9000027802 */ /* 0x000fe40000000f00 */
[----:B-1----:R-:W-:Y:S05]  /*17a80*/  CALL.REL.NOINC `($__internal_57_$__cuda_sm70_shflsync_bfly_p) ;  /* 0x000010f000007944 */ /* 0x002fea0003c00000 */
[----:B------:R-:W-:Y:S01]  /*17a90*/  FMNMX.FTZ R132, R132, R0, !PT ;  /* 0x0000000084847209 */ /* 0x000fe20007810000 */
[----:B------:R-:W-:Y:S01]  /*17aa0*/  IMAD.MOV.U32 R0, RZ, RZ, 0x1 ;  /* 0x00000001ff007424 */ /* 0x000fe200078e00ff */
[----:B------:R-:W-:Y:S02]  /*17ab0*/  MOV R2, 0x17ad0 ;  /* 0x00017ad000027802 */ /* 0x000fe40000000f00 */
        /* <DEDUP_REMOVED lines=8> */
[----:B------:R-:W-:Y:S02]  /*17b40*/  MOV R2, 0x17b60 ;  /* 0x00017b6000027802 */ /* 0x000fe40000000f00 */
[----:B------:R-:W-:Y:S05]  /*17b50*/  CALL.REL.NOINC `($__internal_57_$__cuda_sm70_shflsync_bfly_p) ;  /* 0x0000102000007944 */ /* 0x000fea0003c00000 */
[----:B------:R-:W-:-:S05]  /*17b60*/  BRA `(.L_x_3578) ;  /* 0xffff891000007947 */ /* 0x000fca000383ffff */
.L_x_3502:
[----:B------:R-:W-:Y:S01]  /*17b70*/  IMAD.MOV.U32 R132, RZ, RZ, R207 ;  /* 0x000000ffff847224 */ /* 0x000fe200078e00cf */
[----:B------:R-:W-:-:S02]  /*17b80*/  MOV R0, 0x2 ;  /* 0x0000000200007802 */ /* 0x000fc40000000f00 */
[----:B------:R-:W-:Y:S02]  /*17b90*/  MOV R2, 0x17bb0 ;  /* 0x00017bb000027802 */ /* 0x000fe40000000f00 */
[----:B------:R-:W-:Y:S05]  /*17ba0*/  CALL.REL.NOINC `($__internal_57_$__cuda_sm70_shflsync_bfly_p) ;  /* 0x00000fd000007944 */ /* 0x000fea0003c00000 */
[----:B------:R-:W-:Y:S05]  /*17bb0*/  BRA `(.L_x_3579) ;  /* 0xffff9b8000007947 */ /* 0x000fea000383ffff */
.L_x_3503:
[----:B------:R-:W-:Y:S01]  /*17bc0*/  IMAD.MOV.U32 R132, RZ, RZ, R4 ;  /* 0x000000ffff847224 */ /* 0x000fe200078e0004 */
[----:B------:R-:W-:Y:S02]  /*17bd0*/  MOV R0, 0x1 ;  /* 0x0000000100007802 */ /* 0x000fe40000000f00 */
[----:B------:R-:W-:Y:S02]  /*17be0*/  MOV R2, 0x17c00 ;  /* 0x00017c0000027802 */ /* 0x000fe40000000f00 */
[----:B-1----:R-:W-:Y:S05]  /*17bf0*/  CALL.REL.NOINC `($__internal_57_$__cuda_sm70_shflsync_bfly_p) ;  /* 0x00000f8000007944 */ /* 0x002fea0003c00000 */
[----:B------:R-:W-:Y:S01]  /*17c00*/  FADD.FTZ R4, R4, R0 ;  /* 0x0000000004047221 */ /* 0x000fe20000010000 */
[----:B------:R-:W-:Y:S02]  /*17c10*/  MOV R132, R206 ;  /* 0x000000ce00847202 */ /* 0x000fe40000000f00 */
[----:B------:R-:W-:Y:S02]  /*17c20*/  MOV R0, 0x2 ;  /* 0x0000000200007802 */ /* 0x000fe40000000f00 */
[----:B------:R-:W-:Y:S02]  /*17c30*/  MOV R2, 0x17c50 ;  /* 0x00017c5000027802 */ /* 0x000fe40000000f00 */
[----:B------:R-:W-:Y:S05]  /*17c40*/  CALL.REL.NOINC `($__internal_57_$__cuda_sm70_shflsync_bfly_p) ;  /* 0x00000f3000007944 */ /* 0x000fea0003c00000 */
[----:B------:R-:W-:Y:S01]  /*17c50*/  FADD.FTZ R5, R206, R0 ;  /* 0x00000000ce057221 */ /* 0x000fe20000010000 */
[----:B------:R-:W-:Y:S02]  /*17c60*/  MOV R0, 0x1 ;  /* 0x0000000100007802 */ /* 0x000fe40000000f00 */
[----:B------:R-:W-:-:S02]  /*17c70*/  MOV R2, 0x17ca0 ;  /* 0x00017ca000027802 */ /* 0x000fc40000000f00 */
[----:B------:R-:W-:Y:S02]  /*17c80*/  MOV R132, R5 ;  /* 0x0000000500847202 */ /* 0x000fe40000000f00 */
[----:B------:R-:W-:Y:S05]  /*17c90*/  CALL.REL.NOINC `($__internal_57_$__cuda_sm70_shflsync_bfly_p) ;  /* 0x00000ee000007944 */ /* 0x000fea0003c00000 */
[----:B------:R-:W-:Y:S01]  /*17ca0*/  MOV R3, R0 ;  /* 0x0000000000037202 */ /* 0x000fe20000000f00 */
[----:B------:R-:W-:Y:S05]  /*17cb0*/  BRA `(.L_x_3580) ;  /* 0xffff9af000007947 */ /* 0x000fea000383ffff */
.L_x_3510:
[----:B--234-:R-:W-:Y:S01]  /*17cc0*/  IMAD.MOV.U32 R3, RZ, RZ, R13 ;  /* 0x000000ffff037224 */ /* 0x01cfe200078e000d */
[----:B------:R-:W-:Y:S01]  /*17cd0*/  MOV R202, RZ ;  /* 0x000000ff00ca7202 */ /* 0x000fe20000000f00 */
[----:B------:R-:W-:Y:S01]  /*17ce0*/  IMAD.MOV.U32 R179, RZ, RZ, 0x181f ;  /* 0x0000181fffb37424 */ /* 0x000fe200078e00ff */
[----:B------:R-:W-:Y:S02]  /*17cf0*/  MOV R2, 0x17d10 ;  /* 0x00017d1000027802 */ /* 0x000fe40000000f00 */
[----:B-1----:R-:W-:Y:S05]  /*17d00*/  CALL.REL.NOINC `($__internal_58_$__cuda_sm70_shflsync_idx_p) ;  /* 0x00000ed000007944 */ /* 0x002fea0003c00000 */
[----:B------:R-:W-:Y:S01]  /*17d10*/  MOV R4, R179 ;  /* 0x000000b300047202 */ /* 0x000fe20000000f00 */
[----:B-1---5:R-:W-:Y:S05]  /*17d20*/  BRA `(.L_x_3581) ;  /* 0xffffb61000007947 */ /* 0x022fea000383ffff */
.L_x_3511:
[----:B------:R-:W-:Y:S01]  /*17d30*/  IMAD.MOV.U32 R3, RZ, RZ, R14 ;  /* 0x000000ffff037224 */ /* 0x000fe200078e000e */
[----:B------:R-:W-:Y:S01]  /*17d40*/  MOV R202, RZ ;  /* 0x000000ff00ca7202 */ /* 0x000fe20000000f00 */
[----:B------:R-:W-:Y:S01]  /*17d50*/  IMAD.MOV.U32 R179, RZ, RZ, 0x181f ;  /* 0x0000181fffb37424 */ /* 0x000fe200078e00ff */
[----:B------:R-:W-:Y:S02]  /*17d60*/  MOV R2, 0x17d80 ;  /* 0x00017d8000027802 */ /* 0x000fe40000000f00 */
[----:B-123--:R-:W-:Y:S05]  /*17d70*/  CALL.REL.NOINC `($__internal_58_$__cuda_sm70_shflsync_idx_p) ;  /* 0x00000e6000007944 */ /* 0x00efea0003c00000 */
[----:B-----5:R-:W-:Y:S01]  /*17d80*/  MOV R0, R179 ;  /* 0x000000b300007202 */ /* 0x020fe20000000f00 */
[----:B-1----:R-:W-:Y:S05]  /*17d90*/  BRA `(.L_x_3582) ;  /* 0xffffb5c000007947 */ /* 0x002fea000383ffff */
.L_x_3514:
[----:B--2---:R-:W-:Y:S01]  /*17da0*/  IMAD.MOV.U32 R3, RZ, RZ, R13 ;  /* 0x000000ffff037224 */ /* 0x004fe200078e000d */
[----:B------:R-:W-:Y:S01]  /*17db0*/  MOV R202, 0x1 ;  /* 0x0000000100ca7802 */ /* 0x000fe20000000f00 */
[----:B------:R-:W-:Y:S01]  /*17dc0*/  IMAD.MOV.U32 R179, RZ, RZ, 0x181f ;  /* 0x0000181fffb37424 */ /* 0x000fe200078e00ff */
[----:B------:R-:W-:-:S02]  /*17dd0*/  MOV R2, 0x17df0 ;  /* 0x00017df000027802 */ /* 0x000fc40000000f00 */
[----:B-1-34-:R-:W-:Y:S05]  /*17de0*/  CALL.REL.NOINC `($__internal_58_$__cuda_sm70_shflsync_idx_p) ;  /* 0x00000df000007944 */ /* 0x01afea0003c00000 */
        /* <DEDUP_REMOVED lines=8> */
.L_x_3517:
[----:B--2---:R-:W-:Y:S01]  /*17e70*/  IMAD.MOV.U32 R3, RZ, RZ, R13 ;  /* 0x000000ffff037224 */ /* 0x004fe200078e000d */
[----:B------:R-:W-:Y:S01]  /*17e80*/  MOV R202, 0x2 ;  /* 0x0000000200ca7802 */ /* 0x000fe20000000f00 */
[----:B------:R-:W-:Y:S01]  /*17e90*/  IMAD.MOV.U32 R179, RZ, RZ, 0x181f ;  /* 0x0000181fffb37424 */ /* 0x000fe200078e00ff */
[----:B------:R-:W-:Y:S02]  /*17ea0*/  MOV R2, 0x17ec0 ;  /* 0x00017ec000027802 */ /* 0x000fe40000000f00 */
[----:B-1-34-:R-:W-:Y:S05]  /*17eb0*/  CALL.REL.NOINC `($__internal_58_$__cuda_sm70_shflsync_idx_p) ;  /* 0x00000d2000007944 */ /* 0x01afea0003c00000 */
[----:B------:R-:W-:Y:S01]  /*17ec0*/  MOV R4, R179 ;  /* 0x000000b300047202 */ /* 0x000fe20000000f00 */
[----:B-1---5:R-:W-:Y:S05]  /*17ed0*/  BRA `(.L_x_3584) ;  /* 0xffffb76000007947 */ /* 0x022fea000383ffff */
.L_x_3518:
[----:B--2---:R-:W-:Y:S01]  /*17ee0*/  IMAD.MOV.U32 R3, RZ, RZ, R14 ;  /* 0x000000ffff037224 */ /* 0x004fe200078e000e */
[----:B------:R-:W-:Y:S01]  /*17ef0*/  MOV R202, 0x2 ;  /* 0x0000000200ca7802 */ /* 0x000fe20000000f00 */
[----:B------:R-:W-:Y:S01]  /*17f00*/  IMAD.MOV.U32 R179, RZ, RZ, 0x181f ;  /* 0x0000181fffb37424 */ /* 0x000fe200078e00ff */
[----:B------:R-:W-:Y:S02]  /*17f10*/  MOV R2, 0x17f30 ;  /* 0x00017f3000027802 */ /* 0x000fe40000000f00 */
[----:B-1-34-:R-:W-:Y:S05]  /*17f20*/  CALL.REL.NOINC `($__internal_58_$__cuda_sm70_shflsync_idx_p) ;  /* 0x00000cb000007944 */ /* 0x01afea0003c00000 */
[----:B-----5:R-:W-:Y:S01]  /*17f30*/  MOV R0, R179 ;  /* 0x000000b300007202 */ /* 0x020fe20000000f00 */
[----:B-1----:R-:W-:Y:S05]  /*17f40*/  BRA `(.L_x_3585) ;  /* 0xffffb71000007947 */ /* 0x002fea000383ffff */
.L_x_3521:
[----:B---3--:R-:W-:Y:S01]  /*17f50*/  IMAD.MOV.U32 R3, RZ, RZ, R13 ;  /* 0x000000ffff037224 */ /* 0x008fe200078e000d */
        /* <DEDUP_REMOVED lines=12> */
.L_x_3523:
[----:B------:R-:W-:Y:S01]  /*18020*/  IMAD.MOV.U32 R3, RZ, RZ, R5 ;  /* 0x000000ffff037224 */ /* 0x000fe200078e0005 */
[----:B------:R-:W-:Y:S01]  /*18030*/  MOV R202, RZ ;  /* 0x000000ff00ca7202 */ /* 0x000fe20000000f00 */
[----:B------:R-:W-:Y:S01]  /*18040*/  IMAD.MOV.U32 R179, RZ, RZ, 0x1c1f ;  /* 0x00001c1fffb37424 */ /* 0x000fe200078e00ff */
[----:B------:R-:W-:Y:S02]  /*18050*/  MOV R2, 0x18070 ;  /* 0x0001807000027802 */ /* 0x000fe40000000f00 */
[----:B------:R-:W-:Y:S05]  /*18060*/  CALL.REL.NOINC `($__internal_58_$__cuda_sm70_shflsync_idx_p) ;  /* 0x00000b7000007944 */ /* 0x000fea0003c00000 */
[----:B------:R-:W-:Y:S01]  /*18070*/  MOV R4, R179 ;  /* 0x000000b300047202 */ /* 0x000fe20000000f00 */
[----:B-1---5:R-:W-:Y:S05]  /*18080*/  BRA `(.L_x_3587) ;  /* 0xffffbab000007947 */ /* 0x022fea000383ffff */
.L_x_3524:
[----:B------:R-:W-:Y:S01]  /*18090*/  IMAD.MOV.U32 R3, RZ, RZ, R12 ;  /* 0x000000ffff037224 */ /* 0x000fe200078e000c */
[----:B------:R-:W-:Y:S01]  /*180a0*/  MOV R202, RZ ;  /* 0x000000ff00ca7202 */ /* 0x000fe20000000f00 */
[----:B------:R-:W-:Y:S01]  /*180b0*/  IMAD.MOV.U32 R179, RZ, RZ, 0x1c1f ;  /* 0x00001c1fffb37424 */ /* 0x000fe200078e00ff */
[----:B------:R-:W-:Y:S02]  /*180c0*/  MOV R2, 0x180e0 ;  /* 0x000180e000027802 */ /* 0x000fe40000000f00 */
[----:B-12---:R-:W-:Y:S05]  /*180d0*/  CALL.REL.NOINC `($__internal_58_$__cuda_sm70_shflsync_idx_p) ;  /* 0x00000b0000007944 */ /* 0x006fea0003c00000 */
[----:B-----5:R-:W-:Y:S01]  /*180e0*/  MOV R0, R179 ;  /* 0x000000b300007202 */ /* 0x020fe20000000f00 */
[----:B-1----:R-:W-:Y:S05]  /*180f0*/  BRA `(.L_x_3588) ;  /* 0xffffba6000007947 */ /* 0x002fea000383ffff */
.L_x_3527:
[----:B----4-:R-:W-:Y:S01]  /*18100*/  IMAD.MOV.U32 R3, RZ, RZ, R5 ;  /* 0x000000ffff037224 */ /* 0x010fe200078e0005 */
[----:B------:R-:W-:Y:S01]  /*18110*/  MOV R202, 0x1 ;  /* 0x0000000100ca7802 */ /* 0x000fe20000000f00 */
[----:B------:R-:W-:Y:S01]  /*18120*/  IMAD.MOV.U32 R179, RZ, RZ, 0x1c1f ;  /* 0x00001c1fffb37424 */ /* 0x000fe200078e00ff */
[----:B------:R-:W-:-:S02]  /*18130*/  MOV R2, 0x18150 ;  /* 0x0001815000027802 */ /* 0x000fc40000000f00 */
[----:B-123--:R-:W-:Y:S05]  /*18140*/  CALL.REL.NOINC `($__internal_58_$__cuda_sm70_shflsync_idx_p) ;  /* 0x00000a9000007944 */ /* 0x00efea0003c00000 */
        /* <DEDUP_REMOVED lines=8> */
.L_x_3531:
[----:B------:R-:W-:Y:S01]  /*181d0*/  IMAD.MOV.U32 R3, RZ, RZ, R5 ;  /* 0x000000ffff037224 */ /* 0x000fe200078e0005 */
[----:B------:R-:W-:Y:S01]  /*181e0*/  MOV R202, RZ ;  /* 0x000000ff00ca7202 */ /* 0x000fe20000000f00 */
[----:B------:R-:W-:Y:S01]  /*181f0*/  IMAD.MOV.U32 R179, RZ, RZ, 0x181f ;  /* 0x0000181fffb37424 */ /* 0x000fe200078e00ff */
[----:B------:R-:W-:Y:S02]  /*18200*/  MOV R2, 0x18220 ;  /* 0x0001822000027802 */ /* 0x000fe40000000f00 */
[----:B------:R-:W-:Y:S05]  /*18210*/  CALL.REL.NOINC `($__internal_58_$__cuda_sm70_shflsync_idx_p) ;  /* 0x000009c000007944 */ /* 0x000fea0003c00000 */
[----:B------:R-:W-:Y:S01]  /*18220*/  MOV R4, R179 ;  /* 0x000000b300047202 */ /* 0x000fe20000000f00 */
[----:B-1---5:R-:W-:Y:S05]  /*18230*/  BRA `(.L_x_3590) ;  /* 0xffffdc2000007947 */ /* 0x022fea000383ffff */
.L_x_3532:
[----:B------:R-:W-:Y:S01]  /*18240*/  IMAD.MOV.U32 R3, RZ, RZ, R14 ;  /* 0x000000ffff037224 */ /* 0x000fe200078e000e */
[----:B------:R-:W-:Y:S01]  /*18250*/  MOV R202, RZ ;  /* 0x000000ff00ca7202 */ /* 0x000fe20000000f00 */
[----:B------:R-:W-:Y:S01]  /*18260*/  IMAD.MOV.U32 R179, RZ, RZ, 0x181f ;  /* 0x0000181fffb37424 */ /* 0x000fe200078e00ff */
[----:B------:R-:W-:Y:S02]  /*18270*/  MOV R2, 0x18290 ;  /* 0x0001829000027802 */ /* 0x000fe40000000f00 */
[----:B-12---:R-:W-:Y:S05]  /*18280*/  CALL.REL.NOINC `($__internal_58_$__cuda_sm70_shflsync_idx_p) ;  /* 0x0000095000007944 */ /* 0x006fea0003c00000 */
[----:B-----5:R-:W-:Y:S01]  /*18290*/  MOV R0, R179 ;  /* 0x000000b300007202 */ /* 0x020fe20000000f00 */
[----:B-1----:R-:W-:Y:S05]  /*182a0*/  BRA `(.L_x_3591) ;  /* 0xffffdbd000007947 */ /* 0x002fea000383ffff */
.L_x_3535:
        /* <DEDUP_REMOVED lines=13> */
.L_x_3538:
[----:B-1----:R-:W-:Y:S01]  /*18380*/  IMAD.MOV.U32 R3, RZ, RZ, R5 ;  /* 0x000000ffff037224 */ /* 0x002fe200078e0005 */
[----:B------:R-:W-:Y:S01]  /*18390*/  MOV R202, 0x2 ;  /* 0x0000000200ca7802 */ /* 0x000fe20000000f00 */
[----:B------:R-:W-:Y:S01]  /*183a0*/  IMAD.MOV.U32 R179, RZ, RZ, 0x181f ;  /* 0x0000181fffb37424 */ /* 0x000fe200078e00ff */
[----:B------:R-:W-:Y:S02]  /*183b0*/  MOV R2, 0x183d0 ;  /* 0x000183d000027802 */ /* 0x000fe40000000f00 */
[----:B--234-:R-:W-:Y:S05]  /*183c0*/  CALL.REL.NOINC `($__internal_58_$__cuda_sm70_shflsync_idx_p) ;  /* 0x0000081000007944 */ /* 0x01cfea0003c00000 */
[----:B------:R-:W-:Y:S01]  /*183d0*/  MOV R4, R179 ;  /* 0x000000b300047202 */ /* 0x000fe20000000f00 */
[----:B-1---5:R-:W-:Y:S05]  /*183e0*/  BRA `(.L_x_3593) ;  /* 0xffffdd8000007947 */ /* 0x022fea000383ffff */
.L_x_3539:
[----:B------:R-:W-:Y:S01]  /*183f0*/  IMAD.MOV.U32 R3, RZ, RZ, R14 ;  /* 0x000000ffff037224 */ /* 0x000fe200078e000e */
[----:B------:R-:W-:Y:S01]  /*18400*/  MOV R202, 0x2 ;  /* 0x0000000200ca7802 */ /* 0x000fe20000000f00 */
[----:B------:R-:W-:Y:S01]  /*18410*/  IMAD.MOV.U32 R179, RZ, RZ, 0x181f ;  /* 0x0000181fffb37424 */ /* 0x000fe200078e00ff */
[----:B------:R-:W-:Y:S02]  /*18420*/  MOV R2, 0x18440 ;  /* 0x0001844000027802 */ /* 0x000fe40000000f00 */
[----:B-1234-:R-:W-:Y:S05]  /*18430*/  CALL.REL.NOINC `($__internal_58_$__cuda_sm70_shflsync_idx_p) ;  /* 0x000007a000007944 */ /* 0x01efea0003c00000 */
[----:B-----5:R-:W-:Y:S01]  /*18440*/  MOV R0, R179 ;  /* 0x000000b300007202 */ /* 0x020fe20000000f00 */
[----:B-1----:R-:W-:Y:S05]  /*18450*/  BRA `(.L_x_3594) ;  /* 0xffffdd3000007947 */ /* 0x002fea000383ffff */
.L_x_3542:
[----:B-1----:R-:W-:Y:S01]  /*18460*/  IMAD.MOV.U32 R3, RZ, RZ, R5 ;  /* 0x000000ffff037224 */ /* 0x002fe200078e0005 */
[----:B------:R-:W-:Y:S01]  /*18470*/  MOV R202, 0x3 ;  /* 0x0000000300ca7802 */ /* 0x000fe20000000f00 */
[----:B------:R-:W-:Y:S01]  /*18480*/  IMAD.MOV.U32 R179, RZ, RZ, 0x181f ;  /* 0x0000181fffb37424 */ /* 0x000fe200078e00ff */
[----:B------:R-:W-:-:S02]  /*18490*/  MOV R2, 0x184b0 ;  /* 0x000184b000027802 */ /* 0x000fc40000000f00 */
[----:B--234-:R-:W-:Y:S05]  /*184a0*/  CALL.REL.NOINC `($__internal_58_$__cuda_sm70_shflsync_idx_p) ;  /* 0x0000073000007944 */ /* 0x01cfea0003c00000 */
        /* <DEDUP_REMOVED lines=8> */
.L_x_3544:
[----:B------:R-:W-:Y:S01]  /*18530*/  IMAD.MOV.U32 R3, RZ, RZ, R98 ;  /* 0x000000ffff037224 */ /* 0x000fe200078e0062 */
[----:B------:R-:W-:Y:S01]  /*18540*/  MOV R202, RZ ;  /* 0x000000ff00ca7202 */ /* 0x000fe20000000f00 */
[----:B------:R-:W-:Y:S01]  /*18550*/  IMAD.MOV.U32 R179, RZ, RZ, 0x1f ;  /* 0x0000001fffb37424 */ /* 0x000fe200078e00ff */
[----:B------:R-:W-:Y:S02]  /*18560*/  MOV R2, 0x18580 ;  /* 0x0001858000027802 */ /* 0x000fe40000000f00 */
[----:B-12---:R-:W-:Y:S05]  /*18570*/  CALL.REL.NOINC `($__internal_58_$__cuda_sm70_shflsync_idx_p) ;  /* 0x0000066000007944 */ /* 0x006fea0003c00000 */
[----:B------:R-:W-:Y:S01]  /*18580*/  MOV R9, R179 ;  /* 0x000000b300097202 */ /* 0x000fe20000000f00 */
[----:B-1---5:R-:W-:Y:S05]  /*18590*/  BRA `(.L_x_3596) ;  /* 0xffffdf8000007947 */ /* 0x022fea000383ffff */
.L_x_3545:
[----:B------:R-:W-:Y:S01]  /*185a0*/  IMAD.MOV.U32 R3, RZ, RZ, R98 ;  /* 0x000000ffff037224 */ /* 0x000fe200078e0062 */
[----:B------:R-:W-:Y:S01]  /*185b0*/  MOV R202, 0x1 ;  /* 0x0000000100ca7802 */ /* 0x000fe20000000f00 */
[----:B------:R-:W-:Y:S01]  /*185c0*/  IMAD.MOV.U32 R179, RZ, RZ, 0x1f ;  /* 0x0000001fffb37424 */ /* 0x000fe200078e00ff */
[----:B------:R-:W-:Y:S02]  /*185d0*/  MOV R2, 0x185f0 ;  /* 0x000185f000027802 */ /* 0x000fe40000000f00 */
[----:B-1234-:R-:W-:Y:S05]  /*185e0*/  CALL.REL.NOINC `($__internal_58_$__cuda_sm70_shflsync_idx_p) ;  /* 0x000005f000007944 */ /* 0x01efea0003c00000 */
[----:B------:R-:W-:Y:S01]  /*185f0*/  MOV R6, R179 ;  /* 0x000000b300067202 */ /* 0x000fe20000000f00 */
[----:B-1---5:R-:W-:Y:S05]  /*18600*/  BRA `(.L_x_3597) ;  /* 0xffffdf3000007947 */ /* 0x022fea000383ffff */
.L_x_3546:
[----:B------:R-:W-:Y:S02]  /*18610*/  MOV R3, 0x1 ;  /* 0x0000000100037802 */ /* 0x000fe40000000f00 */
[----:B------:R-:W-:-:S02]  /*18620*/  MOV R2, 0x18640 ;  /* 0x0001864000027802 */ /* 0x000fc40000000f00 */
[----:B---34-:R-:W-:Y:S05]  /*18630*/  CALL.REL.NOINC `($__internal_59_$__cuda_sm70_shflsync_up_p) ;  /* 0x0000061000007944 */ /* 0x018fea0003c00000 */
[----:B------:R-:W-:Y:S05]  /*18640*/  BRA `(.L_x_3598) ;  /* 0xffffe01000007947 */ /* 0x000fea000383ffff */
.L_x_3547:
[----:B------:R-:W-:Y:S02]  /*18650*/  MOV R3, 0x2 ;  /* 0x0000000200037802 */ /* 0x000fe40000000f00 */
[----:B------:R-:W-:-:S02]  /*18660*/  MOV R2, 0x18680 ;  /* 0x0001868000027802 */ /* 0x000fc40000000f00 */
[----:B---34-:R-:W-:Y:S05]  /*18670*/  CALL.REL.NOINC `($__internal_59_$__cuda_sm70_shflsync_up_p) ;  /* 0x000005d000007944 */ /* 0x018fea0003c00000 */
[----:B------:R-:W-:Y:S02]  /*18680*/  SEL R3, R4, RZ, P1 ;  /* 0x000000ff04037207 */ /* 0x000fe40000800000 */
[----:B------:R-:W-:-:S03]  /*18690*/  MOV R2, 0x186d0 ;  /* 0x000186d000027802 */ /* 0x000fc60000000f00 */
[----:B------:R-:W-:Y:S02]  /*186a0*/  IMAD.IADD R0, R0, 0x1, R3 ;  /* 0x0000000100007824 */ /* 0x000fe400078e0203 */
[----:B------:R-:W-:Y:S02]  /*186b0*/  IMAD.MOV.U32 R3, RZ, RZ, 0x4 ;  /* 0x00000004ff037424 */ /* 0x000fe400078e00ff */
        /* <DEDUP_REMOVED lines=20> */
.L_x_3551:
[----:B------:R-:W-:Y:S02]  /*18800*/  MOV R3, 0x1 ;  /* 0x0000000100037802 */ /* 0x000fe40000000f00 */
[----:B------:R-:W-:Y:S02]  /*18810*/  MOV R2, 0x18830 ;  /* 0x0001883000027802 */ /* 0x000fe40000000f00 */
[----:B---3--:R-:W-:Y:S05]  /*18820*/  CALL.REL.NOINC `($__internal_59_$__cuda_sm70_shflsync_up_p) ;  /* 0x0000042000007944 */ /* 0x008fea0003c00000 */
[----:B------:R-:W-:Y:S01]  /*18830*/  MOV R2, R4 ;  /* 0x0000000400027202 */ /* 0x000fe20000000f00 */
[----:B------:R-:W-:Y:S05]  /*18840*/  BRA `(.L_x_3600) ;  /* 0xffffe07000007947 */ /* 0x000fea000383ffff */
.L_x_3552:
[----:B------:R-:W-:Y:S02]  /*18850*/  MOV R3, 0x2 ;  /* 0x0000000200037802 */ /* 0x000fe40000000f00 */
[----:B------:R-:W-:Y:S02]  /*18860*/  MOV R2, 0x18880 ;  /* 0x0001888000027802 */ /* 0x000fe40000000f00 */
[----:B---3--:R-:W-:Y:S05]  /*18870*/  CALL.REL.NOINC `($__internal_59_$__cuda_sm70_shflsync_up_p) ;  /* 0x000003d000007944 */ /* 0x008fea0003c00000 */
        /* <DEDUP_REMOVED lines=24> */
.L_x_3554:
[----:B------:R-:W-:Y:S02]  /*18a00*/  SEL R0, RZ, 0x1, P0 ;  /* 0x00000001ff007807 */ /* 0x000fe40000000000 */
[----:B------:R-:W-:Y:S02]  /*18a10*/  MOV R2, 0x18a30 ;  /* 0x00018a3000027802 */ /* 0x000fe40000000f00 */
[----:B-1-3--:R-:W-:Y:S05]  /*18a20*/  CALL.REL.NOINC `($__internal_60_$__cuda_sm70_votesync_ballot) ;  /* 0x0000028000007944 */ /* 0x00afea0003c00000 */
[----:B------:R-:W-:Y:S05]  /*18a30*/  BRA `(.L_x_3602) ;  /* 0xffffe01000007947 */ /* 0x000fea000383ffff */
.L_x_3555:
[----:B------:R-:W-:Y:S01]  /*18a40*/  IMAD.MOV.U32 R3, RZ, RZ, R7 ;  /* 0x000000ffff037224 */ /* 0x000fe200078e0007 */
[----:B----4-:R-:W-:Y:S01]  /*18a50*/  MOV R202, R10 ;  /* 0x0000000a00ca7202 */ /* 0x010fe20000000f00 */
[----:B------:R-:W-:Y:S01]  /*18a60*/  IMAD.MOV.U32 R179, RZ, RZ, 0x1f ;  /* 0x0000001fffb37424 */ /* 0x000fe200078e00ff */
[----:B------:R-:W-:Y:S02]  /*18a70*/  MOV R2, 0x18a90 ;  /* 0x00018a9000027802 */ /* 0x000fe40000000f00 */
[----:B-123--:R-:W-:Y:S05]  /*18a80*/  CALL.REL.NOINC `($__internal_58_$__cuda_sm70_shflsync_idx_p) ;  /* 0x0000015000007944 */ /* 0x00efea0003c00000 */
[----:B------:R-:W-:Y:S01]  /*18a90*/  IMAD.MOV.U32 R7, RZ, RZ, R179 ;  /* 0x000000ffff077224 */ /* 0x000fe200078e00b3 */
[----:B------:R-:W-:Y:S01]  /*18aa0*/  MOV R202, R10 ;  /* 0x0000000a00ca7202 */ /* 0x000fe20000000f00 */
[----:B------:R-:W-:Y:S01]  /*18ab0*/  IMAD.MOV.U32 R3, RZ, RZ, R8 ;  /* 0x000000ffff037224 */ /* 0x000fe200078e0008 */
[----:B------:R-:W-:Y:S02]  /*18ac0*/  MOV R179, 0x1f ;  /* 0x0000001f00b37802 */ /* 0x000fe40000000f00 */
[----:B------:R-:W-:-:S02]  /*18ad0*/  MOV R2, 0x18af0 ;  /* 0x00018af000027802 */ /* 0x000fc40000000f00 */
[----:B-1---5:R-:W-:Y:S05]  /*18ae0*/  CALL.REL.NOINC `($__internal_58_$__cuda_sm70_shflsync_idx_p) ;  /* 0x000000f000007944 */ /* 0x022fea0003c00000 */
[----:B------:R-:W-:Y:S01]  /*18af0*/  MOV R5, R179 ;  /* 0x000000b300057202 */ /* 0x000fe20000000f00 */
[----:B-1---5:R-:W-:Y:S05]  /*18b00*/  BRA `(.L_x_3603) ;  /* 0xffffdf8000007947 */ /* 0x022fea000383ffff */
.L_x_3558:
[----:B------:R-:W-:Y:S01]  /*18b10*/  IMAD.MOV.U32 R3, RZ, RZ, R4 ;  /* 0x000000ffff037224 */ /* 0x000fe200078e0004 */
[----:B------:R-:W-:Y:S01]  /*18b20*/  MOV R202, R0 ;  /* 0x0000000000ca7202 */ /* 0x000fe20000000f00 */
[----:B------:R-:W-:Y:S01]  /*18b30*/  IMAD.MOV.U32 R179, RZ, RZ, 0x1f ;  /* 0x0000001fffb37424 */ /* 0x000fe200078e00ff */
[----:B------:R-:W-:-:S02]  /*18b40*/  MOV R2, 0x18b60 ;  /* 0x00018b6000027802 */ /* 0x000fc40000000f00 */
[----:B-1-34-:R-:W-:Y:S05]  /*18b50*/  CALL.REL.NOINC `($__internal_58_$__cuda_sm70_shflsync_idx_p) ;  /* 0x0000008000007944 */ /* 0x01afea0003c00000 */
[----:B------:R-:W-:Y:S01]  /*18b60*/  MOV R11, R179 ;  /* 0x000000b3000b7202 */ /* 0x000fe20000000f00 */
[----:B-1---5:R-:W-:Y:S05]  /*18b70*/  BRA `(.L_x_3557) ;  /* 0xffffdf7000007947 */ /* 0x022fea000383ffff */
        .weak           $__internal_57_$__cuda_sm70_shflsync_bfly_p
        .type           $__internal_57_$__cuda_sm70_shflsync_bfly_p,@function
        .size           $__internal_57_$__cuda_sm70_shflsync_bfly_p,($__internal_58_$__cuda_sm70_shflsync_idx_p - $__internal_57_$__cuda_sm70_shflsync_bfly_p)
$__internal_57_$__cuda_sm70_shflsync_bfly_p:
[----:B------:R-:W-:Y:S02]  /*18b80*/  MOV R161, 0xffffffff ;  /* 0xffffffff00a17802 */ /* 0x000fe40000000f00 */
[----:B------:R-:W-:-:S02]  /*18b90*/  MOV R3, 0x1f ;  /* 0x0000001f00037802 */ /* 0x000fc40000000f00 */
[----:B------:R-:W-:Y:S04]  /*18ba0*/  WARPSYNC R161 ;  /* 0x000000a100007348 */ /* 0x000fe80003800000 */
[----:B------:R1:W2:Y:S02]  /*18bb0*/  SHFL.BFLY PT, R0, R132, R0, R3 ;  /* 0x0c00000084007389 */ /* 0x0002a400000e0003 */
[----:B-1----:R-:W-:-:S04]  /*18bc0*/  MOV R3, 0x0 ;  /* 0x0000000000037802 */ /* 0x002fc80000000f00 */
[----:B--2---:R-:W-:Y:S05]  /*18bd0*/  RET.REL.NODEC R2 `(_ZN7cutlass13device_kernelIN5flash19enable_sm80_to_sm89INS1_16FlashAttnFwdSm80INS1_25CollectiveMainloopFwdSm80ILi8ELi1ELb0EN4cute5tupleIJNS5_1CILi128EEENS7_ILi32EEENS7_ILi256EEEEEELi256ENS_6half_tEfNS_4arch4Sm80ELb0ELb0ELb0ELb1ELb1ELb1ELb1ELb1EEENS1_21CollectiveEpilogueFwdINS6_IJS8_SA_S9_EEENS6_IJNS7_ILi1EEESI_SI_EEESC_SE_Li256ELb1ELb1ELb1ELb0EEENS1_36VarlenDynamicPersistentTileSchedulerILi128ELi32ELi256ELi256ELb1ELb1ELb0ELb0ELb1ELb1EEEEEEEEEvNT_6ParamsE) ;  /* 0xfffe742002007950 */ /* 0x004fea0003c3ffff */
        .weak           $__internal_58_$__cuda_sm70_shflsync_idx_p
        .type           $__internal_58_$__cuda_sm70_shflsync_idx_p,@function
        .size           $__internal_58_$__cuda_sm70_shflsync_idx_p,($__internal_59_$__cuda_sm70_shflsync_up_p - $__internal_58_$__cuda_sm70_shflsync_idx_p)
$__internal_58_$__cuda_sm70_shflsync_idx_p:
[----:B------:R1:W-:Y:S02]  /*18be0*/  STL [R1+0x54], R0 ;  /* 0x0000540001007387 */ /* 0x0003e40000100800 */
[----:B-1----:R-:W-:-:S04]  /*18bf0*/  MOV R0, 0xffffffff ;  /* 0xffffffff00007802 */ /* 0x002fc80000000f00 */
[----:B------:R-:W-:Y:S04]  /*18c00*/  WARPSYNC R0 ;  /* 0x0000000000007348 */ /* 0x000fe80003800000 */
[----:B------:R1:W2:Y:S04]  /*18c10*/  SHFL.IDX PT, R179, R3, R202, R179 ;  /* 0x000000ca03b37389 */ /* 0x0002a800000e00b3 */
[----:B-1----:R1:W5:Y:S01]  /*18c20*/  LDL.LU R0, [R1+0x54] ;  /* 0x0000540001007983 */ /* 0x0023620000300800 */
[----:B------:R-:W-:-:S04]  /*18c30*/  MOV R3, 0x0 ;  /* 0x0000000000037802 */ /* 0x000fc80000000f00 */
[----:B--2---:R-:W-:Y:S05]  /*18c40*/  RET.REL.NODEC R2 `(_ZN7cutlass13device_kernelIN5flash19enable_sm80_to_sm89INS1_16FlashAttnFwdSm80INS1_25CollectiveMainloopFwdSm80ILi8ELi1ELb0EN4cute5tupleIJNS5_1CILi128EEENS7_ILi32EEENS7_ILi256EEEEEELi256ENS_6half_tEfNS_4arch4Sm80ELb0ELb0ELb0ELb1ELb1ELb1ELb1ELb1EEENS1_21CollectiveEpilogueFwdINS6_IJS8_SA_S9_EEENS6_IJNS7_ILi1EEESI_SI_EEESC_SE_Li256ELb1ELb1ELb1ELb0EEENS1_36VarlenDynamicPersistentTileSchedulerILi128ELi32ELi256ELi256ELb1ELb1ELb0ELb0ELb1ELb1EEEEEEEEEvNT_6ParamsE) ;  /* 0xfffe73b002007950 */ /* 0x004fea0003c3ffff */
        .weak           $__internal_59_$__cuda_sm70_shflsync_up_p
        .type           $__internal_59_$__cuda_sm70_shflsync_up_p,@function
        .size           $__internal_59_$__cuda_sm70_shflsync_up_p,($__internal_60_$__cuda_sm70_votesync_ballot - $__internal_59_$__cuda_sm70_shflsync_up_p)
$__internal_59_$__cuda_sm70_shflsync_up_p:
[----:B------:R-:W-:Y:S02]  /*18c50*/  MOV R4, RZ ;  /* 0x000000ff00047202 */ /* 0x000fe40000000f00 */
[----:B------:R-:W-:-:S04]  /*18c60*/  MOV R10, 0xffffffff ;  /* 0xffffffff000a7802 */ /* 0x000fc80000000f00 */
[----:B------:R-:W-:Y:S04]  /*18c70*/  WARPSYNC R10 ;  /* 0x0000000a00007348 */ /* 0x000fe80003800000 */
[----:B------:R1:W2:Y:S02]  /*18c80*/  SHFL.UP PT, R4, R0, R3, R4 ;  /* 0x0400000300047389 */ /* 0x0002a400000e0004 */
[----:B-1----:R-:W-:-:S04]  /*18c90*/  MOV R3, 0x0 ;  /* 0x0000000000037802 */ /* 0x002fc80000000f00 */
[----:B--2---:R-:W-:Y:S05]  /*18ca0*/  RET.REL.NODEC R2 `(_ZN7cutlass13device_kernelIN5flash19enable_sm80_to_sm89INS1_16FlashAttnFwdSm80INS1_25CollectiveMainloopFwdSm80ILi8ELi1ELb0EN4cute5tupleIJNS5_1CILi128EEENS7_ILi32EEENS7_ILi256EEEEEELi256ENS_6half_tEfNS_4arch4Sm80ELb0ELb0ELb0ELb1ELb1ELb1ELb1ELb1EEENS1_21CollectiveEpilogueFwdINS6_IJS8_SA_S9_EEENS6_IJNS7_ILi1EEESI_SI_EEESC_SE_Li256ELb1ELb1ELb1ELb0EEENS1_36VarlenDynamicPersistentTileSchedulerILi128ELi32ELi256ELi256ELb1ELb1ELb0ELb0ELb1ELb1EEEEEEEEEvNT_6ParamsE) ;  /* 0xfffe735002007950 */ /* 0x004fea0003c3ffff */
        .weak           $__internal_60_$__cuda_sm70_votesync_ballot
        .type           $__internal_60_$__cuda_sm70_votesync_ballot,@function
        .size           $__internal_60_$__cuda_sm70_votesync_ballot,(.L_x_6534 - $__internal_60_$__cuda_sm70_votesync_ballot)
$__internal_60_$__cuda_sm70_votesync_ballot:
[----:B------:R-:W-:Y:S01]  /*18cb0*/  ISETP.NE.U32.AND P0, PT, R0, 0x1, PT ;  /* 0x000000010000780c */ /* 0x000fe20003f05070 */
[----:B------:R-:W-:-:S04]  /*18cc0*/  IMAD.MOV.U32 R3, RZ, RZ, -0x1 ;  /* 0xffffffffff037424 */ /* 0x000fc800078e00ff */
[----:B------:R-:W-:Y:S08]  /*18cd0*/  WARPSYNC R3 ;  /* 0x0000000300007348 */ /* 0x000ff00003800000 */
[----:B------:R-:W-:-:S04]  /*18ce0*/  VOTE.ANY R0, PT, !P0 ;  /* 0x0000000000007806 */ /* 0x000fc800040e0100 */
[----:B------:R-:W-:Y:S01]  /*18cf0*/  LOP3.LUT R0, R0, R3, RZ, 0xc0, !PT ;  /* 0x0000000300007212 */ /* 0x000fe200078ec0ff */
[----:B------:R-:W-:-:S04]  /*18d00*/  IMAD.MOV.U32 R3, RZ, RZ, 0x0 ;  /* 0x00000000ff037424 */ /* 0x000fc800078e00ff */
[----:B------:R-:W-:Y:S05]  /*18d10*/  RET.REL.NODEC R2 `(_ZN7cutlass13device_kernelIN5flash19enable_sm80_to_sm89INS1_16FlashAttnFwdSm80INS1_25CollectiveMainloopFwdSm80ILi8ELi1ELb0EN4cute5tupleIJNS5_1CILi128EEENS7_ILi32EEENS7_ILi256EEEEEELi256ENS_6half_tEfNS_4arch4Sm80ELb0ELb0ELb0ELb1ELb1ELb1ELb1ELb1EEENS1_21CollectiveEpilogueFwdINS6_IJS8_SA_S9_EEENS6_IJNS7_ILi1EEESI_SI_EEESC_SE_Li256ELb1ELb1ELb1ELb0EEENS1_36VarlenDynamicPersistentTileSchedulerILi128ELi32ELi256ELi256ELb1ELb1ELb0ELb0ELb1ELb1EEEEEEEEEvNT_6ParamsE) ;  /* 0xfffe72e002007950 */ /* 0x000fea0003c3ffff */
.L_x_3604:
        /* <DEDUP_REMOVED lines=14> */
.L_x_6534:


//--------------------- .text._ZN7cutlass13device_kernelIN5flash19enable_sm80_to_sm89INS1_16FlashAttnFwdSm80INS1_25CollectiveMainloopFwdSm80ILi8ELi1ELb1EN4cute5tupleIJNS5_1CILi128EEENS7_ILi48EEENS7_ILi256EEEEEELi256ENS_6half_tEfNS_4arch4Sm80ELb0ELb1ELb0ELb0ELb1ELb0ELb1ELb1EEENS1_21CollectiveEpilogueFwdINS6_IJS8_SA_S9_EEENS6_IJNS7_ILi1EEESI_SI_EEESC_SE_Li256ELb0ELb1ELb1ELb0EEENS1_19SingleTileSchedulerILb0ELb1ELb1ELi128EEEEEEEEEvNT_6ParamsE --------------------------
	.section	.text._ZN7cutlass13device_kernelIN5flash19enable_sm80_to_sm89INS1_16FlashAttnFwdSm80INS1_25CollectiveMainloopFwdSm80ILi8ELi1ELb1EN4cute5tupleIJNS5_1CILi128EEENS7_ILi48EEENS7_ILi256EEEEEELi256ENS_6half_tEfNS_4arch4Sm80ELb0ELb1ELb0ELb0ELb1ELb0ELb1ELb1EEENS1_21CollectiveEpilogueFwdINS6_IJS8_SA_S9_EEENS6_IJNS7_ILi1EEESI_SI_EEESC_SE_Li256ELb0ELb1ELb1ELb0EEENS1_19SingleTileSchedulerILb0ELb1ELb1ELi128EEEEEEEEEvNT_6ParamsE,"ax",@progbits
	.sectioninfo	@"SHI_REGISTERS=255"
	.align	128
.text._ZN7cutlass13device_kernelIN5flash19enable_sm80_to_sm89INS1_16FlashAttnFwdSm80INS1_25CollectiveMainloopFwdSm80ILi8ELi1ELb1EN4cute5tupleIJNS5_1CILi128EEENS7_ILi48EEENS7_ILi256EEEEEELi256ENS_6half_tEfNS_4arch4Sm80ELb0ELb1ELb0ELb0ELb1ELb0ELb1ELb1EEENS1_21CollectiveEpilogueFwdINS6_IJS8_SA_S9_EEENS6_IJNS7_ILi1EEESI_SI_EEESC_SE_Li256ELb0ELb1ELb1ELb0EEENS1_19SingleTileSchedulerILb0ELb1ELb1ELi128EEEEEEEEEvNT_6ParamsE:
        .type           _ZN7cutlass13device_kernelIN5flash19enable_sm80_to_sm89INS1_16FlashAttnFwdSm80INS1_25CollectiveMainloopFwdSm80ILi8ELi1ELb1EN4cute5tupleIJNS5_1CILi128EEENS7_ILi48EEENS7_ILi256EEEEEELi256ENS_6half_tEfNS_4arch4Sm80ELb0ELb1ELb0ELb0ELb1ELb0ELb1ELb1EEENS1_21CollectiveEpilogueFwdINS6_IJS8_SA_S9_EEENS6_IJNS7_ILi1EEESI_SI_EEESC_SE_Li256ELb0ELb1ELb1ELb0EEENS1_19SingleTileSchedulerILb0ELb1ELb1ELi128EEEEEEEEEvNT_6ParamsE,@function
        .size           _ZN7cutlass13device_kernelIN5flash19enable_sm80_to_sm89INS1_16FlashAttnFwdSm80INS1_25CollectiveMainloopFwdSm80ILi8ELi1ELb1EN4cute5tupleIJNS5_1CILi128EEENS7_ILi48EEENS7_ILi256EEEEEELi256ENS_6half_tEfNS_4arch4Sm80ELb0ELb1ELb0ELb0ELb1ELb0ELb1ELb1EEENS1_21CollectiveEpilogueFwdINS6_IJS8_SA_S9_EEENS6_IJNS7_ILi1EEESI_SI_EEESC_SE_Li256ELb0ELb1ELb1ELb0EEENS1_19SingleTileSchedulerILb0ELb1ELb1ELi128EEEEEEEEEvNT_6ParamsE,(.L_x_6539 - _ZN7cutlass13device_kernelIN5flash19enable_sm80_to_sm89INS1_16FlashAttnFwdSm80INS1_25CollectiveMainloopFwdSm80ILi8ELi1ELb1EN4cute5tupleIJNS5_1CILi128EEENS7_ILi48EEENS7_ILi256EEEEEELi256ENS_6half_tEfNS_4arch4Sm80ELb0ELb1ELb0ELb0ELb1ELb0ELb1ELb1EEENS1_21CollectiveEpilogueFwdINS6_IJS8_SA_S9_EEENS6_IJNS7_ILi1EEESI_SI_EEESC_SE_Li256ELb0ELb1ELb1ELb0EEENS1_19SingleTileSchedulerILb0ELb1ELb1ELi128EEEEEEEEEvNT_6ParamsE)
        .other          _ZN7cutlass13device_kernelIN5flash19enable_sm80_to_sm89INS1_16FlashAttnFwdSm80INS1_25CollectiveMainloopFwdSm80ILi8ELi1ELb1EN4cute5tupleIJNS5_1CILi128EEENS7_ILi48EEENS7_ILi256EEEEEELi256ENS_6half_tEfNS_4arch4Sm80ELb0ELb1ELb0ELb0ELb1ELb0ELb1ELb1EEENS1_21CollectiveEpilogueFwdINS6_IJS8_SA_S9_EEENS6_IJNS7_ILi1EEESI_SI_EEESC_SE_Li256ELb0ELb1ELb1ELb0EEENS1_19SingleTileSchedulerILb0ELb1ELb1ELi128EEEEEEEEEvNT_6ParamsE,@"STO_CUDA_ENTRY STV_DEFAULT"
_ZN7cutlass13device_kernelIN5flash19enable_sm80_to_sm89INS1_16FlashAttnFwdSm80INS1_25CollectiveMainloopFwdSm80ILi8ELi1ELb1EN4cute5tupleIJNS5_1CILi128EEENS7_ILi48EEENS7_ILi256EEEEEELi256ENS_6half_tEfNS_4arch4Sm80ELb0ELb1ELb0ELb0ELb1ELb0ELb1ELb1EEENS1_21CollectiveEpilogueFwdINS6_IJS8_SA_S9_EEENS6_IJNS7_ILi1EEESI_SI_EEESC_SE_Li256ELb0ELb1ELb1ELb0EEENS1_19SingleTileSchedulerILb0ELb1ELb1ELi128EEEEEEEEEvNT_6ParamsE:
        /* <DEDUP_REMOVED lines=18> */
.L_x_3605:
[----:B------:R-:W-:Y:S02]  /*0120*/  ULDC.64 UR4, c[0x0][0x550] ;  /* 0x0001540000047ab9 */ /* 0x000fe40000000a00 */
[----:B------:R-:W-:Y:S02]  /*0130*/  UISETP.NE.AND UP0, UPT, UR4, 0x1, UPT ;  /* 0x000000010400788c */ /* 0x000fe4000bf05270 */
[----:B------:R-:W-:-:S02]  /*0140*/  UIMAD.WIDE.U32 UR8, UR6, UR5, URZ ;  /* 0x00000005060872a5 */ /* 0x000fc4000f8e003f */
[----:B------:R-:W-:Y:S02]  /*0150*/  ULDC UR4, c[0x0][0x558] ;  /* 0x0001560000047ab9 */ /* 0x000fe40000000800 */
[----:B------:R-:W-:-:S05]  /*0160*/  UMOV UR11, UR6 ;  /* 0x00000006000b7c82 */ /* 0x000fca0008000000 */
[----:B------:R-:W-:-:S03]  /*0170*/  @UP0 USHF.R.U32.HI UR11, URZ, UR4, UR9 ;  /* 0x000000043f0b0299 */ /* 0x000fc60008011609 */
.L_x_3606:
        /* <DEDUP_REMOVED lines=54> */
.L_x_3608:
[----:B------:R-:W-:Y:S02]  /*04e0*/  ULDC UR4, c[0x0][0x32c] ;  /* 0x0000cb0000047ab9 */ /* 0x000fe40000000800 */
[----:B------:R-:W-:-:S03]  /*04f0*/  UISETP.NE.AND UP0, UPT, UR14, UR4, UPT ;  /* 0x000000040e00728c */ /* 0x000fc6000bf05270 */
[----:B------:R-:W-:Y:S02]  /*0500*/  ULDC.64 UR4, c[0x0][0x330] ;  /* 0x0000cc0000047ab9 */ /* 0x000fe40000000a00 */
[----:B------:R-:W-:-:S07]  /*0510*/  UIMAD.WIDE.U32 UR18, UR16, UR4, URZ ;  /* 0x00000004101272a5 */ /* 0x000fce000f8e003f */
[----:B------:R-:W-:Y:S02]  /*0520*/  @UP0 UMOV UR17, UR19 ;  /* 0x0000001300110c82 */ /* 0x000fe40008000000 */
[----:B------:R-:W-:Y:S02]  /*0530*/  @UP0 USHF.R.U32.HI UR16, URZ, UR5, UR17 ;  /* 0x000000053f100299 */ /* 0x000fe40008011611 */
.L_x_3609:
[----:B------:R-:W-:Y:S02]  /*0540*/  ULDC UR4, c[0x0][0x32c] ;  /* 0x0000cb0000047ab9 */ /* 0x000fe40000000800 */
[----:B------:R-:W-:-:S04]  /*0550*/  UIMAD UR4, UR16, UR4, UR4 ;  /* 0x00000004100472a4 */ /* 0x000fc8000f8e0204 */
[----:B------:R-:W-:-:S04]  /*0560*/  UISETP.LT.AND UP0, UPT, UR8, UR4, UPT ;  /* 0x000000040800728c */ /* 0x000fc8000bf01270 */
[----:B------:R-:W-:Y:S02]  /*0570*/  USEL UR8, UR8, UR4, UP0 ;  /* 0x0000000408087287 */ /* 0x000fe40008000000 */
.L_x_3607:
        /* <DEDUP_REMOVED lines=36> */
.L_x_3611:
[----:B------:R-:W-:Y:S02]  /*07c0*/  ULDC UR4, c[0x0][0x32c] ;  /* 0x0000cb0000047ab9 */ /* 0x000fe40000000800 */
[----:B------:R-:W-:-:S03]  /*07d0*/  UISETP.NE.AND UP0, UPT, UR4, 0x1, UPT ;  /* 0x000000010400788c */ /* 0x000fc6000bf05270 */
[----:B------:R-:W-:Y:S02]  /*07e0*/  ULDC.64 UR4, c[0x0][0x330] ;  /* 0x0000cc0000047ab9 */ /* 0x000fe40000000a00 */
[----:B------:R-:W-:-:S06]  /*07f0*/  UIMAD.WIDE.U32 UR16, UR14, UR4, URZ ;  /* 0x000000040e1072a5 */ /* 0x000fcc000f8e003f */
[----:B------:R-:W-:Y:S02]  /*0800*/  @UP0 USHF.R.U32.HI UR14, URZ, UR5, UR17 ;  /* 0x000000053f0e0299 */ /* 0x000fe40008011611 */
.L_x_3612:
[----:B------:R-:W-:Y:S02]  /*0810*/  ULDC UR4, c[0x0][0x32c] ;  /* 0x0000cb0000047ab9 */ /* 0x000fe40000000800 */
[----:B------:R-:W-:-:S04]  /*0820*/  UIMAD UR4, UR14, UR4, URZ ;  /* 0x000000040e0472a4 */ /* 0x000fc8000f8e023f */
[----:B------:R-:W-:-:S04]  /*0830*/  UISETP.LT.AND UP0, UPT, UR8, UR4, UPT ;  /* 0x000000040800728c */ /* 0x000fc8000bf01270 */
[----:B------:R-:W-:-:S04]  /*0840*/  USEL UR8, UR8, UR4, !UP0 ;  /* 0x0000000408087287 */ /* 0x000fc8000c000000 */
.L_x_3610:
        /* <DEDUP_REMOVED lines=13> */
[----:B-1----:R-:W-:Y:S01]  /*0920*/  IMAD.U32 R2, RZ, RZ, UR5 ;  /* 0x00000005ff027e24 */ /* 0x002fe2000f8e00ff */
[----:B------:R-:W-:Y:S02]  /*0930*/  UIADD3 UR18, UR5, -0x1, UR24 ;  /* 0xffffffff05127890 */ /* 0x000fe4000fffe018 */
[----:B------:R-:W-:Y:S02]  /*0940*/  UMOV UR20, URZ ;  /* 0x0000003f00147c82 */ /* 0x000fe40008000000 */
[-C--:B------:R-:W-:Y:S01]  /*0950*/  IABS R0, R2.reuse ;  /* 0x0000000200007213 */ /* 0x080fe20000000000 */
[----:B------:R-:W-:Y:S01]  /*0960*/  UIADD3 UR18, -UR8, UR18, URZ ;  /* 0x0000001208127290 */ /* 0x000fe2000fffe13f */
[----:B------:R-:W-:Y:S02]  /*0970*/  IABS R2, R2 ;  /* 0x0000000200027213 */ /* 0x000fe40000000000 */
[----:B------:R-:W1:Y:S02]  /*0980*/  R2UR UR17, R0 ;  /* 0x00000000001173c2 */ /* 0x000e6400000e0000 */
[----:B-1----:R-:W1:Y:S08]  /*0990*/  I2F.RP R0, UR17 ;  /* 0x0000001100007d06 */ /* 0x002e700008209400 */
[----:B-1----:R-:W1:Y:S02]  /*09a0*/  MUFU.RCP R0, R0 ;  /* 0x0000000000007308 */ /* 0x002e640000001000 */
[----:B-1----:R-:W-:-:S06]  /*09b0*/  IADD3 R0, R0, 0xffffffe, RZ ;  /* 0x0ffffffe00007810 */ /* 0x002fcc0007ffe0ff */
[----:B------:R-:W1:Y:S02]  /*09c0*/  F2I.FTZ.U32.TRUNC.NTZ R0, R0 ;  /* 0x0000000000007305 */ /* 0x000e64000021f000 */
[----:B-1----:R1:W3:Y:S02]  /*09d0*/  R2UR UR21, R0 ;  /* 0x00000000001573c2 */ /* 0x0022e400000e0000 */
[----:B-1----:R-:W-:Y:S01]  /*09e0*/  IMAD.U32 R0, RZ, RZ, UR18 ;  /* 0x00000012ff007e24 */ /* 0x002fe2000f8e00ff */
[----:B---3--:R-:W-:Y:S02]  /*09f0*/  UIADD3 UR4, URZ, -UR21, URZ ;  /* 0x800000153f047290 */ /* 0x008fe4000fffe03f */
[----:B------:R-:W-:Y:S02]  /*0a00*/  ULOP3.LUT UR18, UR18, UR5, URZ, 0x3c, !UPT ;  /* 0x0000000512127292 */ /* 0x000fe4000f8e3c3f */
[----:B------:R-:W-:Y:S01]  /*0a10*/  IABS R0, R0 ;  /* 0x0000000000007213 */ /* 0x000fe20000000000 */
[----:B------:R-:W-:-:S04]  /*0a20*/  UIMAD UR4, UR4, UR17, URZ ;  /* 0x00000011040472a4 */ /* 0x000fc8000f8e023f */
[----:B------:R-:W-:Y:S01]  /*0a30*/  IMAD.MOV.U32 R3, RZ, RZ, R0 ;  /* 0x000000ffff037224 */ /* 0x000fe200078e0000 */
[----:B------:R-:W-:Y:S01]  /*0a40*/  UIMAD.WIDE.U32 UR20, UR21, UR4, UR20 ;  /* 0x00000004151472a5 */ /* 0x000fe2000f8e0014 */
[----:B------:R-:W-:Y:S02]  /*0a50*/  IMAD.MOV R0, RZ, RZ, -R2 ;  /* 0x000000ffff007224 */ /* 0x000fe400078e0a02 */
[----:B------:R-:W1:Y:S04]  /*0a60*/  R2UR UR16, R3 ;  /* 0x00000000031073c2 */ /* 0x000e6800000e0000 */
[----:B------:R-:W-:-:S04]  /*0a70*/  UMOV UR19, UR21 ;  /* 0x0000001500137c82 */ /* 0x000fc80008000000 */
[----:B------:R-:W3:Y:S01]  /*0a80*/  R2UR UR14, R0 ;  /* 0x00000000000e73c2 */ /* 0x000ee200000e0000 */
        /* <DEDUP_REMOVED lines=13> */
.L_x_3613:
[----:B------:R-:W-:Y:S01]  /*0b60*/  ULOP3.LUT UR7, UR7, 0xffff, URZ, 0xc0, !UPT ;  /* 0x0000ffff07077892 */ /* 0x000fe2000f8ec03f */
[----:B------:R-:W-:Y:S01]  /*0b70*/  PLOP3.LUT P2, PT, PT, PT, PT, 0x80, 0x0 ;  /* 0x000000000000781c */ /* 0x000fe20003f4f070 */
[----:B------:R-:W-:Y:S01]  /*0b80*/  CS2R R14, SRZ ;  /* 0x00000000000e7805 */ /* 0x000fe2000001ff00 */
[----:B------:R-:W-:Y:S01]  /*0b90*/  CS2R R130, SRZ ;  /* 0x0000000000827805 */ /* 0x000fe2000001ff00 */
[----:B------:R-:W-:Y:S01]  /*0ba0*/  UIMAD UR8, UR7, UR4, UR8 ;  /* 0x00000004070872a4 */ /* 0x000fe2000f8e0208 */
        /* <DEDUP_REMOVED lines=79> */
[----:B------:R-:W-:Y:S01]  /*10a0*/  SHF.R.S32.HI R66, RZ, 0x1f, R132 ;  /* 0x0000001fff427819 */ /* 0x000fe20000011484 */
[----:B------:R-:W-:Y:S02]  /*10b0*/  UMOV UR14, 0x30 ;  /* 0x00000030000e7882 */ /* 0x000fe40000000000 */
[----:B------:R-:W-:Y:S01]  /*10c0*/  UIMAD UR17, UR24, UR14, -0x30 ;  /* 0xffffffd0181174a4 */ /* 0x000fe2000f8e020e */
[----:B------:R-:W3:Y:S01]  /*10d0*/  @P0 LDG.E R2, [R2.64] ;  /* 0x0000001602020981 */ /* 0x000ee2000c1e1900 */
[----:B------:R-:W-:Y:S01]  /*10e0*/  IMAD.MOV.U32 R4, RZ, RZ, c[0x0][0x2b8] ;  /* 0x0000ae00ff047624 */ /* 0x000fe200078e00ff */
[----:B------:R-:W-:Y:S01]  /*10f0*/  ULDC.64 UR4, c[0x0][0x2b0] ;  /* 0x0000ac0000047ab9 */ /* 0x000fe20000000a00 */
[----:B------:R-:W-:Y:S01]  /*1100*/  IMAD.MOV.U32 R22, RZ, RZ, RZ ;  /* 0x000000ffff167224 */ /* 0x000fe200078e00ff */
[----:B------:R-:W-:Y:S02]  /*1110*/  BAR.SYNC.DEFER_BLOCKING 0x0 ;  /* 0x0000000000007b1d */ /* 0x000fe40000010000 */
[----:B------:R-:W-:Y:S01]  /*1120*/  ISETP.NE.AND P1, PT, R4, 0x1, PT ;  /* 0x000000010400780c */ /* 0x000fe20003f25270 */
[----:B------:R-:W-:-:S03]  /*1130*/  USHF.R.S32.HI UR19, URZ, 0x1f, UR15 ;  /* 0x0000001f3f137899 */ /* 0x000fc6000801140f */
        /* <DEDUP_REMOVED lines=14> */
[C---:B------:R-:W-:Y:S01]  /*1220*/  IADD3 R0, R31.reuse, UR17, RZ ;  /* 0x000000111f007c10 */ /* 0x040fe2000fffe0ff */
[----:B------:R-:W-:Y:S01]  /*1230*/  UIMAD UR18, UR16, UR4, URZ ;  /* 0x00000004101272a4 */ /* 0x000fe2000f8e023f */
[----:B------:R-:W-:Y:S01]  /*1240*/  IADD3 R5, R31, UR26, RZ ;  /* 0x0000001a1f057c10 */ /* 0x000fe2000fffe0ff */
[----:B------:R-:W-:Y:S01]  /*1250*/  UIMAD.WIDE.U32 UR28, UR11, UR4, URZ ;  /* 0x000000040b1c72a5 */ /* 0x000fe2000f8e003f */
[C---:B------:R-:W-:Y:S01]  /*1260*/  ISETP.GE.AND P0, PT, R0.reuse, UR9, PT ;  /* 0x0000000900007c0c */ /* 0x040fe2000bf06270 */
[----:B------:R-:W-:Y:S01]  /*1270*/  IMAD.SHL.U32 R39, R19, 0x8, RZ ;  /* 0x0000000813277824 */ /* 0x000fe200078e00ff */
[----:B--2---:R-:W-:Y:S01]  /*1280*/  IADD3 R10, R0, UR10, RZ ;  /* 0x0000000a000a7c10 */ /* 0x004fe2000fffe0ff */
[----:B------:R-:W-:Y:S01]  /*1290*/  UIMAD UR27, UR24, -0x30, UR14 ;  /* 0xffffffd0181b78a4 */ /* 0x000fe2000f8e020e */
        /* <DEDUP_REMOVED lines=13> */
[--C-:B------:R-:W-:Y:S01]  /*1370*/  IMAD.MOV.U32 R4, RZ, RZ, R5.reuse ;  /* 0x000000ffff047224 */ /* 0x100fe200078e0005 */
[----:B------:R-:W-:Y:S01]  /*1380*/  ULDC.64 UR4, c[0x0][0x1c0] ;  /* 0x0000700000047ab9 */ /* 0x000fe20000000a00 */
[----:B------:R-:W-:Y:S01]  /*1390*/  IADD3 R30, R39, 0x40, RZ ;  /* 0x00000040271e7810 */ /* 0x000fe20007ffe0ff */
[----:B------:R-:W-:Y:S01]  /*13a0*/  UIADD3 UR29, UR29, UR18, URZ ;  /* 0x000000121d1d7290 */ /* 0x000fe2000fffe03f */
[----:B------:R-:W-:Y:S01]  /*13b0*/  IADD3 R17, R21, UR26, RZ ;  /* 0x0000001a15117c10 */ /* 0x000fe2000fffe0ff */
[----:B------:R-:W-:Y:S01]  /*13c0*/  UIMAD UR19, UR19, UR4, URZ ;  /* 0x00000004131372a4 */ /* 0x000fe2000f8e023f */
[C---:B------:R-:W-:Y:S01]  /*13d0*/  IADD3 R29, R39.reuse, 0x80, RZ ;  /* 0x00000080271d7810 */ /* 0x040fe20007ffe0ff */
[----:B------:R-:W-:Y:S01]  /*13e0*/  UIMAD.WIDE.U32 UR28, UR15, UR4, UR28 ;  /* 0x000000040f1c72a5 */ /* 0x000fe2000f8e001c */
[----:B------:R-:W-:Y:S01]  /*13f0*/  ISETP.GE.AND P3, PT, R39, c[0x0][0x198], PT ;  /* 0x0000660027007a0c */ /* 0x000fe20003f66270 */
[----:B------:R-:W-:Y:S01]  /*1400*/  UIMAD UR5, UR15, UR5, UR19 ;  /* 0x000000050f0572a4 */ /* 0x000fe2000f8e0213 */
[----:B------:R-:W-:Y:S01]  /*1410*/  @P1 IMAD.HI.U32 R0, R5, c[0x0][0x2c8], RZ ;  /* 0x0000b20005001a27 */ /* 0x000fe200078e00ff */
[----:B------:R-:W-:Y:S01]  /*1420*/  IADD3 R28, R39, 0xc0, RZ ;  /* 0x000000c0271c7810 */ /* 0x000fe20007ffe0ff */
[----:B------:R-:W-:Y:S01]  /*1430*/  ULDC UR15, c[0x0][0x168] ;  /* 0x00005a00000f7ab9 */ /* 0x000fe20000000800 */
[----:B------:R-:W-:Y:S01]  /*1440*/  ISETP.GE.AND P4, PT, R30, c[0x0][0x198], PT ;  /* 0x000066001e007a0c */ /* 0x000fe20003f86270 */
[----:B------:R-:W-:Y:S01]  /*1450*/  UIADD3 UR5, UR29, UR5, URZ ;  /* 0x000000051d057290 */ /* 0x000fe2000fffe03f */
[----:B------:R-:W-:Y:S01]  /*1460*/  @P0 SHF.R.U32.HI R4, RZ, c[0x0][0x2cc], R0 ;  /* 0x0000b300ff040a19 */ /* 0x000fe20000011600 */
[----:B------:R-:W-:Y:S01]  /*1470*/  UIMAD UR15, UR6, UR15, URZ ;  /* 0x0000000f060f72a4 */ /* 0x000fe2000f8e023f */
[----:B------:R-:W-:Y:S01]  /*1480*/  SHF.R.S32.HI R8, RZ, 0x1f, R28 ;  /* 0x0000001fff087819 */ /* 0x000fe2000001141c */
[----:B------:R-:W-:Y:S01]  /*1490*/  BSSY B0, `(.L_x_3615) ;  /* 0x0000135000007945 */ /* 0x000fe20003800000 */
[--C-:B------:R-:W-:Y:S01]  /*14a0*/  SHF.R.S32.HI R6, RZ, 0x1f, R4.reuse ;  /* 0x0000001fff067819 */ /* 0x100fe20000011404 */
[----:B------:R-:W-:Y:S01]  /*14b0*/  IMAD.MOV R0, RZ, RZ, -R4 ;  /* 0x000000ffff007224 */ /* 0x000fe200078e0a04 */
[----:B------:R-:W-:Y:S01]  /*14c0*/  ISETP.GE.AND P5, PT, R29, c[0x0][0x198], PT ;  /* 0x000066001d007a0c */ /* 0x000fe20003fa6270 */
[----:B-1----:R-:W-:Y:S01]  /*14d0*/  IMAD.U32 R3, RZ, RZ, UR29 ;  /* 0x0000001dff037e24 */ /* 0x002fe2000f8e00ff */
[----:B------:R-:W-:Y:S01]  /*14e0*/  LEA.HI R8, R8, R28, RZ, 0x3 ;  /* 0x0000001c08087211 */ /* 0x000fe200078f18ff */
[----:B------:R-:W-:Y:S01]  /*14f0*/  IMAD.U32 R2, RZ, RZ, UR28 ;  /* 0x0000001cff027e24 */ /* 0x000fe2000f8e00ff */
[----:B------:R-:W-:Y:S01]  /*1500*/  ISETP.GE.AND P6, PT, R28, c[0x0][0x198], PT ;  /* 0x000066001c007a0c */ /* 0x000fe20003fc6270 */
[----:B------:R-:W-:Y:S01]  /*1510*/  IMAD.U32 R3, RZ, RZ, UR5 ;  /* 0x00000005ff037e24 */ /* 0x000fe2000f8e00ff */
[----:B------:R-:W-:Y:S01]  /*1520*/  LOP3.LUT R36, R8, 0xfffffff8, RZ, 0xc0, !PT ;  /* 0xfffffff808247812 */ /* 0x000fe200078ec0ff */
[----:B------:R-:W-:Y:S01]  /*1530*/  IMAD R0, R0, c[0x0][0x2c4], R5 ;  /* 0x0000b10000007a24 */ /* 0x000fe200078e0205 */
[----:B------:R-:W-:Y:S01]  /*1540*/  ULDC.64 UR4, c[0x0][0x1e8] ;  /* 0x00007a0000047ab9 */ /* 0x000fe20000000a00 */
[----:B------:R-:W-:Y:S01]  /*1550*/  IMAD R6, R6, c[0x0][0x1b0], RZ ;  /* 0x00006c0006067a24 */ /* 0x000fe200078e02ff */
[----:B------:R-:W-:Y:S01]  /*1560*/  UIMAD UR6, UR16, UR4, URZ ;  /* 0x00000004100672a4 */ /* 0x000fe2000f8e023f */
[----:B------:R-:W-:Y:S01]  /*1570*/  IMAD.WIDE.U32 R2, R4, c[0x0][0x1b0], R2 ;  /* 0x00006c0004027a25 */ /* 0x000fe200078e0002 */
[----:B------:R-:W-:Y:S01]  /*1580*/  SHF.R.S32.HI R5, RZ, 0x1f, R0 ;  /* 0x0000001fff057819 */ /* 0x000fe20000011400 */
[----:B------:R-:W-:Y:S01]  /*1590*/  UIMAD.WIDE.U32 UR18, UR11, UR4, URZ ;  /* 0x000000040b1272a5 */ /* 0x000fe2000f8e003f */
[----:B------:R-:W-:Y:S01]  /*15a0*/  LEA.HI R65, R66, R132, RZ, 0x5 ;  /* 0x0000008442417211 */ /* 0x000fe200078f28ff */
[----:B------:R-:W-:Y:S01]  /*15b0*/  IMAD R4, R4, c[0x0][0x1b4], R6 ;  /* 0x00006d0004047a24 */ /* 0x000fe200078e0206 */
[----:B------:R-:W-:-:S02]  /*15c0*/  UIMAD UR6, UR11, UR5, UR6 ;  /* 0x000000050b0672a4 */ /* 0x000fc4000f8e0206 */
[----:B------:R-:W-:Y:S01]  /*15d0*/  UIADD3 UR28, UR27, UR9, URZ ;  /* 0x000000091b1c7290 */ /* 0x000fe2000fffe03f */
[----:B------:R-:W-:Y:S01]  /*15e0*/  IMAD.IADD R3, R3, 0x1, R4 ;  /* 0x0000000103037824 */ /* 0x000fe200078e0204 */
[----:B------:R-:W-:Y:S01]  /*15f0*/  UIADD3 UR6, UR19, UR6, URZ ;  /* 0x0000000613067290 */ /* 0x000fe2000fffe03f */
[----:B------:R-:W-:Y:S01]  /*1600*/  IMAD R4, R5, c[0x0][0x1a8], RZ ;  /* 0x00006a0005047a24 */ /* 0x000fe200078e02ff */
[----:B------:R-:W-:Y:S01]  /*1610*/  UISETP.LT.AND UP0, UPT, UR28, 0x30, UPT ;  /* 0x000000301c00788c */ /* 0x000fe2000bf01270 */
[----:B------:R-:W-:Y:S01]  /*1620*/  IMAD.SHL.U32 R5, R21, 0x40, RZ ;  /* 0x0000004015057824 */ /* 0x000fe200078e00ff */
[----:B------:R-:W-:Y:S01]  /*1630*/  SHF.R.S32.HI R64, RZ, 0x5, R65 ;  /* 0x00000005ff407819 */ /* 0x000fe20000011441 */
[C---:B------:R-:W-:Y:S01]  /*1640*/  IMAD R4, R0.reuse, c[0x0][0x1ac], R4 ;  /* 0x00006b0000047a24 */ /* 0x040fe200078e0204 */
[----:B------:R-:W-:Y:S01]  /*1650*/  USEL UR4, UR28, 0x30, UP0 ;  /* 0x000000301c047887 */ /* 0x000fe20008000000 */
[----:B------:R-:W-:Y:S01]  /*1660*/  IMAD.WIDE.U32 R2, R0, c[0x0][0x1a8], R2 ;  /* 0x00006a0000027a25 */ /* 0x000fe200078e0002 */
[----:B------:R-:W-:-:S03]  /*1670*/  LOP3.LUT R0, R5, 0x1c0, RZ, 0xc0, !PT ;  /* 0x000001c005007812 */ /* 0x000fc600078ec0ff */
[----:B------:R-:W-:Y:S01]  /*1680*/  IMAD.IADD R3, R3, 0x1, R4 ;  /* 0x0000000103037824 */ /* 0x000fe200078e0204 */
[C---:B------:R-:W-:Y:S02]  /*1690*/  LEA R14, P0, R2.reuse, c[0x0][0x160], 0x1 ;  /* 0x00005800020e7a11 */ /* 0x040fe400078008ff */
[----:B------:R-:W-:Y:S02]  /*16a0*/  SHF.R.U32.HI R4, RZ, 0x3, R0 ;  /* 0x00000003ff047819 */ /* 0x000fe40000011600 */
[----:B------:R-:W-:Y:S02]  /*16b0*/  LEA.HI.X R15, R2, c[0x0][0x164], R3, 0x1, P0 ;  /* 0x00005900020f7a11 */ /* 0x000fe400000f0c03 */
[----:B------:R-:W-:Y:S02]  /*16c0*/  LOP3.LUT R0, R0, 0x38, R39, 0xf8, !PT ;  /* 0x0000003800007812 */ /* 0x000fe400078ef827 */
[----:B------:R-:W-:Y:S01]  /*16d0*/  LEA.HI R2, R66, R132, RZ, 0x6 ;  /* 0x0000008442027211 */ /* 0x000fe200078f30ff */
[----:B------:R-:W-:Y:S01]  /*16e0*/  SHFL.IDX PT, R3, R15, RZ, 0x181f ;  /* 0x00181fff0f037589 */ /* 0x000fe200000e0000 */
[----:B------:R-:W-:-:S02]  /*16f0*/  LOP3.LUT R0, R0, R4, RZ, 0x3c, !PT ;  /* 0x0000000400007212 */ /* 0x000fc400078e3cff */
[----:B------:R-:W-:Y:S01]  /*1700*/  ISETP.GE.AND P0, PT, R17, UR15, PT ;  /* 0x0000000f11007c0c */ /* 0x000fe2000bf06270 */
[----:B------:R-:W-:Y:S02]  /*1710*/  IMAD.SHL.U32 R4, R2, 0x8, RZ ;  /* 0x0000000802047824 */ /* 0x000fe400078e00ff */
[----:B------:R-:W1:Y:S03]  /*1720*/  SHFL.IDX PT, R2, R14, RZ, 0x181f ;  /* 0x00181fff0e027589 */ /* 0x000e6600000e0000 */
[----:B------:R-:W-:Y:S02]  /*1730*/  LOP3.LUT R5, R0, 0xfffffe00, R4, 0xf8, !PT ;  /* 0xfffffe0000057812 */ /* 0x000fe400078ef804 */
[----:B------:R-:W-:Y:S02]  /*1740*/  SHF.R.S32.HI R4, RZ, 0x1f, R30 ;  /* 0x0000001fff047819 */ /* 0x000fe4000001141e */
[----:B------:R-:W-:Y:S01]  /*1750*/  SHF.R.S32.HI R0, RZ, 0x1f, R29 ;  /* 0x0000001fff007819 */ /* 0x000fe2000001141d */
[----:B------:R-:W-:Y:S01]  /*1760*/  IMAD.SHL.U32 R44, R5, 0x2, RZ ;  /* 0x00000002052c7824 */ /* 0x000fe200078e00ff */
[----:B------:R-:W-:Y:S01]  /*1770*/  LEA.HI R4, R4, R30, RZ, 0x3 ;  /* 0x0000001e04047211 */ /* 0x000fe200078f18ff */
[----:B------:R-:W-:Y:S01]  /*1780*/  SHFL.IDX PT, R5, R15, 0x1, 0x181f ;  /* 0x00381f000f057f89 */ /* 0x000fe200000e0000 */
[----:B------:R-:W-:-:S02]  /*1790*/  LEA.HI R0, R0, R29, RZ, 0x3 ;  /* 0x0000001d00007211 */ /* 0x000fc400078f18ff */
[----:B------:R-:W-:Y:S02]  /*17a0*/  LOP3.LUT R38, R4, 0xfffffff8, RZ, 0xc0, !PT ;  /* 0xfffffff804267812 */ /* 0x000fe400078ec0ff */
[----:B------:R-:W3:Y:S01]  /*17b0*/  SHFL.IDX PT, R4, R14, 0x1, 0x181f ;  /* 0x00381f000e047f89 */ /* 0x000ee200000e0000 */
[----:B------:R-:W-:Y:S01]  /*17c0*/  LOP3.LUT R37, R0, 0xfffffff8, RZ, 0xc0, !PT ;  /* 0xfffffff800257812 */ /* 0x000fe200078ec0ff */
[----:B------:R-:W-:-:S04]  /*17d0*/  IMAD.MOV R0, RZ, RZ, -R7 ;  /* 0x000000ffff007224 */ /* 0x000fc800078e0a07 */
[----:B------:R-:W-:Y:S01]  /*17e0*/  IMAD R23, R0, c[0x0][0x2b8], R10 ;  /* 0x0000ae0000177a24 */ /* 0x000fe200078e020a */
[----:B------:R-:W-:Y:S01]  /*17f0*/  IADD3 R0, R17, 0x20, RZ ;  /* 0x0000002011007810 */ /* 0x000fe20007ffe0ff */
[----:B-1----:R-:W-:-:S03]  /*1800*/  @!P0 IMAD.WIDE R6, R39, 0x2, R2 ;  /* 0x0000000227068825 */ /* 0x002fc600078e0202 */
[----:B------:R-:W-:Y:S01]  /*1810*/  ISETP.GE.AND P1, PT, R0, UR15, PT ;  /* 0x0000000f00007c0c */ /* 0x000fe2000bf26270 */
[----:B------:R-:W-:Y:S01]  /*1820*/  @!P0 IMAD.WIDE R8, R38, 0x2, R2 ;  /* 0x0000000226088825 */ /* 0x000fe200078e0202 */
[----:B------:R1:W-:Y:S01]  /*1830*/  @!P0 LDGSTS.E.BYPASS.LTC128B.128 [R44+0x100], [R6.64], !P3 ;  /* 0x00100000062c8fae */ /* 0x0003e2000d901d56 */
[----:B------:R-:W-:Y:S02]  /*1840*/  SHF.R.S32.HI R18, RZ, 0x1f, R23 ;  /* 0x0000001fff127819 */ /* 0x000fe40000011417 */
[----:B------:R-:W-:Y:S01]  /*1850*/  IADD3 R0, R17, 0x40, RZ ;  /* 0x0000004011007810 */ /* 0x000fe20007ffe0ff */
[----:B------:R4:W-:Y:S07]  /*1860*/  @!P0 LDGSTS.E.BYPASS.LTC128B.128 [R44+0x4100], [R8.64], !P4 ;  /* 0x04100000082c8fae */ /* 0x0009ee000e101d56 */
[----:B---3--:R-:W-:-:S04]  /*1870*/  @!P1 IMAD.WIDE R12, R39, 0x2, R4 ;  /* 0x00000002270c9825 */ /* 0x008fc800078e0204 */
[----:B------:R-:W-:-:S04]  /*1880*/  @!P1 IMAD.WIDE R10, R38, 0x2, R4 ;  /* 0x00000002260a9825 */ /* 0x000fc800078e0204 */
[----:B-1----:R-:W-:-:S04]  /*1890*/  @!P0 IMAD.WIDE R6, R37, 0x2, R2 ;  /* 0x0000000225068825 */ /* 0x002fc800078e0202 */
[----:B------:R-:W-:Y:S01]  /*18a0*/  @!P0 IMAD.WIDE R2, R36, 0x2, R2 ;  /* 0x0000000224028825 */ /* 0x000fe200078e0202 */
[----:B------:R1:W-:Y:S03]  /*18b0*/  @!P0 LDGSTS.E.BYPASS.LTC128B.128 [R44+0x8100], [R6.64], !P5 ;  /* 0x08100000062c8fae */ /* 0x0003e6000e901d56 */
[----:B----4-:R-:W-:Y:S01]  /*18c0*/  @!P1 IMAD.WIDE R8, R37, 0x2, R4 ;  /* 0x0000000225089825 */ /* 0x010fe200078e0204 */
[----:B------:R3:W-:Y:S01]  /*18d0*/  @!P0 LDGSTS.E.BYPASS.LTC128B.128 [R44+0xc100], [R2.64], !P6 ;  /* 0x0c100000022c8fae */ /* 0x0007e2000f101d56 */
[----:B------:R-:W-:-:S03]  /*18e0*/  ISETP.GE.AND P0, PT, R0, UR15, PT ;  /* 0x0000000f00007c0c */ /* 0x000fc6000bf06270 */
[----:B------:R4:W-:Y:S04]  /*18f0*/  @!P1 LDGSTS.E.BYPASS.LTC128B.128 [R44+0x1100], [R12.64], !P3 ;  /* 0x011000000c2c9fae */ /* 0x0009e8000d901d56 */
[----:B------:R5:W-:Y:S04]  /*1900*/  @!P1 LDGSTS.E.BYPASS.LTC128B.128 [R44+0x5100], [R10.64], !P4 ;  /* 0x051000000a2c9fae */ /* 0x000be8000e101d56 */
[----:B------:R4:W-:Y:S01]  /*1910*/  @!P1 LDGSTS.E.BYPASS.LTC128B.128 [R44+0x9100], [R8.64], !P5 ;  /* 0x09100000082c9fae */ /* 0x0009e2000e901d56 */
[----:B-1----:R-:W-:Y:S02]  /*1920*/  IMAD R6, R18, c[0x0][0x1e0], RZ ;  /* 0x0000780012067a24 */ /* 0x002fe400078e02ff */
[----:B---3--:R-:W-:-:S04]  /*1930*/  IMAD.WIDE.U32 R2, R23, c[0x0][0x1e0], RZ ;  /* 0x0000780017027a25 */ /* 0x008fc800078e00ff */
[----:B------:R-:W-:-:S04]  /*1940*/  IMAD R6, R23, c[0x0][0x1e4], R6 ;  /* 0x0000790017067a24 */ /* 0x000fc800078e0206 */
[----:B------:R-:W-:Y:S02]  /*1950*/  IMAD.IADD R7, R3, 0x1, R6 ;  /* 0x0000000103077824 */ /* 0x000fe400078e0206 */
[----:B------:R-:W-:Y:S01]  /*1960*/  IMAD.MOV.U32 R6, RZ, RZ, R2 ;  /* 0x000000ffff067224 */ /* 0x000fe200078e0002 */
[----:B------:R-:W-:Y:S01]  /*1970*/  SHFL.IDX PT, R3, R15, 0x2, 0x181f ;  /* 0x00581f000f037f89 */ /* 0x000fe200000e0000 */
[----:B-----5:R-:W-:-:S03]  /*1980*/  @!P1 IMAD.WIDE R10, R36, 0x2, R4 ;  /* 0x00000002240a9825 */ /* 0x020fc600078e0204 */
[----:B------:R-:W1:Y:S04]  /*1990*/  SHFL.IDX PT, R2, R14, 0x2, 0x181f ;  /* 0x00581f000e027f89 */ /* 0x000e6800000e0000 */
[----:B----4-:R-:W-:Y:S04]  /*19a0*/  SHFL.IDX PT, R8, R14, 0x3, 0x181f ;  /* 0x00781f000e087f89 */ /* 0x010fe800000e0000 */
[----:B------:R3:W4:Y:S04]  /*19b0*/  SHFL.IDX PT, R9, R15, 0x3, 0x181f ;  /* 0x00781f000f097f89 */ /* 0x00072800000e0000 */
[----:B------:R5:W-:Y:S01]  /*19c0*/  @!P1 LDGSTS.E.BYPASS.LTC128B.128 [R44+0xd100], [R10.64], !P6 ;  /* 0x0d1000000a2c9fae */ /* 0x000be2000f101d56 */
[----:B-1----:R-:W-:-:S04]  /*19d0*/  @!P0 IMAD.WIDE R12, R38, 0x2, R2 ;  /* 0x00000002260c8825 */ /* 0x002fc800078e0202 */
[----:B-----5:R-:W-:Y:S01]  /*19e0*/  @!P0 IMAD.WIDE R10, R37, 0x2, R2 ;  /* 0x00000002250a8825 */ /* 0x020fe200078e0202 */
[----:B--2---:R-:W-:-:S03]  /*19f0*/  SHF.R.S32.HI R20, RZ, 0x1f, R22 ;  /* 0x0000001fff147819 */ /* 0x004fc60000011416 */
[----:B------:R-:W-:Y:S01]  /*1a00*/  IMAD.WIDE.U32 R4, R22, c[0x0][0x1f0], R6 ;  /* 0x00007c0016047a25 */ /* 0x000fe200078e0006 */
[----:B------:R-:W-:Y:S03]  /*1a10*/  STL [R1+0x24], R22 ;  /* 0x0000241601007387 */ /* 0x000fe60000100800 */
[----:B------:R-:W-:Y:S01]  /*1a20*/  IMAD R6, R20, c[0x0][0x1f0], RZ ;  /* 0x00007c0014067a24 */ /* 0x000fe200078e02ff */
[----:B------:R-:W-:Y:S01]  /*1a30*/  IADD3 R0, P1, R4, UR18, RZ ;  /* 0x0000001204007c10 */ /* 0x000fe2000ff3e0ff */
[----:B------:R-:W-:Y:S02]  /*1a40*/  STL [R1+0x30], R39 ;  /* 0x0000302701007387 */ /* 0x000fe40000100800 */
[----:B------:R-:W-:Y:S02]  /*1a50*/  IMAD R6, R22, c[0x0][0x1f4], R6 ;  /* 0x00007d0016067a24 */ /* 0x000fe400078e0206 */
[----:B------:R-:W-:Y:S03]  /*1a60*/  STL [R1+0x8], R44 ;  /* 0x0000082c01007387 */ /* 0x000fe60000100800 */
[----:B------:R-:W-:Y:S01]  /*1a70*/  IADD3.X R4, R5, UR6, R6, P1, !PT ;  /* 0x0000000605047c10 */ /* 0x000fe20008ffe406 */
[----:B------:R-:W-:Y:S01]  /*1a80*/  @!P0 IMAD.WIDE R6, R36, 0x2, R2 ;  /* 0x0000000224068825 */ /* 0x000fe200078e0202 */
[----:B------:R-:W-:Y:S01]  /*1a90*/  IADD3 R5, R17, 0x60, RZ ;  /* 0x0000006011057810 */ /* 0x000fe20007ffe0ff */
[----:B------:R-:W-:Y:S01]  /*1aa0*/  STL [R1+0x60], R38 ;  /* 0x0000602601007387 */ /* 0x000fe20000100800 */
[----:B---3--:R-:W-:-:S02]  /*1ab0*/  LEA R15, P1, R0, c[0x0][0x1c8], 0x1 ;  /* 0x00007200000f7a11 */ /* 0x008fc400078208ff */
[----:B------:R-:W-:Y:S01]  /*1ac0*/  ISETP.GE.AND P2, PT, R5, UR15, PT ;  /* 0x0000000f05007c0c */ /* 0x000fe2000bf46270 */
[----:B------:R-:W-:Y:S01]  /*1ad0*/  STL [R1+0x38], R37 ;  /* 0x0000382501007387 */ /* 0x000fe20000100800 */
[----:B------:R-:W-:Y:S01]  /*1ae0*/  LEA.HI.X R14, R0, c[0x0][0x1cc], R4, 0x1, P1 ;  /* 0x00007300000e7a11 */ /* 0x000fe200008f0c04 */
[----:B------:R-:W-:Y:S02]  /*1af0*/  @!P0 IMAD.WIDE R4, R39, 0x2, R2 ;  /* 0x0000000227048825 */ /* 0x000fe400078e0202 */
[----:B------:R-:W-:Y:S02]  /*1b00*/  SHFL.IDX PT, R2, R15, RZ, 0x181f ;  /* 0x00181fff0f027589 */ /* 0x000fe400000e0000 */
[----:B------:R-:W-:Y:S02]  /*1b10*/  IMAD R0, R18, c[0x0][0x208], RZ ;  /* 0x0000820012007a24 */ /* 0x000fe400078e02ff */
[----:B------:R4:W-:Y:S02]  /*1b20*/  @!P0 LDGSTS.E.BYPASS.LTC128B.128 [R44+0x2100], [R4.64], !P3 ;  /* 0x02100000042c8fae */ /* 0x0009e4000d901d56 */
[----:B------:R-:W-:-:S02]  /*1b30*/  IMAD R0, R23, c[0x0][0x20c], R0 ;  /* 0x0000830017007a24 */ /* 0x000fc400078e0200 */
[----:B------:R-:W1:Y:S04]  /*1b40*/  SHFL.IDX PT, R3, R14, RZ, 0x181f ;  /* 0x00181fff0e037589 */ /* 0x000e6800000e0000 */
[----:B------:R2:W-:Y:S04]  /*1b50*/  @!P0 LDGSTS.E.BYPASS.LTC128B.128 [R44+0x6100], [R12.64], !P4 ;  /* 0x061000000c2c8fae */ /* 0x0005e8000e101d56 */
[----:B------:R3:W-:Y:S04]  /*1b60*/  @!P0 LDGSTS.E.BYPASS.LTC128B.128 [R44+0xa100], [R10.64], !P5 ;  /* 0x0a1000000a2c8fae */ /* 0x0007e8000e901d56 */
[----:B------:R5:W-:Y:S01]  /*1b70*/  @!P0 LDGSTS.E.BYPASS.LTC128B.128 [R44+0xe100], [R6.64], !P6 ;  /* 0x0e100000062c8fae */ /* 0x000be2000f101d56 */
[----:B------:R-:W-:-:S03]  /*1b80*/  ISETP.GE.AND P6, PT, R30, c[0x0][0x1d4], PT ;  /* 0x000075001e007a0c */ /* 0x000fc60003fc6270 */
[----:B------:R-:W-:Y:S04]  /*1b90*/  STL [R1+0x34], R36 ;  /* 0x0000342401007387 */ /* 0x000fe80000100800 */
[----:B------:R-:W-:Y:S01]  /*1ba0*/  STL [R1+0x28], R23 ;  /* 0x0000281701007387 */ /* 0x000fe20000100800 */
[----:B----4-:R-:W-:-:S05]  /*1bb0*/  @!P2 IMAD.WIDE R4, R39, 0x2, R8 ;  /* 0x000000022704a825 */ /* 0x010fca00078e0208 */
[----:B------:R4:W-:Y:S01]  /*1bc0*/  @!P2 LDGSTS.E.BYPASS.LTC128B.128 [R44+0x3100], [R4.64], !P3 ;  /* 0x03100000042cafae */ /* 0x0009e2000d901d56 */
[----:B------:R-:W-:Y:S02]  /*1bd0*/  ISETP.GE.AND P3, PT, R39, c[0x0][0x1d4], PT ;  /* 0x0000750027007a0c */ /* 0x000fe40003f66270 */
[----:B--2---:R-:W-:Y:S01]  /*1be0*/  IADD3 R12, -R21, UR4, RZ ;  /* 0x00000004150c7c10 */ /* 0x004fe2000fffe1ff */
[----:B------:R-:W-:Y:S02]  /*1bf0*/  ULDC.64 UR4, c[0x0][0x210] ;  /* 0x0000840000047ab9 */ /* 0x000fe40000000a00 */
[----:B------:R-:W-:Y:S01]  /*1c00*/  UIMAD.WIDE.U32 UR14, UR11, UR4, URZ ;  /* 0x000000040b0e72a5 */ /* 0x000fe2000f8e003f */
[C---:B------:R-:W-:Y:S01]  /*1c10*/  ISETP.GE.AND P1, PT, R12.reuse, 0x1, PT ;  /* 0x000000010c00780c */ /* 0x040fe20003f26270 */
[----:B---3--:R-:W-:Y:S01]  /*1c20*/  @!P2 IMAD.WIDE R10, R37, 0x2, R8 ;  /* 0x00000002250aa825 */ /* 0x008fe200078e0208 */
[----:B------:R-:W-:Y:S01]  /*1c30*/  UIMAD UR4, UR16, UR4, URZ ;  /* 0x00000004100472a4 */ /* 0x000fe2000f8e023f */
[----:B------:R-:W-:-:S02]  /*1c40*/  ISETP.GT.AND P0, PT, R12, 0x20, PT ;  /* 0x000000200c00780c */ /* 0x000fc40003f04270 */
[----:B-----5:R-:W-:Y:S01]  /*1c50*/  @!P2 IMAD.WIDE R6, R38, 0x2, R8 ;  /* 0x000000022606a825 */ /* 0x020fe200078e0208 */
[----:B------:R-:W-:-:S03]  /*1c60*/  UIMAD UR4, UR11, UR5, UR4 ;  /* 0x000000050b0472a4 */ /* 0x000fc6000f8e0204 */
[----:B------:R-:W-:Y:S01]  /*1c70*/  @!P2 IMAD.WIDE R8, R36, 0x2, R8 ;  /* 0x000000022408a825 */ /* 0x000fe200078e0208 */
[----:B------:R1:W-:Y:S01]  /*1c80*/  @!P2 LDGSTS.E.BYPASS.LTC128B.128 [R44+0x7100], [R6.64], !P4 ;  /* 0x07100000062cafae */ /* 0x0003e2000e101d56 */
[----:B------:R-:W-:Y:S01]  /*1c90*/  ISETP.GE.AND P4, PT, R28, c[0x0][0x198], PT ;  /* 0x000066001c007a0c */ /* 0x000fe20003f86270 */
[----:B------:R-:W-:Y:S02]  /*1ca0*/  UIADD3 UR16, UR15, UR4, URZ ;  /* 0x000000040f107290 */ /* 0x000fe4000fffe03f */
[----:B------:R2:W-:Y:S01]  /*1cb0*/  @!P2 LDGSTS.E.BYPASS.LTC128B.128 [R44+0xb100], [R10.64], !P5 ;  /* 0x0b1000000a2cafae */ /* 0x0005e2000e901d56 */
[----:B------:R-:W-:Y:S01]  /*1cc0*/  ISETP.GE.AND P5, PT, R29, c[0x0][0x1d4], PT ;  /* 0x000075001d007a0c */ /* 0x000fe20003fa6270 */
[----:B------:R-:W-:Y:S01]  /*1cd0*/  UIADD3 UR4, UR24, -0x1, URZ ;  /* 0xffffffff18047890 */ /* 0x000fe2000fffe03f */
[----:B----4-:R-:W-:-:S07]  /*1ce0*/  IMAD.WIDE.U32 R4, R23, c[0x0][0x208], RZ ;  /* 0x0000820017047a25 */ /* 0x010fce00078e00ff */
[----:B------:R3:W-:Y:S01]  /*1cf0*/  @!P2 LDGSTS.E.BYPASS.LTC128B.128 [R44+0xf100], [R8.64], !P4 ;  /* 0x0f100000082cafae */ /* 0x0007e2000e101d56 */
[----:B------:R-:W-:Y:S01]  /*1d00*/  ISETP.GE.AND P4, PT, R28, c[0x0][0x1d4], PT ;  /* 0x000075001c007a0c */ /* 0x000fe20003f86270 */
[----:B------:R-:W-:Y:S02]  /*1d10*/  IMAD.IADD R5, R5, 0x1, R0 ;  /* 0x0000000105057824 */ /* 0x000fe400078e0200 */
[----:B------:R-:W0:Y:S02]  /*1d20*/  LDGDEPBAR ;  /* 0x00000000000079af */ /* 0x000e240000000000 */
[----:B------:R-:W-:-:S04]  /*1d30*/  IMAD.WIDE.U32 R4, R22, c[0x0][0x218], R4 ;  /* 0x0000860016047a25 */ /* 0x000fc800078e0004 */
[----:B-1----:R-:W-:Y:S01]  /*1d40*/  @P1 IMAD.WIDE R6, R38, 0x2, R2 ;  /* 0x0000000226061825 */ /* 0x002fe200078e0202 */
[----:B--2---:R-:W-:-:S03]  /*1d50*/  LEA.HI R10, R66, R132, RZ, 0x4 ;  /* 0x00000084420a7211 */ /* 0x004fc600078f20ff */
[----:B------:R-:W-:Y:S01]  /*1d60*/  IMAD.SHL.U32 R11, R21, 0x8, RZ ;  /* 0x00000008150b7824 */ /* 0x000fe200078e00ff */
[----:B------:R-:W-:-:S05]  /*1d70*/  LOP3.LUT R0, R10, 0xfffffff0, RZ, 0xc0, !PT ;  /* 0xfffffff00a007812 */ /* 0x000fca00078ec0ff */
[----:B------:R-:W-:Y:S02]  /*1d80*/  IMAD.IADD R0, R132, 0x1, -R0 ;  /* 0x0000000184007824 */ /* 0x000fe400078e0a00 */
[----:B---3--:R-:W-:-:S05]  /*1d90*/  @P1 IMAD.WIDE R8, R39, 0x2, R2 ;  /* 0x0000000227081825 */ /* 0x008fca00078e0202 */
[----:B------:R1:W-:Y:S04]  /*1da0*/  @P1 LDGSTS.E.BYPASS.LTC128B.128 [R44+0x10100], [R8.64], !P3 ;  /* 0x10100000082c1fae */ /* 0x0003e8000d901d56 */
[----:B------:R2:W-:Y:S01]  /*1db0*/  @P1 LDGSTS.E.BYPASS.LTC128B.128 [R44+0x11900], [R6.64], !P6 ;  /* 0x11900000062c1fae */ /* 0x0005e2000f101d56 */
[----:B-1----:R-:W-:-:S04]  /*1dc0*/  @P1 IMAD.WIDE R8, R37, 0x2, R2 ;  /* 0x0000000225081825 */ /* 0x002fc800078e0202 */
[----:B--2---:R-:W-:Y:S01]  /*1dd0*/  @P1 IMAD.WIDE R6, R36, 0x2, R2 ;  /* 0x0000000224061825 */ /* 0x004fe200078e0202 */
[----:B------:R1:W-:Y:S04]  /*1de0*/  @P1 LDGSTS.E.BYPASS.LTC128B.128 [R44+0x13100], [R8.64], !P5 ;  /* 0x13100000082c1fae */ /* 0x0003e8000e901d56 */
[----:B------:R-:W-:Y:S04]  /*1df0*/  SHFL.IDX PT, R2, R15, 0x1, 0x181f ;  /* 0x00381f000f027f89 */ /* 0x000fe800000e0000 */
[----:B------:R2:W3:Y:S04]  /*1e00*/  SHFL.IDX PT, R3, R14, 0x1, 0x181f ;  /* 0x00381f000e037f89 */ /* 0x0004e800000e0000 */
[----:B------:R4:W-:Y:S01]  /*1e10*/  @P1 LDGSTS.E.BYPASS.LTC128B.128 [R44+0x14900], [R6.64], !P4 ;  /* 0x14900000062c1fae */ /* 0x0009e2000e101d56 */
[----:B-1----:R-:W-:-:S04]  /*1e20*/  SHF.R.S32.HI R9, RZ, 0x4, R10 ;  /* 0x00000004ff097819 */ /* 0x002fc8000001140a */
[----:B------:R-:W-:Y:S01]  /*1e30*/  LEA.HI R8, R10, R9, RZ, 0x1 ;  /* 0x000000090a087211 */ /* 0x000fe200078f08ff */
[----:B------:R-:W-:Y:S01]  /*1e40*/  IMAD.SHL.U32 R10, R19, 0x40, RZ ;  /* 0x00000040130a7824 */ /* 0x000fe200078e00ff */
[----:B--2---:R-:W-:Y:S02]  /*1e50*/  SHF.R.S32.HI R14, RZ, 0x1f, R0 ;  /* 0x0000001fff0e7819 */ /* 0x004fe40000011400 */
[----:B------:R-:W-:Y:S02]  /*1e60*/  LOP3.LUT R8, R8, 0xfffffffe, RZ, 0xc0, !PT ;  /* 0xfffffffe08087812 */ /* 0x000fe400078ec0ff */
[----:B------:R-:W-:Y:S01]  /*1e70*/  LEA.HI R14, R14, R0, RZ, 0x3 ;  /* 0x000000000e0e7211 */ /* 0x000fe200078f18ff */
[----:B----4-:R-:W-:Y:S01]  /*1e80*/  IMAD R6, R20, c[0x0][0x218], RZ ;  /* 0x0000860014067a24 */ /* 0x010fe200078e02ff */
[----:B------:R-:W-:Y:S01]  /*1e90*/  IADD3 R7, P1, R4, UR14, RZ ;  /* 0x0000000e04077c10 */ /* 0x000fe2000ff3e0ff */
[----:B------:R-:W-:Y:S01]  /*1ea0*/  IMAD.IADD R8, R9, 0x1, -R8 ;  /* 0x0000000109087824 */ /* 0x000fe200078e0a08 */
[----:B------:R-:W-:Y:S01]  /*1eb0*/  LOP3.LUT R4, R10, 0x1c0, RZ, 0xc0, !PT ;  /* 0x000001c00a047812 */ /* 0x000fe200078ec0ff */
[----:B------:R-:W-:-:S03]  /*1ec0*/  IMAD R6, R22, c[0x0][0x21c], R6 ;  /* 0x0000870016067a24 */ /* 0x000fc600078e0206 */
[----:B------:R-:W-:Y:S02]  /*1ed0*/  LOP3.LUT R10, R4, 0x8, R11, 0xf8, !PT ;  /* 0x00000008040a7812 */ /* 0x000fe400078ef80b */
[----:B------:R-:W-:Y:S02]  /*1ee0*/  IADD3.X R12, R5, UR16, R6, P1, !PT ;  /* 0x00000010050c7c10 */ /* 0x000fe40008ffe406 */
[----:B------:R-:W-:Y:S01]  /*1ef0*/  SHF.R.U32.HI R6, RZ, 0x3, R4 ;  /* 0x00000003ff067819 */ /* 0x000fe20000011604 */
[----:B---3--:R-:W-:Y:S01]  /*1f00*/  @P0 IMAD.WIDE R4, R39, 0x2, R2 ;  /* 0x0000000227040825 */ /* 0x008fe200078e0202 */
[----:B------:R-:W-:Y:S02]  /*1f10*/  LOP3.LUT R11, R14, 0xfffffff8, RZ, 0xc0, !PT ;  /* 0xfffffff80e0b7812 */ /* 0x000fe400078ec0ff */
[----:B------:R-:W-:Y:S02]  /*1f20*/  LOP3.LUT R6, R10, R6, RZ, 0x3c, !PT ;  /* 0x000000060a067212 */ /* 0x000fe400078e3cff */
[C---:B------:R-:W-:Y:S01]  /*1f30*/  LEA R17, P1, R7.reuse, c[0x0][0x1f8], 0x1 ;  /* 0x00007e0007117a11 */ /* 0x040fe200078208ff */
[----:B------:R-:W-:Y:S01]  /*1f40*/  IMAD.IADD R13, R0, 0x1, -R11 ;  /* 0x00000001000d7824 */ /* 0x000fe200078e0a0b */
[----:B------:R1:W-:Y:S01]  /*1f50*/  @P0 LDGSTS.E.BYPASS.LTC128B.128 [R44+0x11100], [R4.64], !P3 ;  /* 0x11100000042c0fae */ /* 0x0003e2000d901d56 */
[----:B------:R-:W-:Y:S01]  /*1f60*/  IMAD R0, R8, 0x200, R6 ;  /* 0x0000020008007824 */ /* 0x000fe200078e0206 */
[----:B------:R-:W-:Y:S01]  /*1f70*/  LEA.HI.X R12, R7, c[0x0][0x1fc], R12, 0x1, P1 ;  /* 0x00007f00070c7a11 */ /* 0x000fe200008f0c0c */
[----:B------:R-:W-:-:S04]  /*1f80*/  @P0 IMAD.WIDE R6, R38, 0x2, R2 ;  /* 0x0000000226060825 */ /* 0x000fc800078e0202 */
[----:B------:R-:W-:Y:S01]  /*1f90*/  IMAD.SHL.U32 R11, R8, 0x8, RZ ;  /* 0x00000008080b7824 */ /* 0x000fe200078e00ff */
[----:B------:R2:W-:Y:S01]  /*1fa0*/  @P0 LDGSTS.E.BYPASS.LTC128B.128 [R44+0x12900], [R6.64], !P6 ;  /* 0x12900000062c0fae */ /* 0x0005e2000f101d56 */
[----:B------:R-:W-:-:S04]  /*1fb0*/  @P0 IMAD.WIDE R8, R36, 0x2, R2 ;  /* 0x0000000224080825 */ /* 0x000fc800078e0202 */
[----:B------:R-:W-:Y:S02]  /*1fc0*/  IMAD.SHL.U32 R10, R13, 0x40, RZ ;  /* 0x000000400d0a7824 */ /* 0x000fe400078e00ff */
[----:B------:R-:W-:-:S03]  /*1fd0*/  IMAD.SHL.U32 R236, R0, 0x2, RZ ;  /* 0x0000000200ec7824 */ /* 0x000fc600078e00ff */
[----:B------:R-:W-:Y:S02]  /*1fe0*/  LOP3.LUT R10, R10, 0x1c0, RZ, 0xc0, !PT ;  /* 0x000001c00a0a7812 */ /* 0x000fe400078ec0ff */
[C---:B------:R-:W-:Y:S02]  /*1ff0*/  IADD3 R0, R236.reuse, 0x10100, RZ ;  /* 0x00010100ec007810 */ /* 0x040fe40007ffe0ff */
[----:B------:R-:W-:Y:S01]  /*2000*/  IADD3 R243, R236, 0x10120, RZ ;  /* 0x00010120ecf37810 */ /* 0x000fe20007ffe0ff */
[----:B-1----:R-:W-:Y:S01]  /*2010*/  @P0 IMAD.WIDE R4, R37, 0x2, R2 ;  /* 0x0000000225040825 */ /* 0x002fe200078e0202 */
[----:B------:R-:W-:Y:S02]  /*2020*/  LOP3.LUT R3, R10, 0x8, R11, 0xf8, !PT ;  /* 0x000000080a037812 */ /* 0x000fe400078ef80b */
[----:B------:R-:W-:Y:S02]  /*2030*/  SHF.R.U32.HI R2, RZ, 0x3, R10 ;  /* 0x00000003ff027819 */ /* 0x000fe4000001160a */
[----:B------:R1:W-:Y:S02]  /*2040*/  @P0 LDGSTS.E.BYPASS.LTC128B.128 [R44+0x14100], [R4.64], !P5 ;  /* 0x14100000042c0fae */ /* 0x0003e4000e901d56 */
[----:B------:R-:W-:-:S02]  /*2050*/  LOP3.LUT R2, R3, R2, RZ, 0x3c, !PT ;  /* 0x0000000203027212 */ /* 0x000fc400078e3cff */
[----:B------:R3:W-:Y:S01]  /*2060*/  @P0 LDGSTS.E.BYPASS.LTC128B.128 [R44+0x15900], [R8.64], !P4 ;  /* 0x15900000082c0fae */ /* 0x0007e2000e101d56 */
[----:B------:R-:W-:Y:S02]  /*2070*/  LOP3.LUT P0, RZ, R19, 0x2, RZ, 0xc0, !PT ;  /* 0x0000000213ff7812 */ /* 0x000fe4000780c0ff */
[----:B--2---:R-:W-:Y:S01]  /*2080*/  IADD3 R6, -R21, UR28, RZ ;  /* 0x0000001c15067c10 */ /* 0x004fe2000fffe1ff */
[----:B------:R-:W0:Y:S01]  /*2090*/  LDGDEPBAR ;  /* 0x00000000000079af */ /* 0x000e220000000000 */
[----:B------:R-:W-:Y:S02]  /*20a0*/  R2P PR, R13, 0x6 ;  /* 0x000000060d007804 */ /* 0x000fe40000000000 */
[----:B------:R-:W-:Y:S02]  /*20b0*/  ISETP.GE.AND P3, PT, R39, c[0x0][0x1d4], PT ;  /* 0x0000750027007a0c */ /* 0x000fe40003f66270 */
[----:B------:R-:W-:-:S05]  /*20c0*/  SHF.R.S32.HI R7, RZ, 0x1f, R39 ;  /* 0x0000001fff077819 */ /* 0x000fca0000011427 */
[----:B------:R-:W-:Y:S01]  /*20d0*/  @P0 IADD3 R243, R0, -0x20, RZ ;  /* 0xffffffe000f30810 */ /* 0x000fe20007ffe0ff */
[----:B------:R-:W-:Y:S01]  /*20e0*/  IMAD.MOV.U32 R0, RZ, RZ, 0x20 ;  /* 0x00000020ff007424 */ /* 0x000fe200078e00ff */
[----:B------:R-:W-:Y:S01]  /*20f0*/  ISETP.LT.OR P0, PT, R6, 0x1, P3 ;  /* 0x000000010600780c */ /* 0x000fe20001f01670 */
[----:B------:R2:W-:Y:S01]  /*2100*/  STL [R1+0x6c], R7 ;  /* 0x00006c0701007387 */ /* 0x0005e20000100800 */
[----:B------:R-:W-:Y:S02]  /*2110*/  ISETP.GT.AND P3, PT, R31, 0x2f, PT ;  /* 0x0000002f1f00780c */ /* 0x000fe40003f64270 */
[----:B------:R-:W-:Y:S02]  /*2120*/  SEL R0, R0, 0xffffffe0, !P2 ;  /* 0xffffffe000007807 */ /* 0x000fe40005000000 */
[----:B------:R-:W-:Y:S01]  /*2130*/  ISETP.GE.AND P2, PT, R29, c[0x0][0x1d4], PT ;  /* 0x000075001d007a0c */ /* 0x000fe20003f46270 */
[----:B-1----:R-:W-:Y:S02]  /*2140*/  IMAD.SHL.U32 R4, R14, 0x40, RZ ;  /* 0x000000400e047824 */ /* 0x002fe400078e00ff */
[----:B------:R-:W-:Y:S01]  /*2150*/  IMAD.MOV.U32 R5, RZ, RZ, 0x10 ;  /* 0x00000010ff057424 */ /* 0x000fe200078e00ff */
[----:B---3--:R-:W-:Y:S01]  /*2160*/  SHFL.IDX PT, R8, R17, RZ, 0x181f ;  /* 0x00181fff11087589 */ /* 0x008fe200000e0000 */
[----:B------:R-:W-:-:S04]  /*2170*/  DEPBAR.LE SB0, 0x1 ;  /* 0x000080400000791a */ /* 0x000fc80000000000 */
[----:B------:R-:W-:Y:S01]  /*2180*/  LOP3.LUT R4, R2, 0xfffffe00, R4, 0xf8, !PT ;  /* 0xfffffe0002047812 */ /* 0x000fe200078ef804 */
[----:B------:R-:W1:Y:S01]  /*2190*/  SHFL.IDX PT, R9, R12, RZ, 0x181f ;  /* 0x00181fff0c097589 */ /* 0x000e6200000e0000 */
[----:B------:R-:W-:-:S03]  /*21a0*/  SEL R5, R5, 0xfffffff0, !P1 ;  /* 0xfffffff005057807 */ /* 0x000fc60004800000 */
[----:B------:R-:W-:Y:S01]  /*21b0*/  BAR.SYNC.DEFER_BLOCKING 0x0 ;  /* 0x0000000000007b1d */ /* 0x000fe20000010000 */
[----:B------:R-:W-:Y:S01]  /*21c0*/  IMAD R220, R64, 0x400, R4 ;  /* 0x0000040040dc7824 */ /* 0x000fe200078e0204 */
[----:B------:R-:W-:Y:S02]  /*21d0*/  ISETP.GE.AND P1, PT, R30, c[0x0][0x1d4], PT ;  /* 0x000075001e007a0c */ /* 0x000fe40003f26270 */
[----:B--2---:R-:W-:Y:S02]  /*21e0*/  SHF.R.S32.HI R7, RZ, 0x1f, R36 ;  /* 0x0000001fff077819 */ /* 0x004fe40000011424 */
[C---:B------:R-:W-:Y:S01]  /*21f0*/  LEA R228, R220.reuse, 0x100, 0x1 ;  /* 0x00000100dce47811 */ /* 0x040fe200078e08ff */
[----:B------:R-:W-:-:S04]  /*2200*/  IMAD.SHL.U32 R220, R220, 0x2, RZ ;  /* 0x00000002dcdc7824 */ /* 0x000fc800078e00ff */
[--C-:B------:R-:W-:Y:S02]  /*2210*/  IMAD R224, R5, 0x2, R228.reuse ;  /* 0x0000000205e07824 */ /* 0x100fe400078e02e4 */
[C---:B------:R-:W-:Y:S02]  /*2220*/  IMAD R228, R0.reuse, 0x2, R228 ;  /* 0x0000000200e47824 */ /* 0x040fe400078e02e4 */
[----:B------:R-:W-:Y:S02]  /*2230*/  IMAD R232, R0, 0x2, R224 ;  /* 0x0000000200e87824 */ /* 0x000fe400078e02e0 */
[----:B-1----:R-:W-:Y:S01]  /*2240*/  IMAD.WIDE R2, R39, 0x2, R8 ;  /* 0x0000000227027825 */ /* 0x002fe200078e0208 */
[----:B------:R-:W1:Y:S04]  /*2250*/  LDSM.16.M88.4 R160, [R220+0x100] ;  /* 0x00010000dca0783b */ /* 0x000e680000000200 */
[----:B------:R-:W2:Y:S04]  /*2260*/  LDSM.16.M88.4 R188, [R220+0x4100] ;  /* 0x00410000dcbc783b */ /* 0x000ea80000000200 */
[----:B------:R-:W3:Y:S04]  /*2270*/  LDSM.16.M88.4 R204, [R220+0x8100] ;  /* 0x00810000dccc783b */ /* 0x000ee80000000200 */
[----:B------:R-:W4:Y:S04]  /*2280*/  LDSM.16.M88.4 R164, [R224] ;  /* 0x00000000e0a4783b */ /* 0x000f280000000200 */
[----:B------:R-:W1:Y:S04]  /*2290*/  LDSM.16.M88.4 R192, [R224+0x4000] ;  /* 0x00400000e0c0783b */ /* 0x000e680000000200 */
[----:B------:R-:W1:Y:S04]  /*22a0*/  LDSM.16.M88.4 R208, [R224+0x8000] ;  /* 0x00800000e0d0783b */ /* 0x000e680000000200 */
[----:B------:R-:W1:Y:S04]  /*22b0*/  LDSM.16.M88.4 R180, [R228] ;  /* 0x00000000e4b4783b */ /* 0x000e680000000200 */
[----:B------:R-:W1:Y:S04]  /*22c0*/  LDSM.16.M88.4 R196, [R228+0x4000] ;  /* 0x00400000e4c4783b */ /* 0x000e680000000200 */
[----:B------:R-:W1:Y:S04]  /*22d0*/  LDSM.16.M88.4 R212, [R228+0x8000] ;  /* 0x00800000e4d4783b */ /* 0x000e680000000200 */
[----:B------:R-:W1:Y:S04]  /*22e0*/  LDSM.16.M88.4 R184, [R232] ;  /* 0x00000000e8b8783b */ /* 0x000e680000000200 */
[----:B------:R-:W1:Y:S04]  /*22f0*/  LDSM.16.M88.4 R200, [R232+0x4000] ;  /* 0x00400000e8c8783b */ /* 0x000e680000000200 */
[----:B------:R-:W1:Y:S04]  /*2300*/  LDSM.16.M88.4 R216, [R232+0x8000] ;  /* 0x00800000e8d8783b */ /* 0x000e680000000200 */
[----:B------:R-:W1:Y:S04]  /*2310*/  LDSM.16.M88.4 R220, [R220+0xc100] ;  /* 0x00c10000dcdc783b */ /* 0x000e680000000200 */
[----:B------:R-:W1:Y:S04]  /*2320*/  LDSM.16.M88.4 R224, [R224+0xc000] ;  /* 0x00c00000e0e0783b */ /* 0x000e680000000200 */
[----:B------:R-:W1:Y:S04]  /*2330*/  LDSM.16.M88.4 R228, [R228+0xc000] ;  /* 0x00c00000e4e4783b */ /* 0x000e680000000200 */
[----:B------:R-:W1:Y:S04]  /*2340*/  LDSM.16.M88.4 R232, [R232+0xc000] ;  /* 0x00c00000e8e8783b */ /* 0x000e680000000200 */
[----:B------:R-:W-:Y:S06]  /*2350*/  BAR.SYNC.DEFER_BLOCKING 0x0 ;  /* 0x0000000000007b1d */ /* 0x000fec0000010000 */
[----:B------:R-:W-:-:S04]  /*2360*/  DEPBAR.LE SB0, 0x0 ;  /* 0x000080000000791a */ /* 0x000fc80000000000 */
[----:B------:R-:W-:Y:S06]  /*2370*/  BAR.SYNC.DEFER_BLOCKING 0x0 ;  /* 0x0000000000007b1d */ /* 0x000fec0000010000 */
[----:B------:R-:W1:Y:S04]  /*2380*/  LDSM.16.M88.4 R20, [R236+0x10100] ;  /* 0x01010000ec14783b */ /* 0x000e680000000200 */
        /* <DEDUP_REMOVED lines=9> */
[----:B------:R-:W-:-:S02]  /*2420*/  ISETP.LT.OR P0, PT, R6, 0x1, P1 ;  /* 0x000000010600780c */ /* 0x000fc40000f01670 */
[----:B------:R-:W-:Y:S01]  /*2430*/  ISETP.GE.AND P1, PT, R28, c[0x0][0x1d4], PT ;  /* 0x000075001c007a0c */ /* 0x000fe20003f26270 */
[----:B-----5:R-:W-:-:S10]  /*2440*/  IMAD.WIDE R2, R38, 0x2, R8 ;  /* 0x0000000226027825 */ /* 0x020fd400078e0208 */
[----:B------:R5:W-:Y:S01]  /*2450*/  LDGSTS.E.BYPASS.LTC128B.128 [R44+0x1900], [R2.64], !P0 ;  /* 0x01900000022c7fae */ /* 0x000be2000c101d56 */
[----:B------:R-:W-:Y:S01]  /*2460*/  ISETP.LT.OR P0, PT, R6, 0x1, P2 ;  /* 0x000000010600780c */ /* 0x000fe20001701670 */
[----:B-----5:R-:W-:-:S12]  /*2470*/  IMAD.WIDE R2, R37, 0x2, R8 ;  /* 0x0000000225027825 */ /* 0x020fd800078e0208 */
[----:B------:R5:W-:Y:S01]  /*2480*/  LDGSTS.E.BYPASS.LTC128B.128 [R44+0x3100], [R2.64], !P0 ;  /* 0x03100000022c7fae */ /* 0x000be2000c101d56 */
[----:B------:R-:W-:Y:S01]  /*2490*/  ISETP.LT.OR P0, PT, R6, 0x1, P1 ;  /* 0x000000010600780c */ /* 0x000fe20000f01670 */
[----:B-----5:R-:W-:-:S12]  /*24a0*/  IMAD.WIDE R2, R36, 0x2, R8 ;  /* 0x0000000224027825 */ /* 0x020fd800078e0208 */
[----:B------:R5:W-:Y:S01]  /*24b0*/  LDGSTS.E.BYPASS.LTC128B.128 [R44+0x4900], [R2.64], !P0 ;  /* 0x04900000022c7fae */ /* 0x000be2000c101d56 */
[----:B------:R-:W-:Y:S02]  /*24c0*/  ISETP.GT.AND P0, PT, R132, 0x7f, PT ;  /* 0x0000007f8400780c */ /* 0x000fe40003f04270 */
[----:B-----5:R-:W-:Y:S02]  /*24d0*/  SHF.R.S32.HI R3, RZ, 0x1f, R38 ;  /* 0x0000001fff037819 */ /* 0x020fe40000011426 */
[----:B------:R-:W-:-:S03]  /*24e0*/  SHF.R.S32.HI R2, RZ, 0x1f, R37 ;  /* 0x0000001fff027819 */ /* 0x000fc60000011425 */
[----:B------:R5:W-:Y:S04]  /*24f0*/  STL [R1+0x68], R3 ;  /* 0x0000680301007387 */ /* 0x000be80000100800 */
[----:B------:R1:W-:Y:S04]  /*2500*/  STL [R1+0x54], R2 ;  /* 0x0000540201007387 */ /* 0x0003e80000100800 */
[----:B------:R2:W-:Y:S01]  /*2510*/  STL [R1+0x50], R7 ;  /* 0x0000500701007387 */ /* 0x0005e20000100800 */
[C---:B-----5:R-:W-:Y:S02]  /*2520*/  IADD3 R3, R243.reuse, 0x800, RZ ;  /* 0x00000800f3037810 */ /* 0x060fe40007ffe0ff */
[----:B-1----:R-:W-:-:S03]  /*2530*/  IADD3 R2, R243, 0x1000, RZ ;  /* 0x00001000f3027810 */ /* 0x002fc60007ffe0ff */
[----:B------:R1:W-:Y:S04]  /*2540*/  STL [R1+0x4], R3 ;  /* 0x0000040301007387 */ /* 0x0003e80000100800 */
[----:B------:R1:W-:Y:S01]  /*2550*/  STL [R1], R2 ;  /* 0x0000000201007387 */ /* 0x0003e20000100800 */
[----:B------:R-:W-:Y:S05]  /*2560*/  @P0 BRA `(.L_x_3616) ;  /* 0x0000027000000947 */ /* 0x000fea0003800000 */
[----:B--234-:R-:W-:Y:S05]  /*2570*/  BRA.DIV ~URZ, `(.L_x_3617) ;  /* 0x000114227f007947 */ /* 0x01cfea000b800000 */
[----:B------:R2:W3:Y:S04]  /*2580*/  SHFL.IDX PT, R7, R12, 0x1, 0x181f ;  /* 0x00381f000c077f89 */ /* 0x0004e800000e0000 */
[----:B-1----:R2:W1:Y:S02]  /*2590*/  SHFL.IDX PT, R2, R17, 0x1, 0x181f ;  /* 0x00381f0011027f89 */ /* 0x00246400000e0000 */
.L_x_3673:
[----:B------:R-:W4:Y:S04]  /*25a0*/  LDL R8, [R1+0x38] ;  /* 0x0000380001087983 */ /* 0x000f280000100800 */
[----:B------:R-:W5:Y:S04]  /*25b0*/  LDL R9, [R1+0x54] ;  /* 0x0000540001097983 */ /* 0x000f680000100800 */
[----:B--2---:R-:W2:Y:S04]  /*25c0*/  LDL R14, [R1+0x8] ;  /* 0x00000800010e7983 */ /* 0x004ea80000100800 */
[----:B---3--:R-:W3:Y:S04]  /*25d0*/  LDL R15, [R1+0x34] ;  /* 0x00003400010f7983 */ /* 0x008ee80000100800 */
[----:B------:R-:W2:Y:S01]  /*25e0*/  LDL R16, [R1+0x50] ;  /* 0x0000500001107983 */ /* 0x000ea20000100800 */
[----:B------:R-:W-:-:S02]  /*25f0*/  SHF.R.S32.HI R10, RZ, 0x1f, R30 ;  /* 0x0000001fff0a7819 */ /* 0x000fc4000001141e */
[----:B------:R-:W-:Y:S02]  /*2600*/  SHF.R.S32.HI R11, RZ, 0x1f, R30 ;  /* 0x0000001fff0b7819 */ /* 0x000fe4000001141e */
[-C--:B------:R-:W-:Y:S02]  /*2610*/  LEA.HI R10, R10, R30.reuse, RZ, 0x3 ;  /* 0x0000001e0a0a7211 */ /* 0x080fe400078f18ff */
[----:B------:R-:W-:Y:S02]  /*2620*/  LEA.HI R11, R11, R30, RZ, 0x3 ;  /* 0x0000001e0b0b7211 */ /* 0x000fe400078f18ff */
[----:B------:R-:W-:Y:S02]  /*2630*/  LOP3.LUT R10, R10, 0xfffffff8, RZ, 0xc0, !PT ;  /* 0xfffffff80a0a7812 */ /* 0x000fe400078ec0ff */
[----:B------:R-:W-:Y:S02]  /*2640*/  LOP3.LUT R11, R11, 0xfffffff8, RZ, 0xc0, !PT ;  /* 0xfffffff80b0b7812 */ /* 0x000fe400078ec0ff */
[----:B-1----:R-:W-:-:S02]  /*2650*/  LEA R12, P0, R10, R2, 0x1 ;  /* 0x000000020a0c7211 */ /* 0x002fc400078008ff */
[----:B------:R-:W-:Y:S01]  /*2660*/  SHF.R.S32.HI R11, RZ, 0x1f, R11 ;  /* 0x0000001fff0b7819 */ /* 0x000fe2000001140b */
[C---:B------:R-:W-:Y:S02]  /*2670*/  IMAD.SHL.U32 R3, R19.reuse, 0x8, RZ ;  /* 0x0000000813037824 */ /* 0x040fe400078e00ff */
[----:B------:R-:W-:Y:S01]  /*2680*/  IMAD.SHL.U32 R17, R19, 0x8, RZ ;  /* 0x0000000813117824 */ /* 0x000fe200078e00ff */
[----:B------:R-:W-:-:S04]  /*2690*/  LEA.HI.X R13, R10, R7, R11, 0x1, P0 ;  /* 0x000000070a0d7211 */ /* 0x000fc800000f0c0b */
[----:B------:R-:W-:Y:S02]  /*26a0*/  SHF.R.S32.HI R17, RZ, 0x1f, R17 ;  /* 0x0000001fff117819 */ /* 0x000fe40000011411 */
[----:B----4-:R-:W-:-:S04]  /*26b0*/  LEA R10, P0, R8, R2, 0x1 ;  /* 0x00000002080a7211 */ /* 0x010fc800078008ff */
[----:B-----5:R-:W-:Y:S02]  /*26c0*/  LEA.HI.X R11, R8, R7, R9, 0x1, P0 ;  /* 0x00000007080b7211 */ /* 0x020fe400000f0c09 */
[----:B------:R-:W-:-:S04]  /*26d0*/  LEA R8, P0, R3, R2, 0x1 ;  /* 0x0000000203087211 */ /* 0x000fc800078008ff */
[C---:B------:R-:W-:Y:S02]  /*26e0*/  LEA.HI.X R9, R3.reuse, R7, R17, 0x1, P0 ;  /* 0x0000000703097211 */ /* 0x040fe400000f0c11 */
[----:B------:R-:W-:-:S04]  /*26f0*/  ISETP.GE.AND P0, PT, R3, c[0x0][0x1d4], PT ;  /* 0x0000750003007a0c */ /* 0x000fc80003f06270 */
[----:B------:R-:W-:-:S13]  /*2700*/  ISETP.LT.OR P0, PT, R6, 0x21, P0 ;  /* 0x000000210600780c */ /* 0x000fda0000701670 */
[----:B------:R-:W-:Y:S01]  /*2710*/  @!PT LDS RZ, [RZ] ;  /* 0x00000000fffff984 */ /* 0x000fe20000000800 */
[----:B------:R-:W-:Y:S01]  /*2720*/  @!PT LDS RZ, [RZ] ;  /* 0x00000000fffff984 */ /* 0x000fe20000000800 */
[----:B------:R-:W-:Y:S01]  /*2730*/  @!PT LDS RZ, [RZ] ;  /* 0x00000000fffff984 */ /* 0x000fe20000000800 */
[----:B--2---:R1:W-:Y:S01]  /*2740*/  LDGSTS.E.BYPASS.LTC128B.128 [R14+0x1100], [R8.64], !P0 ;  /* 0x01100000080e7fae */ /* 0x0043e2000c101d56 */
[----:B---3--:R-:W-:-:S04]  /*2750*/  LEA R2, P0, R15, R2, 0x1 ;  /* 0x000000020f027211 */ /* 0x008fc800078008ff */
        /* <DEDUP_REMOVED lines=8> */
.L_x_3616:
[----:B--234-:R-:W-:Y:S05]  /*27e0*/  BSYNC B0 ;  /* 0x0000000000007941 */ /* 0x01cfea0003800000 */
.L_x_3615:
[----:B-1----:R-:W-:Y:S01]  /*27f0*/  IMAD.MOV.U32 R2, RZ, RZ, 0x40 ;  /* 0x00000040ff027424 */ /* 0x002fe200078e00ff */
[----:B------:R-:W-:Y:S01]  /*2800*/  LOP3.LUT P0, RZ, R19, 0x4, RZ, 0xc0, !PT ;  /* 0x0000000413ff7812 */ /* 0x000fe2000780c0ff */
[----:B------:R-:W0:Y:S01]  /*2810*/  LDGDEPBAR ;  /* 0x00000000000079af */ /* 0x000e220000000000 */
[----:B------:R-:W-:Y:S01]  /*2820*/  WARPSYNC 0xffffffff ;  /* 0xffffffff00007948 */ /* 0x000fe20003800000 */
[C---:B------:R-:W-:Y:S01]  /*2830*/  HMMA.16816.F32 R8, R160.reuse, R22, RZ ;  /* 0x00000016a008723c */ /* 0x040fe200000018ff */
[----:B------:R-:W-:Y:S01]  /*2840*/  SEL R2, R2, 0xffffffc0, !P0 ;  /* 0xffffffc002027807 */ /* 0x000fe20004000000 */
[----:B------:R-:W-:Y:S01]  /*2850*/  LDSM.16.M88.4 R60, [R243+0x5800] ;  /* 0x00580000f33c783b */ /* 0x000fe20000000200 */
[----:B------:R-:W-:Y:S01]  /*2860*/  UISETP.GT.AND UP0, UPT, UR4, UR8, UPT ;  /* 0x000000080400728c */ /* 0x000fe2000bf04270 */
[C---:B------:R-:W-:Y:S02]  /*2870*/  IADD3 R252, R243.reuse, 0x1800, RZ ;  /* 0x00001800f3fc7810 */ /* 0x040fe40007ffe0ff */
[--C-:B------:R-:W-:Y:S01]  /*2880*/  IMAD.IADD R242, R236, 0x1, R2.reuse ;  /* 0x00000001ecf27824 */ /* 0x100fe200078e0202 */
[C---:B------:R-:W-:Y:S01]  /*2890*/  IADD3 R251, R243.reuse, 0x2000, RZ ;  /* 0x00002000f3fb7810 */ /* 0x040fe20007ffe0ff */
[----:B------:R-:W-:Y:S01]  /*28a0*/  HMMA.16816.F32 R12, R160, R20, RZ ;  /* 0x00000014a00c723c */ /* 0x000fe200000018ff */
[C---:B------:R-:W-:Y:S01]  /*28b0*/  IMAD.IADD R239, R243.reuse, 0x1, R2 ;  /* 0x00000001f3ef7824 */ /* 0x040fe200078e0202 */
[----:B------:R-:W-:Y:S01]  /*28c0*/  PLOP3.LUT P0, PT, PT, PT, UP0, 0x40, 0x0 ;  /* 0x000000000000781c */ /* 0x000fe20003f0e808 */
[----:B------:R-:W1:Y:S01]  /*28d0*/  LDSM.16.M88.4 R36, [R242+0x10100] ;  /* 0x01010000f224783b */ /* 0x000e620000000200 */
[----:B------:R-:W-:-:S02]  /*28e0*/  IADD3 R250, R243, 0x2800, RZ ;  /* 0x00002800f3fa7810 */ /* 0x000fc40007ffe0ff */
[C---:B------:R-:W-:Y:S01]  /*28f0*/  IADD3 R249, R243.reuse, 0x3000, RZ ;  /* 0x00003000f3f97810 */ /* 0x040fe20007ffe0ff */
[----:B------:R-:W2:Y:S01]  /*2900*/  LDSM.16.M88.4 R44, [R242+0x10900] ;  /* 0x01090000f22c783b */ /* 0x000ea20000000200 */
[C---:B------:R-:W-:Y:S01]  /*2910*/  HMMA.16816.F32 R16, R160.reuse, R24, RZ ;  /* 0x00000018a010723c */ /* 0x040fe200000018ff */
[C---:B------:R-:W-:Y:S02]  /*2920*/  IADD3 R248, R243.reuse, 0x3800, RZ ;  /* 0x00003800f3f87810 */ /* 0x040fe40007ffe0ff */
[----:B------:R-:W3:Y:S01]  /*2930*/  LDSM.16.M88.4 R52, [R242+0x11100] ;  /* 0x01110000f234783b */ /* 0x000ee20000000200 */
[C---:B------:R-:W-:Y:S02]  /*2940*/  IADD3 R247, R243.reuse, 0x4000, RZ ;  /* 0x00004000f3f77810 */ /* 0x040fe40007ffe0ff */
[C---:B------:R-:W-:Y:S02]  /*2950*/  IADD3 R246, R243.reuse, 0x4800, RZ ;  /* 0x00004800f3f67810 */ /* 0x040fe40007ffe0ff */
[----:B------:R-:W-:Y:S01]  /*2960*/  HMMA.16816.F32 R20, R160, R26, RZ ;  /* 0x0000001aa014723c */ /* 0x000fe200000018ff */
[----:B------:R-:W-:-:S02]  /*2970*/  IADD3 R245, R243, 0x5000, RZ ;  /* 0x00005000f3f57810 */ /* 0x000fc40007ffe0ff */
[----:B------:R-:W-:-:S05]  /*2980*/  IADD3 R244, R243, 0x5800, RZ ;  /* 0x00005800f3f47810 */ /* 0x000fca0007ffe0ff */
[C---:B------:R-:W-:Y:S08]  /*2990*/  HMMA.16816.F32 R24, R160.reuse, R32, RZ ;  /* 0x00000020a018723c */ /* 0x040ff000000018ff */
[----:B------:R-:W-:Y:S08]  /*29a0*/  HMMA.16816.F32 R32, R160, R34, RZ ;  /* 0x00000022a020723c */ /* 0x000ff000000018ff */
[C---:B------:R-:W-:Y:S08]  /*29b0*/  HMMA.16816.F32 R8, R164.reuse, R42, R8 ;  /* 0x0000002aa408723c */ /* 0x040ff00000001808 */
[C---:B------:R-:W-:Y:S01]  /*29c0*/  HMMA.16816.F32 R12, R164.reuse, R40, R12 ;  /* 0x00000028a40c723c */ /* 0x040fe2000000180c */
[----:B------:R-:W4:Y:S07]  /*29d0*/  LDSM.16.M88.4 R40, [R239] ;  /* 0x00000000ef28783b */ /* 0x000f2e0000000200 */
[C---:B------:R-:W-:Y:S08]  /*29e0*/  HMMA.16816.F32 R16, R164.reuse, R48, R16 ;  /* 0x00000030a410723c */ /* 0x040ff00000001810 */
[C---:B------:R-:W-:Y:S01]  /*29f0*/  HMMA.16816.F32 R20, R164.reuse, R50, R20 ;  /* 0x00000032a414723c */ /* 0x040fe20000001814 */
[----:B------:R-:W5:Y:S07]  /*2a00*/  LDSM.16.M88.4 R48, [R239+0x800] ;  /* 0x00080000ef30783b */ /* 0x000f6e0000000200 */
[C---:B------:R-:W-:Y:S08]  /*2a10*/  HMMA.16816.F32 R24, R164.reuse, R56, R24 ;  /* 0x00000038a418723c */ /* 0x040ff00000001818 */
[----:B------:R-:W-:Y:S01]  /*2a20*/  HMMA.16816.F32 R32, R164, R58, R32 ;  /* 0x0000003aa420723c */ /* 0x000fe20000001820 */
[----:B------:R-:W4:Y:S07]  /*2a30*/  LDSM.16.M88.4 R56, [R239+0x1000] ;  /* 0x00100000ef38783b */ /* 0x000f2e0000000200 */
[C---:B-1----:R-:W-:Y:S08]  /*2a40*/  HMMA.16816.F32 R8, R180.reuse, R38, R8 ;  /* 0x00000026b408723c */ /* 0x042ff00000001808 */
[C---:B------:R-:W-:Y:S01]  /*2a50*/  HMMA.16816.F32 R28, R180.reuse, R36, R12 ;  /* 0x00000024b41c723c */ /* 0x040fe2000000180c */
[----:B------:R-:W1:Y:S04]  /*2a60*/  LDSM.16.M88.4 R12, [R236+0x11900] ;  /* 0x01190000ec0c783b */ /* 0x000e680000000200 */
[----:B------:R-:W-:Y:S03]  /*2a70*/  LDSM.16.M88.4 R36, [R243+0x1800] ;  /* 0x00180000f324783b */ /* 0x000fe60000000200 */
        /* <DEDUP_REMOVED lines=8> */
[----:B------:R-:W-:Y:S07]  /*2b00*/  LDSM.16.M88.4 R40, [R242+0x12100] ;  /* 0x01210000f228783b */ /* 0x000fee0000000200 */
[C---:B-----5:R-:W-:Y:S08]  /*2b10*/  HMMA.16816.F32 R16, R184.reuse, R48, R16 ;  /* 0x00000030b810723c */ /* 0x060ff00000001810 */
[C---:B------:R-:W-:Y:S01]  /*2b20*/  HMMA.16816.F32 R20, R184.reuse, R50, R20 ;  /* 0x00000032b814723c */ /* 0x040fe20000001814 */
[----:B------:R-:W4:Y:S07]  /*2b30*/  LDSM.16.M88.4 R48, [R243+0x2000] ;  /* 0x00200000f330783b */ /* 0x000f2e0000000200 */
[C---:B------:R-:W-:Y:S08]  /*2b40*/  HMMA.16816.F32 R24, R184.reuse, R56, R24 ;  /* 0x00000038b818723c */ /* 0x040ff00000001818 */
[----:B------:R-:W-:Y:S01]  /*2b50*/  HMMA.16816.F32 R32, R184, R58, R32 ;  /* 0x0000003ab820723c */ /* 0x000fe20000001820 */
[----:B------:R-:W5:Y:S07]  /*2b60*/  LDSM.16.M88.4 R56, [R243+0x2800] ;  /* 0x00280000f338783b */ /* 0x000f6e0000000200 */
[C---:B-1----:R-:W-:Y:S08]  /*2b70*/  HMMA.16816.F32 R8, R188.reuse, R14, R8 ;  /* 0x0000000ebc08723c */ /* 0x042ff00000001808 */
[C---:B------:R-:W-:Y:S01]  /*2b80*/  HMMA.16816.F32 R28, R188.reuse, R12, R28 ;  /* 0x0000000cbc1c723c */ /* 0x040fe2000000181c */
[----:B------:R-:W1:Y:S07]  /*2b90*/  LDSM.16.M88.4 R12, [R242+0x11900] ;  /* 0x01190000f20c783b */ /* 0x000e6e0000000200 */
[C---:B--2---:R-:W-:Y:S08]  /*2ba0*/  HMMA.16816.F32 R16, R188.reuse, R44, R16 ;  /* 0x0000002cbc10723c */ /* 0x044ff00000001810 */
[C---:B------:R-:W-:Y:S01]  /*2bb0*/  HMMA.16816.F32 R20, R188.reuse, R46, R20 ;  /* 0x0000002ebc14723c */ /* 0x040fe20000001814 */
[----:B------:R-:W-:Y:S07]  /*2bc0*/  LDSM.16.M88.4 R44, [R239+0x2000] ;  /* 0x00200000ef2c783b */ /* 0x000fee0000000200 */
[C---:B---3--:R-:W-:Y:S08]  /*2bd0*/  HMMA.16816.F32 R24, R188.reuse, R52, R24 ;  /* 0x00000034bc18723c */ /* 0x048ff00000001818 */
[----:B------:R-:W-:Y:S01]  /*2be0*/  HMMA.16816.F32 R32, R188, R54, R32 ;  /* 0x00000036bc20723c */ /* 0x000fe20000001820 */
[----:B------:R-:W2:Y:S07]  /*2bf0*/  LDSM.16.M88.4 R52, [R242+0x12900] ;  /* 0x01290000f234783b */ /* 0x000eae0000000200 */
[C---:B------:R-:W-:Y:S08]  /*2c00*/  HMMA.16816.F32 R8, R192.reuse, R38, R8 ;  /* 0x00000026c008723c */ /* 0x040ff00000001808 */
[C---:B------:R-:W-:Y:S01]  /*2c10*/  HMMA.16816.F32 R28, R192.reuse, R36, R28 ;  /* 0x00000024c01c723c */ /* 0x040fe2000000181c */
[----:B------:R-:W3:Y:S07]  /*2c20*/  LDSM.16.M88.4 R36, [R239+0x1800] ;  /* 0x00180000ef24783b */ /* 0x000eee0000000200 */
[C---:B----4-:R-:W-:Y:S08]  /*2c30*/  HMMA.16816.F32 R16, R192.reuse, R48, R16 ;  /* 0x00000030c010723c */ /* 0x050ff00000001810 */
[C---:B------:R-:W-:Y:S01]  /*2c40*/  HMMA.16816.F32 R20, R192.reuse, R50, R20 ;  /* 0x00000032c014723c */ /* 0x040fe20000001814 */
[----:B------:R-:W-:Y:S07]  /*2c50*/  LDSM.16.M88.4 R48, [R236+0x14100] ;  /* 0x01410000ec30783b */ /* 0x000fee0000000200 */
[C---:B-----5:R-:W-:Y:S08]  /*2c60*/  HMMA.16816.F32 R24, R192.reuse, R56, R24 ;  /* 0x00000038c018723c */ /* 0x060ff00000001818 */
[----:B------:R-:W-:Y:S01]  /*2c70*/  HMMA.16816.F32 R32, R192, R58, R32 ;  /* 0x0000003ac020723c */ /* 0x000fe20000001820 */
[----:B------:R-:W4:Y:S07]  /*2c80*/  LDSM.16.M88.4 R56, [R239+0x2800] ;  /* 0x00280000ef38783b */ /* 0x000f2e0000000200 */
[C---:B-1----:R-:W-:Y:S08]  /*2c90*/  HMMA.16816.F32 R8, R196.reuse, R14, R8 ;  /* 0x0000000ec408723c */ /* 0x042ff00000001808 */
[C---:B------:R-:W-:Y:S01]  /*2ca0*/  HMMA.16816.F32 R28, R196.reuse, R12, R28 ;  /* 0x0000000cc41c723c */ /* 0x040fe2000000181c */
[----:B------:R-:W1:Y:S07]  /*2cb0*/  LDSM.16.M88.4 R12, [R236+0x13100] ;  /* 0x01310000ec0c783b */ /* 0x000e6e0000000200 */
[C---:B------:R-:W-:Y:S08]  /*2cc0*/  HMMA.16816.F32 R16, R196.reuse, R40, R16 ;  /* 0x00000028c410723c */ /* 0x040ff00000001810 */
[C---:B------:R-:W-:Y:S01]  /*2cd0*/  HMMA.16816.F32 R20, R196.reuse, R42, R20 ;  /* 0x0000002ac414723c */ /* 0x040fe20000001814 */
[----:B------:R-:W5:Y:S07]  /*2ce0*/  LDSM.16.M88.4 R40, [R236+0x13900] ;  /* 0x01390000ec28783b */ /* 0x000f6e0000000200 */
[C---:B--2---:R-:W-:Y:S08]  /*2cf0*/  HMMA.16816.F32 R24, R196.reuse, R52, R24 ;  /* 0x00000034c418723c */ /* 0x044ff00000001818 */
[----:B------:R-:W-:Y:S01]  /*2d00*/  HMMA.16816.F32 R32, R196, R54, R32 ;  /* 0x00000036c420723c */ /* 0x000fe20000001820 */
[----:B------:R-:W-:Y:S07]  /*2d10*/  LDSM.16.M88.4 R52, [R243+0x4000] ;  /* 0x00400000f334783b */ /* 0x000fee0000000200 */
[C---:B---3--:R-:W-:Y:S08]  /*2d20*/  HMMA.16816.F32 R8, R200.reuse, R38, R8 ;  /* 0x00000026c808723c */ /* 0x048ff00000001808 */
[C---:B------:R-:W-:Y:S01]  /*2d30*/  HMMA.16816.F32 R28, R200.reuse, R36, R28 ;  /* 0x00000024c81c723c */ /* 0x040fe2000000181c */
[----:B------:R-:W2:Y:S07]  /*2d40*/  LDSM.16.M88.4 R36, [R243+0x3000] ;  /* 0x00300000f324783b */ /* 0x000eae0000000200 */
[C---:B------:R-:W-:Y:S08]  /*2d50*/  HMMA.16816.F32 R16, R200.reuse, R44, R16 ;  /* 0x0000002cc810723c */ /* 0x040ff00000001810 */
        /* <DEDUP_REMOVED lines=13> */
[----:B------:R-:W5:Y:S07]  /*2e30*/  LDSM.16.M88.4 R48, [R242+0x14100] ;  /* 0x01410000f230783b */ /* 0x000f6e0000000200 */
        /* <DEDUP_REMOVED lines=8> */
[----:B------:R-:W-:Y:S07]  /*2ec0*/  LDSM.16.M88.4 R52, [R236+0x15900] ;  /* 0x01590000ec34783b */ /* 0x000fee0000000200 */
[C---:B-1----:R-:W-:Y:S08]  /*2ed0*/  HMMA.16816.F32 R8, R212.reuse, R14, R8 ;  /* 0x0000000ed408723c */ /* 0x042ff00000001808 */
[C---:B------:R-:W-:Y:S08]  /*2ee0*/  HMMA.16816.F32 R28, R212.reuse, R12, R28 ;  /* 0x0000000cd41c723c */ /* 0x040ff0000000181c */
[C---:B----4-:R-:W-:Y:S08]  /*2ef0*/  HMMA.16816.F32 R16, R212.reuse, R40, R16 ;  /* 0x00000028d410723c */ /* 0x050ff00000001810 */
[C---:B------:R-:W-:Y:S01]  /*2f00*/  HMMA.16816.F32 R20, R212.reuse, R42, R20 ;  /* 0x0000002ad414723c */ /* 0x040fe20000001814 */
[----:B------:R-:W1:Y:S07]  /*2f10*/  LDSM.16.M88.4 R40, [R236+0x14900] ;  /* 0x01490000ec28783b */ /* 0x000e6e0000000200 */
[C---:B-----5:R-:W-:Y:S08]  /*2f20*/  HMMA.16816.F32 R24, R212.reuse, R48, R24 ;  /* 0x00000030d418723c */ /* 0x060ff00000001818 */
        /* <DEDUP_REMOVED lines=12> */
[C---:B------:R-:W-:Y:S01]  /*2ff0*/  HMMA.16816.F32 R28, R220.reuse, R40, R28 ;  /* 0x00000028dc1c723c */ /* 0x040fe2000000181c */
[----:B------:R-:W-:Y:S07]  /*3000*/  LDSM.16.M88.4 R40, [R239+0x5000] ;  /* 0x00500000ef28783b */ /* 0x000fee0000000200 */
[C---:B----4-:R-:W-:Y:S08]  /*3010*/  HMMA.16816.F32 R12, R220.reuse, R48, R8 ;  /* 0x00000030dc0c723c */ /* 0x050ff00000001808 */
[C---:B------:R-:W-:Y:S01]  /*3020*/  HMMA.16816.F32 R8, R220.reuse, R50, R20 ;  /* 0x00000032dc08723c */ /* 0x040fe20000001814 */
[----:B------:R-:W1:Y:S07]  /*3030*/  LDSM.16.M88.4 R48, [R242+0x14900] ;  /* 0x01490000f230783b */ /* 0x000e6e0000000200 */
[C---:B------:R-:W-:Y:S08]  /*3040*/  HMMA.16816.F32 R24, R220.reuse, R52, R24 ;  /* 0x00000034dc18723c */ /* 0x040ff00000001818 */
[----:B------:R-:W-:Y:S01]  /*3050*/  HMMA.16816.F32 R32, R220, R54, R32 ;  /* 0x00000036dc20723c */ /* 0x000fe20000001820 */
[----:B------:R-:W4:Y:S07]  /*3060*/  LDSM.16.M88.4 R52, [R242+0x15100] ;  /* 0x01510000f234783b */ /* 0x000f2e0000000200 */
[C---:B--2---:R-:W-:Y:S08]  /*3070*/  HMMA.16816.F32 R20, R224.reuse, R38, R16 ;  /* 0x00000026e014723c */ /* 0x044ff00000001810 */
[C---:B------:R-:W-:Y:S01]  /*3080*/  HMMA.16816.F32 R28, R224.reuse, R36, R28 ;  /* 0x00000024e01c723c */ /* 0x040fe2000000181c */
[----:B------:R-:W-:Y:S07]  /*3090*/  LDSM.16.M88.4 R36, [R239+0x5800] ;  /* 0x00580000ef24783b */ /* 0x000fee0000000200 */
[C---:B---3--:R-:W-:Y:S08]  /*30a0*/  HMMA.16816.F32 R16, R224.reuse, R44, R12 ;  /* 0x0000002ce010723c */ /* 0x048ff0000000180c */
[----:B------:R-:W-:Y:S01]  /*30b0*/  HMMA.16816.F32 R12, R224, R46, R8 ;  /* 0x0000002ee00c723c */ /* 0x000fe20000001808 */
[----:B------:R-:W2:Y:S01]  /*30c0*/  LDSM.16.M88.4 R44, [R239+0x4800] ;  /* 0x00480000ef2c783b */ /* 0x000ea20000000200 */
[----:B------:R-:W-:-:S06]  /*30d0*/  DEPBAR.LE SB0, 0x0 ;  /* 0x000080000000791a */ /* 0x000fcc0000000000 */
[C---:B------:R-:W-:Y:S08]  /*30e0*/  HMMA.16816.F32 R8, R224.reuse, R60, R24 ;  /* 0x0000003ce008723c */ /* 0x040ff00000001818 */
[----:B------:R-:W-:Y:S08]  /*30f0*/  HMMA.16816.F32 R32, R224, R62, R32 ;  /* 0x0000003ee020723c */ /* 0x000ff00000001820 */
[C---:B-1----:R-:W-:Y:S08]  /*3100*/  HMMA.16816.F32 R24, R228.reuse, R50, R20 ;  /* 0x00000032e418723c */ /* 0x042ff00000001814 */
[C---:B------:R-:W-:Y:S08]  /*3110*/  HMMA.16816.F32 R28, R228.reuse, R48, R28 ;  /* 0x00000030e41c723c */ /* 0x040ff0000000181c */
[C---:B----4-:R-:W-:Y:S08]  /*3120*/  HMMA.16816.F32 R20, R228.reuse, R52, R16 ;  /* 0x00000034e414723c */ /* 0x050ff00000001810 */
[C---:B------:R-:W-:Y:S08]  /*3130*/  HMMA.16816.F32 R16, R228.reuse, R54, R12 ;  /* 0x00000036e410723c */ /* 0x040ff0000000180c */
[C---:B------:R-:W-:Y:S08]  /*3140*/  HMMA.16816.F32 R12, R228.reuse, R56, R8 ;  /* 0x00000038e40c723c */ /* 0x040ff00000001808 */
[----:B------:R-:W-:Y:S08]  /*3150*/  HMMA.16816.F32 R8, R228, R58, R32 ;  /* 0x0000003ae408723c */ /* 0x000ff00000001820 */
[C---:B--2---:R-:W-:Y:S08]  /*3160*/  HMMA.16816.F32 R32, R232.reuse, R44, R28 ;  /* 0x0000002ce820723c */ /* 0x044ff0000000181c */
[C---:B------:R-:W-:Y:S08]  /*3170*/  HMMA.16816.F32 R44, R232.reuse, R46, R24 ;  /* 0x0000002ee82c723c */ /* 0x040ff00000001818 */
[C---:B------:R-:W-:Y:S08]  /*3180*/  HMMA.16816.F32 R28, R232.reuse, R40, R20 ;  /* 0x00000028e81c723c */ /* 0x040ff00000001814 */
[C---:B------:R-:W-:Y:S08]  /*3190*/  HMMA.16816.F32 R24, R232.reuse, R36, R12 ;  /* 0x00000024e818723c */ /* 0x040ff0000000180c */
[C---:B------:R-:W-:Y:S08]  /*31a0*/  HMMA.16816.F32 R40, R232.reuse, R42, R16 ;  /* 0x0000002ae828723c */ /* 0x040ff00000001810 */
[----:B------:R-:W-:Y:S01]  /*31b0*/  HMMA.16816.F32 R36, R232, R38, R8 ;  /* 0x00000026e824723c */ /* 0x000fe20000001808 */
[----:B------:R-:W-:Y:S06]  /*31c0*/  BAR.SYNC.DEFER_BLOCKING 0x0 ;  /* 0x0000000000007b1d */ /* 0x000fec0000010000 */
[----:B------:R-:W-:Y:S05]  /*31d0*/  @P0 BRA `(.L_x_3618) ;  /* 0x0000060000000947 */ /* 0x000fea0003800000 */
[----:B------:R-:W2:Y:S04]  /*31e0*/  LDL R3, [R1+0x6c] ;  /* 0x00006c0001037983 */ /* 0x000ea80000100800 */
[----:B------:R-:W3:Y:S04]  /*31f0*/  LDL R6, [R1+0x68] ;  /* 0x0000680001067983 */ /* 0x000ee80000100800 */
[----:B------:R-:W4:Y:S04]  /*3200*/  LDL R7, [R1+0x60] ;  /* 0x0000600001077983 */ /* 0x000f280000100800 */
[----:B------:R-:W1:Y:S01]  /*3210*/  S2R R75, SR_TID.X ;  /* 0x00000000004b7919 */ /* 0x000e620000002100 */
[----:B------:R-:W-:-:S02]  /*3220*/  IMAD.MOV.U32 R74, RZ, RZ, c[0x0][0x2b8] ;  /* 0x0000ae00ff4a7624 */ /* 0x000fc400078e00ff */
[----:B------:R-:W-:Y:S01]  /*3230*/  IMAD.U32 R2, RZ, RZ, UR10 ;  /* 0x0000000aff027e24 */ /* 0x000fe2000f8e00ff */
[----:B------:R2:W5:Y:S02]  /*3240*/  LDL R71, [R1+0x54] ;  /* 0x0000540001477983 */ /* 0x0005640000100800 */
[----:B------:R-:W-:Y:S02]  /*3250*/  ISETP.NE.AND P1, PT, R74, 0x1, PT ;  /* 0x000000014a00780c */ /* 0x000fe40003f25270 */
[----:B------:R2:W5:Y:S04]  /*3260*/  LDL R67, [R1+0x8] ;  /* 0x0000080001437983 */ /* 0x0005680000100800 */
[----:B------:R2:W5:Y:S04]  /*3270*/  LDL R68, [R1+0x34] ;  /* 0x0000340001447983 */ /* 0x0005680000100800 */
[----:B------:R2:W5:Y:S04]  /*3280*/  LDL R69, [R1+0x50] ;  /* 0x0000500001457983 */ /* 0x0005680000100800 */
[----:B------:R2:W5:Y:S01]  /*3290*/  LDL R70, [R1+0x38] ;  /* 0x0000380001467983 */ /* 0x0005620000100800 */
[----:B-1----:R-:W-:-:S02]  /*32a0*/  LEA.HI R72, R66, R75, RZ, 0x3 ;  /* 0x0000004b42487211 */ /* 0x002fc400078f18ff */
[----:B------:R-:W-:Y:S02]  /*32b0*/  LEA.HI R73, R66, R75, RZ, 0x3 ;  /* 0x0000004b42497211 */ /* 0x000fe400078f18ff */
[----:B------:R-:W-:Y:S02]  /*32c0*/  LOP3.LUT R72, R72, 0xfffffff8, RZ, 0xc0, !PT ;  /* 0xfffffff848487812 */ /* 0x000fe400078ec0ff */
[----:B------:R-:W-:-:S03]  /*32d0*/  SHF.R.S32.HI R73, RZ, 0x3, R73 ;  /* 0x00000003ff497819 */ /* 0x000fc60000011449 */
[----:B------:R-:W-:-:S04]  /*32e0*/  IMAD.IADD R72, R75, 0x1, -R72 ;  /* 0x000000014b487824 */ /* 0x000fc800078e0a48 */
[----:B------:R-:W-:-:S05]  /*32f0*/  IMAD R72, R72, 0x20, R73 ;  /* 0x0000002048487824 */ /* 0x000fca00078e0249 */
[----:B------:R-:W-:Y:S01]  /*3300*/  IADD3 R2, R72, UR17, R2 ;  /* 0x0000001148027c10 */ /* 0x000fe2000fffe002 */
[----:B------:R-:W-:Y:S02]  /*3310*/  IMAD.MOV.U32 R9, RZ, RZ, RZ ;  /* 0x000000ffff097224 */ /* 0x000fe400078e00ff */
[----:B--2---:R-:W-:Y:S01]  /*3320*/  IMAD.MOV.U32 R75, RZ, RZ, R3 ;  /* 0x000000ffff4b7224 */ /* 0x004fe200078e0003 */
[----:B------:R-:W-:Y:S01]  /*3330*/  IADD3 R3, R2, -0x30, RZ ;  /* 0xffffffd002037810 */ /* 0x000fe20007ffe0ff */
[----:B---3--:R-:W-:-:S04]  /*3340*/  IMAD.MOV.U32 R73, RZ, RZ, R6 ;  /* 0x000000ffff497224 */ /* 0x008fc800078e0006 */
[----:B------:R-:W-:-:S04]  /*3350*/  @P1 IMAD.HI.U32 R6, R3, c[0x0][0x2bc], RZ ;  /* 0x0000af0003061a27 */ /* 0x000fc800078e00ff */
[----:B------:R-:W-:Y:S01]  /*3360*/  IMAD.MOV.U32 R2, RZ, RZ, R3 ;  /* 0x000000ffff027224 */ /* 0x000fe200078e0003 */
[----:B------:R-:W-:Y:S01]  /*3370*/  @P1 SHF.R.U32.HI R2, RZ, c[0x0][0x2c0], R6 ;  /* 0x0000b000ff021a19 */ /* 0x000fe20000011606 */
[----:B----4-:R-:W-:-:S03]  /*3380*/  IMAD.MOV.U32 R72, RZ, RZ, R7 ;  /* 0x000000ffff487224 */ /* 0x010fc600078e0007 */
[----:B------:R-:W-:-:S04]  /*3390*/  @!P3 IADD3 R7, P0, R2, UR20, RZ ;  /* 0x000000140207bc10 */ /* 0x000fc8000ff1e0ff */
[----:B------:R-:W-:Y:S02]  /*33a0*/  @!P3 LEA.HI.X.SX32 R8, R2, UR7, 0x1, P0 ;  /* 0x000000070208bc11 */ /* 0x000fe400080f0eff */
[----:B------:R-:W-:-:S04]  /*33b0*/  @!P3 LEA R6, P0, R7, c[0x0][0x2a0], 0x2 ;  /* 0x0000a8000706ba11 */ /* 0x000fc800078010ff */
[----:B------:R-:W-:-:S05]  /*33c0*/  @!P3 LEA.HI.X R7, R7, c[0x0][0x2a4], R8, 0x2, P0 ;  /* 0x0000a9000707ba11 */ /* 0x000fca00000f1408 */
[----:B------:R1:W2:Y:S01]  /*33d0*/  @!P3 LDG.E R9, [R6.64] ;  /* 0x000000160609b981 */ /* 0x0002a2000c1e1900 */
[----:B------:R-:W-:-:S04]  /*33e0*/  IMAD.MOV R2, RZ, RZ, -R2 ;  /* 0x000000ffff027224 */ /* 0x000fc800078e0a02 */
[----:B------:R-:W-:Y:S01]  /*33f0*/  IMAD R10, R2, c[0x0][0x2b8], R3 ;  /* 0x0000ae00020a7a24 */ /* 0x000fe200078e0203 */
[----:B------:R-:W3:Y:S04]  /*3400*/  S2R R76, SR_TID.X ;  /* 0x00000000004c7919 */ /* 0x000ee80000002100 */
[----:B------:R-:W-:-:S05]  /*3410*/  SHF.R.S32.HI R2, RZ, 0x1f, R10 ;  /* 0x0000001fff027819 */ /* 0x000fca000001140a */
[----:B-1----:R-:W-:Y:S02]  /*3420*/  IMAD R6, R2, c[0x0][0x1e0], RZ ;  /* 0x0000780002067a24 */ /* 0x002fe400078e02ff */
[----:B------:R-:W-:-:S04]  /*3430*/  IMAD.WIDE.U32 R2, R10, c[0x0][0x1e0], RZ ;  /* 0x000078000a027a25 */ /* 0x000fc800078e00ff */
[----:B------:R-:W-:-:S04]  /*3440*/  IMAD R6, R10, c[0x0][0x1e4], R6 ;  /* 0x000079000a067a24 */ /* 0x000fc800078e0206 */
[----:B------:R-:W-:Y:S01]  /*3450*/  IMAD.IADD R3, R3, 0x1, R6 ;  /* 0x0000000103037824 */ /* 0x000fe200078e0206 */
[----:B------:R-:W-:Y:S01]  /*3460*/  STL [R1+0x28], R10 ;  /* 0x0000280a01007387 */ /* 0x000fe20000100800 */
[----:B---3--:R-:W-:-:S04]  /*3470*/  LEA.HI R74, R66, R76, RZ, 0x3 ;  /* 0x0000004c424a7211 */ /* 0x008fc800078f18ff */
[----:B------:R-:W-:-:S05]  /*3480*/  LOP3.LUT R74, R74, 0xfffffff8, RZ, 0xc0, !PT ;  /* 0xfffffff84a4a7812 */ /* 0x000fca00078ec0ff */
[----:B------:R-:W-:Y:S01]  /*3490*/  IMAD.IADD R74, R76, 0x1, -R74 ;  /* 0x000000014c4a7824 */ /* 0x000fe200078e0a4a */
[----:B------:R-:W-:Y:S03]  /*34a0*/  BSSY B0, `(.L_x_3619) ;  /* 0x0000020000007945 */ /* 0x000fe60003800000 */
[----:B------:R-:W-:-:S05]  /*34b0*/  IMAD.SHL.U32 R74, R74, 0x8, RZ ;  /* 0x000000084a4a7824 */ /* 0x000fca00078e00ff */
[----:B------:R-:W-:Y:S02]  /*34c0*/  ISETP.GE.AND P1, PT, R74, c[0x0][0x1d4], PT ;  /* 0x000075004a007a0c */ /* 0x000fe40003f26270 */
[----:B--2---:R-:W-:Y:S01]  /*34d0*/  SHF.R.S32.HI R6, RZ, 0x1f, R9 ;  /* 0x0000001fff067819 */ /* 0x004fe20000011409 */
        /* <DEDUP_REMOVED lines=17> */
[----:B------:R-:W-:-:S03]  /*35f0*/  LEA R8, P0, R72, R2, 0x1 ;  /* 0x0000000248087211 */ /* 0x000fc600078008ff */
[----:B------:R-:W-:Y:S01]  /*3600*/  @!PT LDS RZ, [RZ] ;  /* 0x00000000fffff984 */ /* 0x000fe20000000800 */
[----:B-----5:R2:W-:Y:S01]  /*3610*/  LDGSTS.E.BYPASS.LTC128B.128 [R67+0x10100], [R10.64], !P1 ;  /* 0x101000000a437fae */ /* 0x0205e2000c901d56 */
        /* <DEDUP_REMOVED lines=8> */
.L_x_3620:
[----:B------:R-:W-:Y:S05]  /*36a0*/  BSYNC B0 ;  /* 0x0000000000007941 */ /* 0x000fea0003800000 */
.L_x_3619:
[----:B------:R-:W-:Y:S01]  /*36b0*/  ISETP.GE.AND P0, PT, R14, 0x21, PT ;  /* 0x000000210e00780c */ /* 0x000fe20003f06270 */
[----:B--23--:R2:W3:Y:S01]  /*36c0*/  SHFL.IDX PT, R3, R12, 0x1, 0x181f ;  /* 0x00381f000c037f89 */ /* 0x00c4e200000e0000 */
[----:B------:R-:W-:Y:S03]  /*36d0*/  BSSY B0, `(.L_x_3618) ;  /* 0x0000010000007945 */ /* 0x000fe60003800000 */
[----:B------:R2:W4:Y:S08]  /*36e0*/  SHFL.IDX PT, R2, R13, 0x1, 0x181f ;  /* 0x00381f000d027f89 */ /* 0x00053000000e0000 */
[----:B------:R-:W-:Y:S05]  /*36f0*/  @!P0 BRA `(.L_x_3621) ;  /* 0x000000d000008947 */ /* 0x000fea0003800000 */
[----:B----4-:R-:W-:-:S04]  /*3700*/  LEA R10, P0, R74, R2, 0x1 ;  /* 0x000000024a0a7211 */ /* 0x010fc800078008ff */
        /* <DEDUP_REMOVED lines=12> */
.L_x_3621:
[----:B------:R-:W-:Y:S05]  /*37d0*/  BSYNC B0 ;  /* 0x0000000000007941 */ /* 0x000fea0003800000 */
.L_x_3618:
[----:B---3--:R-:W3:Y:S01]  /*37e0*/  S2R R8, SR_TID.X ;  /* 0x0000000000087919 */ /* 0x008ee20000002100 */
[----:B----4-:R-:W-:Y:S01]  /*37f0*/  LOP3.LUT R2, R65, 0xffffffe0, RZ, 0xc0, !PT ;  /* 0xffffffe041027812 */ /* 0x010fe200078ec0ff */
[----:B------:R-:W-:Y:S01]  /*3800*/  UISETP.NE.AND UP1, UPT, UR13, URZ, UPT ;  /* 0x0000003f0d00728c */ /* 0x000fe2000bf25270 */
[----:B------:R-:W-:Y:S01]  /*3810*/  SHF.R.S32.HI R7, RZ, 0x1f, R64 ;  /* 0x0000001fff077819 */ /* 0x000fe20000011440 */
[----:B------:R-:W-:Y:S01]  /*3820*/  UISETP.NE.AND UP0, UPT, UR12, URZ, UPT ;  /* 0x0000003f0c00728c */ /* 0x000fe2000bf05270 */
[----:B------:R-:W0:Y:S01]  /*3830*/  LDGDEPBAR ;  /* 0x00000000000079af */ /* 0x000e220000000000 */
[----:B------:R-:W-:Y:S01]  /*3840*/  ULDC UR17, c[0x0][0x324] ;  /* 0x0000c90000117ab9 */ /* 0x000fe20000000800 */
[----:B------:R-:W-:Y:S01]  /*3850*/  LEA.HI R7, R7, R64, RZ, 0x3 ;  /* 0x0000004007077211 */ /* 0x000fe200078f18ff */
[----:B------:R-:W-:Y:S01]  /*3860*/  ULDC UR5, c[0x0][0x2ac] ;  /* 0x0000ab0000057ab9 */ /* 0x000fe20000000800 */
[----:B------:R-:W-:Y:S01]  /*3870*/  PLOP3.LUT P0, PT, PT, PT, UP1, 0x80, 0x0 ;  /* 0x000000000000781c */ /* 0x000fe20003f0f018 */
[----:B------:R-:W-:Y:S01]  /*3880*/  ULDC UR4, c[0x0][0x1d0] ;  /* 0x0000740000047ab9 */ /* 0x000fe20000000800 */
[----:B------:R-:W-:Y:S01]  /*3890*/  LOP3.LUT R7, R7, 0xffffff8, RZ, 0xc0, !PT ;  /* 0x0ffffff807077812 */ /* 0x000fe200078ec0ff */
[----:B------:R-:W-:-:S02]  /*38a0*/  ULOP3.LUT UR17, URZ, UR17, URZ, 0x33, !UPT ;  /* 0x000000113f117292 */ /* 0x000fc4000f8e333f */
[----:B------:R-:W-:Y:S02]  /*38b0*/  UIMAD UR4, UR5, UR4, UR27 ;  /* 0x00000004050472a4 */ /* 0x000fe4000f8e021b */
[----:B------:R-:W-:Y:S01]  /*38c0*/  IMAD.IADD R9, R64, 0x1, -R7 ;  /* 0x0000000140097824 */ /* 0x000fe200078e0a07 */
[----:B---3--:R-:W-:Y:S01]  /*38d0*/  LEA.HI R3, R66, R8, RZ, 0x2 ;  /* 0x0000000842037211 */ /* 0x008fe200078f10ff */
[----:B------:R-:W-:-:S03]  /*38e0*/  IMAD.IADD R2, R8, 0x1, -R2 ;  /* 0x0000000108027824 */ /* 0x000fc600078e0a02 */
[----:B------:R-:W-:Y:S02]  /*38f0*/  LOP3.LUT R3, R3, 0xfffffffc, RZ, 0xc0, !PT ;  /* 0xfffffffc03037812 */ /* 0x000fe400078ec0ff */
[----:B------:R-:W-:-:S03]  /*3900*/  SHF.R.S32.HI R6, RZ, 0x1f, R2 ;  /* 0x0000001fff067819 */ /* 0x000fc60000011402 */
[----:B------:R-:W-:Y:S01]  /*3910*/  IMAD.IADD R3, R8, 0x1, -R3 ;  /* 0x0000000108037824 */ /* 0x000fe200078e0a03 */
[----:B------:R-:W-:-:S04]  /*3920*/  LEA.HI R6, R6, R2, RZ, 0x2 ;  /* 0x0000000206067211 */ /* 0x000fc800078f10ff */
[----:B------:R-:W-:Y:S02]  /*3930*/  LEA.HI R8, R3, R3, RZ, 0x1 ;  /* 0x0000000303087211 */ /* 0x000fe400078f08ff */
[----:B------:R-:W-:Y:S02]  /*3940*/  LEA.HI.SX32 R7, R6, UR26, 0x1e ;  /* 0x0000001a06077c11 */ /* 0x000fe4000f8ff2ff */
[----:B------:R-:W-:-:S03]  /*3950*/  LOP3.LUT R8, R8, 0x1ffffffe, RZ, 0xc0, !PT ;  /* 0x1ffffffe08087812 */ /* 0x000fc600078ec0ff */
[----:B------:R-:W-:Y:S02]  /*3960*/  IMAD R7, R9, 0x10, R7 ;  /* 0x0000001009077824 */ /* 0x000fe400078e0207 */
[----:B------:R-:W-:-:S04]  /*3970*/  IMAD.IADD R3, R3, 0x1, -R8 ;  /* 0x0000000103037824 */ /* 0x000fc800078e0a08 */
[----:B------:R-:W-:-:S04]  /*3980*/  IMAD R10, R3, 0x8, R7 ;  /* 0x00000008030a7824 */ /* 0x000fc800078e0207 */
[----:B------:R-:W-:Y:S01]  /*3990*/  @P0 IMAD.HI.U32 R3, R10, c[0x0][0x2c8], RZ ;  /* 0x0000b2000a030a27 */ /* 0x000fe200078e00ff */
[----:B------:R-:W-:Y:S01]  /*39a0*/  PLOP3.LUT P0, PT, PT, PT, UP1, 0x80, 0x0 ;  /* 0x000000000000781c */ /* 0x000fe20003f0f018 */
[----:B------:R3:W-:Y:S02]  /*39b0*/  STL [R1+0x5c], R10 ;  /* 0x00005c0a01007387 */ /* 0x0007e40000100800 */
[----:B------:R-:W-:-:S10]  /*39c0*/  IMAD.MOV.U32 R7, RZ, RZ, R10 ;  /* 0x000000ffff077224 */ /* 0x000fd400078e000a */
[----:B------:R-:W-:Y:S02]  /*39d0*/  @P0 SHF.R.U32.HI R7, RZ, c[0x0][0x2cc], R3 ;  /* 0x0000b300ff070a19 */ /* 0x000fe40000011603 */
[----:B------:R-:W-:Y:S02]  /*39e0*/  LOP3.LUT R3, R6, 0x7ffffffc, RZ, 0xc0, !PT ;  /* 0x7ffffffc06037812 */ /* 0x000fe400078ec0ff */
[----:B------:R-:W-:Y:S01]  /*39f0*/  PLOP3.LUT P0, PT, PT, PT, UP0, 0x40, 0x0 ;  /* 0x000000000000781c */ /* 0x000fe20003f0e808 */
[----:B------:R-:W4:Y:S02]  /*3a00*/  SHFL.IDX PT, R6, R7, RZ, 0x1c1f ;  /* 0x001c1fff07067589 */ /* 0x000f2400000e0000 */
[----:B------:R-:W-:Y:S02]  /*3a10*/  IMAD.IADD R3, R2, 0x1, -R3 ;  /* 0x0000000102037824 */ /* 0x000fe400078e0a03 */
[----:B------:R-:W-:Y:S02]  /*3a20*/  IMAD.U32 R2, RZ, RZ, UR28 ;  /* 0x0000001cff027e24 */ /* 0x000fe4000f8e00ff */
[----:B------:R-:W-:-:S05]  /*3a30*/  IMAD.SHL.U32 R11, R3, 0x2, RZ ;  /* 0x00000002030b7824 */ /* 0x000fca00078e00ff */
[C---:B------:R-:W-:Y:S01]  /*3a40*/  IADD3 R2, -R11.reuse, 0x1, R2 ;  /* 0x000000010b027810 */ /* 0x040fe20007ffe102 */
[----:B------:R1:W-:Y:S01]  /*3a50*/  STL [R1+0x58], R11 ;  /* 0x0000580b01007387 */ /* 0x0003e20000100800 */
[----:B------:R-:W-:Y:S02]  /*3a60*/  IADD3 R9, -R11, UR4, RZ ;  /* 0x000000040b097c10 */ /* 0x000fe4000fffe1ff */
[----:B------:R-:W-:-:S04]  /*3a70*/  IADD3 R2, R2, -c[0x0][0x168], RZ ;  /* 0x80005a0002027a10 */ /* 0x000fc80007ffe0ff */
[C---:B------:R-:W-:Y:S02]  /*3a80*/  IADD3 R8, R2.reuse, c[0x0][0x328], RZ ;  /* 0x0000ca0002087a10 */ /* 0x040fe40007ffe0ff */
[----:B---3--:R-:W-:-:S03]  /*3a90*/  IADD3 R10, R2, UR17, RZ ;  /* 0x00000011020a7c10 */ /* 0x008fc6000fffe0ff */
[--C-:B----4-:R-:W-:Y:S02]  /*3aa0*/  IMAD.IADD R3, R8, 0x1, R6.reuse ;  /* 0x0000000108037824 */ /* 0x110fe400078e0206 */
[----:B------:R-:W-:-:S03]  /*3ab0*/  IMAD.IADD R2, R10, 0x1, R6 ;  /* 0x000000010a027824 */ /* 0x000fc600078e0206 */
[----:B------:R-:W-:Y:S02]  /*3ac0*/  IMNMX R3, R3, R9, PT ;  /* 0x0000000903037217 */ /* 0x000fe40003800200 */
[----:B-1----:R-:W-:Y:S01]  /*3ad0*/  IADD3 R11, -R11, UR27, RZ ;  /* 0x0000001b0b0b7c10 */ /* 0x002fe2000fffe1ff */
[----:B------:R-:W-:Y:S05]  /*3ae0*/  @P0 BRA `(.L_x_3622) ;  /* 0x0000015000000947 */ /* 0x000fea0003800000 */
[----:B--2---:R-:W-:Y:S01]  /*3af0*/  IMAD.U32 R12, RZ, RZ, UR9 ;  /* 0x00000009ff0c7e24 */ /* 0x004fe2000f8e00ff */
        /* <DEDUP_REMOVED lines=11> */
.L_x_3624:
[----:B------:R-:W-:-:S04]  /*3bb0*/  MOV R12, c[0x0][0x32c] ;  /* 0x0000cb00000c7a02 */ /* 0x000fc80000000f00 */
[----:B------:R-:W-:-:S13]  /*3bc0*/  ISETP.NE.AND P0, PT, R12, 0x1, PT ;  /* 0x000000010c00780c */ /* 0x000fda0003f05270 */
[----:B------:R-:W-:-:S05]  /*3bd0*/  @P0 IMAD.HI.U32 R12, R6, c[0x0][0x330], RZ ;  /* 0x0000cc00060c0a27 */ /* 0x000fca00078e00ff */
[----:B------:R-:W-:Y:S02]  /*3be0*/  @P0 SHF.R.U32.HI R6, RZ, c[0x0][0x334], R12 ;  /* 0x0000cd00ff060a19 */ /* 0x000fe4000001160c */
.L_x_3625:
[----:B------:R-:W-:Y:S05]  /*3bf0*/  BSYNC B0 ;  /* 0x0000000000007941 */ /* 0x000fea0003800000 */
.L_x_3623:
[----:B------:R-:W-:-:S05]  /*3c00*/  IMAD R6, R6, c[0x0][0x32c], R11 ;  /* 0x0000cb0006067a24 */ /* 0x000fca00078e020b */
[----:B------:R-:W-:Y:S02]  /*3c10*/  IADD3 R12, R6, c[0x0][0x32c], RZ ;  /* 0x0000cb00060c7a10 */ /* 0x000fe40007ffe0ff */
[----:B------:R-:W-:Y:S02]  /*3c20*/  IMNMX R2, R2, R6, !PT ;  /* 0x0000000602027217 */ /* 0x000fe40007800200 */
[----:B------:R-:W-:Y:S02]  /*3c30*/  IMNMX R3, R3, R12, PT ;  /* 0x0000000c03037217 */ /* 0x000fe40003800200 */
.L_x_3622:
[----:B------:R-:W-:Y:S01]  /*3c40*/  UISETP.GE.AND UP0, UPT, UR27, 0x1, UPT ;  /* 0x000000011b00788c */ /* 0x000fe2000bf06270 */
[----:B------:R-:W1:Y:S01]  /*3c50*/  SHFL.IDX PT, R6, R7, 0x1, 0x1c1f ;  /* 0x003c1f0007067f89 */ /* 0x000e6200000e0000 */
[----:B------:R-:W-:Y:S02]  /*3c60*/  UISETP.GE.AND UP6, UPT, UR27, 0x12, UPT ;  /* 0x000000121b00788c */ /* 0x000fe4000bfc6270 */
[----:B------:R-:W-:Y:S02]  /*3c70*/  UP2UR UR30, UPR, URZ, 0x1 ;  /* 0x000000013f1e7883 */ /* 0x000fe40008000000 */
[----:B------:R-:W-:Y:S01]  /*3c80*/  PLOP3.LUT P0, PT, PT, PT, UP0, 0x40, 0x0 ;  /* 0x000000000000781c */ /* 0x000fe20003f0e808 */
[----:B------:R-:W-:-:S02]  /*3c90*/  UISETP.GE.AND UP0, UPT, UR27, 0x2, UPT ;  /* 0x000000021b00788c */ /* 0x000fc4000bf06270 */
[----:B------:R-:W-:Y:S01]  /*3ca0*/  UISETP.GE.AND UP5, UPT, UR27, 0x19, UPT ;  /* 0x000000191b00788c */ /* 0x000fe2000bfa6270 */
[----:B------:R-:W-:Y:S01]  /*3cb0*/  ISETP.GT.AND P0, PT, R2, RZ, P0 ;  /* 0x000000ff0200720c */ /* 0x000fe20000704270 */
[----:B------:R-:W-:Y:S02]  /*3cc0*/  UP2UR UR29, UPR, URZ, 0x1 ;  /* 0x000000013f1d7883 */ /* 0x000fe40008000000 */
[----:B------:R-:W-:Y:S01]  /*3cd0*/  UISETP.GE.AND UP4, UPT, UR27, 0x1a, UPT ;  /* 0x0000001a1b00788c */ /* 0x000fe2000bf86270 */
[----:B------:R-:W-:Y:S01]  /*3ce0*/  ISETP.LT.OR P0, PT, R3, 0x1, P0 ;  /* 0x000000010300780c */ /* 0x000fe20000701670 */
[----:B------:R-:W-:Y:S02]  /*3cf0*/  UISETP.GE.AND UP3, UPT, UR27, 0x21, UPT ;  /* 0x000000211b00788c */ /* 0x000fe4000bf66270 */
[----:B------:R-:W-:Y:S01]  /*3d00*/  UISETP.GE.AND UP2, UPT, UR27, 0x22, UPT ;  /* 0x000000221b00788c */ /* 0x000fe2000bf46270 */
[----:B------:R-:W-:Y:S01]  /*3d10*/  FSEL R16, R32, -INF , !P0 ;  /* 0xff80000020107808 */ /* 0x000fe20004000000 */
[----:B------:R-:W-:Y:S01]  /*3d20*/  UISETP.GE.AND UP1, UPT, UR27, 0x29, UPT ;  /* 0x000000291b00788c */ /* 0x000fe2000bf26270 */
[----:B------:R-:W-:Y:S01]  /*3d30*/  PLOP3.LUT P0, PT, PT, PT, UP0, 0x40, 0x0 ;  /* 0x000000000000781c */ /* 0x000fe20003f0e808 */
[----:B------:R-:W-:-:S02]  /*3d40*/  UISETP.GE.AND UP0, UPT, UR27, 0x9, UPT ;  /* 0x000000091b00788c */ /* 0x000fc4000bf06270 */
[----:B------:R-:W-:Y:S01]  /*3d50*/  UP2UR UR31, UPR, URZ, 0x40 ;  /* 0x000000403f1f7883 */ /* 0x000fe20008000000 */
[----:B------:R-:W-:Y:S01]  /*3d60*/  ISETP.GT.AND P0, PT, R2, 0x1, P0 ;  /* 0x000000010200780c */ /* 0x000fe20000704270 */
[----:B------:R-:W-:-:S03]  /*3d70*/  UP2UR UR28, UPR, URZ, 0x1 ;  /* 0x000000013f1c7883 */ /* 0x000fc60008000000 */
[----:B------:R-:W-:-:S04]  /*3d80*/  ISETP.LT.OR P0, PT, R3, 0x2, P0 ;  /* 0x000000020300780c */ /* 0x000fc80000701670 */
[----:B------:R-:W-:Y:S02]  /*3d90*/  FSEL R15, R33, -INF , !P0 ;  /* 0xff800000210f7808 */ /* 0x000fe40004000000 */
[----:B------:R-:W-:Y:S01]  /*3da0*/  PLOP3.LUT P0, PT, PT, PT, UP0, 0x40, 0x0 ;  /* 0x000000000000781c */ /* 0x000fe20003f0e808 */
[----:B------:R-:W-:-:S03]  /*3db0*/  UISETP.GE.AND UP0, UPT, UR27, 0xa, UPT ;  /* 0x0000000a1b00788c */ /* 0x000fc6000bf06270 */
        /* <DEDUP_REMOVED lines=12> */
[----:B------:R-:W-:-:S04]  /*3e80*/  ISETP.GT.AND P0, PT, R2, 0x10, P0 ;  /* 0x000000100200780c */ /* 0x000fc80000704270 */
[----:B------:R-:W-:-:S04]  /*3e90*/  ISETP.LT.OR P0, PT, R3, 0x11, P0 ;  /* 0x000000110300780c */ /* 0x000fc80000701670 */
[----:B------:R-:W-:Y:S02]  /*3ea0*/  FSEL R19, R28, -INF , !P0 ;  /* 0xff8000001c137808 */ /* 0x000fe40004000000 */
[----:B------:R-:W-:Y:S01]  /*3eb0*/  PLOP3.LUT P0, PT, PT, PT, UP6, 0x40, 0x0 ;  /* 0x000000000000781c */ /* 0x000fe20003f0e868 */
[----:B------:R-:W-:-:S03]  /*3ec0*/  UISETP.NE.AND UP6, UPT, UR12, URZ, UPT ;  /* 0x0000003f0c00728c */ /* 0x000fc6000bfc5270 */
        /* <DEDUP_REMOVED lines=24> */
[----:B------:R-:W-:Y:S01]  /*4050*/  ISETP.GT.AND P0, PT, R2, 0x29, P0 ;  /* 0x000000290200780c */ /* 0x000fe20000704270 */
[----:B-1----:R-:W-:-:S03]  /*4060*/  IMAD.IADD R2, R10, 0x1, R6 ;  /* 0x000000010a027824 */ /* 0x002fc600078e0206 */
[----:B------:R-:W-:Y:S01]  /*4070*/  ISETP.LT.OR P0, PT, R3, 0x2a, P0 ;  /* 0x0000002a0300780c */ /* 0x000fe20000701670 */
[----:B------:R-:W-:-:S03]  /*4080*/  IMAD.IADD R3, R8, 0x1, R6 ;  /* 0x0000000108037824 */ /* 0x000fc600078e0206 */
[----:B------:R-:W-:Y:S02]  /*4090*/  FSEL R87, R37, -INF , !P0 ;  /* 0xff80000025577808 */ /* 0x000fe40004000000 */
[----:B------:R-:W-:Y:S01]  /*40a0*/  PLOP3.LUT P0, PT, PT, PT, UP6, 0x40, 0x0 ;  /* 0x000000000000781c */ /* 0x000fe20003f0e868 */
[----:B------:R-:W-:Y:S01]  /*40b0*/  UISETP.NE.AND UP6, UPT, UR31, URZ, UPT ;  /* 0x0000003f1f00728c */ /* 0x000fe2000bfc5270 */
[----:B------:R-:W-:-:S11]  /*40c0*/  IMNMX R3, R3, R9, PT ;  /* 0x0000000903037217 */ /* 0x000fd60003800200 */
[----:B------:R-:W-:Y:S05]  /*40d0*/  @P0 BRA `(.L_x_3626) ;  /* 0x0000015000000947 */ /* 0x000fea0003800000 */
[----:B------:R-:W-:Y:S01]  /*40e0*/  IMAD.U32 R7, RZ, RZ, UR9 ;  /* 0x00000009ff077e24 */ /* 0x000fe2000f8e00ff */
        /* <DEDUP_REMOVED lines=11> */
.L_x_3628:
[----:B------:R-:W-:-:S04]  /*41a0*/  MOV R7, c[0x0][0x32c] ;  /* 0x0000cb0000077a02 */ /* 0x000fc80000000f00 */
[----:B------:R-:W-:-:S13]  /*41b0*/  ISETP.NE.AND P0, PT, R7, 0x1, PT ;  /* 0x000000010700780c */ /* 0x000fda0003f05270 */
[----:B------:R-:W-:-:S05]  /*41c0*/  @P0 IMAD.HI.U32 R7, R6, c[0x0][0x330], RZ ;  /* 0x0000cc0006070a27 */ /* 0x000fca00078e00ff */
[----:B------:R-:W-:Y:S02]  /*41d0*/  @P0 SHF.R.U32.HI R6, RZ, c[0x0][0x334], R7 ;  /* 0x0000cd00ff060a19 */ /* 0x000fe40000011607 */
.L_x_3629:
[----:B------:R-:W-:Y:S05]  /*41e0*/  BSYNC B0 ;  /* 0x0000000000007941 */ /* 0x000fea0003800000 */
.L_x_3627:
[----:B------:R-:W-:-:S05]  /*41f0*/  IMAD R6, R6, c[0x0][0x32c], R11 ;  /* 0x0000cb0006067a24 */ /* 0x000fca00078e020b */
[----:B------:R-:W-:Y:S02]  /*4200*/  IADD3 R7, R6, c[0x0][0x32c], RZ ;  /* 0x0000cb0006077a10 */ /* 0x000fe40007ffe0ff */
[----:B------:R-:W-:Y:S02]  /*4210*/  IMNMX R2, R2, R6, !PT ;  /* 0x0000000602027217 */ /* 0x000fe40007800200 */
[----:B------:R-:W-:Y:S02]  /*4220*/  IMNMX R3, R3, R7, PT ;  /* 0x0000000703037217 */ /* 0x000fe40003800200 */
.L_x_3626:
[----:B------:R-:W-:Y:S01]  /*4230*/  UP2UR UR27, UPR, URZ, 0x10 ;  /* 0x000000103f1b7883 */ /* 0x000fe20008000000 */
[----:B------:R-:W-:Y:S01]  /*4240*/  FMNMX.FTZ R133, R16, R15, !PT ;  /* 0x0000000f10857209 */ /* 0x000fe20007810000 */
[----:B------:R-:W-:Y:S01]  /*4250*/  UISETP.NE.AND UP4, UPT, UR30, URZ, UPT ;  /* 0x0000003f1e00728c */ /* 0x000fe2000bf85270 */
[----:B------:R-:W-:Y:S01]  /*4260*/  IMAD.SHL.U32 R237, R4, 0x2, RZ ;  /* 0x0000000204ed7824 */ /* 0x000fe200078e00ff */
[----:B------:R-:W-:Y:S01]  /*4270*/  UP2UR UR30, UPR, URZ, 0x8 ;  /* 0x000000083f1e7883 */ /* 0x000fe20008000000 */
[----:B------:R-:W-:Y:S01]  /*4280*/  FMNMX.FTZ R133, R21, R133, !PT ;  /* 0x0000008515857209 */ /* 0x000fe20007810000 */
[----:B------:R-:W-:Y:S01]  /*4290*/  UISETP.NE.AND UP3, UPT, UR29, URZ, UPT ;  /* 0x0000003f1d00728c */ /* 0x000fe2000bf65270 */
[----:B------:R-:W-:Y:S01]  /*42a0*/  IMAD R238, R5, 0x2, R237 ;  /* 0x0000000205ee7824 */ /* 0x000fe200078e02ed */
[----:B------:R-:W-:Y:S01]  /*42b0*/  PLOP3.LUT P0, PT, PT, PT, UP4, 0x40, 0x0 ;  /* 0x000000000000781c */ /* 0x000fe20003f0e848 */
[----:B------:R-:W-:Y:S01]  /*42c0*/  UP2UR UR29, UPR, URZ, 0x4 ;  /* 0x000000043f1d7883 */ /* 0x000fe20008000000 */
[----:B------:R-:W-:Y:S01]  /*42d0*/  FMNMX.FTZ R133, R20, R133, !PT ;  /* 0x0000008514857209 */ /* 0x000fe20007810000 */
[----:B------:R-:W-:Y:S01]  /*42e0*/  UISETP.NE.AND UP2, UPT, UR28, URZ, UPT ;  /* 0x0000003f1c00728c */ /* 0x000fe2000bf45270 */
[----:B------:R-:W-:Y:S01]  /*42f0*/  ISETP.GT.AND P0, PT, R2, RZ, P0 ;  /* 0x000000ff0200720c */ /* 0x000fe20000704270 */
[----:B------:R-:W-:Y:S01]  /*4300*/  UP2UR UR28, UPR, URZ, 0x2 ;  /* 0x000000023f1c7883 */ /* 0x000fe20008000000 */
[----:B------:R-:W-:Y:S01]  /*4310*/  FMNMX.FTZ R133, R19, R133, !PT ;  /* 0x0000008513857209 */ /* 0x000fe20007810000 */
[----:B------:R-:W-:Y:S01]  /*4320*/  UISETP.NE.AND UP1, UPT, UR5, URZ, UPT ;  /* 0x0000003f0500728c */ /* 0x000fe2000bf25270 */
[----:B------:R-:W-:Y:S01]  /*4330*/  ISETP.LT.OR P0, PT, R3, 0x1, P0 ;  /* 0x000000010300780c */ /* 0x000fe20000701670 */
[----:B------:R-:W-:Y:S01]  /*4340*/  UP2UR UR5, UPR, URZ, 0x1 ;  /* 0x000000013f057883 */ /* 0x000fe20008000000 */
[----:B------:R-:W-:Y:S01]  /*4350*/  FMNMX.FTZ R133, R18, R133, !PT ;  /* 0x0000008512857209 */ /* 0x000fe20007810000 */
[----:B------:R-:W-:Y:S01]  /*4360*/  UISETP.NE.AND UP0, UPT, UR4, URZ, UPT ;  /* 0x0000003f0400728c */ /* 0x000fe2000bf05270 */
[----:B------:R-:W-:Y:S01]  /*4370*/  FSEL R8, R34, -INF , !P0 ;  /* 0xff80000022087808 */ /* 0x000fe20004000000 */
[----:B------:R-:W-:Y:S01]  /*4380*/  UISETP.NE.AND UP4, UPT, UR27, URZ, UPT ;  /* 0x0000003f1b00728c */ /* 0x000fe2000bf85270 */
[----:B------:R-:W-:Y:S01]  /*4390*/  PLOP3.LUT P0, PT, PT, PT, UP3, 0x40, 0x0 ;  /* 0x000000000000781c */ /* 0x000fe20003f0e838 */
[----:B------:R-:W-:Y:S01]  /*43a0*/  UISETP.NE.AND UP3, UPT, UR30, URZ, UPT ;  /* 0x0000003f1e00728c */ /* 0x000fe2000bf65270 */
[----:B------:R-:W-:Y:S01]  /*43b0*/  FMNMX.FTZ R133, R17, R133, !PT ;  /* 0x0000008511857209 */ /* 0x000fe20007810000 */
[----:B-----5:R-:W-:Y:S01]  /*43c0*/  LDSM.16.MT88.4 R68, [R238+0x900] ;  /* 0x00090000ee44783b */ /* 0x020fe20000004200 */
[----:B------:R-:W-:Y:S01]  /*43d0*/  ISETP.GT.AND P0, PT, R2, 0x1, P0 ;  /* 0x000000010200780c */ /* 0x000fe20000704270 */
[----:B------:R-:W-:Y:S01]  /*43e0*/  IMAD R240, R0, 0x2, R238 ;  /* 0x0000000200f07824 */ /* 0x000fe200078e02ee */
[----:B------:R-:W-:Y:S01]  /*43f0*/  FMNMX.FTZ R133, R22, R133, !PT ;  /* 0x0000008516857209 */ /* 0x000fe20007810000 */
[----:B------:R-:W-:Y:S01]  /*4400*/  LDSM.16.MT88.4 R72, [R238+0x1900] ;  /* 0x00190000ee48783b */ /* 0x000fe20000004200 */
[----:B------:R-:W-:-:S02]  /*4410*/  ISETP.LT.OR P0, PT, R3, 0x2, P0 ;  /* 0x000000020300780c */ /* 0x000fc40000701670 */
[----:B------:R-:W-:Y:S01]  /*4420*/  FMNMX.FTZ R133, R91, R133, !PT ;  /* 0x000000855b857209 */ /* 0x000fe20007810000 */
[----:B------:R-:W-:Y:S01]  /*4430*/  LDSM.16.MT88.4 R64, [R237+0x1900] ;  /* 0x00190000ed40783b */ /* 0x000fe20000004200 */
[----:B------:R-:W-:Y:S02]  /*4440*/  FSEL R7, R35, -INF , !P0 ;  /* 0xff80000023077808 */ /* 0x000fe40004000000 */
[----:B------:R-:W-:Y:S01]  /*4450*/  PLOP3.LUT P0, PT, PT, PT, UP2, 0x40, 0x0 ;  /* 0x000000000000781c */ /* 0x000fe20003f0e828 */
[----:B------:R-:W-:Y:S01]  /*4460*/  UISETP.NE.AND UP2, UPT, UR29, URZ, UPT ;  /* 0x0000003f1d00728c */ /* 0x000fe2000bf45270 */
[----:B------:R-:W-:Y:S01]  /*4470*/  FMNMX.FTZ R133, R90, R133, !PT ;  /* 0x000000855a857209 */ /* 0x000fe20007810000 */
[----:B------:R-:W-:Y:S01]  /*4480*/  LDSM.16.MT88.4 R32, [R238+0x100] ;  /* 0x00010000ee20783b */ /* 0x000fe20000004200 */
[----:B------:R-:W-:Y:S02]  /*4490*/  ISETP.GT.AND P0, PT, R2, 0x8, P0 ;  /* 0x000000080200780c */ /* 0x000fe40000704270 */
        /* <DEDUP_REMOVED lines=8> */
[----:B------:R-:W-:Y:S01]  /*4520*/  LEA R241, R0, R237, 0x1 ;  /* 0x000000ed00f17211 */ /* 0x000fe200078e08ff */
[----:B------:R-:W-:Y:S01]  /*4530*/  STL [R1+0x74], R161 ;  /* 0x000074a101007387 */ /* 0x000fe20000100800 */
[----:B------:R-:W-:-:S03]  /*4540*/  ISETP.GT.AND P0, PT, R2, 0x9, P0 ;  /* 0x000000090200780c */ /* 0x000fc60000704270 */
[----:B------:R-:W-:Y:S01]  /*4550*/  STL [R1+0x70], R160 ;  /* 0x000070a001007387 */ /* 0x000fe20000100800 */
[----:B------:R-:W-:-:S04]  /*4560*/  ISETP.LT.OR P0, PT, R3, 0xa, P0 ;  /* 0x0000000a0300780c */ /* 0x000fc80000701670 */
[----:B------:R-:W-:Y:S02]  /*4570*/  FSEL R10, R47, -INF , !P0 ;  /* 0xff8000002f0a7808 */ /* 0x000fe40004000000 */
[----:B------:R-:W-:Y:S01]  /*4580*/  PLOP3.LUT P0, PT, PT, PT, UP0, 0x40, 0x0 ;  /* 0x000000000000781c */ /* 0x000fe20003f0e808 */
[----:B------:R-:W-:Y:S01]  /*4590*/  UISETP.NE.AND UP0, UPT, UR5, URZ, UPT ;  /* 0x0000003f0500728c */ /* 0x000fe2000bf05270 */
[----:B------:R-:W-:Y:S02]  /*45a0*/  LDSM.16.MT88.4 R44, [R241+0x900] ;  /* 0x00090000f12c783b */ /* 0x000fe40000004200 */
[----:B------:R-:W-:Y:S01]  /*45b0*/  ISETP.GT.AND P0, PT, R2, 0x10, P0 ;  /* 0x000000100200780c */ /* 0x000fe20000704270 */
[----:B------:R-:W-:-:S03]  /*45c0*/  ULDC.64 UR4, c[0x0][0x2c8] ;  /* 0x0000b20000047ab9 */ /* 0x000fc60000000a00 */
[----:B------:R-:W-:-:S04]  /*45d0*/  ISETP.LT.OR P0, PT, R3, 0x11, P0 ;  /* 0x000000110300780c */ /* 0x000fc80000701670 */
[----:B------:R-:W-:Y:S02]  /*45e0*/  FSEL R9, R30, -INF , !P0 ;  /* 0xff8000001e097808 */ /* 0x000fe40004000000 */
[----:B------:R-:W-:Y:S01]  /*45f0*/  PLOP3.LUT P0, PT, PT, PT, UP6, 0x40, 0x0 ;  /* 0x000000000000781c */ /* 0x000fe20003f0e868 */
[----:B------:R-:W-:-:S03]  /*4600*/  UISETP.NE.AND UP6, UPT, UR12, URZ, UPT ;  /* 0x0000003f0c00728c */ /* 0x000fc6000bfc5270 */
[----:B------:R-:W-:-:S04]  /*4610*/  ISETP.GT.AND P0, PT, R2, 0x11, P0 ;  /* 0x000000110200780c */ /* 0x000fc80000704270 */
[----:B------:R-:W-:-:S04]  /*4620*/  ISETP.LT.OR P0, PT, R3, 0x12, P0 ;  /* 0x000000120300780c */ /* 0x000fc80000701670 */
[----:B--2---:R-:W-:Y:S02]  /*4630*/  FSEL R12, R31, -INF , !P0 ;  /* 0xff8000001f0c7808 */ /* 0x004fe40004000000 */
[----:B------:R-:W-:Y:S01]  /*4640*/  PLOP3.LUT P0, PT, PT, PT, UP5, 0x40, 0x0 ;  /* 0x000000000000781c */ /* 0x000fe20003f0e858 */
[----:B------:R-:W-:Y:S01]  /*4650*/  LDSM.16.MT88.4 R28, [R237+0x900] ;  /* 0x00090000ed1c783b */ /* 0x000fe20000004200 */
[----:B------:R-:W-:Y:S02]  /*4660*/  UISETP.NE.AND UP5, UPT, UR13, URZ, UPT ;  /* 0x0000003f0d00728c */ /* 0x000fe4000bfa5270 */
[----:B------:R-:W-:-:S04]  /*4670*/  ISETP.GT.AND P0, PT, R2, 0x18, P0 ;  /* 0x000000180200780c */ /* 0x000fc80000704270 */
[----:B------:R-:W-:-:S04]  /*4680*/  ISETP.LT.OR P0, PT, R3, 0x19, P0 ;  /* 0x000000190300780c */ /* 0x000fc80000701670 */
[----:B------:R-:W-:Y:S02]  /*4690*/  FSEL R13, R42, -INF , !P0 ;  /* 0xff8000002a0d7808 */ /* 0x000fe40004000000 */
[----:B------:R-:W-:-:S04]  /*46a0*/  PLOP3.LUT P0, PT, PT, PT, UP4, 0x40, 0x0 ;  /* 0x000000000000781c */ /* 0x000fc80003f0e848 */
[----:B------:R-:W-:-:S04]  /*46b0*/  ISETP.GT.AND P0, PT, R2, 0x19, P0 ;  /* 0x000000190200780c */ /* 0x000fc80000704270 */
[----:B------:R-:W-:-:S04]  /*46c0*/  ISETP.LT.OR P0, PT, R3, 0x1a, P0 ;  /* 0x0000001a0300780c */ /* 0x000fc80000701670 */
[----:B------:R-:W-:Y:S02]  /*46d0*/  FSEL R14, R43, -INF , !P0 ;  /* 0xff8000002b0e7808 */ /* 0x000fe40004000000 */
[----:B------:R-:W-:Y:S01]  /*46e0*/  PLOP3.LUT P0, PT, PT, PT, UP3, 0x40, 0x0 ;  /* 0x000000000000781c */ /* 0x000fe20003f0e838 */
[----:B------:R-:W-:Y:S03]  /*46f0*/  LDSM.16.MT88.4 R40, [R240+0x900] ;  /* 0x00090000f028783b */ /* 0x000fe60000004200 */
        /* <DEDUP_REMOVED lines=13> */
[----:B------:R-:W-:Y:S02]  /*47d0*/  ISETP.GT.AND P0, PT, R2, 0x29, P0 ;  /* 0x000000290200780c */ /* 0x000fe40000704270 */
[----:B------:R-:W1:Y:S02]  /*47e0*/  SHFL.BFLY PT, R2, R133, 0x2, 0x1f ;  /* 0x0c401f0085027f89 */ /* 0x000e6400000e0000 */
[----:B------:R-:W-:-:S04]  /*47f0*/  ISETP.LT.OR P0, PT, R3, 0x2a, P0 ;  /* 0x0000002a0300780c */ /* 0x000fc80000701670 */
[----:B------:R-:W-:Y:S02]  /*4800*/  FSEL R85, R39, -INF , !P0 ;  /* 0xff80000027557808 */ /* 0x000fe40004000000 */
[----:B------:R-:W-:Y:S01]  /*4810*/  LDSM.16.MT88.4 R36, [R237+0x2100] ;  /* 0x00210000ed24783b */ /* 0x000fe20000004200 */
[----:B-1----:R-:W-:-:S05]  /*4820*/  FMNMX.FTZ R133, R133, R2, !PT ;  /* 0x0000000285857209 */ /* 0x002fca0007810000 */
[----:B------:R-:W1:Y:S02]  /*4830*/  SHFL.BFLY PT, R2, R133, 0x1, 0x1f ;  /* 0x0c201f0085027f89 */ /* 0x000e6400000e0000 */
[----:B-1----:R-:W-:Y:S02]  /*4840*/  FMNMX.FTZ R133, R133, R2, !PT ;  /* 0x0000000285857209 */ /* 0x002fe40007810000 */
[----:B------:R-:W-:Y:S02]  /*4850*/  FMNMX.FTZ R2, R8, R7, !PT ;  /* 0x0000000708027209 */ /* 0x000fe40007810000 */
[C---:B------:R-:W-:Y:S01]  /*4860*/  FSETP.NEU.FTZ.AND P0, PT, R133.reuse, -INF , PT ;  /* 0xff8000008500780b */ /* 0x040fe20003f1d000 */
[----:B------:R-:W-:Y:S01]  /*4870*/  FMUL.FTZ R3, R133, c[0x0][0x2d0] ;  /* 0x0000b40085037a20 */ /* 0x000fe20000410000 */
[----:B------:R-:W-:-:S04]  /*4880*/  FMNMX.FTZ R2, R6, R2, !PT ;  /* 0x0000000206027209 */ /* 0x000fc80007810000 */
[----:B------:R-:W-:Y:S02]  /*4890*/  FMNMX.FTZ R2, R10, R2, !PT ;  /* 0x000000020a027209 */ /* 0x000fe40007810000 */
[----:B------:R-:W-:Y:S02]  /*48a0*/  FSEL R3, R3, RZ, P0 ;  /* 0x000000ff03037208 */ /* 0x000fe40000000000 */
[----:B------:R-:W-:-:S03]  /*48b0*/  FMNMX.FTZ R2, R9, R2, !PT ;  /* 0x0000000209027209 */ /* 0x000fc60007810000 */
[--C-:B------:R-:W-:Y:S01]  /*48c0*/  FFMA.FTZ R16, R16, c[0x0][0x2d0], -R3.reuse ;  /* 0x0000b40010107a23 */ /* 0x100fe20000010803 */
[----:B------:R-:W-:Y:S01]  /*48d0*/  FMNMX.FTZ R2, R12, R2, !PT ;  /* 0x000000020c027209 */ /* 0x000fe20007810000 */
[--C-:B------:R-:W-:Y:S02]  /*48e0*/  FFMA.FTZ R19, R19, c[0x0][0x2d0], -R3.reuse ;  /* 0x0000b40013137a23 */ /* 0x100fe40000010803 */
[--C-:B------:R-:W-:Y:S01]  /*48f0*/  FFMA.FTZ R18, R18, c[0x0][0x2d0], -R3.reuse ;  /* 0x0000b40012127a23 */ /* 0x100fe20000010803 */
[----:B------:R-:W-:Y:S01]  /*4900*/  FMNMX.FTZ R2, R13, R2, !PT ;  /* 0x000000020d027209 */ /* 0x000fe20007810000 */
[--C-:B------:R-:W-:Y:S01]  /*4910*/  FFMA.FTZ R17, R17, c[0x0][0x2d0], -R3.reuse ;  /* 0x0000b40011117a23 */ /* 0x100fe20000010803 */
[----:B------:R-:W-:Y:S01]  /*4920*/  MUFU.EX2 R110, R16 ;  /* 0x00000010006e7308 */ /* 0x000fe20000000800 */
[--C-:B------:R-:W-:Y:S01]  /*4930*/  FFMA.FTZ R15, R15, c[0x0][0x2d0], -R3.reuse ;  /* 0x0000b4000f0f7a23 */ /* 0x100fe20000010803 */
[----:B------:R-:W-:Y:S01]  /*4940*/  FMNMX.FTZ R2, R14, R2, !PT ;  /* 0x000000020e027209 */ /* 0x000fe20007810000 */
[----:B------:R-:W-:-:S02]  /*4950*/  FFMA.FTZ R21, R21, c[0x0][0x2d0], -R3 ;  /* 0x0000b40015157a23 */ /* 0x000fc40000010803 */
[----:B------:R-:W-:Y:S01]  /*4960*/  FFMA.FTZ R20, R20, c[0x0][0x2d0], -R3 ;  /* 0x0000b40014147a23 */ /* 0x000fe20000010803 */
[----:B------:R-:W-:Y:S02]  /*4970*/  FMNMX.FTZ R2, R84, R2, !PT ;  /* 0x0000000254027209 */ /* 0x000fe40007810000 */
[----:B------:R-:W-:Y:S02]  /*4980*/  MUFU.EX2 R116, R19 ;  /* 0x0000001300747308 */ /* 0x000fe40000000800 */
[----:B------:R-:W-:-:S04]  /*4990*/  FMNMX.FTZ R2, R86, R2, !PT ;  /* 0x0000000256027209 */ /* 0x000fc80007810000 */
[----:B------:R-:W-:Y:S02]  /*49a0*/  FMNMX.FTZ R2, R88, R2, !PT ;  /* 0x0000000258027209 */ /* 0x000fe40007810000 */
[----:B------:R-:W-:Y:S02]  /*49b0*/  MUFU.EX2 R124, R18 ;  /* 0x00000012007c7308 */ /* 0x000fe40000000800 */
[----:B------:R-:W-:-:S05]  /*49c0*/  FMNMX.FTZ R2, R85, R2, !PT ;  /* 0x0000000255027209 */ /* 0x000fca0007810000 */
[----:B------:R-:W1:Y:S01]  /*49d0*/  SHFL.BFLY PT, R11, R2, 0x2, 0x1f ;  /* 0x0c401f00020b7f89 */ /* 0x000e6200000e0000 */
[----:B------:R2:W-:Y:S08]  /*49e0*/  MUFU.EX2 R128, R17 ;  /* 0x0000001100807308 */ /* 0x0005f00000000800 */
[----:B------:R-:W-:Y:S01]  /*49f0*/  MUFU.EX2 R109, R15 ;  /* 0x0000000f006d7308 */ /* 0x000fe20000000800 */
[----:B--2---:R-:W-:Y:S07]  /*4a00*/  LDSM.16.MT88.4 R16, [R237+0x100] ;  /* 0x00010000ed10783b */ /* 0x004fee0000004200 */
[----:B------:R-:W-:Y:S01]  /*4a10*/  MUFU.EX2 R108, R21 ;  /* 0x00000015006c7308 */ /* 0x000fe20000000800 */
[----:B-1----:R-:W-:-:S07]  /*4a20*/  FMNMX.FTZ R2, R2, R11, !PT ;  /* 0x0000000b02027209 */ /* 0x002fce0007810000 */
[----:B------:R-:W1:Y:S01]  /*4a30*/  MUFU.EX2 R117, R20 ;  /* 0x0000001400757308 */ /* 0x000e620000000800 */
[----:B------:R-:W2:Y:S02]  /*4a40*/  SHFL.BFLY PT, R132, R2, 0x1, 0x1f ;  /* 0x0c201f0002847f89 */ /* 0x000ea400000e0000 */
[----:B--2---:R-:W-:-:S04]  /*4a50*/  FMNMX.FTZ R132, R132, R2, !PT ;  /* 0x0000000284847209 */ /* 0x004fc80007810000 */
[C---:B------:R-:W-:Y:S01]  /*4a60*/  FSETP.NEU.FTZ.AND P0, PT, R132.reuse, -INF , PT ;  /* 0xff8000008400780b */ /* 0x040fe20003f1d000 */
[----:B------:R-:W-:-:S05]  /*4a70*/  FMUL.FTZ R2, R132, c[0x0][0x2d0] ;  /* 0x0000b40084027a20 */ /* 0x000fca0000410000 */
[----:B------:R-:W-:-:S05]  /*4a80*/  FSEL R2, R2, RZ, P0 ;  /* 0x000000ff02027208 */ /* 0x000fca0000000000 */
[--C-:B------:R-:W-:Y:S02]  /*4a90*/  FFMA.FTZ R8, R8, c[0x0][0x2d0], -R2.reuse ;  /* 0x0000b40008087a23 */ /* 0x100fe40000010802 */
[--C-:B------:R-:W-:Y:S02]  /*4aa0*/  FFMA.FTZ R7, R7, c[0x0][0x2d0], -R2.reuse ;  /* 0x0000b40007077a23 */ /* 0x100fe40000010802 */
[--C-:B------:R-:W-:Y:S01]  /*4ab0*/  FFMA.FTZ R6, R6, c[0x0][0x2d0], -R2.reuse ;  /* 0x0000b40006067a23 */ /* 0x100fe20000010802 */
[----:B------:R2:W-:Y:S01]  /*4ac0*/  MUFU.EX2 R77, R8 ;  /* 0x00000008004d7308 */ /* 0x0005e20000000800 */
[--C-:B------:R-:W-:Y:S01]  /*4ad0*/  FFMA.FTZ R4, R10, c[0x0][0x2d0], -R2.reuse ;  /* 0x0000b4000a047a23 */ /* 0x100fe20000010802 */
[----:B-1----:R-:W-:Y:S01]  /*4ae0*/  F2FP.PACK_AB R10, R117, R108 ;  /* 0x0000006c750a723e */ /* 0x002fe200000000ff */
[----:B------:R-:W-:-:S05]  /*4af0*/  FFMA.FTZ R0, R14, c[0x0][0x2d0], -R2 ;  /* 0x0000b4000e007a23 */ /* 0x000fca0000010802 */
[----:B------:R-:W-:Y:S08]  /*4b00*/  MUFU.EX2 R76, R7 ;  /* 0x00000007004c7308 */ /* 0x000ff00000000800 */
[----:B------:R-:W-:Y:S01]  /*4b10*/  MUFU.EX2 R78, R6 ;  /* 0x00000006004e7308 */ /* 0x000fe20000000800 */
[----:B--2---:R-:W-:-:S07]  /*4b20*/  F2FP.PACK_AB R8, R109, R110 ;  /* 0x0000006e6d08723e */ /* 0x004fce00000000ff */
[----:B------:R1:W2:Y:S08]  /*4b30*/  MUFU.EX2 R79, R4 ;  /* 0x00000004004f7308 */ /* 0x0002b00000000800 */
[----:B------:R-:W-:Y:S01]  /*4b40*/  MUFU.EX2 R82, R0 ;  /* 0x0000000000527308 */ /* 0x000fe20000000800 */
[----:B-1----:R-:W-:Y:S01]  /*4b50*/  FFMA.FTZ R4, R22, c[0x0][0x2d0], -R3 ;  /* 0x0000b40016047a23 */ /* 0x002fe20000010803 */
[----:B--2---:R-:W-:-:S06]  /*4b60*/  F2FP.PACK_AB R11, R79, R78 ;  /* 0x0000004e4f0b723e */ /* 0x004fcc00000000ff */
[----:B------:R1:W2:Y:S02]  /*4b70*/  MUFU.EX2 R129, R4 ;  /* 0x0000000400817308 */ /* 0x0002a40000000800 */
[----:B-1----:R-:W-:Y:S01]  /*4b80*/  FFMA.FTZ R4, R9, c[0x0][0x2d0], -R2 ;  /* 0x0000b40009047a23 */ /* 0x002fe20000010802 */
[----:B------:R-:W-:Y:S02]  /*4b90*/  F2FP.PACK_AB R9, R76, R77 ;  /* 0x0000004d4c09723e */ /* 0x000fe400000000ff */
[----:B--2---:R-:W-:-:S03]  /*4ba0*/  F2FP.PACK_AB R6, R129, R128 ;  /* 0x000000808106723e */ /* 0x004fc600000000ff */
[----:B------:R1:W-:Y:S02]  /*4bb0*/  MUFU.EX2 R80, R4 ;  /* 0x0000000400507308 */ /* 0x0003e40000000800 */
[C---:B------:R-:W-:Y:S08]  /*4bc0*/  HMMA.16816.F32 R20, R8.reuse, R16, RZ ;  /* 0x000000100814723c */ /* 0x040ff000000018ff */
[----:B------:R-:W-:Y:S01]  /*4bd0*/  HMMA.16816.F32 R16, R8, R18, RZ ;  /* 0x000000120810723c */ /* 0x000fe200000018ff */
[----:B-1----:R-:W-:-:S04]  /*4be0*/  FFMA.FTZ R4, R12, c[0x0][0x2d0], -R2 ;  /* 0x0000b4000c047a23 */ /* 0x002fc80000010802 */
[----:B------:R1:W2:Y:S03]  /*4bf0*/  MUFU.EX2 R81, R4 ;  /* 0x0000000400517308 */ /* 0x0002a60000000800 */
[----:B------:R-:W-:Y:S01]  /*4c00*/  HMMA.16816.F32 R60, R8, R34, RZ ;  /* 0x00000022083c723c */ /* 0x000fe200000018ff */
[----:B-1----:R-:W-:Y:S01]  /*4c10*/  FFMA.FTZ R4, R13, c[0x0][0x2d0], -R2 ;  /* 0x0000b4000d047a23 */ /* 0x002fe20000010802 */
[----:B--2---:R-:W-:-:S06]  /*4c20*/  F2FP.PACK_AB R5, R81, R80 ;  /* 0x000000505105723e */ /* 0x004fcc00000000ff */
[C---:B------:R-:W-:Y:S01]  /*4c30*/  HMMA.16816.F32 R12, R8.reuse, R32, RZ ;  /* 0x00000020080c723c */ /* 0x040fe200000018ff */
[----:B------:R1:W2:Y:S07]  /*4c40*/  MUFU.EX2 R83, R4 ;  /* 0x0000000400537308 */ /* 0x0002ae0000000800 */
[----:B------:R-:W-:Y:S01]  /*4c50*/  HMMA.16816.F32 R32, R8, R26, RZ ;  /* 0x0000001a0820723c */ /* 0x000fe200000018ff */
[----:B-1----:R-:W-:Y:S02]  /*4c60*/  F2FP.PACK_AB R4, R124, R116 ;  /* 0x000000747c04723e */ /* 0x002fe400000000ff */
[----:B--2---:R-:W-:-:S07]  /*4c70*/  F2FP.PACK_AB R7, R82, R83 ;  /* 0x000000535207723e */ /* 0x004fce00000000ff */
[C---:B------:R-:W-:Y:S08]  /*4c80*/  HMMA.16816.F32 R48, R4.reuse, R30, R16 ;  /* 0x0000001e0430723c */ /* 0x040ff00000001810 */
[----:B------:R-:W-:Y:S08]  /*4c90*/  HMMA.16816.F32 R148, R4, R68, R12 ;  /* 0x000000440494723c */ /* 0x000ff0000000180c */
[----:B------:R-:W-:Y:S08]  /*4ca0*/  HMMA.16816.F32 R12, R8, R72, RZ ;  /* 0x00000048080c723c */ /* 0x000ff000000018ff */
[----:B------:R-:W-:Y:S01]  /*4cb0*/  HMMA.16816.F32 R156, R4, R28, R20 ;  /* 0x0000001c049c723c */ /* 0x000fe20000001814 */
[----:B------:R-:W-:Y:S01]  /*4cc0*/  IMAD.MOV.U32 R123, RZ, RZ, R50 ;  /* 0x000000ffff7b7224 */ /* 0x000fe200078e0032 */
[----:B------:R-:W-:Y:S01]  /*4cd0*/  MOV R122, R51 ;  /* 0x00000033007a7202 */ /* 0x000fe20000000f00 */
[----:B------:R-:W-:-:S02]  /*4ce0*/  IMAD.MOV.U32 R121, RZ, RZ, R48 ;  /* 0x000000ffff797224 */ /* 0x000fc400078e0030 */
[----:B------:R-:W-:-:S03]  /*4cf0*/  IMAD.MOV.U32 R120, RZ, RZ, R49 ;  /* 0x000000ffff787224 */ /* 0x000fc600078e0031 */
[C---:B------:R-:W-:Y:S08]  /*4d00*/  HMMA.16816.F32 R20, R8.reuse, R64, RZ ;  /* 0x000000400814723c */ /* 0x040ff000000018ff */
[C---:B------:R-:W-:Y:S08]  /*4d10*/  HMMA.16816.F32 R48, R8.reuse, R24, RZ ;  /* 0x000000180830723c */ /* 0x040ff000000018ff */
[C---:B------:R-:W-:Y:S08]  /*4d20*/  HMMA.16816.F32 R28, R8.reuse, R56, RZ ;  /* 0x00000038081c723c */ /* 0x040ff000000018ff */
[----:B------:R-:W-:Y:S08]  /*4d30*/  HMMA.16816.F32 R24, R8, R58, RZ ;  /* 0x0000003a0818723c */ /* 0x000ff000000018ff */
[----:B------:R-:W-:Y:S08]  /*4d40*/  HMMA.16816.F32 R12, R4, R52, R12 ;  /* 0x00000034040c723c */ /* 0x000ff0000000180c */
[C---:B------:R-:W-:Y:S08]  /*4d50*/  HMMA.16816.F32 R56, R8.reuse, R74, RZ ;  /* 0x0000004a0838723c */ /* 0x040ff000000018ff */
[----:B------:R-:W-:Y:S01]  /*4d60*/  HMMA.16816.F32 R16, R8, R66, RZ ;  /* 0x000000420810723c */ /* 0x000fe200000018ff */
[----:B------:R-:W1:Y:S07]  /*4d70*/  LDSM.16.MT88.4 R64, [R241+0x1900] ;  /* 0x00190000f140783b */ /* 0x000e6e0000004200 */
[----:B------:R-:W-:Y:S01]  /*4d80*/  HMMA.16816.F32 R20, R4, R36, R20 ;  /* 0x000000240414723c */ /* 0x000fe20000001814 */
[----:B------:R-:W-:Y:S01]  /*4d90*/  IMAD.MOV.U32 R99, RZ, RZ, R13 ;  /* 0x000000ffff637224 */ /* 0x000fe200078e000d */
[----:B------:R-:W-:Y:S01]  /*4da0*/  MOV R98, R12 ;  /* 0x0000000c00627202 */ /* 0x000fe20000000f00 */
[----:B------:R-:W-:-:S02]  /*4db0*/  IMAD.MOV.U32 R161, RZ, RZ, R14 ;  /* 0x000000ffffa17224 */ /* 0x000fc400078e000e */
[----:B------:R-:W-:-:S03]  /*4dc0*/  IMAD.MOV.U32 R160, RZ, RZ, R15 ;  /* 0x000000ffffa07224 */ /* 0x000fc600078e000f */
[C---:B------:R-:W-:Y:S01]  /*4dd0*/  HMMA.16816.F32 R12, R4.reuse, R54, R56 ;  /* 0x00000036040c723c */ /* 0x040fe20000001838 */
[----:B------:R-:W-:Y:S04]  /*4de0*/  LDSM.16.MT88.4 R52, [R238+0x3100] ;  /* 0x00310000ee34783b */ /* 0x000fe80000004200 */
[----:B------:R-:W-:Y:S03]  /*4df0*/  LDSM.16.MT88.4 R56, [R241+0x3100] ;  /* 0x00310000f138783b */ /* 0x000fe60000004200 */
[C---:B------:R-:W-:Y:S08]  /*4e00*/  HMMA.16816.F32 R24, R4.reuse, R42, R24 ;  /* 0x0000002a0418723c */ /* 0x040ff00000001818 */
[----:B------:R-:W-:Y:S01]  /*4e10*/  MOV R147, R20 ;  /* 0x0000001400937202 */ /* 0x000fe20000000f00 */
[----:B------:R-:W-:Y:S01]  /*4e20*/  IMAD.MOV.U32 R146, RZ, RZ, R21 ;  /* 0x000000ffff927224 */ /* 0x000fe200078e0015 */
[----:B------:R-:W-:Y:S01]  /*4e30*/  MOV R144, R23 ;  /* 0x0000001700907202 */ /* 0x000fe20000000f00 */
[----:B------:R-:W-:Y:S01]  /*4e40*/  IMAD.MOV.U32 R145, RZ, RZ, R22 ;  /* 0x000000ffff917224 */ /* 0x000fe200078e0016 */
[C---:B------:R-:W-:Y:S01]  /*4e50*/  HMMA.16816.F32 R16, R4.reuse, R38, R16 ;  /* 0x000000260410723c */ /* 0x040fe20000001810 */
[----:B------:R-:W2:Y:S03]  /*4e60*/  LDSM.16.MT88.4 R20, [R241+0x2100] ;  /* 0x00210000f114783b */ /* 0x000ea60000004200 */
[----:B------:R-:W-:Y:S01]  /*4e70*/  MOV R135, R12 ;  /* 0x0000000c00877202 */ /* 0x000fe20000000f00 */
[----:B------:R-:W-:Y:S01]  /*4e80*/  IMAD.MOV.U32 R134, RZ, RZ, R13 ;  /* 0x000000ffff867224 */ /* 0x000fe200078e000d */
[----:B------:R-:W-:Y:S01]  /*4e90*/  MOV R130, R15 ;  /* 0x0000000f00827202 */ /* 0x000fe20000000f00 */
[----:B------:R-:W-:Y:S01]  /*4ea0*/  IMAD.MOV.U32 R131, RZ, RZ, R14 ;  /* 0x000000ffff837224 */ /* 0x000fe200078e000e */
[----:B------:R-:W-:Y:S01]  /*4eb0*/  HMMA.16816.F32 R136, R4, R70, R60 ;  /* 0x000000460488723c */ /* 0x000fe2000000183c */
[----:B------:R-:W3:Y:S03]  /*4ec0*/  LDSM.16.MT88.4 R60, [R240+0x1900] ;  /* 0x00190000f03c783b */ /* 0x000ee60000004200 */
[----:B------:R-:W-:Y:S01]  /*4ed0*/  IMAD.MOV.U32 R168, RZ, RZ, R26 ;  /* 0x000000ffffa87224 */ /* 0x000fe200078e001a */
[----:B------:R-:W-:Y:S01]  /*4ee0*/  MOV R127, R27 ;  /* 0x0000001b007f7202 */ /* 0x000fe20000000f00 */
[----:B------:R-:W-:Y:S01]  /*4ef0*/  IMAD.MOV.U32 R126, RZ, RZ, R24 ;  /* 0x000000ffff7e7224 */ /* 0x000fe200078e0018 */
[----:B------:R-:W-:Y:S01]  /*4f00*/  LDSM.16.MT88.4 R36, [R237+0x3900] ;  /* 0x00390000ed24783b */ /* 0x000fe20000004200 */
[----:B-1----:R-:W-:Y:S01]  /*4f10*/  HMMA.16816.F32 R12, R8, R66, RZ ;  /* 0x00000042080c723c */ /* 0x002fe200000018ff */
[----:B------:R-:W-:-:S02]  /*4f20*/  IMAD.MOV.U32 R125, RZ, RZ, R25 ;  /* 0x000000ffff7d7224 */ /* 0x000fc400078e0019 */
[----:B------:R-:W1:Y:S05]  /*4f30*/  LDSM.16.MT88.4 R24, [R237+0x3100] ;  /* 0x00310000ed18783b */ /* 0x000e6a0000004200 */
[----:B------:R-:W-:Y:S01]  /*4f40*/  IMAD.MOV.U32 R172, RZ, RZ, R18 ;  /* 0x000000ffffac7224 */ /* 0x000fe200078e0012 */
[----:B------:R-:W-:Y:S01]  /*4f50*/  MOV R170, R16 ;  /* 0x0000001000aa7202 */ /* 0x000fe20000000f00 */
[----:B------:R-:W-:Y:S01]  /*4f60*/  IMAD.MOV.U32 R171, RZ, RZ, R19 ;  /* 0x000000ffffab7224 */ /* 0x000fe200078e0013 */
[----:B------:R-:W-:Y:S01]  /*4f70*/  HMMA.16816.F32 R92, R4, R46, R32 ;  /* 0x0000002e045c723c */ /* 0x000fe20000001820 */
[----:B------:R-:W-:-:S07]  /*4f80*/  IMAD.MOV.U32 R169, RZ, RZ, R17 ;  /* 0x000000ffffa97224 */ /* 0x000fce00078e0011 */
[----:B------:R-:W-:Y:S08]  /*4f90*/  HMMA.16816.F32 R16, R8, R64, RZ ;  /* 0x000000400810723c */ /* 0x000ff000000018ff */
[C---:B--2---:R-:W-:Y:S08]  /*4fa0*/  HMMA.16816.F32 R12, R4.reuse, R22, R12 ;  /* 0x00000016040c723c */ /* 0x044ff0000000180c */
[----:B------:R-:W-:Y:S01]  /*4fb0*/  HMMA.16816.F32 R28, R4, R40, R28 ;  /* 0x00000028041c723c */ /* 0x000fe2000000181c */
[----:B------:R-:W2:Y:S01]  /*4fc0*/  LDSM.16.MT88.4 R40, [R240+0x2100] ;  /* 0x00210000f028783b */ /* 0x000ea20000004200 */
[----:B------:R-:W-:Y:S01]  /*4fd0*/  MOV R155, R92 ;  /* 0x0000005c009b7202 */ /* 0x000fe20000000f00 */
[----:B------:R-:W-:Y:S01]  /*4fe0*/  IMAD.MOV.U32 R154, RZ, RZ, R93 ;  /* 0x000000ffff9a7224 */ /* 0x000fe200078e005d */
[----:B------:R-:W-:Y:S01]  /*4ff0*/  MOV R152, R95 ;  /* 0x0000005f00987202 */ /* 0x000fe20000000f00 */
[----:B------:R-:W-:-:S03]  /*5000*/  IMAD.MOV.U32 R153, RZ, RZ, R94 ;  /* 0x000000ffff997224 */ /* 0x000fc600078e005e */
[C---:B------:R-:W-:Y:S01]  /*5010*/  HMMA.16816.F32 R140, R4.reuse, R44, R48 ;  /* 0x0000002c048c723c */ /* 0x040fe20000001830 */
[----:B------:R-:W-:Y:S07]  /*5020*/  LDSM.16.MT88.4 R48, [R238+0x3900] ;  /* 0x00390000ee30783b */ /* 0x000fee0000004200 */
[----:B------:R-:W-:Y:S01]  /*5030*/  HMMA.16816.F32 R44, R4, R20, R16 ;  /* 0x00000014042c723c */ /* 0x000fe20000001810 */
[----:B------:R-:W-:Y:S01]  /*5040*/  IMAD.MOV.U32 R93, RZ, RZ, R14 ;  /* 0x000000ffff5d7224 */ /* 0x000fe200078e000e */
[----:B------:R-:W-:Y:S01]  /*5050*/  MOV R92, R15 ;  /* 0x0000000f005c7202 */ /* 0x000fe20000000f00 */
[----:B------:R-:W-:-:S02]  /*5060*/  IMAD.MOV.U32 R67, RZ, RZ, R13 ;  /* 0x000000ffff437224 */ /* 0x000fc400078e000d */
[----:B------:R-:W-:-:S03]  /*5070*/  IMAD.MOV.U32 R66, RZ, RZ, R12 ;  /* 0x000000ffff427224 */ /* 0x000fc600078e000c */
[----:B---3--:R-:W-:Y:S01]  /*5080*/  HMMA.16816.F32 R32, R8, R60, RZ ;  /* 0x0000003c0820723c */ /* 0x008fe200000018ff */
[----:B------:R-:W-:Y:S01]  /*5090*/  IMAD.MOV.U32 R119, RZ, RZ, R30 ;  /* 0x000000ffff777224 */ /* 0x000fe200078e001e */
[----:B------:R-:W-:Y:S01]  /*50a0*/  MOV R111, R28 ;  /* 0x0000001c006f7202 */ /* 0x000fe20000000f00 */
[----:B------:R-:W-:Y:S02]  /*50b0*/  IMAD.MOV.U32 R118, RZ, RZ, R31 ;  /* 0x000000ffff767224 */ /* 0x000fe400078e001f */
[----:B------:R-:W-:-:S03]  /*50c0*/  IMAD.MOV.U32 R103, RZ, RZ, R29 ;  /* 0x000000ffff677224 */ /* 0x000fc600078e001d */
[C---:B-1----:R-:W-:Y:S08]  /*50d0*/  HMMA.16816.F32 R12, R8.reuse, R26, RZ ;  /* 0x0000001a080c723c */ /* 0x042ff000000018ff */
[----:B------:R-:W-:Y:S01]  /*50e0*/  HMMA.16816.F32 R16, R8, R24, RZ ;  /* 0x000000180810723c */ /* 0x000fe200000018ff */
[----:B------:R-:W-:Y:S01]  /*50f0*/  IMAD.MOV.U32 R97, RZ, RZ, R45 ;  /* 0x000000ffff617224 */ /* 0x000fe200078e002d */
[----:B------:R-:W-:Y:S01]  /*5100*/  MOV R95, R47 ;  /* 0x0000002f005f7202 */ /* 0x000fe20000000f00 */
[----:B------:R-:W-:-:S02]  /*5110*/  IMAD.MOV.U32 R96, RZ, RZ, R46 ;  /* 0x000000ffff607224 */ /* 0x000fc400078e002e */
[----:B------:R-:W-:Y:S02]  /*5120*/  IMAD.MOV.U32 R94, RZ, RZ, R44 ;  /* 0x000000ffff5e7224 */ /* 0x000fe400078e002c */
[----:B------:R-:W-:Y:S01]  /*5130*/  LDSM.16.MT88.4 R44, [R241+0x3900] ;  /* 0x00390000f12c783b */ /* 0x000fe20000004200 */
[----:B------:R-:W-:Y:S03]  /*5140*/  HMMA.16816.F32 R28, R8, R62, RZ ;  /* 0x0000003e081c723c */ /* 0x000fe600000018ff */
[----:B------:R-:W1:Y:S05]  /*5150*/  LDSM.16.MT88.4 R60, [R240+0x3100] ;  /* 0x00310000f03c783b */ /* 0x000e6a0000004200 */
[----:B--2---:R-:W-:Y:S01]  /*5160*/  HMMA.16816.F32 R72, R4, R40, R32 ;  /* 0x000000280448723c */ /* 0x004fe20000001820 */
[----:B------:R-:W2:Y:S07]  /*5170*/  LDSM.16.MT88.4 R32, [R237+0x4900] ;  /* 0x00490000ed20783b */ /* 0x000eae0000004200 */
[----:B------:R-:W-:Y:S07]  /*5180*/  HMMA.16816.F32 R24, R8, R54, RZ ;  /* 0x000000360818723c */ /* 0x000fee00000018ff */
[----:B------:R-:W-:Y:S01]  /*5190*/  MOV R55, R95 ;  /* 0x0000005f00377202 */ /* 0x000fe20000000f00 */
[----:B------:R-:W-:Y:S01]  /*51a0*/  HMMA.16816.F32 R12, R4, R38, R12 ;  /* 0x00000026040c723c */ /* 0x000fe2000000180c */
[----:B------:R-:W-:-:S06]  /*51b0*/  IMAD.MOV.U32 R54, RZ, RZ, R96 ;  /* 0x000000ffff367224 */ /* 0x000fcc00078e0060 */
[----:B------:R-:W-:Y:S01]  /*51c0*/  IMAD.MOV.U32 R38, RZ, RZ, R121 ;  /* 0x000000ffff267224 */ /* 0x000fe200078e0079 */
[----:B------:R-:W-:Y:S01]  /*51d0*/  HMMA.16816.F32 R20, R4, R36, R16 ;  /* 0x000000240414723c */ /* 0x000fe20000001810 */
[----:B------:R-:W-:-:S07]  /*51e0*/  MOV R39, R120 ;  /* 0x0000007800277202 */ /* 0x000fce0000000f00 */
[----:B------:R-:W-:Y:S01]  /*51f0*/  HMMA.16816.F32 R68, R4, R42, R28 ;  /* 0x0000002a0444723c */ /* 0x000fe2000000181c */
[----:B------:R-:W3:Y:S07]  /*5200*/  LDSM.16.MT88.4 R40, [R240+0x3900] ;  /* 0x00390000f028783b */ /* 0x000eee0000004200 */
[----:B------:R-:W-:Y:S01]  /*5210*/  HMMA.16816.F32 R16, R8, R58, RZ ;  /* 0x0000003a0810723c */ /* 0x000fe200000018ff */
[----:B------:R-:W-:Y:S01]  /*5220*/  IMAD.MOV.U32 R102, RZ, RZ, R14 ;  /* 0x000000ffff667224 */ /* 0x000fe200078e000e */
[----:B------:R-:W-:Y:S01]  /*5230*/  MOV R100, R12 ;  /* 0x0000000c00647202 */ /* 0x000fe20000000f00 */
[----:B------:R-:W-:-:S02]  /*5240*/  IMAD.MOV.U32 R101, RZ, RZ, R15 ;  /* 0x000000ffff657224 */ /* 0x000fc400078e000f */
[----:B------:R-:W-:Y:S02]  /*5250*/  IMAD.MOV.U32 R0, RZ, RZ, R13 ;  /* 0x000000ffff007224 */ /* 0x000fe400078e000d */
[----:B------:R-:W-:Y:S01]  /*5260*/  IMAD.MOV.U32 R58, RZ, RZ, R93 ;  /* 0x000000ffff3a7224 */ /* 0x000fe200078e005d */
[C---:B------:R-:W-:Y:S01]  /*5270*/  HMMA.16816.F32 R28, R8.reuse, R52, RZ ;  /* 0x00000034081c723c */ /* 0x040fe200000018ff */
[----:B------:R-:W-:Y:S01]  /*5280*/  MOV R59, R92 ;  /* 0x0000005c003b7202 */ /* 0x000fe20000000f00 */
[----:B------:R-:W-:Y:S01]  /*5290*/  IMAD.MOV.U32 R64, RZ, RZ, R23 ;  /* 0x000000ffff407224 */ /* 0x000fe200078e0017 */
[----:B------:R-:W-:Y:S01]  /*52a0*/  MOV R65, R22 ;  /* 0x0000001600417202 */ /* 0x000fe20000000f00 */
[----:B------:R-:W-:Y:S01]  /*52b0*/  IMAD.MOV.U32 R37, RZ, RZ, R21 ;  /* 0x000000ffff257224 */ /* 0x000fe200078e0015 */
[----:B------:R-:W-:Y:S02]  /*52c0*/  MOV R36, R20 ;  /* 0x0000001400247202 */ /* 0x000fe40000000f00 */
[----:B------:R-:W-:Y:S01]  /*52d0*/  IMAD.MOV.U32 R52, RZ, RZ, R94 ;  /* 0x000000ffff347224 */ /* 0x000fe200078e005e */
[----:B-1----:R-:W-:Y:S01]  /*52e0*/  HMMA.16816.F32 R12, R8, R60, RZ ;  /* 0x0000003c080c723c */ /* 0x002fe200000018ff */
[----:B------:R-:W-:-:S06]  /*52f0*/  IMAD.MOV.U32 R53, RZ, RZ, R97 ;  /* 0x000000ffff357224 */ /* 0x000fcc00078e0061 */
[----:B------:R-:W-:Y:S01]  /*5300*/  IMAD.MOV.U32 R60, RZ, RZ, R66 ;  /* 0x000000ffff3c7224 */ /* 0x000fe200078e0042 */
[----:B------:R-:W-:Y:S01]  /*5310*/  HMMA.16816.F32 R92, R4, R50, R24 ;  /* 0x00000032045c723c */ /* 0x000fe20000001818 */
[----:B------:R-:W1:Y:S01]  /*5320*/  LDSM.16.MT88.4 R24, [R237+0x5100] ;  /* 0x00510000ed18783b */ /* 0x000e620000004200 */
[----:B------:R-:W-:Y:S01]  /*5330*/  IMAD.MOV.U32 R61, RZ, RZ, R67 ;  /* 0x000000ffff3d7224 */ /* 0x000fe200078e0043 */
[----:B------:R-:W-:Y:S01]  /*5340*/  MOV R66, R111 ;  /* 0x0000006f00427202 */ /* 0x000fe20000000f00 */
[----:B------:R-:W-:-:S03]  /*5350*/  IMAD.MOV.U32 R67, RZ, RZ, R103 ;  /* 0x000000ffff437224 */ /* 0x000fc600078e0067 */
[----:B------:R-:W-:Y:S01]  /*5360*/  IMAD.MOV.U32 R50, RZ, RZ, R168 ;  /* 0x000000ffff327224 */ /* 0x000fe200078e00a8 */
[----:B------:R-:W-:Y:S01]  /*5370*/  HMMA.16816.F32 R20, R8, R56, RZ ;  /* 0x000000380814723c */ /* 0x000fe200000018ff */
[----:B------:R-:W-:-:S06]  /*5380*/  MOV R51, R127 ;  /* 0x0000007f00337202 */ /* 0x000fcc0000000f00 */
[----:B------:R-:W-:Y:S01]  /*5390*/  IMAD.MOV.U32 R57, RZ, RZ, R99 ;  /* 0x000000ffff397224 */ /* 0x000fe200078e0063 */
[----:B------:R-:W-:Y:S01]  /*53a0*/  MOV R56, R98 ;  /* 0x0000006200387202 */ /* 0x000fe20000000f00 */
[C---:B------:R-:W-:Y:S07]  /*53b0*/  HMMA.16816.F32 R112, R4.reuse, R46, R16 ;  /* 0x0000002e0470723c */ /* 0x040fee0000001810 */
[----:B------:R-:W-:Y:S01]  /*53c0*/  IMAD.MOV.U32 R46, RZ, RZ, R172 ;  /* 0x000000ffff2e7224 */ /* 0x000fe200078e00ac */
[----:B------:R-:W-:Y:S01]  /*53d0*/  HMMA.16816.F32 R96, R4, R48, R28 ;  /* 0x000000300460723c */ /* 0x000fe2000000181c */
[----:B------:R-:W4:Y:S01]  /*53e0*/  LDSM.16.MT88.4 R28, [R238+0x4900] ;  /* 0x00490000ee1c783b */ /* 0x000f220000004200 */
[----:B------:R-:W-:-:S05]  /*53f0*/  IMAD.MOV.U32 R47, RZ, RZ, R171 ;  /* 0x000000ffff2f7224 */ /* 0x000fca00078e00ab */
[----:B------:R-:W-:Y:S01]  /*5400*/  IMAD.MOV.U32 R48, RZ, RZ, R126 ;  /* 0x000000ffff307224 */ /* 0x000fe200078e007e */
[----:B--2---:R-:W-:Y:S01]  /*5410*/  HMMA.16816.F32 R16, R8, R32, RZ ;  /* 0x000000200810723c */ /* 0x004fe200000018ff */
[----:B------:R-:W-:-:S06]  /*5420*/  IMAD.MOV.U32 R49, RZ, RZ, R125 ;  /* 0x000000ffff317224 */ /* 0x000fcc00078e007d */
[----:B------:R-:W-:Y:S01]  /*5430*/  IMAD.MOV.U32 R32, RZ, RZ, R102 ;  /* 0x000000ffff207224 */ /* 0x000fe200078e0066 */
[----:B---3--:R-:W-:Y:S01]  /*5440*/  HMMA.16816.F32 R104, R4, R40, R12 ;  /* 0x000000280468723c */ /* 0x008fe2000000180c */
[----:B------:R-:W-:-:S06]  /*5450*/  MOV R33, R101 ;  /* 0x0000006500217202 */ /* 0x000fcc0000000f00 */
[----:B------:R-:W-:Y:S01]  /*5460*/  MOV R40, R65 ;  /* 0x0000004100287202 */ /* 0x000fe20000000f00 */
[----:B------:R-:W-:Y:S01]  /*5470*/  HMMA.16816.F32 R12, R8, R34, RZ ;  /* 0x00000022080c723c */ /* 0x000fe200000018ff */
[----:B------:R-:W-:Y:S02]  /*5480*/  IMAD.MOV.U32 R41, RZ, RZ, R64 ;  /* 0x000000ffff297224 */ /* 0x000fe400078e0040 */
[----:B------:R-:W-:Y:S02]  /*5490*/  IMAD.MOV.U32 R64, RZ, RZ, R119 ;  /* 0x000000ffff407224 */ /* 0x000fe400078e0077 */
[----:B------:R-:W-:Y:S02]  /*54a0*/  IMAD.MOV.U32 R65, RZ, RZ, R118 ;  /* 0x000000ffff417224 */ /* 0x000fe400078e0076 */
[----:B------:R-:W-:Y:S01]  /*54b0*/  IMAD.MOV.U32 R35, RZ, RZ, R0 ;  /* 0x000000ffff237224 */ /* 0x000fe200078e0000 */
[----:B-1----:R-:W-:Y:S01]  /*54c0*/  HMMA.16816.F32 R172, R4, R24, R16 ;  /* 0x0000001804ac723c */ /* 0x002fe20000001810 */
[----:B------:R-:W1:Y:S01]  /*54d0*/  LDSM.16.MT88.4 R16, [R238+0x5100] ;  /* 0x00510000ee10783b */ /* 0x000e620000004200 */
[----:B------:R-:W-:-:S02]  /*54e0*/  FADD.FTZ R0, R110, R109 ;  /* 0x0000006d6e007221 */ /* 0x000fc40000010000 */
[----:B------:R-:W-:Y:S02]  /*54f0*/  IMAD.MOV.U32 R34, RZ, RZ, R100 ;  /* 0x000000ffff227224 */ /* 0x000fe400078e0064 */
[----:B------:R-:W-:Y:S02]  /*5500*/  FADD.FTZ R0, R108, R0 ;  /* 0x000000006c007221 */ /* 0x000fe40000010000 */
[----:B------:R-:W-:Y:S02]  /*5510*/  HMMA.16816.F32 R176, R4, R44, R20 ;  /* 0x0000002c04b0723c */ /* 0x000fe40000001814 */
[----:B------:R-:W-:-:S04]  /*5520*/  FADD.FTZ R0, R117, R0 ;  /* 0x0000000075007221 */ /* 0x000fc80000010000 */
[----:B------:R-:W-:Y:S01]  /*5530*/  FADD.FTZ R0, R116, R0 ;  /* 0x0000000074007221 */ /* 0x000fe20000010000 */
[----:B------:R-:W-:Y:S01]  /*5540*/  MOV R44, R170 ;  /* 0x000000aa002c7202 */ /* 0x000fe20000000f00 */
[----:B------:R-:W-:Y:S01]  /*5550*/  HMMA.16816.F32 R20, R8, R62, RZ ;  /* 0x0000003e0814723c */ /* 0x000fe200000018ff */
[----:B------:R-:W-:Y:S02]  /*5560*/  IMAD.MOV.U32 R45, RZ, RZ, R169 ;  /* 0x000000ffff2d7224 */ /* 0x000fe400078e00a9 */
[----:B------:R-:W-:Y:S02]  /*5570*/  FADD.FTZ R24, R124, R0 ;  /* 0x000000007c187221 */ /* 0x000fe40000010000 */
[----:B------:R-:W-:Y:S01]  /*5580*/  FADD.FTZ R0, R77, R76 ;  /* 0x0000004c4d007221 */ /* 0x000fe20000010000 */
[----:B------:R-:W-:Y:S01]  /*5590*/  MOV R76, R34 ;  /* 0x00000022004c7202 */ /* 0x000fe20000000f00 */
[----:B------:R-:W-:Y:S01]  /*55a0*/  IMAD.MOV.U32 R63, RZ, RZ, R37 ;  /* 0x000000ffff3f7224 */ /* 0x000fe200078e0025 */
[----:B------:R-:W-:Y:S01]  /*55b0*/  MOV R62, R36 ;  /* 0x00000024003e7202 */ /* 0x000fe20000000f00 */
[----:B------:R-:W-:Y:S01]  /*55c0*/  IMAD.MOV.U32 R37, RZ, RZ, R122 ;  /* 0x000000ffff257224 */ /* 0x000fe200078e007a */
[----:B------:R-:W-:Y:S01]  /*55d0*/  MOV R36, R123 ;  /* 0x0000007b00247202 */ /* 0x000fe20000000f00 */
[----:B------:R-:W-:Y:S01]  /*55e0*/  FADD.FTZ R0, R78, R0 ;  /* 0x000000004e007221 */ /* 0x000fe20000010000 */
[----:B------:R-:W-:Y:S01]  /*55f0*/  HMMA.16816.F32 R120, R4, R26, R12 ;  /* 0x0000001a0478723c */ /* 0x000fe2000000180c */
[----:B------:R-:W-:-:S02]  /*5600*/  IMAD.MOV.U32 R78, RZ, RZ, R32 ;  /* 0x000000ffff4e7224 */ /* 0x000fc400078e0020 */
[----:B------:R-:W-:Y:S01]  /*5610*/  IMAD.MOV.U32 R32, RZ, RZ, R62 ;  /* 0x000000ffff207224 */ /* 0x000fe200078e003e */
[----:B------:R-:W-:Y:S01]  /*5620*/  MOV R62, R40 ;  /* 0x00000028003e7202 */ /* 0x000fe20000000f00 */
[----:B------:R-:W-:Y:S02]  /*5630*/  IMAD.MOV.U32 R77, RZ, RZ, R35 ;  /* 0x000000ffff4d7224 */ /* 0x000fe400078e0023 */
[----:B------:R-:W-:Y:S01]  /*5640*/  FADD.FTZ R24, R128, R24 ;  /* 0x0000001880187221 */ /* 0x000fe20000010000 */
[----:B----4-:R-:W-:Y:S08]  /*5650*/  HMMA.16816.F32 R12, R8, R28, RZ ;  /* 0x0000001c080c723c */ /* 0x010ff000000018ff */
[----:B------:R-:W-:Y:S01]  /*5660*/  HMMA.16816.F32 R100, R4, R42, R20 ;  /* 0x0000002a0464723c */ /* 0x000fe20000001814 */
[----:B------:R-:W2:Y:S01]  /*5670*/  LDSM.16.MT88.4 R20, [R241+0x4900] ;  /* 0x00490000f114783b */ /* 0x000ea20000004200 */
[----:B------:R-:W-:-:S02]  /*5680*/  IMAD.MOV.U32 R34, RZ, RZ, R36 ;  /* 0x000000ffff227224 */ /* 0x000fc400078e0024 */
[----:B------:R-:W-:Y:S11]  /*5690*/  IMAD.MOV.U32 R40, RZ, RZ, R58 ;  /* 0x000000ffff287224 */ /* 0x000ff600078e003a */
[----:B------:R-:W-:Y:S01]  /*56a0*/  @!UPT UIADD3 URZ, URZ, URZ, URZ ;  /* 0x0000003f3f3ff290 */ /* 0x000fe2000fffe03f */
[----:B-1----:R-:W-:Y:S01]  /*56b0*/  HMMA.16816.F32 R108, R4, R16, R12 ;  /* 0x00000010046c723c */ /* 0x002fe2000000180c */
[----:B------:R-:W-:Y:S01]  /*56c0*/  MOV R35, R37 ;  /* 0x0000002500237202 */ /* 0x000fe20000000f00 */
[----:B------:R-:W-:Y:S01]  /*56d0*/  IMAD.MOV.U32 R28, RZ, RZ, R155 ;  /* 0x000000ffff1c7224 */ /* 0x000fe200078e009b */
[----:B------:R-:W-:Y:S02]  /*56e0*/  MOV R36, R147 ;  /* 0x0000009300247202 */ /* 0x000fe40000000f00 */
[----:B------:R-:W-:Y:S01]  /*56f0*/  MOV R29, R154 ;  /* 0x0000009a001d7202 */ /* 0x000fe20000000f00 */
[----:B------:R-:W-:Y:S02]  /*5700*/  IMAD.MOV.U32 R43, RZ, RZ, R65 ;  /* 0x000000ffff2b7224 */ /* 0x000fe400078e0041 */
[----:B------:R-:W-:Y:S01]  /*5710*/  HMMA.16816.F32 R12, R8, R30, RZ ;  /* 0x0000001e080c723c */ /* 0x000fe200000018ff */
[----:B------:R-:W-:Y:S01]  /*5720*/  MOV R42, R64 ;  /* 0x00000040002a7202 */ /* 0x000fe20000000f00 */
[----:B------:R-:W-:Y:S11]  /*5730*/  IMAD.MOV.U32 R58, RZ, RZ, R161 ;  /* 0x000000ffff3a7224 */ /* 0x000ff600078e00a1 */
[----:B------:R-:W-:Y:S11]  /*5740*/  @!UPT UIADD3 URZ, URZ, URZ, URZ ;  /* 0x0000003f3f3ff290 */ /* 0x000ff6000fffe03f */
[----:B------:R-:W-:Y:S01]  /*5750*/  HMMA.16816.F32 R116, R4, R18, R12 ;  /* 0x000000120474723c */ /* 0x000fe2000000180c */
[----:B------:R-:W1:Y:S01]  /*5760*/  LDSM.16.MT88.4 R16, [R241+0x5100] ;  /* 0x00510000f110783b */ /* 0x000e620000004200 */
[----:B------:R-:W-:Y:S02]  /*5770*/  IMAD.MOV.U32 R37, RZ, RZ, R146 ;  /* 0x000000ffff257224 */ /* 0x000fe400078e0092 */
[----:B------:R-:W-:Y:S01]  /*5780*/  IMAD.MOV.U32 R30, RZ, RZ, R153 ;  /* 0x000000ffff1e7224 */ /* 0x000fe200078e0099 */
[----:B------:R-:W-:Y:S01]  /*5790*/  MOV R65, R134 ;  /* 0x0000008600417202 */ /* 0x000fe20000000f00 */
[----:B------:R-:W-:Y:S01]  /*57a0*/  IMAD.MOV.U32 R31, RZ, RZ, R152 ;  /* 0x000000ffff1f7224 */ /* 0x000fe200078e0098 */
[----:B------:R3:W5:Y:S01]  /*57b0*/  LDL.LU R161, [R1+0x74] ;  /* 0x0000740001a17983 */ /* 0x0007620000300800 */
[----:B--2---:R-:W-:Y:S03]  /*57c0*/  HMMA.16816.F32 R12, R8, R20, RZ ;  /* 0x00000014080c723c */ /* 0x004fe600000018ff */
[----:B------:R-:W-:Y:S04]  /*57d0*/  LDSM.16.MT88.4 R152, [R237+0x1100] ;  /* 0x00110000ed98783b */ /* 0x000fe80000004200 */
[----:B------:R-:W-:Y:S01]  /*57e0*/  FADD.FTZ R20, R79, R0 ;  /* 0x000000004f147221 */ /* 0x000fe20000010000 */
[----:B------:R-:W-:Y:S01]  /*57f0*/  MOV R79, R33 ;  /* 0x00000021004f7202 */ /* 0x000fe20000000f00 */
[----:B------:R-:W-:-:S02]  /*5800*/  IMAD.MOV.U32 R33, RZ, RZ, R63 ;  /* 0x000000ffff217224 */ /* 0x000fc400078e003f */
[----:B------:R-:W-:Y:S11]  /*5810*/  FFMA.FTZ R21, R89, c[0x0][0x2d0], -R3 ;  /* 0x0000b40059157a23 */ /* 0x000ff60000010803 */
[----:B------:R-:W-:Y:S02]  /*5820*/  @!UPT UIADD3 URZ, URZ, URZ, URZ ;  /* 0x0000003f3f3ff290 */ /* 0x000fe4000fffe03f */
[----:B-1----:R-:W-:Y:S01]  /*5830*/  HMMA.16816.F32 R168, R4, R16, R12 ;  /* 0x0000001004a8723c */ /* 0x002fe2000000180c */
[----:B------:R-:W-:Y:S02]  /*5840*/  FFMA.FTZ R0, R84, c[0x0][0x2d0], -R2 ;  /* 0x0000b40054007a23 */ /* 0x000fe40000010802 */
[----:B------:R-:W-:Y:S02]  /*5850*/  IMAD.MOV.U32 R63, RZ, RZ, R41 ;  /* 0x000000ffff3f7224 */ /* 0x000fe400078e0029 */
[----:B------:R-:W-:Y:S01]  /*5860*/  IMAD.MOV.U32 R89, RZ, RZ, R33 ;  /* 0x000000ffff597224 */ /* 0x000fe200078e0021 */
[----:B------:R-:W-:Y:S02]  /*5870*/  MUFU.EX2 R21, R21 ;  /* 0x0000001500157308 */ /* 0x000fe40000000800 */
[----:B------:R-:W-:Y:S01]  /*5880*/  HMMA.16816.F32 R12, R8, R22, RZ ;  /* 0x00000016080c723c */ /* 0x000fe200000018ff */
[----:B------:R-:W-:Y:S01]  /*5890*/  IMAD.MOV.U32 R33, RZ, RZ, R39 ;  /* 0x000000ffff217224 */ /* 0x000fe200078e0027 */
[----:B------:R-:W-:-:S05]  /*58a0*/  MOV R41, R59 ;  /* 0x0000003b00297202 */ /* 0x000fca0000000f00 */
[--C-:B------:R-:W-:Y:S02]  /*58b0*/  FFMA.FTZ R22, R90, c[0x0][0x2d0], -R3.reuse ;  /* 0x0000b4005a167a23 */ /* 0x100fe40000010803 */
[--C-:B------:R-:W-:Y:S11]  /*58c0*/  FFMA.FTZ R23, R91, c[0x0][0x2d0], -R3.reuse ;  /* 0x0000b4005b177a23 */ /* 0x100ff60000010803 */
[----:B------:R-:W-:Y:S04]  /*58d0*/  @!UPT UIADD3 URZ, URZ, URZ, URZ ;  /* 0x0000003f3f3ff290 */ /* 0x000fe8000fffe03f */
[----:B------:R-:W-:Y:S01]  /*58e0*/  HMMA.16816.F32 R124, R4, R18, R12 ;  /* 0x00000012047c723c */ /* 0x000fe2000000180c */
[----:B------:R-:W1:Y:S01]  /*58f0*/  LDSM.16.MT88.4 R12, [R240+0x4900] ;  /* 0x00490000f00c783b */ /* 0x000e620000004200 */
[----:B------:R-:W-:Y:S01]  /*5900*/  MOV R39, R144 ;  /* 0x0000009000277202 */ /* 0x000fe20000000f00 */
[----:B------:R-:W-:-:S05]  /*5910*/  FFMA.FTZ R3, R87, c[0x0][0x2d0], -R3 ;  /* 0x0000b40057037a23 */ /* 0x000fca0000010803 */
[C---:B-1----:R-:W-:Y:S08]  /*5920*/  HMMA.16816.F32 R16, R8.reuse, R12, RZ ;  /* 0x0000000c0810723c */ /* 0x042ff000000018ff */
[----:B------:R-:W-:Y:S01]  /*5930*/  HMMA.16816.F32 R8, R8, R14, RZ ;  /* 0x0000000e0808723c */ /* 0x000fe200000018ff */
[----:B------:R-:W1:Y:S01]  /*5940*/  LDSM.16.MT88.4 R12, [R240+0x5100] ;  /* 0x00510000f00c783b */ /* 0x000e620000004200 */
[----:B------:R-:W-:Y:S01]  /*5950*/  IMAD.MOV.U32 R90, RZ, RZ, R62 ;  /* 0x000000ffff5a7224 */ /* 0x000fe200078e003e */
[----:B------:R-:W-:Y:S01]  /*5960*/  MOV R91, R63 ;  /* 0x0000003f005b7202 */ /* 0x000fe20000000f00 */
[----:B------:R-:W-:Y:S11]  /*5970*/  IMAD.MOV.U32 R62, RZ, RZ, R40 ;  /* 0x000000ffff3e7224 */ /* 0x000ff600078e0028 */
[----:B------:R-:W-:Y:S01]  /*5980*/  @!UPT UIADD3 URZ, URZ, URZ, URZ ;  /* 0x0000003f3f3ff290 */ /* 0x000fe2000fffe03f */
[C---:B-1----:R-:W-:Y:S08]  /*5990*/  HMMA.16816.F32 R16, R4.reuse, R12, R16 ;  /* 0x0000000c0410723c */ /* 0x042ff00000001810 */
[----:B------:R-:W-:Y:S07]  /*59a0*/  HMMA.16816.F32 R12, R4, R14, R8 ;  /* 0x0000000e040c723c */ /* 0x000fee0000001808 */
[----:B------:R-:W-:Y:S01]  /*59b0*/  FFMA.FTZ R4, R88, c[0x0][0x2d0], -R2 ;  /* 0x0000b40058047a23 */ /* 0x000fe20000010802 */
[----:B------:R-:W-:-:S02]  /*59c0*/  MOV R88, R32 ;  /* 0x0000002000587202 */ /* 0x000fc40000000f00 */
[----:B------:R-:W-:Y:S01]  /*59d0*/  MOV R32, R38 ;  /* 0x0000002600207202 */ /* 0x000fe20000000f00 */
[----:B------:R-:W-:Y:S02]  /*59e0*/  IMAD.MOV.U32 R38, RZ, RZ, R145 ;  /* 0x000000ffff267224 */ /* 0x000fe400078e0091 */
[----:B------:R-:W1:Y:S01]  /*59f0*/  LDSM.16.MT88.4 R144, [R238+0x1100] ;  /* 0x00110000ee90783b */ /* 0x000e620000004200 */
[----:B------:R2:W-:Y:S08]  /*5a00*/  MUFU.EX2 R7, R0 ;  /* 0x0000000000077308 */ /* 0x0005f00000000800 */
[----:B------:R-:W-:Y:S01]  /*5a10*/  MUFU.EX2 R8, R22 ;  /* 0x0000001600087308 */ /* 0x000fe20000000800 */
[----:B--2---:R-:W-:-:S02]  /*5a20*/  FFMA.FTZ R0, R86, c[0x0][0x2d0], -R2 ;  /* 0x0000b40056007a23 */ /* 0x004fc40000010802 */
[----:B------:R-:W-:-:S05]  /*5a30*/  FFMA.FTZ R2, R85, c[0x0][0x2d0], -R2 ;  /* 0x0000b40055027a23 */ /* 0x000fca0000010802 */
[----:B------:R-:W-:Y:S08]  /*5a40*/  MUFU.EX2 R5, R4 ;  /* 0x0000000400057308 */ /* 0x000ff00000000800 */
[----:B------:R-:W2:Y:S08]  /*5a50*/  MUFU.EX2 R9, R23 ;  /* 0x0000001700097308 */ /* 0x000eb00000000800 */
[----:B------:R4:W1:Y:S08]  /*5a60*/  MUFU.EX2 R22, R3 ;  /* 0x0000000300167308 */ /* 0x0008700000000800 */
[----:B------:R-:W1:Y:S08]  /*5a70*/  MUFU.EX2 R6, R0 ;  /* 0x0000000000067308 */ /* 0x000e700000000800 */
[----:B------:R-:W3:Y:S01]  /*5a80*/  MUFU.EX2 R4, R2 ;  /* 0x0000000200047308 */ /* 0x000ee20000000800 */
[----:B------:R-:W-:-:S02]  /*5a90*/  IMAD.MOV.U32 R63, RZ, RZ, R41 ;  /* 0x000000ffff3f7224 */ /* 0x000fc400078e0029 */
[----:B------:R-:W-:Y:S02]  /*5aa0*/  IMAD.MOV.U32 R40, RZ, RZ, R66 ;  /* 0x000000ffff287224 */ /* 0x000fe400078e0042 */
[----:B------:R-:W-:Y:S01]  /*5ab0*/  IMAD.MOV.U32 R41, RZ, RZ, R67 ;  /* 0x000000ffff297224 */ /* 0x000fe200078e0043 */
[----:B------:R-:W-:Y:S01]  /*5ac0*/  MOV R67, R130 ;  /* 0x0000008200437202 */ /* 0x000fe20000000f00 */
[----:B------:R-:W-:Y:S01]  /*5ad0*/  IMAD.MOV.U32 R66, RZ, RZ, R131 ;  /* 0x000000ffff427224 */ /* 0x000fe200078e0083 */
[----:B--2---:R-:W-:Y:S01]  /*5ae0*/  F2FP.PACK_AB R128, R8, R9 ;  /* 0x000000090880723e */ /* 0x004fe200000000ff */
[----:B----4-:R-:W-:Y:S01]  /*5af0*/  FADD.FTZ R3, R129, R24 ;  /* 0x0000001881037221 */ /* 0x010fe20000010000 */
[----:B-1----:R-:W-:Y:S02]  /*5b00*/  F2FP.PACK_AB R130, R22, R21 ;  /* 0x000000151682723e */ /* 0x002fe400000000ff */
[----:B------:R-:W-:Y:S02]  /*5b10*/  F2FP.PACK_AB R129, R6, R7 ;  /* 0x000000070681723e */ /* 0x000fe400000000ff */
[----:B---3--:R-:W-:-:S07]  /*5b20*/  F2FP.PACK_AB R131, R4, R5 ;  /* 0x000000050483723e */ /* 0x008fce00000000ff */
[C---:B------:R-:W-:Y:S08]  /*5b30*/  HMMA.16816.F32 R148, R128.reuse, R144, R148 ;  /* 0x000000908094723c */ /* 0x040ff00000001894 */
[C---:B------:R-:W-:Y:S01]  /*5b40*/  HMMA.16816.F32 R144, R128.reuse, R146, R136 ;  /* 0x000000928090723c */ /* 0x040fe20000001888 */
[----:B------:R-:W1:Y:S07]  /*5b50*/  LDSM.16.MT88.4 R136, [R241+0x1100] ;  /* 0x00110000f188783b */ /* 0x000e6e0000004200 */
[C---:B------:R-:W-:Y:S08]  /*5b60*/  HMMA.16816.F32 R156, R128.reuse, R152, R156 ;  /* 0x00000098809c723c */ /* 0x040ff0000000189c */
[C---:B------:R-:W-:Y:S01]  /*5b70*/  HMMA.16816.F32 R152, R128.reuse, R154, R32 ;  /* 0x0000009a8098723c */ /* 0x040fe20000001820 */
[----:B------:R-:W2:Y:S07]  /*5b80*/  LDSM.16.MT88.4 R32, [R240+0x1100] ;  /* 0x00110000f020783b */ /* 0x000eae0000004200 */
[C---:B-1----:R-:W-:Y:S08]  /*5b90*/  HMMA.16816.F32 R140, R128.reuse, R136, R140 ;  /* 0x00000088808c723c */ /* 0x042ff0000000188c */
[C---:B------:R-:W-:Y:S08]  /*5ba0*/  HMMA.16816.F32 R136, R128.reuse, R138, R28 ;  /* 0x0000008a8088723c */ /* 0x040ff0000000181c */
[C---:B--2---:R-:W-:Y:S01]  /*5bb0*/  HMMA.16816.F32 R28, R128.reuse, R32, R40 ;  /* 0x00000020801c723c */ /* 0x044fe20000001828 */
[----:B------:R-:W1:Y:S07]  /*5bc0*/  LDSM.16.MT88.4 R40, [R237+0x2900] ;  /* 0x00290000ed28783b */ /* 0x000e6e0000004200 */
[----:B------:R-:W-:Y:S01]  /*5bd0*/  HMMA.16816.F32 R32, R128, R34, R48 ;  /* 0x000000228020723c */ /* 0x000fe20000001830 */
[----:B------:R-:W2:Y:S01]  /*5be0*/  LDSM.16.MT88.4 R48, [R238+0x2900] ;  /* 0x00290000ee30783b */ /* 0x000ea20000004200 */
[----:B------:R-:W-:-:S02]  /*5bf0*/  IMAD.MOV.U32 R59, RZ, RZ, R160 ;  /* 0x000000ffff3b7224 */ /* 0x000fc400078e00a0 */
[----:B------:R-:W-:Y:S01]  /*5c00*/  IMAD.MOV.U32 R64, RZ, RZ, R135 ;  /* 0x000000ffff407224 */ /* 0x000fe200078e0087 */
[----:B------:R3:W5:Y:S03]  /*5c10*/  LDL.LU R160, [R1+0x70] ;  /* 0x0000700001a07983 */ /* 0x0007660000300800 */
[C---:B-1----:R-:W-:Y:S08]  /*5c20*/  HMMA.16816.F32 R36, R128.reuse, R40, R36 ;  /* 0x000000288024723c */ /* 0x042ff00000001824 */
[C---:B------:R-:W-:Y:S08]  /*5c30*/  HMMA.16816.F32 R40, R128.reuse, R42, R44 ;  /* 0x0000002a8028723c */ /* 0x040ff0000000182c */
[C---:B--2---:R-:W-:Y:S01]  /*5c40*/  HMMA.16816.F32 R44, R128.reuse, R48, R56 ;  /* 0x00000030802c723c */ /* 0x044fe20000001838 */
[----:B------:R-:W1:Y:S07]  /*5c50*/  LDSM.16.MT88.4 R56, [R241+0x2900] ;  /* 0x00290000f138783b */ /* 0x000e6e0000004200 */
[----:B------:R-:W-:Y:S01]  /*5c60*/  HMMA.16816.F32 R48, R128, R50, R64 ;  /* 0x000000328030723c */ /* 0x000fe20000001840 */
[----:B------:R-:W2:Y:S01]  /*5c70*/  LDSM.16.MT88.4 R64, [R240+0x2900] ;  /* 0x00290000f040783b */ /* 0x000ea20000004200 */
[----:B------:R-:W-:-:S04]  /*5c80*/  FADD.FTZ R0, R80, R20 ;  /* 0x0000001450007221 */ /* 0x000fc80000010000 */
[----:B------:R-:W-:-:S04]  /*5c90*/  FADD.FTZ R0, R81, R0 ;  /* 0x0000000051007221 */ /* 0x000fc80000010000 */
[----:B------:R-:W-:-:S04]  /*5ca0*/  FADD.FTZ R2, R83, R0 ;  /* 0x0000000053027221 */ /* 0x000fc80000010000 */
[----:B------:R-:W-:Y:S02]  /*5cb0*/  FADD.FTZ R2, R82, R2 ;  /* 0x0000000252027221 */ /* 0x000fe40000010000 */
[----:B------:R-:W-:Y:S01]  /*5cc0*/  LDSM.16.MT88.4 R80, [R238+0x4100] ;  /* 0x00410000ee50783b */ /* 0x000fe20000004200 */
[C---:B-1----:R-:W-:Y:S08]  /*5cd0*/  HMMA.16816.F32 R52, R128.reuse, R56, R52 ;  /* 0x000000388034723c */ /* 0x042ff00000001834 */
[C---:B------:R-:W-:Y:S08]  /*5ce0*/  HMMA.16816.F32 R56, R128.reuse, R58, R60 ;  /* 0x0000003a8038723c */ /* 0x040ff0000000183c */
[C---:B--2---:R-:W-:Y:S01]  /*5cf0*/  HMMA.16816.F32 R60, R128.reuse, R64, R72 ;  /* 0x00000040803c723c */ /* 0x044fe20000001848 */
[----:B------:R-:W1:Y:S07]  /*5d00*/  LDSM.16.MT88.4 R72, [R237+0x4100] ;  /* 0x00410000ed48783b */ /* 0x000e6e0000004200 */
[C---:B------:R-:W-:Y:S08]  /*5d10*/  HMMA.16816.F32 R64, R128.reuse, R66, R68 ;  /* 0x000000428040723c */ /* 0x040ff00000001844 */
[C---:B-1----:R-:W-:Y:S01]  /*5d20*/  HMMA.16816.F32 R68, R128.reuse, R72, R88 ;  /* 0x000000488044723c */ /* 0x042fe20000001858 */
[----:B------:R-:W-:Y:S07]  /*5d30*/  LDSM.16.MT88.4 R88, [R241+0x4100] ;  /* 0x00410000f158783b */ /* 0x000fee0000004200 */
[C---:B------:R-:W-:Y:S08]  /*5d40*/  HMMA.16816.F32 R72, R128.reuse, R74, R76 ;  /* 0x0000004a8048723c */ /* 0x040ff0000000184c */
[C---:B------:R-:W-:Y:S01]  /*5d50*/  HMMA.16816.F32 R76, R128.reuse, R80, R96 ;  /* 0x00000050804c723c */ /* 0x040fe20000001860 */
[----:B------:R-:W1:Y:S07]  /*5d60*/  LDSM.16.MT88.4 R96, [R240+0x4100] ;  /* 0x00410000f060783b */ /* 0x000e6e0000004200 */
[C---:B------:R-:W-:Y:S08]  /*5d70*/  HMMA.16816.F32 R80, R128.reuse, R82, R92 ;  /* 0x000000528050723c */ /* 0x040ff0000000185c */
[----:B-1----:R-:W-:Y:S01]  /*5d80*/  HMMA.16816.F32 R92, R128, R96, R104 ;  /* 0x00000060805c723c */ /* 0x002fe20000001868 */
[----:B------:R-:W1:Y:S01]  /*5d90*/  LDSM.16.MT88.4 R104, [R237+0x5900] ;  /* 0x00590000ed68783b */ /* 0x000e620000004200 */
[----:B------:R-:W-:-:S06]  /*5da0*/  FADD.FTZ R0, R9, R3 ;  /* 0x0000000309007221 */ /* 0x000fcc0000010000 */
[C---:B------:R-:W-:Y:S01]  /*5db0*/  HMMA.16816.F32 R84, R128.reuse, R88, R176 ;  /* 0x000000588054723c */ /* 0x040fe200000018b0 */
[----:B------:R-:W-:Y:S02]  /*5dc0*/  FADD.FTZ R0, R8, R0 ;  /* 0x0000000008007221 */ /* 0x000fe40000010000 */
[----:B------:R-:W-:Y:S05]  /*5dd0*/  LDSM.16.MT88.4 R8, [R240+0x5900] ;  /* 0x00590000f008783b */ /* 0x000fea0000004200 */
[C---:B------:R-:W-:Y:S01]  /*5de0*/  HMMA.16816.F32 R88, R128.reuse, R90, R112 ;  /* 0x0000005a8058723c */ /* 0x040fe20000001870 */
[----:B------:R-:W2:Y:S07]  /*5df0*/  LDSM.16.MT88.4 R112, [R238+0x5900] ;  /* 0x00590000ee70783b */ /* 0x000eae0000004200 */
[----:B------:R-:W-:Y:S01]  /*5e00*/  HMMA.16816.F32 R96, R128, R98, R100 ;  /* 0x000000628060723c */ /* 0x000fe20000001864 */
[----:B------:R-:W-:-:S07]  /*5e10*/  FADD.FTZ R7, R7, R2 ;  /* 0x0000000207077221 */ /* 0x000fce0000010000 */
[C---:B-1----:R-:W-:Y:S08]  /*5e20*/  HMMA.16816.F32 R100, R128.reuse, R104, R172 ;  /* 0x000000688064723c */ /* 0x042ff000000018ac */
[----:B------:R-:W-:Y:S01]  /*5e30*/  HMMA.16816.F32 R104, R128, R106, R120 ;  /* 0x0000006a8068723c */ /* 0x000fe20000001878 */
[----:B------:R-:W1:Y:S01]  /*5e40*/  LDSM.16.MT88.4 R120, [R241+0x5900] ;  /* 0x00590000f178783b */ /* 0x000e620000004200 */
[----:B------:R-:W-:-:S02]  /*5e50*/  FADD.FTZ R6, R6, R7 ;  /* 0x0000000706067221 */ /* 0x000fc40000010000 */
[----:B------:R-:W-:Y:S02]  /*5e60*/  FADD.FTZ R0, R21, R0 ;  /* 0x0000000015007221 */ /* 0x000fe40000010000 */
[----:B------:R-:W-:Y:S02]  /*5e70*/  FADD.FTZ R5, R5, R6 ;  /* 0x0000000605057221 */ /* 0x000fe40000010000 */
[----:B------:R-:W-:Y:S02]  /*5e80*/  FADD.FTZ R2, R22, R0 ;  /* 0x0000000016027221 */ /* 0x000fe40000010000 */
[----:B------:R-:W-:Y:S01]  /*5e90*/  FADD.FTZ R0, R4, R5 ;  /* 0x0000000504007221 */ /* 0x000fe20000010000 */
[----:B------:R-:W-:Y:S02]  /*5ea0*/  UIMAD.WIDE.U32 UR28, UR26, UR4, URZ ;  /* 0x000000041a1c72a5 */ /* 0x000fe4000f8e003f */
[----:B------:R3:W-:Y:S04]  /*5eb0*/  STL [R1+0x44], R2 ;  /* 0x0000440201007387 */ /* 0x0007e80000100800 */
[----:B------:R3:W-:Y:S01]  /*5ec0*/  STL [R1+0x4c], R0 ;  /* 0x00004c0001007387 */ /* 0x0007e20000100800 */
[----:B------:R-:W-:Y:S01]  /*5ed0*/  PLOP3.LUT P0, PT, PT, PT, UP6, 0x40, 0x0 ;  /* 0x000000000000781c */ /* 0x000fe20003f0e868 */
[----:B------:R-:W-:-:S02]  /*5ee0*/  @UP5 UMOV UR27, UR29 ;  /* 0x0000001d001b5c82 */ /* 0x000fc40008000000 */
[----:B------:R-:W-:Y:S01]  /*5ef0*/  @UP5 USHF.R.U32.HI UR26, URZ, UR5, UR27 ;  /* 0x000000053f1a5299 */ /* 0x000fe2000801161b */
[----:B--2---:R-:W-:Y:S03]  /*5f00*/  HMMA.16816.F32 R108, R128, R112, R108 ;  /* 0x00000070806c723c */ /* 0x004fe6000000186c */
[----:B------:R-:W-:-:S03]  /*5f10*/  UIADD3 UR4, UR25, UR26, URZ ;  /* 0x0000001a19047290 */ /* 0x000fc6000fffe03f */
[----:B------:R-:W-:Y:S02]  /*5f20*/  ULDC UR25, c[0x0][0x328] ;  /* 0x0000ca0000197ab9 */ /* 0x000fe40000000800 */
[----:B------:R-:W-:Y:S01]  /*5f30*/  HMMA.16816.F32 R112, R128, R114, R116 ;  /* 0x000000728070723c */ /* 0x000fe20000001874 */
[----:B------:R-:W-:Y:S02]  /*5f40*/  UIADD3 UR24, UR24, -0x2, URZ ;  /* 0xfffffffe18187890 */ /* 0x000fe4000fffe03f */
[----:B------:R-:W-:-:S05]  /*5f50*/  UIADD3 UR25, UR4, UR25, URZ ;  /* 0x0000001904197290 */ /* 0x000fca000fffe03f */
[C---:B-1----:R-:W-:Y:S08]  /*5f60*/  HMMA.16816.F32 R116, R128.reuse, R120, R168 ;  /* 0x000000788074723c */ /* 0x042ff000000018a8 */
[C---:B------:R-:W-:Y:S08]  /*5f70*/  HMMA.16816.F32 R120, R128.reuse, R122, R124 ;  /* 0x0000007a8078723c */ /* 0x040ff0000000187c */
[C---:B------:R-:W-:Y:S08]  /*5f80*/  HMMA.16816.F32 R124, R128.reuse, R8, R16 ;  /* 0x00000008807c723c */ /* 0x040ff00000001810 */
[----:B------:R-:W-:Y:S01]  /*5f90*/  HMMA.16816.F32 R128, R128, R10, R12 ;  /* 0x0000000a8080723c */ /* 0x000fe2000000180c */
[----:B------:R-:W-:Y:S07]  /*5fa0*/  @P0 BRA `(.L_x_3630) ;  /* 0x0000018000000947 */ /* 0x000fee0003800000 */
[----:B---3--:R-:W-:Y:S01]  /*5fb0*/  ISETP.LT.AND P0, PT, RZ, UR4, PT ;  /* 0x00000004ff007c0c */ /* 0x008fe2000bf01270 */
        /* <DEDUP_REMOVED lines=12> */
.L_x_3631:
[----:B------:R-:W-:Y:S02]  /*6080*/  UMOV UR5, 0x1 ;  /* 0x0000000100057882 */ /* 0x000fe40000000000 */
[----:B------:R-:W-:Y:S02]  /*6090*/  ULDC UR4, c[0x0][0x32c] ;  /* 0x0000cb0000047ab9 */ /* 0x000fe40000000800 */
[----:B------:R-:W-:-:S03]  /*60a0*/  UISETP.NE.AND UP0, UPT, UR5, UR4, UPT ;  /* 0x000000040500728c */ /* 0x000fc6000bf05270 */
[----:B------:R-:W-:Y:S02]  /*60b0*/  ULDC.64 UR4, c[0x0][0x330] ;  /* 0x0000cc0000047ab9 */ /* 0x000fe40000000a00 */
[----:B------:R-:W-:-:S07]  /*60c0*/  UIMAD.WIDE.U32 UR28, UR26, UR4, URZ ;  /* 0x000000041a1c72a5 */ /* 0x000fce000f8e003f */
[----:B------:R-:W-:Y:S02]  /*60d0*/  @UP0 UMOV UR27, UR29 ;  /* 0x0000001d001b0c82 */ /* 0x000fe40008000000 */
[----:B------:R-:W-:Y:S02]  /*60e0*/  @UP0 USHF.R.U32.HI UR26, URZ, UR5, UR27 ;  /* 0x000000053f1a0299 */ /* 0x000fe4000801161b */
.L_x_3632:
[----:B------:R-:W-:Y:S02]  /*60f0*/  ULDC UR4, c[0x0][0x32c] ;  /* 0x0000cb0000047ab9 */ /* 0x000fe40000000800 */
[----:B------:R-:W-:-:S04]  /*6100*/  UIMAD UR4, UR26, UR4, UR4 ;  /* 0x000000041a0472a4 */ /* 0x000fc8000f8e0204 */
[----:B------:R-:W-:-:S04]  /*6110*/  UISETP.LT.AND UP0, UPT, UR25, UR4, UPT ;  /* 0x000000041900728c */ /* 0x000fc8000bf01270 */
[----:B------:R-:W-:-:S04]  /*6120*/  USEL UR25, UR25, UR4, UP0 ;  /* 0x0000000419197287 */ /* 0x000fc80008000000 */
.L_x_3630:
[----:B---3--:R-:W-:-:S04]  /*6130*/  UIMAD.WIDE UR4, UR25, 0x2aaaaaab, URZ ;  /* 0x2aaaaaab190478a5 */ /* 0x008fc8000f8e023f */
        /* <DEDUP_REMOVED lines=9> */
[----:B------:R-:W3:Y:S04]  /*61d0*/  LDL R2, [R1+0x68] ;  /* 0x0000680001027983 */ /* 0x000ee80000100800 */
[----:B------:R-:W3:Y:S01]  /*61e0*/  LDL R0, [R1+0x60] ;  /* 0x0000600001007983 */ /* 0x000ee20000100800 */
[----:B------:R-:W-:-:S02]  /*61f0*/  IMAD.MOV.U32 R135, RZ, RZ, R132 ;  /* 0x000000ffff877224 */ /* 0x000fc400078e0084 */
[----:B------:R-:W-:Y:S01]  /*6200*/  IMAD.MOV.U32 R134, RZ, RZ, R133 ;  /* 0x000000ffff867224 */ /* 0x000fe200078e0085 */
[----:B------:R-:W-:Y:S01]  /*6210*/  UMOV UR5, UR24 ;  /* 0x0000001800057c82 */ /* 0x000fe20008000000 */
[C---:B--2---:R-:W-:Y:S02]  /*6220*/  SHF.L.U64.HI R4, R3.reuse, 0x1, R4 ;  /* 0x0000000103047819 */ /* 0x044fe40000010204 */
[----:B------:R-:W-:-:S03]  /*6230*/  SHF.L.U32 R3, R3, 0x1, RZ ;  /* 0x0000000103037819 */ /* 0x000fc600000006ff */
[----:B------:R1:W-:Y:S01]  /*6240*/  STL [R1+0x1c], R4 ;  /* 0x00001c0401007387 */ /* 0x0003e20000100800 */
[C---:B---3--:R-:W-:Y:S01]  /*6250*/  SHF.L.U64.HI R2, R0.reuse, 0x1, R2 ;  /* 0x0000000100027819 */ /* 0x048fe20000010202 */
[----:B------:R-:W-:Y:S02]  /*6260*/  IMAD.SHL.U32 R0, R0, 0x2, RZ ;  /* 0x0000000200007824 */ /* 0x000fe400078e00ff */
[----:B------:R1:W-:Y:S04]  /*6270*/  STL [R1+0x64], R3 ;  /* 0x0000640301007387 */ /* 0x0003e80000100800 */
[----:B------:R1:W-:Y:S04]  /*6280*/  STL [R1+0x20], R2 ;  /* 0x0000200201007387 */ /* 0x0003e80000100800 */
[----:B------:R1:W-:Y:S02]  /*6290*/  STL [R1+0x2c], R0 ;  /* 0x00002c0001007387 */ /* 0x0003e40000100800 */
.L_x_3646:
[----:B-1----:R-:W2:Y:S01]  /*62a0*/  LDL R2, [R1+0x4] ;  /* 0x0000040001027983 */ /* 0x002ea20000100800 */
[----:B------:R-:W-:Y:S04]  /*62b0*/  DEPBAR.LE SB0, 0x0 ;  /* 0x000080000000791a */ /* 0x000fe80000000000 */
[----:B------:R-:W3:Y:S01]  /*62c0*/  LDL R0, [R1] ;  /* 0x0000000001007983 */ /* 0x000ee20000100800 */
[----:B------:R-:W-:Y:S03]  /*62d0*/  UISETP.GT.AND UP0, UPT, UR8, UR5, UPT ;  /* 0x000000050800728c */ /* 0x000fe6000bf04270 */
[----:B------:R-:W-:Y:S03]  /*62e0*/  BAR.SYNC.DEFER_BLOCKING 0x0 ;  /* 0x0000000000007b1d */ /* 0x000fe60000010000 */
[----:B------:R-:W-:Y:S03]  /*62f0*/  PLOP3.LUT P0, PT, PT, PT, UP0, 0x80, 0x0 ;  /* 0x000000000000781c */ /* 0x000fe60003f0f008 */
[----:B------:R1:W4:Y:S04]  /*6300*/  LDSM.16.M88.4 R8, [R236+0x10100] ;  /* 0x01010000ec08783b */ /* 0x0003280000000200 */
[----:B------:R1:W1:Y:S04]  /*6310*/  LDSM.16.M88.4 R16, [R236+0x10900] ;  /* 0x01090000ec10783b */ /* 0x0002680000000200 */
[----:B------:R1:W1:Y:S04]  /*6320*/  LDSM.16.M88.4 R24, [R236+0x11100] ;  /* 0x01110000ec18783b */ /* 0x0002680000000200 */
[----:B------:R1:W1:Y:S04]  /*6330*/  LDSM.16.M88.4 R168, [R243] ;  /* 0x00000000f3a8783b */ /* 0x0002680000000200 */
[----:B--2---:R2:W1:Y:S04]  /*6340*/  LDSM.16.M88.4 R172, [R2] ;  /* 0x0000000002ac783b */ /* 0x0044680000000200 */
[----:B---3--:R2:W3:Y:S01]  /*6350*/  LDSM.16.M88.4 R176, [R0] ;  /* 0x0000000000b0783b */ /* 0x0084e20000000200 */
[----:B------:R-:W-:-:S05]  /*6360*/  @P0 BRA `(.L_x_3634) ;  /* 0x000004b000000947 */ /* 0x000fca0003800000 */
[----:B----4-:R-:W4:Y:S01]  /*6370*/  LDL R4, [R1+0x28] ;  /* 0x0000280001047983 */ /* 0x010f220000100800 */
[----:B------:R-:W-:Y:S03]  /*6380*/  BSSY B0, `(.L_x_3634) ;  /* 0x0000049000007945 */ /* 0x000fe60003800000 */
[----:B--2---:R-:W2:Y:S04]  /*6390*/  LDL R6, [R1+0x24] ;  /* 0x0000240001067983 */ /* 0x004ea80000100800 */
[----:B---3--:R-:W3:Y:S04]  /*63a0*/  LDL R23, [R1+0x30] ;  /* 0x0000300001177983 */ /* 0x008ee80000100800 */
        /* <DEDUP_REMOVED lines=9> */
[----:B----4-:R-:W-:Y:S01]  /*6440*/  IMAD.WIDE.U32 R2, R4, c[0x0][0x208], RZ ;  /* 0x0000820004027a25 */ /* 0x010fe200078e00ff */
[----:B------:R-:W-:Y:S05]  /*6450*/  SHF.R.S32.HI R0, RZ, 0x1f, R4 ;  /* 0x0000001fff007819 */ /* 0x000fea0000011404 */
[----:B------:R-:W-:Y:S01]  /*6460*/  IMAD R0, R0, c[0x0][0x208], RZ ;  /* 0x0000820000007a24 */ /* 0x000fe200078e02ff */
[----:B---3--:R-:W-:Y:S03]  /*6470*/  ISETP.GE.AND P1, PT, R23, c[0x0][0x1d4], PT ;  /* 0x0000750017007a0c */ /* 0x008fe60003f26270 */
[----:B------:R-:W-:Y:S01]  /*6480*/  IMAD R0, R4, c[0x0][0x20c], R0 ;  /* 0x0000830004007a24 */ /* 0x000fe200078e0200 */
[----:B--2---:R-:W-:Y:S03]  /*6490*/  SHF.R.S32.HI R4, RZ, 0x1f, R6 ;  /* 0x0000001fff047819 */ /* 0x004fe60000011406 */
[----:B------:R-:W-:Y:S02]  /*64a0*/  IMAD.IADD R3, R3, 0x1, R0 ;  /* 0x0000000103037824 */ /* 0x000fe400078e0200 */
[----:B------:R-:W-:Y:S02]  /*64b0*/  IMAD R4, R4, c[0x0][0x218], RZ ;  /* 0x0000860004047a24 */ /* 0x000fe400078e02ff */
[C---:B------:R-:W-:Y:S04]  /*64c0*/  IMAD.WIDE.U32 R2, R6.reuse, c[0x0][0x218], R2 ;  /* 0x0000860006027a25 */ /* 0x040fe800078e0002 */
[----:B------:R-:W-:Y:S01]  /*64d0*/  IMAD R4, R6, c[0x0][0x21c], R4 ;  /* 0x0000870006047a24 */ /* 0x000fe200078e0204 */
[----:B------:R-:W-:Y:S04]  /*64e0*/  IADD3 R0, P0, R2, UR14, RZ ;  /* 0x0000000e02007c10 */ /* 0x000fe8000ff1e0ff */
[----:B------:R-:W-:Y:S02]  /*64f0*/  IADD3.X R3, R3, UR16, R4, P0, !PT ;  /* 0x0000001003037c10 */ /* 0x000fe400087fe404 */
[C---:B------:R-:W-:Y:S04]  /*6500*/  LEA R6, P0, R0.reuse, c[0x0][0x1f8], 0x1 ;  /* 0x00007e0000067a11 */ /* 0x040fe800078008ff */
[----:B------:R-:W-:Y:S02]  /*6510*/  LEA.HI.X R3, R0, c[0x0][0x1fc], R3, 0x1, P0 ;  /* 0x00007f0000037a11 */ /* 0x000fe400000f0c03 */
[----:B------:R-:W2:Y:S01]  /*6520*/  SHFL.IDX PT, R0, R6, RZ, 0x181f ;  /* 0x00181fff06007589 */ /* 0x000ea200000e0000 */
[----:B------:R-:W-:Y:S03]  /*6530*/  SHF.L.U64.HI R13, R12, 0x1, R13 ;  /* 0x000000010c0d7819 */ /* 0x000fe6000001020d */
[----:B------:R-:W3:Y:S01]  /*6540*/  SHFL.IDX PT, R2, R3, RZ, 0x181f ;  /* 0x00181fff03027589 */ /* 0x000ee200000e0000 */
[----:B--2---:R-:W-:Y:S05]  /*6550*/  IADD3 R4, P0, R0, R5, RZ ;  /* 0x0000000500047210 */ /* 0x004fea0007f1e0ff */
[----:B---3--:R-:W-:Y:S05]  /*6560*/  IMAD.X R5, R2, 0x1, R22, P0 ;  /* 0x0000000102057824 */ /* 0x008fea00000e0616 */
[----:B------:R-:W-:Y:S01]  /*6570*/  @!PT LDS RZ, [RZ] ;  /* 0x00000000fffff984 */ /* 0x000fe20000000800 */
[----:B------:R2:W-:Y:S02]  /*6580*/  LDGSTS.E.BYPASS.LTC128B.128 [R15+0x100], [R4.64], !P1 ;  /* 0x00100000040f7fae */ /* 0x0005e4000c901d56 */
[----:B--2---:R-:W-:Y:S02]  /*6590*/  IADD3 R4, P0, R0, R20, RZ ;  /* 0x0000001400047210 */ /* 0x004fe40007f1e0ff */
[----:B------:R-:W2:Y:S03]  /*65a0*/  S2R R20, SR_TID.X ;  /* 0x0000000000147919 */ /* 0x000ea60000002100 */
[----:B------:R-:W-:Y:S02]  /*65b0*/  IMAD.X R5, R2, 0x1, R7, P0 ;  /* 0x0000000102057824 */ /* 0x000fe400000e0607 */
[----:B------:R-:W-:Y:S02]  /*65c0*/  IMAD.SHL.U32 R7, R12, 0x2, RZ ;  /* 0x000000020c077824 */ /* 0x000fe400078e00ff */
[C---:B------:R-:W-:Y:S01]  /*65d0*/  IMAD.SHL.U32 R12, R14.reuse, 0x2, RZ ;  /* 0x000000020e0c7824 */ /* 0x040fe200078e00ff */
[----:B------:R3:W-:Y:S01]  /*65e0*/  LDGSTS.E.BYPASS.LTC128B.128 [R15+0x1900], [R4.64], !P6 ;  /* 0x01900000040f7fae */ /* 0x0007e2000f101d56 */
[----:B------:R-:W-:Y:S02]  /*65f0*/  SHF.L.U64.HI R14, R14, 0x1, R21 ;  /* 0x000000010e0e7819 */ /* 0x000fe40000010215 */
[----:B--2---:R-:W-:Y:S02]  /*6600*/  ISETP.GT.AND P1, PT, R20, 0x7f, PT ;  /* 0x0000007f1400780c */ /* 0x004fe40003f24270 */
[----:B---3--:R-:W-:Y:S05]  /*6610*/  IADD3 R4, P0, R0, R7, RZ ;  /* 0x0000000700047210 */ /* 0x008fea0007f1e0ff */
[----:B------:R-:W-:Y:S05]  /*6620*/  IMAD.X R5, R2, 0x1, R13, P0 ;  /* 0x0000000102057824 */ /* 0x000fea00000e060d */
[----:B------:R2:W-:Y:S02]  /*6630*/  LDGSTS.E.BYPASS.LTC128B.128 [R15+0x3100], [R4.64], !P5 ;  /* 0x03100000040f7fae */ /* 0x0005e4000e901d56 */
[----:B--2---:R-:W-:Y:S05]  /*6640*/  IADD3 R4, P0, R0, R12, RZ ;  /* 0x0000000c00047210 */ /* 0x004fea0007f1e0ff */
[----:B------:R-:W-:Y:S05]  /*6650*/  IMAD.X R5, R2, 0x1, R14, P0 ;  /* 0x0000000102057824 */ /* 0x000fea00000e060e */
[----:B------:R2:W-:Y:S01]  /*6660*/  LDGSTS.E.BYPASS.LTC128B.128 [R15+0x4900], [R4.64], !P4 ;  /* 0x04900000040f7fae */ /* 0x0005e2000e101d56 */
[----:B------:R-:W-:-:S05]  /*6670*/  @P1 BRA `(.L_x_3635) ;  /* 0x0000019000001947 */ /* 0x000fca0003800000 */
[----:B------:R-:W-:-:S05]  /*6680*/  BRA.DIV ~URZ, `(.L_x_3636) ;  /* 0x0000d3c27f007947 */ /* 0x000fca000b800000 */
[----:B--2---:R2:W3:Y:S04]  /*6690*/  SHFL.IDX PT, R4, R3, 0x1, 0x181f ;  /* 0x00381f0003047f89 */ /* 0x0044e800000e0000 */
[----:B------:R2:W4:Y:S02]  /*66a0*/  SHFL.IDX PT, R0, R6, 0x1, 0x181f ;  /* 0x00381f0006007f89 */ /* 0x00052400000e0000 */
.L_x_3674:
[----:B--2---:R-:W2:Y:S04]  /*66b0*/  LDL R3, [R1+0x30] ;  /* 0x0000300001037983 */ /* 0x004ea80000100800 */
[----:B----4-:R-:W4:Y:S04]  /*66c0*/  LDL R2, [R1+0x64] ;  /* 0x0000640001027983 */ /* 0x010f280000100800 */
[----:B---3--:R-:W3:Y:S04]  /*66d0*/  LDL R20, [R1+0x1c] ;  /* 0x00001c0001147983 */ /* 0x008ee80000100800 */
[----:B------:R-:W3:Y:S04]  /*66e0*/  LDL R5, [R1+0x8] ;  /* 0x0000080001057983 */ /* 0x000ee80000100800 */
[----:B------:R-:W3:Y:S04]  /*66f0*/  LDL R15, [R1+0x2c] ;  /* 0x00002c00010f7983 */ /* 0x000ee80000100800 */
[----:B------:R-:W3:Y:S01]  /*6700*/  LDL R6, [R1+0x20] ;  /* 0x0000200001067983 */ /* 0x000ee20000100800 */
[----:B--2---:R-:W-:Y:S02]  /*6710*/  ISETP.GE.AND P1, PT, R3, c[0x0][0x1d4], PT ;  /* 0x0000750003007a0c */ /* 0x004fe40003f26270 */
[----:B----4-:R-:W-:Y:S05]  /*6720*/  IADD3 R2, P0, R0, R2, RZ ;  /* 0x0000000200027210 */ /* 0x010fea0007f1e0ff */
[----:B---3--:R-:W-:Y:S06]  /*6730*/  IMAD.X R3, R4, 0x1, R20, P0 ;  /* 0x0000000104037824 */ /* 0x008fec00000e0614 */
[----:B------:R-:W-:Y:S01]  /*6740*/  @!PT LDS RZ, [RZ] ;  /* 0x00000000fffff984 */ /* 0x000fe20000000800 */
[----:B------:R-:W-:Y:S01]  /*6750*/  @!PT LDS RZ, [RZ] ;  /* 0x00000000fffff984 */ /* 0x000fe20000000800 */
[----:B------:R-:W-:Y:S01]  /*6760*/  @!PT LDS RZ, [RZ] ;  /* 0x00000000fffff984 */ /* 0x000fe20000000800 */
[----:B------:R2:W-:Y:S02]  /*6770*/  LDGSTS.E.BYPASS.LTC128B.128 [R5+0x1100], [R2.64], !P1 ;  /* 0x0110000002057fae */ /* 0x0005e4000c901d56 */
[----:B--2---:R-:W-:Y:S05]  /*6780*/  IADD3 R2, P0, R0, R15, RZ ;  /* 0x0000000f00027210 */ /* 0x004fea0007f1e0ff */
        /* <DEDUP_REMOVED lines=8> */
.L_x_3635:
[----:B------:R-:W-:Y:S05]  /*6810*/  BSYNC B0 ;  /* 0x0000000000007941 */ /* 0x000fea0003800000 */
.L_x_3634:
[----:B----4-:R-:W0:Y:S01]  /*6820*/  LDGDEPBAR ;  /* 0x00000000000079af */ /* 0x010e220000000000 */
[----:B------:R-:W-:Y:S01]  /*6830*/  WARPSYNC 0xffffffff ;  /* 0xffffffff00007948 */ /* 0x000fe20003800000 */
[C---:B--23-5:R-:W-:Y:S01]  /*6840*/  HMMA.16816.F32 R4, R160.reuse, R8, RZ ;  /* 0x00000008a004723c */ /* 0x06cfe200000018ff */
        /* <DEDUP_REMOVED lines=134> */
[----:B------:R-:W2:Y:S01]  /*70b0*/  LDSM.16.M88.4 R172, [R239+0x5800] ;  /* 0x00580000efac783b */ /* 0x000ea20000000200 */
[----:B------:R-:W-:Y:S06]  /*70c0*/  DEPBAR.LE SB0, 0x0 ;  /* 0x000080000000791a */ /* 0x000fec0000000000 */
[----:B------:R-:W-:Y:S01]  /*70d0*/  BAR.SYNC.DEFER_BLOCKING 0x0 ;  /* 0x0000000000007b1d */ /* 0x000fe20000010000 */
[C---:B-1----:R-:W-:Y:S08]  /*70e0*/  HMMA.16816.F32 R12, R232.reuse, R168, R12 ;  /* 0x000000a8e80c723c */ /* 0x042ff0000000180c */
[C---:B------:R-:W-:Y:S08]  /*70f0*/  HMMA.16816.F32 R16, R232.reuse, R170, R16 ;  /* 0x000000aae810723c */ /* 0x040ff00000001810 */
[C---:B--2---:R-:W-:Y:S08]  /*7100*/  HMMA.16816.F32 R20, R232.reuse, R172, R20 ;  /* 0x000000ace814723c */ /* 0x044ff00000001814 */
[----:B------:R-:W-:Y:S01]  /*7110*/  HMMA.16816.F32 R24, R232, R174, R24 ;  /* 0x000000aee818723c */ /* 0x000fe20000001818 */
[----:B------:R-:W-:-:S07]  /*7120*/  @P0 BRA `(.L_x_3637) ;  /* 0x0000053000000947 */ /* 0x000fce0003800000 */
[----:B------:R-:W2:Y:S01]  /*7130*/  LDL R0, [R1+0x48] ;  /* 0x0000480001007983 */ /* 0x000ea20000100800 */
[----:B------:R-:W-:Y:S01]  /*7140*/  IMAD.MOV.U32 R2, RZ, RZ, c[0x0][0x2b8] ;  /* 0x0000ae00ff027624 */ /* 0x000fe200078e00ff */
[----:B------:R-:W-:Y:S01]  /*7150*/  UIMAD UR24, UR5, 0x30, UR10 ;  /* 0x00000030051878a4 */ /* 0x000fe2000f8e020a */
[----:B------:R-:W-:Y:S01]  /*7160*/  IMAD.MOV.U32 R168, RZ, RZ, RZ ;  /* 0x000000ffffa87224 */ /* 0x000fe200078e00ff */
[----:B------:R1:W-:Y:S02]  /*7170*/  STL [R1+0x70], R4 ;  /* 0x0000700401007387 */ /* 0x0003e40000100800 */
[----:B------:R-:W-:Y:S02]  /*7180*/  ISETP.NE.AND P1, PT, R2, 0x1, PT ;  /* 0x000000010200780c */ /* 0x000fe40003f25270 */
[----:B------:R-:W3:Y:S01]  /*7190*/  LDL R169, [R1+0x30] ;  /* 0x0000300001a97983 */ /* 0x000ee20000100800 */
[----:B------:R-:W-:Y:S03]  /*71a0*/  IMAD.U32 R2, RZ, RZ, UR24 ;  /* 0x00000018ff027e24 */ /* 0x000fe6000f8e00ff */
[----:B------:R-:W4:Y:S04]  /*71b0*/  LDL R178, [R1+0x1c] ;  /* 0x00001c0001b27983 */ /* 0x000f280000100800 */
[----:B------:R-:W4:Y:S04]  /*71c0*/  LDL R177, [R1+0x8] ;  /* 0x0000080001b17983 */ /* 0x000f280000100800 */
[----:B------:R-:W4:Y:S04]  /*71d0*/  LDL R179, [R1+0x2c] ;  /* 0x00002c0001b37983 */ /* 0x000f280000100800 */
[----:B------:R-:W4:Y:S04]  /*71e0*/  LDL R176, [R1+0x20] ;  /* 0x0000200001b07983 */ /* 0x000f280000100800 */
[----:B-1----:R-:W4:Y:S01]  /*71f0*/  LDL R4, [R1+0x64] ;  /* 0x0000640001047983 */ /* 0x002f220000100800 */
[----:B--2---:R-:W-:Y:S05]  /*7200*/  IADD3 R2, R2, -0x30, R0 ;  /* 0xffffffd002027810 */ /* 0x004fea0007ffe000 */
        /* <DEDUP_REMOVED lines=9> */
[----:B------:R-:W-:Y:S03]  /*72a0*/  @!P3 LEA.HI.X R133, R3, c[0x0][0x2a4], R133, 0x2, P0 ;  /* 0x0000a9000385ba11 */ /* 0x000fe600000f1485 */
[----:B------:R-:W-:Y:S01]  /*72b0*/  IMAD.WIDE.U32 R2, R170, c[0x0][0x1e0], RZ ;  /* 0x00007800aa027a25 */ /* 0x000fe200078e00ff */
[----:B------:R1:W-:Y:S01]  /*72c0*/  STL [R1+0x28], R170 ;  /* 0x000028aa01007387 */ /* 0x0003e20000100800 */
[----:B------:R-:W-:Y:S03]  /*72d0*/  SHF.R.S32.HI R0, RZ, 0x1f, R170 ;  /* 0x0000001fff007819 */ /* 0x000fe600000114aa */
[----:B------:R2:W3:Y:S02]  /*72e0*/  @!P3 LDG.E R168, [R132.64] ;  /* 0x0000001684a8b981 */ /* 0x0004e4000c1e1900 */
[----:B------:R-:W-:Y:S04]  /*72f0*/  IMAD R0, R0, c[0x0][0x1e0], RZ ;  /* 0x0000780000007a24 */ /* 0x000fe800078e02ff */
[----:B------:R-:W-:Y:S04]  /*7300*/  IMAD R0, R170, c[0x0][0x1e4], R0 ;  /* 0x00007900aa007a24 */ /* 0x000fe800078e0200 */
[----:B------:R-:W-:Y:S01]  /*7310*/  IMAD.IADD R3, R3, 0x1, R0 ;  /* 0x0000000103037824 */ /* 0x000fe200078e0200 */
[----:B--2---:R-:W2:Y:S04]  /*7320*/  S2R R133, SR_TID.X ;  /* 0x0000000000857919 */ /* 0x004ea80000002100 */
[----:B---3--:R2:W-:Y:S01]  /*7330*/  STL [R1+0x24], R168 ;  /* 0x000024a801007387 */ /* 0x0085e20000100800 */
[----:B-1----:R-:W-:Y:S01]  /*7340*/  SHF.R.S32.HI R170, RZ, 0x1f, R168 ;  /* 0x0000001fffaa7819 */ /* 0x002fe200000114a8 */
[----:B------:R-:W-:Y:S02]  /*7350*/  IMAD.WIDE.U32 R2, R168, c[0x0][0x1f0], R2 ;  /* 0x00007c00a8027a25 */ /* 0x000fe400078e0002 */
[----:B------:R-:W3:Y:S02]  /*7360*/  LDL R174, [R1+0x38] ;  /* 0x0000380001ae7983 */ /* 0x000ee40000100800 */
[----:B------:R-:W-:Y:S01]  /*7370*/  IMAD R170, R170, c[0x0][0x1f0], RZ ;  /* 0x00007c00aaaa7a24 */ /* 0x000fe200078e02ff */
[----:B------:R-:W-:Y:S01]  /*7380*/  IADD3 R0, P0, R2, UR18, RZ ;  /* 0x0000001202007c10 */ /* 0x000fe2000ff1e0ff */
[----:B------:R-:W3:Y:S02]  /*7390*/  LDL R175, [R1+0x54] ;  /* 0x0000540001af7983 */ /* 0x000ee40000100800 */
[----:B------:R-:W-:Y:S02]  /*73a0*/  IMAD R170, R168, c[0x0][0x1f4], R170 ;  /* 0x00007d00a8aa7a24 */ /* 0x000fe400078e02aa */
[----:B------:R-:W3:Y:S03]  /*73b0*/  LDL R172, [R1+0x34] ;  /* 0x0000340001ac7983 */ /* 0x000ee60000100800 */
[----:B------:R-:W-:Y:S01]  /*73c0*/  IADD3.X R170, R3, UR6, R170, P0, !PT ;  /* 0x0000000603aa7c10 */ /* 0x000fe200087fe4aa */
[----:B------:R-:W3:Y:S01]  /*73d0*/  LDL R173, [R1+0x50] ;  /* 0x0000500001ad7983 */ /* 0x000ee20000100800 */
[C---:B------:R-:W-:Y:S04]  /*73e0*/  LEA R171, P0, R0.reuse, c[0x0][0x1c8], 0x1 ;  /* 0x0000720000ab7a11 */ /* 0x040fe800078008ff */
[----:B------:R-:W-:Y:S02]  /*73f0*/  LEA.HI.X R170, R0, c[0x0][0x1cc], R170, 0x1, P0 ;  /* 0x0000730000aa7a11 */ /* 0x000fe400000f0caa */
[----:B------:R-:W4:Y:S01]  /*7400*/  SHFL.IDX PT, R0, R171, RZ, 0x181f ;  /* 0x00181fffab007589 */ /* 0x000f2200000e0000 */
[----:B--2---:R-:W-:Y:S03]  /*7410*/  SHF.R.S32.HI R168, RZ, 0x1f, R133 ;  /* 0x0000001fffa87819 */ /* 0x004fe60000011485 */
[----:B------:R-:W1:Y:S01]  /*7420*/  SHFL.IDX PT, R2, R170, RZ, 0x181f ;  /* 0x00181fffaa027589 */ /* 0x000e6200000e0000 */
[----:B------:R-:W-:Y:S04]  /*7430*/  LEA.HI R168, R168, R133, RZ, 0x3 ;  /* 0x00000085a8a87211 */ /* 0x000fe800078f18ff */
[----:B------:R-:W-:Y:S04]  /*7440*/  SHF.R.S32.HI R168, RZ, 0x3, R168 ;  /* 0x00000003ffa87819 */ /* 0x000fe800000114a8 */
[----:B------:R-:W-:Y:S04]  /*7450*/  IADD3 R3, -R168, 0x30, RZ ;  /* 0x00000030a8037810 */ /* 0x000fe80007ffe1ff */
[C---:B------:R-:W-:Y:S11]  /*7460*/  ISETP.GE.AND P0, PT, R3.reuse, 0x1, PT ;  /* 0x000000010300780c */ /* 0x040ff60003f06270 */
[----:B------:R-:W-:Y:S02]  /*7470*/  @!UPT UIADD3 URZ, URZ, URZ, URZ ;  /* 0x0000003f3f3ff290 */ /* 0x000fe4000fffe03f */
[----:B----4-:R-:W-:Y:S05]  /*7480*/  @P0 IADD3 R132, P1, R0, R4, RZ ;  /* 0x0000000400840210 */ /* 0x010fea0007f3e0ff */
[----:B-1----:R-:W-:Y:S01]  /*7490*/  @P0 IMAD.X R133, R2, 0x1, R178, P1 ;  /* 0x0000000102850824 */ /* 0x002fe200008e06b2 */
[-C--:B------:R-:W-:Y:S04]  /*74a0*/  @P0 IADD3 R168, P1, R0, R179.reuse, RZ ;  /* 0x000000b300a80210 */ /* 0x080fe80007f3e0ff */
[----:B------:R-:W-:Y:S01]  /*74b0*/  @!PT LDS RZ, [RZ] ;  /* 0x00000000fffff984 */ /* 0x000fe20000000800 */
[----:B------:R3:W-:Y:S01]  /*74c0*/  @P0 LDGSTS.E.BYPASS.LTC128B.128 [R177+0x10100], [R132.64], !P2 ;  /* 0x1010000084b10fae */ /* 0x0007e2000d101d56 */
[----:B------:R-:W-:Y:S05]  /*74d0*/  @P0 IMAD.X R169, R2, 0x1, R176, P1 ;  /* 0x0000000102a90824 */ /* 0x000fea00008e06b0 */
[----:B------:R1:W-:Y:S01]  /*74e0*/  @P0 LDGSTS.E.BYPASS.LTC128B.128 [R177+0x11900], [R168.64], !P6 ;  /* 0x11900000a8b10fae */ /* 0x0003e2000f101d56 */
[C---:B---3--:R-:W-:Y:S04]  /*74f0*/  @P0 LEA R132, P1, R174.reuse, R0, 0x1 ;  /* 0x00000000ae840211 */ /* 0x048fe800078208ff */
[----:B------:R-:W-:Y:S05]  /*7500*/  @P0 LEA.HI.X R133, R174, R2, R175, 0x1, P1 ;  /* 0x00000002ae850211 */ /* 0x000fea00008f0caf */
[----:B------:R2:W-:Y:S02]  /*7510*/  @P0 LDGSTS.E.BYPASS.LTC128B.128 [R177+0x13100], [R132.64], !P5 ;  /* 0x1310000084b10fae */ /* 0x0005e4000e901d56 */
[C---:B--2---:R-:W-:Y:S02]  /*7520*/  @P0 LEA R132, P1, R172.reuse, R0, 0x1 ;  /* 0x00000000ac840211 */ /* 0x044fe400078208ff */
[----:B------:R-:W2:Y:S02]  /*7530*/  SHFL.IDX PT, R0, R171, 0x1, 0x181f ;  /* 0x00381f00ab007f89 */ /* 0x000ea400000e0000 */
[----:B------:R-:W-:Y:S02]  /*7540*/  @P0 LEA.HI.X R133, R172, R2, R173, 0x1, P1 ;  /* 0x00000002ac850211 */ /* 0x000fe400008f0cad */
[----:B------:R-:W3:Y:S04]  /*7550*/  SHFL.IDX PT, R2, R170, 0x1, 0x181f ;  /* 0x00381f00aa027f89 */ /* 0x000ee800000e0000 */
[----:B------:R2:W-:Y:S01]  /*7560*/  @P0 LDGSTS.E.BYPASS.LTC128B.128 [R177+0x14900], [R132.64], !P4 ;  /* 0x1490000084b10fae */ /* 0x0005e2000e101d56 */
[----:B------:R-:W-:Y:S11]  /*7570*/  ISETP.GE.AND P0, PT, R3, 0x21, PT ;  /* 0x000000210300780c */ /* 0x000ff60003f06270 */
[----:B------:R-:W-:Y:S02]  /*7580*/  @!UPT UIADD3 URZ, URZ, URZ, URZ ;  /* 0x0000003f3f3ff290 */ /* 0x000fe4000fffe03f */
[----:B--2---:R-:W-:Y:S02]  /*7590*/  @P0 IADD3 R132, P1, R0, R4, RZ ;  /* 0x0000000400840210 */ /* 0x004fe40007f3e0ff */
[----:B------:R2:W5:Y:S03]  /*75a0*/  LDL.LU R4, [R1+0x70] ;  /* 0x0000700001047983 */ /* 0x0005660000300800 */
[----:B---3--:R-:W-:Y:S05]  /*75b0*/  @P0 IMAD.X R133, R2, 0x1, R178, P1 ;  /* 0x0000000102850824 */ /* 0x008fea00008e06b2 */
[----:B------:R3:W-:Y:S02]  /*75c0*/  @P0 LDGSTS.E.BYPASS.LTC128B.128 [R177+0x11100], [R132.64], !P2 ;  /* 0x1110000084b10fae */ /* 0x0007e4000d101d56 */
[----:B---3--:R-:W-:Y:S05]  /*75d0*/  @P0 IADD3 R132, P1, R0, R179, RZ ;  /* 0x000000b300840210 */ /* 0x008fea0007f3e0ff */
[----:B------:R-:W-:Y:S01]  /*75e0*/  @P0 IMAD.X R133, R2, 0x1, R176, P1 ;  /* 0x0000000102850824 */ /* 0x000fe200008e06b0 */
[C---:B-1----:R-:W-:Y:S04]  /*75f0*/  @P0 LEA R168, P1, R174.reuse, R0, 0x1 ;  /* 0x00000000aea80211 */ /* 0x042fe800078208ff */
[----:B------:R1:W-:Y:S01]  /*7600*/  @P0 LDGSTS.E.BYPASS.LTC128B.128 [R177+0x12900], [R132.64], !P6 ;  /* 0x1290000084b10fae */ /* 0x0003e2000f101d56 */
[----:B------:R-:W-:Y:S05]  /*7610*/  @P0 LEA.HI.X R169, R174, R2, R175, 0x1, P1 ;  /* 0x00000002aea90211 */ /* 0x000fea00008f0caf */
[----:B------:R2:W-:Y:S01]  /*7620*/  @P0 LDGSTS.E.BYPASS.LTC128B.128 [R177+0x14100], [R168.64], !P5 ;  /* 0x14100000a8b10fae */ /* 0x0005e2000e901d56 */
[C---:B-1----:R-:W-:Y:S04]  /*7630*/  @P0 LEA R132, P1, R172.reuse, R0, 0x1 ;  /* 0x00000000ac840211 */ /* 0x042fe800078208ff */
[----:B------:R-:W-:Y:S05]  /*7640*/  @P0 LEA.HI.X R133, R172, R2, R173, 0x1, P1 ;  /* 0x00000002ac850211 */ /* 0x000fea00008f0cad */
[----:B------:R2:W-:Y:S04]  /*7650*/  @P0 LDGSTS.E.BYPASS.LTC128B.128 [R177+0x15900], [R132.64], !P4 ;  /* 0x1590000084b10fae */ /* 0x0005e8000e101d56 */
.L_x_3637:
[----:B------:R-:W3:Y:S01]  /*7660*/  LDL R2, [R1+0x5c] ;  /* 0x00005c0001027983 */ /* 0x000ee20000100800 */
[----:B------:R-:W-:Y:S02]  /*7670*/  UISETP.NE.AND UP1, UPT, UR13, URZ, UPT ;  /* 0x0000003f0d00728c */ /* 0x000fe4000bf25270 */
[----:B------:R-:W-:Y:S01]  /*7680*/  UIMAD UR24, UR5, -0x30, URZ ;  /* 0xffffffd0051878a4 */ /* 0x000fe2000f8e023f */
[----:B------:R-:W4:Y:S01]  /*7690*/  LDL R170, [R1+0x58] ;  /* 0x0000580001aa7983 */ /* 0x000f220000100800 */
[----:B------:R-:W-:Y:S02]  /*76a0*/  UISETP.NE.AND UP0, UPT, UR12, URZ, UPT ;  /* 0x0000003f0c00728c */ /* 0x000fe4000bf05270 */
[----:B------:R-:W-:Y:S01]  /*76b0*/  PLOP3.LUT P0, PT, PT, PT, UP1, 0x80, 0x0 ;  /* 0x000000000000781c */ /* 0x000fe20003f0f018 */
[----:B------:R-:W0:Y:S11]  /*76c0*/  LDGDEPBAR ;  /* 0x00000000000079af */ /* 0x000e360000000000 */
[----:B------:R-:W-:Y:S01]  /*76d0*/  @!UPT UIADD3 URZ, URZ, URZ, URZ ;  /* 0x0000003f3f3ff290 */ /* 0x000fe2000fffe03f */
[----:B---3--:R-:W-:Y:S01]  /*76e0*/  @P0 IMAD.HI.U32 R0, R2, c[0x0][0x2c8], RZ ;  /* 0x0000b20002000a27 */ /* 0x008fe200078e00ff */
[----:B------:R-:W-:Y:S03]  /*76f0*/  PLOP3.LUT P0, PT, PT, PT, UP1, 0x80, 0x0 ;  /* 0x000000000000781c */ /* 0x000fe60003f0f018 */
[----:B--2---:R-:W-:Y:S02]  /*7700*/  IMAD.MOV.U32 R132, RZ, RZ, R2 ;  /* 0x000000ffff847224 */ /* 0x004fe400078e0002 */
[----:B------:R-:W-:Y:S08]  /*7710*/  IMAD.MOV.U32 R2, RZ, RZ, c[0x0][0x2ac] ;  /* 0x0000ab00ff027624 */ /* 0x000ff000078e00ff */
[----:B------:R-:W-:Y:S01]  /*7720*/  @P0 SHF.R.U32.HI R132, RZ, c[0x0][0x2cc], R0 ;  /* 0x0000b300ff840a19 */ /* 0x000fe20000011600 */
[----:B------:R-:W-:Y:S01]  /*7730*/  IMAD.U32 R0, RZ, RZ, UR24 ;  /* 0x00000018ff007e24 */ /* 0x000fe2000f8e00ff */
[----:B------:R-:W-:Y:S03]  /*7740*/  PLOP3.LUT P0, PT, PT, PT, UP0, 0x40, 0x0 ;  /* 0x000000000000781c */ /* 0x000fe60003f0e808 */
[----:B------:R-:W1:Y:S01]  /*7750*/  SHFL.IDX PT, R3, R132, RZ, 0x1c1f ;  /* 0x001c1fff84037589 */ /* 0x000e6200000e0000 */
[----:B----4-:R-:W-:Y:S05]  /*7760*/  IADD3 R0, -R170, 0x1, R0 ;  /* 0x00000001aa007810 */ /* 0x010fea0007ffe100 */
        /* <DEDUP_REMOVED lines=22> */
.L_x_3640:
[----:B------:R-:W-:Y:S04]  /*78d0*/  MOV R168, c[0x0][0x32c] ;  /* 0x0000cb0000a87a02 */ /* 0x000fe80000000f00 */
[----:B------:R-:W-:Y:S11]  /*78e0*/  ISETP.NE.AND P0, PT, R168, 0x1, PT ;  /* 0x00000001a800780c */ /* 0x000ff60003f05270 */
[----:B------:R-:W-:Y:S02]  /*78f0*/  @!UPT UIADD3 URZ, URZ, URZ, URZ ;  /* 0x0000003f3f3ff290 */ /* 0x000fe4000fffe03f */
[----:B------:R-:W-:Y:S05]  /*7900*/  @P0 IMAD.HI.U32 R168, R3, c[0x0][0x330], RZ ;  /* 0x0000cc0003a80a27 */ /* 0x000fea00078e00ff */
[----:B------:R-:W-:Y:S02]  /*7910*/  @P0 SHF.R.U32.HI R3, RZ, c[0x0][0x334], R168 ;  /* 0x0000cd00ff030a19 */ /* 0x000fe400000116a8 */
.L_x_3641:
[----:B------:R-:W-:Y:S05]  /*7920*/  BSYNC B0 ;  /* 0x0000000000007941 */ /* 0x000fea0003800000 */
.L_x_3639:
[----:B------:R-:W-:Y:S05]  /*7930*/  IADD3 R168, -R170, UR24, RZ ;  /* 0x00000018aaa87c10 */ /* 0x000fea000fffe1ff */
[----:B------:R-:W-:Y:S05]  /*7940*/  IMAD R3, R3, c[0x0][0x32c], R168 ;  /* 0x0000cb0003037a24 */ /* 0x000fea00078e02a8 */
[----:B------:R-:W-:Y:S02]  /*7950*/  IMNMX R0, R0, R3, !PT ;  /* 0x0000000300007217 */ /* 0x000fe40007800200 */
[----:B------:R-:W-:Y:S04]  /*7960*/  IADD3 R3, R3, c[0x0][0x32c], RZ ;  /* 0x0000cb0003037a10 */ /* 0x000fe80007ffe0ff */
[----:B------:R-:W-:Y:S02]  /*7970*/  IMNMX R2, R2, R3, PT ;  /* 0x0000000302027217 */ /* 0x000fe40003800200 */
.L_x_3638:
        /* <DEDUP_REMOVED lines=9> */
[----:B------:R-:W-:Y:S01]  /*7a10*/  ISETP.LT.OR P0, PT, R2, 0x1, P0 ;  /* 0x000000010200780c */ /* 0x000fe20000701670 */
[----:B------:R-:W-:Y:S02]  /*7a20*/  UISETP.GE.AND UP3, UPT, UR24, 0x21, UPT ;  /* 0x000000211800788c */ /* 0x000fe4000bf66270 */
[----:B------:R-:W-:Y:S01]  /*7a30*/  UISETP.GE.AND UP2, UPT, UR24, 0x22, UPT ;  /* 0x000000221800788c */ /* 0x000fe2000bf46270 */
[----:B-----5:R-:W-:Y:S01]  /*7a40*/  FSEL R168, R4, -INF , !P0 ;  /* 0xff80000004a87808 */ /* 0x020fe20004000000 */
[----:B------:R-:W-:Y:S01]  /*7a50*/  UISETP.GE.AND UP1, UPT, UR24, 0x29, UPT ;  /* 0x000000291800788c */ /* 0x000fe2000bf26270 */
[----:B------:R-:W-:Y:S01]  /*7a60*/  PLOP3.LUT P0, PT, PT, PT, UP0, 0x40, 0x0 ;  /* 0x000000000000781c */ /* 0x000fe20003f0e808 */
[----:B------:R-:W-:Y:S02]  /*7a70*/  UISETP.GE.AND UP0, UPT, UR24, 0x9, UPT ;  /* 0x000000091800788c */ /* 0x000fe4000bf06270 */
[----:B------:R-:W-:Y:S01]  /*7a80*/  UP2UR UR30, UPR, URZ, 0x40 ;  /* 0x000000403f1e7883 */ /* 0x000fe20008000000 */
[----:B------:R-:W-:Y:S01]  /*7a90*/  ISETP.GT.AND P0, PT, R0, 0x1, P0 ;  /* 0x000000010000780c */ /* 0x000fe20000704270 */
[----:B------:R-:W-:Y:S03]  /*7aa0*/  UP2UR UR27, UPR, URZ, 0x1 ;  /* 0x000000013f1b7883 */ /* 0x000fe60008000000 */
[----:B------:R-:W-:Y:S04]  /*7ab0*/  ISETP.LT.OR P0, PT, R2, 0x2, P0 ;  /* 0x000000020200780c */ /* 0x000fe80000701670 */
[----:B------:R-:W-:Y:S02]  /*7ac0*/  FSEL R5, R5, -INF , !P0 ;  /* 0xff80000005057808 */ /* 0x000fe40004000000 */
[----:B------:R-:W-:Y:S01]  /*7ad0*/  PLOP3.LUT P0, PT, PT, PT, UP0, 0x40, 0x0 ;  /* 0x000000000000781c */ /* 0x000fe20003f0e808 */
[----:B------:R-:W-:Y:S03]  /*7ae0*/  UISETP.GE.AND UP0, UPT, UR24, 0xa, UPT ;  /* 0x0000000a1800788c */ /* 0x000fe6000bf06270 */
        /* <DEDUP_REMOVED lines=12> */
[----:B------:R-:W-:Y:S04]  /*7bb0*/  ISETP.GT.AND P0, PT, R0, 0x10, P0 ;  /* 0x000000100000780c */ /* 0x000fe80000704270 */
[----:B------:R-:W-:Y:S04]  /*7bc0*/  ISETP.LT.OR P0, PT, R2, 0x11, P0 ;  /* 0x000000110200780c */ /* 0x000fe80000701670 */
[----:B------:R-:W-:Y:S02]  /*7bd0*/  FSEL R12, R12, -INF , !P0 ;  /* 0xff8000000c0c7808 */ /* 0x000fe40004000000 */
[----:B------:R-:W-:Y:S01]  /*7be0*/  PLOP3.LUT P0, PT, PT, PT, UP6, 0x40, 0x0 ;  /* 0x000000000000781c */ /* 0x000fe20003f0e868 */
[----:B------:R-:W-:Y:S03]  /*7bf0*/  UISETP.NE.AND UP6, UPT, UR12, URZ, UPT ;  /* 0x0000003f0c00728c */ /* 0x000fe6000bfc5270 */
[----:B------:R-:W-:Y:S04]  /*7c00*/  ISETP.GT.AND P0, PT, R0, 0x11, P0 ;  /* 0x000000110000780c */ /* 0x000fe80000704270 */
[----:B------:R-:W-:Y:S04]  /*7c10*/  ISETP.LT.OR P0, PT, R2, 0x12, P0 ;  /* 0x000000120200780c */ /* 0x000fe80000701670 */
[----:B------:R-:W-:Y:S02]  /*7c20*/  FSEL R13, R13, -INF , !P0 ;  /* 0xff8000000d0d7808 */ /* 0x000fe40004000000 */
[----:B------:R-:W-:Y:S04]  /*7c30*/  PLOP3.LUT P0, PT, PT, PT, UP5, 0x40, 0x0 ;  /* 0x000000000000781c */ /* 0x000fe80003f0e858 */
        /* <DEDUP_REMOVED lines=20> */
[----:B------:R-:W-:Y:S02]  /*7d80*/  ISETP.GT.AND P0, PT, R0, 0x29, P0 ;  /* 0x000000290000780c */ /* 0x000fe40000704270 */
[----:B------:R-:W1:Y:S02]  /*7d90*/  SHFL.IDX PT, R0, R132, 0x1, 0x1c1f ;  /* 0x003c1f0084007f89 */ /* 0x000e6400000e0000 */
[----:B------:R-:W-:Y:S04]  /*7da0*/  ISETP.LT.OR P0, PT, R2, 0x2a, P0 ;  /* 0x0000002a0200780c */ /* 0x000fe80000701670 */
[----:B------:R-:W-:Y:S02]  /*7db0*/  FSEL R25, R25, -INF , !P0 ;  /* 0xff80000019197808 */ /* 0x000fe40004000000 */
[----:B------:R-:W-:Y:S01]  /*7dc0*/  PLOP3.LUT P0, PT, PT, PT, UP6, 0x40, 0x0 ;  /* 0x000000000000781c */ /* 0x000fe20003f0e868 */
[----:B------:R-:W-:Y:S01]  /*7dd0*/  UISETP.NE.AND UP6, UPT, UR30, URZ, UPT ;  /* 0x0000003f1e00728c */ /* 0x000fe2000bfc5270 */
[--C-:B-1----:R-:W-:Y:S02]  /*7de0*/  IMAD.IADD R3, R169, 0x1, R0.reuse ;  /* 0x00000001a9037824 */ /* 0x102fe400078e0200 */
[----:B------:R-:W-:Y:S09]  /*7df0*/  IMAD.IADD R2, R133, 0x1, R0 ;  /* 0x0000000185027824 */ /* 0x000ff200078e0200 */
        /* <DEDUP_REMOVED lines=16> */
.L_x_3644:
[----:B------:R-:W-:Y:S04]  /*7f00*/  MOV R4, 0x1 ;  /* 0x0000000100047802 */ /* 0x000fe80000000f00 */
[----:B------:R-:W-:Y:S11]  /*7f10*/  ISETP.NE.AND P0, PT, R4, c[0x0][0x32c], PT ;  /* 0x0000cb0004007a0c */ /* 0x000ff60003f05270 */
[----:B------:R-:W-:Y:S02]  /*7f20*/  @!UPT UIADD3 URZ, URZ, URZ, URZ ;  /* 0x0000003f3f3ff290 */ /* 0x000fe4000fffe03f */
[----:B------:R-:W-:Y:S05]  /*7f30*/  @P0 IMAD.HI.U32 R4, R0, c[0x0][0x330], RZ ;  /* 0x0000cc0000040a27 */ /* 0x000fea00078e00ff */
[----:B------:R-:W-:Y:S02]  /*7f40*/  @P0 SHF.R.U32.HI R0, RZ, c[0x0][0x334], R4 ;  /* 0x0000cd00ff000a19 */ /* 0x000fe40000011604 */
.L_x_3645:
[----:B------:R-:W-:Y:S05]  /*7f50*/  BSYNC B0 ;  /* 0x0000000000007941 */ /* 0x000fea0003800000 */
.L_x_3643:
[----:B------:R-:W-:Y:S05]  /*7f60*/  IADD3 R4, -R170, UR24, RZ ;  /* 0x00000018aa047c10 */ /* 0x000fea000fffe1ff */
[----:B------:R-:W-:Y:S05]  /*7f70*/  IMAD R0, R0, c[0x0][0x32c], R4 ;  /* 0x0000cb0000007a24 */ /* 0x000fea00078e0204 */
[----:B------:R-:W-:Y:S02]  /*7f80*/  IMNMX R2, R2, R0, !PT ;  /* 0x0000000002027217 */ /* 0x000fe40007800200 */
[----:B------:R-:W-:Y:S04]  /*7f90*/  IADD3 R0, R0, c[0x0][0x32c], RZ ;  /* 0x0000cb0000007a10 */ /* 0x000fe80007ffe0ff */
[----:B------:R-:W-:Y:S02]  /*7fa0*/  IMNMX R3, R3, R0, PT ;  /* 0x0000000003037217 */ /* 0x000fe40003800200 */
.L_x_3642:
        /* <DEDUP_REMOVED lines=31> */
[----:B------:R-:W-:Y:S01]  /*81a0*/  FADD.FTZ R0, -R0, R134 ;  /* 0x0000008600007221 */ /* 0x000fe20000010100 */
[----:B------:R-:W-:Y:S01]  /*81b0*/  UISETP.NE.AND UP4, UPT, UR24, URZ, UPT ;  /* 0x0000003f1800728c */ /* 0x000fe2000bf85270 */
[----:B------:R-:W2:Y:S01]  /*81c0*/  LDL.LU R134, [R1+0x44] ;  /* 0x0000440001867983 */ /* 0x000ea20000300800 */
[----:B------:R-:W-:Y:S01]  /*81d0*/  ISETP.GT.AND P0, PT, R2, RZ, P0 ;  /* 0x000000ff0200720c */ /* 0x000fe20000704270 */
[--C-:B------:R-:W-:Y:S01]  /*81e0*/  FFMA.FTZ R168, R168, c[0x0][0x2d0], -R4.reuse ;  /* 0x0000b400a8a87a23 */ /* 0x100fe20000010804 */
[----:B------:R-:W-:Y:S01]  /*81f0*/  UIADD3 UR24, UR5, -0x1, URZ ;  /* 0xffffffff05187890 */ /* 0x000fe2000fffe03f */
[----:B------:R-:W-:Y:S01]  /*8200*/  FMUL.FTZ R0, R0, c[0x0][0x2d0] ;  /* 0x0000b40000007a20 */ /* 0x000fe20000410000 */
[----:B------:R-:W-:Y:S01]  /*8210*/  ISETP.LT.OR P0, PT, R3, 0x1, P0 ;  /* 0x000000010300780c */ /* 0x000fe20000701670 */
[--C-:B------:R-:W-:Y:S02]  /*8220*/  FFMA.FTZ R5, R5, c[0x0][0x2d0], -R4.reuse ;  /* 0x0000b40005057a23 */ /* 0x100fe40000010804 */
[----:B------:R-:W-:Y:S01]  /*8230*/  MUFU.EX2 R168, R168 ;  /* 0x000000a800a87308 */ /* 0x000fe20000000800 */
[----:B------:R-:W-:Y:S01]  /*8240*/  FSEL R6, R6, -INF , !P0 ;  /* 0xff80000006067808 */ /* 0x000fe20004000000 */
[--C-:B------:R-:W-:Y:S01]  /*8250*/  FFMA.FTZ R8, R8, c[0x0][0x2d0], -R4.reuse ;  /* 0x0000b40008087a23 */ /* 0x100fe20000010804 */
[----:B------:R-:W-:Y:S01]  /*8260*/  PLOP3.LUT P0, PT, PT, PT, UP3, 0x40, 0x0 ;  /* 0x000000000000781c */ /* 0x000fe20003f0e838 */
[----:B------:R-:W-:Y:S01]  /*8270*/  UISETP.NE.AND UP3, UPT, UR29, URZ, UPT ;  /* 0x0000003f1d00728c */ /* 0x000fe2000bf65270 */
[--C-:B------:R-:W-:Y:S02]  /*8280*/  FFMA.FTZ R9, R9, c[0x0][0x2d0], -R4.reuse ;  /* 0x0000b40009097a23 */ /* 0x100fe40000010804 */
[----:B------:R-:W-:Y:S01]  /*8290*/  ISETP.GT.AND P0, PT, R2, 0x1, P0 ;  /* 0x000000010200780c */ /* 0x000fe20000704270 */
[--C-:B------:R-:W-:Y:S02]  /*82a0*/  FFMA.FTZ R17, R17, c[0x0][0x2d0], -R4.reuse ;  /* 0x0000b40011117a23 */ /* 0x100fe40000010804 */
[----:B------:R-:W-:Y:S01]  /*82b0*/  MUFU.EX2 R5, R5 ;  /* 0x0000000500057308 */ /* 0x000fe20000000800 */
[----:B------:R-:W-:Y:S01]  /*82c0*/  ISETP.LT.OR P0, PT, R3, 0x2, P0 ;  /* 0x000000020300780c */ /* 0x000fe20000701670 */
[--C-:B------:R-:W-:Y:S02]  /*82d0*/  FFMA.FTZ R21, R21, c[0x0][0x2d0], -R4.reuse ;  /* 0x0000b40015157a23 */ /* 0x100fe40000010804 */
[--C-:B------:R-:W-:Y:S01]  /*82e0*/  FFMA.FTZ R24, R24, c[0x0][0x2d0], -R4.reuse ;  /* 0x0000b40018187a23 */ /* 0x100fe20000010804 */
[----:B------:R-:W-:Y:S01]  /*82f0*/  FSEL R7, R7, -INF , !P0 ;  /* 0xff80000007077808 */ /* 0x000fe20004000000 */
[--C-:B------:R-:W-:Y:S01]  /*8300*/  FFMA.FTZ R25, R25, c[0x0][0x2d0], -R4.reuse ;  /* 0x0000b40019197a23 */ /* 0x100fe20000010804 */
[----:B------:R-:W-:Y:S01]  /*8310*/  PLOP3.LUT P0, PT, PT, PT, UP2, 0x40, 0x0 ;  /* 0x000000000000781c */ /* 0x000fe20003f0e828 */
[----:B------:R-:W-:Y:S01]  /*8320*/  UISETP.NE.AND UP2, UPT, UR28, URZ, UPT ;  /* 0x0000003f1c00728c */ /* 0x000fe2000bf45270 */
[--C-:B------:R-:W-:Y:S01]  /*8330*/  FFMA.FTZ R170, R12, c[0x0][0x2d0], -R4.reuse ;  /* 0x0000b4000caa7a23 */ /* 0x100fe20000010804 */
[----:B------:R-:W-:Y:S01]  /*8340*/  MUFU.EX2 R8, R8 ;  /* 0x0000000800087308 */ /* 0x000fe20000000800 */
[----:B------:R-:W-:Y:S01]  /*8350*/  ISETP.GT.AND P0, PT, R2, 0x8, P0 ;  /* 0x000000080200780c */ /* 0x000fe20000704270 */
[--C-:B------:R-:W-:Y:S02]  /*8360*/  FFMA.FTZ R179, R13, c[0x0][0x2d0], -R4.reuse ;  /* 0x0000b4000db37a23 */ /* 0x100fe40000010804 */
[--C-:B------:R-:W-:Y:S01]  /*8370*/  FFMA.FTZ R16, R16, c[0x0][0x2d0], -R4.reuse ;  /* 0x0000b40010107a23 */ /* 0x100fe20000010804 */
[C---:B------:R-:W-:Y:S01]  /*8380*/  ISETP.LT.OR P0, PT, R3.reuse, 0x9, P0 ;  /* 0x000000090300780c */ /* 0x040fe20000701670 */
[----:B------:R-:W-:Y:S01]  /*8390*/  FFMA.FTZ R169, R20, c[0x0][0x2d0], -R4 ;  /* 0x0000b40014a97a23 */ /* 0x000fe20000010804 */
[----:B------:R-:W-:Y:S02]  /*83a0*/  MOV R20, R17 ;  /* 0x0000001100147202 */ /* 0x000fe40000000f00 */
[----:B------:R-:W-:Y:S01]  /*83b0*/  FSEL R10, R10, -INF , !P0 ;  /* 0xff8000000a0a7808 */ /* 0x000fe20004000000 */
[----:B------:R-:W1:Y:S01]  /*83c0*/  MUFU.EX2 R9, R9 ;  /* 0x0000000900097308 */ /* 0x000e620000000800 */
[----:B------:R-:W-:Y:S01]  /*83d0*/  PLOP3.LUT P0, PT, PT, PT, UP1, 0x40, 0x0 ;  /* 0x000000000000781c */ /* 0x000fe20003f0e818 */
[----:B------:R-:W-:Y:S03]  /*83e0*/  UISETP.NE.AND UP1, UPT, UR27, URZ, UPT ;  /* 0x0000003f1b00728c */ /* 0x000fe6000bf25270 */
[C---:B------:R-:W-:Y:S04]  /*83f0*/  ISETP.GT.AND P0, PT, R2.reuse, 0x9, P0 ;  /* 0x000000090200780c */ /* 0x040fe80000704270 */
[----:B------:R-:W-:Y:S04]  /*8400*/  ISETP.LT.OR P0, PT, R3, 0xa, P0 ;  /* 0x0000000a0300780c */ /* 0x000fe80000701670 */
[----:B------:R-:W-:Y:S02]  /*8410*/  FSEL R171, R11, -INF , !P0 ;  /* 0xff8000000bab7808 */ /* 0x000fe40004000000 */
[----:B------:R-:W-:Y:S01]  /*8420*/  PLOP3.LUT P0, PT, PT, PT, UP0, 0x40, 0x0 ;  /* 0x000000000000781c */ /* 0x000fe20003f0e808 */
[----:B------:R-:W-:Y:S01]  /*8430*/  UISETP.NE.AND UP0, UPT, UR26, URZ, UPT ;  /* 0x0000003f1a00728c */ /* 0x000fe2000bf05270 */
[----:B------:R-:W-:Y:S02]  /*8440*/  MOV R11, R16 ;  /* 0x00000010000b7202 */ /* 0x000fe40000000f00 */
[----:B------:R-:W-:Y:S04]  /*8450*/  ISETP.GT.AND P0, PT, R2, 0x10, P0 ;  /* 0x000000100200780c */ /* 0x000fe80000704270 */
[C---:B------:R-:W-:Y:S04]  /*8460*/  ISETP.LT.OR P0, PT, R3.reuse, 0x11, P0 ;  /* 0x000000110300780c */ /* 0x040fe80000701670 */
[----:B------:R-:W-:Y:S02]  /*8470*/  FSEL R172, R14, -INF , !P0 ;  /* 0xff8000000eac7808 */ /* 0x000fe40004000000 */
[----:B------:R-:W-:Y:S02]  /*8480*/  PLOP3.LUT P0, PT, PT, PT, UP6, 0x40, 0x0 ;  /* 0x000000000000781c */ /* 0x000fe40003f0e868 */
[----:B------:R-:W-:Y:S02]  /*8490*/  MOV R14, R179 ;  /* 0x000000b3000e7202 */ /* 0x000fe40000000f00 */
[C---:B------:R-:W-:Y:S04]  /*84a0*/  ISETP.GT.AND P0, PT, R2.reuse, 0x11, P0 ;  /* 0x000000110200780c */ /* 0x040fe80000704270 */
[----:B------:R-:W-:Y:S04]  /*84b0*/  ISETP.LT.OR P0, PT, R3, 0x12, P0 ;  /* 0x000000120300780c */ /* 0x000fe80000701670 */
[----:B------:R-:W-:Y:S02]  /*84c0*/  FSEL R173, R15, -INF , !P0 ;  /* 0xff8000000fad7808 */ /* 0x000fe40004000000 */
[----:B------:R-:W-:Y:S02]  /*84d0*/  PLOP3.LUT P0, PT, PT, PT, UP5, 0x40, 0x0 ;  /* 0x000000000000781c */ /* 0x000fe40003f0e858 */
[----:B------:R-:W-:Y:S02]  /*84e0*/  MOV R15, R170 ;  /* 0x000000aa000f7202 */ /* 0x000fe40000000f00 */
[----:B------:R-:W-:Y:S02]  /*84f0*/  ISETP.GT.AND P0, PT, R2, 0x18, P0 ;  /* 0x000000180200780c */ /* 0x000fe40000704270 */
[----:B-1----:R-:W-:Y:S02]  /*8500*/  F2FP.PACK_AB R170, R9, R8 ;  /* 0x0000000809aa723e */ /* 0x002fe400000000ff */
        /* <DEDUP_REMOVED lines=21> */
[----:B------:R-:W-:Y:S01]  /*8660*/  UMOV UR5, UR24 ;  /* 0x0000001800057c82 */ /* 0x000fe20008000000 */
[----:B------:R-:W1:Y:S02]  /*8670*/  MUFU.EX2 R2, R0 ;  /* 0x0000000000027308 */ /* 0x000e640000000800 */
[----:B------:R-:W-:Y:S04]  /*8680*/  ISETP.LT.OR P0, PT, R3, 0x2a, P0 ;  /* 0x0000002a0300780c */ /* 0x000fe80000701670 */
[----:B------:R-:W-:Y:S01]  /*8690*/  FSEL R132, R27, -INF , !P0 ;  /* 0xff8000001b847808 */ /* 0x000fe20004000000 */
[C---:B-1----:R-:W-:Y:S02]  /*86a0*/  FMUL.FTZ R16, R2.reuse, R144 ;  /* 0x0000009002107220 */ /* 0x042fe40000410000 */
[C---:B------:R-:W-:Y:S01]  /*86b0*/  FMUL.FTZ R12, R2.reuse, R148 ;  /* 0x00000094020c7220 */ /* 0x040fe20000410000 */
[----:B------:R-:W-:Y:S01]  /*86c0*/  MOV R148, R11 ;  /* 0x0000000b00947202 */ /* 0x000fe20000000f00 */
[C---:B------:R-:W-:Y:S01]  /*86d0*/  FMUL.FTZ R13, R2.reuse, R149 ;  /* 0x00000095020d7220 */ /* 0x040fe20000410000 */
[----:B------:R-:W-:Y:S01]  /*86e0*/  MOV R149, R14 ;  /* 0x0000000e00957202 */ /* 0x000fe20000000f00 */
        /* <DEDUP_REMOVED lines=55> */
[C---:B------:R-:W-:Y:S03]  /*8a60*/  F2FP.PACK_AB R168, R5.reuse, R168 ;  /* 0x000000a805a8723e */ /* 0x040fe600000000ff */
[----:B------:R-:W-:Y:S01]  /*8a70*/  FADD.FTZ R4, R5, R0 ;  /* 0x0000000005047221 */ /* 0x000fe20000010000 */
        /* <DEDUP_REMOVED lines=8> */
[C---:B------:R-:W-:Y:S01]  /*8b00*/  FMUL.FTZ R4, R2.reuse, R156 ;  /* 0x0000009c02047220 */ /* 0x040fe20000410000 */
[----:B------:R-:W-:Y:S01]  /*8b10*/  MOV R156, R20 ;  /* 0x00000014009c7202 */ /* 0x000fe20000000f00 */
[C---:B------:R-:W-:Y:S01]  /*8b20*/  FMUL.FTZ R20, R2.reuse, R140 ;  /* 0x0000008c02147220 */ /* 0x040fe20000410000 */
[----:B------:R-:W-:Y:S01]  /*8b30*/  FMNMX.FTZ R0, R171, R0, !PT ;  /* 0x00000000ab007209 */ /* 0x000fe20007810000 */
[----:B------:R-:W2:Y:S01]  /*8b40*/  LDL.LU R140, [R1+0x4c] ;  /* 0x00004c00018c7983 */ /* 0x000ea20000300800 */
        /* <DEDUP_REMOVED lines=8> */
[----:B------:R-:W-:Y:S03]  /*8bd0*/  MUFU.EX2 R156, R156 ;  /* 0x0000009c009c7308 */ /* 0x000fe60000000800 */
[----:B------:R-:W-:Y:S04]  /*8be0*/  FMNMX.FTZ R0, R174, R0, !PT ;  /* 0x00000000ae007209 */ /* 0x000fe80007810000 */
[----:B------:R-:W-:Y:S03]  /*8bf0*/  FMNMX.FTZ R0, R175, R0, !PT ;  /* 0x00000000af007209 */ /* 0x000fe60007810000 */
[----:B------:R-:W-:Y:S01]  /*8c00*/  MUFU.EX2 R152, R152 ;  /* 0x0000009800987308 */ /* 0x000fe20000000800 */
        /* <DEDUP_REMOVED lines=14> */
[----:B------:R-:W-:Y:S01]  /*8cf0*/  MOV R135, R169 ;  /* 0x000000a900877202 */ /* 0x000fe20000000f00 */
[--C-:B------:R-:W-:Y:S02]  /*8d00*/  FFMA.FTZ R169, R6, c[0x0][0x2d0], -R134.reuse ;  /* 0x0000b40006a97a23 */ /* 0x100fe40000010886 */
[----:B------:R-:W-:Y:S02]  /*8d10*/  FMUL.FTZ R0, R0, c[0x0][0x2d0] ;  /* 0x0000b40000007a20 */ /* 0x000fe40000410000 */
[--C-:B------:R-:W-:Y:S02]  /*8d20*/  FFMA.FTZ R7, R7, c[0x0][0x2d0], -R134.reuse ;  /* 0x0000b40007077a23 */ /* 0x100fe40000010886 */
[----:B------:R-:W-:Y:S01]  /*8d30*/  MUFU.EX2 R169, R169 ;  /* 0x000000a900a97308 */ /* 0x000fe20000000800 */
[--C-:B------:R-:W-:Y:S09]  /*8d40*/  FFMA.FTZ R2, R10, c[0x0][0x2d0], -R134.reuse ;  /* 0x0000b4000a027a23 */ /* 0x100ff20000010886 */
[----:B------:R-:W1:Y:S10]  /*8d50*/  MUFU.EX2 R0, R0 ;  /* 0x0000000000007308 */ /* 0x000e740000000800 */
[----:B------:R3:W4:Y:S01]  /*8d60*/  MUFU.EX2 R144, R7 ;  /* 0x0000000700907308 */ /* 0x0007220000000800 */
[C---:B-1----:R-:W-:Y:S02]  /*8d70*/  FMUL.FTZ R26, R0.reuse, R138 ;  /* 0x0000008a001a7220 */ /* 0x042fe40000410000 */
[C---:B------:R-:W-:Y:S02]  /*8d80*/  FMUL.FTZ R27, R0.reuse, R139 ;  /* 0x0000008b001b7220 */ /* 0x040fe40000410000 */
[----:B------:R-:W1:Y:S01]  /*8d90*/  LDSM.16.MT88.4 R136, [R237+0x100] ;  /* 0x00010000ed88783b */ /* 0x000e620000004200 */
[C---:B------:R-:W-:Y:S02]  /*8da0*/  FMUL.FTZ R10, R0.reuse, R154 ;  /* 0x0000009a000a7220 */ /* 0x040fe40000410000 */
[C---:B------:R-:W-:Y:S02]  /*8db0*/  FMUL.FTZ R11, R0.reuse, R155 ;  /* 0x0000009b000b7220 */ /* 0x040fe40000410000 */
[C---:B------:R-:W-:Y:S02]  /*8dc0*/  FMUL.FTZ R22, R0.reuse, R142 ;  /* 0x0000008e00167220 */ /* 0x040fe40000410000 */
[C---:B------:R-:W-:Y:S02]  /*8dd0*/  FMUL.FTZ R23, R0.reuse, R143 ;  /* 0x0000008f00177220 */ /* 0x040fe40000410000 */
[C---:B------:R-:W-:Y:S01]  /*8de0*/  FMUL.FTZ R6, R0.reuse, R158 ;  /* 0x0000009e00067220 */ /* 0x040fe20000410000 */
[----:B------:R-:W-:Y:S01]  /*8df0*/  MOV R158, R135 ;  /* 0x00000087009e7202 */ /* 0x000fe20000000f00 */
[C---:B---3--:R-:W-:Y:S02]  /*8e00*/  FMUL.FTZ R7, R0.reuse, R159 ;  /* 0x0000009f00077220 */ /* 0x048fe40000410000 */
        /* <DEDUP_REMOVED lines=61> */
[C---:B----4-:R-:W-:Y:S01]  /*91e0*/  F2FP.PACK_AB R169, R144.reuse, R169 ;  /* 0x000000a990a9723e */ /* 0x050fe200000000ff */
[----:B------:R-:W-:Y:S01]  /*91f0*/  FFMA.FTZ R0, R171, c[0x0][0x2d0], -R134 ;  /* 0x0000b400ab007a23 */ /* 0x000fe20000010886 */
[----:B------:R-:W-:Y:S01]  /*9200*/  LDSM.16.MT88.4 R140, [R237+0x900] ;  /* 0x00090000ed8c783b */ /* 0x000fe20000004200 */
[----:B------:R-:W-:Y:S02]  /*9210*/  FADD.FTZ R144, R144, R150 ;  /* 0x0000009690907221 */ /* 0x000fe40000010000 */
[----:B------:R-:W2:Y:S02]  /*9220*/  MUFU.EX2 R146, R0 ;  /* 0x0000000000927308 */ /* 0x000ea40000000800 */
[----:B--2---:R-:W-:Y:S01]  /*9230*/  F2FP.PACK_AB R171, R146, R147 ;  /* 0x0000009392ab723e */ /* 0x004fe200000000ff */
[--C-:B------:R-:W-:Y:S07]  /*9240*/  FFMA.FTZ R0, R172, c[0x0][0x2d0], -R134.reuse ;  /* 0x0000b400ac007a23 */ /* 0x100fee0000010886 */
[----:B------:R2:W-:Y:S01]  /*9250*/  MUFU.EX2 R148, R0 ;  /* 0x0000000000947308 */ /* 0x0005e20000000800 */
[C---:B-1----:R-:W-:Y:S08]  /*9260*/  HMMA.16816.F32 R4, R168.reuse, R136, R4 ;  /* 0x00000088a804723c */ /* 0x042ff00000001804 */
[C---:B------:R-:W-:Y:S01]  /*9270*/  HMMA.16816.F32 R8, R168.reuse, R138, R8 ;  /* 0x0000008aa808723c */ /* 0x040fe20000001808 */
[----:B------:R-:W1:Y:S03]  /*9280*/  LDSM.16.MT88.4 R136, [R238+0x100] ;  /* 0x00010000ee88783b */ /* 0x000e660000004200 */
[--C-:B--2---:R-:W-:Y:S04]  /*9290*/  FFMA.FTZ R0, R173, c[0x0][0x2d0], -R134.reuse ;  /* 0x0000b400ad007a23 */ /* 0x104fe80000010886 */
[----:B------:R2:W3:Y:S01]  /*92a0*/  MUFU.EX2 R149, R0 ;  /* 0x0000000000957308 */ /* 0x0004e20000000800 */
[C---:B-1----:R-:W-:Y:S03]  /*92b0*/  HMMA.16816.F32 R12, R168.reuse, R136, R12 ;  /* 0x00000088a80c723c */ /* 0x042fe6000000180c */
[--C-:B--2---:R-:W-:Y:S06]  /*92c0*/  FFMA.FTZ R0, R174, c[0x0][0x2d0], -R134.reuse ;  /* 0x0000b400ae007a23 */ /* 0x104fec0000010886 */
[----:B------:R1:W-:Y:S01]  /*92d0*/  MUFU.EX2 R135, R0 ;  /* 0x0000000000877308 */ /* 0x0003e20000000800 */
[C---:B------:R-:W-:Y:S01]  /*92e0*/  HMMA.16816.F32 R16, R168.reuse, R138, R16 ;  /* 0x0000008aa810723c */ /* 0x040fe20000001810 */
[----:B------:R-:W2:Y:S02]  /*92f0*/  LDSM.16.MT88.4 R136, [R241+0x100] ;  /* 0x00010000f188783b */ /* 0x000ea40000004200 */
[----:B-1----:R-:W-:Y:S06]  /*9300*/  FFMA.FTZ R0, R175, c[0x0][0x2d0], -R134 ;  /* 0x0000b400af007a23 */ /* 0x002fec0000010886 */
[----:B------:R-:W-:Y:S10]  /*9310*/  MUFU.EX2 R175, R158 ;  /* 0x0000009e00af7308 */ /* 0x000ff40000000800 */
[----:B------:R1:W4:Y:S01]  /*9320*/  MUFU.EX2 R174, R0 ;  /* 0x0000000000ae7308 */ /* 0x0003220000000800 */
[C---:B--2---:R-:W-:Y:S08]  /*9330*/  HMMA.16816.F32 R20, R168.reuse, R136, R20 ;  /* 0x00000088a814723c */ /* 0x044ff00000001814 */
[C---:B------:R-:W-:Y:S01]  /*9340*/  HMMA.16816.F32 R24, R168.reuse, R138, R24 ;  /* 0x0000008aa818723c */ /* 0x040fe20000001818 */
[----:B------:R-:W2:Y:S03]  /*9350*/  LDSM.16.MT88.4 R136, [R240+0x100] ;  /* 0x00010000f088783b */ /* 0x000ea60000004200 */
[----:B-1----:R-:W-:Y:S02]  /*9360*/  FADD.FTZ R0, R2, R179 ;  /* 0x000000b302007221 */ /* 0x002fe40000010000 */
[----:B------:R-:W-:Y:S02]  /*9370*/  MUFU.EX2 R179, R153 ;  /* 0x0000009900b37308 */ /* 0x000fe40000000800 */
[----:B------:R-:W-:Y:S04]  /*9380*/  FADD.FTZ R150, R145, R0 ;  /* 0x0000000091967221 */ /* 0x000fe80000010000 */
[----:B------:R-:W-:Y:S04]  /*9390*/  FADD.FTZ R0, R147, R144 ;  /* 0x0000009093007221 */ /* 0x000fe80000010000 */
[----:B------:R-:W1:Y:S01]  /*93a0*/  MUFU.EX2 R153, R157 ;  /* 0x0000009d00997308 */ /* 0x000e620000000800 */
        /* <DEDUP_REMOVED lines=41> */
[----:B------:R-:W-:Y:S01]  /*9640*/  F2FP.PACK_AB R138, R156, R151 ;  /* 0x000000979c8a723e */ /* 0x000fe200000000ff */
[----:B------:R-:W-:Y:S01]  /*9650*/  LDSM.16.MT88.4 R144, [R240+0x5100] ;  /* 0x00510000f090783b */ /* 0x000fe20000004200 */
[----:B----4-:R-:W-:Y:S03]  /*9660*/  F2FP.PACK_AB R139, R174, R135 ;  /* 0x00000087ae8b723e */ /* 0x010fe600000000ff */
[----:B------:R-:W-:Y:S01]  /*9670*/  FFMA.FTZ R0, R176, c[0x0][0x2d0], -R134 ;  /* 0x0000b400b0007a23 */ /* 0x000fe20000010886 */
[----:B-1----:R-:W-:Y:S01]  /*9680*/  MOV R176, R153 ;  /* 0x0000009900b07202 */ /* 0x002fe20000000f00 */
[----:B------:R-:W-:Y:S01]  /*9690*/  FADD.FTZ R2, R148, R2 ;  /* 0x0000000294027221 */ /* 0x000fe20000010000 */
[----:B------:R-:W-:Y:S01]  /*96a0*/  F2FP.PACK_AB R168, R179, R175 ;  /* 0x000000afb3a8723e */ /* 0x000fe200000000ff */
[C---:B------:R-:W-:Y:S01]  /*96b0*/  HMMA.16816.F32 R4, R136.reuse, R140, R4 ;  /* 0x0000008c8804723c */ /* 0x040fe20000001804 */
[----:B------:R1:W2:Y:S04]  /*96c0*/  MUFU.EX2 R172, R0 ;  /* 0x0000000000ac7308 */ /* 0x0002a80000000800 */
[----:B------:R-:W-:Y:S03]  /*96d0*/  FADD.FTZ R2, R149, R2 ;  /* 0x0000000295027221 */ /* 0x000fe60000010000 */
[C---:B------:R-:W-:Y:S01]  /*96e0*/  HMMA.16816.F32 R8, R136.reuse, R142, R8 ;  /* 0x0000008e8808723c */ /* 0x040fe20000001808 */
[----:B------:R-:W3:Y:S03]  /*96f0*/  LDSM.16.MT88.4 R140, [R238+0x900] ;  /* 0x00090000ee8c783b */ /* 0x000ee60000004200 */
[----:B------:R-:W-:Y:S01]  /*9700*/  FADD.FTZ R2, R135, R2 ;  /* 0x0000000287027221 */ /* 0x000fe20000010000 */
[----:B------:R-:W-:Y:S03]  /*9710*/  MOV R135, R3 ;  /* 0x0000000300877202 */ /* 0x000fe60000000f00 */
[----:B------:R-:W-:Y:S04]  /*9720*/  FADD.FTZ R2, R174, R2 ;  /* 0x00000002ae027221 */ /* 0x000fe80000010000 */
[----:B-1----:R-:W-:Y:S01]  /*9730*/  FFMA.FTZ R0, R177, c[0x0][0x2d0], -R134 ;  /* 0x0000b400b1007a23 */ /* 0x002fe20000010886 */
[----:B------:R-:W-:Y:S01]  /*9740*/  MOV R177, R152 ;  /* 0x0000009800b17202 */ /* 0x000fe20000000f00 */
[----:B--2---:R-:W-:Y:S01]  /*9750*/  FADD.FTZ R2, R172, R2 ;  /* 0x00000002ac027221 */ /* 0x004fe20000010000 */
[----:B------:R-:W-:Y:S01]  /*9760*/  LDSM.16.MT88.4 R152, [R237+0x1100] ;  /* 0x00110000ed98783b */ /* 0x000fe20000004200 */
[----:B------:R-:W1:Y:S01]  /*9770*/  MUFU.EX2 R173, R0 ;  /* 0x0000000000ad7308 */ /* 0x000e620000000800 */
[----:B------:R-:W-:Y:S01]  /*9780*/  F2FP.PACK_AB R170, R176, R177 ;  /* 0x000000b1b0aa723e */ /* 0x000fe200000000ff */
[C---:B---3--:R-:W-:Y:S03]  /*9790*/  HMMA.16816.F32 R12, R136.reuse, R140, R12 ;  /* 0x0000008c880c723c */ /* 0x048fe6000000180c */
[----:B-1----:R-:W-:Y:S01]  /*97a0*/  F2FP.PACK_AB R169, R173, R172 ;  /* 0x000000acada9723e */ /* 0x002fe200000000ff */
[--C-:B------:R-:W-:Y:S02]  /*97b0*/  FFMA.FTZ R0, R178, c[0x0][0x2d0], -R134.reuse ;  /* 0x0000b400b2007a23 */ /* 0x100fe40000010886 */
[----:B------:R-:W-:Y:S02]  /*97c0*/  FFMA.FTZ R134, R132, c[0x0][0x2d0], -R134 ;  /* 0x0000b40084867a23 */ /* 0x000fe40000010886 */
[C---:B------:R-:W-:Y:S01]  /*97d0*/  HMMA.16816.F32 R16, R136.reuse, R142, R16 ;  /* 0x0000008e8810723c */ /* 0x040fe20000001810 */
[----:B------:R-:W1:Y:S01]  /*97e0*/  LDSM.16.MT88.4 R140, [R241+0x900] ;  /* 0x00090000f18c783b */ /* 0x000e620000004200 */
[----:B------:R2:W-:Y:S10]  /*97f0*/  MUFU.EX2 R132, R0 ;  /* 0x0000000000847308 */ /* 0x0005f40000000800 */
[----:B------:R-:W3:Y:S01]  /*9800*/  MUFU.EX2 R134, R134 ;  /* 0x0000008600867308 */ /* 0x000ee20000000800 */
[----:B--2---:R-:W-:Y:S04]  /*9810*/  FADD.FTZ R0, R151, R150 ;  /* 0x0000009697007221 */ /* 0x004fe80000010000 */
[----:B------:R-:W-:Y:S04]  /*9820*/  FADD.FTZ R0, R156, R0 ;  /* 0x000000009c007221 */ /* 0x000fe80000010000 */
[----:B------:R-:W-:Y:S01]  /*9830*/  FADD.FTZ R0, R175, R0 ;  /* 0x00000000af007221 */ /* 0x000fe20000010000 */
[----:B---3--:R-:W-:Y:S03]  /*9840*/  F2FP.PACK_AB R171, R134, R132 ;  /* 0x0000008486ab723e */ /* 0x008fe600000000ff */
        /* <DEDUP_REMOVED lines=39> */
[C---:B------:R-:W-:Y:S08]  /*9ac0*/  HMMA.16816.F32 R124, R136.reuse, R144, R124 ;  /* 0x00000090887c723c */ /* 0x040ff0000000187c */
        /* <DEDUP_REMOVED lines=46> */
[C---:B--2---:R-:W-:Y:S07]  /*9db0*/  HMMA.16816.F32 R124, R168.reuse, R4, R124 ;  /* 0x00000004a87c723c */ /* 0x044fee000000187c */
[----:B------:R-:W-:Y:S01]  /*9dc0*/  FADD.FTZ R4, R177, R0 ;  /* 0x00000000b1047221 */ /* 0x000fe20000010000 */
[----:B------:R-:W-:Y:S04]  /*9dd0*/  HMMA.16816.F32 R128, R168, R6, R128 ;  /* 0x00000006a880723c */ /* 0x000fe80000001880 */
[----:B------:R-:W-:Y:S02]  /*9de0*/  FADD.FTZ R0, R173, R2 ;  /* 0x00000002ad007221 */ /* 0x000fe40000010000 */
[----:B------:R-:W-:Y:S02]  /*9df0*/  FADD.FTZ R2, R176, R4 ;  /* 0x00000004b0027221 */ /* 0x000fe40000010000 */
[----:B------:R-:W-:Y:S01]  /*9e00*/  FADD.FTZ R0, R132, R0 ;  /* 0x0000000084007221 */ /* 0x000fe20000010000 */
[----:B------:R-:W-:Y:S02]  /*9e10*/  MOV R132, R3 ;  /* 0x0000000300847202 */ /* 0x000fe40000000f00 */
[----:B------:R1:W-:Y:S01]  /*9e20*/  STL [R1+0x44], R2 ;  /* 0x0000440201007387 */ /* 0x0003e20000100800 */
[----:B------:R-:W-:Y:S01]  /*9e30*/  FADD.FTZ R0, R134, R0 ;  /* 0x0000000086007221 */ /* 0x000fe20000010000 */
[----:B------:R-:W-:Y:S04]  /*9e40*/  MOV R134, R133 ;  /* 0x0000008500867202 */ /* 0x000fe80000000f00 */
[----:B------:R1:W-:Y:S02]  /*9e50*/  STL [R1+0x4c], R0 ;  /* 0x00004c0001007387 */ /* 0x0003e40000100800 */
[----:B-1----:R-:W-:-:S05]  /*9e60*/  @P0 BRA `(.L_x_3646) ;  /* 0xffffc43000000947 */ /* 0x002fca000383ffff */
.L_x_3633:
[----:B------:R-:W1:Y:S01]  /*9e70*/  S2UR UR28, SR_CTAID.X ;  /* 0x00000000001c79c3 */ /* 0x000e620000002500 */
        /* <DEDUP_REMOVED lines=29> */
.L_x_3648:
[----:B------:R-:W-:Y:S02]  /*a050*/  ULDC UR4, c[0x0][0x32c] ;  /* 0x0000cb0000047ab9 */ /* 0x000fe40000000800 */
[----:B------:R-:W-:-:S03]  /*a060*/  UISETP.NE.AND UP0, UPT, UR27, UR4, UPT ;  /* 0x000000041b00728c */ /* 0x000fc6000bf05270 */
[----:B------:R-:W-:Y:S02]  /*a070*/  ULDC.64 UR4, c[0x0][0x330] ;  /* 0x0000cc0000047ab9 */ /* 0x000fe40000000a00 */
[----:B------:R-:W-:-:S07]  /*a080*/  UIMAD.WIDE.U32 UR28, UR26, UR4, URZ ;  /* 0x000000041a1c72a5 */ /* 0x000fce000f8e003f */
[----:B------:R-:W-:Y:S02]  /*a090*/  @UP0 UMOV UR27, UR29 ;  /* 0x0000001d001b0c82 */ /* 0x000fe40008000000 */
[----:B------:R-:W-:Y:S02]  /*a0a0*/  @UP0 USHF.R.U32.HI UR26, URZ, UR5, UR27 ;  /* 0x000000053f1a0299 */ /* 0x000fe4000801161b */
.L_x_3649:
[----:B------:R-:W-:Y:S02]  /*a0b0*/  ULDC UR4, c[0x0][0x32c] ;  /* 0x0000cb0000047ab9 */ /* 0x000fe40000000800 */
[----:B------:R-:W-:-:S04]  /*a0c0*/  UIMAD UR4, UR26, UR4, URZ ;  /* 0x000000041a0472a4 */ /* 0x000fc8000f8e023f */
[----:B------:R-:W-:-:S04]  /*a0d0*/  UISETP.LT.AND UP0, UPT, UR25, UR4, UPT ;  /* 0x000000041900728c */ /* 0x000fc8000bf01270 */
[----:B------:R-:W-:-:S04]  /*a0e0*/  USEL UR25, UR25, UR4, !UP0 ;  /* 0x0000000419197287 */ /* 0x000fc8000c000000 */
.L_x_3647:
        /* <DEDUP_REMOVED lines=13> */
[C---:B--2---:R-:W-:Y:S01]  /*a1c0*/  SHF.L.U64.HI R4, R3.reuse, 0x1, R4 ;  /* 0x0000000103047819 */ /* 0x044fe20000010204 */
[----:B------:R-:W-:-:S04]  /*a1d0*/  IMAD.SHL.U32 R3, R3, 0x2, RZ ;  /* 0x0000000203037824 */ /* 0x000fc800078e00ff */
[----:B------:R1:W-:Y:S01]  /*a1e0*/  STL [R1+0x1c], R4 ;  /* 0x00001c0401007387 */ /* 0x0003e20000100800 */
[C---:B---3--:R-:W-:Y:S01]  /*a1f0*/  SHF.L.U64.HI R2, R0.reuse, 0x1, R2 ;  /* 0x0000000100027819 */ /* 0x048fe20000010202 */
[----:B------:R-:W-:Y:S02]  /*a200*/  IMAD.SHL.U32 R0, R0, 0x2, RZ ;  /* 0x0000000200007824 */ /* 0x000fe400078e00ff */
[----:B------:R1:W-:Y:S04]  /*a210*/  STL [R1+0x64], R3 ;  /* 0x0000640301007387 */ /* 0x0003e80000100800 */
[----:B------:R1:W-:Y:S04]  /*a220*/  STL [R1+0x14], R0 ;  /* 0x0000140001007387 */ /* 0x0003e80000100800 */
[----:B------:R1:W-:Y:S02]  /*a230*/  STL [R1+0x18], R2 ;  /* 0x0000180201007387 */ /* 0x0003e40000100800 */
.L_x_3655:
[----:B-1----:R-:W2:Y:S01]  /*a240*/  LDL R2, [R1+0x4] ;  /* 0x0000040001027983 */ /* 0x002ea20000100800 */
[----:B------:R-:W-:Y:S04]  /*a250*/  DEPBAR.LE SB0, 0x0 ;  /* 0x000080000000791a */ /* 0x000fe80000000000 */
[----:B------:R-:W3:Y:S01]  /*a260*/  LDL R0, [R1] ;  /* 0x0000000001007983 */ /* 0x000ee20000100800 */
[----:B------:R-:W-:Y:S03]  /*a270*/  UISETP.GT.AND UP0, UPT, UR8, UR24, UPT ;  /* 0x000000180800728c */ /* 0x000fe6000bf04270 */
[----:B------:R-:W-:Y:S03]  /*a280*/  BAR.SYNC.DEFER_BLOCKING 0x0 ;  /* 0x0000000000007b1d */ /* 0x000fe60000010000 */
[----:B------:R-:W-:Y:S03]  /*a290*/  PLOP3.LUT P0, PT, PT, PT, UP0, 0x80, 0x0 ;  /* 0x000000000000781c */ /* 0x000fe60003f0f008 */
[----:B------:R-:W1:Y:S04]  /*a2a0*/  LDSM.16.M88.4 R8, [R236+0x10100] ;  /* 0x01010000ec08783b */ /* 0x000e680000000200 */
[----:B------:R-:W4:Y:S04]  /*a2b0*/  LDSM.16.M88.4 R16, [R236+0x10900] ;  /* 0x01090000ec10783b */ /* 0x000f280000000200 */
[----:B------:R-:W1:Y:S04]  /*a2c0*/  LDSM.16.M88.4 R24, [R236+0x11100] ;  /* 0x01110000ec18783b */ /* 0x000e680000000200 */
[----:B------:R-:W1:Y:S04]  /*a2d0*/  LDSM.16.M88.4 R168, [R243] ;  /* 0x00000000f3a8783b */ /* 0x000e680000000200 */
[----:B--2---:R-:W2:Y:S04]  /*a2e0*/  LDSM.16.M88.4 R172, [R2] ;  /* 0x0000000002ac783b */ /* 0x004ea80000000200 */
[----:B---3--:R3:W1:Y:S02]  /*a2f0*/  LDSM.16.M88.4 R176, [R0] ;  /* 0x0000000000b0783b */ /* 0x0086640000000200 */
[----:B---3--:R-:W-:Y:S01]  /*a300*/  MOV R0, R133 ;  /* 0x0000008500007202 */ /* 0x008fe20000000f00 */
[----:B------:R-:W-:-:S05]  /*a310*/  @P0 BRA `(.L_x_3651) ;  /* 0x000004b000000947 */ /* 0x000fca0003800000 */
[----:B----4-:R-:W3:Y:S01]  /*a320*/  LDL R5, [R1+0x28] ;  /* 0x0000280001057983 */ /* 0x010ee20000100800 */
[----:B------:R-:W-:Y:S03]  /*a330*/  BSSY B0, `(.L_x_3651) ;  /* 0x0000049000007945 */ /* 0x000fe60003800000 */
[----:B------:R-:W4:Y:S04]  /*a340*/  LDL R7, [R1+0x24] ;  /* 0x0000240001077983 */ /* 0x000f280000100800 */
        /* <DEDUP_REMOVED lines=9> */
[----:B---3--:R-:W-:Y:S02]  /*a3e0*/  SHF.R.S32.HI R2, RZ, 0x1f, R5 ;  /* 0x0000001fff027819 */ /* 0x008fe40000011405 */
[----:B----4-:R-:W-:Y:S03]  /*a3f0*/  SHF.R.S32.HI R6, RZ, 0x1f, R7 ;  /* 0x0000001fff067819 */ /* 0x010fe60000011407 */
[----:B------:R-:W-:Y:S02]  /*a400*/  IMAD R4, R2, c[0x0][0x208], RZ ;  /* 0x0000820002047a24 */ /* 0x000fe400078e02ff */
[C---:B------:R-:W-:Y:S01]  /*a410*/  IMAD.WIDE.U32 R2, R5.reuse, c[0x0][0x208], RZ ;  /* 0x0000820005027a25 */ /* 0x040fe200078e00ff */
[----:B--2---:R-:W-:Y:S03]  /*a420*/  ISETP.GE.AND P1, PT, R134, c[0x0][0x1d4], PT ;  /* 0x0000750086007a0c */ /* 0x004fe60003f26270 */
[----:B------:R-:W-:Y:S02]  /*a430*/  IMAD R4, R5, c[0x0][0x20c], R4 ;  /* 0x0000830005047a24 */ /* 0x000fe400078e0204 */
[----:B------:R-:W2:Y:S01]  /*a440*/  LDL R5, [R1+0x64] ;  /* 0x0000640001057983 */ /* 0x000ea20000100800 */
[----:B------:R-:W-:Y:S02]  /*a450*/  IMAD R6, R6, c[0x0][0x218], RZ ;  /* 0x0000860006067a24 */ /* 0x000fe400078e02ff */
[----:B------:R-:W-:Y:S02]  /*a460*/  IMAD.IADD R3, R3, 0x1, R4 ;  /* 0x0000000103037824 */ /* 0x000fe400078e0204 */
[C---:B------:R-:W-:Y:S02]  /*a470*/  IMAD R6, R7.reuse, c[0x0][0x21c], R6 ;  /* 0x0000870007067a24 */ /* 0x040fe400078e0206 */
[----:B------:R-:W-:Y:S05]  /*a480*/  IMAD.WIDE.U32 R2, R7, c[0x0][0x218], R2 ;  /* 0x0000860007027a25 */ /* 0x000fea00078e0002 */
[----:B------:R-:W-:Y:S04]  /*a490*/  IADD3 R2, P0, R2, UR14, RZ ;  /* 0x0000000e02027c10 */ /* 0x000fe8000ff1e0ff */
[----:B------:R-:W-:Y:S02]  /*a4a0*/  IADD3.X R6, R3, UR16, R6, P0, !PT ;  /* 0x0000001003067c10 */ /* 0x000fe400087fe406 */
[C---:B------:R-:W-:Y:S04]  /*a4b0*/  LEA R7, P0, R2.reuse, c[0x0][0x1f8], 0x1 ;  /* 0x00007e0002077a11 */ /* 0x040fe800078008ff */
[----:B------:R-:W-:Y:S02]  /*a4c0*/  LEA.HI.X R6, R2, c[0x0][0x1fc], R6, 0x1, P0 ;  /* 0x00007f0002067a11 */ /* 0x000fe400000f0c06 */
[----:B------:R-:W2:Y:S04]  /*a4d0*/  SHFL.IDX PT, R2, R7, RZ, 0x181f ;  /* 0x00181fff07027589 */ /* 0x000ea800000e0000 */
[----:B------:R-:W3:Y:S01]  /*a4e0*/  SHFL.IDX PT, R3, R6, RZ, 0x181f ;  /* 0x00181fff06037589 */ /* 0x000ee200000e0000 */
[C---:B--2---:R-:W-:Y:S05]  /*a4f0*/  IADD3 R4, P0, R2.reuse, R5, RZ ;  /* 0x0000000502047210 */ /* 0x044fea0007f1e0ff */
[C---:B---3--:R-:W-:Y:S05]  /*a500*/  IMAD.X R5, R3.reuse, 0x1, R23, P0 ;  /* 0x0000000103057824 */ /* 0x048fea00000e0617 */
[----:B------:R-:W-:Y:S01]  /*a510*/  @!PT LDS RZ, [RZ] ;  /* 0x00000000fffff984 */ /* 0x000fe20000000800 */
[----:B------:R2:W-:Y:S02]  /*a520*/  LDGSTS.E.BYPASS.LTC128B.128 [R15+0x100], [R4.64], !P1 ;  /* 0x00100000040f7fae */ /* 0x0005e4000c901d56 */
[C---:B--2---:R-:W-:Y:S05]  /*a530*/  IADD3 R4, P0, R2.reuse, R22, RZ ;  /* 0x0000001602047210 */ /* 0x044fea0007f1e0ff */
[----:B------:R-:W-:Y:S02]  /*a540*/  IMAD.X R5, R3, 0x1, R12, P0 ;  /* 0x0000000103057824 */ /* 0x000fe400000e060c */
[C---:B------:R-:W-:Y:S01]  /*a550*/  IMAD.SHL.U32 R12, R13.reuse, 0x2, RZ ;  /* 0x000000020d0c7824 */ /* 0x040fe200078e00ff */
[----:B------:R-:W-:Y:S02]  /*a560*/  SHF.L.U64.HI R13, R13, 0x1, R20 ;  /* 0x000000010d0d7819 */ /* 0x000fe40000010214 */
[----:B------:R2:W-:Y:S04]  /*a570*/  LDGSTS.E.BYPASS.LTC128B.128 [R15+0x1900], [R4.64], !P6 ;  /* 0x01900000040f7fae */ /* 0x0005e8000f101d56 */
[----:B------:R-:W3:Y:S01]  /*a580*/  S2R R20, SR_TID.X ;  /* 0x0000000000147919 */ /* 0x000ee20000002100 */
[----:B--2---:R-:W-:Y:S02]  /*a590*/  IADD3 R4, P0, R2, R12, RZ ;  /* 0x0000000c02047210 */ /* 0x004fe40007f1e0ff */
[----:B---3--:R-:W-:Y:S03]  /*a5a0*/  ISETP.GT.AND P1, PT, R20, 0x7f, PT ;  /* 0x0000007f1400780c */ /* 0x008fe60003f24270 */
[C---:B------:R-:W-:Y:S05]  /*a5b0*/  IMAD.X R5, R3.reuse, 0x1, R13, P0 ;  /* 0x0000000103057824 */ /* 0x040fea00000e060d */
[----:B------:R2:W-:Y:S02]  /*a5c0*/  LDGSTS.E.BYPASS.LTC128B.128 [R15+0x3100], [R4.64], !P5 ;  /* 0x03100000040f7fae */ /* 0x0005e4000e901d56 */
[C---:B--2---:R-:W-:Y:S01]  /*a5d0*/  IMAD.SHL.U32 R5, R14.reuse, 0x2, RZ ;  /* 0x000000020e057824 */ /* 0x044fe200078e00ff */
        /* <DEDUP_REMOVED lines=8> */
.L_x_3675:
[----:B---3--:R-:W3:Y:S04]  /*a660*/  LDL R7, [R1+0x30] ;  /* 0x0000300001077983 */ /* 0x008ee80000100800 */
[----:B----4-:R-:W4:Y:S04]  /*a670*/  LDL R6, [R1+0x64] ;  /* 0x0000640001067983 */ /* 0x010f280000100800 */
[----:B--2---:R-:W2:Y:S04]  /*a680*/  LDL R21, [R1+0x1c] ;  /* 0x00001c0001157983 */ /* 0x004ea80000100800 */
[----:B------:R-:W2:Y:S04]  /*a690*/  LDL R15, [R1+0x8] ;  /* 0x00000800010f7983 */ /* 0x000ea80000100800 */
[----:B------:R-:W2:Y:S04]  /*a6a0*/  LDL R20, [R1+0x14] ;  /* 0x0000140001147983 */ /* 0x000ea80000100800 */
[----:B------:R-:W2:Y:S01]  /*a6b0*/  LDL R3, [R1+0x18] ;  /* 0x0000180001037983 */ /* 0x000ea20000100800 */
[----:B---3--:R-:W-:Y:S02]  /*a6c0*/  ISETP.GE.AND P1, PT, R7, c[0x0][0x1d4], PT ;  /* 0x0000750007007a0c */ /* 0x008fe40003f26270 */
[----:B----4-:R-:W-:Y:S05]  /*a6d0*/  IADD3 R6, P0, R2, R6, RZ ;  /* 0x0000000602067210 */ /* 0x010fea0007f1e0ff */
[----:B--2---:R-:W-:Y:S06]  /*a6e0*/  IMAD.X R7, R4, 0x1, R21, P0 ;  /* 0x0000000104077824 */ /* 0x004fec00000e0615 */
        /* <DEDUP_REMOVED lines=13> */
.L_x_3652:
[----:B------:R-:W-:Y:S05]  /*a7c0*/  BSYNC B0 ;  /* 0x0000000000007941 */ /* 0x000fea0003800000 */
.L_x_3651:
[----:B----4-:R-:W0:Y:S01]  /*a7d0*/  LDGDEPBAR ;  /* 0x00000000000079af */ /* 0x010e220000000000 */
[----:B------:R-:W-:Y:S01]  /*a7e0*/  WARPSYNC 0xffffffff ;  /* 0xffffffff00007948 */ /* 0x000fe20003800000 */
[C---:B-12--5:R-:W-:Y:S01]  /*a7f0*/  HMMA.16816.F32 R4, R160.reuse, R8, RZ ;  /* 0x00000008a004723c */ /* 0x066fe200000018ff */
        /* <DEDUP_REMOVED lines=146> */
[----:B------:R-:W3:Y:S02]  /*b120*/  LDL R169, [R1+0x30] ;  /* 0x0000300001a97983 */ /* 0x000ee40000100800 */
[----:B------:R-:W-:Y:S02]  /*b130*/  ISETP.NE.AND P1, PT, R3, 0x1, PT ;  /* 0x000000010300780c */ /* 0x000fe40003f25270 */
[----:B------:R-:W4:Y:S01]  /*b140*/  LDL R175, [R1+0x64] ;  /* 0x0000640001af7983 */ /* 0x000f220000100800 */
[----:B------:R-:W-:Y:S03]  /*b150*/  IMAD.U32 R3, RZ, RZ, UR5 ;  /* 0x00000005ff037e24 */ /* 0x000fe6000f8e00ff */
[----:B------:R-:W5:Y:S04]  /*b160*/  LDL R178, [R1+0x1c] ;  /* 0x00001c0001b27983 */ /* 0x000f680000100800 */
[----:B------:R-:W4:Y:S04]  /*b170*/  LDL R177, [R1+0x8] ;  /* 0x0000080001b17983 */ /* 0x000f280000100800 */
[----:B------:R-:W4:Y:S04]  /*b180*/  LDL R179, [R1+0x14] ;  /* 0x0000140001b37983 */ /* 0x000f280000100800 */
[----:B------:R-:W4:Y:S01]  /*b190*/  LDL R176, [R1+0x18] ;  /* 0x0000180001b07983 */ /* 0x000f220000100800 */
[----:B--2---:R-:W-:Y:S02]  /*b1a0*/  IADD3 R3, R3, -0x30, R2 ;  /* 0xffffffd003037810 */ /* 0x004fe40007ffe002 */
[----:B---3--:R-:W-:Y:S03]  /*b1b0*/  ISETP.GE.AND P2, PT, R169, c[0x0][0x1d4], PT ;  /* 0x00007500a9007a0c */ /* 0x008fe60003f46270 */
[----:B------:R-:W-:Y:S04]  /*b1c0*/  @P1 IMAD.HI.U32 R134, R3, c[0x0][0x2bc], RZ ;  /* 0x0000af0003861a27 */ /* 0x000fe800078e00ff */
[--C-:B------:R-:W-:Y:S01]  /*b1d0*/  IMAD.MOV.U32 R2, RZ, RZ, R3.reuse ;  /* 0x000000ffff027224 */ /* 0x100fe200078e0003 */
        /* <DEDUP_REMOVED lines=9> */
[----:B------:R2:W3:Y:S02]  /*b270*/  @!P3 LDG.E R170, [R134.64] ;  /* 0x0000001686aab981 */ /* 0x0004e4000c1e1900 */
[----:B--2---:R-:W-:Y:S02]  /*b280*/  IMAD R134, R2, c[0x0][0x1e0], RZ ;  /* 0x0000780002867a24 */ /* 0x004fe400078e02ff */
[C---:B------:R-:W-:Y:S04]  /*b290*/  IMAD.WIDE.U32 R2, R171.reuse, c[0x0][0x1e0], RZ ;  /* 0x00007800ab027a25 */ /* 0x040fe800078e00ff */
[----:B------:R-:W-:Y:S04]  /*b2a0*/  IMAD R134, R171, c[0x0][0x1e4], R134 ;  /* 0x00007900ab867a24 */ /* 0x000fe800078e0286 */
[----:B------:R-:W-:Y:S02]  /*b2b0*/  IMAD.IADD R3, R3, 0x1, R134 ;  /* 0x0000000103037824 */ /* 0x000fe400078e0286 */
[----:B------:R-:W2:Y:S02]  /*b2c0*/  S2R R134, SR_TID.X ;  /* 0x0000000000867919 */ /* 0x000ea40000002100 */
[----:B--2---:R-:W-:Y:S04]  /*b2d0*/  SHF.R.S32.HI R168, RZ, 0x1f, R134 ;  /* 0x0000001fffa87819 */ /* 0x004fe80000011486 */
[----:B------:R-:W-:Y:S04]  /*b2e0*/  LEA.HI R168, R168, R134, RZ, 0x3 ;  /* 0x00000086a8a87211 */ /* 0x000fe800078f18ff */
[----:B------:R-:W-:Y:S04]  /*b2f0*/  SHF.R.S32.HI R168, RZ, 0x3, R168 ;  /* 0x00000003ffa87819 */ /* 0x000fe800000114a8 */
[----:B------:R-:W-:Y:S01]  /*b300*/  IADD3 R134, -R168, 0x30, RZ ;  /* 0x00000030a8867810 */ /* 0x000fe20007ffe1ff */
[----:B---3--:R2:W-:Y:S01]  /*b310*/  STL [R1+0x24], R170 ;  /* 0x000024aa01007387 */ /* 0x0085e20000100800 */
[----:B------:R-:W-:Y:S01]  /*b320*/  SHF.R.S32.HI R135, RZ, 0x1f, R170 ;  /* 0x0000001fff877819 */ /* 0x000fe200000114aa */
[----:B------:R-:W-:Y:S02]  /*b330*/  IMAD.WIDE.U32 R2, R170, c[0x0][0x1f0], R2 ;  /* 0x00007c00aa027a25 */ /* 0x000fe400078e0002 */
[----:B------:R-:W3:Y:S02]  /*b340*/  LDL R173, [R1+0x38] ;  /* 0x0000380001ad7983 */ /* 0x000ee40000100800 */
[----:B------:R-:W-:Y:S01]  /*b350*/  IMAD R135, R135, c[0x0][0x1f0], RZ ;  /* 0x00007c0087877a24 */ /* 0x000fe200078e02ff */
[----:B------:R-:W-:Y:S01]  /*b360*/  IADD3 R2, P0, R2, UR18, RZ ;  /* 0x0000001202027c10 */ /* 0x000fe2000ff1e0ff */
[----:B------:R-:W3:Y:S02]  /*b370*/  LDL R174, [R1+0x54] ;  /* 0x0000540001ae7983 */ /* 0x000ee40000100800 */
[----:B------:R-:W-:Y:S02]  /*b380*/  IMAD R135, R170, c[0x0][0x1f4], R135 ;  /* 0x00007d00aa877a24 */ /* 0x000fe400078e0287 */
[----:B-1----:R-:W3:Y:S03]  /*b390*/  LDL R171, [R1+0x34] ;  /* 0x0000340001ab7983 */ /* 0x002ee60000100800 */
[----:B------:R-:W-:Y:S01]  /*b3a0*/  IADD3.X R135, R3, UR6, R135, P0, !PT ;  /* 0x0000000603877c10 */ /* 0x000fe200087fe487 */
[----:B------:R-:W3:Y:S01]  /*b3b0*/  LDL R172, [R1+0x50] ;  /* 0x0000500001ac7983 */ /* 0x000ee20000100800 */
[C---:B--2---:R-:W-:Y:S04]  /*b3c0*/  LEA R170, P0, R2.reuse, c[0x0][0x1c8], 0x1 ;  /* 0x0000720002aa7a11 */ /* 0x044fe800078008ff */
[----:B------:R-:W-:Y:S02]  /*b3d0*/  LEA.HI.X R135, R2, c[0x0][0x1cc], R135, 0x1, P0 ;  /* 0x0000730002877a11 */ /* 0x000fe400000f0c87 */
[----:B------:R-:W4:Y:S01]  /*b3e0*/  SHFL.IDX PT, R2, R170, RZ, 0x181f ;  /* 0x00181fffaa027589 */ /* 0x000f2200000e0000 */
[----:B------:R-:W-:Y:S03]  /*b3f0*/  ISETP.GE.AND P0, PT, R134, 0x1, PT ;  /* 0x000000018600780c */ /* 0x000fe60003f06270 */
[----:B------:R-:W5:Y:S10]  /*b400*/  SHFL.IDX PT, R3, R135, RZ, 0x181f ;  /* 0x00181fff87037589 */ /* 0x000f7400000e0000 */
[C---:B----4-:R-:W-:Y:S05]  /*b410*/  @P0 IADD3 R168, P1, R2.reuse, R175, RZ ;  /* 0x000000af02a80210 */ /* 0x050fea0007f3e0ff */
[C---:B-----5:R-:W-:Y:S05]  /*b420*/  @P0 IMAD.X R169, R3.reuse, 0x1, R178, P1 ;  /* 0x0000000103a90824 */ /* 0x060fea00008e06b2 */
[----:B------:R-:W-:Y:S01]  /*b430*/  @!PT LDS RZ, [RZ] ;  /* 0x00000000fffff984 */ /* 0x000fe20000000800 */
[----:B------:R1:W-:Y:S02]  /*b440*/  @P0 LDGSTS.E.BYPASS.LTC128B.128 [R177+0x10100], [R168.64], !P2 ;  /* 0x10100000a8b10fae */ /* 0x0003e4000d101d56 */
[----:B-1----:R-:W-:Y:S05]  /*b450*/  @P0 IADD3 R168, P1, R2, R179, RZ ;  /* 0x000000b302a80210 */ /* 0x002fea0007f3e0ff */
[----:B------:R-:W-:Y:S05]  /*b460*/  @P0 IMAD.X R169, R3, 0x1, R176, P1 ;  /* 0x0000000103a90824 */ /* 0x000fea00008e06b0 */
[----:B------:R3:W-:Y:S02]  /*b470*/  @P0 LDGSTS.E.BYPASS.LTC128B.128 [R177+0x11900], [R168.64], !P6 ;  /* 0x11900000a8b10fae */ /* 0x0007e4000f101d56 */
[CC--:B---3--:R-:W-:Y:S04]  /*b480*/  @P0 LEA R168, P1, R173.reuse, R2.reuse, 0x1 ;  /* 0x00000002ada80211 */ /* 0x0c8fe800078208ff */
[-C--:B------:R-:W-:Y:S02]  /*b490*/  @P0 LEA.HI.X R169, R173, R3.reuse, R174, 0x1, P1 ;  /* 0x00000003ada90211 */ /* 0x080fe400008f0cae */
[C---:B------:R-:W-:Y:S03]  /*b4a0*/  @P0 LEA R2, P1, R171.reuse, R2, 0x1 ;  /* 0x00000002ab020211 */ /* 0x040fe600078208ff */
[----:B------:R1:W-:Y:S01]  /*b4b0*/  @P0 LDGSTS.E.BYPASS.LTC128B.128 [R177+0x13100], [R168.64], !P5 ;  /* 0x13100000a8b10fae */ /* 0x0003e2000e901d56 */
[----:B------:R-:W-:Y:S05]  /*b4c0*/  @P0 LEA.HI.X R3, R171, R3, R172, 0x1, P1 ;  /* 0x00000003ab030211 */ /* 0x000fea00008f0cac */
[----:B------:R2:W-:Y:S01]  /*b4d0*/  @P0 LDGSTS.E.BYPASS.LTC128B.128 [R177+0x14900], [R2.64], !P4 ;  /* 0x1490000002b10fae */ /* 0x0005e2000e101d56 */
[----:B------:R-:W-:Y:S03]  /*b4e0*/  ISETP.GE.AND P0, PT, R134, 0x21, PT ;  /* 0x000000218600780c */ /* 0x000fe60003f06270 */
[----:B--2---:R-:W2:Y:S04]  /*b4f0*/  SHFL.IDX PT, R2, R170, 0x1, 0x181f ;  /* 0x00381f00aa027f89 */ /* 0x004ea800000e0000 */
[----:B------:R-:W3:Y:S06]  /*b500*/  SHFL.IDX PT, R3, R135, 0x1, 0x181f ;  /* 0x00381f0087037f89 */ /* 0x000eec00000e0000 */
[C---:B--2---:R-:W-:Y:S05]  /*b510*/  @P0 IADD3 R134, P1, R2.reuse, R175, RZ ;  /* 0x000000af02860210 */ /* 0x044fea0007f3e0ff */
[C---:B---3--:R-:W-:Y:S05]  /*b520*/  @P0 IMAD.X R135, R3.reuse, 0x1, R178, P1 ;  /* 0x0000000103870824 */ /* 0x048fea00008e06b2 */
[----:B------:R2:W-:Y:S02]  /*b530*/  @P0 LDGSTS.E.BYPASS.LTC128B.128 [R177+0x11100], [R134.64], !P2 ;  /* 0x1110000086b10fae */ /* 0x0005e4000d101d56 */
[----:B--2---:R-:W-:Y:S05]  /*b540*/  @P0 IADD3 R134, P1, R2, R179, RZ ;  /* 0x000000b302860210 */ /* 0x004fea0007f3e0ff */
[----:B------:R-:W-:Y:S05]  /*b550*/  @P0 IMAD.X R135, R3, 0x1, R176, P1 ;  /* 0x0000000103870824 */ /* 0x000fea00008e06b0 */
[----:B------:R2:W-:Y:S02]  /*b560*/  @P0 LDGSTS.E.BYPASS.LTC128B.128 [R177+0x12900], [R134.64], !P6 ;  /* 0x1290000086b10fae */ /* 0x0005e4000f101d56 */
[CC--:B--2---:R-:W-:Y:S04]  /*b570*/  @P0 LEA R134, P1, R173.reuse, R2.reuse, 0x1 ;  /* 0x00000002ad860211 */ /* 0x0c4fe800078208ff */
[-C--:B------:R-:W-:Y:S02]  /*b580*/  @P0 LEA.HI.X R135, R173, R3.reuse, R174, 0x1, P1 ;  /* 0x00000003ad870211 */ /* 0x080fe400008f0cae */
[C---:B------:R-:W-:Y:S03]  /*b590*/  @P0 LEA R2, P1, R171.reuse, R2, 0x1 ;  /* 0x00000002ab020211 */ /* 0x040fe600078208ff */
[----:B------:R1:W-:Y:S01]  /*b5a0*/  @P0 LDGSTS.E.BYPASS.LTC128B.128 [R177+0x14100], [R134.64], !P5 ;  /* 0x1410000086b10fae */ /* 0x0003e2000e901d56 */
[----:B------:R-:W-:Y:S05]  /*b5b0*/  @P0 LEA.HI.X R3, R171, R3, R172, 0x1, P1 ;  /* 0x00000003ab030211 */ /* 0x000fea00008f0cac */
[----:B------:R1:W-:Y:S04]  /*b5c0*/  @P0 LDGSTS.E.BYPASS.LTC128B.128 [R177+0x15900], [R2.64], !P4 ;  /* 0x1590000002b10fae */ /* 0x0003e8000e101d56 */
.L_x_3654:
[----:B-1----:R-:W2:Y:S01]  /*b5d0*/  LDL.LU R134, [R1+0x44] ;  /* 0x0000440001867983 */ /* 0x002ea20000300800 */
[----:B------:R-:W-:Y:S01]  /*b5e0*/  FMNMX.FTZ R133, R4, R133, !PT ;  /* 0x0000008504857209 */ /* 0x000fe20007810000 */
[----:B------:R-:W-:Y:S02]  /*b5f0*/  UISETP.GT.AND UP0, UPT, UR24, UR4, UPT ;  /* 0x000000041800728c */ /* 0x000fe4000bf04270 */
[----:B------:R-:W3:Y:S01]  /*b600*/  LDL.LU R169, [R1+0x4c] ;  /* 0x00004c0001a97983 */ /* 0x000ee20000300800 */
[----:B------:R-:W-:Y:S01]  /*b610*/  FMNMX.FTZ R133, R5, R133, !PT ;  /* 0x0000008505857209 */ /* 0x000fe20007810000 */
[----:B------:R-:W-:Y:S02]  /*b620*/  UIADD3 UR5, UR24, -0x1, URZ ;  /* 0xffffffff18057890 */ /* 0x000fe4000fffe03f */
[----:B------:R-:W0:Y:S01]  /*b630*/  LDGDEPBAR ;  /* 0x00000000000079af */ /* 0x000e220000000000 */
[----:B------:R-:W-:Y:S02]  /*b640*/  FMNMX.FTZ R133, R8, R133, !PT ;  /* 0x0000008508857209 */ /* 0x000fe40007810000 */
[----:B------:R-:W-:Y:S02]  /*b650*/  PLOP3.LUT P0, PT, PT, PT, UP0, 0x80, 0x0 ;  /* 0x000000000000781c */ /* 0x000fe40003f0f008 */
[----:B------:R-:W-:Y:S01]  /*b660*/  FMNMX.FTZ R133, R9, R133, !PT ;  /* 0x0000008509857209 */ /* 0x000fe20007810000 */
[----:B------:R-:W-:Y:S03]  /*b670*/  UMOV UR24, UR5 ;  /* 0x0000000500187c82 */ /* 0x000fe60008000000 */
        /* <DEDUP_REMOVED lines=29> */
[----:B------:R-:W4:Y:S01]  /*b850*/  MUFU.EX2 R5, R5 ;  /* 0x0000000500057308 */ /* 0x000f220000000800 */
[C---:B-1----:R-:W-:Y:S02]  /*b860*/  FMUL.FTZ R28, R3.reuse, R28 ;  /* 0x0000001c031c7220 */ /* 0x042fe40000410000 */
[C---:B------:R-:W-:Y:S02]  /*b870*/  FMUL.FTZ R29, R3.reuse, R29 ;  /* 0x0000001d031d7220 */ /* 0x040fe40000410000 */
[C---:B------:R-:W-:Y:S05]  /*b880*/  FMUL.FTZ R32, R3.reuse, R32 ;  /* 0x0000002003207220 */ /* 0x040fea0000410000 */
        /* <DEDUP_REMOVED lines=20> */
[----:B------:R-:W-:Y:S01]  /*b9d0*/  FMUL.FTZ R65, R3, R65 ;  /* 0x0000004103417220 */ /* 0x000fe20000410000 */
[----:B-1----:R-:W-:Y:S01]  /*b9e0*/  F2FP.PACK_AB R170, R9, R8 ;  /* 0x0000000809aa723e */ /* 0x002fe200000000ff */
        /* <DEDUP_REMOVED lines=33> */
[----:B------:R-:W-:Y:S02]  /*bc00*/  FADD.FTZ R0, R5, R0 ;  /* 0x0000000005007221 */ /* 0x000fe40000010000 */
[C---:B------:R-:W-:Y:S02]  /*bc10*/  FMUL.FTZ R5, R3.reuse, R157 ;  /* 0x0000009d03057220 */ /* 0x040fe40000410000 */
[----:B------:R-:W-:Y:S02]  /*bc20*/  FADD.FTZ R0, R8, R0 ;  /* 0x0000000008007221 */ /* 0x000fe40000010000 */
[----:B------:R-:W-:Y:S02]  /*bc30*/  FMUL.FTZ R8, R3, R152 ;  /* 0x0000009803087220 */ /* 0x000fe40000410000 */
[----:B------:R-:W-:Y:S01]  /*bc40*/  FADD.FTZ R179, R9, R0 ;  /* 0x0000000009b37221 */ /* 0x000fe20000010000 */
[----:B------:R-:W-:Y:S01]  /*bc50*/  FMNMX.FTZ R0, R6, R132, !PT ;  /* 0x0000008406007209 */ /* 0x000fe20007810000 */
[----:B------:R-:W-:Y:S03]  /*bc60*/  FMUL.FTZ R9, R3, R153 ;  /* 0x0000009903097220 */ /* 0x000fe60000410000 */
        /* <DEDUP_REMOVED lines=20> */
[----:B------:R-:W1:Y:S01]  /*bdb0*/  MUFU.EX2 R0, R0 ;  /* 0x0000000000007308 */ /* 0x000e620000000800 */
[--C-:B------:R-:W-:Y:S01]  /*bdc0*/  FFMA.FTZ R172, R15, c[0x0][0x2d0], -R4.reuse ;  /* 0x0000b4000fac7a23 */ /* 0x100fe20000010804 */
[----:B------:R-:W-:Y:S01]  /*bdd0*/  MOV R15, R25 ;  /* 0x00000019000f7202 */ /* 0x000fe20000000f00 */
[----:B------:R-:W-:Y:S02]  /*bde0*/  FMUL.FTZ R25, R3, R137 ;  /* 0x0000008903197220 */ /* 0x000fe40000410000 */
[--C-:B------:R-:W-:Y:S02]  /*bdf0*/  FFMA.FTZ R16, R26, c[0x0][0x2d0], -R4.reuse ;  /* 0x0000b4001a107a23 */ /* 0x100fe40000010804 */
[--C-:B------:R-:W-:Y:S02]  /*be00*/  FFMA.FTZ R17, R27, c[0x0][0x2d0], -R4.reuse ;  /* 0x0000b4001b117a23 */ /* 0x100fe40000010804 */
[--C-:B------:R-:W-:Y:S01]  /*be10*/  FFMA.FTZ R171, R10, c[0x0][0x2d0], -R4.reuse ;  /* 0x0000b4000aab7a23 */ /* 0x100fe20000010804 */
[----:B------:R-:W3:Y:S01]  /*be20*/  MUFU.EX2 R6, R6 ;  /* 0x0000000600067308 */ /* 0x000ee20000000800 */
[----:B------:R-:W-:Y:S01]  /*be30*/  MOV R10, R24 ;  /* 0x00000018000a7202 */ /* 0x000fe20000000f00 */
[----:B------:R-:W-:Y:S01]  /*be40*/  FMUL.FTZ R24, R3, R136 ;  /* 0x0000008803187220 */ /* 0x000fe20000410000 */
[----:B------:R-:W-:Y:S01]  /*be50*/  MOV R157, R16 ;  /* 0x00000010009d7202 */ /* 0x000fe20000000f00 */
[--C-:B------:R-:W-:Y:S01]  /*be60*/  FFMA.FTZ R173, R14, c[0x0][0x2d0], -R4.reuse ;  /* 0x0000b4000ead7a23 */ /* 0x100fe20000010804 */
[----:B------:R-:W-:Y:S01]  /*be70*/  MOV R14, R20 ;  /* 0x00000014000e7202 */ /* 0x000fe20000000f00 */
[--C-:B------:R-:W-:Y:S02]  /*be80*/  FFMA.FTZ R174, R18, c[0x0][0x2d0], -R4.reuse ;  /* 0x0000b40012ae7a23 */ /* 0x100fe40000010804 */
[--C-:B------:R-:W-:Y:S02]  /*be90*/  FFMA.FTZ R175, R19, c[0x0][0x2d0], -R4.reuse ;  /* 0x0000b40013af7a23 */ /* 0x100fe40000010804 */
[----:B------:R-:W2:Y:S01]  /*bea0*/  MUFU.EX2 R7, R7 ;  /* 0x0000000700077308 */ /* 0x000ea20000000800 */
[--C-:B------:R-:W-:Y:S02]  /*beb0*/  FFMA.FTZ R12, R22, c[0x0][0x2d0], -R4.reuse ;  /* 0x0000b400160c7a23 */ /* 0x100fe40000010804 */
[--C-:B------:R-:W-:Y:S02]  /*bec0*/  FFMA.FTZ R13, R23, c[0x0][0x2d0], -R4.reuse ;  /* 0x0000b400170d7a23 */ /* 0x100fe40000010804 */
[C---:B-1----:R-:W-:Y:S01]  /*bed0*/  FMUL.FTZ R26, R0.reuse, R138 ;  /* 0x0000008a001a7220 */ /* 0x042fe20000410000 */
[----:B------:R-:W-:Y:S01]  /*bee0*/  MOV R153, R12 ;  /* 0x0000000c00997202 */ /* 0x000fe20000000f00 */
[C---:B------:R-:W-:Y:S01]  /*bef0*/  FMUL.FTZ R27, R0.reuse, R139 ;  /* 0x0000008b001b7220 */ /* 0x040fe20000410000 */
[----:B------:R-:W-:Y:S01]  /*bf00*/  MOV R152, R13 ;  /* 0x0000000d00987202 */ /* 0x000fe20000000f00 */
[----:B------:R-:W1:Y:S01]  /*bf10*/  LDSM.16.MT88.4 R136, [R237+0x100] ;  /* 0x00010000ed88783b */ /* 0x000e620000004200 */
[----:B------:R-:W-:Y:S01]  /*bf20*/  FFMA.FTZ R134, R11, c[0x0][0x2d0], -R4 ;  /* 0x0000b4000b867a23 */ /* 0x000fe20000010804 */
[----:B------:R-:W-:Y:S01]  /*bf30*/  MOV R11, R21 ;  /* 0x00000015000b7202 */ /* 0x000fe20000000f00 */
[----:B------:R-:W4:Y:S01]  /*bf40*/  MUFU.EX2 R171, R171 ;  /* 0x000000ab00ab7308 */ /* 0x000f220000000800 */
[C---:B------:R-:W-:Y:S02]  /*bf50*/  FMUL.FTZ R12, R3.reuse, R148 ;  /* 0x00000094030c7220 */ /* 0x040fe40000410000 */
[C---:B---3--:R-:W-:Y:S02]  /*bf60*/  FFMA.FTZ R4, R0.reuse, R169, R6 ;  /* 0x000000a900047223 */ /* 0x048fe40000010006 */
[C---:B------:R-:W-:Y:S02]  /*bf70*/  FMUL.FTZ R13, R3.reuse, R149 ;  /* 0x00000095030d7220 */ /* 0x040fe40000410000 */
[----:B------:R-:W-:Y:S02]  /*bf80*/  FMUL.FTZ R16, R3, R144 ;  /* 0x0000009003107220 */ /* 0x000fe40000410000 */
[C---:B------:R-:W-:Y:S01]  /*bf90*/  FMUL.FTZ R18, R0.reuse, R146 ;  /* 0x0000009200127220 */ /* 0x040fe20000410000 */
[----:B------:R-:W-:Y:S01]  /*bfa0*/  MUFU.EX2 R149, R173 ;  /* 0x000000ad00957308 */ /* 0x000fe20000000800 */
[C---:B------:R-:W-:Y:S01]  /*bfb0*/  FMUL.FTZ R19, R0.reuse, R147 ;  /* 0x0000009300137220 */ /* 0x040fe20000410000 */
[C---:B--2---:R-:W-:Y:S01]  /*bfc0*/  F2FP.PACK_AB R169, R7.reuse, R6 ;  /* 0x0000000607a9723e */ /* 0x044fe200000000ff */
[----:B------:R-:W-:Y:S02]  /*bfd0*/  FADD.FTZ R132, R7, R4 ;  /* 0x0000000407847221 */ /* 0x000fe40000010000 */
        /* <DEDUP_REMOVED lines=9> */
[----:B------:R-:W-:Y:S01]  /*c070*/  MOV R156, R17 ;  /* 0x00000011009c7202 */ /* 0x000fe20000000f00 */
[C---:B------:R-:W-:Y:S01]  /*c080*/  FMUL.FTZ R6, R0.reuse, R158 ;  /* 0x0000009e00067220 */ /* 0x040fe20000410000 */
[----:B------:R-:W-:Y:S01]  /*c090*/  MOV R158, R15 ;  /* 0x0000000f009e7202 */ /* 0x000fe20000000f00 */
[----:B----4-:R-:W-:Y:S02]  /*c0a0*/  FADD.FTZ R148, R171, R132 ;  /* 0x00000084ab947221 */ /* 0x010fe40000010000 */
[C---:B------:R-:W-:Y:S02]  /*c0b0*/  FMUL.FTZ R15, R0.reuse, R151 ;  /* 0x00000097000f7220 */ /* 0x040fe40000410000 */
[C---:B------:R-:W-:Y:S01]  /*c0c0*/  FMUL.FTZ R17, R3.reuse, R145 ;  /* 0x0000009103117220 */ /* 0x040fe20000410000 */
[----:B------:R-:W2:Y:S01]  /*c0d0*/  MUFU.EX2 R150, R134 ;  /* 0x0000008600967308 */ /* 0x000ea20000000800 */
[C---:B------:R-:W-:Y:S01]  /*c0e0*/  FMUL.FTZ R20, R3.reuse, R140 ;  /* 0x0000008c03147220 */ /* 0x040fe20000410000 */
[----:B------:R-:W-:Y:S01]  /*c0f0*/  LDSM.16.MT88.4 R144, [R238+0x900] ;  /* 0x00090000ee90783b */ /* 0x000fe20000004200 */
[----:B------:R-:W-:Y:S02]  /*c100*/  FMUL.FTZ R21, R3, R141 ;  /* 0x0000008d03157220 */ /* 0x000fe40000410000 */
        /* <DEDUP_REMOVED lines=8> */
[C---:B------:R-:W-:Y:S02]  /*c190*/  FMUL.FTZ R38, R0.reuse, R38 ;  /* 0x0000002600267220 */ /* 0x040fe40000410000 */
[C---:B------:R-:W-:Y:S02]  /*c1a0*/  FMUL.FTZ R39, R0.reuse, R39 ;  /* 0x0000002700277220 */ /* 0x040fe40000410000 */
[C---:B------:R-:W-:Y:S01]  /*c1b0*/  FMUL.FTZ R42, R0.reuse, R42 ;  /* 0x0000002a002a7220 */ /* 0x040fe20000410000 */
[----:B------:R-:W4:Y:S01]  /*c1c0*/  MUFU.EX2 R3, R177 ;  /* 0x000000b100037308 */ /* 0x000f220000000800 */
[----:B------:R-:W-:Y:S01]  /*c1d0*/  FMUL.FTZ R43, R0, R43 ;  /* 0x0000002b002b7220 */ /* 0x000fe20000410000 */
[----:B--2---:R-:W-:Y:S01]  /*c1e0*/  F2FP.PACK_AB R171, R150, R171 ;  /* 0x000000ab96ab723e */ /* 0x004fe200000000ff */
[C---:B------:R-:W-:Y:S02]  /*c1f0*/  FMUL.FTZ R46, R0.reuse, R46 ;  /* 0x0000002e002e7220 */ /* 0x040fe40000410000 */
[C---:B------:R-:W-:Y:S02]  /*c200*/  FMUL.FTZ R47, R0.reuse, R47 ;  /* 0x0000002f002f7220 */ /* 0x040fe40000410000 */
[C---:B------:R-:W-:Y:S02]  /*c210*/  FMUL.FTZ R50, R0.reuse, R50 ;  /* 0x0000003200327220 */ /* 0x040fe40000410000 */
[C---:B-1----:R-:W-:Y:S01]  /*c220*/  HMMA.16816.F32 R4, R168.reuse, R136, R4 ;  /* 0x00000088a804723c */ /* 0x042fe20000001804 */
[----:B------:R-:W1:Y:S04]  /*c230*/  MUFU.EX2 R134, R176 ;  /* 0x000000b000867308 */ /* 0x000e680000000800 */
[C---:B------:R-:W-:Y:S02]  /*c240*/  FMUL.FTZ R51, R0.reuse, R51 ;  /* 0x0000003300337220 */ /* 0x040fe40000410000 */
[C---:B------:R-:W-:Y:S01]  /*c250*/  FMUL.FTZ R54, R0.reuse, R54 ;  /* 0x0000003600367220 */ /* 0x040fe20000410000 */
[C---:B------:R-:W-:Y:S01]  /*c260*/  HMMA.16816.F32 R8, R168.reuse, R138, R8 ;  /* 0x0000008aa808723c */ /* 0x040fe20000001808 */
[----:B------:R-:W2:Y:S02]  /*c270*/  LDSM.16.MT88.4 R136, [R238+0x100] ;  /* 0x00010000ee88783b */ /* 0x000ea40000004200 */
[----:B------:R-:W5:Y:S01]  /*c280*/  MUFU.EX2 R176, R172 ;  /* 0x000000ac00b07308 */ /* 0x000f620000000800 */
        /* <DEDUP_REMOVED lines=20> */
[C---:B------:R-:W-:Y:S01]  /*c3d0*/  FMUL.FTZ R90, R0.reuse, R90 ;  /* 0x0000005a005a7220 */ /* 0x040fe20000410000 */
[C---:B--2---:R-:W-:Y:S03]  /*c3e0*/  HMMA.16816.F32 R12, R168.reuse, R136, R12 ;  /* 0x00000088a80c723c */ /* 0x044fe6000000180c */
[C---:B------:R-:W-:Y:S02]  /*c3f0*/  FMUL.FTZ R91, R0.reuse, R91 ;  /* 0x0000005b005b7220 */ /* 0x040fe40000410000 */
[C---:B------:R-:W-:Y:S02]  /*c400*/  FMUL.FTZ R94, R0.reuse, R94 ;  /* 0x0000005e005e7220 */ /* 0x040fe40000410000 */
[C---:B------:R-:W-:Y:S01]  /*c410*/  FMUL.FTZ R95, R0.reuse, R95 ;  /* 0x0000005f005f7220 */ /* 0x040fe20000410000 */
[C---:B------:R-:W-:Y:S01]  /*c420*/  HMMA.16816.F32 R16, R168.reuse, R138, R16 ;  /* 0x0000008aa810723c */ /* 0x040fe20000001810 */
[----:B------:R-:W2:Y:S03]  /*c430*/  LDSM.16.MT88.4 R136, [R241+0x100] ;  /* 0x00010000f188783b */ /* 0x000ea60000004200 */
        /* <DEDUP_REMOVED lines=18> */
[C---:B--2---:R-:W-:Y:S03]  /*c560*/  HMMA.16816.F32 R20, R168.reuse, R136, R20 ;  /* 0x00000088a814723c */ /* 0x044fe60000001814 */
[----:B---3--:R-:W-:Y:S04]  /*c570*/  FADD.FTZ R0, R132, R179 ;  /* 0x000000b384007221 */ /* 0x008fe80000010000 */
[----:B----4-:R-:W-:Y:S01]  /*c580*/  FADD.FTZ R0, R3, R0 ;  /* 0x0000000003007221 */ /* 0x010fe20000010000 */
[C---:B------:R-:W-:Y:S01]  /*c590*/  HMMA.16816.F32 R24, R168.reuse, R138, R24 ;  /* 0x0000008aa818723c */ /* 0x040fe20000001818 */
[----:B------:R-:W2:Y:S03]  /*c5a0*/  LDSM.16.MT88.4 R136, [R240+0x100] ;  /* 0x00010000f088783b */ /* 0x000ea60000004200 */
[----:B------:R-:W-:Y:S04]  /*c5b0*/  FADD.FTZ R0, R135, R0 ;  /* 0x0000000087007221 */ /* 0x000fe80000010000 */
[----:B-1----:R-:W-:Y:S01]  /*c5c0*/  FADD.FTZ R0, R134, R0 ;  /* 0x0000000086007221 */ /* 0x002fe20000010000 */
        /* <DEDUP_REMOVED lines=42> */
[----:B------:R-:W-:Y:S02]  /*c870*/  F2FP.PACK_AB R139, R175, R174 ;  /* 0x000000aeaf8b723e */ /* 0x000fe400000000ff */
[----:B------:R2:W3:Y:S01]  /*c880*/  MUFU.EX2 R168, R154 ;  /* 0x0000009a00a87308 */ /* 0x0004e20000000800 */
[----:B------:R-:W-:Y:S04]  /*c890*/  F2FP.PACK_AB R169, R173, R172 ;  /* 0x000000acada9723e */ /* 0x000fe800000000ff */
[C---:B------:R-:W-:Y:S05]  /*c8a0*/  HMMA.16816.F32 R4, R136.reuse, R140, R4 ;  /* 0x0000008c8804723c */ /* 0x040fea0000001804 */
[----:B------:R-:W4:Y:S03]  /*c8b0*/  MUFU.EX2 R132, R159 ;  /* 0x0000009f00847308 */ /* 0x000f260000000800 */
[C---:B------:R-:W-:Y:S01]  /*c8c0*/  HMMA.16816.F32 R8, R136.reuse, R142, R8 ;  /* 0x0000008e8808723c */ /* 0x040fe20000001808 */
[----:B------:R-:W5:Y:S03]  /*c8d0*/  LDSM.16.MT88.4 R140, [R241+0x900] ;  /* 0x00090000f18c783b */ /* 0x000f660000004200 */
[----:B-1----:R-:W-:Y:S03]  /*c8e0*/  FADD.FTZ R0, R3, R0 ;  /* 0x0000000003007221 */ /* 0x002fe60000010000 */
[----:B------:R-:W-:Y:S01]  /*c8f0*/  MUFU.EX2 R170, R158 ;  /* 0x0000009e00aa7308 */ /* 0x000fe20000000800 */
[C---:B------:R-:W-:Y:S01]  /*c900*/  HMMA.16816.F32 R12, R136.reuse, R144, R12 ;  /* 0x00000090880c723c */ /* 0x040fe2000000180c */
[----:B--2---:R-:W-:Y:S03]  /*c910*/  LDSM.16.MT88.4 R152, [R237+0x1100] ;  /* 0x00110000ed98783b */ /* 0x004fe60000004200 */
[C---:B---3--:R-:W-:Y:S01]  /*c920*/  FADD.FTZ R0, R168.reuse, R0 ;  /* 0x00000000a8007221 */ /* 0x048fe20000010000 */
[----:B------:R-:W-:Y:S01]  /*c930*/  F2FP.PACK_AB R168, R168, R3 ;  /* 0x00000003a8a8723e */ /* 0x000fe200000000ff */
[----:B------:R-:W-:Y:S02]  /*c940*/  FADD.FTZ R3, R150, R148 ;  /* 0x0000009496037221 */ /* 0x000fe40000010000 */
[C---:B------:R-:W-:Y:S01]  /*c950*/  HMMA.16816.F32 R16, R136.reuse, R146, R16 ;  /* 0x000000928810723c */ /* 0x040fe20000001810 */
[----:B------:R-:W-:Y:S01]  /*c960*/  MUFU.EX2 R134, R157 ;  /* 0x0000009d00867308 */ /* 0x000fe20000000800 */
[----:B------:R-:W1:Y:S02]  /*c970*/  LDSM.16.MT88.4 R144, [R240+0x900] ;  /* 0x00090000f090783b */ /* 0x000e640000004200 */
[----:B----4-:R-:W-:Y:S07]  /*c980*/  FADD.FTZ R0, R132, R0 ;  /* 0x0000000084007221 */ /* 0x010fee0000010000 */
[----:B------:R-:W2:Y:S01]  /*c990*/  MUFU.EX2 R135, R156 ;  /* 0x0000009c00877308 */ /* 0x000ea20000000800 */
[C---:B-----5:R-:W-:Y:S08]  /*c9a0*/  HMMA.16816.F32 R20, R136.reuse, R140, R20 ;  /* 0x0000008c8814723c */ /* 0x060ff00000001814 */
[C---:B------:R-:W-:Y:S01]  /*c9b0*/  HMMA.16816.F32 R24, R136.reuse, R142, R24 ;  /* 0x0000008e8818723c */ /* 0x040fe20000001818 */
[----:B------:R-:W3:Y:S03]  /*c9c0*/  LDSM.16.MT88.4 R140, [R237+0x2100] ;  /* 0x00210000ed8c783b */ /* 0x000ee60000004200 */
[----:B--2---:R-:W-:Y:S04]  /*c9d0*/  F2FP.PACK_AB R171, R135, R134 ;  /* 0x0000008687ab723e */ /* 0x004fe800000000ff */
        /* <DEDUP_REMOVED lines=33> */
[C---:B--2---:R-:W-:Y:S07]  /*cbf0*/  HMMA.16816.F32 R116, R136.reuse, R140, R116 ;  /* 0x0000008c8874723c */ /* 0x044fee0000001874 */
[C---:B------:R-:W-:Y:S01]  /*cc00*/  FADD.FTZ R140, R170.reuse, R0 ;  /* 0x00000000aa8c7221 */ /* 0x040fe20000010000 */
[C---:B------:R-:W-:Y:S04]  /*cc10*/  HMMA.16816.F32 R120, R136.reuse, R142, R120 ;  /* 0x0000008e8878723c */ /* 0x040fe80000001878 */
[----:B------:R-:W-:Y:S01]  /*cc20*/  STL [R1+0x44], R140 ;  /* 0x0000448c01007387 */ /* 0x000fe20000100800 */
[----:B------:R-:W-:Y:S01]  /*cc30*/  F2FP.PACK_AB R170, R170, R132 ;  /* 0x00000084aaaa723e */ /* 0x000fe200000000ff */
[----:B------:R-:W-:Y:S01]  /*cc40*/  FADD.FTZ R0, R149, R3 ;  /* 0x0000000395007221 */ /* 0x000fe20000010000 */
[----:B------:R-:W-:Y:S01]  /*cc50*/  MOV R132, R2 ;  /* 0x0000000200847202 */ /* 0x000fe20000000f00 */
[C---:B-1----:R-:W-:Y:S04]  /*cc60*/  HMMA.16816.F32 R124, R136.reuse, R144, R124 ;  /* 0x00000090887c723c */ /* 0x042fe8000000187c */
[----:B------:R-:W-:Y:S04]  /*cc70*/  FADD.FTZ R0, R176, R0 ;  /* 0x00000000b0007221 */ /* 0x000fe80000010000 */
[----:B------:R-:W-:Y:S01]  /*cc80*/  FADD.FTZ R0, R174, R0 ;  /* 0x00000000ae007221 */ /* 0x000fe20000010000 */
[----:B------:R-:W-:Y:S01]  /*cc90*/  HMMA.16816.F32 R128, R136, R146, R128 ;  /* 0x000000928880723c */ /* 0x000fe20000001880 */
[----:B------:R-:W1:Y:S02]  /*cca0*/  LDSM.16.MT88.4 R144, [R238+0x1100] ;  /* 0x00110000ee90783b */ /* 0x000e640000004200 */
[----:B------:R-:W-:Y:S05]  /*ccb0*/  FADD.FTZ R0, R175, R0 ;  /* 0x00000000af007221 */ /* 0x000fea0000010000 */
        /* <DEDUP_REMOVED lines=8> */
[----:B------:R-:W-:Y:S05]  /*cd40*/  FADD.FTZ R0, R135, R0 ;  /* 0x0000000087007221 */ /* 0x000fea0000010000 */
[----:B------:R-:W-:Y:S01]  /*cd50*/  STL [R1+0x4c], R0 ;  /* 0x00004c0001007387 */ /* 0x000fe20000100800 */
[C---:B-1----:R-:W-:Y:S03]  /*cd60*/  HMMA.16816.F32 R148, R168.reuse, R144, R12 ;  /* 0x00000090a894723c */ /* 0x042fe6000000180c */
[----:B------:R-:W1:Y:S05]  /*cd70*/  LDSM.16.MT88.4 R12, [R238+0x2900] ;  /* 0x00290000ee0c783b */ /* 0x000e6a0000004200 */
        /* <DEDUP_REMOVED lines=40> */
.L_x_3650:
[----:B------:R-:W-:-:S06]  /*d000*/  UISETP.GE.AND UP0, UPT, UR24, UR8, UPT ;  /* 0x000000081800728c */ /* 0x000fcc000bf06270 */
[----:B------:R-:W-:-:S13]  /*d010*/  PLOP3.LUT P0, PT, PT, PT, UP0, 0x40, 0x0 ;  /* 0x000000000000781c */ /* 0x000fda0003f0e808 */
[----:B------:R-:W-:Y:S05]  /*d020*/  @P0 BRA `(.L_x_3656) ;  /* 0x00003cf000000947 */ /* 0x000fea0003800000 */
[----:B------:R-:W1:Y:S04]  /*d030*/  S2R R0, SR_TID.X ;  /* 0x0000000000007919 */ /* 0x000e680000002100 */
[----:B------:R-:W2:Y:S01]  /*d040*/  LDL.LU R2, [R1+0x6c] ;  /* 0x00006c0001027983 */ /* 0x000ea20000300800 */
[----:B-1----:R-:W-:-:S04]  /*d050*/  SHF.R.S32.HI R3, RZ, 0x1f, R0 ;  /* 0x0000001fff037819 */ /* 0x002fc80000011400 */
[----:B------:R-:W-:Y:S02]  /*d060*/  LEA.HI R3, R3, R0, RZ, 0x3 ;  /* 0x0000000003037211 */ /* 0x000fe400078f18ff */
[----:B------:R-:W2:Y:S02]  /*d070*/  LDL R0, [R1+0x30] ;  /* 0x0000300001007983 */ /* 0x000ea40000100800 */
[----:B------:R-:W-:Y:S01]  /*d080*/  SHF.R.S32.HI R3, RZ, 0x3, R3 ;  /* 0x00000003ff037819 */ /* 0x000fe20000011403 */
[----:B------:R-:W-:Y:S02]  /*d090*/  IMAD.MOV.U32 R135, RZ, RZ, R132 ;  /* 0x000000ffff877224 */ /* 0x000fe400078e0084 */
[----:B------:R-:W-:Y:S01]  /*d0a0*/  IMAD.MOV.U32 R134, RZ, RZ, R133 ;  /* 0x000000ffff867224 */ /* 0x000fe200078e0085 */
[----:B------:R-:W-:Y:S02]  /*d0b0*/  IADD3 R3, -R3, 0x30, RZ ;  /* 0x0000003003037810 */ /* 0x000fe40007ffe1ff */
[C---:B--2---:R-:W-:Y:S01]  /*d0c0*/  SHF.L.U64.HI R2, R0.reuse, 0x1, R2 ;  /* 0x0000000100027819 */ /* 0x044fe20000010202 */
[----:B------:R-:W-:-:S04]  /*d0d0*/  IMAD.SHL.U32 R0, R0, 0x2, RZ ;  /* 0x0000000200007824 */ /* 0x000fc800078e00ff */
[----:B------:R1:W-:Y:S04]  /*d0e0*/  STL [R1+0x3c], R2 ;  /* 0x00003c0201007387 */ /* 0x0003e80000100800 */
[----:B------:R1:W-:Y:S02]  /*d0f0*/  STL [R1+0x40], R0 ;  /* 0x0000400001007387 */ /* 0x0003e40000100800 */
.L_x_3669:
[----:B------:R-:W2:Y:S01]  /*d100*/  LDL R4, [R1+0x28] ;  /* 0x0000280001047983 */ /* 0x000ea20000100800 */
[----:B------:R-:W-:Y:S04]  /*d110*/  DEPBAR.LE SB0, 0x0 ;  /* 0x000080000000791a */ /* 0x000fe80000000000 */
[----:B------:R-:W3:Y:S01]  /*d120*/  LDL R8, [R1+0x3c] ;  /* 0x00003c0001087983 */ /* 0x000ee20000100800 */
[----:B------:R-:W-:Y:S03]  /*d130*/  BSSY B0, `(.L_x_3657) ;  /* 0x000005f000007945 */ /* 0x000fe60003800000 */
[----:B------:R-:W4:Y:S04]  /*d140*/  LDL R6, [R1+0x24] ;  /* 0x0000240001067983 */ /* 0x000f280000100800 */
[----:B------:R-:W2:Y:S04]  /*d150*/  LDL R132, [R1+0x4] ;  /* 0x0000040001847983 */ /* 0x000ea80000100800 */
[----:B------:R-:W3:Y:S04]  /*d160*/  LDL R133, [R1+0x30] ;  /* 0x0000300001857983 */ /* 0x000ee80000100800 */
[----:B------:R-:W4:Y:S04]  /*d170*/  LDL R23, [R1] ;  /* 0x0000000001177983 */ /* 0x000f280000100800 */
        /* <DEDUP_REMOVED lines=9> */
[----:B------:R-:W-:Y:S04]  /*d210*/  LDSM.16.M88.4 R16, [R236+0x10900] ;  /* 0x01090000ec10783b */ /* 0x000fe80000000200 */
[----:B------:R-:W-:Y:S04]  /*d220*/  LDSM.16.M88.4 R24, [R236+0x11100] ;  /* 0x01110000ec18783b */ /* 0x000fe80000000200 */
[----:B------:R-:W-:Y:S04]  /*d230*/  LDSM.16.M88.4 R168, [R243] ;  /* 0x00000000f3a8783b */ /* 0x000fe80000000200 */
[----:B--2---:R-:W-:Y:S01]  /*d240*/  LDSM.16.M88.4 R172, [R132] ;  /* 0x0000000084ac783b */ /* 0x004fe20000000200 */
[----:B-1----:R-:W-:Y:S01]  /*d250*/  SHF.R.S32.HI R0, RZ, 0x1f, R4 ;  /* 0x0000001fff007819 */ /* 0x002fe20000011404 */
[----:B------:R-:W-:Y:S01]  /*d260*/  IMAD.WIDE.U32 R2, R4, c[0x0][0x208], RZ ;  /* 0x0000820004027a25 */ /* 0x000fe200078e00ff */
[----:B---3--:R-:W-:Y:S03]  /*d270*/  ISETP.GE.AND P1, PT, R133, c[0x0][0x1d4], PT ;  /* 0x0000750085007a0c */ /* 0x008fe60003f26270 */
[----:B------:R-:W-:Y:S01]  /*d280*/  IMAD R0, R0, c[0x0][0x208], RZ ;  /* 0x0000820000007a24 */ /* 0x000fe200078e02ff */
[----:B----4-:R-:W-:Y:S03]  /*d290*/  LDSM.16.M88.4 R176, [R23] ;  /* 0x0000000017b0783b */ /* 0x010fe60000000200 */
[----:B------:R-:W-:Y:S01]  /*d2a0*/  IMAD R0, R4, c[0x0][0x20c], R0 ;  /* 0x0000830004007a24 */ /* 0x000fe200078e0200 */
[----:B------:R-:W-:Y:S03]  /*d2b0*/  SHF.R.S32.HI R4, RZ, 0x1f, R6 ;  /* 0x0000001fff047819 */ /* 0x000fe60000011406 */
[----:B------:R-:W-:Y:S02]  /*d2c0*/  IMAD.IADD R3, R3, 0x1, R0 ;  /* 0x0000000103037824 */ /* 0x000fe400078e0200 */
[----:B------:R-:W-:Y:S02]  /*d2d0*/  IMAD R4, R4, c[0x0][0x218], RZ ;  /* 0x0000860004047a24 */ /* 0x000fe400078e02ff */
[C---:B------:R-:W-:Y:S04]  /*d2e0*/  IMAD.WIDE.U32 R2, R6.reuse, c[0x0][0x218], R2 ;  /* 0x0000860006027a25 */ /* 0x040fe800078e0002 */
[----:B------:R-:W-:Y:S01]  /*d2f0*/  IMAD R4, R6, c[0x0][0x21c], R4 ;  /* 0x0000870006047a24 */ /* 0x000fe200078e0204 */
[----:B------:R-:W-:Y:S01]  /*d300*/  IADD3 R0, P0, R2, UR14, RZ ;  /* 0x0000000e02007c10 */ /* 0x000fe2000ff1e0ff */
[C---:B------:R-:W-:Y:S01]  /*d310*/  IMAD.SHL.U32 R21, R14.reuse, 0x2, RZ ;  /* 0x000000020e157824 */ /* 0x040fe200078e00ff */
[----:B------:R-:W-:Y:S02]  /*d320*/  SHF.L.U64.HI R14, R14, 0x1, R22 ;  /* 0x000000010e0e7819 */ /* 0x000fe40000010216 */
[----:B------:R-:W-:Y:S02]  /*d330*/  IADD3.X R3, R3, UR16, R4, P0, !PT ;  /* 0x0000001003037c10 */ /* 0x000fe400087fe404 */
[----:B------:R-:W-:Y:S01]  /*d340*/  STL [R1+0x18], R21 ;  /* 0x0000181501007387 */ /* 0x000fe20000100800 */
[C---:B------:R-:W-:Y:S03]  /*d350*/  LEA R6, P0, R0.reuse, c[0x0][0x1f8], 0x1 ;  /* 0x00007e0000067a11 */ /* 0x040fe600078008ff */
[----:B------:R-:W-:Y:S01]  /*d360*/  STL [R1+0x1c], R14 ;  /* 0x00001c0e01007387 */ /* 0x000fe20000100800 */
[----:B------:R-:W-:Y:S03]  /*d370*/  LEA.HI.X R3, R0, c[0x0][0x1fc], R3, 0x1, P0 ;  /* 0x00007f0000037a11 */ /* 0x000fe600000f0c03 */
[----:B------:R-:W1:Y:S04]  /*d380*/  SHFL.IDX PT, R0, R6, RZ, 0x181f ;  /* 0x00181fff06007589 */ /* 0x000e6800000e0000 */
[----:B------:R-:W2:Y:S01]  /*d390*/  SHFL.IDX PT, R2, R3, RZ, 0x181f ;  /* 0x00181fff03027589 */ /* 0x000ea200000e0000 */
[----:B-1----:R-:W-:Y:S05]  /*d3a0*/  IADD3 R4, P0, R0, R5, RZ ;  /* 0x0000000500047210 */ /* 0x002fea0007f1e0ff */
[----:B--2---:R-:W-:Y:S02]  /*d3b0*/  IMAD.X R5, R2, 0x1, R8, P0 ;  /* 0x0000000102057824 */ /* 0x004fe400000e0608 */
[----:B------:R-:W1:Y:S04]  /*d3c0*/  LDSM.16.M88.4 R8, [R236+0x10100] ;  /* 0x01010000ec08783b */ /* 0x000e680000000200 */
[----:B------:R-:W-:Y:S01]  /*d3d0*/  @!PT LDS RZ, [RZ] ;  /* 0x00000000fffff984 */ /* 0x000fe20000000800 */
[----:B------:R-:W-:Y:S01]  /*d3e0*/  @!PT LDS RZ, [RZ] ;  /* 0x00000000fffff984 */ /* 0x000fe20000000800 */
[----:B------:R-:W-:Y:S01]  /*d3f0*/  @!PT LDS RZ, [RZ] ;  /* 0x00000000fffff984 */ /* 0x000fe20000000800 */
[----:B------:R2:W-:Y:S02]  /*d400*/  LDGSTS.E.BYPASS.LTC128B.128 [R7+0x100], [R4.64], !P1 ;  /* 0x0010000004077fae */ /* 0x0005e4000c901d56 */
[----:B--2---:R-:W-:Y:S05]  /*d410*/  IADD3 R4, P0, R0, R21, RZ ;  /* 0x0000001500047210 */ /* 0x004fea0007f1e0ff */
[----:B------:R-:W-:Y:S02]  /*d420*/  IMAD.X R5, R2, 0x1, R14, P0 ;  /* 0x0000000102057824 */ /* 0x000fe400000e060e */
[C---:B------:R-:W-:Y:S01]  /*d430*/  IMAD.SHL.U32 R14, R13.reuse, 0x2, RZ ;  /* 0x000000020d0e7824 */ /* 0x040fe200078e00ff */
[----:B------:R-:W-:Y:S02]  /*d440*/  SHF.L.U64.HI R13, R13, 0x1, R20 ;  /* 0x000000010d0d7819 */ /* 0x000fe40000010214 */
[----:B------:R2:W-:Y:S04]  /*d450*/  LDGSTS.E.BYPASS.LTC128B.128 [R7+0x1900], [R4.64], !P6 ;  /* 0x0190000004077fae */ /* 0x0005e8000f101d56 */
[----:B------:R3:W-:Y:S04]  /*d460*/  STL [R1+0xc], R14 ;  /* 0x00000c0e01007387 */ /* 0x0007e80000100800 */
[----:B------:R4:W-:Y:S01]  /*d470*/  STL [R1+0x14], R13 ;  /* 0x0000140d01007387 */ /* 0x0009e20000100800 */
[----:B--2---:R-:W-:Y:S01]  /*d480*/  IADD3 R4, P0, R0, R14, RZ ;  /* 0x0000000e00047210 */ /* 0x004fe20007f1e0ff */
[C---:B---3--:R-:W-:Y:S01]  /*d490*/  IMAD.SHL.U32 R14, R12.reuse, 0x2, RZ ;  /* 0x000000020c0e7824 */ /* 0x048fe200078e00ff */
[----:B------:R-:W-:Y:S03]  /*d4a0*/  SHF.L.U64.HI R12, R12, 0x1, R15 ;  /* 0x000000010c0c7819 */ /* 0x000fe6000001020f */
[----:B------:R-:W-:Y:S02]  /*d4b0*/  IMAD.X R5, R2, 0x1, R13, P0 ;  /* 0x0000000102057824 */ /* 0x000fe400000e060d */
[----:B----4-:R-:W2:Y:S04]  /*d4c0*/  S2R R13, SR_TID.X ;  /* 0x00000000000d7919 */ /* 0x010ea80000002100 */
[----:B------:R3:W-:Y:S04]  /*d4d0*/  LDGSTS.E.BYPASS.LTC128B.128 [R7+0x3100], [R4.64], !P5 ;  /* 0x0310000004077fae */ /* 0x0007e8000e901d56 */
[----:B------:R4:W-:Y:S04]  /*d4e0*/  STL [R1+0x10], R14 ;  /* 0x0000100e01007387 */ /* 0x0009e80000100800 */
[----:B------:R4:W-:Y:S01]  /*d4f0*/  STL [R1+0x20], R12 ;  /* 0x0000200c01007387 */ /* 0x0009e20000100800 */
[----:B--2---:R-:W-:Y:S02]  /*d500*/  ISETP.GT.AND P1, PT, R13, 0x7f, PT ;  /* 0x0000007f0d00780c */ /* 0x004fe40003f24270 */
[----:B---3--:R-:W-:Y:S05]  /*d510*/  IADD3 R4, P0, R0, R14, RZ ;  /* 0x0000000e00047210 */ /* 0x008fea0007f1e0ff */
[----:B------:R-:W-:Y:S05]  /*d520*/  IMAD.X R5, R2, 0x1, R12, P0 ;  /* 0x0000000102057824 */ /* 0x000fea00000e060c */
[----:B------:R4:W-:Y:S01]  /*d530*/  LDGSTS.E.BYPASS.LTC128B.128 [R7+0x4900], [R4.64], !P4 ;  /* 0x0490000004077fae */ /* 0x0009e2000e101d56 */
[----:B------:R-:W-:-:S05]  /*d540*/  @P1 BRA `(.L_x_3658) ;  /* 0x000001d000001947 */ /* 0x000fca0003800000 */
[----:B-1----:R-:W-:-:S05]  /*d550*/  BRA.DIV ~URZ, `(.L_x_3659) ;  /* 0x000066427f007947 */ /* 0x002fca000b800000 */
[----:B----4-:R1:W2:Y:S04]  /*d560*/  SHFL.IDX PT, R4, R3, 0x1, 0x181f ;  /* 0x00381f0003047f89 */ /* 0x0102a800000e0000 */
[----:B------:R1:W3:Y:S02]  /*d570*/  SHFL.IDX PT, R0, R6, 0x1, 0x181f ;  /* 0x00381f0006007f89 */ /* 0x0002e400000e0000 */
.L_x_3676:
[----:B------:R-:W4:Y:S04]  /*d580*/  LDL R7, [R1+0x30] ;  /* 0x0000300001077983 */ /* 0x000f280000100800 */
[----:B-1-3--:R-:W3:Y:S04]  /*d590*/  LDL R6, [R1+0x40] ;  /* 0x0000400001067983 */ /* 0x00aee80000100800 */
[----:B--2---:R-:W2:Y:S04]  /*d5a0*/  LDL R3, [R1+0x3c] ;  /* 0x00003c0001037983 */ /* 0x004ea80000100800 */
[----:B------:R-:W2:Y:S04]  /*d5b0*/  LDL R2, [R1+0x18] ;  /* 0x0000180001027983 */ /* 0x000ea80000100800 */
[----:B------:R-:W2:Y:S04]  /*d5c0*/  LDL R20, [R1+0x1c] ;  /* 0x00001c0001147983 */ /* 0x000ea80000100800 */
[----:B------:R-:W2:Y:S04]  /*d5d0*/  LDL R5, [R1+0x8] ;  /* 0x0000080001057983 */ /* 0x000ea80000100800 */
[----:B------:R-:W2:Y:S04]  /*d5e0*/  LDL R15, [R1+0xc] ;  /* 0x00000c00010f7983 */ /* 0x000ea80000100800 */
[----:B------:R-:W2:Y:S04]  /*d5f0*/  LDL R14, [R1+0x14] ;  /* 0x00001400010e7983 */ /* 0x000ea80000100800 */
[----:B------:R-:W2:Y:S04]  /*d600*/  LDL R13, [R1+0x10] ;  /* 0x00001000010d7983 */ /* 0x000ea80000100800 */
[----:B------:R-:W2:Y:S01]  /*d610*/  LDL R12, [R1+0x20] ;  /* 0x00002000010c7983 */ /* 0x000ea20000100800 */
[----:B----4-:R-:W-:Y:S02]  /*d620*/  ISETP.GE.AND P1, PT, R7, c[0x0][0x1d4], PT ;  /* 0x0000750007007a0c */ /* 0x010fe40003f26270 */
[----:B---3--:R-:W-:Y:S05]  /*d630*/  IADD3 R6, P0, R0, R6, RZ ;  /* 0x0000000600067210 */ /* 0x008fea0007f1e0ff */
[----:B--2---:R-:W-:Y:S01]  /*d640*/  IMAD.X R7, R4, 0x1, R3, P0 ;  /* 0x0000000104077824 */ /* 0x004fe200000e0603 */
[----:B------:R-:W-:Y:S05]  /*d650*/  IADD3 R2, P0, R0, R2, RZ ;  /* 0x0000000200027210 */ /* 0x000fea0007f1e0ff */
[----:B------:R-:W-:Y:S01]  /*d660*/  IMAD.X R3, R4, 0x1, R20, P0 ;  /* 0x0000000104037824 */ /* 0x000fe200000e0614 */
[----:B------:R-:W-:Y:S01]  /*d670*/  @!PT LDS RZ, [RZ] ;  /* 0x00000000fffff984 */ /* 0x000fe20000000800 */
[----:B------:R-:W-:Y:S01]  /*d680*/  @!PT LDS RZ, [RZ] ;  /* 0x00000000fffff984 */ /* 0x000fe20000000800 */
[----:B------:R-:W-:Y:S01]  /*d690*/  @!PT LDS RZ, [RZ] ;  /* 0x00000000fffff984 */ /* 0x000fe20000000800 */
[----:B------:R1:W-:Y:S04]  /*d6a0*/  LDGSTS.E.BYPASS.LTC128B.128 [R5+0x1100], [R6.64], !P1 ;  /* 0x0110000006057fae */ /* 0x0003e8000c901d56 */
[----:B------:R2:W-:Y:S02]  /*d6b0*/  LDGSTS.E.BYPASS.LTC128B.128 [R5+0x2900], [R2.64], !P6 ;  /* 0x0290000002057fae */ /* 0x0005e4000f101d56 */
[----:B--2---:R-:W-:Y:S05]  /*d6c0*/  IADD3 R2, P0, R0, R15, RZ ;  /* 0x0000000f00027210 */ /* 0x004fea0007f1e0ff */
[----:B------:R-:W-:Y:S05]  /*d6d0*/  IMAD.X R3, R4, 0x1, R14, P0 ;  /* 0x0000000104037824 */ /* 0x000fea00000e060e */
[----:B------:R2:W-:Y:S02]  /*d6e0*/  LDGSTS.E.BYPASS.LTC128B.128 [R5+0x4100], [R2.64], !P5 ;  /* 0x0410000002057fae */ /* 0x0005e4000e901d56 */
[----:B--2---:R-:W-:Y:S05]  /*d6f0*/  IADD3 R2, P0, R0, R13, RZ ;  /* 0x0000000d00027210 */ /* 0x004fea0007f1e0ff */
[----:B------:R-:W-:Y:S05]  /*d700*/  IMAD.X R3, R4, 0x1, R12, P0 ;  /* 0x0000000104037824 */ /* 0x000fea00000e060c */
[----:B------:R1:W-:Y:S03]  /*d710*/  LDGSTS.E.BYPASS.LTC128B.128 [R5+0x5900], [R2.64], !P4 ;  /* 0x0590000002057fae */ /* 0x0003e6000e101d56 */
.L_x_3658:
[----:B-1----:R-:W-:Y:S05]  /*d720*/  BSYNC B0 ;  /* 0x0000000000007941 */ /* 0x002fea0003800000 */
.L_x_3657:
[----:B------:R-:W0:Y:S01]  /*d730*/  LDGDEPBAR ;  /* 0x00000000000079af */ /* 0x000e220000000000 */
[----:B------:R-:W-:Y:S01]  /*d740*/  WARPSYNC 0xffffffff ;  /* 0xffffffff00007948 */ /* 0x000fe20003800000 */
[C---:B----45:R-:W-:Y:S01]  /*d750*/  HMMA.16816.F32 R4, R160.reuse, R8, RZ ;  /* 0x00000008a004723c */ /* 0x070fe200000018ff */
        /* <DEDUP_REMOVED lines=146> */
[----:B------:R-:W3:Y:S02]  /*e080*/  LDL.LU R173, [R1+0x18] ;  /* 0x0000180001ad7983 */ /* 0x000ee40000300800 */
[----:B------:R-:W-:Y:S02]  /*e090*/  ISETP.NE.AND P1, PT, R2, 0x1, PT ;  /* 0x000000010200780c */ /* 0x000fe40003f25270 */
[----:B------:R-:W4:Y:S01]  /*e0a0*/  LDL.LU R170, [R1+0x1c] ;  /* 0x00001c0001aa7983 */ /* 0x000f220000300800 */
[----:B------:R-:W-:Y:S03]  /*e0b0*/  IMAD.U32 R2, RZ, RZ, UR4 ;  /* 0x00000004ff027e24 */ /* 0x000fe6000f8e00ff */
[----:B------:R-:W5:Y:S04]  /*e0c0*/  LDL.LU R171, [R1+0xc] ;  /* 0x00000c0001ab7983 */ /* 0x000f680000300800 */
[----:B------:R-:W3:Y:S04]  /*e0d0*/  LDL.LU R174, [R1+0x14] ;  /* 0x0000140001ae7983 */ /* 0x000ee80000300800 */
[----:B------:R-:W3:Y:S04]  /*e0e0*/  LDL R175, [R1+0x30] ;  /* 0x0000300001af7983 */ /* 0x000ee80000100800 */
[----:B------:R-:W4:Y:S04]  /*e0f0*/  LDL R169, [R1+0x40] ;  /* 0x0000400001a97983 */ /* 0x000f280000100800 */
[----:B------:R-:W4:Y:S04]  /*e100*/  LDL R178, [R1+0x3c] ;  /* 0x00003c0001b27983 */ /* 0x000f280000100800 */
[----:B------:R-:W4:Y:S04]  /*e110*/  LDL.LU R179, [R1+0x10] ;  /* 0x0000100001b37983 */ /* 0x000f280000300800 */
[----:B------:R-:W4:Y:S04]  /*e120*/  LDL.LU R176, [R1+0x20] ;  /* 0x0000200001b07983 */ /* 0x000f280000300800 */
[----:B------:R-:W4:Y:S01]  /*e130*/  LDL R177, [R1+0x8] ;  /* 0x0000080001b17983 */ /* 0x000f220000100800 */
[----:B--2---:R-:W-:Y:S05]  /*e140*/  IADD3 R2, R2, -0x30, R0 ;  /* 0xffffffd002027810 */ /* 0x004fea0007ffe000 */
[----:B------:R-:W-:Y:S04]  /*e150*/  @P1 IMAD.HI.U32 R3, R2, c[0x0][0x2bc], RZ ;  /* 0x0000af0002031a27 */ /* 0x000fe800078e00ff */
[----:B------:R-:W-:Y:S01]  /*e160*/  IMAD.MOV.U32 R0, RZ, RZ, R2 ;  /* 0x000000ffff007224 */ /* 0x000fe200078e0002 */
[----:B------:R-:W-:Y:S04]  /*e170*/  @P1 SHF.R.U32.HI R0, RZ, c[0x0][0x2c0], R3 ;  /* 0x0000b000ff001a19 */ /* 0x000fe80000011603 */
[C---:B------:R-:W-:Y:S04]  /*e180*/  @!P3 IADD3 R3, P0, R0.reuse, UR20, RZ ;  /* 0x000000140003bc10 */ /* 0x040fe8000ff1e0ff */
[----:B------:R-:W-:Y:S01]  /*e190*/  @!P3 LEA.HI.X.SX32 R133, R0, UR7, 0x1, P0 ;  /* 0x000000070085bc11 */ /* 0x000fe200080f0eff */
[----:B------:R-:W-:Y:S01]  /*e1a0*/  IMAD.MOV R0, RZ, RZ, -R0 ;  /* 0x000000ffff007224 */ /* 0x000fe200078e0a00 */
[----:B------:R-:W-:Y:S02]  /*e1b0*/  @!P3 LEA R132, P0, R3, c[0x0][0x2a0], 0x2 ;  /* 0x0000a8000384ba11 */ /* 0x000fe400078010ff */
[----:B---3--:R-:W-:Y:S01]  /*e1c0*/  ISETP.GE.AND P2, PT, R175, c[0x0][0x1d4], PT ;  /* 0x00007500af007a0c */ /* 0x008fe20003f46270 */
        /* <DEDUP_REMOVED lines=9> */
[----:B--2---:R-:W1:Y:S02]  /*e260*/  S2R R133, SR_TID.X ;  /* 0x0000000000857919 */ /* 0x004e640000002100 */
[----:B-1----:R-:W-:Y:S04]  /*e270*/  SHF.R.S32.HI R172, RZ, 0x1f, R133 ;  /* 0x0000001fffac7819 */ /* 0x002fe80000011485 */
[----:B------:R-:W-:Y:S04]  /*e280*/  LEA.HI R172, R172, R133, RZ, 0x3 ;  /* 0x00000085acac7211 */ /* 0x000fe800078f18ff */
[----:B------:R-:W-:Y:S04]  /*e290*/  SHF.R.S32.HI R172, RZ, 0x3, R172 ;  /* 0x00000003ffac7819 */ /* 0x000fe800000114ac */
[----:B------:R-:W-:Y:S04]  /*e2a0*/  IADD3 R172, -R172, 0x30, RZ ;  /* 0x00000030acac7810 */ /* 0x000fe80007ffe1ff */
[----:B------:R-:W-:Y:S01]  /*e2b0*/  ISETP.GE.AND P1, PT, R172, 0x1, PT ;  /* 0x00000001ac00780c */ /* 0x000fe20003f26270 */
[----:B---3--:R1:W-:Y:S01]  /*e2c0*/  STL [R1+0x24], R168 ;  /* 0x000024a801007387 */ /* 0x0083e20000100800 */
[----:B------:R-:W-:Y:S01]  /*e2d0*/  SHF.R.S32.HI R132, RZ, 0x1f, R168 ;  /* 0x0000001fff847819 */ /* 0x000fe200000114a8 */
[----:B------:R-:W-:Y:S04]  /*e2e0*/  IMAD.WIDE.U32 R2, R168, c[0x0][0x1f0], R2 ;  /* 0x00007c00a8027a25 */ /* 0x000fe800078e0002 */
[----:B------:R-:W-:Y:S01]  /*e2f0*/  IMAD R132, R132, c[0x0][0x1f0], RZ ;  /* 0x00007c0084847a24 */ /* 0x000fe200078e02ff */
[----:B------:R-:W-:Y:S03]  /*e300*/  IADD3 R0, P0, R2, UR18, RZ ;  /* 0x0000001202007c10 */ /* 0x000fe6000ff1e0ff */
[----:B------:R-:W-:Y:S05]  /*e310*/  IMAD R132, R168, c[0x0][0x1f4], R132 ;  /* 0x00007d00a8847a24 */ /* 0x000fea00078e0284 */
[----:B------:R-:W-:Y:S02]  /*e320*/  IADD3.X R3, R3, UR6, R132, P0, !PT ;  /* 0x0000000603037c10 */ /* 0x000fe400087fe484 */
[C---:B-1----:R-:W-:Y:S04]  /*e330*/  LEA R168, P0, R0.reuse, c[0x0][0x1c8], 0x1 ;  /* 0x0000720000a87a11 */ /* 0x042fe800078008ff */
[----:B------:R-:W-:Y:S02]  /*e340*/  LEA.HI.X R3, R0, c[0x0][0x1cc], R3, 0x1, P0 ;  /* 0x0000730000037a11 */ /* 0x000fe400000f0c03 */
[----:B------:R-:W4:Y:S04]  /*e350*/  SHFL.IDX PT, R0, R168, RZ, 0x181f ;  /* 0x00181fffa8007589 */ /* 0x000f2800000e0000 */
[----:B------:R-:W1:Y:S01]  /*e360*/  SHFL.IDX PT, R2, R3, RZ, 0x181f ;  /* 0x00181fff03027589 */ /* 0x000e6200000e0000 */
[----:B----4-:R-:W-:Y:S05]  /*e370*/  @P1 IADD3 R132, P0, R0, R169, RZ ;  /* 0x000000a900841210 */ /* 0x010fea0007f1e0ff */
[----:B-1----:R-:W-:Y:S05]  /*e380*/  @P1 IMAD.X R133, R2, 0x1, R178, P0 ;  /* 0x0000000102851824 */ /* 0x002fea00000e06b2 */
[----:B------:R-:W-:Y:S01]  /*e390*/  @!PT LDS RZ, [RZ] ;  /* 0x00000000fffff984 */ /* 0x000fe20000000800 */
[----:B------:R1:W-:Y:S02]  /*e3a0*/  @P1 LDGSTS.E.BYPASS.LTC128B.128 [R177+0x10100], [R132.64], !P2 ;  /* 0x1010000084b11fae */ /* 0x0003e4000d101d56 */
[----:B-1----:R-:W-:Y:S05]  /*e3b0*/  @P1 IADD3 R132, P0, R0, R173, RZ ;  /* 0x000000ad00841210 */ /* 0x002fea0007f1e0ff */
[----:B------:R-:W-:Y:S05]  /*e3c0*/  @P1 IMAD.X R133, R2, 0x1, R170, P0 ;  /* 0x0000000102851824 */ /* 0x000fea00000e06aa */
[----:B------:R5:W-:Y:S02]  /*e3d0*/  @P1 LDGSTS.E.BYPASS.LTC128B.128 [R177+0x11900], [R132.64], !P6 ;  /* 0x1190000084b11fae */ /* 0x000be4000f101d56 */
[----:B-----5:R-:W-:Y:S05]  /*e3e0*/  @P1 IADD3 R132, P0, R0, R171, RZ ;  /* 0x000000ab00841210 */ /* 0x020fea0007f1e0ff */
[----:B------:R-:W-:Y:S05]  /*e3f0*/  @P1 IMAD.X R133, R2, 0x1, R174, P0 ;  /* 0x0000000102851824 */ /* 0x000fea00000e06ae */
[----:B------:R1:W-:Y:S02]  /*e400*/  @P1 LDGSTS.E.BYPASS.LTC128B.128 [R177+0x13100], [R132.64], !P5 ;  /* 0x1310000084b11fae */ /* 0x0003e4000e901d56 */
[----:B-1----:R-:W-:Y:S02]  /*e410*/  @P1 IADD3 R132, P0, R0, R179, RZ ;  /* 0x000000b300841210 */ /* 0x002fe40007f1e0ff */
[----:B------:R-:W1:Y:S03]  /*e420*/  SHFL.IDX PT, R0, R168, 0x1, 0x181f ;  /* 0x00381f00a8007f89 */ /* 0x000e6600000e0000 */
[----:B------:R-:W-:Y:S01]  /*e430*/  @P1 IMAD.X R133, R2, 0x1, R176, P0 ;  /* 0x0000000102851824 */ /* 0x000fe200000e06b0 */
[----:B------:R-:W-:Y:S01]  /*e440*/  ISETP.GE.AND P0, PT, R172, 0x21, PT ;  /* 0x00000021ac00780c */ /* 0x000fe20003f06270 */
[----:B------:R-:W2:Y:S04]  /*e450*/  SHFL.IDX PT, R2, R3, 0x1, 0x181f ;  /* 0x00381f0003027f89 */ /* 0x000ea800000e0000 */
[----:B------:R3:W-:Y:S08]  /*e460*/  @P1 LDGSTS.E.BYPASS.LTC128B.128 [R177+0x14900], [R132.64], !P4 ;  /* 0x1490000084b11fae */ /* 0x0007f0000e101d56 */
[C---:B-1----:R-:W-:Y:S02]  /*e470*/  @P0 IADD3 R172, P2, R0.reuse, R173, RZ ;  /* 0x000000ad00ac0210 */ /* 0x042fe40007f5e0ff */
[----:B------:R-:W-:Y:S03]  /*e480*/  @P0 IADD3 R168, P1, R0, R169, RZ ;  /* 0x000000a900a80210 */ /* 0x000fe60007f3e0ff */
[----:B--2---:R-:W-:Y:S01]  /*e490*/  @P0 IMAD.X R173, R2, 0x1, R170, P2 ;  /* 0x0000000102ad0824 */ /* 0x004fe200010e06aa */
[----:B------:R-:W-:Y:S01]  /*e4a0*/  @P0 IADD3 R170, P2, R0, R171, RZ ;  /* 0x000000ab00aa0210 */ /* 0x000fe20007f5e0ff */
[C---:B------:R-:W-:Y:S04]  /*e4b0*/  @P0 IMAD.X R169, R2.reuse, 0x1, R178, P1 ;  /* 0x0000000102a90824 */ /* 0x040fe800008e06b2 */
[----:B------:R-:W-:Y:S01]  /*e4c0*/  @P0 IMAD.X R171, R2, 0x1, R174, P2 ;  /* 0x0000000102ab0824 */ /* 0x000fe200010e06ae */
[----:B------:R-:W-:Y:S02]  /*e4d0*/  ISETP.GE.AND P2, PT, R175, c[0x0][0x1d4], PT ;  /* 0x00007500af007a0c */ /* 0x000fe40003f46270 */
[----:B---3--:R-:W-:Y:S05]  /*e4e0*/  @P0 IADD3 R132, P1, R0, R179, RZ ;  /* 0x000000b300840210 */ /* 0x008fea0007f3e0ff */
[----:B------:R-:W-:Y:S06]  /*e4f0*/  @P0 IMAD.X R133, R2, 0x1, R176, P1 ;  /* 0x0000000102850824 */ /* 0x000fec00008e06b0 */
[----:B------:R1:W-:Y:S04]  /*e500*/  @P0 LDGSTS.E.BYPASS.LTC128B.128 [R177+0x11100], [R168.64], !P2 ;  /* 0x11100000a8b10fae */ /* 0x0003e8000d101d56 */
[----:B------:R1:W-:Y:S04]  /*e510*/  @P0 LDGSTS.E.BYPASS.LTC128B.128 [R177+0x12900], [R172.64], !P6 ;  /* 0x12900000acb10fae */ /* 0x0003e8000f101d56 */
[----:B------:R1:W-:Y:S04]  /*e520*/  @P0 LDGSTS.E.BYPASS.LTC128B.128 [R177+0x14100], [R170.64], !P5 ;  /* 0x14100000aab10fae */ /* 0x0003e8000e901d56 */
[----:B------:R1:W-:Y:S02]  /*e530*/  @P0 LDGSTS.E.BYPASS.LTC128B.128 [R177+0x15900], [R132.64], !P4 ;  /* 0x1590000084b10fae */ /* 0x0003e4000e101d56 */
.L_x_3660:
[----:B------:R-:W2:Y:S01]  /*e540*/  LDL R2, [R1+0x5c] ;  /* 0x00005c0001027983 */ /* 0x000ea20000100800 */
[----:B------:R-:W-:Y:S02]  /*e550*/  UISETP.NE.AND UP1, UPT, UR13, URZ, UPT ;  /* 0x0000003f0d00728c */ /* 0x000fe4000bf25270 */
[----:B------:R-:W-:Y:S01]  /*e560*/  UIMAD UR4, UR24, -0x30, URZ ;  /* 0xffffffd0180478a4 */ /* 0x000fe2000f8e023f */
[----:B-1----:R-:W3:Y:S01]  /*e570*/  LDL R168, [R1+0x58] ;  /* 0x0000580001a87983 */ /* 0x002ee20000100800 */
[----:B------:R-:W-:Y:S02]  /*e580*/  UISETP.NE.AND UP0, UPT, UR12, URZ, UPT ;  /* 0x0000003f0c00728c */ /* 0x000fe4000bf05270 */
[----:B------:R-:W-:Y:S01]  /*e590*/  PLOP3.LUT P0, PT, PT, PT, UP1, 0x80, 0x0 ;  /* 0x000000000000781c */ /* 0x000fe20003f0f018 */
[----:B------:R-:W0:Y:S01]  /*e5a0*/  LDGDEPBAR ;  /* 0x00000000000079af */ /* 0x000e220000000000 */
[----:B---3--:R-:W-:Y:S11]  /*e5b0*/  IADD3 R170, -R168, UR4, RZ ;  /* 0x00000004a8aa7c10 */ /* 0x008ff6000fffe1ff */
[----:B--2---:R-:W-:Y:S01]  /*e5c0*/  @P0 IMAD.HI.U32 R0, R2, c[0x0][0x2c8], RZ ;  /* 0x0000b20002000a27 */ /* 0x004fe200078e00ff */
[----:B------:R-:W-:Y:S03]  /*e5d0*/  PLOP3.LUT P0, PT, PT, PT, UP1, 0x80, 0x0 ;  /* 0x000000000000781c */ /* 0x000fe60003f0f018 */
[----:B------:R-:W-:Y:S02]  /*e5e0*/  IMAD.MOV.U32 R132, RZ, RZ, R2 ;  /* 0x000000ffff847224 */ /* 0x000fe400078e0002 */
[----:B------:R-:W-:Y:S08]  /*e5f0*/  IMAD.U32 R2, RZ, RZ, UR9 ;  /* 0x00000009ff027e24 */ /* 0x000ff0000f8e00ff */
[----:B------:R-:W-:Y:S01]  /*e600*/  @P0 SHF.R.U32.HI R132, RZ, c[0x0][0x2cc], R0 ;  /* 0x0000b300ff840a19 */ /* 0x000fe20000011600 */
[----:B------:R-:W-:Y:S01]  /*e610*/  IMAD.U32 R0, RZ, RZ, UR4 ;  /* 0x00000004ff007e24 */ /* 0x000fe2000f8e00ff */
[----:B------:R-:W-:Y:S03]  /*e620*/  PLOP3.LUT P0, PT, PT, PT, UP0, 0x40, 0x0 ;  /* 0x000000000000781c */ /* 0x000fe60003f0e808 */
[----:B------:R-:W1:Y:S01]  /*e630*/  SHFL.IDX PT, R3, R132, RZ, 0x1c1f ;  /* 0x001c1fff84037589 */ /* 0x000e6200000e0000 */
[----:B------:R-:W-:Y:S04]  /*e640*/  IADD3 R0, -R168, 0x1, R0 ;  /* 0x00000001a8007810 */ /* 0x000fe80007ffe100 */
[----:B------:R-:W-:Y:S04]  /*e650*/  IADD3 R0, R0, -c[0x0][0x168], R2 ;  /* 0x80005a0000007a10 */ /* 0x000fe80007ffe002 */
        /* <DEDUP_REMOVED lines=20> */
.L_x_3663:
[----:B------:R-:W-:Y:S04]  /*e7a0*/  MOV R168, c[0x0][0x32c] ;  /* 0x0000cb0000a87a02 */ /* 0x000fe80000000f00 */
[----:B------:R-:W-:Y:S11]  /*e7b0*/  ISETP.NE.AND P0, PT, R168, 0x1, PT ;  /* 0x00000001a800780c */ /* 0x000ff60003f05270 */
[----:B------:R-:W-:Y:S02]  /*e7c0*/  @!UPT UIADD3 URZ, URZ, URZ, URZ ;  /* 0x0000003f3f3ff290 */ /* 0x000fe4000fffe03f */
[----:B------:R-:W-:Y:S05]  /*e7d0*/  @P0 IMAD.HI.U32 R168, R3, c[0x0][0x330], RZ ;  /* 0x0000cc0003a80a27 */ /* 0x000fea00078e00ff */
[----:B------:R-:W-:Y:S02]  /*e7e0*/  @P0 SHF.R.U32.HI R3, RZ, c[0x0][0x334], R168 ;  /* 0x0000cd00ff030a19 */ /* 0x000fe400000116a8 */
.L_x_3664:
[----:B------:R-:W-:Y:S05]  /*e7f0*/  BSYNC B0 ;  /* 0x0000000000007941 */ /* 0x000fea0003800000 */
.L_x_3662:
[----:B------:R-:W-:Y:S05]  /*e800*/  IMAD R3, R3, c[0x0][0x32c], R170 ;  /* 0x0000cb0003037a24 */ /* 0x000fea00078e02aa */
[----:B------:R-:W-:Y:S02]  /*e810*/  IMNMX R0, R0, R3, !PT ;  /* 0x0000000300007217 */ /* 0x000fe40007800200 */
[----:B------:R-:W-:Y:S04]  /*e820*/  IADD3 R3, R3, c[0x0][0x32c], RZ ;  /* 0x0000cb0003037a10 */ /* 0x000fe80007ffe0ff */
[----:B------:R-:W-:Y:S02]  /*e830*/  IMNMX R2, R2, R3, PT ;  /* 0x0000000302027217 */ /* 0x000fe40003800200 */
.L_x_3661:
        /* <DEDUP_REMOVED lines=88> */
.L_x_3667:
[----:B------:R-:W-:Y:S04]  /*edc0*/  MOV R4, 0x1 ;  /* 0x0000000100047802 */ /* 0x000fe80000000f00 */
[----:B------:R-:W-:Y:S11]  /*edd0*/  ISETP.NE.AND P0, PT, R4, c[0x0][0x32c], PT ;  /* 0x0000cb0004007a0c */ /* 0x000ff60003f05270 */
[----:B------:R-:W-:Y:S02]  /*ede0*/  @!UPT UIADD3 URZ, URZ, URZ, URZ ;  /* 0x0000003f3f3ff290 */ /* 0x000fe4000fffe03f */
[----:B------:R-:W-:Y:S05]  /*edf0*/  @P0 IMAD.HI.U32 R4, R0, c[0x0][0x330], RZ ;  /* 0x0000cc0000040a27 */ /* 0x000fea00078e00ff */
[----:B------:R-:W-:Y:S02]  /*ee00*/  @P0 SHF.R.U32.HI R0, RZ, c[0x0][0x334], R4 ;  /* 0x0000cd00ff000a19 */ /* 0x000fe40000011604 */
.L_x_3668:
[----:B------:R-:W-:Y:S05]  /*ee10*/  BSYNC B0 ;  /* 0x0000000000007941 */ /* 0x000fea0003800000 */
.L_x_3666:
[----:B------:R-:W-:Y:S05]  /*ee20*/  IMAD R0, R0, c[0x0][0x32c], R170 ;  /* 0x0000cb0000007a24 */ /* 0x000fea00078e02aa */
[----:B------:R-:W-:Y:S02]  /*ee30*/  IMNMX R2, R2, R0, !PT ;  /* 0x0000000002027217 */ /* 0x000fe40007800200 */
[----:B------:R-:W-:Y:S04]  /*ee40*/  IADD3 R0, R0, c[0x0][0x32c], RZ ;  /* 0x0000cb0000007a10 */ /* 0x000fe80007ffe0ff */
[----:B------:R-:W-:Y:S02]  /*ee50*/  IMNMX R3, R3, R0, PT ;  /* 0x0000000003037217 */ /* 0x000fe40003800200 */
.L_x_3665:
        /* <DEDUP_REMOVED lines=492> */
.L_x_3656:
[----:B------:R-:W2:Y:S04]  /*10d20*/  LDL.LU R2, [R1+0x44] ;  /* 0x0000440001027983 */ /* 0x000ea80000300800 */
        /* <DEDUP_REMOVED lines=156> */
.L_x_3614:
[----:B------:R-:W-:Y:S05]  /*116f0*/  @P2 BRA `(.L_x_3670) ;  /* 0x00001f8000002947 */ /* 0x000fea0003800000 */
[----:B------:R-:W3:Y:S01]  /*11700*/  S2R R7, SR_TID.X ;  /* 0x0000000000077919 */ /* 0x000ee20000002100 */
[----:B------:R-:W-:Y:S01]  /*11710*/  IMAD R0, RZ, RZ, -UR11 ;  /* 0x8000000bff007e24 */ /* 0x000fe2000f8e02ff */
[----:B------:R-:W-:Y:S01]  /*11720*/  ULDC.64 UR4, c[0x0][0x4d0] ;  /* 0x0001340000047ab9 */ /* 0x000fe20000000a00 */
[----:B------:R-:W-:Y:S01]  /*11730*/  MOV R18, c[0x0][0x4e8] ;  /* 0x00013a0000127a02 */ /* 0x000fe20000000f00 */
[----:B------:R-:W4:Y:S01]  /*11740*/  S2R R9, SR_CTAID.Y ;  /* 0x0000000000097919 */ /* 0x000f220000002600 */
[----:B------:R-:W-:Y:S01]  /*11750*/  UIMAD.WIDE.U32 UR8, UR11, UR4, URZ ;  /* 0x000000040b0872a5 */ /* 0x000fe2000f8e003f */
[----:B------:R-:W-:Y:S01]  /*11760*/  BSSY B0, `(.L_x_3671) ;  /* 0x000012e000007945 */ /* 0x000fe20003800000 */
[----:B------:R-:W-:Y:S01]  /*11770*/  USHF.R.S32.HI UR6, URZ, 0x1f, UR11 ;  /* 0x0000001f3f067899 */ /* 0x000fe2000801140b */
[----:B------:R-:W1:Y:S01]  /*11780*/  S2R R10, SR_CTAID.Z ;  /* 0x00000000000a7919 */ /* 0x000e620000002700 */
[----:B------:R-:W-:-:S02]  /*11790*/  ISETP.NE.AND P1, PT, R18, 0x1, PT ;  /* 0x000000011200780c */ /* 0x000fc40003f25270 */
[----:B-1----:R-:W-:Y:S01]  /*117a0*/  IMAD.U32 R2, RZ, RZ, UR8 ;  /* 0x00000008ff027e24 */ /* 0x002fe2000f8e00ff */
[----:B------:R-:W-:Y:S01]  /*117b0*/  MOV R3, UR9 ;  /* 0x0000000900037c02 */ /* 0x000fe20008000f00 */
[----:B------:R-:W-:Y:S01]  /*117c0*/  UIMAD UR7, UR6, UR4, URZ ;  /* 0x00000004060772a4 */ /* 0x000fe2000f8e023f */
[----:B------:R-:W1:Y:S03]  /*117d0*/  S2R R17, SR_CTAID.X ;  /* 0x0000000000117919 */ /* 0x000e660000002500 */
[----:B------:R-:W-:-:S03]  /*117e0*/  UIMAD UR7, UR11, UR5, UR7 ;  /* 0x000000050b0772a4 */ /* 0x000fc6000f8e0207 */
[----:B------:R-:W-:Y:S02]  /*117f0*/  ULDC.64 UR4, c[0x0][0x438] ;  /* 0x00010e0000047ab9 */ /* 0x000fe40000000a00 */
[----:B------:R-:W-:Y:S01]  /*11800*/  UIMAD.WIDE.U32 UR12, UR11, UR4, URZ ;  /* 0x000000040b0c72a5 */ /* 0x000fe2000f8e003f */
[----:B---3--:R-:W-:Y:S01]  /*11810*/  SHF.R.S32.HI R5, RZ, 0x1f, R7 ;  /* 0x0000001fff057819 */ /* 0x008fe20000011407 */
[----:B------:R-:W-:Y:S02]  /*11820*/  UIMAD UR4, UR6, UR4, URZ ;  /* 0x00000004060472a4 */ /* 0x000fe4000f8e023f */
[----:B------:R-:W-:Y:S01]  /*11830*/  UIADD3 UR7, UR9, UR7, URZ ;  /* 0x0000000709077290 */ /* 0x000fe2000fffe03f */
[----:B----4-:R-:W-:Y:S01]  /*11840*/  IMAD R9, R0, c[0x0][0x550], R9 ;  /* 0x0001540000097a24 */ /* 0x010fe200078e0209 */
        /* <DEDUP_REMOVED lines=15> */
[----:B------:R-:W-:Y:S01]  /*11940*/  IMAD.WIDE.U32 R4, R10, c[0x0][0x4d8], R4 ;  /* 0x000136000a047a25 */ /* 0x000fe200078e0004 */
        /* <DEDUP_REMOVED lines=15> */
[C---:B------:R-:W-:Y:S02]  /*11a40*/  IMAD R7, R10.reuse, c[0x0][0x444], R7 ;  /* 0x000111000a077a24 */ /* 0x040fe400078e0207 */
[----:B-1----:R-:W-:Y:S01]  /*11a50*/  IMAD R6, R17, 0x80, R0 ;  /* 0x0000008011067824 */ /* 0x002fe200078e0200 */
[----:B------:R-:W-:Y:S01]  /*11a60*/  SHF.R.S32.HI R0, RZ, 0x1f, R9 ;  /* 0x0000001fff007819 */ /* 0x000fe20000011409 */
[----:B------:R-:W-:-:S04]  /*11a70*/  IMAD.WIDE.U32 R2, R10, c[0x0][0x440], R2 ;  /* 0x000110000a027a25 */ /* 0x000fc800078e0002 */
[----:B------:R-:W-:Y:S01]  /*11a80*/  @P1 IMAD.HI.U32 R10, R6, c[0x0][0x4ec], RZ ;  /* 0x00013b00060a1a27 */ /* 0x000fe200078e00ff */
[----:B------:R-:W-:-:S03]  /*11a90*/  IADD3 R3, R3, R7, RZ ;  /* 0x0000000703037210 */ /* 0x000fc60007ffe0ff */
[----:B------:R-:W-:Y:S02]  /*11aa0*/  IMAD.IADD R5, R5, 0x1, R8 ;  /* 0x0000000105057824 */ /* 0x000fe400078e0208 */
[----:B------:R-:W-:Y:S01]  /*11ab0*/  IMAD.MOV.U32 R8, RZ, RZ, R6 ;  /* 0x000000ffff087224 */ /* 0x000fe200078e0006 */
[----:B------:R-:W-:Y:S01]  /*11ac0*/  @P1 SHF.R.U32.HI R8, RZ, c[0x0][0x4f0], R10 ;  /* 0x00013c00ff081a19 */ /* 0x000fe2000001160a */
[C---:B------:R-:W-:Y:S02]  /*11ad0*/  IMAD R7, R0.reuse, c[0x0][0x4e0], RZ ;  /* 0x0001380000077a24 */ /* 0x040fe400078e02ff */
[----:B------:R-:W-:Y:S02]  /*11ae0*/  IMAD R0, R0, c[0x0][0x448], RZ ;  /* 0x0001120000007a24 */ /* 0x000fe400078e02ff */
[----:B------:R-:W-:Y:S02]  /*11af0*/  IMAD R11, R9, c[0x0][0x4e4], R7 ;  /* 0x00013900090b7a24 */ /* 0x000fe400078e0207 */
[----:B------:R-:W-:-:S02]  /*11b00*/  IMAD.MOV R7, RZ, RZ, -R8 ;  /* 0x000000ffff077224 */ /* 0x000fc400078e0a08 */
[C---:B------:R-:W-:Y:S01]  /*11b10*/  IMAD R10, R9.reuse, c[0x0][0x44c], R0 ;  /* 0x00011300090a7a24 */ /* 0x040fe200078e0200 */
[----:B------:R-:W-:Y:S01]  /*11b20*/  MOV R0, R6 ;  /* 0x0000000600007202 */ /* 0x000fe20000000f00 */
[----:B------:R-:W-:-:S04]  /*11b30*/  IMAD.WIDE.U32 R2, R9, c[0x0][0x448], R2 ;  /* 0x0001120009027a25 */ /* 0x000fc800078e0002 */
[----:B------:R-:W-:-:S04]  /*11b40*/  IMAD.WIDE.U32 R4, R9, c[0x0][0x4e0], R4 ;  /* 0x0001380009047a25 */ /* 0x000fc800078e0004 */
[----:B------:R-:W-:Y:S01]  /*11b50*/  @P1 IMAD.HI.U32 R9, R6, c[0x0][0x4ec], RZ ;  /* 0x00013b0006091a27 */ /* 0x000fe200078e00ff */
[----:B------:R-:W-:Y:S01]  /*11b60*/  BAR.SYNC.DEFER_BLOCKING 0x1, 0x100 ;  /* 0x0044000000007b1d */ /* 0x000fe20000010000 */
[----:B------:R-:W-:Y:S02]  /*11b70*/  IADD3 R4, P0, R8, R4, RZ ;  /* 0x0000000408047210 */ /* 0x000fe40007f1e0ff */
[----:B------:R-:W-:Y:S01]  /*11b80*/  IMAD R7, R7, c[0x0][0x4e8], R6 ;  /* 0x00013a0007077a24 */ /* 0x000fe200078e0206 */
[----:B------:R-:W-:Y:S01]  /*11b90*/  @P1 SHF.R.U32.HI R0, RZ, c[0x0][0x4f0], R9 ;  /* 0x00013c00ff001a19 */ /* 0x000fe20000011609 */
[----:B------:R-:W-:Y:S01]  /*11ba0*/  IMAD.IADD R3, R3, 0x1, R10 ;  /* 0x0000000103037824 */ /* 0x000fe200078e020a */
[----:B------:R-:W-:Y:S02]  /*11bb0*/  SHF.R.S32.HI R10, RZ, 0x1f, R8 ;  /* 0x0000001fff0a7819 */ /* 0x000fe40000011408 */
[----:B------:R-:W-:Y:S01]  /*11bc0*/  SHF.R.S32.HI R9, RZ, 0x1f, R7 ;  /* 0x0000001fff097819 */ /* 0x000fe20000011407 */
[----:B------:R-:W-:Y:S01]  /*11bd0*/  IMAD.WIDE.U32 R2, R0, c[0x0][0x430], R2 ;  /* 0x00010c0000027a25 */ /* 0x000fe200078e0002 */
[----:B------:R-:W-:-:S02]  /*11be0*/  IADD3.X R5, R10, R5, R11, P0, !PT ;  /* 0x000000050a057210 */ /* 0x000fc400007fe40b */
[----:B------:R-:W-:Y:S01]  /*11bf0*/  IADD3 R8, -R0, RZ, RZ ;  /* 0x000000ff00087210 */ /* 0x000fe20007ffe1ff */
[----:B------:R-:W-:Y:S01]  /*11c00*/  IMAD R9, R9, c[0x0][0x4c8], RZ ;  /* 0x0001320009097a24 */ /* 0x000fe200078e02ff */
[----:B------:R-:W-:Y:S01]  /*11c10*/  SHF.R.S32.HI R10, RZ, 0x1f, R0 ;  /* 0x0000001fff0a7819 */ /* 0x000fe20000011400 */
[----:B------:R-:W-:-:S04]  /*11c20*/  IMAD.WIDE.U32 R4, R7, c[0x0][0x4c8], R4 ;  /* 0x0001320007047a25 */ /* 0x000fc800078e0004 */
[----:B------:R-:W-:Y:S01]  /*11c30*/  IMAD R7, R7, c[0x0][0x4cc], R9 ;  /* 0x0001330007077a24 */ /* 0x000fe200078e0209 */
[----:B------:R-:W-:Y:S01]  /*11c40*/  LEA R9, P0, R4, c[0x0][0x4a8], 0x2 ;  /* 0x00012a0004097a11 */ /* 0x000fe200078010ff */
[----:B------:R-:W-:Y:S02]  /*11c50*/  IMAD R8, R8, c[0x0][0x4e8], R6 ;  /* 0x00013a0008087a24 */ /* 0x000fe400078e0206 */
[----:B------:R-:W-:Y:S01]  /*11c60*/  IMAD R6, R10, c[0x0][0x430], RZ ;  /* 0x00010c000a067a24 */ /* 0x000fe200078e02ff */
[----:B------:R-:W-:Y:S01]  /*11c70*/  LEA R10, R17, R13, 0x7 ;  /* 0x0000000d110a7211 */ /* 0x000fe200078e38ff */
[----:B------:R-:W-:Y:S02]  /*11c80*/  IMAD.IADD R5, R5, 0x1, R7 ;  /* 0x0000000105057824 */ /* 0x000fe400078e0207 */
[----:B------:R-:W-:Y:S01]  /*11c90*/  IMAD R0, R0, c[0x0][0x434], R6 ;  /* 0x00010d0000007a24 */ /* 0x000fe200078e0206 */
[----:B------:R-:W-:Y:S02]  /*11ca0*/  SHF.R.S32.HI R6, RZ, 0x1f, R8 ;  /* 0x0000001fff067819 */ /* 0x000fe40000011408 */
[----:B------:R-:W-:Y:S01]  /*11cb0*/  LEA.HI.X R5, R4, c[0x0][0x4ac], R5, 0x2, P0 ;  /* 0x00012b0004057a11 */ /* 0x000fe200000f1405 */
[----:B------:R-:W-:Y:S01]  /*11cc0*/  IMAD.IADD R3, R3, 0x1, R0 ;  /* 0x0000000103037824 */ /* 0x000fe200078e0200 */
[----:B------:R-:W-:Y:S01]  /*11cd0*/  SHFL.IDX PT, R4, R9, 0x1, 0x1c1f ;  /* 0x003c1f0009047f89 */ /* 0x000fe200000e0000 */
[----:B------:R-:W-:Y:S01]  /*11ce0*/  IMAD R0, R6, c[0x0][0x428], RZ ;  /* 0x00010a0006007a24 */ /* 0x000fe200078e02ff */
[----:B------:R-:W-:Y:S01]  /*11cf0*/  LOP3.LUT P0, RZ, R12, 0x3, RZ, 0xc0, !PT ;  /* 0x000000030cff7812 */ /* 0x000fe2000780c0ff */
[C---:B------:R-:W-:Y:S01]  /*11d00*/  IMAD.WIDE.U32 R2, R8.reuse, c[0x0][0x428], R2 ;  /* 0x00010a0008027a25 */ /* 0x040fe200078e0002 */
[----:B------:R1:W-:Y:S03]  /*11d10*/  SHFL.IDX PT, R6, R9, RZ, 0x1c1f ;  /* 0x001c1fff09067589 */ /* 0x0003e600000e0000 */
[----:B------:R-:W-:Y:S01]  /*11d20*/  IMAD R0, R8, c[0x0][0x42c], R0 ;  /* 0x00010b0008007a24 */ /* 0x000fe200078e0200 */
[----:B------:R-:W3:Y:S01]  /*11d30*/  SHFL.IDX PT, R7, R5, RZ, 0x1c1f ;  /* 0x001c1fff05077589 */ /* 0x000ee200000e0000 */
[----:B------:R-:W-:-:S03]  /*11d40*/  IADD3 R8, R10, 0x8, RZ ;  /* 0x000000080a087810 */ /* 0x000fc60007ffe0ff */
[----:B------:R-:W4:Y:S01]  /*11d50*/  SHFL.IDX PT, R5, R5, 0x1, 0x1c1f ;  /* 0x003c1f0005057f89 */ /* 0x000f2200000e0000 */
[----:B------:R-:W-:Y:S01]  /*11d60*/  IADD3 R0, R3, R0, RZ ;  /* 0x0000000003007210 */ /* 0x000fe20007ffe0ff */
[----:B-1----:R-:W-:Y:S01]  /*11d70*/  IMAD R9, R18, c[0x0][0x388], RZ ;  /* 0x0000e20012097a24 */ /* 0x002fe200078e02ff */
[----:B------:R-:W-:-:S04]  /*11d80*/  LEA R18, P1, R2, c[0x0][0x400], 0x2 ;  /* 0x0001000002127a11 */ /* 0x000fc800078210ff */
[-C--:B------:R-:W-:Y:S02]  /*11d90*/  ISETP.GE.OR P2, PT, R10, R9.reuse, P0 ;  /* 0x000000090a00720c */ /* 0x080fe40000746670 */
[-C--:B------:R-:W-:Y:S02]  /*11da0*/  ISETP.GE.OR P0, PT, R8, R9.reuse, P0 ;  /* 0x000000090800720c */ /* 0x080fe40000706670 */
[----:B------:R-:W-:Y:S02]  /*11db0*/  LEA.HI.X R17, R2, c[0x0][0x404], R0, 0x2, P1 ;  /* 0x0001010002117a11 */ /* 0x000fe400008f1400 */
[----:B------:R-:W-:Y:S01]  /*11dc0*/  LOP3.LUT R0, R16, 0x7ffffffc, RZ, 0xc0, !PT ;  /* 0x7ffffffc10007812 */ /* 0x000fe200078ec0ff */
[----:B------:R1:W2:Y:S01]  /*11dd0*/  SHFL.IDX PT, R2, R18, RZ, 0x1c1f ;  /* 0x001c1fff12027589 */ /* 0x0002a200000e0000 */
[----:B------:R-:W-:-:S03]  /*11de0*/  ISETP.GE.AND P1, PT, R8, R9, PT ;  /* 0x000000090800720c */ /* 0x000fc60003f26270 */
[----:B------:R-:W-:Y:S01]  /*11df0*/  IMAD.IADD R0, R12, 0x1, -R0 ;  /* 0x000000010c007824 */ /* 0x000fe200078e0a00 */
[----:B------:R1:W1:Y:S01]  /*11e00*/  SHFL.IDX PT, R3, R17, RZ, 0x1c1f ;  /* 0x001c1fff11037589 */ /* 0x00026200000e0000 */
[----:B------:R-:W-:-:S03]  /*11e10*/  P2R R16, PR, RZ, 0x2 ;  /* 0x00000002ff107803 */ /* 0x000fc60000000000 */
[----:B---3--:R3:W-:Y:S01]  /*11e20*/  @!P2 ST.E [R6.64], R14 ;  /* 0x0000000e0600a985 */ /* 0x0087e2000c101916 */
[----:B------:R-:W-:-:S03]  /*11e30*/  SHF.L.U32 R0, R0, 0x1, RZ ;  /* 0x0000000100007819 */ /* 0x000fc600000006ff */
[----:B----4-:R3:W-:Y:S01]  /*11e40*/  @!P0 ST.E [R4.64], R15 ;  /* 0x0000000f04008985 */ /* 0x0107e2000c101916 */
[----:B------:R-:W-:-:S13]  /*11e50*/  ISETP.GE.AND P0, PT, R10, R9, PT ;  /* 0x000000090a00720c */ /* 0x000fda0003f06270 */
[----:B------:R-:W-:Y:S05]  /*11e60*/  @P0 BRA `(.L_x_3672) ;  /* 0x00000bd000000947 */ /* 0x000fea0003800000 */
[C---:B--2---:R-:W-:Y:S02]  /*11e70*/  ISETP.GE.AND P0, PT, R0.reuse, c[0x0][0x3c8], PT ;  /* 0x0000f20000007a0c */ /* 0x044fe40003f06270 */
[C---:B---3--:R-:W-:Y:S02]  /*11e80*/  IADD3 R5, R0.reuse, 0x8, RZ ;  /* 0x0000000800057810 */ /* 0x048fe40007ffe0ff */
[----:B------:R-:W-:Y:S02]  /*11e90*/  IADD3 R4, R0, 0x10, RZ ;  /* 0x0000001000047810 */ /* 0x000fe40007ffe0ff */
[----:B------:R-:W-:Y:S02]  /*11ea0*/  ISETP.GE.AND P5, PT, R5, c[0x0][0x3c8], PT ;  /* 0x0000f20005007a0c */ /* 0x000fe40003fa6270 */
[----:B------:R-:W-:Y:S02]  /*11eb0*/  ISETP.GE.AND P4, PT, R4, c[0x0][0x3c8], PT ;  /* 0x0000f20004007a0c */ /* 0x000fe40003f86270 */
[----:B------:R-:W-:-:S02]  /*11ec0*/  IADD3 R8, R0, 0x18, RZ ;  /* 0x0000001800087810 */ /* 0x000fc40007ffe0ff */
[C---:B------:R-:W-:Y:S01]  /*11ed0*/  IADD3 R10, R0.reuse, 0x20, RZ ;  /* 0x00000020000a7810 */ /* 0x040fe20007ffe0ff */
[C---:B-1----:R-:W-:Y:S01]  /*11ee0*/  @!P0 IMAD.WIDE R6, R0.reuse, 0x4, R2 ;  /* 0x0000000400068825 */ /* 0x042fe200078e0202 */
        /* <DEDUP_REMOVED lines=181> */
.L_x_3672:
[----:B--2---:R-:W-:Y:S05]  /*12a40*/  BSYNC B0 ;  /* 0x0000000000007941 */ /* 0x004fea0003800000 */
.L_x_3671:
[----:B------:R-:W-:Y:S01]  /*12a50*/  ISETP.NE.AND P0, PT, R16, RZ, PT ;  /* 0x000000ff1000720c */ /* 0x000fe20003f05270 */
[----:B-1----:R1:W2:Y:S04]  /*12a60*/  SHFL.IDX PT, R3, R17, 0x1, 0x1c1f ;  /* 0x003c1f0011037f89 */ /* 0x0022a800000e0000 */
[----:B------:R1:W4:Y:S08]  /*12a70*/  SHFL.IDX PT, R2, R18, 0x1, 0x1c1f ;  /* 0x003c1f0012027f89 */ /* 0x00033000000e0000 */
[----:B------:R-:W-:Y:S05]  /*12a80*/  @P0 EXIT ;  /* 0x000000000000094d */ /* 0x000fea0003800000 */
[C---:B---3--:R-:W-:Y:S02]  /*12a90*/  IADD3 R5, R0.reuse, 0x8, RZ ;  /* 0x0000000800057810 */ /* 0x048fe40007ffe0ff */
        /* <DEDUP_REMOVED lines=10> */
[--C-:B--2-4-:R-:W-:Y:S01]  /*12b40*/  @!P2 IMAD.WIDE R8, R0, 0x4, R2.reuse ;  /* 0x000000040008a825 */ /* 0x114fe200078e0202 */
[----:B------:R-:W-:Y:S02]  /*12b50*/  @!P1 LOP3.LUT R5, R5, 0xfffffffe, RZ, 0xc0, !PT ;  /* 0xfffffffe05059812 */ /* 0x000fe400078ec0ff */
[----:B------:R-:W-:Y:S02]  /*12b60*/  @!P0 LOP3.LUT R4, R4, 0xfffffffe, RZ, 0xc0, !PT ;  /* 0xfffffffe04048812 */ /* 0x000fe400078ec0ff */
[----:B------:R2:W-:Y:S01]  /*12b70*/  @!P2 ST.E.64 [R8.64], R158 ;  /* 0x0000009e0800a985 */ /* 0x0005e2000c101b16 */
[----:B------:R-:W-:Y:S01]  /*12b80*/  @!P1 IMAD.WIDE R6, R5, 0x4, R2 ;  /* 0x0000000405069825 */ /* 0x000fe200078e0202 */
        /* <DEDUP_REMOVED lines=11> */
[C---:B--2---:R-:W-:Y:S02]  /*12c40*/  IADD3 R8, R0.reuse, 0x28, RZ ;  /* 0x0000002800087810 */ /* 0x044fe40007ffe0ff */
[----:B------:R-:W-:Y:S02]  /*12c50*/  IADD3 R9, R0, 0x30, RZ ;  /* 0x0000003000097810 */ /* 0x000fe40007ffe0ff */
[----:B------:R-:W-:Y:S02]  /*12c60*/  ISETP.GE.AND P4, PT, R8, c[0x0][0x3c8], PT ;  /* 0x0000f20008007a0c */ /* 0x000fe40003f86270 */
[----:B------:R-:W-:Y:S02]  /*12c70*/  ISETP.GE.AND P3, PT, R9, c[0x0][0x3c8], PT ;  /* 0x0000f20009007a0c */ /* 0x000fe40003f66270 */
[----:B---3--:R-:W-:-:S02]  /*12c80*/  @!P6 LEA.HI R4, R11, R11, RZ, 0x1 ;  /* 0x0000000b0b04e211 */ /* 0x008fc400078f08ff */
        /* <DEDUP_REMOVED lines=159> */
.L_x_3670:
        /* <DEDUP_REMOVED lines=50> */
.L_x_3617:
[----:B-1----:R-:W-:Y:S01]  /*139a0*/  IMAD.MOV.U32 R3, RZ, RZ, R12 ;  /* 0x000000ffff037224 */ /* 0x002fe200078e000c */
[----:B------:R-:W-:Y:S02]  /*139b0*/  MOV R15, 0x181f ;  /* 0x0000181f000f7802 */ /* 0x000fe40000000f00 */
[----:B------:R-:W-:Y:S02]  /*139c0*/  MOV R2, 0x139e0 ;  /* 0x000139e000027802 */ /* 0x000fe40000000f00 */
[----:B------:R-:W-:Y:S05]  /*139d0*/  CALL.REL.NOINC `($__internal_61_$__cuda_sm70_shflsync_idx_p) ;  /* 0x0000026000007944 */ /* 0x000fea0003c00000 */
[----:B------:R-:W-:Y:S01]  /*139e0*/  IMAD.MOV.U32 R7, RZ, RZ, R15 ;  /* 0x000000ffff077224 */ /* 0x000fe200078e000f */
[----:B------:R-:W-:Y:S01]  /*139f0*/  MOV R3, R17 ;  /* 0x0000001100037202 */ /* 0x000fe20000000f00 */
[----:B------:R-:W-:Y:S01]  /*13a00*/  IMAD.MOV.U32 R15, RZ, RZ, 0x181f ;  /* 0x0000181fff0f7424 */ /* 0x000fe200078e00ff */
[----:B------:R-:W-:Y:S02]  /*13a10*/  MOV R2, 0x13a30 ;  /* 0x00013a3000027802 */ /* 0x000fe40000000f00 */
[----:B-1---5:R-:W-:Y:S05]  /*13a20*/  CALL.REL.NOINC `($__internal_61_$__cuda_sm70_shflsync_idx_p) ;  /* 0x0000021000007944 */ /* 0x022fea0003c00000 */
[----:B------:R-:W-:Y:S01]  /*13a30*/  MOV R2, R15 ;  /* 0x0000000f00027202 */ /* 0x000fe20000000f00 */
[----:B-1---5:R-:W-:Y:S05]  /*13a40*/  BRA `(.L_x_3673) ;  /* 0xfffeeb5000007947 */ /* 0x022fea000383ffff */
.L_x_3636:
[----:B--2---:R-:W-:Y:S02]  /*13a50*/  MOV R15, 0x181f ;  /* 0x0000181f000f7802 */ /* 0x004fe40000000f00 */
[----:B------:R-:W-:Y:S02]  /*13a60*/  MOV R2, 0x13a80 ;  /* 0x00013a8000027802 */ /* 0x000fe40000000f00 */
[----:B-1---5:R-:W-:Y:S05]  /*13a70*/  CALL.REL.NOINC `($__internal_61_$__cuda_sm70_shflsync_idx_p) ;  /* 0x000001c000007944 */ /* 0x022fea0003c00000 */
[----:B------:R-:W-:Y:S01]  /*13a80*/  MOV R3, R6 ;  /* 0x0000000600037202 */ /* 0x000fe20000000f00 */
[----:B-----5:R-:W-:Y:S01]  /*13a90*/  IMAD.MOV.U32 R4, RZ, RZ, R15 ;  /* 0x000000ffff047224 */ /* 0x020fe200078e000f */
[----:B------:R-:W-:Y:S01]  /*13aa0*/  MOV R2, 0x13ad0 ;  /* 0x00013ad000027802 */ /* 0x000fe20000000f00 */
[----:B------:R-:W-:Y:S02]  /*13ab0*/  IMAD.MOV.U32 R15, RZ, RZ, 0x181f ;  /* 0x0000181fff0f7424 */ /* 0x000fe400078e00ff */
[----:B-1----:R-:W-:Y:S05]  /*13ac0*/  CALL.REL.NOINC `($__internal_61_$__cuda_sm70_shflsync_idx_p) ;  /* 0x0000017000007944 */ /* 0x002fea0003c00000 */
[----:B-----5:R-:W-:Y:S01]  /*13ad0*/  MOV R0, R15 ;  /* 0x0000000f00007202 */ /* 0x020fe20000000f00 */
[----:B-1----:R-:W-:-:S05]  /*13ae0*/  BRA `(.L_x_3674) ;  /* 0xffff2bc000007947 */ /* 0x002fca000383ffff */
.L_x_3653:
[----:B--2---:R-:W-:Y:S01]  /*13af0*/  MOV R15, 0x181f ;  /* 0x0000181f000f7802 */ /* 0x004fe20000000f00 */
[----:B------:R-:W-:Y:S01]  /*13b00*/  IMAD.MOV.U32 R3, RZ, RZ, R6 ;  /* 0x000000ffff037224 */ /* 0x000fe200078e0006 */
[----:B------:R-:W-:Y:S02]  /*13b10*/  MOV R2, 0x13b30 ;  /* 0x00013b3000027802 */ /* 0x000fe40000000f00 */
[----:B-1---5:R-:W-:Y:S05]  /*13b20*/  CALL.REL.NOINC `($__internal_61_$__cuda_sm70_shflsync_idx_p) ;  /* 0x0000011000007944 */ /* 0x022fea0003c00000 */
[----:B------:R-:W-:Y:S01]  /*13b30*/  MOV R3, R7 ;  /* 0x0000000700037202 */ /* 0x000fe20000000f00 */
[----:B-----5:R-:W-:Y:S01]  /*13b40*/  IMAD.MOV.U32 R4, RZ, RZ, R15 ;  /* 0x000000ffff047224 */ /* 0x020fe200078e000f */
[----:B------:R-:W-:Y:S01]  /*13b50*/  MOV R2, 0x13b80 ;  /* 0x00013b8000027802 */ /* 0x000fe20000000f00 */
[----:B------:R-:W-:Y:S02]  /*13b60*/  IMAD.MOV.U32 R15, RZ, RZ, 0x181f ;  /* 0x0000181fff0f7424 */ /* 0x000fe400078e00ff */
[----:B-1----:R-:W-:Y:S05]  /*13b70*/  CALL.REL.NOINC `($__internal_61_$__cuda_sm70_shflsync_idx_p) ;  /* 0x000000c000007944 */ /* 0x002fea0003c00000 */
[----:B------:R-:W-:Y:S01]  /*13b80*/  MOV R2, R15 ;  /* 0x0000000f00027202 */ /* 0x000fe20000000f00 */
[----:B-1---5:R-:W-:-:S05]  /*13b90*/  BRA `(.L_x_3675) ;  /* 0xffff6ac000007947 */ /* 0x022fca000383ffff */
.L_x_3659:
[----:B------:R-:W-:Y:S02]  /*13ba0*/  MOV R15, 0x181f ;  /* 0x0000181f000f7802 */ /* 0x000fe40000000f00 */
[----:B------:R-:W-:Y:S02]  /*13bb0*/  MOV R2, 0x13bd0 ;  /* 0x00013bd000027802 */ /* 0x000fe40000000f00 */
[----:B----45:R-:W-:Y:S05]  /*13bc0*/  CALL.REL.NOINC `($__internal_61_$__cuda_sm70_shflsync_idx_p) ;  /* 0x0000007000007944 */ /* 0x030fea0003c00000 */
[----:B------:R-:W-:Y:S01]  /*13bd0*/  MOV R3, R6 ;  /* 0x0000000600037202 */ /* 0x000fe20000000f00 */
[----:B-----5:R-:W-:Y:S01]  /*13be0*/  IMAD.MOV.U32 R4, RZ, RZ, R15 ;  /* 0x000000ffff047224 */ /* 0x020fe200078e000f */
[----:B------:R-:W-:Y:S01]  /*13bf0*/  MOV R2, 0x13c20 ;  /* 0x00013c2000027802 */ /* 0x000fe20000000f00 */
[----:B------:R-:W-:Y:S02]  /*13c00*/  IMAD.MOV.U32 R15, RZ, RZ, 0x181f ;  /* 0x0000181fff0f7424 */ /* 0x000fe400078e00ff */
[----:B-1----:R-:W-:Y:S05]  /*13c10*/  CALL.REL.NOINC `($__internal_61_$__cuda_sm70_shflsync_idx_p) ;  /* 0x0000002000007944 */ /* 0x002fea0003c00000 */
[----:B-----5:R-:W-:Y:S01]  /*13c20*/  MOV R0, R15 ;  /* 0x0000000f00007202 */ /* 0x020fe20000000f00 */
[----:B-1----:R-:W-:-:S05]  /*13c30*/  BRA `(.L_x_3676) ;  /* 0xffff994000007947 */ /* 0x002fca000383ffff */
        .weak           $__internal_61_$__cuda_sm70_shflsync_idx_p
        .type           $__internal_61_$__cuda_sm70_shflsync_idx_p,@function
        .size           $__internal_61_$__cuda_sm70_shflsync_idx_p,(.L_x_6539 - $__internal_61_$__cuda_sm70_shflsync_idx_p)
$__internal_61_$__cuda_sm70_shflsync_idx_p:
[----:B------:R1:W-:Y:S04]  /*13c40*/  STL [R1+0x74], R4 ;  /* 0x0000740401007387 */ /* 0x0003e80000100800 */
[----:B------:R2:W-:Y:S01]  /*13c50*/  STL [R1+0x70], R0 ;  /* 0x0000700001007387 */ /* 0x0005e20000100800 */
[----:B-1----:R-:W-:-:S02]  /*13c60*/  MOV R4, 0xffffffff ;  /* 0xffffffff00047802 */ /* 0x002fc40000000f00 */
[----:B--2---:R-:W-:Y:S02]  /*13c70*/  MOV R0, 0x1 ;  /* 0x0000000100007802 */ /* 0x004fe40000000f00 */
[----:B------:R-:W-:Y:S04]  /*13c80*/  WARPSYNC R4 ;  /* 0x0000000400007348 */ /* 0x000fe80003800000 */
[----:B------:R1:W2:Y:S04]  /*13c90*/  SHFL.IDX PT, R15, R3, R0, R15 ;  /* 0x00000000030f7389 */ /* 0x0002a800000e000f */
[----:B-1----:R1:W5:Y:S04]  /*13ca0*/  LDL.LU R4, [R1+0x74] ;  /* 0x0000740001047983 */ /* 0x0023680000300800 */
[----:B------:R1:W5:Y:S01]  /*13cb0*/  LDL.LU R0, [R1+0x70] ;  /* 0x0000700001007983 */ /* 0x0003620000300800 */
[----:B------:R-:W-:-:S04]  /*13cc0*/  MOV R3, 0x0 ;  /* 0x0000000000037802 */ /* 0x000fc80000000f00 */
[----:B--2---:R-:W-:Y:S05]  /*13cd0*/  RET.REL.NODEC R2 `(_ZN7cutlass13device_kernelIN5flash19enable_sm80_to_sm89INS1_16FlashAttnFwdSm80INS1_25CollectiveMainloopFwdSm80ILi8ELi1ELb1EN4cute5tupleIJNS5_1CILi128EEENS7_ILi48EEENS7_ILi256EEEEEELi256ENS_6half_tEfNS_4arch4Sm80ELb0ELb1ELb0ELb0ELb1ELb0ELb1ELb1EEENS1_21CollectiveEpilogueFwdINS6_IJS8_SA_S9_EEENS6_IJNS7_ILi1EEESI_SI_EEESC_SE_Li256ELb0ELb1ELb1ELb0EEENS1_19SingleTileSchedulerILb0ELb1ELb1ELi128EEEEEEEEEvNT_6ParamsE) ;  /* 0xfffec32002007950 */ /* 0x004fea0003c3ffff */
.L_x_3677:
        /* <DEDUP_REMOVED lines=10> */
.L_x_6539:


//--------------------- .text._ZN7cutlass13device_kernelIN5flash19enable_sm80_to_sm89INS1_16FlashAttnFwdSm80INS1_25CollectiveMainloopFwdSm80ILi8ELi1ELb1EN4cute5tupleIJNS5_1CILi128EEENS7_ILi48EEENS7_ILi256EEEEEELi256ENS_6half_tEfNS_4arch4Sm80ELb0ELb1ELb0ELb1ELb1ELb0ELb1ELb1EEENS1_21CollectiveEpilogueFwdINS6_IJS8_SA_S9_EEENS6_IJNS7_ILi1EEESI_SI_EEESC_SE_Li256ELb1ELb1ELb1ELb0EEENS1_36VarlenDynamicPersistentTileSchedulerILi128ELi48ELi256ELi256ELb1ELb1ELb0ELb1ELb0ELb1EEEEEEEEEvNT_6ParamsE --------------------------
	.section	.text._ZN7cutlass13device_kernelIN5flash19enable_sm80_to_sm89INS1_16FlashAttnFwdSm80INS1_25CollectiveMainloopFwdSm80ILi8ELi1ELb1EN4cute5tupleIJNS5_1CILi128EEENS7_ILi48EEENS7_ILi256EEEEEELi256ENS_6half_tEfNS_4arch4Sm80ELb0ELb1ELb0ELb1ELb1ELb0ELb1ELb1EEENS1_21CollectiveEpilogueFwdINS6_IJS8_SA_S9_EEENS6_IJNS7_ILi1EEESI_SI_EEESC_SE_Li256ELb1ELb1ELb1ELb0EEENS1_36VarlenDynamicPersistentTileSchedulerILi128ELi48ELi256ELi256ELb1ELb1ELb0ELb1ELb0ELb1EEEEEEEEEvNT_6ParamsE,"ax",@progbits
	.sectioninfo	@"SHI_REGISTERS=255"
	.align	128
.text._ZN7cutlass13device_kernelIN5flash19enable_sm80_to_sm89INS1_16FlashAttnFwdSm80INS1_25CollectiveMainloopFwdSm80ILi8ELi1ELb1EN4cute5tupleIJNS5_1CILi128EEENS7_ILi48EEENS7_ILi256EEEEEELi256ENS_6half_tEfNS_4arch4Sm80ELb0ELb1ELb0ELb1ELb1ELb0ELb1ELb1EEENS1_21CollectiveEpilogueFwdINS6_IJS8_SA_S9_EEENS6_IJNS7_ILi1EEESI_SI_EEESC_SE_Li256ELb1ELb1ELb1ELb0EEENS1_36VarlenDynamicPersistentTileSchedulerILi128ELi48ELi256ELi256ELb1ELb1ELb0ELb1ELb0ELb1EEEEEEEEEvNT_6ParamsE:
        .type           _ZN7cutlass13device_kernelIN5flash19enable_sm80_to_sm89INS1_16FlashAttnFwdSm80INS1_25CollectiveMainloopFwdSm80ILi8ELi1ELb1EN4cute5tupleIJNS5_1CILi128EEENS7_ILi48EEENS7_ILi256EEEEEELi256ENS_6half_tEfNS_4arch4Sm80ELb0ELb1ELb0ELb1ELb1ELb0ELb1ELb1EEENS1_21CollectiveEpilogueFwdINS6_IJS8_SA_S9_EEENS6_IJNS7_ILi1EEESI_SI_EEESC_SE_Li256ELb1ELb1ELb1ELb0EEENS1_36VarlenDynamicPersistentTileSchedulerILi128ELi48ELi256ELi256ELb1ELb1ELb0ELb1ELb0ELb1EEEEEEEEEvNT_6ParamsE,@function
        .size           _ZN7cutlass13device_kernelIN5flash19enable_sm80_to_sm89INS1_16FlashAttnFwdSm80INS1_25CollectiveMainloopFwdSm80ILi8ELi1ELb1EN4cute5tupleIJNS5_1CILi128EEENS7_ILi48EEENS7_ILi256EEEEEELi256ENS_6half_tEfNS_4arch4Sm80ELb0ELb1ELb0ELb1ELb1ELb0ELb1ELb1EEENS1_21CollectiveEpilogueFwdINS6_IJS8_SA_S9_EEENS6_IJNS7_ILi1EEESI_SI_EEESC_SE_Li256ELb1ELb1ELb1ELb0EEENS1_36VarlenDynamicPersistentTileSchedulerILi128ELi48ELi256ELi256ELb1ELb1ELb0ELb1ELb0ELb1EEEEEEEEEvNT_6ParamsE,(.L_x_6541 - _ZN7cutlass13device_kernelIN5flash19enable_sm80_to_sm89INS1_16FlashAttnFwdSm80INS1_25CollectiveMainloopFwdSm80ILi8ELi1ELb1EN4cute5tupleIJNS5_1CILi128EEENS7_ILi48EEENS7_ILi256EEEEEELi256ENS_6half_tEfNS_4arch4Sm80ELb0ELb1ELb0ELb1ELb1ELb0ELb1ELb1EEENS1_21CollectiveEpilogueFwdINS6_IJS8_SA_S9_EEENS6_IJNS7_ILi1EEESI_SI_EEESC_SE_Li256ELb1ELb1ELb1ELb0EEENS1_36VarlenDynamicPersistentTileSchedulerILi128ELi48ELi256ELi256ELb1ELb1ELb0ELb1ELb0ELb1EEEEEEEEEvNT_6ParamsE)
        .other          _ZN7cutlass13device_kernelIN5flash19enable_sm80_to_sm89INS1_16FlashAttnFwdSm80INS1_25CollectiveMainloopFwdSm80ILi8ELi1ELb1EN4cute5tupleIJNS5_1CILi128EEENS7_ILi48EEENS7_ILi256EEEEEELi256ENS_6half_tEfNS_4arch4Sm80ELb0ELb1ELb0ELb1ELb1ELb0ELb1ELb1EEENS1_21CollectiveEpilogueFwdINS6_IJS8_SA_S9_EEENS6_IJNS7_ILi1EEESI_SI_EEESC_SE_Li256ELb1ELb1ELb1ELb0EEENS1_36VarlenDynamicPersistentTileSchedulerILi128ELi48ELi256ELi256ELb1ELb1ELb0ELb1ELb0ELb1EEEEEEEEEvNT_6ParamsE,@"STO_CUDA_ENTRY STV_DEFAULT"
_ZN7cutlass13device_kernelIN5flash19enable_sm80_to_sm89INS1_16FlashAttnFwdSm80INS1_25CollectiveMainloopFwdSm80ILi8ELi1ELb1EN4cute5tupleIJNS5_1CILi128EEENS7_ILi48EEENS7_ILi256EEEEEELi256ENS_6half_tEfNS_4arch4Sm80ELb0ELb1ELb0ELb1ELb1ELb0ELb1ELb1EEENS1_21CollectiveEpilogueFwdINS6_IJS8_SA_S9_EEENS6_IJNS7_ILi1EEESI_SI_EEESC_SE_Li256ELb1ELb1ELb1ELb0EEENS1_36VarlenDynamicPersistentTileSchedulerILi128ELi48ELi256ELi256ELb1ELb1ELb0ELb1ELb0ELb1EEEEEEEEEvNT_6ParamsE:
        /* <DEDUP_REMOVED lines=54> */
.L_x_3683:
        /* <DEDUP_REMOVED lines=16> */
.L_x_3861:
        /* <DEDUP_REMOVED lines=16> */
.L_x_3862:
[----:B--2---:R-:W-:-:S05]  /*0560*/  IMAD R0, R0, c[0x0][0x538], RZ ;  /* 0x00014e0000007a24 */ /* 0x004fca00078e02ff */
[----:B------:R-:W-:-:S04]  /*0570*/  IADD3 R6, R0, R6, RZ ;  /* 0x0000000600067210 */ /* 0x000fc80007ffe0ff */
[----:B------:R-:W-:-:S13]  /*0580*/  ISETP.GT.AND P0, PT, R6, UR4, PT ;  /* 0x0000000406007c0c */ /* 0x000fda000bf04270 */
[----:B-1----:R-:W-:Y:S05]  /*0590*/  @!P0 BRA `(.L_x_3683) ;  /* 0xfffffdc000008947 */ /* 0x002fea000383ffff */
.L_x_3679:
[----:B------:R-:W-:-:S05]  /*05a0*/  IADD3 R10, -R0, R6, RZ ;  /* 0x00000006000a7210 */ /* 0x000fca0007ffe1ff */
[----:B------:R-:W-:-:S05]  /*05b0*/  IMAD R0, R4, c[0x0][0x538], R10 ;  /* 0x00014e0004007a24 */ /* 0x000fca00078e020a */
[----:B------:R-:W-:Y:S01]  /*05c0*/  ISETP.GT.AND P0, PT, R0, UR4, PT ;  /* 0x0000000400007c0c */ /* 0x000fe2000bf04270 */
[----:B------:R-:W-:-:S12]  /*05d0*/  BRA.DIV ~URZ, `(.L_x_3684) ;  /* 0x00018b627f007947 */ /* 0x000fd8000b800000 */
[----:B------:R-:W-:-:S04]  /*05e0*/  VOTE.ANY R6, PT, !P0 ;  /* 0x0000000000067806 */ /* 0x000fc800040e0100 */
.L_x_3863:
[----:B------:R-:W1:Y:S02]  /*05f0*/  POPC R0, R6 ;  /* 0x0000000600007309 */ /* 0x000e640000000000 */
[----:B-1----:R-:W-:-:S05]  /*0600*/  IADD3 R2, R0, R7, RZ ;  /* 0x0000000700027210 */ /* 0x002fca0007ffe0ff */
[----:B------:R1:W-:Y:S01]  /*0610*/  STL [R1+0xbc], R2 ;  /* 0x0000bc0201007387 */ /* 0x0003e20000100800 */
[----:B------:R-:W-:Y:S05]  /*0620*/  BRA.DIV ~URZ, `(.L_x_3685) ;  /* 0x00018b627f007947 */ /* 0x000fea000b800000 */
[----:B------:R2:W3:Y:S01]  /*0630*/  SHFL.IDX PT, R12, R9, R0, 0x1f ;  /* 0x00001f00090c7589 */ /* 0x0004e200000e0000 */
[----:B------:R-:W-:-:S03]  /*0640*/  MOV R5, RZ ;  /* 0x000000ff00057202 */ /* 0x000fc60000000f00 */
[----:B------:R2:W4:Y:S04]  /*0650*/  SHFL.IDX PT, R9, R8, R0, 0x1f ;  /* 0x00001f0008097589 */ /* 0x00052800000e0000 */
.L_x_3864:
[----:B------:R-:W-:Y:S01]  /*0660*/  ISETP.NE.AND P0, PT, R6, RZ, PT ;  /* 0x000000ff0600720c */ /* 0x000fe20003f05270 */
[----:B------:R-:W-:-:S12]  /*0670*/  BSSY B0, `(.L_x_3686) ;  /* 0x0000005000007945 */ /* 0x000fd80003800000 */
[----:B------:R-:W-:Y:S05]  /*0680*/  @!P0 BRA `(.L_x_3687) ;  /* 0x0000003000008947 */ /* 0x000fea0003800000 */
[----:B--2---:R-:W-:Y:S01]  /*0690*/  IADD3 R0, R0, -0x1, RZ ;  /* 0xffffffff00007810 */ /* 0x004fe20007ffe0ff */
[----:B------:R-:W-:Y:S05]  /*06a0*/  BRA.DIV ~URZ, `(.L_x_3688) ;  /* 0x00018c027f007947 */ /* 0x000fea000b800000 */
[----:B------:R2:W1:Y:S02]  /*06b0*/  SHFL.IDX PT, R5, R4, R0, 0x1f ;  /* 0x00001f0004057589 */ /* 0x00046400000e0000 */
.L_x_3687:
[----:B------:R-:W-:Y:S05]  /*06c0*/  BSYNC B0 ;  /* 0x0000000000007941 */ /* 0x000fea0003800000 */
.L_x_3686:
        /* <DEDUP_REMOVED lines=69> */
.L_x_3690:
        /* <DEDUP_REMOVED lines=70> */
.L_x_3691:
[----:B------:R-:W-:Y:S05]  /*0f80*/  BSYNC B0 ;  /* 0x0000000000007941 */ /* 0x000fea0003800000 */
.L_x_3689:
[----:B------:R-:W-:-:S04]  /*0f90*/  LOP3.LUT R0, RZ, R0, RZ, 0x33, !PT ;  /* 0x00000000ff007212 */ /* 0x000fc800078e33ff */
[----:B------:R-:W-:-:S05]  /*0fa0*/  IADD3 R0, R0, R12, RZ ;  /* 0x0000000c00007210 */ /* 0x000fca0007ffe0ff */
[----:B------:R2:W-:Y:S01]  /*0fb0*/  STL [R1+0xb4], R0 ;  /* 0x0000b40001007387 */ /* 0x0005e20000100800 */
[----:B------:R-:W-:Y:S05]  /*0fc0*/  BRA `(.L_x_3692) ;  /* 0x0000006000007947 */ /* 0x000fea0003800000 */
.L_x_3680:
[----:B------:R-:W-:Y:S01]  /*0fd0*/  MOV R0, UR4 ;  /* 0x0000000400007c02 */ /* 0x000fe20008000f00 */
[----:B------:R-:W-:Y:S04]  /*0fe0*/  STL [R1+0xb4], RZ ;  /* 0x0000b4ff01007387 */ /* 0x000fe80000100800 */
[----:B------:R-:W-:Y:S04]  /*0ff0*/  STL [R1+0xb8], RZ ;  /* 0x0000b8ff01007387 */ /* 0x000fe80000100800 */
[----:B------:R1:W-:Y:S02]  /*1000*/  STL [R1+0xb0], R0 ;  /* 0x0000b00001007387 */ /* 0x0003e40000100800 */
[----:B-1----:R-:W-:-:S05]  /*1010*/  MOV R0, c[0x0][0x53c] ;  /* 0x00014f0000007a02 */ /* 0x002fca0000000f00 */
[----:B------:R1:W-:Y:S02]  /*1020*/  STL [R1+0xbc], R0 ;  /* 0x0000bc0001007387 */ /* 0x0003e40000100800 */
.L_x_3692:
        /* <DEDUP_REMOVED lines=8> */
.L_x_3678:
        /* <DEDUP_REMOVED lines=262> */
[----:B------:R1:W-:Y:S04]  /*2110*/  STL [R1+0x10], R3 ;  /* 0x0000100301007387 */ /* 0x0003e80000100800 */
[----:B------:R2:W-:Y:S01]  /*2120*/  STL [R1+0xe4], R4 ;  /* 0x0000e40401007387 */ /* 0x0005e20000100800 */
[--C-:B-1----:R-:W-:Y:S02]  /*2130*/  IMAD.IADD R3, R2, 0x1, R6.reuse ;  /* 0x0000000102037824 */ /* 0x102fe400078e0206 */
[----:B------:R-:W-:-:S02]  /*2140*/  IMAD.IADD R2, R0, 0x1, R6 ;  /* 0x0000000100027824 */ /* 0x000fc400078e0206 */
[----:B------:R-:W-:Y:S01]  /*2150*/  IMAD.IADD R0, R0, 0x1, R3 ;  /* 0x0000000100007824 */ /* 0x000fe200078e0203 */
[----:B------:R2:W-:Y:S04]  /*2160*/  STL [R1+0x1c], R3 ;  /* 0x00001c0301007387 */ /* 0x0005e80000100800 */
[----:B------:R2:W-:Y:S04]  /*2170*/  STL [R1+0x24], R2 ;  /* 0x0000240201007387 */ /* 0x0005e80000100800 */
[----:B------:R2:W-:Y:S02]  /*2180*/  STL [R1+0x20], R0 ;  /* 0x0000200001007387 */ /* 0x0005e40000100800 */
.L_x_3860:
        /* <DEDUP_REMOVED lines=27> */
.L_x_3693:
[----:B------:R-:W-:-:S04]  /*2340*/  ISETP.NE.U32.AND P0, PT, RZ, c[0x0][0x368], PT ;  /* 0x0000da00ff007a0c */ /* 0x000fc80003f05070 */
[----:B------:R-:W-:-:S13]  /*2350*/  ISETP.NE.AND.EX P0, PT, RZ, c[0x0][0x36c], PT, P0 ;  /* 0x0000db00ff007a0c */ /* 0x000fda0003f05300 */
[----:B------:R-:W-:Y:S05]  /*2360*/  @!P0 BRA `(.L_x_3694) ;  /* 0x0000003000008947 */ /* 0x000fea0003800000 */
[----:B-1----:R-:W-:-:S05]  /*2370*/  IMAD.WIDE R2, R106, R13, c[0x0][0x368] ;  /* 0x0000da006a027625 */ /* 0x002fca00078e020d */
[----:B------:R1:W5:Y:S01]  /*2380*/  LDG.E R0, [R2.64] ;  /* 0x0000000602007981 */ /* 0x000362000c1e1900 */
[----:B------:R-:W-:Y:S05]  /*2390*/  BRA `(.L_x_3695) ;  /* 0x0000008000007947 */ /* 0x000fea0003800000 */
.L_x_3694:
        /* <DEDUP_REMOVED lines=8> */
.L_x_3695:
        /* <DEDUP_REMOVED lines=35> */
.L_x_3698:
[----:B------:R-:W-:-:S13]  /*2650*/  ISETP.NE.AND P0, PT, R6, 0x1, PT ;  /* 0x000000010600780c */ /* 0x000fda0003f05270 */
[----:B------:R-:W-:-:S05]  /*2660*/  @P0 IMAD.HI.U32 R0, R2, c[0x0][0x330], RZ ;  /* 0x0000cc0002000a27 */ /* 0x000fca00078e00ff */
[----:B------:R-:W-:Y:S02]  /*2670*/  @P0 SHF.R.U32.HI R2, RZ, c[0x0][0x334], R0 ;  /* 0x0000cd00ff020a19 */ /* 0x000fe40000011600 */
.L_x_3699:
[----:B------:R-:W-:Y:S05]  /*2680*/  BSYNC B0 ;  /* 0x0000000000007941 */ /* 0x000fea0003800000 */
.L_x_3697:
[----:B------:R-:W-:-:S05]  /*2690*/  IMAD R2, R2, R6, c[0x0][0x32c] ;  /* 0x0000cb0002027624 */ /* 0x000fca00078e0206 */
[----:B------:R-:W-:-:S03]  /*26a0*/  IMNMX R3, R3, R2, PT ;  /* 0x0000000203037217 */ /* 0x000fc60003800200 */
.L_x_3696:
        /* <DEDUP_REMOVED lines=26> */
.L_x_3702:
[----:B------:R-:W-:-:S13]  /*2850*/  ISETP.NE.AND P0, PT, R6, 0x1, PT ;  /* 0x000000010600780c */ /* 0x000fda0003f05270 */
[----:B------:R-:W-:-:S05]  /*2860*/  @P0 IMAD.HI.U32 R3, R0, c[0x0][0x330], RZ ;  /* 0x0000cc0000030a27 */ /* 0x000fca00078e00ff */
[----:B------:R-:W-:Y:S02]  /*2870*/  @P0 SHF.R.U32.HI R0, RZ, c[0x0][0x334], R3 ;  /* 0x0000cd00ff000a19 */ /* 0x000fe40000011603 */
.L_x_3703:
[----:B------:R-:W-:Y:S05]  /*2880*/  BSYNC B0 ;  /* 0x0000000000007941 */ /* 0x000fea0003800000 */
.L_x_3701:
[----:B------:R-:W-:-:S05]  /*2890*/  IMAD R0, R0, c[0x0][0x32c], RZ ;  /* 0x0000cb0000007a24 */ /* 0x000fca00078e02ff */
[----:B------:R-:W-:-:S04]  /*28a0*/  IMNMX R2, R2, R0, !PT ;  /* 0x0000000002027217 */ /* 0x000fc80007800200 */
.L_x_3700:
        /* <DEDUP_REMOVED lines=48> */
.L_x_3705:
[----:B------:R-:W-:Y:S05]  /*2bb0*/  BSYNC B0 ;  /* 0x0000000000007941 */ /* 0x000fea0003800000 */
.L_x_3704:
        /* <DEDUP_REMOVED lines=86> */
[----:B------:R-:W-:Y:S02]  /*3120*/  IMAD.MOV.U32 R2, RZ, RZ, c[0x0][0x2b8] ;  /* 0x0000ae00ff027624 */ /* 0x000fe400078e00ff */
[----:B------:R-:W-:Y:S02]  /*3130*/  IMAD R57, R110, R23, -0x30 ;  /* 0xffffffd06e397424 */ /* 0x000fe400078e0217 */
[----:B------:R-:W-:Y:S01]  /*3140*/  IMAD.WIDE.U32 R8, R0, c[0x0][0x2b0], RZ ;  /* 0x0000ac0000087a25 */ /* 0x000fe200078e00ff */
[----:B------:R-:W-:-:S03]  /*3150*/  ISETP.NE.AND P1, PT, R2, 0x1, PT ;  /* 0x000000010200780c */ /* 0x000fc60003f25270 */
[----:B------:R-:W-:Y:S01]  /*3160*/  IMAD.MOV.U32 R106, RZ, RZ, R19 ;  /* 0x000000ffff6a7224 */ /* 0x000fe200078e0013 */
[----:B------:R-:W-:Y:S01]  /*3170*/  STL.64 [R1+0x90], R8 ;  /* 0x0000900801007387 */ /* 0x000fe20000100a00 */
[----:B------:R-:W-:-:S03]  /*3180*/  IMAD.MOV.U32 R27, RZ, RZ, RZ ;  /* 0x000000ffff1b7224 */ /* 0x000fc600078e00ff */
[----:B------:R-:W-:-:S05]  /*3190*/  LOP3.LUT R106, R106, 0xffffff7f, RZ, 0xc0, !PT ;  /* 0xffffff7f6a6a7812 */ /* 0x000fca00078ec0ff */
[----:B------:R-:W-:Y:S02]  /*31a0*/  @P1 LOP3.LUT R106, R106, 0x80, RZ, 0xfc, !PT ;  /* 0x000000806a6a1812 */ /* 0x000fe400078efcff */
        /* <DEDUP_REMOVED lines=10> */
[----:B-1----:R-:W-:Y:S01]  /*3250*/  IMAD.MOV.U32 R19, RZ, RZ, R21 ;  /* 0x000000ffff137224 */ /* 0x002fe200078e0015 */
        /* <DEDUP_REMOVED lines=66> */
[----:B------:R-:W-:Y:S02]  /*3680*/  @!P0 LEA.HI.X R13, R25, R4, R26, 0x1, P1 ;  /* 0x00000004190d8211 */ /* 0x000fe400008f0c1a */
        /* <DEDUP_REMOVED lines=34> */
[----:B------:R-:W-:Y:S02]  /*38b0*/  @!P0 LEA.HI.X R13, R25, R2, R26, 0x1, P2 ;  /* 0x00000002190d8211 */ /* 0x000fe400010f0c1a */
        /* <DEDUP_REMOVED lines=199> */
.L_x_3865:
        /* <DEDUP_REMOVED lines=28> */
.L_x_3708:
[----:B--2-4-:R-:W-:Y:S05]  /*46f0*/  BSYNC B0 ;  /* 0x0000000000007941 */ /* 0x014fea0003800000 */
.L_x_3707:
[----:B-1----:R-:W1:Y:S04]  /*4700*/  S2R R2, SR_TID.X ;  /* 0x0000000000027919 */ /* 0x002e680000002100 */
[----:B------:R-:W0:Y:S01]  /*4710*/  LDGDEPBAR ;  /* 0x00000000000079af */ /* 0x000e220000000000 */
[----:B-1----:R-:W-:-:S04]  /*4720*/  SHF.R.S32.HI R0, RZ, 0x1f, R2 ;  /* 0x0000001fff007819 */ /* 0x002fc80000011402 */
[----:B------:R-:W-:-:S04]  /*4730*/  LEA.HI R0, R0, R2, RZ, 0x3 ;  /* 0x0000000200007211 */ /* 0x000fc800078f18ff */
[----:B------:R-:W-:-:S05]  /*4740*/  LOP3.LUT R0, R0, 0xfffffff8, RZ, 0xc0, !PT ;  /* 0xfffffff800007812 */ /* 0x000fca00078ec0ff */
[----:B------:R-:W-:Y:S01]  /*4750*/  IMAD.IADD R0, R2, 0x1, -R0 ;  /* 0x0000000102007824 */ /* 0x000fe200078e0a00 */
[----:B------:R-:W-:Y:S01]  /*4760*/  WARPSYNC 0xffffffff ;  /* 0xffffffff00007948 */ /* 0x000fe20003800000 */
[----:B------:R-:W2:Y:S03]  /*4770*/  LDL R2, [R1+0x70] ;  /* 0x0000700001027983 */ /* 0x000ea60000100800 */
[----:B------:R-:W-:Y:S01]  /*4780*/  LOP3.LUT P0, RZ, R0, 0x4, RZ, 0xc0, !PT ;  /* 0x0000000400ff7812 */ /* 0x000fe2000780c0ff */
[----:B------:R-:W-:Y:S01]  /*4790*/  IMAD.MOV.U32 R0, RZ, RZ, 0x40 ;  /* 0x00000040ff007424 */ /* 0x000fe200078e00ff */
[----:B------:R-:W-:Y:S04]  /*47a0*/  HMMA.16816.F32 R4, R164, R16, RZ ;  /* 0x00000010a404723c */ /* 0x000fe800000018ff */
[----:B------:R-:W-:-:S05]  /*47b0*/  SEL R0, R0, 0xffffffc0, !P0 ;  /* 0xffffffc000007807 */ /* 0x000fca0004000000 */
[--C-:B------:R-:W-:Y:S01]  /*47c0*/  IMAD.IADD R242, R240, 0x1, R0.reuse ;  /* 0x00000001f0f27824 */ /* 0x100fe200078e0200 */
[----:B------:R-:W-:Y:S04]  /*47d0*/  HMMA.16816.F32 R8, R164, R18, RZ ;  /* 0x00000012a408723c */ /* 0x000fe800000018ff */
[----:B------:R-:W1:Y:S10]  /*47e0*/  LDSM.16.M88.4 R20, [R242] ;  /* 0x00000000f214783b */ /* 0x000e740000000200 */
[C---:B------:R-:W-:Y:S01]  /*47f0*/  HMMA.16816.F32 R4, R168.reuse, R24, R4 ;  /* 0x00000018a804723c */ /* 0x040fe20000001804 */
[C---:B------:R-:W-:Y:S01]  /*4800*/  IMAD.IADD R241, R247.reuse, 0x1, R0 ;  /* 0x00000001f7f17824 */ /* 0x040fe200078e0200 */
[----:B------:R-:W-:Y:S08]  /*4810*/  LDSM.16.M88.4 R52, [R242+0x5800] ;  /* 0x00580000f234783b */ /* 0x000ff00000000200 */
        /* <DEDUP_REMOVED lines=11> */
[----:B------:R-:W-:Y:S01]  /*48d0*/  HMMA.16816.F32 R36, R184, R22, R4 ;  /* 0x00000016b824723c */ /* 0x000fe20000001804 */
[----:B------:R-:W-:Y:S07]  /*48e0*/  LDSM.16.M88.4 R20, [R241] ;  /* 0x00000000f114783b */ /* 0x000fee0000000200 */
[----:B------:R-:W-:Y:S08]  /*48f0*/  HMMA.16816.F32 R4, R164, R42, RZ ;  /* 0x0000002aa404723c */ /* 0x000ff000000018ff */
[C---:B------:R-:W-:Y:S01]  /*4900*/  HMMA.16816.F32 R8, R168.reuse, R48, R16 ;  /* 0x00000030a808723c */ /* 0x040fe20000001810 */
[----:B------:R-:W1:Y:S11]  /*4910*/  LDSM.16.M88.4 R16, [R242+0x1000] ;  /* 0x00100000f210783b */ /* 0x000e760000000200 */
[----:B------:R-:W-:Y:S04]  /*4920*/  @!UPT UIADD3 URZ, URZ, URZ, URZ ;  /* 0x0000003f3f3ff290 */ /* 0x000fe8000fffe03f */
[----:B------:R-:W-:Y:S08]  /*4930*/  HMMA.16816.F32 R4, R168, R50, R4 ;  /* 0x00000032a804723c */ /* 0x000ff00000001804 */
[C---:B-1----:R-:W-:Y:S11]  /*4940*/  HMMA.16816.F32 R28, R184.reuse, R16, R8 ;  /* 0x00000010b81c723c */ /* 0x042ff60000001808 */
[----:B------:R-:W-:Y:S05]  /*4950*/  @!UPT UIADD3 URZ, URZ, URZ, URZ ;  /* 0x0000003f3f3ff290 */ /* 0x000fea000fffe03f */
[----:B------:R-:W-:Y:S01]  /*4960*/  HMMA.16816.F32 R8, R184, R18, R4 ;  /* 0x00000012b808723c */ /* 0x000fe20000001804 */
[----:B------:R-:W1:Y:S04]  /*4970*/  LDSM.16.M88.4 R4, [R241+0x800] ;  /* 0x00080000f104783b */ /* 0x000e680000000200 */
[----:B------:R-:W3:Y:S03]  /*4980*/  LDSM.16.M88.4 R16, [R241+0x1000] ;  /* 0x00100000f110783b */ /* 0x000ee60000000200 */
[C---:B------:R-:W-:Y:S08]  /*4990*/  HMMA.16816.F32 R24, R188.reuse, R20, R24 ;  /* 0x00000014bc18723c */ /* 0x040ff00000001818 */
[C---:B------:R-:W-:Y:S08]  /*49a0*/  HMMA.16816.F32 R20, R188.reuse, R22, R32 ;  /* 0x00000016bc14723c */ /* 0x040ff00000001820 */
[C---:B-1----:R-:W-:Y:S08]  /*49b0*/  HMMA.16816.F32 R44, R188.reuse, R4, R44 ;  /* 0x00000004bc2c723c */ /* 0x042ff0000000182c */
[C---:B------:R-:W-:Y:S01]  /*49c0*/  HMMA.16816.F32 R36, R188.reuse, R6, R36 ;  /* 0x00000006bc24723c */ /* 0x040fe20000001824 */
[----:B------:R-:W1:Y:S07]  /*49d0*/  LDSM.16.M88.4 R4, [R240+0x1800] ;  /* 0x00180000f004783b */ /* 0x000e6e0000000200 */
[C---:B---3--:R-:W-:Y:S08]  /*49e0*/  HMMA.16816.F32 R40, R188.reuse, R16, R28 ;  /* 0x00000010bc28723c */ /* 0x048ff0000000181c */
[----:B------:R-:W-:Y:S01]  /*49f0*/  HMMA.16816.F32 R28, R188, R18, R8 ;  /* 0x00000012bc1c723c */ /* 0x000fe20000001808 */
[----:B------:R-:W3:Y:S04]  /*4a00*/  LDSM.16.M88.4 R8, [R240+0x2000] ;  /* 0x00200000f008783b */ /* 0x000ee80000000200 */
[----:B------:R-:W4:Y:S03]  /*4a10*/  LDSM.16.M88.4 R16, [R240+0x2800] ;  /* 0x00280000f010783b */ /* 0x000f260000000200 */
        /* <DEDUP_REMOVED lines=55> */
[C---:B------:R-:W-:Y:S08]  /*4d90*/  HMMA.16816.F32 R24, R216.reuse, R22, R24 ;  /* 0x00000016d818723c */ /* 0x040ff00000001818 */
[C---:B---3--:R-:W-:Y:S08]  /*4da0*/  HMMA.16816.F32 R32, R216.reuse, R8, R32 ;  /* 0x00000008d820723c */ /* 0x048ff00000001820 */
[C---:B------:R-:W-:Y:S01]  /*4db0*/  HMMA.16816.F32 R4, R216.reuse, R10, R4 ;  /* 0x0000000ad804723c */ /* 0x040fe20000001804 */
[----:B------:R-:W1:Y:S07]  /*4dc0*/  LDSM.16.M88.4 R8, [R241+0x3000] ;  /* 0x00300000f108783b */ /* 0x000e6e0000000200 */
[C---:B----4-:R-:W-:Y:S08]  /*4dd0*/  HMMA.16816.F32 R20, R216.reuse, R16, R36 ;  /* 0x00000010d814723c */ /* 0x050ff00000001824 */
        /* <DEDUP_REMOVED lines=8> */
[----:B-1----:R-:W-:Y:S08]  /*4e60*/  HMMA.16816.F32 R36, R220, R4, R20 ;  /* 0x00000004dc24723c */ /* 0x002ff00000001814 */
[----:B---3--:R-:W-:Y:S01]  /*4e70*/  HMMA.16816.F32 R20, R224, R18, R8 ;  /* 0x00000012e014723c */ /* 0x008fe20000001808 */
[----:B------:R-:W1:Y:S07]  /*4e80*/  LDSM.16.M88.4 R8, [R240+0x5800] ;  /* 0x00580000f008783b */ /* 0x000e6e0000000200 */
[----:B------:R-:W-:Y:S01]  /*4e90*/  HMMA.16816.F32 R28, R220, R6, R28 ;  /* 0x00000006dc1c723c */ /* 0x000fe2000000181c */
[----:B------:R-:W3:Y:S07]  /*4ea0*/  LDSM.16.M88.4 R4, [R240+0x5000] ;  /* 0x00500000f004783b */ /* 0x000eee0000000200 */
[C---:B------:R-:W-:Y:S01]  /*4eb0*/  HMMA.16816.F32 R32, R224.reuse, R16, R32 ;  /* 0x00000010e020723c */ /* 0x040fe20000001820 */
[----:B------:R-:W4:Y:S07]  /*4ec0*/  LDSM.16.M88.4 R16, [R247+0x4800] ;  /* 0x00480000f710783b */ /* 0x000f2e0000000200 */
[C---:B-1----:R-:W-:Y:S08]  /*4ed0*/  HMMA.16816.F32 R48, R224.reuse, R8, R36 ;  /* 0x00000008e030723c */ /* 0x042ff00000001824 */
[C---:B------:R-:W-:Y:S01]  /*4ee0*/  HMMA.16816.F32 R44, R224.reuse, R10, R28 ;  /* 0x0000000ae02c723c */ /* 0x040fe2000000181c */
[----:B------:R-:W1:Y:S04]  /*4ef0*/  LDSM.16.M88.4 R8, [R247+0x5000] ;  /* 0x00500000f708783b */ /* 0x000e680000000200 */
[----:B------:R-:W5:Y:S03]  /*4f00*/  LDSM.16.M88.4 R28, [R247+0x5800] ;  /* 0x00580000f71c783b */ /* 0x000f660000000200 */
[C---:B---3--:R-:W-:Y:S08]  /*4f10*/  HMMA.16816.F32 R40, R224.reuse, R4, R40 ;  /* 0x00000004e028723c */ /* 0x048ff00000001828 */
[----:B------:R-:W-:Y:S08]  /*4f20*/  HMMA.16816.F32 R4, R224, R6, R24 ;  /* 0x00000006e004723c */ /* 0x000ff00000001818 */
[C---:B----4-:R-:W-:Y:S08]  /*4f30*/  HMMA.16816.F32 R36, R228.reuse, R16, R32 ;  /* 0x00000010e424723c */ /* 0x050ff00000001820 */
[C---:B------:R-:W-:Y:S01]  /*4f40*/  HMMA.16816.F32 R32, R228.reuse, R18, R20 ;  /* 0x00000012e420723c */ /* 0x040fe20000001814 */
[----:B------:R-:W3:Y:S04]  /*4f50*/  LDSM.16.M88.4 R20, [R242+0x4800] ;  /* 0x00480000f214783b */ /* 0x000ee80000000200 */
[----:B------:R-:W4:Y:S03]  /*4f60*/  LDSM.16.M88.4 R16, [R242+0x5000] ;  /* 0x00500000f210783b */ /* 0x000f260000000200 */
[C---:B-1----:R-:W-:Y:S08]  /*4f70*/  HMMA.16816.F32 R24, R228.reuse, R8, R40 ;  /* 0x00000008e418723c */ /* 0x042ff00000001828 */
[C---:B------:R-:W-:Y:S08]  /*4f80*/  HMMA.16816.F32 R8, R228.reuse, R10, R4 ;  /* 0x0000000ae408723c */ /* 0x040ff00000001804 */
[C---:B-----5:R-:W-:Y:S08]  /*4f90*/  HMMA.16816.F32 R4, R228.reuse, R28, R48 ;  /* 0x0000001ce404723c */ /* 0x060ff00000001830 */
[----:B------:R-:W-:Y:S08]  /*4fa0*/  HMMA.16816.F32 R44, R228, R30, R44 ;  /* 0x0000001ee42c723c */ /* 0x000ff0000000182c */
[C---:B---3--:R-:W-:Y:S08]  /*4fb0*/  HMMA.16816.F32 R40, R232.reuse, R20, R36 ;  /* 0x00000014e828723c */ /* 0x048ff00000001824 */
[C---:B------:R-:W-:Y:S01]  /*4fc0*/  HMMA.16816.F32 R36, R232.reuse, R22, R32 ;  /* 0x00000016e824723c */ /* 0x040fe20000001820 */
[----:B------:R-:W1:Y:S07]  /*4fd0*/  LDSM.16.M88.4 R20, [R241+0x5000] ;  /* 0x00500000f114783b */ /* 0x000e6e0000000200 */
[C---:B----4-:R-:W-:Y:S01]  /*4fe0*/  HMMA.16816.F32 R32, R232.reuse, R16, R24 ;  /* 0x00000010e820723c */ /* 0x050fe20000001818 */
[----:B------:R-:W3:Y:S07]  /*4ff0*/  LDSM.16.M88.4 R24, [R241+0x4800] ;  /* 0x00480000f118783b */ /* 0x000eee0000000200 */
[----:B------:R-:W-:Y:S01]  /*5000*/  HMMA.16816.F32 R28, R232, R18, R8 ;  /* 0x00000012e81c723c */ /* 0x000fe20000001808 */
[----:B------:R-:W4:Y:S01]  /*5010*/  LDSM.16.M88.4 R16, [R241+0x5800] ;  /* 0x00580000f110783b */ /* 0x000f220000000200 */
[----:B------:R-:W-:Y:S01]  /*5020*/  IADD3 R0, R247, 0x4800, RZ ;  /* 0x00004800f7007810 */ /* 0x000fe20007ffe0ff */
[----:B------:R-:W-:-:S04]  /*5030*/  DEPBAR.LE SB0, 0x0 ;  /* 0x000080000000791a */ /* 0x000fc80000000000 */
[----:B--2---:R-:W-:Y:S01]  /*5040*/  ISETP.GT.AND P0, PT, R13, R2, PT ;  /* 0x000000020d00720c */ /* 0x004fe20003f04270 */
[----:B------:R-:W-:Y:S01]  /*5050*/  HMMA.16816.F32 R8, R232, R52, R4 ;  /* 0x00000034e808723c */ /* 0x000fe20000001804 */
[C---:B------:R-:W-:Y:S01]  /*5060*/  IADD3 R3, R247.reuse, 0x5800, RZ ;  /* 0x00005800f7037810 */ /* 0x040fe20007ffe0ff */
[----:B------:R2:W-:Y:S01]  /*5070*/  STL [R1+0xc], R0 ;  /* 0x00000c0001007387 */ /* 0x0005e20000100800 */
[----:B------:R-:W-:-:S05]  /*5080*/  IADD3 R2, R247, 0x5000, RZ ;  /* 0x00005000f7027810 */ /* 0x000fca0007ffe0ff */
[----:B------:R-:W-:Y:S01]  /*5090*/  HMMA.16816.F32 R4, R232, R54, R44 ;  /* 0x00000036e804723c */ /* 0x000fe2000000182c */
[----:B------:R3:W-:Y:S04]  /*50a0*/  STL [R1+0x8], R3 ;  /* 0x0000080301007387 */ /* 0x0007e80000100800 */
[----:B------:R3:W-:Y:S01]  /*50b0*/  STL [R1+0x4], R2 ;  /* 0x0000040201007387 */ /* 0x0007e20000100800 */
[----:B--2---:R-:W-:-:S05]  /*50c0*/  IADD3 R0, R247, 0x3000, RZ ;  /* 0x00003000f7007810 */ /* 0x004fca0007ffe0ff */
[----:B------:R2:W-:Y:S01]  /*50d0*/  STL [R1], R0 ;  /* 0x0000000001007387 */ /* 0x0005e20000100800 */
[----:B-1----:R-:W-:Y:S01]  /*50e0*/  HMMA.16816.F32 R32, R236, R20, R32 ;  /* 0x00000014ec20723c */ /* 0x002fe20000001820 */
[----:B------:R-:W-:Y:S01]  /*50f0*/  BSSY B1, `(.L_x_3710) ;  /* 0x0000085000017945 */ /* 0x000fe20003800000 */
[C---:B------:R-:W-:Y:S02]  /*5100*/  IADD3 R252, R247.reuse, 0x4000, RZ ;  /* 0x00004000f7fc7810 */ /* 0x040fe40007ffe0ff */
[----:B------:R-:W-:-:S04]  /*5110*/  IADD3 R251, R247, 0x3800, RZ ;  /* 0x00003800f7fb7810 */ /* 0x000fc80007ffe0ff */
[----:B---3--:R-:W-:Y:S01]  /*5120*/  HMMA.16816.F32 R40, R236, R24, R40 ;  /* 0x00000018ec28723c */ /* 0x008fe20000001828 */
[C---:B------:R-:W-:Y:S02]  /*5130*/  IADD3 R250, R247.reuse, 0x1800, RZ ;  /* 0x00001800f7fa7810 */ /* 0x040fe40007ffe0ff */
[----:B------:R-:W-:-:S05]  /*5140*/  IADD3 R249, R247, 0x2800, RZ ;  /* 0x00002800f7f97810 */ /* 0x000fca0007ffe0ff */
[----:B------:R-:W-:Y:S01]  /*5150*/  HMMA.16816.F32 R36, R236, R26, R36 ;  /* 0x0000001aec24723c */ /* 0x000fe20000001824 */
[----:B------:R-:W-:-:S07]  /*5160*/  IADD3 R248, R247, 0x2000, RZ ;  /* 0x00002000f7f87810 */ /* 0x000fce0007ffe0ff */
[C---:B------:R-:W-:Y:S08]  /*5170*/  HMMA.16816.F32 R20, R236.reuse, R22, R28 ;  /* 0x00000016ec14723c */ /* 0x040ff0000000181c */
[C---:B----4-:R-:W-:Y:S08]  /*5180*/  HMMA.16816.F32 R24, R236.reuse, R16, R8 ;  /* 0x00000010ec18723c */ /* 0x050ff00000001808 */
[----:B------:R-:W-:Y:S01]  /*5190*/  HMMA.16816.F32 R28, R236, R18, R4 ;  /* 0x00000012ec1c723c */ /* 0x000fe20000001804 */
[----:B------:R-:W-:Y:S06]  /*51a0*/  BAR.SYNC.DEFER_BLOCKING 0x0 ;  /* 0x0000000000007b1d */ /* 0x000fec0000010000 */
[----:B------:R-:W-:Y:S01]  /*51b0*/  @!UPT UIADD3 URZ, URZ, URZ, URZ ;  /* 0x0000003f3f3ff290 */ /* 0x000fe2000fffe03f */
[----:B------:R-:W-:Y:S11]  /*51c0*/  @!P0 BRA `(.L_x_3711) ;  /* 0x0000077000008947 */ /* 0x000ff60003800000 */
[----:B--2---:R-:W2:Y:S04]  /*51d0*/  LDL R2, [R1+0x84] ;  /* 0x0000840001027983 */ /* 0x004ea80000100800 */
        /* <DEDUP_REMOVED lines=44> */
.L_x_3866:
[----:B------:R-:W-:Y:S05]  /*54a0*/  BRA.DIV ~URZ, `(.L_x_3713) ;  /* 0x000140327f007947 */ /* 0x000fea000b800000 */
[----:B------:R4:W1:Y:S02]  /*54b0*/  SHFL.IDX PT, R0, R6, RZ, 0x181f ;  /* 0x00181fff06007589 */ /* 0x00086400000e0000 */
.L_x_3867:
        /* <DEDUP_REMOVED lines=34> */
.L_x_3715:
[----:B------:R-:W-:Y:S05]  /*56e0*/  BSYNC B0 ;  /* 0x0000000000007941 */ /* 0x000fea0003800000 */
.L_x_3714:
[----:B------:R-:W-:Y:S01]  /*56f0*/  ISETP.GE.AND P0, PT, R7, 0x21, PT ;  /* 0x000000210700780c */ /* 0x000fe20003f06270 */
[----:B------:R-:W-:Y:S06]  /*5700*/  BRA.DIV ~URZ, `(.L_x_3716) ;  /* 0x00013e627f007947 */ /* 0x000fec000b800000 */
[----:B---3--:R3:W2:Y:S04]  /*5710*/  SHFL.IDX PT, R4, R5, 0x1, 0x181f ;  /* 0x00381f0005047f89 */ /* 0x0086a800000e0000 */
[----:B-1----:R3:W1:Y:S02]  /*5720*/  SHFL.IDX PT, R0, R6, 0x1, 0x181f ;  /* 0x00381f0006007f89 */ /* 0x00266400000e0000 */
.L_x_3868:
        /* <DEDUP_REMOVED lines=33> */
.L_x_3711:
[----:B--2---:R-:W-:Y:S05]  /*5940*/  BSYNC B1 ;  /* 0x0000000000017941 */ /* 0x004fea0003800000 */
.L_x_3710:
[----:B-1----:R-:W2:Y:S01]  /*5950*/  LDL R2, [R1+0xac] ;  /* 0x0000ac0001027983 */ /* 0x002ea20000100800 */
[----:B------:R-:W-:-:S03]  /*5960*/  IMAD.MOV.U32 R4, RZ, RZ, c[0x0][0x2c4] ;  /* 0x0000b100ff047624 */ /* 0x000fc600078e00ff */
[----:B------:R-:W2:Y:S04]  /*5970*/  LDL R0, [R1+0xc0] ;  /* 0x0000c00001007983 */ /* 0x000ea80000100800 */
[----:B------:R-:W5:Y:S04]  /*5980*/  LDL R3, [R1+0x7c] ;  /* 0x00007c0001037983 */ /* 0x000f680000100800 */
[----:B---3--:R-:W3:Y:S01]  /*5990*/  LDL R5, [R1+0x74] ;  /* 0x0000740001057983 */ /* 0x008ee20000100800 */
[----:B------:R-:W-:Y:S01]  /*59a0*/  ISETP.NE.AND P0, PT, R4, 0x1, PT ;  /* 0x000000010400780c */ /* 0x000fe20003f05270 */
[----:B------:R-:W-:-:S02]  /*59b0*/  ULDC UR4, c[0x0][0x324] ;  /* 0x0000c90000047ab9 */ /* 0x000fc40000000800 */
[----:B------:R-:W-:Y:S01]  /*59c0*/  ULOP3.LUT UR4, URZ, UR4, URZ, 0x33, !UPT ;  /* 0x000000043f047292 */ /* 0x000fe2000f8e333f */
[----:B------:R-:W0:Y:S01]  /*59d0*/  LDGDEPBAR ;  /* 0x00000000000079af */ /* 0x000e220000000000 */
[----:B--2---:R-:W-:-:S08]  /*59e0*/  IMAD.IADD R0, R0, 0x1, R2 ;  /* 0x0000000100007824 */ /* 0x004fd000078e0202 */
[----:B------:R-:W-:-:S04]  /*59f0*/  @P0 IMAD.HI.U32 R2, R0, c[0x0][0x2c8], RZ ;  /* 0x0000b20000020a27 */ /* 0x000fc800078e00ff */
[----:B------:R-:W-:Y:S01]  /*5a00*/  IMAD.MOV.U32 R4, RZ, RZ, R0 ;  /* 0x000000ffff047224 */ /* 0x000fe200078e0000 */
[----:B-----5:R-:W-:-:S04]  /*5a10*/  IADD3 R0, -R3, 0x1, R56 ;  /* 0x0000000103007810 */ /* 0x020fc80007ffe138 */
[----:B---3--:R-:W-:Y:S01]  /*5a20*/  IADD3 R0, R0, -R5, RZ ;  /* 0x8000000500007210 */ /* 0x008fe20007ffe0ff */
[----:B------:R-:W-:-:S03]  /*5a30*/  IMAD.IADD R7, R56, 0x1, -R3 ;  /* 0x0000000138077824 */ /* 0x000fc600078e0a03 */
[C---:B----4-:R-:W-:Y:S02]  /*5a40*/  IADD3 R6, R0.reuse, UR4, RZ ;  /* 0x0000000400067c10 */ /* 0x050fe4000fffe0ff */
[----:B------:R-:W-:Y:S02]  /*5a50*/  @P0 SHF.R.U32.HI R4, RZ, c[0x0][0x2cc], R2 ;  /* 0x0000b300ff040a19 */ /* 0x000fe40000011602 */
[----:B------:R-:W-:Y:S02]  /*5a60*/  IADD3 R5, R0, c[0x0][0x328], RZ ;  /* 0x0000ca0000057a10 */ /* 0x000fe40007ffe0ff */
[----:B------:R-:W-:Y:S01]  /*5a70*/  IADD3 R8, -R3, R12, RZ ;  /* 0x0000000c03087210 */ /* 0x000fe20007ffe1ff */
[----:B------:R-:W-:Y:S05]  /*5a80*/  BRA.DIV ~URZ, `(.L_x_3717) ;  /* 0x00013bf27f007947 */ /* 0x000fea000b800000 */
[----:B------:R1:W2:Y:S02]  /*5a90*/  SHFL.IDX PT, R3, R4, RZ, 0x1c1f ;  /* 0x001c1fff04037589 */ /* 0x0002a400000e0000 */
.L_x_3869:
        /* <DEDUP_REMOVED lines=19> */
.L_x_3720:
[----:B------:R-:W-:-:S04]  /*5bd0*/  MOV R9, 0x1 ;  /* 0x0000000100097802 */ /* 0x000fc80000000f00 */
[----:B------:R-:W-:-:S13]  /*5be0*/  ISETP.NE.AND P0, PT, R9, c[0x0][0x32c], PT ;  /* 0x0000cb0009007a0c */ /* 0x000fda0003f05270 */
[----:B------:R-:W-:-:S05]  /*5bf0*/  @P0 IMAD.HI.U32 R9, R3, c[0x0][0x330], RZ ;  /* 0x0000cc0003090a27 */ /* 0x000fca00078e00ff */
[----:B------:R-:W-:Y:S02]  /*5c00*/  @P0 SHF.R.U32.HI R3, RZ, c[0x0][0x334], R9 ;  /* 0x0000cd00ff030a19 */ /* 0x000fe40000011609 */
.L_x_3721:
[----:B------:R-:W-:Y:S05]  /*5c10*/  BSYNC B0 ;  /* 0x0000000000007941 */ /* 0x000fea0003800000 */
.L_x_3719:
[----:B------:R-:W-:-:S05]  /*5c20*/  IMAD R3, R3, c[0x0][0x32c], R8 ;  /* 0x0000cb0003037a24 */ /* 0x000fca00078e0208 */
[----:B------:R-:W-:Y:S02]  /*5c30*/  IADD3 R9, R3, c[0x0][0x32c], RZ ;  /* 0x0000cb0003097a10 */ /* 0x000fe40007ffe0ff */
[----:B------:R-:W-:Y:S02]  /*5c40*/  IMNMX R0, R0, R3, !PT ;  /* 0x0000000300007217 */ /* 0x000fe40007800200 */
[----:B------:R-:W-:Y:S02]  /*5c50*/  IMNMX R2, R2, R9, PT ;  /* 0x0000000902027217 */ /* 0x000fe40003800200 */
.L_x_3718:
        /* <DEDUP_REMOVED lines=23> */
[----:B------:R-:W-:Y:S02]  /*5dd0*/  FSEL R17, R37, -INF , !P0 ;  /* 0xff80000025117808 */ /* 0x000fe40004000000 */
[----:B------:R-:W-:Y:S02]  /*5de0*/  ISETP.GT.AND P0, PT, R0, 0x10, !P6 ;  /* 0x000000100000780c */ /* 0x000fe40007704270 */
[----:B------:R-:W-:Y:S02]  /*5df0*/  ISETP.GE.AND P1, PT, R12, 0x22, PT ;  /* 0x000000220c00780c */ /* 0x000fe40003f26270 */
[----:B------:R-:W-:-:S02]  /*5e00*/  ISETP.LT.OR P0, PT, R2, 0x11, P0 ;  /* 0x000000110200780c */ /* 0x000fc40000701670 */
[----:B------:R-:W-:Y:S02]  /*5e10*/  LOP3.LUT R3, R3, 0xfffffff7, RZ, 0xc0, !PT ;  /* 0xfffffff703037812 */ /* 0x000fe400078ec0ff */
        /* <DEDUP_REMOVED lines=16> */
[----:B------:R-:W-:-:S13]  /*5f20*/  ISETP.GE.AND P0, PT, R12, 0x29, PT ;  /* 0x000000290c00780c */ /* 0x000fda0003f06270 */
[----:B------:R-:W-:Y:S02]  /*5f30*/  @P0 LOP3.LUT R3, R3, 0x8, RZ, 0xfc, !PT ;  /* 0x0000000803030812 */ /* 0x000fe400078efcff */
[----:B------:R-:W-:Y:S02]  /*5f40*/  ISETP.GT.AND P0, PT, R0, 0x28, !P0 ;  /* 0x000000280000780c */ /* 0x000fe40004704270 */
[----:B------:R-:W-:Y:S02]  /*5f50*/  LOP3.LUT R3, R3, 0xfffffffb, RZ, 0xc0, !PT ;  /* 0xfffffffb03037812 */ /* 0x000fe400078ec0ff */
[----:B------:R-:W-:-:S04]  /*5f60*/  ISETP.LT.OR P0, PT, R2, 0x29, P0 ;  /* 0x000000290200780c */ /* 0x000fc80000701670 */
[----:B------:R-:W-:Y:S02]  /*5f70*/  FSEL R73, R28, -INF , !P0 ;  /* 0xff8000001c497808 */ /* 0x000fe40004000000 */
[----:B------:R-:W-:-:S13]  /*5f80*/  ISETP.GE.AND P0, PT, R12, 0x1, PT ;  /* 0x000000010c00780c */ /* 0x000fda0003f06270 */
[----:B------:R-:W-:Y:S02]  /*5f90*/  @P0 LOP3.LUT R3, R3, 0x4, RZ, 0xfc, !PT ;  /* 0x0000000403030812 */ /* 0x000fe400078efcff */
[----:B------:R-:W-:Y:S02]  /*5fa0*/  ISETP.GT.AND P0, PT, R0, RZ, !P0 ;  /* 0x000000ff0000720c */ /* 0x000fe40004704270 */
[----:B------:R-:W-:Y:S02]  /*5fb0*/  LOP3.LUT R3, R3, 0xffffffef, RZ, 0xc0, !PT ;  /* 0xffffffef03037812 */ /* 0x000fe400078ec0ff */
        /* <DEDUP_REMOVED lines=10> */
.L_x_3870:
        /* <DEDUP_REMOVED lines=19> */
.L_x_3725:
[----:B------:R-:W-:-:S04]  /*6190*/  MOV R4, 0x1 ;  /* 0x0000000100047802 */ /* 0x000fc80000000f00 */
[----:B------:R-:W-:-:S13]  /*61a0*/  ISETP.NE.AND P0, PT, R4, c[0x0][0x32c], PT ;  /* 0x0000cb0004007a0c */ /* 0x000fda0003f05270 */
[----:B------:R-:W-:-:S05]  /*61b0*/  @P0 IMAD.HI.U32 R4, R3, c[0x0][0x330], RZ ;  /* 0x0000cc0003040a27 */ /* 0x000fca00078e00ff */
[----:B------:R-:W-:Y:S02]  /*61c0*/  @P0 SHF.R.U32.HI R3, RZ, c[0x0][0x334], R4 ;  /* 0x0000cd00ff030a19 */ /* 0x000fe40000011604 */
.L_x_3726:
[----:B------:R-:W-:Y:S05]  /*61d0*/  BSYNC B0 ;  /* 0x0000000000007941 */ /* 0x000fea0003800000 */
.L_x_3724:
[----:B------:R-:W-:-:S05]  /*61e0*/  IMAD R3, R3, c[0x0][0x32c], R8 ;  /* 0x0000cb0003037a24 */ /* 0x000fca00078e0208 */
[----:B------:R-:W-:Y:S02]  /*61f0*/  IADD3 R4, R3, c[0x0][0x32c], RZ ;  /* 0x0000cb0003047a10 */ /* 0x000fe40007ffe0ff */
[----:B------:R-:W-:Y:S02]  /*6200*/  IMNMX R0, R0, R3, !PT ;  /* 0x0000000300007217 */ /* 0x000fe40007800200 */
[----:B------:R-:W-:Y:S02]  /*6210*/  IMNMX R2, R2, R4, PT ;  /* 0x0000000402027217 */ /* 0x000fe40003800200 */
.L_x_3723:
        /* <DEDUP_REMOVED lines=28> */
[C---:B------:R-:W-:Y:S02]  /*63e0*/  ISETP.GT.AND P0, PT, R0.reuse, 0x21, !P1 ;  /* 0x000000210000780c */ /* 0x040fe40004f04270 */
[----:B------:R-:W-:Y:S02]  /*63f0*/  ISETP.GT.AND P1, PT, R0, 0x28, !P5 ;  /* 0x000000280000780c */ /* 0x000fe40006f24270 */
[C---:B------:R-:W-:Y:S02]  /*6400*/  ISETP.LT.OR P0, PT, R2.reuse, 0x22, P0 ;  /* 0x000000220200780c */ /* 0x040fe40000701670 */
[----:B------:R-:W-:Y:S02]  /*6410*/  ISETP.LT.OR P1, PT, R2, 0x29, P1 ;  /* 0x000000290200780c */ /* 0x000fe40000f21670 */
[----:B------:R-:W-:-:S02]  /*6420*/  FSEL R70, R27, -INF , !P0 ;  /* 0xff8000001b467808 */ /* 0x000fc40004000000 */
[----:B------:R-:W-:Y:S02]  /*6430*/  ISETP.GT.AND P0, PT, R0, 0x1, !P3 ;  /* 0x000000010000780c */ /* 0x000fe40005f04270 */
[----:B------:R-:W-:Y:S02]  /*6440*/  FSEL R69, R30, -INF , !P1 ;  /* 0xff8000001e457808 */ /* 0x000fe40004800000 */
[----:B------:R-:W-:-:S04]  /*6450*/  ISETP.LT.OR P0, PT, R2, 0x2, P0 ;  /* 0x000000020200780c */ /* 0x000fc80000701670 */
[----:B------:R-:W-:Y:S02]  /*6460*/  FSEL R6, R43, -INF , !P0 ;  /* 0xff8000002b067808 */ /* 0x000fe40004000000 */
[----:B------:R-:W-:-:S04]  /*6470*/  ISETP.GT.AND P0, PT, R0, RZ, !P4 ;  /* 0x000000ff0000720c */ /* 0x000fc80006704270 */
[----:B------:R-:W-:-:S04]  /*6480*/  ISETP.LT.OR P0, PT, R2, 0x1, P0 ;  /* 0x000000010200780c */ /* 0x000fc80000701670 */
[----:B------:R-:W-:Y:S02]  /*6490*/  FSEL R7, R42, -INF , !P0 ;  /* 0xff8000002a077808 */ /* 0x000fe40004000000 */
[----:B------:R-:W-:Y:S02]  /*64a0*/  ISETP.GT.AND P0, PT, R0, 0x29, !P6 ;  /* 0x000000290000780c */ /* 0x000fe40007704270 */
[----:B------:R-:W-:Y:S02]  /*64b0*/  FMNMX.FTZ R0, R11, R15, !PT ;  /* 0x0000000f0b007209 */ /* 0x000fe40007810000 */
[----:B------:R-:W-:Y:S02]  /*64c0*/  ISETP.LT.OR P0, PT, R2, 0x2a, P0 ;  /* 0x0000002a0200780c */ /* 0x000fe40000701670 */
        /* <DEDUP_REMOVED lines=24> */
.L_x_3871:
[----:B-12---:R-:W-:Y:S01]  /*6650*/  FMNMX.FTZ R4, R4, R0, !PT ;  /* 0x0000000004047209 */ /* 0x006fe20007810000 */
[----:B------:R-:W-:Y:S05]  /*6660*/  BRA.DIV ~URZ, `(.L_x_3728) ;  /* 0x000131827f007947 */ /* 0x000fea000b800000 */
[----:B------:R-:W1:Y:S02]  /*6670*/  SHFL.BFLY PT, R0, R5, 0x2, 0x1f ;  /* 0x0c401f0005007f89 */ /* 0x000e6400000e0000 */
[----:B-1----:R-:W-:Y:S02]  /*6680*/  FMNMX.FTZ R5, R5, R0, !PT ;  /* 0x0000000005057209 */ /* 0x002fe40007810000 */
[----:B------:R-:W1:Y:S04]  /*6690*/  SHFL.BFLY PT, R0, R4, 0x1, 0x1f ;  /* 0x0c201f0004007f89 */ /* 0x000e6800000e0000 */
[----:B------:R2:W3:Y:S01]  /*66a0*/  SHFL.BFLY PT, R3, R5, 0x1, 0x1f ;  /* 0x0c201f0005037f89 */ /* 0x0004e200000e0000 */
[----:B-1----:R-:W-:-:S04]  /*66b0*/  FMNMX.FTZ R134, R4, R0, !PT ;  /* 0x0000000004867209 */ /* 0x002fc80007810000 */
.L_x_3872:
[----:B------:R-:W4:Y:S01]  /*66c0*/  LDL R40, [R1+0x10] ;  /* 0x0000100001287983 */ /* 0x000f220000100800 */
        /* <DEDUP_REMOVED lines=66> */
[C---:B--2---:R-:W-:Y:S08]  /*6af0*/  HMMA.16816.F32 R40, R4.reuse, R34, R12 ;  /* 0x000000220428723c */ /* 0x044ff0000000180c */
[----:B------:R-:W-:Y:S01]  /*6b00*/  HMMA.16816.F32 R152, R4, R32, R16 ;  /* 0x000000200498723c */ /* 0x000fe20000001810 */
[----:B------:R-:W2:Y:S07]  /*6b10*/  LDSM.16.MT88.4 R32, [R243+0x2000] ;  /* 0x00200000f320783b */ /* 0x000eae0000004200 */
[C---:B------:R-:W-:Y:S08]  /*6b20*/  HMMA.16816.F32 R28, R8.reuse, R26, RZ ;  /* 0x0000001a081c723c */ /* 0x040ff000000018ff */
[----:B------:R-:W-:Y:S01]  /*6b30*/  MOV R159, R40 ;  /* 0x00000028009f7202 */ /* 0x000fe20000000f00 */
[----:B------:R-:W-:Y:S01]  /*6b40*/  IMAD.MOV.U32 R157, RZ, RZ, R42 ;  /* 0x000000ffff9d7224 */ /* 0x000fe200078e002a */
[----:B------:R-:W-:Y:S01]  /*6b50*/  MOV R158, R41 ;  /* 0x00000029009e7202 */ /* 0x000fe20000000f00 */
[----:B---3--:R-:W-:Y:S01]  /*6b60*/  HMMA.16816.F32 R20, R8, R46, RZ ;  /* 0x0000002e0814723c */ /* 0x008fe200000018ff */
[----:B------:R-:W-:-:S07]  /*6b70*/  MOV R156, R43 ;  /* 0x0000002b009c7202 */ /* 0x000fce0000000f00 */
        /* <DEDUP_REMOVED lines=8> */
[C---:B------:R-:W-:Y:S01]  /*6c00*/  HMMA.16816.F32 R20, R4.reuse, R38, R20 ;  /* 0x000000260414723c */ /* 0x040fe20000001814 */
[----:B------:R-:W1:Y:S07]  /*6c10*/  LDSM.16.MT88.4 R36, [R243+0x3000] ;  /* 0x00300000f324783b */ /* 0x000e6e0000004200 */
[----:B------:R-:W-:Y:S01]  /*6c20*/  HMMA.16816.F32 R144, R4, R48, R40 ;  /* 0x000000300490723c */ /* 0x000fe20000001828 */
[----:B------:R-:W-:Y:S01]  /*6c30*/  MOV R151, R76 ;  /* 0x0000004c00977202 */ /* 0x000fe20000000f00 */
[----:B------:R-:W-:Y:S01]  /*6c40*/  IMAD.MOV.U32 R150, RZ, RZ, R77 ;  /* 0x000000ffff967224 */ /* 0x000fe200078e004d */
[----:B------:R-:W-:Y:S01]  /*6c50*/  MOV R149, R78 ;  /* 0x0000004e00957202 */ /* 0x000fe20000000f00 */
[----:B------:R-:W5:Y:S01]  /*6c60*/  LDSM.16.MT88.4 R48, [R246+0x2000] ;  /* 0x00200000f630783b */ /* 0x000f620000004200 */
[----:B------:R-:W-:-:S03]  /*6c70*/  MOV R148, R79 ;  /* 0x0000004f00947202 */ /* 0x000fc60000000f00 */
[----:B------:R-:W-:Y:S01]  /*6c80*/  HMMA.16816.F32 R40, R8, R56, RZ ;  /* 0x000000380828723c */ /* 0x000fe200000018ff */
[----:B------:R-:W-:Y:S01]  /*6c90*/  IMAD.MOV.U32 R81, RZ, RZ, R26 ;  /* 0x000000ffff517224 */ /* 0x000fe200078e001a */
[----:B------:R-:W-:Y:S01]  /*6ca0*/  MOV R80, R27 ;  /* 0x0000001b00507202 */ /* 0x000fe20000000f00 */
[----:B------:R-:W-:Y:S01]  /*6cb0*/  IMAD.MOV.U32 R78, RZ, RZ, R24 ;  /* 0x000000ffff4e7224 */ /* 0x000fe200078e0018 */
[----:B------:R-:W-:-:S04]  /*6cc0*/  MOV R79, R25 ;  /* 0x00000019004f7202 */ /* 0x000fc80000000f00 */
[----:B--2---:R-:W-:Y:S01]  /*6cd0*/  HMMA.16816.F32 R16, R4, R32, R16 ;  /* 0x000000200410723c */ /* 0x004fe20000001810 */
[----:B------:R-:W-:Y:S01]  /*6ce0*/  MOV R77, R22 ;  /* 0x00000016004d7202 */ /* 0x000fe20000000f00 */
[----:B------:R-:W-:Y:S01]  /*6cf0*/  IMAD.MOV.U32 R92, RZ, RZ, R21 ;  /* 0x000000ffff5c7224 */ /* 0x000fe200078e0015 */
[----:B------:R-:W-:Y:S02]  /*6d00*/  MOV R76, R23 ;  /* 0x00000017004c7202 */ /* 0x000fe40000000f00 */
[----:B------:R-:W-:-:S03]  /*6d10*/  MOV R87, R20 ;  /* 0x0000001400577202 */ /* 0x000fc60000000f00 */
[----:B------:R-:W-:Y:S01]  /*6d20*/  HMMA.16816.F32 R12, R4, R34, R12 ;  /* 0x00000022040c723c */ /* 0x000fe2000000180c */
[----:B------:R-:W-:Y:S07]  /*6d30*/  LDSM.16.MT88.4 R32, [R245+0x3800] ;  /* 0x00380000f520783b */ /* 0x000fee0000004200 */
[C---:B------:R-:W-:Y:S08]  /*6d40*/  HMMA.16816.F32 R28, R8.reuse, R58, RZ ;  /* 0x0000003a081c723c */ /* 0x040ff000000018ff */
[----:B---3--:R-:W-:Y:S01]  /*6d50*/  HMMA.16816.F32 R24, R8, R44, RZ ;  /* 0x0000002c0818723c */ /* 0x008fe200000018ff */
[----:B------:R-:W-:Y:S01]  /*6d60*/  MOV R135, R16 ;  /* 0x0000001000877202 */ /* 0x000fe20000000f00 */
[----:B------:R-:W-:Y:S01]  /*6d70*/  IMAD.MOV.U32 R132, RZ, RZ, R17 ;  /* 0x000000ffff847224 */ /* 0x000fe200078e0011 */
[----:B------:R-:W-:-:S02]  /*6d80*/  MOV R131, R18 ;  /* 0x0000001200837202 */ /* 0x000fc40000000f00 */
[----:B------:R-:W-:-:S03]  /*6d90*/  MOV R130, R19 ;  /* 0x0000001300827202 */ /* 0x000fc60000000f00 */
[----:B------:R-:W-:Y:S01]  /*6da0*/  HMMA.16816.F32 R20, R8, R46, RZ ;  /* 0x0000002e0814723c */ /* 0x000fe200000018ff */
[----:B------:R-:W2:Y:S01]  /*6db0*/  LDSM.16.MT88.4 R44, [R245+0x3000] ;  /* 0x00300000f52c783b */ /* 0x000ea20000004200 */
[----:B------:R-:W-:Y:S01]  /*6dc0*/  MOV R86, R13 ;  /* 0x0000000d00567202 */ /* 0x000fe20000000f00 */
[----:B------:R-:W-:Y:S01]  /*6dd0*/  IMAD.MOV.U32 R85, RZ, RZ, R14 ;  /* 0x000000ffff557224 */ /* 0x000fe200078e000e */
[----:B------:R-:W-:Y:S02]  /*6de0*/  MOV R84, R15 ;  /* 0x0000000f00547202 */ /* 0x000fe40000000f00 */
[----:B------:R-:W-:Y:S02]  /*6df0*/  MOV R3, R12 ;  /* 0x0000000c00037202 */ /* 0x000fe40000000f00 */
[----:B------:R-:W-:Y:S01]  /*6e00*/  HMMA.16816.F32 R56, R4, R64, R40 ;  /* 0x000000400438723c */ /* 0x000fe20000001828 */
[----:B------:R-:W3:Y:S07]  /*6e10*/  LDSM.16.MT88.4 R40, [R243+0x3800] ;  /* 0x00380000f328783b */ /* 0x000eee0000004200 */
[C---:B------:R-:W-:Y:S08]  /*6e20*/  HMMA.16816.F32 R16, R8.reuse, R52, RZ ;  /* 0x000000340810723c */ /* 0x040ff000000018ff */
[----:B------:R-:W-:Y:S01]  /*6e30*/  HMMA.16816.F32 R12, R8, R54, RZ ;  /* 0x00000036080c723c */ /* 0x000fe200000018ff */
[----:B------:R-:W2:Y:S07]  /*6e40*/  LDSM.16.MT88.4 R52, [R244+0x3000] ;  /* 0x00300000f434783b */ /* 0x000eae0000004200 */
[C---:B------:R-:W-:Y:S08]  /*6e50*/  HMMA.16816.F32 R180, R4.reuse, R66, R28 ;  /* 0x0000004204b4723c */ /* 0x040ff0000000181c */
[----:B----4-:R-:W-:Y:S08]  /*6e60*/  HMMA.16816.F32 R64, R4, R60, R24 ;  /* 0x0000003c0440723c */ /* 0x010ff00000001818 */
[C---:B-1----:R-:W-:Y:S08]  /*6e70*/  HMMA.16816.F32 R28, R8.reuse, R36, RZ ;  /* 0x00000024081c723c */ /* 0x042ff000000018ff */
[----:B------:R-:W-:Y:S01]  /*6e80*/  HMMA.16816.F32 R24, R8, R38, RZ ;  /* 0x000000260818723c */ /* 0x000fe200000018ff */
[----:B------:R-:W1:Y:S07]  /*6e90*/  LDSM.16.MT88.4 R36, [R246+0x3000] ;  /* 0x00300000f624783b */ /* 0x000e6e0000004200 */
[C---:B------:R-:W-:Y:S08]  /*6ea0*/  HMMA.16816.F32 R176, R4.reuse, R62, R20 ;  /* 0x0000003e04b0723c */ /* 0x040ff00000001814 */
[C---:B-----5:R-:W-:Y:S08]  /*6eb0*/  HMMA.16816.F32 R60, R4.reuse, R48, R16 ;  /* 0x00000030043c723c */ /* 0x060ff00000001810 */
[----:B------:R-:W-:Y:S01]  /*6ec0*/  HMMA.16816.F32 R172, R4, R50, R12 ;  /* 0x0000003204ac723c */ /* 0x000fe2000000180c */
[----:B------:R-:W4:Y:S07]  /*6ed0*/  LDSM.16.MT88.4 R48, [R244+0x3800] ;  /* 0x00380000f430783b */ /* 0x000f2e0000004200 */
[----:B--2---:R-:W-:Y:S07]  /*6ee0*/  HMMA.16816.F32 R16, R8, R46, RZ ;  /* 0x0000002e0810723c */ /* 0x004fee00000018ff */
[----:B------:R-:W-:Y:S01]  /*6ef0*/  IMAD.MOV.U32 R46, RZ, RZ, R85 ;  /* 0x000000ffff2e7224 */ /* 0x000fe200078e0055 */
[----:B---3--:R-:W-:Y:S01]  /*6f00*/  HMMA.16816.F32 R88, R4, R42, R24 ;  /* 0x0000002a0458723c */ /* 0x008fe20000001818 */
[----:B------:R-:W2:Y:S01]  /*6f10*/  LDSM.16.MT88.4 R24, [R246+0x3800] ;  /* 0x00380000f618783b */ /* 0x000ea20000004200 */
[----:B------:R-:W-:-:S05]  /*6f20*/  MOV R47, R84 ;  /* 0x00000054002f7202 */ /* 0x000fca0000000f00 */
[----:B------:R-:W-:Y:S01]  /*6f30*/  MOV R42, R77 ;  /* 0x0000004d002a7202 */ /* 0x000fe20000000f00 */
[----:B------:R-:W-:Y:S01]  /*6f40*/  HMMA.16816.F32 R20, R8, R44, RZ ;  /* 0x0000002c0814723c */ /* 0x000fe200000018ff */
[----:B------:R-:W-:-:S06]  /*6f50*/  IMAD.MOV.U32 R43, RZ, RZ, R76 ;  /* 0x000000ffff2b7224 */ /* 0x000fcc00078e004c */
[----:B------:R-:W-:Y:S01]  /*6f60*/  MOV R45, R86 ;  /* 0x00000056002d7202 */ /* 0x000fe20000000f00 */
[----:B------:R-:W-:Y:S01]  /*6f70*/  HMMA.16816.F32 R12, R8, R52, RZ ;  /* 0x00000034080c723c */ /* 0x000fe200000018ff */
[----:B------:R-:W-:Y:S01]  /*6f80*/  MOV R44, R3 ;  /* 0x00000003002c7202 */ /* 0x000fe20000000f00 */
[----:B------:R-:W-:-:S04]  /*6f90*/  FADD.FTZ R3, R101, R100 ;  /* 0x0000006465037221 */ /* 0x000fc80000010000 */
[----:B------:R-:W-:Y:S01]  /*6fa0*/  FADD.FTZ R3, R116, R3 ;  /* 0x0000000374037221 */ /* 0x000fe20000010000 */
[----:B------:R-:W-:Y:S01]  /*6fb0*/  MOV R52, R81 ;  /* 0x0000005100347202 */ /* 0x000fe20000000f00 */
[----:B------:R-:W-:Y:S01]  /*6fc0*/  IMAD.MOV.U32 R53, RZ, RZ, R80 ;  /* 0x000000ffff357224 */ /* 0x000fe200078e0050 */
[----:B------:R-:W-:Y:S01]  /*6fd0*/  HMMA.16816.F32 R96, R4, R34, R16 ;  /* 0x000000220460723c */ /* 0x000fe20000001810 */
[----:B------:R-:W-:-:S06]  /*6fe0*/  FADD.FTZ R3, R111, R3 ;  /* 0x000000036f037221 */ /* 0x000fcc0000010000 */
[----:B------:R-:W-:Y:S01]  /*6ff0*/  MOV R34, R157 ;  /* 0x0000009d00227202 */ /* 0x000fe20000000f00 */
[----:B------:R-:W-:Y:S01]  /*7000*/  HMMA.16816.F32 R80, R4, R40, R28 ;  /* 0x000000280450723c */ /* 0x000fe2000000181c */
[----:B------:R-:W3:Y:S01]  /*7010*/  LDSM.16.MT88.4 R28, [R243+0x4800] ;  /* 0x00480000f31c783b */ /* 0x000ee20000004200 */
[----:B------:R-:W-:-:S05]  /*7020*/  IMAD.MOV.U32 R35, RZ, RZ, R156 ;  /* 0x000000ffff237224 */ /* 0x000fca00078e009c */
[----:B------:R-:W-:Y:S01]  /*7030*/  MOV R41, R79 ;  /* 0x0000004f00297202 */ /* 0x000fe20000000f00 */
[----:B-1----:R-:W-:Y:S01]  /*7040*/  HMMA.16816.F32 R16, R8, R36, RZ ;  /* 0x000000240810723c */ /* 0x002fe200000018ff */
[----:B------:R-:W-:-:S07]  /*7050*/  MOV R40, R78 ;  /* 0x0000004e00287202 */ /* 0x000fce0000000f00 */
[----:B------:R-:W-:Y:S07]  /*7060*/  HMMA.16816.F32 R76, R4, R32, R20 ;  /* 0x00000020044c723c */ /* 0x000fee0000001814 */
[----:B------:R-:W-:Y:S01]  /*7070*/  MOV R32, R87 ;  /* 0x0000005700207202 */ /* 0x000fe20000000f00 */
[----:B------:R-:W-:Y:S01]  /*7080*/  HMMA.16816.F32 R20, R8, R54, RZ ;  /* 0x000000360814723c */ /* 0x000fe200000018ff */
[----:B------:R-:W-:Y:S02]  /*7090*/  MOV R33, R92 ;  /* 0x0000005c00217202 */ /* 0x000fe40000000f00 */
[----:B------:R-:W-:-:S02]  /*70a0*/  MOV R36, R32 ;  /* 0x0000002000247202 */ /* 0x000fc40000000f00 */
[----:B------:R-:W-:Y:S01]  /*70b0*/  MOV R32, R159 ;  /* 0x0000009f00207202 */ /* 0x000fe20000000f00 */
[----:B------:R-:W-:Y:S01]  /*70c0*/  IMAD.MOV.U32 R37, RZ, RZ, R33 ;  /* 0x000000ffff257224 */ /* 0x000fe200078e0021 */
[----:B------:R-:W-:Y:S01]  /*70d0*/  MOV R54, R131 ;  /* 0x0000008300367202 */ /* 0x000fe20000000f00 */
[----:B----4-:R-:W-:Y:S01]  /*70e0*/  HMMA.16816.F32 R84, R4, R48, R12 ;  /* 0x000000300454723c */ /* 0x010fe2000000180c */
[----:B------:R-:W-:Y:S01]  /*70f0*/  IMAD.MOV.U32 R55, RZ, RZ, R130 ;  /* 0x000000ffff377224 */ /* 0x000fe200078e0082 */
[----:B------:R-:W-:Y:S02]  /*7100*/  MOV R33, R158 ;  /* 0x0000009e00217202 */ /* 0x000fe40000000f00 */
[----:B------:R-:W-:Y:S03]  /*7110*/  LDSM.16.MT88.4 R156, [R243+0x1000] ;  /* 0x00100000f39c783b */ /* 0x000fe60000004200 */
[----:B------:R-:W-:Y:S01]  /*7120*/  MOV R48, R151 ;  /* 0x0000009700307202 */ /* 0x000fe20000000f00 */
[----:B------:R-:W-:Y:S01]  /*7130*/  HMMA.16816.F32 R12, R8, R38, RZ ;  /* 0x00000026080c723c */ /* 0x000fe200000018ff */
[----:B------:R-:W-:-:S06]  /*7140*/  MOV R49, R150 ;  /* 0x0000009600317202 */ /* 0x000fcc0000000f00 */
[----:B------:R-:W-:Y:S01]  /*7150*/  MOV R38, R42 ;  /* 0x0000002a00267202 */ /* 0x000fe20000000f00 */
        /* <DEDUP_REMOVED lines=8> */
[----:B------:R-:W2:Y:S01]  /*71e0*/  LDSM.16.MT88.4 R20, [R245+0x4800] ;  /* 0x00480000f514783b */ /* 0x000ea20000004200 */
[----:B------:R-:W-:-:S05]  /*71f0*/  MOV R53, R132 ;  /* 0x0000008400357202 */ /* 0x000fca0000000f00 */
[----:B------:R-:W-:Y:S01]  /*7200*/  MOV R50, R149 ;  /* 0x0000009500327202 */ /* 0x000fe20000000f00 */
[----:B------:R-:W-:Y:S01]  /*7210*/  HMMA.16816.F32 R112, R4, R26, R12 ;  /* 0x0000001a0470723c */ /* 0x000fe2000000180c */
[----:B------:R-:W-:Y:S02]  /*7220*/  IMAD.MOV.U32 R51, RZ, RZ, R148 ;  /* 0x000000ffff337224 */ /* 0x000fe400078e0094 */
[----:B------:R-:W-:Y:S04]  /*7230*/  LDSM.16.MT88.4 R148, [R245+0x1000] ;  /* 0x00100000f594783b */ /* 0x000fe80000004200 */
[--C-:B------:R-:W-:Y:S01]  /*7240*/  FFMA.FTZ R27, R74, c[0x0][0x2d0], -R2.reuse ;  /* 0x0000b4004a1b7a23 */ /* 0x100fe20000010802 */
[----:B---3--:R-:W-:Y:S01]  /*7250*/  HMMA.16816.F32 R12, R8, R28, RZ ;  /* 0x0000001c080c723c */ /* 0x008fe200000018ff */
[----:B------:R-:W-:-:S06]  /*7260*/  FFMA.FTZ R26, R73, c[0x0][0x2d0], -R2 ;  /* 0x0000b400491a7a23 */ /* 0x000fcc0000010802 */
[----:B------:R-:W-:Y:S02]  /*7270*/  FFMA.FTZ R28, R75, c[0x0][0x2d0], -R2 ;  /* 0x0000b4004b1c7a23 */ /* 0x000fe40000010802 */
[----:B------:R-:W-:Y:S11]  /*7280*/  FFMA.FTZ R29, R70, c[0x0][0x2d0], -R0 ;  /* 0x0000b400461d7a23 */ /* 0x000ff60000010800 */
[----:B------:R-:W-:Y:S04]  /*7290*/  @!UPT UIADD3 URZ, URZ, URZ, URZ ;  /* 0x0000003f3f3ff290 */ /* 0x000fe8000fffe03f */
[----:B-1----:R-:W-:Y:S07]  /*72a0*/  HMMA.16816.F32 R100, R4, R16, R12 ;  /* 0x000000100464723c */ /* 0x002fee000000180c */
[----:B------:R-:W-:Y:S01]  /*72b0*/  FADD.FTZ R16, R109, R108 ;  /* 0x0000006c6d107221 */ /* 0x000fe20000010000 */
[----:B------:R-:W-:Y:S03]  /*72c0*/  HMMA.16816.F32 R12, R8, R30, RZ ;  /* 0x0000001e080c723c */ /* 0x000fe600000018ff */
[----:B------:R-:W-:-:S04]  /*72d0*/  FADD.FTZ R24, R110, R16 ;  /* 0x000000106e187221 */ /* 0x000fc80000010000 */
[----:B------:R-:W-:Y:S02]  /*72e0*/  FADD.FTZ R3, R118, R24 ;  /* 0x0000001876037221 */ /* 0x000fe40000010000 */
[----:B------:R-:W-:Y:S02]  /*72f0*/  FFMA.FTZ R24, R72, c[0x0][0x2d0], -R2 ;  /* 0x0000b40048187a23 */ /* 0x000fe40000010802 */
        /* <DEDUP_REMOVED lines=47> */
[C---:B------:R-:W-:Y:S08]  /*75f0*/  HMMA.16816.F32 R160, R128.reuse, R156, R160 ;  /* 0x0000009c80a0723c */ /* 0x040ff000000018a0 */
[----:B------:R-:W-:Y:S01]  /*7600*/  HMMA.16816.F32 R148, R128, R150, R32 ;  /* 0x000000968094723c */ /* 0x000fe20000001820 */
[----:B------:R-:W3:Y:S01]  /*7610*/  LDSM.16.MT88.4 R32, [R246+0x1000] ;  /* 0x00100000f620783b */ /* 0x000ee20000004200 */
[----:B--2---:R-:W-:-:S06]  /*7620*/  FADD.FTZ R0, R22, R2 ;  /* 0x0000000216007221 */ /* 0x004fcc0000010000 */
        /* <DEDUP_REMOVED lines=9> */
[C---:B------:R-:W-:Y:S01]  /*76c0*/  HMMA.16816.F32 R68, R128.reuse, R72, R80 ;  /* 0x000000488044723c */ /* 0x040fe20000001850 */
[----:B------:R-:W-:Y:S07]  /*76d0*/  LDSM.16.MT88.4 R80, [R245+0x4000] ;  /* 0x00400000f550783b */ /* 0x000fee0000004200 */
[C---:B---3--:R-:W-:Y:S01]  /*76e0*/  HMMA.16816.F32 R28, R128.reuse, R32, R40 ;  /* 0x00000020801c723c */ /* 0x048fe20000001828 */
[----:B------:R-:W3:Y:S04]  /*76f0*/  LDSM.16.MT88.4 R40, [R243+0x2800] ;  /* 0x00280000f328783b */ /* 0x000ee80000004200 */
[----:B-1----:R-:W5:Y:S03]  /*7700*/  LDL R0, [R1+0xac] ;  /* 0x0000ac0001007983 */ /* 0x002f660000100800 */
[----:B--2---:R-:W-:Y:S08]  /*7710*/  HMMA.16816.F32 R144, R128, R140, R144 ;  /* 0x0000008c8090723c */ /* 0x004ff00000001890 */
[----:B----4-:R-:W-:Y:S01]  /*7720*/  HMMA.16816.F32 R16, R4, R8, R16 ;  /* 0x000000080410723c */ /* 0x010fe20000001810 */
[----:B------:R-:W2:Y:S04]  /*7730*/  LDL.LU R8, [R1+0x58] ;  /* 0x0000580001087983 */ /* 0x000ea80000300800 */
[----:B------:R-:W4:Y:S03]  /*7740*/  LDL.LU R3, [R1+0x38] ;  /* 0x0000380001037983 */ /* 0x000f260000300800 */
[C---:B------:R-:W-:Y:S01]  /*7750*/  HMMA.16816.F32 R72, R128.reuse, R74, R88 ;  /* 0x0000004a8048723c */ /* 0x040fe20000001858 */
[----:B------:R-:W1:Y:S07]  /*7760*/  LDSM.16.MT88.4 R88, [R244+0x4000] ;  /* 0x00400000f458783b */ /* 0x000e6e0000004200 */
[C---:B------:R-:W-:Y:S01]  /*7770*/  HMMA.16816.F32 R140, R128.reuse, R142, R48 ;  /* 0x0000008e808c723c */ /* 0x040fe20000001830 */
[----:B------:R-:W1:Y:S07]  /*7780*/  LDSM.16.MT88.4 R48, [R245+0x2800] ;  /* 0x00280000f530783b */ /* 0x000e6e0000004200 */
[C---:B------:R-:W-:Y:S08]  /*7790*/  HMMA.16816.F32 R32, R128.reuse, R34, R36 ;  /* 0x000000228020723c */ /* 0x040ff00000001824 */
[C---:B---3--:R-:W-:Y:S08]  /*77a0*/  HMMA.16816.F32 R36, R128.reuse, R40, R52 ;  /* 0x000000288024723c */ /* 0x048ff00000001834 */
[C---:B------:R-:W-:Y:S08]  /*77b0*/  HMMA.16816.F32 R76, R128.reuse, R80, R76 ;  /* 0x00000050804c723c */ /* 0x040ff0000000184c */
[C---:B------:R-:W-:Y:S08]  /*77c0*/  HMMA.16816.F32 R40, R128.reuse, R42, R44 ;  /* 0x0000002a8028723c */ /* 0x040ff0000000182c */
[C---:B-1----:R-:W-:Y:S08]  /*77d0*/  HMMA.16816.F32 R84, R128.reuse, R88, R84 ;  /* 0x000000588054723c */ /* 0x042ff00000001854 */
[C---:B------:R-:W-:Y:S01]  /*77e0*/  HMMA.16816.F32 R88, R128.reuse, R90, R104 ;  /* 0x0000005a8058723c */ /* 0x040fe20000001868 */
[----:B------:R-:W1:Y:S07]  /*77f0*/  LDSM.16.MT88.4 R104, [R243+0x5800] ;  /* 0x00580000f368783b */ /* 0x000e6e0000004200 */
[C---:B------:R-:W-:Y:S01]  /*7800*/  HMMA.16816.F32 R80, R128.reuse, R82, R96 ;  /* 0x000000528050723c */ /* 0x040fe20000001860 */
[----:B------:R-:W3:Y:S07]  /*7810*/  LDSM.16.MT88.4 R96, [R246+0x4000] ;  /* 0x00400000f660783b */ /* 0x000eee0000004200 */
[----:B------:R-:W-:Y:S01]  /*7820*/  HMMA.16816.F32 R44, R128, R48, R56 ;  /* 0x00000030802c723c */ /* 0x000fe20000001838 */
[----:B------:R-:W3:Y:S07]  /*7830*/  LDSM.16.MT88.4 R56, [R244+0x2800] ;  /* 0x00280000f438783b */ /* 0x000eee0000004200 */
[----:B------:R-:W-:Y:S01]  /*7840*/  HMMA.16816.F32 R12, R4, R10, R12 ;  /* 0x0000000a040c723c */ /* 0x000fe2000000180c */
[----:B------:R-:W-:Y:S07]  /*7850*/  LDSM.16.MT88.4 R4, [R246+0x5800] ;  /* 0x00580000f604783b */ /* 0x000fee0000004200 */
[C---:B-1----:R-:W-:Y:S08]  /*7860*/  HMMA.16816.F32 R100, R128.reuse, R104, R100 ;  /* 0x000000688064723c */ /* 0x042ff00000001864 */
[C---:B------:R-:W-:Y:S01]  /*7870*/  HMMA.16816.F32 R104, R128.reuse, R106, R120 ;  /* 0x0000006a8068723c */ /* 0x040fe20000001878 */
[----:B------:R-:W1:Y:S07]  /*7880*/  LDSM.16.MT88.4 R120, [R244+0x5800] ;  /* 0x00580000f478783b */ /* 0x000e6e0000004200 */
[C---:B---3--:R-:W-:Y:S08]  /*7890*/  HMMA.16816.F32 R92, R128.reuse, R96, R92 ;  /* 0x00000060805c723c */ /* 0x048ff0000000185c */
[C---:B------:R-:W-:Y:S01]  /*78a0*/  HMMA.16816.F32 R52, R128.reuse, R56, R64 ;  /* 0x000000388034723c */ /* 0x040fe20000001840 */
[----:B------:R-:W3:Y:S07]  /*78b0*/  LDSM.16.MT88.4 R64, [R246+0x2800] ;  /* 0x00280000f640783b */ /* 0x000eee0000004200 */
        /* <DEDUP_REMOVED lines=8> */
[C---:B---3--:R-:W-:Y:S08]  /*7940*/  HMMA.16816.F32 R60, R128.reuse, R64, R60 ;  /* 0x00000040803c723c */ /* 0x048ff0000000183c */
[C---:B------:R-:W-:Y:S08]  /*7950*/  HMMA.16816.F32 R108, R128.reuse, R112, R108 ;  /* 0x00000070806c723c */ /* 0x040ff0000000186c */
[C---:B------:R-:W-:Y:S08]  /*7960*/  HMMA.16816.F32 R48, R128.reuse, R50, R180 ;  /* 0x000000328030723c */ /* 0x040ff000000018b4 */
        /* <DEDUP_REMOVED lines=9> */
[----:B--2---:R-:W-:-:S04]  /*7a00*/  IADD3 R0, R8, R0, RZ ;  /* 0x0000000008007210 */ /* 0x004fc80007ffe0ff */
        /* <DEDUP_REMOVED lines=13> */
.L_x_3731:
[----:B------:R-:W-:-:S04]  /*7ae0*/  MOV R0, 0x1 ;  /* 0x0000000100007802 */ /* 0x000fc80000000f00 */
[----:B------:R-:W-:-:S13]  /*7af0*/  ISETP.NE.AND P0, PT, R0, c[0x0][0x32c], PT ;  /* 0x0000cb0000007a0c */ /* 0x000fda0003f05270 */
[----:B------:R-:W-:-:S05]  /*7b00*/  @P0 IMAD.HI.U32 R0, R2, c[0x0][0x330], RZ ;  /* 0x0000cc0002000a27 */ /* 0x000fca00078e00ff */
[----:B------:R-:W-:Y:S02]  /*7b10*/  @P0 SHF.R.U32.HI R2, RZ, c[0x0][0x334], R0 ;  /* 0x0000cd00ff020a19 */ /* 0x000fe40000011600 */
.L_x_3732:
[----:B------:R-:W-:Y:S05]  /*7b20*/  BSYNC B0 ;  /* 0x0000000000007941 */ /* 0x000fea0003800000 */
.L_x_3730:
[----:B------:R-:W-:-:S05]  /*7b30*/  MOV R0, c[0x0][0x32c] ;  /* 0x0000cb0000007a02 */ /* 0x000fca0000000f00 */
[----:B------:R-:W-:-:S05]  /*7b40*/  IMAD R2, R2, R0, c[0x0][0x32c] ;  /* 0x0000cb0002027624 */ /* 0x000fca00078e0200 */
[----:B------:R-:W-:-:S04]  /*7b50*/  IMNMX R3, R3, R2, PT ;  /* 0x0000000203037217 */ /* 0x000fc80003800200 */
.L_x_3729:
        /* <DEDUP_REMOVED lines=12> */
.L_x_3756:
        /* <DEDUP_REMOVED lines=36> */
.L_x_3873:
[----:B------:R-:W-:-:S05]  /*7e60*/  BRA.DIV ~URZ, `(.L_x_3737) ;  /* 0x00011b127f007947 */ /* 0x000fca000b800000 */
[----:B------:R4:W2:Y:S02]  /*7e70*/  SHFL.IDX PT, R0, R12, RZ, 0x181f ;  /* 0x00181fff0c007589 */ /* 0x0008a400000e0000 */
.L_x_3874:
        /* <DEDUP_REMOVED lines=38> */
.L_x_3875:
        /* <DEDUP_REMOVED lines=24> */
.L_x_3735:
[----:B---3--:R-:W-:Y:S05]  /*8260*/  BSYNC B0 ;  /* 0x0000000000007941 */ /* 0x008fea0003800000 */
.L_x_3734:
[----:B------:R-:W0:Y:S01]  /*8270*/  LDGDEPBAR ;  /* 0x00000000000079af */ /* 0x000e220000000000 */
[----:B------:R-:W-:Y:S01]  /*8280*/  WARPSYNC 0xffffffff ;  /* 0xffffffff00007948 */ /* 0x000fe20003800000 */
[C---:B--2-4-:R-:W-:Y:S01]  /*8290*/  HMMA.16816.F32 R4, R164.reuse, R8, RZ ;  /* 0x00000008a404723c */ /* 0x054fe200000018ff */
[----:B------:R-:W-:Y:S03]  /*82a0*/  BSSY B0, `(.L_x_3739) ;  /* 0x0000110000007945 */ /* 0x000fe60003800000 */
[----:B------:R-:W2:Y:S04]  /*82b0*/  LDL R2, [R1+0x38] ;  /* 0x0000380001027983 */ /* 0x000ea80000100800 */
[C---:B------:R-:W-:Y:S02]  /*82c0*/  HMMA.16816.F32 R8, R164.reuse, R10, RZ ;  /* 0x0000000aa408723c */ /* 0x040fe400000018ff */
[----:B------:R-:W3:Y:S06]  /*82d0*/  LDL R0, [R1] ;  /* 0x0000000001007983 */ /* 0x000eec0000100800 */
[C---:B-1----:R-:W-:Y:S01]  /*82e0*/  HMMA.16816.F32 R12, R164.reuse, R16, RZ ;  /* 0x00000010a40c723c */ /* 0x042fe200000018ff */
[----:B------:R-:W4:Y:S06]  /*82f0*/  LDL R132, [R1+0x4] ;  /* 0x0000040001847983 */ /* 0x000f2c0000100800 */
[----:B------:R-:W5:Y:S01]  /*8300*/  LDL R3, [R1+0x8] ;  /* 0x0000080001037983 */ /* 0x000f620000100800 */
        /* <DEDUP_REMOVED lines=35> */
[----:B------:R-:W1:Y:S07]  /*8540*/  LDSM.16.M88.4 R176, [R248] ;  /* 0x00000000f8b0783b */ /* 0x000e6e0000000200 */
[C---:B------:R-:W-:Y:S08]  /*8550*/  HMMA.16816.F32 R20, R192.reuse, R180, R20 ;  /* 0x000000b4c014723c */ /* 0x040ff00000001814 */
[----:B------:R-:W-:Y:S01]  /*8560*/  HMMA.16816.F32 R24, R192, R182, R24 ;  /* 0x000000b6c018723c */ /* 0x000fe20000001818 */
[----:B------:R-:W1:Y:S07]  /*8570*/  LDSM.16.M88.4 R180, [R249] ;  /* 0x00000000f9b4783b */ /* 0x000e6e0000000200 */
[C---:B-1----:R-:W-:Y:S08]  /*8580*/  HMMA.16816.F32 R4, R196.reuse, R172, R4 ;  /* 0x000000acc404723c */ /* 0x042ff00000001804 */
[C---:B------:R-:W-:Y:S01]  /*8590*/  HMMA.16816.F32 R8, R196.reuse, R174, R8 ;  /* 0x000000aec408723c */ /* 0x040fe20000001808 */
[----:B------:R-:W1:Y:S07]  /*85a0*/  LDSM.16.M88.4 R172, [R242+0x1800] ;  /* 0x00180000f2ac783b */ /* 0x000e6e0000000200 */
        /* <DEDUP_REMOVED lines=26> */
[----:B------:R1:W4:Y:S07]  /*8750*/  LDSM.16.M88.4 R172, [R0] ;  /* 0x0000000000ac783b */ /* 0x00032e0000000200 */
[C---:B--2---:R-:W-:Y:S08]  /*8760*/  HMMA.16816.F32 R12, R208.reuse, R176, R12 ;  /* 0x000000b0d00c723c */ /* 0x044ff0000000180c */
[C---:B------:R-:W-:Y:S01]  /*8770*/  HMMA.16816.F32 R16, R208.reuse, R178, R16 ;  /* 0x000000b2d010723c */ /* 0x040fe20000001810 */
[----:B------:R-:W2:Y:S07]  /*8780*/  LDSM.16.M88.4 R176, [R251] ;  /* 0x00000000fbb0783b */ /* 0x000eae0000000200 */
[C---:B---3--:R-:W-:Y:S01]  /*8790*/  HMMA.16816.F32 R20, R208.reuse, R180, R20 ;  /* 0x000000b4d014723c */ /* 0x048fe20000001814 */
[----:B-1----:R-:W3:Y:S07]  /*87a0*/  LDL R0, [R1+0xc] ;  /* 0x00000c0001007983 */ /* 0x002eee0000100800 */
[----:B------:R-:W-:Y:S01]  /*87b0*/  HMMA.16816.F32 R24, R208, R182, R24 ;  /* 0x000000b6d018723c */ /* 0x000fe20000001818 */
[----:B------:R-:W1:Y:S07]  /*87c0*/  LDSM.16.M88.4 R180, [R252] ;  /* 0x00000000fcb4783b */ /* 0x000e6e0000000200 */
        /* <DEDUP_REMOVED lines=25> */
[----:B------:R-:W-:Y:S08]  /*8960*/  HMMA.16816.F32 R24, R220, R182, R24 ;  /* 0x000000b6dc18723c */ /* 0x000ff00000001818 */
[C---:B----4-:R-:W-:Y:S08]  /*8970*/  HMMA.16816.F32 R4, R224.reuse, R172, R4 ;  /* 0x000000ace004723c */ /* 0x050ff00000001804 */
[C---:B------:R-:W-:Y:S01]  /*8980*/  HMMA.16816.F32 R8, R224.reuse, R174, R8 ;  /* 0x000000aee008723c */ /* 0x040fe20000001808 */
[----:B------:R-:W1:Y:S07]  /*8990*/  LDSM.16.M88.4 R172, [R240+0x5800] ;  /* 0x00580000f0ac783b */ /* 0x000e6e0000000200 */
[C---:B--2---:R-:W-:Y:S08]  /*89a0*/  HMMA.16816.F32 R12, R224.reuse, R176, R12 ;  /* 0x000000b0e00c723c */ /* 0x044ff0000000180c */
[C---:B------:R-:W-:Y:S01]  /*89b0*/  HMMA.16816.F32 R16, R224.reuse, R178, R16 ;  /* 0x000000b2e010723c */ /* 0x040fe20000001810 */
[----:B-----5:R-:W-:Y:S07]  /*89c0*/  LDSM.16.M88.4 R176, [R3] ;  /* 0x0000000003b0783b */ /* 0x020fee0000000200 */
[C---:B-1----:R-:W-:Y:S08]  /*89d0*/  HMMA.16816.F32 R20, R224.reuse, R172, R20 ;  /* 0x000000ace014723c */ /* 0x042ff00000001814 */
[----:B------:R-:W-:Y:S01]  /*89e0*/  HMMA.16816.F32 R24, R224, R174, R24 ;  /* 0x000000aee018723c */ /* 0x000fe20000001818 */
[----:B------:R-:W-:Y:S06]  /*89f0*/  LDSM.16.M88.4 R172, [R132] ;  /* 0x0000000084ac783b */ /* 0x000fec0000000200 */
[----:B---3--:R1:W2:Y:S06]  /*8a00*/  LDSM.16.M88.4 R180, [R0] ;  /* 0x0000000000b4783b */ /* 0x0082ac0000000200 */
[----:B-1----:R-:W3:Y:S01]  /*8a10*/  LDL R0, [R1+0x70] ;  /* 0x0000700001007983 */ /* 0x002ee20000100800 */
        /* <DEDUP_REMOVED lines=25> */
[----:B------:R-:W-:Y:S03]  /*8bb0*/  HMMA.16816.F32 R24, R236, R182, R24 ;  /* 0x000000b6ec18723c */ /* 0x000fe60000001818 */
[----:B---3--:R-:W-:Y:S11]  /*8bc0*/  ISETP.GT.AND P0, PT, R2, R0, PT ;  /* 0x000000000200720c */ /* 0x008ff60003f04270 */
[----:B------:R-:W-:Y:S02]  /*8bd0*/  @!UPT UIADD3 URZ, URZ, URZ, URZ ;  /* 0x0000003f3f3ff290 */ /* 0x000fe4000fffe03f */
        /* <DEDUP_REMOVED lines=12> */
[----:B------:R-:W-:Y:S05]  /*8ca0*/  IADD3 R2, R2, -0x30, R0 ;  /* 0xffffffd002027810 */ /* 0x000fea0007ffe000 */
[----:B------:R-:W-:Y:S04]  /*8cb0*/  @P2 IMAD.HI.U32 R3, R2, c[0x0][0x2bc], RZ ;  /* 0x0000af0002032a27 */ /* 0x000fe800078e00ff */
[----:B------:R-:W-:Y:S01]  /*8cc0*/  IMAD.MOV.U32 R0, RZ, RZ, R2 ;  /* 0x000000ffff007224 */ /* 0x000fe200078e0002 */
        /* <DEDUP_REMOVED lines=18> */
[----:B--2---:R-:W-:Y:S01]  /*8df0*/  IMAD R132, R0, c[0x0][0x1f0], RZ ;  /* 0x00007c0000847a24 */ /* 0x004fe200078e02ff */
[----:B------:R-:W-:Y:S03]  /*8e00*/  IADD3 R0, P0, R138, R2, RZ ;  /* 0x000000028a007210 */ /* 0x000fe60007f1e0ff */
[----:B------:R-:W-:Y:S05]  /*8e10*/  IMAD R132, R133, c[0x0][0x1f4], R132 ;  /* 0x00007d0085847a24 */ /* 0x000fea00078e0284 */
[----:B------:R-:W-:Y:S02]  /*8e20*/  IADD3.X R2, R134, R3, R132, P0, !PT ;  /* 0x0000000386027210 */ /* 0x000fe400007fe484 */
[----:B-1----:R-:W-:Y:S04]  /*8e30*/  SHF.R.S32.HI R133, RZ, 0x1f, R137 ;  /* 0x0000001fff857819 */ /* 0x002fe80000011489 */
[----:B------:R-:W-:Y:S02]  /*8e40*/  LEA.HI R133, R133, R137, RZ, 0x3 ;  /* 0x0000008985857211 */ /* 0x000fe400078f18ff */
[C---:B------:R-:W-:Y:S02]  /*8e50*/  LEA R137, P0, R0.reuse, c[0x0][0x1c8], 0x1 ;  /* 0x0000720000897a11 */ /* 0x040fe400078008ff */
[----:B------:R-:W-:Y:S02]  /*8e60*/  SHF.R.S32.HI R133, RZ, 0x3, R133 ;  /* 0x00000003ff857819 */ /* 0x000fe40000011485 */
[----:B------:R-:W-:Y:S02]  /*8e70*/  LEA.HI.X R134, R0, c[0x0][0x1cc], R2, 0x1, P0 ;  /* 0x0000730000867a11 */ /* 0x000fe400000f0c02 */
[----:B------:R-:W-:Y:S04]  /*8e80*/  IADD3 R133, -R133, 0x30, RZ ;  /* 0x0000003085857810 */ /* 0x000fe80007ffe1ff */
[----:B------:R-:W-:Y:S01]  /*8e90*/  ISETP.GE.AND P0, PT, R133, 0x1, PT ;  /* 0x000000018500780c */ /* 0x000fe20003f06270 */
[----:B------:R-:W-:-:S10]  /*8ea0*/  BRA.DIV ~URZ, `(.L_x_3741) ;  /* 0x00010c727f007947 */ /* 0x000fd4000b800000 */
[----:B------:R1:W2:Y:S02]  /*8eb0*/  SHFL.IDX PT, R132, R134, RZ, 0x181f ;  /* 0x00181fff86847589 */ /* 0x0002a400000e0000 */
.L_x_3876:
[----:B------:R-:W-:-:S05]  /*8ec0*/  BRA.DIV ~URZ, `(.L_x_3742) ;  /* 0x00010ce27f007947 */ /* 0x000fca000b800000 */
[----:B------:R3:W4:Y:S02]  /*8ed0*/  SHFL.IDX PT, R0, R137, RZ, 0x181f ;  /* 0x00181fff89007589 */ /* 0x00072400000e0000 */
.L_x_3877:
        /* <DEDUP_REMOVED lines=40> */
.L_x_3878:
        /* <DEDUP_REMOVED lines=36> */
.L_x_3740:
[----:B------:R-:W-:Y:S05]  /*93a0*/  BSYNC B0 ;  /* 0x0000000000007941 */ /* 0x000fea0003800000 */
.L_x_3739:
        /* <DEDUP_REMOVED lines=19> */
.L_x_3879:
        /* <DEDUP_REMOVED lines=21> */
.L_x_3747:
[----:B------:R-:W-:Y:S04]  /*9630*/  MOV R138, 0x1 ;  /* 0x00000001008a7802 */ /* 0x000fe80000000f00 */
[----:B------:R-:W-:Y:S11]  /*9640*/  ISETP.NE.AND P0, PT, R138, c[0x0][0x32c], PT ;  /* 0x0000cb008a007a0c */ /* 0x000ff60003f05270 */
[----:B------:R-:W-:Y:S02]  /*9650*/  @!UPT UIADD3 URZ, URZ, URZ, URZ ;  /* 0x0000003f3f3ff290 */ /* 0x000fe4000fffe03f */
[----:B------:R-:W-:Y:S05]  /*9660*/  @P0 IMAD.HI.U32 R138, R132, c[0x0][0x330], RZ ;  /* 0x0000cc00848a0a27 */ /* 0x000fea00078e00ff */
[----:B------:R-:W-:Y:S02]  /*9670*/  @P0 SHF.R.U32.HI R132, RZ, c[0x0][0x334], R138 ;  /* 0x0000cd00ff840a19 */ /* 0x000fe4000001168a */
.L_x_3748:
[----:B------:R-:W-:Y:S05]  /*9680*/  BSYNC B0 ;  /* 0x0000000000007941 */ /* 0x000fea0003800000 */
.L_x_3746:
[----:B------:R-:W2:Y:S02]  /*9690*/  LDL R138, [R1+0x7c] ;  /* 0x00007c00018a7983 */ /* 0x000ea40000100800 */
[----:B--2---:R-:W-:Y:S04]  /*96a0*/  IMAD.IADD R138, R0, 0x1, -R138 ;  /* 0x00000001008a7824 */ /* 0x004fe800078e0a8a */
[----:B------:R-:W-:Y:S05]  /*96b0*/  IMAD R132, R132, c[0x0][0x32c], R138 ;  /* 0x0000cb0084847a24 */ /* 0x000fea00078e028a */
[----:B------:R-:W-:Y:S02]  /*96c0*/  IMNMX R2, R2, R132, !PT ;  /* 0x0000008402027217 */ /* 0x000fe40007800200 */
[----:B------:R-:W-:Y:S04]  /*96d0*/  IADD3 R132, R132, c[0x0][0x32c], RZ ;  /* 0x0000cb0084847a10 */ /* 0x000fe80007ffe0ff */
[----:B------:R-:W-:Y:S02]  /*96e0*/  IMNMX R3, R3, R132, PT ;  /* 0x0000008403037217 */ /* 0x000fe40003800200 */
.L_x_3745:
        /* <DEDUP_REMOVED lines=33> */
[C---:B------:R-:W-:Y:S04]  /*9900*/  ISETP.LT.OR P0, PT, R3.reuse, 0x11, P0 ;  /* 0x000000110300780c */ /* 0x040fe80000701670 */
        /* <DEDUP_REMOVED lines=30> */
[----:B------:R3:W4:Y:S02]  /*9af0*/  SHFL.IDX PT, R4, R133, 0x1, 0x1c1f ;  /* 0x003c1f0085047f89 */ /* 0x00072400000e0000 */
.L_x_3880:
[----:B----4-:R-:W-:Y:S01]  /*9b00*/  IADD3 R3, R137, R4, RZ ;  /* 0x0000000489037210 */ /* 0x010fe20007ffe0ff */
[----:B------:R-:W-:Y:S05]  /*9b10*/  IMAD.MOV.U32 R2, RZ, RZ, c[0x0][0x32c] ;  /* 0x0000cb00ff027624 */ /* 0x000fea00078e00ff */
[----:B------:R-:W-:Y:S01]  /*9b20*/  ISETP.GE.AND P0, PT, R2, 0x1, PT ;  /* 0x000000010200780c */ /* 0x000fe20003f06270 */
[----:B------:R-:W-:Y:S11]  /*9b30*/  IMAD.IADD R2, R134, 0x1, R4 ;  /* 0x0000000186027824 */ /* 0x000ff600078e0204 */
[----:B------:R-:W-:Y:S01]  /*9b40*/  @!UPT UIADD3 URZ, URZ, URZ, URZ ;  /* 0x0000003f3f3ff290 */ /* 0x000fe2000fffe03f */
[----:B------:R-:W-:-:S05]  /*9b50*/  @!P0 BRA `(.L_x_3750) ;  /* 0x000001b000008947 */ /* 0x000fca0003800000 */
[----:B------:R-:W4:Y:S01]  /*9b60*/  LDL R8, [R1+0x78] ;  /* 0x0000780001087983 */ /* 0x000f220000100800 */
[----:B------:R-:W-:Y:S03]  /*9b70*/  BSSY B0, `(.L_x_3751) ;  /* 0x0000013000007945 */ /* 0x000fe60003800000 */
[----:B------:R-:W4:Y:S02]  /*9b80*/  LDL R5, [R1+0x74] ;  /* 0x0000740001057983 */ /* 0x000f240000100800 */
[----:B----4-:R-:W-:Y:S04]  /*9b90*/  IADD3 R4, -R5, R8, R4 ;  /* 0x0000000805047210 */ /* 0x010fe80007ffe104 */
        /* <DEDUP_REMOVED lines=11> */
.L_x_3752:
[----:B------:R-:W-:Y:S04]  /*9c50*/  MOV R5, 0x1 ;  /* 0x0000000100057802 */ /* 0x000fe80000000f00 */
[----:B------:R-:W-:Y:S11]  /*9c60*/  ISETP.NE.AND P0, PT, R5, c[0x0][0x32c], PT ;  /* 0x0000cb0005007a0c */ /* 0x000ff60003f05270 */
[----:B------:R-:W-:Y:S02]  /*9c70*/  @!UPT UIADD3 URZ, URZ, URZ, URZ ;  /* 0x0000003f3f3ff290 */ /* 0x000fe4000fffe03f */
[----:B------:R-:W-:Y:S05]  /*9c80*/  @P0 IMAD.HI.U32 R5, R4, c[0x0][0x330], RZ ;  /* 0x0000cc0004050a27 */ /* 0x000fea00078e00ff */
[----:B------:R-:W-:Y:S02]  /*9c90*/  @P0 SHF.R.U32.HI R4, RZ, c[0x0][0x334], R5 ;  /* 0x0000cd00ff040a19 */ /* 0x000fe40000011605 */
.L_x_3753:
[----:B------:R-:W-:Y:S05]  /*9ca0*/  BSYNC B0 ;  /* 0x0000000000007941 */ /* 0x000fea0003800000 */
.L_x_3751:
[----:B------:R-:W4:Y:S02]  /*9cb0*/  LDL R5, [R1+0x7c] ;  /* 0x00007c0001057983 */ /* 0x000f240000100800 */
[----:B----4-:R-:W-:Y:S04]  /*9cc0*/  IMAD.IADD R0, R0, 0x1, -R5 ;  /* 0x0000000100007824 */ /* 0x010fe800078e0a05 */
[----:B------:R-:W-:Y:S05]  /*9cd0*/  IMAD R0, R4, c[0x0][0x32c], R0 ;  /* 0x0000cb0004007a24 */ /* 0x000fea00078e0200 */
[----:B------:R-:W-:Y:S02]  /*9ce0*/  IMNMX R2, R2, R0, !PT ;  /* 0x0000000002027217 */ /* 0x000fe40007800200 */
[----:B------:R-:W-:Y:S04]  /*9cf0*/  IADD3 R0, R0, c[0x0][0x32c], RZ ;  /* 0x0000cb0000007a10 */ /* 0x000fe80007ffe0ff */
[----:B------:R-:W-:Y:S02]  /*9d00*/  IMNMX R3, R3, R0, PT ;  /* 0x0000000003037217 */ /* 0x000fe40003800200 */
.L_x_3750:
[----:B------:R-:W-:Y:S01]  /*9d10*/  ISETP.GT.AND P1, PT, R2, 0x28, !P1 ;  /* 0x000000280200780c */ /* 0x000fe20004f24270 */
[----:B------:R-:W4:Y:S03]  /*9d20*/  LDL R0, [R1+0x28] ;  /* 0x0000280001007983 */ /* 0x000f260000100800 */
[C---:B------:R-:W-:Y:S02]  /*9d30*/  ISETP.LT.OR P1, PT, R3.reuse, 0x29, P1 ;  /* 0x000000290300780c */ /* 0x040fe40000f21670 */
[----:B----4-:R-:W-:Y:S04]  /*9d40*/  LOP3.LUT P0, RZ, R0, 0x10, RZ, 0xc0, !PT ;  /* 0x0000001000ff7812 */ /* 0x010fe8000780c0ff */
[----:B------:R-:W-:Y:S04]  /*9d50*/  ISETP.GT.AND P0, PT, R2, RZ, !P0 ;  /* 0x000000ff0200720c */ /* 0x000fe80004704270 */
[C---:B------:R-:W-:Y:S04]  /*9d60*/  ISETP.LT.OR P0, PT, R3.reuse, 0x1, P0 ;  /* 0x000000010300780c */ /* 0x040fe80000701670 */
[----:B------:R-:W-:Y:S02]  /*9d70*/  FSEL R12, R6, -INF , !P0 ;  /* 0xff800000060c7808 */ /* 0x000fe40004000000 */
[----:B------:R-:W-:Y:S02]  /*9d80*/  LOP3.LUT P0, RZ, R0, 0x8, RZ, 0xc0, !PT ;  /* 0x0000000800ff7812 */ /* 0x000fe4000780c0ff */
[----:B------:R-:W-:Y:S02]  /*9d90*/  FSEL R6, R26, -INF , !P1 ;  /* 0xff8000001a067808 */ /* 0x000fe40004800000 */
[----:B------:R-:W-:Y:S04]  /*9da0*/  ISETP.GT.AND P0, PT, R2, 0x1, !P0 ;  /* 0x000000010200780c */ /* 0x000fe80004704270 */
[----:B------:R-:W-:Y:S04]  /*9db0*/  ISETP.LT.OR P0, PT, R3, 0x2, P0 ;  /* 0x000000020300780c */ /* 0x000fe80000701670 */
[----:B------:R-:W-:Y:S02]  /*9dc0*/  FSEL R17, R7, -INF , !P0 ;  /* 0xff80000007117808 */ /* 0x000fe40004000000 */
[----:B------:R-:W-:Y:S04]  /*9dd0*/  LOP3.LUT P0, RZ, R0, 0x4, RZ, 0xc0, !PT ;  /* 0x0000000400ff7812 */ /* 0x000fe8000780c0ff */
[----:B------:R-:W-:Y:S04]  /*9de0*/  ISETP.GT.AND P0, PT, R2, 0x8, !P0 ;  /* 0x000000080200780c */ /* 0x000fe80004704270 */
[C---:B------:R-:W-:Y:S04]  /*9df0*/  ISETP.LT.OR P0, PT, R3.reuse, 0x9, P0 ;  /* 0x000000090300780c */ /* 0x040fe80000701670 */
[----:B------:R-:W-:Y:S02]  /*9e00*/  FSEL R16, R10, -INF , !P0 ;  /* 0xff8000000a107808 */ /* 0x000fe40004000000 */
[----:B------:R-:W-:Y:S04]  /*9e10*/  LOP3.LUT P0, RZ, R0, 0x2, RZ, 0xc0, !PT ;  /* 0x0000000200ff7812 */ /* 0x000fe8000780c0ff */
[----:B------:R-:W-:Y:S04]  /*9e20*/  ISETP.GT.AND P0, PT, R2, 0x9, !P0 ;  /* 0x000000090200780c */ /* 0x000fe80004704270 */
[----:B------:R-:W-:Y:S04]  /*9e30*/  ISETP.LT.OR P0, PT, R3, 0xa, P0 ;  /* 0x0000000a0300780c */ /* 0x000fe80000701670 */
[----:B------:R-:W-:Y:S02]  /*9e40*/  FSEL R13, R11, -INF , !P0 ;  /* 0xff8000000b0d7808 */ /* 0x000fe40004000000 */
[----:B------:R-:W-:Y:S04]  /*9e50*/  LOP3.LUT P0, RZ, R0, 0x1, RZ, 0xc0, !PT ;  /* 0x0000000100ff7812 */ /* 0x000fe8000780c0ff */
[----:B------:R-:W-:Y:S04]  /*9e60*/  ISETP.GT.AND P0, PT, R2, 0x10, !P0 ;  /* 0x000000100200780c */ /* 0x000fe80004704270 */
[C---:B------:R-:W-:Y:S04]  /*9e70*/  ISETP.LT.OR P0, PT, R3.reuse, 0x11, P0 ;  /* 0x000000110300780c */ /* 0x040fe80000701670 */
        /* <DEDUP_REMOVED lines=18> */
[C---:B------:R-:W-:Y:S02]  /*9fa0*/  ISETP.LT.OR P0, PT, R3.reuse, 0x21, P0 ;  /* 0x000000210300780c */ /* 0x040fe40000701670 */
[----:B------:R-:W-:Y:S02]  /*9fb0*/  FMNMX.FTZ R0, R174, R0, !PT ;  /* 0x00000000ae007209 */ /* 0x000fe40007810000 */
[----:B------:R-:W-:Y:S02]  /*9fc0*/  FSEL R8, R22, -INF , !P0 ;  /* 0xff80000016087808 */ /* 0x000fe40004000000 */
[C---:B------:R-:W-:Y:S04]  /*9fd0*/  ISETP.GT.AND P0, PT, R2.reuse, 0x21, !P2 ;  /* 0x000000210200780c */ /* 0x040fe80005704270 */
        /* <DEDUP_REMOVED lines=8> */
[----:B------:R-:W-:Y:S02]  /*a060*/  FSEL R5, R27, -INF , !P0 ;  /* 0xff8000001b057808 */ /* 0x000fe40004000000 */
[----:B------:R-:W-:Y:S04]  /*a070*/  FMNMX.FTZ R3, R16, R3, !PT ;  /* 0x0000000310037209 */ /* 0x000fe80007810000 */
[----:B------:R-:W-:Y:S04]  /*a080*/  FMNMX.FTZ R3, R13, R3, !PT ;  /* 0x000000030d037209 */ /* 0x000fe80007810000 */
[----:B------:R-:W-:Y:S04]  /*a090*/  FMNMX.FTZ R3, R14, R3, !PT ;  /* 0x000000030e037209 */ /* 0x000fe80007810000 */
[----:B------:R-:W-:Y:S04]  /*a0a0*/  FMNMX.FTZ R3, R11, R3, !PT ;  /* 0x000000030b037209 */ /* 0x000fe80007810000 */
[----:B------:R-:W-:Y:S04]  /*a0b0*/  FMNMX.FTZ R3, R10, R3, !PT ;  /* 0x000000030a037209 */ /* 0x000fe80007810000 */
[----:B------:R-:W-:Y:S02]  /*a0c0*/  FMNMX.FTZ R0, R9, R3, !PT ;  /* 0x0000000309007209 */ /* 0x000fe40007810000 */
[----:B------:R-:W-:Y:S02]  /*a0d0*/  FMNMX.FTZ R3, R138, R2, !PT ;  /* 0x000000028a037209 */ /* 0x000fe40007810000 */
[----:B------:R-:W-:Y:S04]  /*a0e0*/  FMNMX.FTZ R0, R8, R0, !PT ;  /* 0x0000000008007209 */ /* 0x000fe80007810000 */
[----:B------:R-:W-:Y:S02]  /*a0f0*/  FMNMX.FTZ R2, R7, R0, !PT ;  /* 0x0000000007027209 */ /* 0x000fe40007810000 */
[----:B------:R-:W-:Y:S02]  /*a100*/  FMNMX.FTZ R0, R21, R3, !PT ;  /* 0x0000000315007209 */ /* 0x000fe40007810000 */
[----:B------:R-:W-:Y:S02]  /*a110*/  FMNMX.FTZ R2, R6, R2, !PT ;  /* 0x0000000206027209 */ /* 0x000fe40007810000 */
[----:B--2---:R-:W-:Y:S02]  /*a120*/  FMNMX.FTZ R132, R20, R0, !PT ;  /* 0x0000000014847209 */ /* 0x004fe40007810000 */
[----:B------:R-:W-:Y:S01]  /*a130*/  FMNMX.FTZ R4, R5, R2, !PT ;  /* 0x0000000205047209 */ /* 0x000fe20007810000 */
[----:B------:R-:W-:-:S05]  /*a140*/  BRA.DIV ~URZ, `(.L_x_3754) ;  /* 0x0000fd227f007947 */ /* 0x000fca000b800000 */
[----:B------:R2:W4:Y:S02]  /*a150*/  SHFL.BFLY PT, R0, R132, 0x2, 0x1f ;  /* 0x0c401f0084007f89 */ /* 0x00052400000e0000 */
.L_x_3881:
[----:B--2-4-:R-:W-:Y:S01]  /*a160*/  FMNMX.FTZ R132, R132, R0, !PT ;  /* 0x0000000084847209 */ /* 0x014fe20007810000 */
[----:B------:R-:W-:-:S05]  /*a170*/  BRA.DIV ~URZ, `(.L_x_3755) ;  /* 0x0000fd327f007947 */ /* 0x000fca000b800000 */
[----:B------:R-:W2:Y:S02]  /*a180*/  SHFL.BFLY PT, R0, R132, 0x1, 0x1f ;  /* 0x0c201f0084007f89 */ /* 0x000ea400000e0000 */
[----:B--2---:R-:W-:Y:S02]  /*a190*/  FMNMX.FTZ R134, R132, R0, !PT ;  /* 0x0000000084867209 */ /* 0x004fe40007810000 */
[----:B------:R-:W2:Y:S02]  /*a1a0*/  SHFL.BFLY PT, R0, R4, 0x2, 0x1f ;  /* 0x0c401f0004007f89 */ /* 0x000ea400000e0000 */
[----:B--2---:R-:W-:Y:S05]  /*a1b0*/  FMNMX.FTZ R132, R4, R0, !PT ;  /* 0x0000000004847209 */ /* 0x004fea0007810000 */
[----:B------:R2:W4:Y:S02]  /*a1c0*/  SHFL.BFLY PT, R0, R132, 0x1, 0x1f ;  /* 0x0c201f0084007f89 */ /* 0x00052400000e0000 */
.L_x_3882:
[----:B------:R-:W5:Y:S01]  /*a1d0*/  LDL.LU R22, [R1+0x60] ;  /* 0x0000600001167983 */ /* 0x000f620000300800 */
[C---:B------:R-:W-:Y:S01]  /*a1e0*/  FSETP.NEU.FTZ.AND P0, PT, R134.reuse, -INF , PT ;  /* 0xff8000008600780b */ /* 0x040fe20003f1d000 */
[----:B------:R-:W-:Y:S01]  /*a1f0*/  FMUL.FTZ R2, R134, c[0x0][0x2d0] ;  /* 0x0000b40086027a20 */ /* 0x000fe20000410000 */
[----:B----4-:R-:W-:Y:S01]  /*a200*/  FMNMX.FTZ R3, R0, R132, !PT ;  /* 0x0000008400037209 */ /* 0x010fe20007810000 */
        /* <DEDUP_REMOVED lines=18> */
[--C-:B------:R-:W-:Y:S02]  /*a330*/  FFMA.FTZ R181, R172, c[0x0][0x2d0], -R2.reuse ;  /* 0x0000b400acb57a23 */ /* 0x100fe40000010802 */
[----:B------:R-:W-:Y:S03]  /*a340*/  FFMA.FTZ R25, R21, c[0x0][0x2d0], -R2 ;  /* 0x0000b40015197a23 */ /* 0x000fe60000010802 */
[----:B------:R-:W4:Y:S10]  /*a350*/  MUFU.EX2 R4, R15 ;  /* 0x0000000f00047308 */ /* 0x000f340000000800 */
[----:B------:R-:W-:Y:S10]  /*a360*/  MUFU.EX2 R19, R19 ;  /* 0x0000001300137308 */ /* 0x000ff40000000800 */
[----:B------:R-:W-:Y:S01]  /*a370*/  MUFU.EX2 R135, R135 ;  /* 0x0000008700877308 */ /* 0x000fe20000000800 */
[----:B-----5:R-:W-:Y:S01]  /*a380*/  FFMA.FTZ R2, R0, R22, R20 ;  /* 0x0000001600027223 */ /* 0x020fe20000010014 */
[----:B----4-:R-:W-:Y:S01]  /*a390*/  F2FP.PACK_AB R172, R4, R20 ;  /* 0x0000001404ac723e */ /* 0x010fe200000000ff */
[----:B------:R-:W-:Y:S07]  /*a3a0*/  FMUL.FTZ R21, R0, R145 ;  /* 0x0000009100157220 */ /* 0x000fee0000410000 */
[----:B------:R-:W4:Y:S01]  /*a3b0*/  MUFU.EX2 R20, R18 ;  /* 0x0000001200147308 */ /* 0x000f220000000800 */
[----:B------:R-:W-:Y:S01]  /*a3c0*/  FADD.FTZ R15, R4, R2 ;  /* 0x00000002040f7221 */ /* 0x000fe20000010000 */
[C---:B------:R-:W-:Y:S01]  /*a3d0*/  FSEL R2, R3.reuse, RZ, P0 ;  /* 0x000000ff03027208 */ /* 0x040fe20000000000 */
[----:B------:R-:W-:Y:S01]  /*a3e0*/  FMUL.FTZ R4, R3, c[0x0][0x2d0] ;  /* 0x0000b40003047a20 */ /* 0x000fe20000410000 */
[----:B------:R-:W-:Y:S01]  /*a3f0*/  MOV R145, R24 ;  /* 0x0000001800917202 */ /* 0x000fe20000000f00 */
[----:B------:R-:W-:Y:S01]  /*a400*/  FMUL.FTZ R24, R0, R140 ;  /* 0x0000008c00187220 */ /* 0x000fe20000410000 */
[----:B------:R-:W-:Y:S01]  /*a410*/  MOV R140, R25 ;  /* 0x00000019008c7202 */ /* 0x000fe20000000f00 */
[----:B------:R-:W-:Y:S01]  /*a420*/  FADD.FTZ R2, -R2, R136 ;  /* 0x0000008802027221 */ /* 0x000fe20000010100 */
[----:B------:R-:W-:Y:S01]  /*a430*/  FSEL R4, R4, RZ, P0 ;  /* 0x000000ff04047208 */ /* 0x000fe20000000000 */
[----:B------:R-:W5:Y:S01]  /*a440*/  LDL.LU R136, [R1+0x5c] ;  /* 0x00005c0001887983 */ /* 0x000f620000300800 */
[C---:B------:R-:W-:Y:S01]  /*a450*/  FMUL.FTZ R25, R0.reuse, R141 ;  /* 0x0000008d00197220 */ /* 0x040fe20000410000 */
[----:B------:R-:W-:Y:S01]  /*a460*/  MOV R141, R26 ;  /* 0x0000001a008d7202 */ /* 0x000fe20000000f00 */
[----:B------:R-:W-:Y:S02]  /*a470*/  FMUL.FTZ R28, R0, R28 ;  /* 0x0000001c001c7220 */ /* 0x000fe40000410000 */
[--C-:B------:R-:W-:Y:S02]  /*a480*/  FFMA.FTZ R12, R12, c[0x0][0x2d0], -R4.reuse ;  /* 0x0000b4000c0c7a23 */ /* 0x100fe40000010804 */
[--C-:B--2---:R-:W-:Y:S02]  /*a490*/  FFMA.FTZ R132, R16, c[0x0][0x2d0], -R4.reuse ;  /* 0x0000b40010847a23 */ /* 0x104fe40000010804 */
[----:B------:R2:W-:Y:S01]  /*a4a0*/  MUFU.EX2 R173, R12 ;  /* 0x0000000c00ad7308 */ /* 0x0005e20000000800 */
[--C-:B-1-3--:R-:W-:Y:S02]  /*a4b0*/  FFMA.FTZ R133, R13, c[0x0][0x2d0], -R4.reuse ;  /* 0x0000b4000d857a23 */ /* 0x10afe40000010804 */
[--C-:B------:R-:W-:Y:S02]  /*a4c0*/  FFMA.FTZ R178, R14, c[0x0][0x2d0], -R4.reuse ;  /* 0x0000b4000eb27a23 */ /* 0x100fe40000010804 */
[--C-:B------:R-:W-:Y:S01]  /*a4d0*/  FFMA.FTZ R179, R10, c[0x0][0x2d0], -R4.reuse ;  /* 0x0000b4000ab37a23 */ /* 0x100fe20000010804 */
[----:B----4-:R-:W-:Y:S01]  /*a4e0*/  F2FP.PACK_AB R174, R19, R20 ;  /* 0x0000001413ae723e */ /* 0x010fe200000000ff */
        /* <DEDUP_REMOVED lines=8> */
[----:B------:R-:W-:Y:S02]  /*a570*/  FADD.FTZ R4, R20, R15 ;  /* 0x0000000f14047221 */ /* 0x000fe40000010000 */
[C---:B------:R-:W-:Y:S01]  /*a580*/  FMUL.FTZ R5, R0.reuse, R161 ;  /* 0x000000a100057220 */ /* 0x040fe20000410000 */
[----:B------:R-:W-:Y:S01]  /*a590*/  MOV R161, R6 ;  /* 0x0000000600a17202 */ /* 0x000fe20000000f00 */
[C---:B------:R-:W-:Y:S01]  /*a5a0*/  FMUL.FTZ R8, R0.reuse, R156 ;  /* 0x0000009c00087220 */ /* 0x040fe20000410000 */
[----:B------:R-:W-:Y:S01]  /*a5b0*/  MOV R156, R7 ;  /* 0x00000007009c7202 */ /* 0x000fe20000000f00 */
[C---:B------:R-:W-:Y:S01]  /*a5c0*/  FMUL.FTZ R9, R0.reuse, R157 ;  /* 0x0000009d00097220 */ /* 0x040fe20000410000 */
[----:B------:R-:W-:Y:S01]  /*a5d0*/  MOV R157, R23 ;  /* 0x00000017009d7202 */ /* 0x000fe20000000f00 */
[C---:B--2---:R-:W-:Y:S02]  /*a5e0*/  FMUL.FTZ R12, R0.reuse, R152 ;  /* 0x00000098000c7220 */ /* 0x044fe40000410000 */
[C---:B------:R-:W-:Y:S01]  /*a5f0*/  FMUL.FTZ R13, R0.reuse, R153 ;  /* 0x00000099000d7220 */ /* 0x040fe20000410000 */
[----:B------:R-:W-:Y:S01]  /*a600*/  MUFU.EX2 R152, R132 ;  /* 0x0000008400987308 */ /* 0x000fe20000000800 */
[C---:B------:R-:W-:Y:S02]  /*a610*/  FMUL.FTZ R16, R0.reuse, R148 ;  /* 0x0000009400107220 */ /* 0x040fe40000410000 */
[C---:B------:R-:W-:Y:S02]  /*a620*/  FMUL.FTZ R17, R0.reuse, R149 ;  /* 0x0000009500117220 */ /* 0x040fe40000410000 */
        /* <DEDUP_REMOVED lines=62> */
[----:B------:R-:W-:Y:S02]  /*aa10*/  FADD.FTZ R177, R19, R4 ;  /* 0x0000000413b17221 */ /* 0x000fe40000010000 */
[----:B------:R-:W-:Y:S01]  /*aa20*/  FMUL.FTZ R4, R0, R160 ;  /* 0x000000a000047220 */ /* 0x000fe20000410000 */
[----:B------:R-:W-:Y:S01]  /*aa30*/  MOV R160, R22 ;  /* 0x0000001600a07202 */ /* 0x000fe20000000f00 */
[----:B------:R-:W2:Y:S01]  /*aa40*/  LDL R0, [R1+0x10] ;  /* 0x0000100001007983 */ /* 0x000ea20000100800 */
[----:B------:R-:W-:Y:S06]  /*aa50*/  FMUL.FTZ R2, R2, c[0x0][0x2d0] ;  /* 0x0000b40002027a20 */ /* 0x000fec0000410000 */
[----:B------:R-:W1:Y:S02]  /*aa60*/  MUFU.EX2 R2, R2 ;  /* 0x0000000200027308 */ /* 0x000e640000000800 */
[C---:B-1----:R-:W-:Y:S01]  /*aa70*/  FMUL.FTZ R6, R2.reuse, R162 ;  /* 0x000000a202067220 */ /* 0x042fe20000410000 */
[----:B------:R-:W-:Y:S01]  /*aa80*/  MOV R162, R141 ;  /* 0x0000008d00a27202 */ /* 0x000fe20000000f00 */
        /* <DEDUP_REMOVED lines=12> */
[C---:B------:R-:W-:Y:S01]  /*ab50*/  FMUL.FTZ R26, R2.reuse, R142 ;  /* 0x0000008e021a7220 */ /* 0x040fe20000410000 */
[----:B------:R-:W-:Y:S01]  /*ab60*/  LDSM.16.MT88.4 R144, [R245+0x800] ;  /* 0x00080000f590783b */ /* 0x000fe20000004200 */
        /* <DEDUP_REMOVED lines=48> */
[C---:B-----5:R-:W-:Y:S01]  /*ae70*/  FFMA.FTZ R148, R2.reuse, R136, R173 ;  /* 0x0000008802947223 */ /* 0x060fe200000100ad */
[----:B------:R-:W-:Y:S01]  /*ae80*/  F2FP.PACK_AB R173, R149, R173 ;  /* 0x000000ad95ad723e */ /* 0x000fe200000000ff */
[----:B------:R-:W1:Y:S01]  /*ae90*/  LDSM.16.MT88.4 R136, [R243] ;  /* 0x00000000f388783b */ /* 0x000e620000004200 */
[C---:B------:R-:W-:Y:S02]  /*aea0*/  FMUL.FTZ R122, R2.reuse, R122 ;  /* 0x0000007a027a7220 */ /* 0x040fe40000410000 */
[C---:B------:R-:W-:Y:S02]  /*aeb0*/  FMUL.FTZ R123, R2.reuse, R123 ;  /* 0x0000007b027b7220 */ /* 0x040fe40000410000 */
[C---:B------:R-:W-:Y:S02]  /*aec0*/  FMUL.FTZ R126, R2.reuse, R126 ;  /* 0x0000007e027e7220 */ /* 0x040fe40000410000 */
[C---:B------:R-:W-:Y:S02]  /*aed0*/  FMUL.FTZ R127, R2.reuse, R127 ;  /* 0x0000007f027f7220 */ /* 0x040fe40000410000 */
[C---:B------:R-:W-:Y:S02]  /*aee0*/  FMUL.FTZ R130, R2.reuse, R130 ;  /* 0x0000008202827220 */ /* 0x040fe40000410000 */
[----:B------:R-:W-:Y:S02]  /*aef0*/  FMUL.FTZ R131, R2, R131 ;  /* 0x0000008302837220 */ /* 0x000fe40000410000 */
[----:B------:R-:W3:Y:S10]  /*af00*/  MUFU.EX2 R2, R182 ;  /* 0x000000b600027308 */ /* 0x000ef40000000800 */
[----:B------:R-:W4:Y:S10]  /*af10*/  MUFU.EX2 R182, R176 ;  /* 0x000000b000b67308 */ /* 0x000f340000000800 */
[----:B------:R-:W-:Y:S01]  /*af20*/  MUFU.EX2 R176, R161 ;  /* 0x000000a100b07308 */ /* 0x000fe20000000800 */
        /* <DEDUP_REMOVED lines=9> */
[----:B-1----:R-:W-:Y:S02]  /*afc0*/  FADD.FTZ R0, R132, R177 ;  /* 0x000000b184007221 */ /* 0x002fe40000010000 */
[----:B------:R-:W1:Y:S02]  /*afd0*/  MUFU.EX2 R177, R160 ;  /* 0x000000a000b17308 */ /* 0x000e640000000800 */
[C---:B---3--:R-:W-:Y:S04]  /*afe0*/  FADD.FTZ R0, R2.reuse, R0 ;  /* 0x0000000002007221 */ /* 0x048fe80000010000 */
[----:B------:R-:W-:Y:S04]  /*aff0*/  FADD.FTZ R0, R135, R0 ;  /* 0x0000000087007221 */ /* 0x000fe80000010000 */
[C---:B------:R-:W-:Y:S01]  /*b000*/  FADD.FTZ R0, R133.reuse, R0 ;  /* 0x0000000085007221 */ /* 0x040fe20000010000 */
        /* <DEDUP_REMOVED lines=40> */
[----:B----4-:R-:W-:Y:S03]  /*b290*/  F2FP.PACK_AB R137, R182, R183 ;  /* 0x000000b7b689723e */ /* 0x010fe600000000ff */
[----:B------:R-:W-:Y:S02]  /*b2a0*/  F2FP.PACK_AB R138, R133, R135 ;  /* 0x00000087858a723e */ /* 0x000fe400000000ff */
[----:B------:R-:W-:Y:S02]  /*b2b0*/  F2FP.PACK_AB R139, R180, R181 ;  /* 0x000000b5b48b723e */ /* 0x000fe400000000ff */
[----:B------:R3:W4:Y:S01]  /*b2c0*/  MUFU.EX2 R2, R158 ;  /* 0x0000009e00027308 */ /* 0x0007220000000800 */
[----:B------:R-:W-:Y:S02]  /*b2d0*/  F2FP.PACK_AB R173, R179, R178 ;  /* 0x000000b2b3ad723e */ /* 0x000fe400000000ff */
[----:B-1----:R-:W-:Y:S02]  /*b2e0*/  F2FP.PACK_AB R175, R177, R176 ;  /* 0x000000b0b1af723e */ /* 0x002fe400000000ff */
[C---:B------:R-:W-:Y:S05]  /*b2f0*/  HMMA.16816.F32 R4, R136.reuse, R140, R4 ;  /* 0x0000008c8804723c */ /* 0x040fea0000001804 */
[----:B------:R-:W1:Y:S03]  /*b300*/  MUFU.EX2 R135, R163 ;  /* 0x000000a300877308 */ /* 0x000e660000000800 */
[C---:B------:R-:W-:Y:S01]  /*b310*/  HMMA.16816.F32 R8, R136.reuse, R142, R8 ;  /* 0x0000008e8808723c */ /* 0x040fe20000001808 */
[----:B------:R-:W5:Y:S03]  /*b320*/  LDSM.16.MT88.4 R140, [R244+0x800] ;  /* 0x00080000f48c783b */ /* 0x000f660000004200 */
[----:B--2---:R-:W-:Y:S03]  /*b330*/  FADD.FTZ R0, R132, R0 ;  /* 0x0000000084007221 */ /* 0x004fe60000010000 */
[----:B------:R-:W2:Y:S01]  /*b340*/  MUFU.EX2 R133, R162 ;  /* 0x000000a200857308 */ /* 0x000ea20000000800 */
[C---:B------:R-:W-:Y:S01]  /*b350*/  HMMA.16816.F32 R12, R136.reuse, R144, R12 ;  /* 0x00000090880c723c */ /* 0x040fe2000000180c */
[----:B---3--:R-:W-:Y:S03]  /*b360*/  LDSM.16.MT88.4 R156, [R243+0x1000] ;  /* 0x00100000f39c783b */ /* 0x008fe60000004200 */
[C---:B----4-:R-:W-:Y:S01]  /*b370*/  F2FP.PACK_AB R172, R2.reuse, R132 ;  /* 0x0000008402ac723e */ /* 0x050fe200000000ff */
[----:B------:R-:W-:Y:S02]  /*b380*/  FADD.FTZ R0, R2, R0 ;  /* 0x0000000002007221 */ /* 0x000fe40000010000 */
[----:B------:R-:W-:Y:S01]  /*b390*/  FADD.FTZ R2, R149, R148 ;  /* 0x0000009495027221 */ /* 0x000fe20000010000 */
[C---:B------:R-:W-:Y:S01]  /*b3a0*/  HMMA.16816.F32 R16, R136.reuse, R146, R16 ;  /* 0x000000928810723c */ /* 0x040fe20000001810 */
[----:B------:R-:W3:Y:S03]  /*b3b0*/  LDSM.16.MT88.4 R144, [R246+0x800] ;  /* 0x00080000f690783b */ /* 0x000ee60000004200 */
[----:B-1----:R-:W-:Y:S05]  /*b3c0*/  FADD.FTZ R0, R135, R0 ;  /* 0x0000000087007221 */ /* 0x002fea0000010000 */
[----:B------:R-:W-:Y:S03]  /*b3d0*/  LDSM.16.MT88.4 R148, [R245+0x1000] ;  /* 0x00100000f594783b */ /* 0x000fe60000004200 */
[C---:B--2---:R-:W-:Y:S01]  /*b3e0*/  FADD.FTZ R0, R133.reuse, R0 ;  /* 0x0000000085007221 */ /* 0x044fe20000010000 */
[----:B------:R-:W-:Y:S02]  /*b3f0*/  F2FP.PACK_AB R174, R133, R135 ;  /* 0x0000008785ae723e */ /* 0x000fe400000000ff */
[----:B------:R-:W-:Y:S02]  /*b400*/  MOV R133, R3 ;  /* 0x0000000300857202 */ /* 0x000fe40000000f00 */
[----:B------:R-:W-:Y:S01]  /*b410*/  MOV R135, R134 ;  /* 0x0000008600877202 */ /* 0x000fe20000000f00 */
[C---:B-----5:R-:W-:Y:S08]  /*b420*/  HMMA.16816.F32 R20, R136.reuse, R140, R20 ;  /* 0x0000008c8814723c */ /* 0x060ff00000001814 */
        /* <DEDUP_REMOVED lines=40> */
[----:B------:R-:W2:Y:S04]  /*b6b0*/  LDL R136, [R1+0x80] ;  /* 0x0000800001887983 */ /* 0x000ea80000100800 */
[----:B------:R3:W-:Y:S02]  /*b6c0*/  STL [R1+0x60], R0 ;  /* 0x0000600001007387 */ /* 0x0007e40000100800 */
[----:B------:R-:W-:Y:S01]  /*b6d0*/  MOV R139, R153 ;  /* 0x00000099008b7202 */ /* 0x000fe20000000f00 */
[C---:B------:R-:W-:Y:S01]  /*b6e0*/  HMMA.16816.F32 R160, R172.reuse, R156, R4 ;  /* 0x0000009caca0723c */ /* 0x040fe20000001804 */
[----:B------:R-:W4:Y:S04]  /*b6f0*/  LDL.LU R132, [R1+0x38] ;  /* 0x0000380001847983 */ /* 0x000f280000300800 */
[----:B------:R-:W5:Y:S03]  /*b700*/  LDSM.16.MT88.4 R4, [R246+0x1000] ;  /* 0x00100000f604783b */ /* 0x000f660000004200 */
[C---:B------:R-:W-:Y:S05]  /*b710*/  HMMA.16816.F32 R156, R172.reuse, R158, R8 ;  /* 0x0000009eac9c723c */ /* 0x040fea0000001808 */
[----:B------:R-:W5:Y:S01]  /*b720*/  LDSM.16.MT88.4 R8, [R243+0x2800] ;  /* 0x00280000f308783b */ /* 0x000f620000004200 */
[----:B---3--:R-:W-:Y:S02]  /*b730*/  FADD.FTZ R0, R152, R2 ;  /* 0x0000000298007221 */ /* 0x008fe40000010000 */
[C---:B------:R-:W-:Y:S05]  /*b740*/  HMMA.16816.F32 R152, R172.reuse, R148, R12 ;  /* 0x00000094ac98723c */ /* 0x040fea000000180c */
[----:B------:R-:W3:Y:S01]  /*b750*/  LDSM.16.MT88.4 R12, [R245+0x2800] ;  /* 0x00280000f50c783b */ /* 0x000ee20000004200 */
[----:B------:R-:W-:Y:S06]  /*b760*/  FADD.FTZ R0, R139, R0 ;  /* 0x000000008b007221 */ /* 0x000fec0000010000 */
[----:B------:R-:W-:Y:S01]  /*b770*/  FADD.FTZ R0, R183, R0 ;  /* 0x00000000b7007221 */ /* 0x000fe20000010000 */
[C---:B------:R-:W-:Y:S03]  /*b780*/  HMMA.16816.F32 R148, R172.reuse, R150, R16 ;  /* 0x00000096ac94723c */ /* 0x040fe60000001810 */
[----:B------:R-:W-:Y:S05]  /*b790*/  FADD.FTZ R0, R182, R0 ;  /* 0x00000000b6007221 */ /* 0x000fea0000010000 */
[C---:B-1----:R-:W-:Y:S04]  /*b7a0*/  HMMA.16816.F32 R144, R172.reuse, R140, R20 ;  /* 0x0000008cac90723c */ /* 0x042fe80000001814 */
[----:B------:R-:W-:Y:S04]  /*b7b0*/  FADD.FTZ R0, R181, R0 ;  /* 0x00000000b5007221 */ /* 0x000fe80000010000 */
[C---:B------:R-:W-:Y:S04]  /*b7c0*/  HMMA.16816.F32 R140, R172.reuse, R142, R24 ;  /* 0x0000008eac8c723c */ /* 0x040fe80000001818 */
[----:B------:R-:W-:Y:S04]  /*b7d0*/  FADD.FTZ R0, R180, R0 ;  /* 0x00000000b4007221 */ /* 0x000fe80000010000 */
[C---:B-----5:R-:W-:Y:S04]  /*b7e0*/  HMMA.16816.F32 R28, R172.reuse, R4, R28 ;  /* 0x00000004ac1c723c */ /* 0x060fe8000000181c */
[----:B------:R-:W-:Y:S04]  /*b7f0*/  FADD.FTZ R0, R178, R0 ;  /* 0x00000000b2007221 */ /* 0x000fe80000010000 */
[C---:B------:R-:W-:Y:S01]  /*b800*/  HMMA.16816.F32 R32, R172.reuse, R6, R32 ;  /* 0x00000006ac20723c */ /* 0x040fe20000001820 */
[----:B------:R-:W1:Y:S03]  /*b810*/  LDSM.16.MT88.4 R4, [R244+0x2800] ;  /* 0x00280000f404783b */ /* 0x000e660000004200 */
[----:B------:R-:W-:Y:S04]  /*b820*/  FADD.FTZ R0, R179, R0 ;  /* 0x00000000b3007221 */ /* 0x000fe80000010000 */
[C---:B------:R-:W-:Y:S04]  /*b830*/  HMMA.16816.F32 R36, R172.reuse, R8, R36 ;  /* 0x00000008ac24723c */ /* 0x040fe80000001824 */
[----:B------:R-:W-:Y:S04]  /*b840*/  FADD.FTZ R0, R176, R0 ;  /* 0x00000000b0007221 */ /* 0x000fe80000010000 */
[C---:B------:R-:W-:Y:S01]  /*b850*/  HMMA.16816.F32 R40, R172.reuse, R10, R40 ;  /* 0x0000000aac28723c */ /* 0x040fe20000001828 */
[----:B------:R-:W5:Y:S03]  /*b860*/  LDSM.16.MT88.4 R8, [R246+0x2800] ;  /* 0x00280000f608783b */ /* 0x000f660000004200 */
[----:B------:R-:W-:Y:S04]  /*b870*/  FADD.FTZ R0, R177, R0 ;  /* 0x00000000b1007221 */ /* 0x000fe80000010000 */
        /* <DEDUP_REMOVED lines=8> */
[----:B------:R-:W5:Y:S07]  /*b900*/  LDSM.16.MT88.4 R8, [R244+0x4000] ;  /* 0x00400000f408783b */ /* 0x000f6e0000004200 */
        /* <DEDUP_REMOVED lines=16> */
[C---:B------:R-:W-:Y:S08]  /*ba10*/  HMMA.16816.F32 R112, R172.reuse, R10, R112 ;  /* 0x0000000aac70723c */ /* 0x040ff00000001870 */
[C---:B---3--:R-:W-:Y:S08]  /*ba20*/  HMMA.16816.F32 R116, R172.reuse, R12, R116 ;  /* 0x0000000cac74723c */ /* 0x048ff00000001874 */
[C---:B------:R-:W-:Y:S08]  /*ba30*/  HMMA.16816.F32 R120, R172.reuse, R14, R120 ;  /* 0x0000000eac78723c */ /* 0x040ff00000001878 */
[C---:B-1----:R-:W-:Y:S08]  /*ba40*/  HMMA.16816.F32 R124, R172.reuse, R4, R124 ;  /* 0x00000004ac7c723c */ /* 0x042ff0000000187c */
[----:B------:R-:W-:Y:S04]  /*ba50*/  HMMA.16816.F32 R128, R172, R6, R128 ;  /* 0x00000006ac80723c */ /* 0x000fe80000001880 */
[C---:B----4-:R-:W-:Y:S02]  /*ba60*/  IADD3 R2, R132.reuse, -0x1, RZ ;  /* 0xffffffff84027810 */ /* 0x050fe40007ffe0ff */
[----:B--2---:R-:W-:Y:S02]  /*ba70*/  ISETP.GT.AND P0, PT, R132, R136, PT ;  /* 0x000000888400720c */ /* 0x004fe40003f04270 */
[----:B------:R-:W-:Y:S01]  /*ba80*/  MOV R136, R3 ;  /* 0x0000000300887202 */ /* 0x000fe20000000f00 */
[----:B------:R-:W-:Y:S04]  /*ba90*/  STL [R1+0x38], R2 ;  /* 0x0000380201007387 */ /* 0x000fe80000100800 */
[----:B------:R1:W-:Y:S02]  /*baa0*/  STL [R1+0x5c], R0 ;  /* 0x00005c0001007387 */ /* 0x0003e40000100800 */
[----:B-1----:R-:W-:Y:S05]  /*bab0*/  MOV R0, R2 ;  /* 0x0000000200007202 */ /* 0x002fea0000000f00 */
[----:B------:R1:W-:Y:S02]  /*bac0*/  STL [R1+0x38], R0 ;  /* 0x0000380001007387 */ /* 0x0003e40000100800 */
[----:B-1----:R-:W-:-:S05]  /*bad0*/  @P0 BRA `(.L_x_3756) ;  /* 0xffffc14000000947 */ /* 0x002fca000383ffff */
.L_x_3733:
        /* <DEDUP_REMOVED lines=24> */
.L_x_3759:
[----:B------:R-:W-:-:S04]  /*bc60*/  MOV R3, 0x1 ;  /* 0x0000000100037802 */ /* 0x000fc80000000f00 */
[----:B------:R-:W-:-:S13]  /*bc70*/  ISETP.NE.AND P0, PT, R3, c[0x0][0x32c], PT ;  /* 0x0000cb0003007a0c */ /* 0x000fda0003f05270 */
[----:B------:R-:W-:-:S05]  /*bc80*/  @P0 IMAD.HI.U32 R3, R0, c[0x0][0x330], RZ ;  /* 0x0000cc0000030a27 */ /* 0x000fca00078e00ff */
[----:B------:R-:W-:Y:S02]  /*bc90*/  @P0 SHF.R.U32.HI R0, RZ, c[0x0][0x334], R3 ;  /* 0x0000cd00ff000a19 */ /* 0x000fe40000011603 */
.L_x_3760:
[----:B------:R-:W-:Y:S05]  /*bca0*/  BSYNC B0 ;  /* 0x0000000000007941 */ /* 0x000fea0003800000 */
.L_x_3758:
[----:B------:R-:W-:-:S05]  /*bcb0*/  IMAD R0, R0, c[0x0][0x32c], RZ ;  /* 0x0000cb0000007a24 */ /* 0x000fca00078e02ff */
[----:B------:R-:W-:Y:S02]  /*bcc0*/  IMNMX R2, R2, R0, !PT ;  /* 0x0000000002027217 */ /* 0x000fe40007800200 */
.L_x_3757:
        /* <DEDUP_REMOVED lines=11> */
.L_x_3774:
        /* <DEDUP_REMOVED lines=37> */
.L_x_3883:
[----:B------:R-:W-:-:S05]  /*bfd0*/  BRA.DIV ~URZ, `(.L_x_3765) ;  /* 0x0000e0327f007947 */ /* 0x000fca000b800000 */
[----:B------:R4:W2:Y:S02]  /*bfe0*/  SHFL.IDX PT, R0, R12, RZ, 0x181f ;  /* 0x00181fff0c007589 */ /* 0x0008a400000e0000 */
.L_x_3884:
        /* <DEDUP_REMOVED lines=38> */
.L_x_3885:
        /* <DEDUP_REMOVED lines=24> */
.L_x_3763:
[----:B------:R-:W-:Y:S05]  /*c3d0*/  BSYNC B0 ;  /* 0x0000000000007941 */ /* 0x000fea0003800000 */
.L_x_3762:
[----:B------:R-:W0:Y:S01]  /*c3e0*/  LDGDEPBAR ;  /* 0x00000000000079af */ /* 0x000e220000000000 */
[----:B------:R-:W-:Y:S01]  /*c3f0*/  WARPSYNC 0xffffffff ;  /* 0xffffffff00007948 */ /* 0x000fe20003800000 */
[C---:B-12---:R-:W-:Y:S01]  /*c400*/  HMMA.16816.F32 R4, R164.reuse, R8, RZ ;  /* 0x00000008a404723c */ /* 0x046fe200000018ff */
[----:B------:R-:W-:Y:S03]  /*c410*/  BSSY B0, `(.L_x_3767) ;  /* 0x0000110000007945 */ /* 0x000fe60003800000 */
[----:B------:R-:W2:Y:S04]  /*c420*/  LDL R0, [R1] ;  /* 0x0000000001007983 */ /* 0x000ea80000100800 */
[C---:B------:R-:W-:Y:S02]  /*c430*/  HMMA.16816.F32 R8, R164.reuse, R10, RZ ;  /* 0x0000000aa408723c */ /* 0x040fe400000018ff */
[----:B------:R-:W3:Y:S06]  /*c440*/  LDL R2, [R1+0x4] ;  /* 0x0000040001027983 */ /* 0x000eec0000100800 */
[C---:B------:R-:W-:Y:S01]  /*c450*/  HMMA.16816.F32 R12, R164.reuse, R16, RZ ;  /* 0x00000010a40c723c */ /* 0x040fe200000018ff */
[----:B------:R-:W5:Y:S07]  /*c460*/  LDL R3, [R1+0x8] ;  /* 0x0000080001037983 */ /* 0x000f6e0000100800 */
        /* <DEDUP_REMOVED lines=8> */
[----:B------:R-:W4:Y:S07]  /*c4f0*/  LDSM.16.M88.4 R172, [R242+0x800] ;  /* 0x00080000f2ac783b */ /* 0x000f2e0000000200 */
[C---:B----4-:R-:W-:Y:S08]  /*c500*/  HMMA.16816.F32 R20, R168.reuse, R176, R20 ;  /* 0x000000b0a814723c */ /* 0x050ff00000001814 */
[----:B------:R-:W-:Y:S01]  /*c510*/  HMMA.16816.F32 R24, R168, R178, R24 ;  /* 0x000000b2a818723c */ /* 0x000fe20000001818 */
[----:B------:R-:W4:Y:S07]  /*c520*/  LDSM.16.M88.4 R176, [R242+0x1000] ;  /* 0x00100000f2b0783b */ /* 0x000f2e0000000200 */
[C---:B-1----:R-:W-:Y:S08]  /*c530*/  HMMA.16816.F32 R4, R184.reuse, R136, R4 ;  /* 0x00000088b804723c */ /* 0x042ff00000001804 */
[C---:B------:R-:W-:Y:S01]  /*c540*/  HMMA.16816.F32 R8, R184.reuse, R138, R8 ;  /* 0x0000008ab808723c */ /* 0x040fe20000001808 */
[----:B------:R-:W1:Y:S07]  /*c550*/  LDSM.16.M88.4 R136, [R241] ;  /* 0x00000000f188783b */ /* 0x000e6e0000000200 */
[C---:B------:R-:W-:Y:S08]  /*c560*/  HMMA.16816.F32 R12, R184.reuse, R172, R12 ;  /* 0x000000acb80c723c */ /* 0x040ff0000000180c */
[C---:B------:R-:W-:Y:S01]  /*c570*/  HMMA.16816.F32 R16, R184.reuse, R174, R16 ;  /* 0x000000aeb810723c */ /* 0x040fe20000001810 */
[----:B------:R-:W1:Y:S07]  /*c580*/  LDSM.16.M88.4 R172, [R241+0x800] ;  /* 0x00080000f1ac783b */ /* 0x000e6e0000000200 */
[C---:B----4-:R-:W-:Y:S08]  /*c590*/  HMMA.16816.F32 R20, R184.reuse, R176, R20 ;  /* 0x000000b0b814723c */ /* 0x050ff00000001814 */
[----:B------:R-:W-:Y:S01]  /*c5a0*/  HMMA.16816.F32 R24, R184, R178, R24 ;  /* 0x000000b2b818723c */ /* 0x000fe20000001818 */
[----:B------:R-:W4:Y:S07]  /*c5b0*/  LDSM.16.M88.4 R176, [R241+0x1000] ;  /* 0x00100000f1b0783b */ /* 0x000f2e0000000200 */
[C---:B-1----:R-:W-:Y:S08]  /*c5c0*/  HMMA.16816.F32 R4, R188.reuse, R136, R4 ;  /* 0x00000088bc04723c */ /* 0x042ff00000001804 */
[C---:B------:R-:W-:Y:S01]  /*c5d0*/  HMMA.16816.F32 R8, R188.reuse, R138, R8 ;  /* 0x0000008abc08723c */ /* 0x040fe20000001808 */
[----:B------:R-:W1:Y:S07]  /*c5e0*/  LDSM.16.M88.4 R136, [R240+0x1800] ;  /* 0x00180000f088783b */ /* 0x000e6e0000000200 */
        /* <DEDUP_REMOVED lines=11> */
[----:B------:R-:W1:Y:S07]  /*c6a0*/  LDSM.16.M88.4 R172, [R248] ;  /* 0x00000000f8ac783b */ /* 0x000e6e0000000200 */
[C---:B----4-:R-:W-:Y:S08]  /*c6b0*/  HMMA.16816.F32 R20, R192.reuse, R176, R20 ;  /* 0x000000b0c014723c */ /* 0x050ff00000001814 */
[----:B------:R-:W-:Y:S01]  /*c6c0*/  HMMA.16816.F32 R24, R192, R178, R24 ;  /* 0x000000b2c018723c */ /* 0x000fe20000001818 */
[----:B------:R-:W4:Y:S07]  /*c6d0*/  LDSM.16.M88.4 R176, [R249] ;  /* 0x00000000f9b0783b */ /* 0x000f2e0000000200 */
[C---:B-1----:R-:W-:Y:S08]  /*c6e0*/  HMMA.16816.F32 R4, R196.reuse, R136, R4 ;  /* 0x00000088c404723c */ /* 0x042ff00000001804 */
[C---:B------:R-:W-:Y:S01]  /*c6f0*/  HMMA.16816.F32 R8, R196.reuse, R138, R8 ;  /* 0x0000008ac408723c */ /* 0x040fe20000001808 */
[----:B------:R-:W1:Y:S07]  /*c700*/  LDSM.16.M88.4 R136, [R242+0x1800] ;  /* 0x00180000f288783b */ /* 0x000e6e0000000200 */
[C---:B------:R-:W-:Y:S08]  /*c710*/  HMMA.16816.F32 R12, R196.reuse, R172, R12 ;  /* 0x000000acc40c723c */ /* 0x040ff0000000180c */
[C---:B------:R-:W-:Y:S01]  /*c720*/  HMMA.16816.F32 R16, R196.reuse, R174, R16 ;  /* 0x000000aec410723c */ /* 0x040fe20000001810 */
[----:B------:R-:W2:Y:S07]  /*c730*/  LDSM.16.M88.4 R172, [R242+0x2000] ;  /* 0x00200000f2ac783b */ /* 0x000eae0000000200 */
[C---:B----4-:R-:W-:Y:S08]  /*c740*/  HMMA.16816.F32 R20, R196.reuse, R176, R20 ;  /* 0x000000b0c414723c */ /* 0x050ff00000001814 */
[----:B------:R-:W-:Y:S01]  /*c750*/  HMMA.16816.F32 R24, R196, R178, R24 ;  /* 0x000000b2c418723c */ /* 0x000fe20000001818 */
[----:B------:R-:W4:Y:S07]  /*c760*/  LDSM.16.M88.4 R176, [R242+0x2800] ;  /* 0x00280000f2b0783b */ /* 0x000f2e0000000200 */
[C---:B-1----:R-:W-:Y:S08]  /*c770*/  HMMA.16816.F32 R4, R200.reuse, R136, R4 ;  /* 0x00000088c804723c */ /* 0x042ff00000001804 */
[C---:B------:R-:W-:Y:S01]  /*c780*/  HMMA.16816.F32 R8, R200.reuse, R138, R8 ;  /* 0x0000008ac808723c */ /* 0x040fe20000001808 */
[----:B------:R-:W1:Y:S07]  /*c790*/  LDSM.16.M88.4 R136, [R241+0x1800] ;  /* 0x00180000f188783b */ /* 0x000e6e0000000200 */
[C---:B--2---:R-:W-:Y:S08]  /*c7a0*/  HMMA.16816.F32 R12, R200.reuse, R172, R12 ;  /* 0x000000acc80c723c */ /* 0x044ff0000000180c */
        /* <DEDUP_REMOVED lines=16> */
[----:B------:R1:W3:Y:S07]  /*c8b0*/  LDSM.16.M88.4 R136, [R0] ;  /* 0x000000000088783b */ /* 0x0002ee0000000200 */
[C---:B--2---:R-:W-:Y:S08]  /*c8c0*/  HMMA.16816.F32 R12, R208.reuse, R172, R12 ;  /* 0x000000acd00c723c */ /* 0x044ff0000000180c */
[C---:B------:R-:W-:Y:S01]  /*c8d0*/  HMMA.16816.F32 R16, R208.reuse, R174, R16 ;  /* 0x000000aed010723c */ /* 0x040fe20000001810 */
[----:B------:R-:W2:Y:S07]  /*c8e0*/  LDSM.16.M88.4 R172, [R251] ;  /* 0x00000000fbac783b */ /* 0x000eae0000000200 */
[C---:B----4-:R-:W-:Y:S01]  /*c8f0*/  HMMA.16816.F32 R20, R208.reuse, R176, R20 ;  /* 0x000000b0d014723c */ /* 0x050fe20000001814 */
[----:B-1----:R-:W4:Y:S07]  /*c900*/  LDL R0, [R1+0xc] ;  /* 0x00000c0001007983 */ /* 0x002f2e0000100800 */
[----:B------:R-:W-:Y:S01]  /*c910*/  HMMA.16816.F32 R24, R208, R178, R24 ;  /* 0x000000b2d018723c */ /* 0x000fe20000001818 */
[----:B------:R-:W1:Y:S07]  /*c920*/  LDSM.16.M88.4 R176, [R252] ;  /* 0x00000000fcb0783b */ /* 0x000e6e0000000200 */
[C---:B---3--:R-:W-:Y:S08]  /*c930*/  HMMA.16816.F32 R4, R212.reuse, R136, R4 ;  /* 0x00000088d404723c */ /* 0x048ff00000001804 */
        /* <DEDUP_REMOVED lines=24> */
[----:B------:R-:W-:Y:S08]  /*cac0*/  HMMA.16816.F32 R24, R220, R178, R24 ;  /* 0x000000b2dc18723c */ /* 0x000ff00000001818 */
[C---:B---3--:R-:W-:Y:S08]  /*cad0*/  HMMA.16816.F32 R4, R224.reuse, R136, R4 ;  /* 0x00000088e004723c */ /* 0x048ff00000001804 */
[C---:B------:R-:W-:Y:S01]  /*cae0*/  HMMA.16816.F32 R8, R224.reuse, R138, R8 ;  /* 0x0000008ae008723c */ /* 0x040fe20000001808 */
[----:B------:R-:W1:Y:S07]  /*caf0*/  LDSM.16.M88.4 R136, [R240+0x5800] ;  /* 0x00580000f088783b */ /* 0x000e6e0000000200 */
[C---:B--2---:R-:W-:Y:S08]  /*cb00*/  HMMA.16816.F32 R12, R224.reuse, R172, R12 ;  /* 0x000000ace00c723c */ /* 0x044ff0000000180c */
[C---:B------:R-:W-:Y:S01]  /*cb10*/  HMMA.16816.F32 R16, R224.reuse, R174, R16 ;  /* 0x000000aee010723c */ /* 0x040fe20000001810 */
[----:B-----5:R-:W-:Y:S07]  /*cb20*/  LDSM.16.M88.4 R172, [R3] ;  /* 0x0000000003ac783b */ /* 0x020fee0000000200 */
[C---:B-1----:R-:W-:Y:S08]  /*cb30*/  HMMA.16816.F32 R20, R224.reuse, R136, R20 ;  /* 0x00000088e014723c */ /* 0x042ff00000001814 */
[----:B------:R-:W-:Y:S01]  /*cb40*/  HMMA.16816.F32 R24, R224, R138, R24 ;  /* 0x0000008ae018723c */ /* 0x000fe20000001818 */
[----:B------:R1:W-:Y:S06]  /*cb50*/  LDSM.16.M88.4 R136, [R2] ;  /* 0x000000000288783b */ /* 0x0003ec0000000200 */
[----:B-1----:R-:W2:Y:S06]  /*cb60*/  LDL R2, [R1+0x38] ;  /* 0x0000380001027983 */ /* 0x002eac0000100800 */
[----:B----4-:R1:W3:Y:S06]  /*cb70*/  LDSM.16.M88.4 R176, [R0] ;  /* 0x0000000000b0783b */ /* 0x0102ec0000000200 */
[----:B-1----:R-:W2:Y:S01]  /*cb80*/  LDL R0, [R1+0x70] ;  /* 0x0000700001007983 */ /* 0x002ea20000100800 */
[C---:B---3--:R-:W-:Y:S08]  /*cb90*/  HMMA.16816.F32 R4, R228.reuse, R176, R4 ;  /* 0x000000b0e404723c */ /* 0x048ff00000001804 */
        /* <DEDUP_REMOVED lines=25> */
[----:B--2---:R-:W-:Y:S11]  /*cd30*/  ISETP.GT.AND P0, PT, R2, R0, PT ;  /* 0x000000000200720c */ /* 0x004ff60003f04270 */
[----:B------:R-:W-:Y:S02]  /*cd40*/  @!UPT UIADD3 URZ, URZ, URZ, URZ ;  /* 0x0000003f3f3ff290 */ /* 0x000fe4000fffe03f */
        /* <DEDUP_REMOVED lines=32> */
[----:B------:R-:W-:Y:S04]  /*cf50*/  IMAD.WIDE.U32 R2, R136, c[0x0][0x1f0], R2 ;  /* 0x00007c0088027a25 */ /* 0x000fe800078e0002 */
[----:B--2---:R-:W-:Y:S01]  /*cf60*/  IMAD R132, R0, c[0x0][0x1f0], RZ ;  /* 0x00007c0000847a24 */ /* 0x004fe200078e02ff */
[----:B------:R-:W-:Y:S03]  /*cf70*/  IADD3 R0, P0, R172, R2, RZ ;  /* 0x00000002ac007210 */ /* 0x000fe60007f1e0ff */
        /* <DEDUP_REMOVED lines=11> */
.L_x_3886:
[----:B------:R-:W-:-:S05]  /*d030*/  BRA.DIV ~URZ, `(.L_x_3770) ;  /* 0x0000d2027f007947 */ /* 0x000fca000b800000 */
[----:B------:R3:W4:Y:S02]  /*d040*/  SHFL.IDX PT, R0, R172, RZ, 0x181f ;  /* 0x00181fffac007589 */ /* 0x00072400000e0000 */
.L_x_3887:
        /* <DEDUP_REMOVED lines=40> */
.L_x_3888:
        /* <DEDUP_REMOVED lines=13> */
[----:B-1---5:R-:W-:Y:S05]  /*d3a0*/  @P0 IADD3 R136, P1, R0, R136, RZ ;  /* 0x0000008800880210 */ /* 0x022fea0007f3e0ff */
[----:B--2---:R-:W-:Y:S01]  /*d3b0*/  @P0 IMAD.X R137, R132, 0x1, R179, P1 ;  /* 0x0000000184890824 */ /* 0x004fe200008e06b3 */
        /* <DEDUP_REMOVED lines=21> */
.L_x_3768:
[----:B------:R-:W-:Y:S05]  /*d510*/  BSYNC B0 ;  /* 0x0000000000007941 */ /* 0x000fea0003800000 */
.L_x_3767:
        /* <DEDUP_REMOVED lines=27> */
.L_x_3889:
[----:B-12---:R-:W-:Y:S01]  /*d6d0*/  FMNMX.FTZ R132, R132, R0, !PT ;  /* 0x0000000084847209 */ /* 0x006fe20007810000 */
[----:B------:R-:W-:-:S05]  /*d6e0*/  BRA.DIV ~URZ, `(.L_x_3773) ;  /* 0x0000cd327f007947 */ /* 0x000fca000b800000 */
[----:B------:R-:W1:Y:S02]  /*d6f0*/  SHFL.BFLY PT, R0, R132, 0x1, 0x1f ;  /* 0x0c201f0084007f89 */ /* 0x000e6400000e0000 */
[----:B-1----:R-:W-:Y:S02]  /*d700*/  FMNMX.FTZ R134, R132, R0, !PT ;  /* 0x0000000084867209 */ /* 0x002fe40007810000 */
[----:B------:R-:W1:Y:S02]  /*d710*/  SHFL.BFLY PT, R0, R136, 0x2, 0x1f ;  /* 0x0c401f0088007f89 */ /* 0x000e6400000e0000 */
[----:B-1----:R-:W-:Y:S05]  /*d720*/  FMNMX.FTZ R132, R136, R0, !PT ;  /* 0x0000000088847209 */ /* 0x002fea0007810000 */
[----:B------:R1:W2:Y:S02]  /*d730*/  SHFL.BFLY PT, R0, R132, 0x1, 0x1f ;  /* 0x0c201f0084007f89 */ /* 0x0002a400000e0000 */
.L_x_3890:
[----:B------:R-:W3:Y:S01]  /*d740*/  LDL.LU R137, [R1+0x60] ;  /* 0x0000600001897983 */ /* 0x000ee20000300800 */
[----:B--2---:R-:W-:Y:S01]  /*d750*/  FMNMX.FTZ R3, R0, R132, !PT ;  /* 0x0000008400037209 */ /* 0x004fe20007810000 */
[C---:B-1----:R-:W-:Y:S01]  /*d760*/  FMUL.FTZ R132, R134.reuse, c[0x0][0x2d0] ;  /* 0x0000b40086847a20 */ /* 0x042fe20000410000 */
[----:B------:R-:W-:Y:S01]  /*d770*/  WARPSYNC 0xffffffff ;  /* 0xffffffff00007948 */ /* 0x000fe20003800000 */
[----:B------:R-:W2:Y:S01]  /*d780*/  LDL.LU R139, [R1+0x5c] ;  /* 0x00005c00018b7983 */ /* 0x000ea20000300800 */
        /* <DEDUP_REMOVED lines=16> */
[----:B------:R-:W1:Y:S10]  /*d890*/  MUFU.EX2 R8, R135 ;  /* 0x0000008700087308 */ /* 0x000e740000000800 */
[----:B------:R-:W-:Y:S10]  /*d8a0*/  MUFU.EX2 R13, R5 ;  /* 0x00000005000d7308 */ /* 0x000ff40000000800 */
[----:B------:R4:W5:Y:S10]  /*d8b0*/  MUFU.EX2 R12, R4 ;  /* 0x00000004000c7308 */ /* 0x0009740000000800 */
[----:B------:R-:W-:Y:S01]  /*d8c0*/  MUFU.EX2 R132, R132 ;  /* 0x0000008400847308 */ /* 0x000fe20000000800 */
[----:B----4-:R-:W-:Y:S04]  /*d8d0*/  FMUL.FTZ R4, R3, c[0x0][0x2d0] ;  /* 0x0000b40003047a20 */ /* 0x010fe80000410000 */
        /* <DEDUP_REMOVED lines=10> */
[----:B------:R-:W-:Y:S01]  /*d980*/  FFMA.FTZ R182, R22, c[0x0][0x2d0], -R4 ;  /* 0x0000b40016b67a23 */ /* 0x000fe20000010804 */
[----:B-1----:R-:W-:Y:S01]  /*d990*/  F2FP.PACK_AB R136, R8, R9 ;  /* 0x000000090888723e */ /* 0x002fe200000000ff */
[----:B------:R-:W-:Y:S01]  /*d9a0*/  FMUL.FTZ R25, R2, R141 ;  /* 0x0000008d02197220 */ /* 0x000fe20000410000 */
[----:B-----5:R-:W-:Y:S01]  /*d9b0*/  F2FP.PACK_AB R138, R12, R13 ;  /* 0x0000000d0c8a723e */ /* 0x020fe200000000ff */
[C---:B------:R-:W-:Y:S02]  /*d9c0*/  FMUL.FTZ R17, R2.reuse, R149 ;  /* 0x0000009502117220 */ /* 0x040fe40000410000 */
        /* <DEDUP_REMOVED lines=53> */
[C---:B---3--:R-:W-:Y:S02]  /*dd20*/  FFMA.FTZ R0, R2.reuse, R137, R9 ;  /* 0x0000008902007223 */ /* 0x048fe40000010009 */
[C---:B------:R-:W-:Y:S01]  /*dd30*/  FMUL.FTZ R9, R2.reuse, R157 ;  /* 0x0000009d02097220 */ /* 0x040fe20000410000 */
[----:B------:R-:W-:Y:S01]  /*dd40*/  MOV R157, R20 ;  /* 0x00000014009d7202 */ /* 0x000fe20000000f00 */
[----:B------:R-:W-:Y:S01]  /*dd50*/  FMUL.FTZ R20, R2, R144 ;  /* 0x0000009002147220 */ /* 0x000fe20000410000 */
[----:B------:R-:W-:Y:S01]  /*dd60*/  MUFU.EX2 R137, R6 ;  /* 0x0000000600897308 */ /* 0x000fe20000000800 */
[----:B------:R-:W3:Y:S01]  /*dd70*/  LDL R144, [R1+0x10] ;  /* 0x0000100001907983 */ /* 0x000ee20000100800 */
[----:B------:R-:W-:Y:S02]  /*dd80*/  FADD.FTZ R5, R8, R0 ;  /* 0x0000000008057221 */ /* 0x000fe40000010000 */
[----:B------:R-:W-:Y:S02]  /*dd90*/  FADD.FTZ R0, -R3, R133 ;  /* 0x0000008503007221 */ /* 0x000fe40000010100 */
[----:B------:R-:W-:Y:S02]  /*dda0*/  FADD.FTZ R5, R13, R5 ;  /* 0x000000050d057221 */ /* 0x000fe40000010000 */
[----:B------:R-:W-:Y:S02]  /*ddb0*/  FMUL.FTZ R0, R0, c[0x0][0x2d0] ;  /* 0x0000b40000007a20 */ /* 0x000fe40000410000 */
[----:B------:R-:W-:Y:S02]  /*ddc0*/  FADD.FTZ R180, R12, R5 ;  /* 0x000000050cb47221 */ /* 0x000fe40000010000 */
[C---:B------:R-:W-:Y:S01]  /*ddd0*/  FMUL.FTZ R5, R2.reuse, R161 ;  /* 0x000000a102057220 */ /* 0x040fe20000410000 */
[----:B------:R-:W-:Y:S01]  /*dde0*/  MOV R161, R24 ;  /* 0x0000001800a17202 */ /* 0x000fe20000000f00 */
[----:B------:R-:W1:Y:S01]  /*ddf0*/  MUFU.EX2 R0, R0 ;  /* 0x0000000000007308 */ /* 0x000e620000000800 */
[----:B------:R-:W-:Y:S02]  /*de00*/  FMUL.FTZ R24, R2, R140 ;  /* 0x0000008c02187220 */ /* 0x000fe40000410000 */
[----:B------:R-:W-:Y:S02]  /*de10*/  FFMA.FTZ R133, R10, c[0x0][0x2d0], -R4 ;  /* 0x0000b4000a857a23 */ /* 0x000fe40000010804 */
[C---:B------:R-:W-:Y:S02]  /*de20*/  FMUL.FTZ R12, R2.reuse, R152 ;  /* 0x00000098020c7220 */ /* 0x040fe40000410000 */
[C---:B------:R-:W-:Y:S02]  /*de30*/  FMUL.FTZ R13, R2.reuse, R153 ;  /* 0x00000099020d7220 */ /* 0x040fe40000410000 */
[C---:B------:R-:W-:Y:S01]  /*de40*/  FMUL.FTZ R4, R2.reuse, R160 ;  /* 0x000000a002047220 */ /* 0x040fe20000410000 */
[----:B------:R-:W-:Y:S01]  /*de50*/  MUFU.EX2 R152, R133 ;  /* 0x0000008500987308 */ /* 0x000fe20000000800 */
[----:B------:R-:W-:Y:S01]  /*de60*/  MOV R160, R16 ;  /* 0x0000001000a07202 */ /* 0x000fe20000000f00 */
[C---:B------:R-:W-:Y:S02]  /*de70*/  FMUL.FTZ R16, R2.reuse, R148 ;  /* 0x0000009402107220 */ /* 0x040fe40000410000 */
[C---:B------:R-:W-:Y:S01]  /*de80*/  FMUL.FTZ R8, R2.reuse, R156 ;  /* 0x0000009c02087220 */ /* 0x040fe20000410000 */
[----:B------:R-:W-:Y:S01]  /*de90*/  MOV R156, R21 ;  /* 0x00000015009c7202 */ /* 0x000fe20000000f00 */
[----:B------:R-:W-:Y:S01]  /*dea0*/  FMUL.FTZ R21, R2, R145 ;  /* 0x0000009102157220 */ /* 0x000fe20000410000 */
[----:B------:R-:W-:Y:S02]  /*deb0*/  MOV R145, R157 ;  /* 0x0000009d00917202 */ /* 0x000fe40000000f00 */
[----:B------:R-:W-:Y:S01]  /*dec0*/  MOV R157, R156 ;  /* 0x0000009c009d7202 */ /* 0x000fe20000000f00 */
[----:B------:R-:W4:Y:S01]  /*ded0*/  MUFU.EX2 R153, R135 ;  /* 0x0000008700997308 */ /* 0x000f220000000800 */
[----:B------:R-:W-:Y:S02]  /*dee0*/  MOV R156, R161 ;  /* 0x000000a1009c7202 */ /* 0x000fe40000000f00 */
[----:B------:R-:W-:Y:S01]  /*def0*/  MOV R161, R160 ;  /* 0x000000a000a17202 */ /* 0x000fe20000000f00 */
[C---:B-1----:R-:W-:Y:S02]  /*df00*/  FMUL.FTZ R26, R0.reuse, R142 ;  /* 0x0000008e001a7220 */ /* 0x042fe40000410000 */
[C---:B------:R-:W-:Y:S02]  /*df10*/  FMUL.FTZ R27, R0.reuse, R143 ;  /* 0x0000008f001b7220 */ /* 0x040fe40000410000 */
[----:B------:R-:W1:Y:S01]  /*df20*/  LDSM.16.MT88.4 R140, [R243] ;  /* 0x00000000f38c783b */ /* 0x000e620000004200 */
[C---:B--2---:R-:W-:Y:S01]  /*df30*/  FFMA.FTZ R148, R0.reuse, R139, R137 ;  /* 0x0000008b00947223 */ /* 0x044fe20000010089 */
[----:B------:R-:W-:Y:S01]  /*df40*/  F2FP.PACK_AB R137, R149, R137 ;  /* 0x000000899589723e */ /* 0x000fe200000000ff */
        /* <DEDUP_REMOVED lines=9> */
[----:B----4-:R-:W-:Y:S01]  /*dfe0*/  F2FP.PACK_AB R139, R153, R152 ;  /* 0x00000098998b723e */ /* 0x010fe200000000ff */
        /* <DEDUP_REMOVED lines=41> */
[C---:B------:R-:W-:Y:S01]  /*e280*/  FMUL.FTZ R86, R0.reuse, R86 ;  /* 0x0000005600567220 */ /* 0x040fe20000410000 */
[C---:B-1----:R-:W-:Y:S02]  /*e290*/  HMMA.16816.F32 R12, R136.reuse, R140, R12 ;  /* 0x0000008c880c723c */ /* 0x042fe4000000180c */
[----:B------:R-:W1:Y:S01]  /*e2a0*/  MUFU.EX2 R179, R181 ;  /* 0x000000b500b37308 */ /* 0x000e620000000800 */
[C---:B------:R-:W-:Y:S02]  /*e2b0*/  FMUL.FTZ R87, R0.reuse, R87 ;  /* 0x0000005700577220 */ /* 0x040fe40000410000 */
[C---:B------:R-:W-:Y:S02]  /*e2c0*/  FMUL.FTZ R90, R0.reuse, R90 ;  /* 0x0000005a005a7220 */ /* 0x040fe40000410000 */
[C---:B------:R-:W-:Y:S01]  /*e2d0*/  FMUL.FTZ R91, R0.reuse, R91 ;  /* 0x0000005b005b7220 */ /* 0x040fe20000410000 */
[C---:B------:R-:W-:Y:S01]  /*e2e0*/  HMMA.16816.F32 R16, R136.reuse, R142, R16 ;  /* 0x0000008e8810723c */ /* 0x040fe20000001810 */
[----:B------:R-:W4:Y:S03]  /*e2f0*/  LDSM.16.MT88.4 R140, [R244] ;  /* 0x00000000f48c783b */ /* 0x000f260000004200 */
[C---:B------:R-:W-:Y:S01]  /*e300*/  FMUL.FTZ R94, R0.reuse, R94 ;  /* 0x0000005e005e7220 */ /* 0x040fe20000410000 */
[----:B------:R5:W-:Y:S01]  /*e310*/  MUFU.EX2 R176, R183 ;  /* 0x000000b700b07308 */ /* 0x000be20000000800 */
[C---:B------:R-:W-:Y:S02]  /*e320*/  FMUL.FTZ R95, R0.reuse, R95 ;  /* 0x0000005f005f7220 */ /* 0x040fe40000410000 */
[C---:B------:R-:W-:Y:S01]  /*e330*/  FMUL.FTZ R98, R0.reuse, R98 ;  /* 0x0000006200627220 */ /* 0x040fe20000410000 */
[----:B--2---:R-:W-:Y:S03]  /*e340*/  MOV R182, R160 ;  /* 0x000000a000b67202 */ /* 0x004fe60000000f00 */
[C---:B------:R-:W-:Y:S02]  /*e350*/  FMUL.FTZ R99, R0.reuse, R99 ;  /* 0x0000006300637220 */ /* 0x040fe40000410000 */
[C---:B------:R-:W-:Y:S02]  /*e360*/  FMUL.FTZ R102, R0.reuse, R102 ;  /* 0x0000006600667220 */ /* 0x040fe40000410000 */
[C---:B------:R-:W-:Y:S02]  /*e370*/  FMUL.FTZ R103, R0.reuse, R103 ;  /* 0x0000006700677220 */ /* 0x040fe40000410000 */
[C---:B------:R-:W-:Y:S01]  /*e380*/  FMUL.FTZ R106, R0.reuse, R106 ;  /* 0x0000006a006a7220 */ /* 0x040fe20000410000 */
[----:B-1----:R-:W-:Y:S01]  /*e390*/  F2FP.PACK_AB R173, R179, R178 ;  /* 0x000000b2b3ad723e */ /* 0x002fe200000000ff */
[C---:B------:R-:W-:Y:S01]  /*e3a0*/  FMUL.FTZ R107, R0.reuse, R107 ;  /* 0x0000006b006b7220 */ /* 0x040fe20000410000 */
[----:B------:R-:W-:Y:S01]  /*e3b0*/  MOV R181, R155 ;  /* 0x0000009b00b57202 */ /* 0x000fe20000000f00 */
[C---:B------:R-:W-:Y:S02]  /*e3c0*/  FMUL.FTZ R110, R0.reuse, R110 ;  /* 0x0000006e006e7220 */ /* 0x040fe40000410000 */
[C---:B------:R-:W-:Y:S02]  /*e3d0*/  FMUL.FTZ R111, R0.reuse, R111 ;  /* 0x0000006f006f7220 */ /* 0x040fe40000410000 */
[C---:B------:R-:W-:Y:S02]  /*e3e0*/  FMUL.FTZ R114, R0.reuse, R114 ;  /* 0x0000007200727220 */ /* 0x040fe40000410000 */
[C---:B------:R-:W-:Y:S01]  /*e3f0*/  FMUL.FTZ R115, R0.reuse, R115 ;  /* 0x0000007300737220 */ /* 0x040fe20000410000 */
[----:B-----5:R-:W-:Y:S01]  /*e400*/  MOV R183, R154 ;  /* 0x0000009a00b77202 */ /* 0x020fe20000000f00 */
[C---:B------:R-:W-:Y:S02]  /*e410*/  FMUL.FTZ R118, R0.reuse, R118 ;  /* 0x0000007600767220 */ /* 0x040fe40000410000 */
[C---:B------:R-:W-:Y:S02]  /*e420*/  FMUL.FTZ R119, R0.reuse, R119 ;  /* 0x0000007700777220 */ /* 0x040fe40000410000 */
[C---:B------:R-:W-:Y:S02]  /*e430*/  FMUL.FTZ R122, R0.reuse, R122 ;  /* 0x0000007a007a7220 */ /* 0x040fe40000410000 */
[C---:B------:R-:W-:Y:S02]  /*e440*/  FMUL.FTZ R123, R0.reuse, R123 ;  /* 0x0000007b007b7220 */ /* 0x040fe40000410000 */
[C---:B------:R-:W-:Y:S02]  /*e450*/  FMUL.FTZ R126, R0.reuse, R126 ;  /* 0x0000007e007e7220 */ /* 0x040fe40000410000 */
[C---:B------:R-:W-:Y:S01]  /*e460*/  FMUL.FTZ R127, R0.reuse, R127 ;  /* 0x0000007f007f7220 */ /* 0x040fe20000410000 */
[C---:B----4-:R-:W-:Y:S03]  /*e470*/  HMMA.16816.F32 R20, R136.reuse, R140, R20 ;  /* 0x0000008c8814723c */ /* 0x050fe60000001814 */
[C---:B------:R-:W-:Y:S02]  /*e480*/  FMUL.FTZ R130, R0.reuse, R130 ;  /* 0x0000008200827220 */ /* 0x040fe40000410000 */
[----:B------:R-:W-:Y:S02]  /*e490*/  FMUL.FTZ R131, R0, R131 ;  /* 0x0000008300837220 */ /* 0x000fe40000410000 */
[----:B------:R-:W-:Y:S01]  /*e4a0*/  FADD.FTZ R0, R133, R180 ;  /* 0x000000b485007221 */ /* 0x000fe20000010000 */
[C---:B------:R-:W-:Y:S04]  /*e4b0*/  HMMA.16816.F32 R24, R136.reuse, R142, R24 ;  /* 0x0000008e8818723c */ /* 0x040fe80000001818 */
[----:B------:R-:W-:Y:S01]  /*e4c0*/  FADD.FTZ R0, R2, R0 ;  /* 0x0000000002007221 */ /* 0x000fe20000010000 */
[----:B------:R-:W-:Y:S01]  /*e4d0*/  MOV R180, R146 ;  /* 0x0000009200b47202 */ /* 0x000fe20000000f00 */
[----:B---3--:R1:W2:Y:S02]  /*e4e0*/  LDSM.16.MT88.4 R140, [R144] ;  /* 0x00000000908c783b */ /* 0x0082a40000004200 */
[----:B-1----:R-:W1:Y:S10]  /*e4f0*/  MUFU.EX2 R144, R177 ;  /* 0x000000b100907308 */ /* 0x002e740000000800 */
[----:B------:R-:W3:Y:S01]  /*e500*/  MUFU.EX2 R177, R161 ;  /* 0x000000a100b17308 */ /* 0x000ee20000000800 */
[C---:B--2---:R-:W-:Y:S03]  /*e510*/  HMMA.16816.F32 R28, R136.reuse, R140, R28 ;  /* 0x0000008c881c723c */ /* 0x044fe6000000181c */
[----:B-1----:R-:W-:Y:S05]  /*e520*/  FADD.FTZ R0, R144, R0 ;  /* 0x0000000090007221 */ /* 0x002fea0000010000 */
[C---:B------:R-:W-:Y:S01]  /*e530*/  HMMA.16816.F32 R32, R136.reuse, R142, R32 ;  /* 0x0000008e8820723c */ /* 0x040fe20000001820 */
[----:B------:R-:W1:Y:S03]  /*e540*/  LDSM.16.MT88.4 R140, [R243+0x1800] ;  /* 0x00180000f38c783b */ /* 0x000e660000004200 */
[----:B------:R-:W-:Y:S01]  /*e550*/  FADD.FTZ R0, R135, R0 ;  /* 0x0000000087007221 */ /* 0x000fe20000010000 */
[----:B---3--:R-:W-:Y:S03]  /*e560*/  F2FP.PACK_AB R175, R177, R176 ;  /* 0x000000b0b1af723e */ /* 0x008fe600000000ff */
        /* <DEDUP_REMOVED lines=35> */
[----:B------:R-:W1:Y:S06]  /*e7a0*/  LDSM.16.MT88.4 R140, [R243+0x800] ;  /* 0x00080000f38c783b */ /* 0x000e6c0000004200 */
[----:B------:R-:W-:Y:S02]  /*e7b0*/  F2FP.PACK_AB R138, R135, R144 ;  /* 0x00000090878a723e */ /* 0x000fe400000000ff */
[----:B------:R-:W2:Y:S01]  /*e7c0*/  LDSM.16.MT88.4 R144, [R245+0x800] ;  /* 0x00080000f590783b */ /* 0x000ea20000004200 */
[----:B------:R-:W3:Y:S02]  /*e7d0*/  MUFU.EX2 R135, R156 ;  /* 0x0000009c00877308 */ /* 0x000ee40000000800 */
[----:B------:R-:W-:Y:S02]  /*e7e0*/  F2FP.PACK_AB R136, R2, R133 ;  /* 0x000000850288723e */ /* 0x000fe400000000ff */
[----:B------:R-:W-:Y:S02]  /*e7f0*/  F2FP.PACK_AB R137, R155, R154 ;  /* 0x0000009a9b89723e */ /* 0x000fe400000000ff */
[----:B------:R-:W-:Y:S04]  /*e800*/  F2FP.PACK_AB R139, R180, R160 ;  /* 0x000000a0b48b723e */ /* 0x000fe800000000ff */
[----:B------:R-:W4:Y:S10]  /*e810*/  MUFU.EX2 R133, R162 ;  /* 0x000000a200857308 */ /* 0x000f340000000800 */
[----:B------:R-:W5:Y:S01]  /*e820*/  MUFU.EX2 R2, R157 ;  /* 0x0000009d00027308 */ /* 0x000f620000000800 */
[----:B---3--:R-:W-:Y:S01]  /*e830*/  F2FP.PACK_AB R174, R132, R135 ;  /* 0x0000008784ae723e */ /* 0x008fe200000000ff */
[C---:B-1----:R-:W-:Y:S03]  /*e840*/  HMMA.16816.F32 R4, R136.reuse, R140, R4 ;  /* 0x0000008c8804723c */ /* 0x042fe60000001804 */
[----:B----4-:R-:W-:Y:S05]  /*e850*/  FADD.FTZ R0, R133, R0 ;  /* 0x0000000085007221 */ /* 0x010fea0000010000 */
[C---:B------:R-:W-:Y:S01]  /*e860*/  HMMA.16816.F32 R8, R136.reuse, R142, R8 ;  /* 0x0000008e8808723c */ /* 0x040fe20000001808 */
[----:B------:R-:W1:Y:S03]  /*e870*/  LDSM.16.MT88.4 R140, [R244+0x800] ;  /* 0x00080000f48c783b */ /* 0x000e660000004200 */
[C---:B-----5:R-:W-:Y:S01]  /*e880*/  F2FP.PACK_AB R172, R2.reuse, R133 ;  /* 0x0000008502ac723e */ /* 0x060fe200000000ff */
[----:B------:R-:W-:Y:S03]  /*e890*/  FADD.FTZ R0, R2, R0 ;  /* 0x0000000002007221 */ /* 0x000fe60000010000 */
[C---:B--2---:R-:W-:Y:S01]  /*e8a0*/  HMMA.16816.F32 R12, R136.reuse, R144, R12 ;  /* 0x00000090880c723c */ /* 0x044fe2000000180c */
[----:B------:R-:W-:Y:S03]  /*e8b0*/  LDSM.16.MT88.4 R156, [R243+0x1000] ;  /* 0x00100000f39c783b */ /* 0x000fe60000004200 */
[----:B------:R-:W-:Y:S02]  /*e8c0*/  FADD.FTZ R2, R149, R148 ;  /* 0x0000009495027221 */ /* 0x000fe40000010000 */
[----:B------:R-:W-:Y:S02]  /*e8d0*/  FADD.FTZ R0, R135, R0 ;  /* 0x0000000087007221 */ /* 0x000fe40000010000 */
[C---:B------:R-:W-:Y:S01]  /*e8e0*/  HMMA.16816.F32 R16, R136.reuse, R146, R16 ;  /* 0x000000928810723c */ /* 0x040fe20000001810 */
[----:B------:R-:W2:Y:S03]  /*e8f0*/  LDSM.16.MT88.4 R144, [R246+0x800] ;  /* 0x00080000f690783b */ /* 0x000ea60000004200 */
[----:B------:R-:W-:Y:S05]  /*e900*/  FADD.FTZ R0, R132, R0 ;  /* 0x0000000084007221 */ /* 0x000fea0000010000 */
[----:B------:R-:W-:Y:S08]  /*e910*/  LDSM.16.MT88.4 R148, [R245+0x1000] ;  /* 0x00100000f594783b */ /* 0x000ff00000004200 */
[----:B------:R3:W-:Y:S01]  /*e920*/  STL [R1+0x60], R0 ;  /* 0x0000600001007387 */ /* 0x0007e20000100800 */
[C---:B-1----:R-:W-:Y:S08]  /*e930*/  HMMA.16816.F32 R20, R136.reuse, R140, R20 ;  /* 0x0000008c8814723c */ /* 0x042ff00000001814 */
[C---:B------:R-:W-:Y:S01]  /*e940*/  HMMA.16816.F32 R24, R136.reuse, R142, R24 ;  /* 0x0000008e8818723c */ /* 0x040fe20000001818 */
[----:B------:R-:W1:Y:S07]  /*e950*/  LDSM.16.MT88.4 R140, [R243+0x2000] ;  /* 0x00200000f38c783b */ /* 0x000e6e0000004200 */
[C---:B--2---:R-:W-:Y:S04]  /*e960*/  HMMA.16816.F32 R28, R136.reuse, R144, R28 ;  /* 0x00000090881c723c */ /* 0x044fe8000000181c */
[----:B---3--:R-:W-:Y:S04]  /*e970*/  FADD.FTZ R0, R152, R2 ;  /* 0x0000000298007221 */ /* 0x008fe80000010000 */
        /* <DEDUP_REMOVED lines=38> */
[----:B------:R-:W3:Y:S02]  /*ebe0*/  LDL.LU R133, [R1+0x38] ;  /* 0x0000380001857983 */ /* 0x000ee40000300800 */
[----:B------:R-:W-:Y:S01]  /*ebf0*/  MOV R139, R153 ;  /* 0x00000099008b7202 */ /* 0x000fe20000000f00 */
[C---:B------:R-:W-:Y:S01]  /*ec00*/  HMMA.16816.F32 R160, R172.reuse, R156, R4 ;  /* 0x0000009caca0723c */ /* 0x040fe20000001804 */
[----:B------:R-:W4:Y:S04]  /*ec10*/  LDSM.16.MT88.4 R4, [R246+0x1000] ;  /* 0x00100000f604783b */ /* 0x000f280000004200 */
[----:B------:R-:W-:Y:S03]  /*ec20*/  FADD.FTZ R0, R139, R0 ;  /* 0x000000008b007221 */ /* 0x000fe60000010000 */
[C---:B------:R-:W-:Y:S01]  /*ec30*/  HMMA.16816.F32 R156, R172.reuse, R158, R8 ;  /* 0x0000009eac9c723c */ /* 0x040fe20000001808 */
[----:B------:R-:W5:Y:S03]  /*ec40*/  LDSM.16.MT88.4 R8, [R243+0x2800] ;  /* 0x00280000f308783b */ /* 0x000f660000004200 */
[----:B------:R-:W-:Y:S04]  /*ec50*/  FADD.FTZ R0, R183, R0 ;  /* 0x00000000b7007221 */ /* 0x000fe80000010000 */
[C---:B------:R-:W-:Y:S01]  /*ec60*/  HMMA.16816.F32 R152, R172.reuse, R148, R12 ;  /* 0x00000094ac98723c */ /* 0x040fe2000000180c */
[----:B------:R-:W5:Y:S03]  /*ec70*/  LDSM.16.MT88.4 R12, [R245+0x2800] ;  /* 0x00280000f50c783b */ /* 0x000f660000004200 */
[----:B------:R-:W-:Y:S04]  /*ec80*/  FADD.FTZ R0, R181, R0 ;  /* 0x00000000b5007221 */ /* 0x000fe80000010000 */
[C---:B------:R-:W-:Y:S04]  /*ec90*/  HMMA.16816.F32 R148, R172.reuse, R150, R16 ;  /* 0x00000096ac94723c */ /* 0x040fe80000001810 */
[----:B------:R-:W-:Y:S04]  /*eca0*/  FADD.FTZ R0, R182, R0 ;  /* 0x00000000b6007221 */ /* 0x000fe80000010000 */
[C---:B-1----:R-:W-:Y:S04]  /*ecb0*/  HMMA.16816.F32 R144, R172.reuse, R140, R20 ;  /* 0x0000008cac90723c */ /* 0x042fe80000001814 */
[----:B------:R-:W-:Y:S04]  /*ecc0*/  FADD.FTZ R0, R180, R0 ;  /* 0x00000000b4007221 */ /* 0x000fe80000010000 */
[C---:B------:R-:W-:Y:S04]  /*ecd0*/  HMMA.16816.F32 R140, R172.reuse, R142, R24 ;  /* 0x0000008eac8c723c */ /* 0x040fe80000001818 */
[----:B------:R-:W-:Y:S04]  /*ece0*/  FADD.FTZ R0, R178, R0 ;  /* 0x00000000b2007221 */ /* 0x000fe80000010000 */
[C---:B----4-:R-:W-:Y:S04]  /*ecf0*/  HMMA.16816.F32 R28, R172.reuse, R4, R28 ;  /* 0x00000004ac1c723c */ /* 0x050fe8000000181c */
[----:B------:R-:W-:Y:S04]  /*ed00*/  FADD.FTZ R0, R179, R0 ;  /* 0x00000000b3007221 */ /* 0x000fe80000010000 */
[C---:B------:R-:W-:Y:S01]  /*ed10*/  HMMA.16816.F32 R32, R172.reuse, R6, R32 ;  /* 0x00000006ac20723c */ /* 0x040fe20000001820 */
[----:B------:R-:W1:Y:S03]  /*ed20*/  LDSM.16.MT88.4 R4, [R244+0x2800] ;  /* 0x00280000f404783b */ /* 0x000e660000004200 */
[----:B------:R-:W-:Y:S04]  /*ed30*/  FADD.FTZ R2, R176, R0 ;  /* 0x00000000b0027221 */ /* 0x000fe80000010000 */
[C---:B-----5:R-:W-:Y:S04]  /*ed40*/  HMMA.16816.F32 R36, R172.reuse, R8, R36 ;  /* 0x00000008ac24723c */ /* 0x060fe80000001824 */
[----:B------:R-:W-:Y:S04]  /*ed50*/  FADD.FTZ R2, R177, R2 ;  /* 0x00000002b1027221 */ /* 0x000fe80000010000 */
[C---:B------:R-:W-:Y:S01]  /*ed60*/  HMMA.16816.F32 R40, R172.reuse, R10, R40 ;  /* 0x0000000aac28723c */ /* 0x040fe20000001828 */
[----:B------:R-:W4:Y:S07]  /*ed70*/  LDSM.16.MT88.4 R8, [R246+0x2800] ;  /* 0x00280000f608783b */ /* 0x000f2e0000004200 */
[C---:B------:R-:W-:Y:S08]  /*ed80*/  HMMA.16816.F32 R44, R172.reuse, R12, R44 ;  /* 0x0000000cac2c723c */ /* 0x040ff0000000182c */
[C---:B------:R-:W-:Y:S01]  /*ed90*/  HMMA.16816.F32 R48, R172.reuse, R14, R48 ;  /* 0x0000000eac30723c */ /* 0x040fe20000001830 */
[----:B------:R-:W5:Y:S07]  /*eda0*/  LDSM.16.MT88.4 R12, [R243+0x4000] ;  /* 0x00400000f30c783b */ /* 0x000f6e0000004200 */
[C---:B-1----:R-:W-:Y:S08]  /*edb0*/  HMMA.16816.F32 R52, R172.reuse, R4, R52 ;  /* 0x00000004ac34723c */ /* 0x042ff00000001834 */
[C---:B------:R-:W-:Y:S01]  /*edc0*/  HMMA.16816.F32 R56, R172.reuse, R6, R56 ;  /* 0x00000006ac38723c */ /* 0x040fe20000001838 */
[----:B------:R-:W1:Y:S07]  /*edd0*/  LDSM.16.MT88.4 R4, [R245+0x4000] ;  /* 0x00400000f504783b */ /* 0x000e6e0000004200 */
[C---:B----4-:R-:W-:Y:S08]  /*ede0*/  HMMA.16816.F32 R60, R172.reuse, R8, R60 ;  /* 0x00000008ac3c723c */ /* 0x050ff0000000183c */
[C---:B------:R-:W-:Y:S01]  /*edf0*/  HMMA.16816.F32 R64, R172.reuse, R10, R64 ;  /* 0x0000000aac40723c */ /* 0x040fe20000001840 */
[----:B------:R-:W4:Y:S07]  /*ee00*/  LDSM.16.MT88.4 R8, [R244+0x4000] ;  /* 0x00400000f408783b */ /* 0x000f2e0000004200 */
[C---:B-----5:R-:W-:Y:S08]  /*ee10*/  HMMA.16816.F32 R68, R172.reuse, R12, R68 ;  /* 0x0000000cac44723c */ /* 0x060ff00000001844 */
        /* <DEDUP_REMOVED lines=15> */
[C---:B------:R-:W-:Y:S08]  /*ef10*/  HMMA.16816.F32 R112, R172.reuse, R10, R112 ;  /* 0x0000000aac70723c */ /* 0x040ff00000001870 */
[C---:B-----5:R-:W-:Y:S08]  /*ef20*/  HMMA.16816.F32 R116, R172.reuse, R12, R116 ;  /* 0x0000000cac74723c */ /* 0x060ff00000001874 */
[C---:B------:R-:W-:Y:S08]  /*ef30*/  HMMA.16816.F32 R120, R172.reuse, R14, R120 ;  /* 0x0000000eac78723c */ /* 0x040ff00000001878 */
[C---:B-1----:R-:W-:Y:S08]  /*ef40*/  HMMA.16816.F32 R124, R172.reuse, R4, R124 ;  /* 0x00000004ac7c723c */ /* 0x042ff0000000187c */
[----:B------:R-:W-:Y:S04]  /*ef50*/  HMMA.16816.F32 R128, R172, R6, R128 ;  /* 0x00000006ac80723c */ /* 0x000fe80000001880 */
[C---:B---3--:R-:W-:Y:S02]  /*ef60*/  IADD3 R0, R133.reuse, -0x1, RZ ;  /* 0xffffffff85007810 */ /* 0x048fe40007ffe0ff */
[----:B--2---:R-:W-:Y:S02]  /*ef70*/  ISETP.GT.AND P0, PT, R133, R136, PT ;  /* 0x000000888500720c */ /* 0x004fe40003f04270 */
[----:B------:R-:W-:Y:S01]  /*ef80*/  MOV R133, R3 ;  /* 0x0000000300857202 */ /* 0x000fe20000000f00 */
[----:B------:R1:W-:Y:S04]  /*ef90*/  STL [R1+0x38], R0 ;  /* 0x0000380001007387 */ /* 0x0003e80000100800 */
[----:B------:R1:W-:Y:S06]  /*efa0*/  STL [R1+0x5c], R2 ;  /* 0x00005c0201007387 */ /* 0x0003ec0000100800 */
[----:B-1----:R-:W-:-:S05]  /*efb0*/  @P0 BRA `(.L_x_3774) ;  /* 0xffffcdc000000947 */ /* 0x002fca000383ffff */
.L_x_3761:
[----:B------:R-:W2:Y:S04]  /*efc0*/  LDL R2, [R1+0x70] ;  /* 0x0000700001027983 */ /* 0x000ea80000100800 */
[----:B------:R-:W2:Y:S02]  /*efd0*/  LDL R0, [R1+0x38] ;  /* 0x0000380001007983 */ /* 0x000ea40000100800 */
[----:B--2---:R-:W-:-:S13]  /*efe0*/  ISETP.GE.AND P0, PT, R0, R2, PT ;  /* 0x000000020000720c */ /* 0x004fda0003f06270 */
[----:B------:R-:W-:Y:S05]  /*eff0*/  @!P0 BRA `(.L_x_3775) ;  /* 0x00003cd000008947 */ /* 0x000fea0003800000 */
[----:B------:R-:W-:Y:S02]  /*f000*/  MOV R136, R133 ;  /* 0x0000008500887202 */ /* 0x000fe40000000f00 */
[----:B------:R-:W-:Y:S02]  /*f010*/  MOV R135, R134 ;  /* 0x0000008600877202 */ /* 0x000fe40000000f00 */
.L_x_3797:
        /* <DEDUP_REMOVED lines=30> */
.L_x_3891:
        /* <DEDUP_REMOVED lines=39> */
.L_x_3892:
        /* <DEDUP_REMOVED lines=24> */
.L_x_3778:
[----:B------:R-:W-:Y:S05]  /*f5f0*/  BSYNC B0 ;  /* 0x0000000000007941 */ /* 0x000fea0003800000 */
.L_x_3777:
[----:B------:R-:W0:Y:S01]  /*f600*/  LDGDEPBAR ;  /* 0x00000000000079af */ /* 0x000e220000000000 */
[----:B------:R-:W-:Y:S01]  /*f610*/  WARPSYNC 0xffffffff ;  /* 0xffffffff00007948 */ /* 0x000fe20003800000 */
[C---:B-12---:R-:W-:Y:S01]  /*f620*/  HMMA.16816.F32 R4, R164.reuse, R8, RZ ;  /* 0x00000008a404723c */ /* 0x046fe200000018ff */
[----:B------:R-:W-:Y:S03]  /*f630*/  BSSY B0, `(.L_x_3780) ;  /* 0x00000f8000007945 */ /* 0x000fe60003800000 */
[----:B------:R-:W2:Y:S04]  /*f640*/  LDL R2, [R1+0x38] ;  /* 0x0000380001027983 */ /* 0x000ea80000100800 */
[C---:B------:R-:W-:Y:S02]  /*f650*/  HMMA.16816.F32 R8, R164.reuse, R10, RZ ;  /* 0x0000000aa408723c */ /* 0x040fe400000018ff */
[----:B------:R-:W3:Y:S06]  /*f660*/  LDL R0, [R1] ;  /* 0x0000000001007983 */ /* 0x000eec0000100800 */
[C---:B------:R-:W-:Y:S01]  /*f670*/  HMMA.16816.F32 R12, R164.reuse, R16, RZ ;  /* 0x00000010a40c723c */ /* 0x040fe200000018ff */
        /* <DEDUP_REMOVED lines=157> */
[----:B------:R-:W-:Y:S01]  /*10050*/  IMAD.MOV.U32 R0, RZ, RZ, R2 ;  /* 0x000000ffff007224 */ /* 0x000fe200078e0002 */
[----:B------:R-:W-:Y:S04]  /*10060*/  @P6 SHF.R.U32.HI R0, RZ, c[0x0][0x2c0], R3 ;  /* 0x0000b000ff006a19 */ /* 0x000fe80000011603 */
[C---:B----4-:R-:W-:Y:S04]  /*10070*/  @!P1 IADD3 R3, P0, R0.reuse, R176, RZ ;  /* 0x000000b000039210 */ /* 0x050fe80007f1e0ff */
[----:B-----5:R-:W-:Y:S01]  /*10080*/  @!P1 LEA.HI.X.SX32 R133, R0, R132, 0x1, P0 ;  /* 0x0000008400859211 */ /* 0x020fe200000f0eff */
[----:B------:R-:W-:Y:S01]  /*10090*/  IMAD.MOV R0, RZ, RZ, -R0 ;  /* 0x000000ffff007224 */ /* 0x000fe200078e0a00 */
[C---:B------:R-:W-:Y:S03]  /*100a0*/  @!P1 LEA R132, P0, R3.reuse, c[0x0][0x2a0], 0x2 ;  /* 0x0000a80003849a11 */ /* 0x040fe600078010ff */
[----:B------:R-:W-:Y:S01]  /*100b0*/  IMAD R137, R0, c[0x0][0x2b8], R2 ;  /* 0x0000ae0000897a24 */ /* 0x000fe200078e0202 */
[----:B------:R-:W-:Y:S03]  /*100c0*/  @!P1 LEA.HI.X R133, R3, c[0x0][0x2a4], R133, 0x2, P0 ;  /* 0x0000a90003859a11 */ /* 0x000fe600000f1485 */
[C---:B------:R-:W-:Y:S01]  /*100d0*/  IMAD.WIDE.U32 R2, R137.reuse, c[0x0][0x1e0], RZ ;  /* 0x0000780089027a25 */ /* 0x040fe200078e00ff */
[----:B------:R-:W-:Y:S01]  /*100e0*/  SHF.R.S32.HI R0, RZ, 0x1f, R137 ;  /* 0x0000001fff007819 */ /* 0x000fe20000011489 */
[----:B------:R-:W2:Y:S04]  /*100f0*/  @!P1 LDG.E R172, [R132.64] ;  /* 0x0000000684ac9981 */ /* 0x000ea8000c1e1900 */
[----:B------:R1:W-:Y:S01]  /*10100*/  STL [R1+0x34], R137 ;  /* 0x0000348901007387 */ /* 0x0003e20000100800 */
[----:B------:R-:W-:Y:S04]  /*10110*/  IMAD R0, R0, c[0x0][0x1e0], RZ ;  /* 0x0000780000007a24 */ /* 0x000fe800078e02ff */
[----:B------:R-:W-:Y:S04]  /*10120*/  IMAD R0, R137, c[0x0][0x1e4], R0 ;  /* 0x0000790089007a24 */ /* 0x000fe800078e0200 */
[----:B------:R-:W-:Y:S01]  /*10130*/  IMAD.IADD R3, R3, 0x1, R0 ;  /* 0x0000000103037824 */ /* 0x000fe200078e0200 */
[----:B-1----:R-:W1:Y:S01]  /*10140*/  S2R R137, SR_TID.X ;  /* 0x0000000000897919 */ /* 0x002e620000002100 */
[----:B--2---:R-:W-:Y:S02]  /*10150*/  SHF.R.S32.HI R0, RZ, 0x1f, R172 ;  /* 0x0000001fff007819 */ /* 0x004fe400000114ac */
[----:B------:R-:W-:Y:S01]  /*10160*/  IMAD.WIDE.U32 R2, R172, c[0x0][0x1f0], R2 ;  /* 0x00007c00ac027a25 */ /* 0x000fe200078e0002 */
[----:B------:R2:W-:Y:S03]  /*10170*/  STL [R1+0x30], R172 ;  /* 0x000030ac01007387 */ /* 0x0005e60000100800 */
[----:B------:R-:W-:Y:S01]  /*10180*/  IMAD R132, R0, c[0x0][0x1f0], RZ ;  /* 0x00007c0000847a24 */ /* 0x000fe200078e02ff */
[----:B------:R-:W-:Y:S02]  /*10190*/  IADD3 R0, P0, R138, R2, RZ ;  /* 0x000000028a007210 */ /* 0x000fe40007f1e0ff */
[----:B-1----:R-:W-:Y:S01]  /*101a0*/  SHF.R.S32.HI R138, RZ, 0x1f, R137 ;  /* 0x0000001fff8a7819 */ /* 0x002fe20000011489 */
[----:B------:R-:W-:Y:S03]  /*101b0*/  IMAD R132, R172, c[0x0][0x1f4], R132 ;  /* 0x00007d00ac847a24 */ /* 0x000fe600078e0284 */
[----:B------:R-:W-:Y:S02]  /*101c0*/  LEA.HI R138, R138, R137, RZ, 0x3 ;  /* 0x000000898a8a7211 */ /* 0x000fe400078f18ff */
[----:B------:R-:W-:Y:S02]  /*101d0*/  IADD3.X R2, R134, R3, R132, P0, !PT ;  /* 0x0000000386027210 */ /* 0x000fe400007fe484 */
[----:B------:R-:W-:Y:S02]  /*101e0*/  SHF.R.S32.HI R138, RZ, 0x3, R138 ;  /* 0x00000003ff8a7819 */ /* 0x000fe4000001148a */
[----:B------:R-:W-:Y:S02]  /*101f0*/  LEA R137, P0, R0, c[0x0][0x1c8], 0x1 ;  /* 0x0000720000897a11 */ /* 0x000fe400078008ff */
[----:B------:R-:W-:Y:S02]  /*10200*/  IADD3 R133, -R138, 0x30, RZ ;  /* 0x000000308a857810 */ /* 0x000fe40007ffe1ff */
[----:B------:R-:W-:Y:S02]  /*10210*/  LEA.HI.X R134, R0, c[0x0][0x1cc], R2, 0x1, P0 ;  /* 0x0000730000867a11 */ /* 0x000fe400000f0c02 */
[----:B------:R-:W-:Y:S01]  /*10220*/  ISETP.GE.AND P0, PT, R133, 0x1, PT ;  /* 0x000000018500780c */ /* 0x000fe20003f06270 */
[----:B------:R-:W-:-:S10]  /*10230*/  BRA.DIV ~URZ, `(.L_x_3782) ;  /* 0x0000a4527f007947 */ /* 0x000fd4000b800000 */
[----:B------:R1:W3:Y:S02]  /*10240*/  SHFL.IDX PT, R132, R134, RZ, 0x181f ;  /* 0x00181fff86847589 */ /* 0x0002e400000e0000 */
.L_x_3893:
[----:B------:R-:W-:-:S05]  /*10250*/  BRA.DIV ~URZ, `(.L_x_3783) ;  /* 0x0000a4c27f007947 */ /* 0x000fca000b800000 */
[----:B------:R4:W1:Y:S02]  /*10260*/  SHFL.IDX PT, R0, R137, RZ, 0x181f ;  /* 0x00181fff89007589 */ /* 0x00086400000e0000 */
.L_x_3894:
        /* <DEDUP_REMOVED lines=9> */
[----:B-1---5:R-:W-:Y:S05]  /*10300*/  @P0 IADD3 R138, P1, R0, R138, RZ ;  /* 0x0000008a008a0210 */ /* 0x022fea0007f3e0ff */
[----:B--2---:R-:W-:Y:S01]  /*10310*/  @P0 IMAD.X R139, R132, 0x1, R3, P1 ;  /* 0x00000001848b0824 */ /* 0x004fe200008e0603 */
[----:B----4-:R-:W-:Y:S05]  /*10320*/  @P0 IADD3 R2, P1, R0, R2, RZ ;  /* 0x0000000200020210 */ /* 0x010fea0007f3e0ff */
[----:B---3--:R-:W-:Y:S01]  /*10330*/  @P0 IMAD.X R3, R132, 0x1, R177, P1 ;  /* 0x0000000184030824 */ /* 0x008fe200008e06b1 */
        /* <DEDUP_REMOVED lines=10> */
[----:B------:R1:W-:Y:S01]  /*103e0*/  @P0 LDGSTS.E.BYPASS.LTC128B.128 [R172+0x18880], [R2.64], !P2 ;  /* 0x1888000002ac0fae */ /* 0x0003e2000d101d46 */
[----:B------:R-:W-:Y:S01]  /*103f0*/  ISETP.GE.AND P0, PT, R133, 0x21, PT ;  /* 0x000000218500780c */ /* 0x000fe20003f06270 */
[----:B------:R-:W-:-:S06]  /*10400*/  BRA.DIV ~URZ, `(.L_x_3784) ;  /* 0x0000a3a27f007947 */ /* 0x000fcc000b800000 */
[----:B------:R2:W3:Y:S04]  /*10410*/  SHFL.IDX PT, R132, R134, 0x1, 0x181f ;  /* 0x00381f0086847f89 */ /* 0x0004e800000e0000 */
[----:B------:R2:W4:Y:S02]  /*10420*/  SHFL.IDX PT, R0, R137, 0x1, 0x181f ;  /* 0x00381f0089007f89 */ /* 0x00052400000e0000 */
.L_x_3895:
[----:B-1----:R-:W5:Y:S04]  /*10430*/  LDL R138, [R1+0xc8] ;  /* 0x0000c800018a7983 */ /* 0x002f680000100800 */
        /* <DEDUP_REMOVED lines=8> */
[----:B-----5:R-:W-:Y:S05]  /*104c0*/  @P0 IADD3 R138, P1, R0, R138, RZ ;  /* 0x0000008a008a0210 */ /* 0x020fea0007f3e0ff */
        /* <DEDUP_REMOVED lines=14> */
.L_x_3781:
[----:B------:R-:W-:Y:S05]  /*105b0*/  BSYNC B0 ;  /* 0x0000000000007941 */ /* 0x000fea0003800000 */
.L_x_3780:
        /* <DEDUP_REMOVED lines=19> */
.L_x_3896:
        /* <DEDUP_REMOVED lines=21> */
.L_x_3788:
[----:B------:R-:W-:Y:S04]  /*10840*/  MOV R138, 0x1 ;  /* 0x00000001008a7802 */ /* 0x000fe80000000f00 */
[----:B------:R-:W-:Y:S11]  /*10850*/  ISETP.NE.AND P0, PT, R138, c[0x0][0x32c], PT ;  /* 0x0000cb008a007a0c */ /* 0x000ff60003f05270 */
[----:B------:R-:W-:Y:S02]  /*10860*/  @!UPT UIADD3 URZ, URZ, URZ, URZ ;  /* 0x0000003f3f3ff290 */ /* 0x000fe4000fffe03f */
[----:B------:R-:W-:Y:S05]  /*10870*/  @P0 IMAD.HI.U32 R138, R132, c[0x0][0x330], RZ ;  /* 0x0000cc00848a0a27 */ /* 0x000fea00078e00ff */
[----:B------:R-:W-:Y:S02]  /*10880*/  @P0 SHF.R.U32.HI R132, RZ, c[0x0][0x334], R138 ;  /* 0x0000cd00ff840a19 */ /* 0x000fe4000001168a */
.L_x_3789:
[----:B------:R-:W-:Y:S05]  /*10890*/  BSYNC B0 ;  /* 0x0000000000007941 */ /* 0x000fea0003800000 */
.L_x_3787:
[----:B------:R-:W2:Y:S02]  /*108a0*/  LDL R138, [R1+0x7c] ;  /* 0x00007c00018a7983 */ /* 0x000ea40000100800 */
[----:B--2---:R-:W-:Y:S04]  /*108b0*/  IMAD.IADD R138, R0, 0x1, -R138 ;  /* 0x00000001008a7824 */ /* 0x004fe800078e0a8a */
[----:B------:R-:W-:Y:S05]  /*108c0*/  IMAD R132, R132, c[0x0][0x32c], R138 ;  /* 0x0000cb0084847a24 */ /* 0x000fea00078e028a */
[----:B------:R-:W-:Y:S02]  /*108d0*/  IMNMX R2, R2, R132, !PT ;  /* 0x0000008402027217 */ /* 0x000fe40007800200 */
[----:B------:R-:W-:Y:S04]  /*108e0*/  IADD3 R132, R132, c[0x0][0x32c], RZ ;  /* 0x0000cb0084847a10 */ /* 0x000fe80007ffe0ff */
[----:B------:R-:W-:Y:S02]  /*108f0*/  IMNMX R3, R3, R132, PT ;  /* 0x0000008403037217 */ /* 0x000fe40003800200 */
.L_x_3786:
        /* <DEDUP_REMOVED lines=65> */
.L_x_3897:
        /* <DEDUP_REMOVED lines=21> */
.L_x_3793:
[----:B------:R-:W-:Y:S04]  /*10e60*/  MOV R5, 0x1 ;  /* 0x0000000100057802 */ /* 0x000fe80000000f00 */
[----:B------:R-:W-:Y:S11]  /*10e70*/  ISETP.NE.AND P0, PT, R5, c[0x0][0x32c], PT ;  /* 0x0000cb0005007a0c */ /* 0x000ff60003f05270 */
[----:B------:R-:W-:Y:S02]  /*10e80*/  @!UPT UIADD3 URZ, URZ, URZ, URZ ;  /* 0x0000003f3f3ff290 */ /* 0x000fe4000fffe03f */
[----:B------:R-:W-:Y:S05]  /*10e90*/  @P0 IMAD.HI.U32 R5, R4, c[0x0][0x330], RZ ;  /* 0x0000cc0004050a27 */ /* 0x000fea00078e00ff */
[----:B------:R-:W-:Y:S02]  /*10ea0*/  @P0 SHF.R.U32.HI R4, RZ, c[0x0][0x334], R5 ;  /* 0x0000cd00ff040a19 */ /* 0x000fe40000011605 */
.L_x_3794:
[----:B------:R-:W-:Y:S05]  /*10eb0*/  BSYNC B0 ;  /* 0x0000000000007941 */ /* 0x000fea0003800000 */
.L_x_3792:
[----:B------:R-:W4:Y:S02]  /*10ec0*/  LDL R5, [R1+0x7c] ;  /* 0x00007c0001057983 */ /* 0x000f240000100800 */
[----:B----4-:R-:W-:Y:S04]  /*10ed0*/  IMAD.IADD R0, R0, 0x1, -R5 ;  /* 0x0000000100007824 */ /* 0x010fe800078e0a05 */
[----:B------:R-:W-:Y:S05]  /*10ee0*/  IMAD R0, R4, c[0x0][0x32c], R0 ;  /* 0x0000cb0004007a24 */ /* 0x000fea00078e0200 */
[----:B------:R-:W-:Y:S02]  /*10ef0*/  IMNMX R2, R2, R0, !PT ;  /* 0x0000000002027217 */ /* 0x000fe40007800200 */
[----:B------:R-:W-:Y:S04]  /*10f00*/  IADD3 R0, R0, c[0x0][0x32c], RZ ;  /* 0x0000cb0000007a10 */ /* 0x000fe80007ffe0ff */
[----:B------:R-:W-:Y:S02]  /*10f10*/  IMNMX R3, R3, R0, PT ;  /* 0x0000000003037217 */ /* 0x000fe40003800200 */
.L_x_3791:
        /* <DEDUP_REMOVED lines=69> */
.L_x_3898:
[----:B--2-4-:R-:W-:Y:S01]  /*11370*/  FMNMX.FTZ R132, R132, R0, !PT ;  /* 0x0000000084847209 */ /* 0x014fe20007810000 */
[----:B------:R-:W-:-:S05]  /*11380*/  BRA.DIV ~URZ, `(.L_x_3796) ;  /* 0x000096927f007947 */ /* 0x000fca000b800000 */
[----:B------:R-:W2:Y:S02]  /*11390*/  SHFL.BFLY PT, R0, R132, 0x1, 0x1f ;  /* 0x0c201f0084007f89 */ /* 0x000ea400000e0000 */
[----:B--2---:R-:W-:Y:S02]  /*113a0*/  FMNMX.FTZ R134, R132, R0, !PT ;  /* 0x0000000084867209 */ /* 0x004fe40007810000 */
[----:B------:R-:W2:Y:S02]  /*113b0*/  SHFL.BFLY PT, R0, R4, 0x2, 0x1f ;  /* 0x0c401f0004007f89 */ /* 0x000ea400000e0000 */
[----:B--2---:R-:W-:Y:S05]  /*113c0*/  FMNMX.FTZ R4, R4, R0, !PT ;  /* 0x0000000004047209 */ /* 0x004fea0007810000 */
[----:B------:R2:W4:Y:S02]  /*113d0*/  SHFL.BFLY PT, R0, R4, 0x1, 0x1f ;  /* 0x0c201f0004007f89 */ /* 0x00052400000e0000 */
.L_x_3899:
        /* <DEDUP_REMOVED lines=9> */
[--C-:B--2---:R-:W-:Y:S02]  /*11470*/  FFMA.FTZ R4, R173, c[0x0][0x2d0], -R2.reuse ;  /* 0x0000b400ad047a23 */ /* 0x104fe40000010802 */
        /* <DEDUP_REMOVED lines=14> */
[----:B------:R-:W2:Y:S10]  /*11560*/  MUFU.EX2 R4, R15 ;  /* 0x0000000f00047308 */ /* 0x000eb40000000800 */
[----:B------:R-:W-:Y:S10]  /*11570*/  MUFU.EX2 R19, R19 ;  /* 0x0000001300137308 */ /* 0x000ff40000000800 */
[----:B------:R-:W-:Y:S01]  /*11580*/  MUFU.EX2 R135, R135 ;  /* 0x0000008700877308 */ /* 0x000fe20000000800 */
[----:B-----5:R-:W-:Y:S01]  /*11590*/  FFMA.FTZ R2, R0, R22, R20 ;  /* 0x0000001600027223 */ /* 0x020fe20000010014 */
[----:B--2---:R-:W-:Y:S01]  /*115a0*/  F2FP.PACK_AB R172, R4, R20 ;  /* 0x0000001404ac723e */ /* 0x004fe200000000ff */
[----:B------:R-:W-:Y:S07]  /*115b0*/  FMUL.FTZ R21, R0, R145 ;  /* 0x0000009100157220 */ /* 0x000fee0000410000 */
[----:B------:R-:W2:Y:S01]  /*115c0*/  MUFU.EX2 R20, R18 ;  /* 0x0000001200147308 */ /* 0x000ea20000000800 */
        /* <DEDUP_REMOVED lines=8> */
[----:B------:R-:W4:Y:S01]  /*11650*/  LDL.LU R136, [R1+0x5c] ;  /* 0x00005c0001887983 */ /* 0x000f220000300800 */
[C---:B------:R-:W-:Y:S01]  /*11660*/  FMUL.FTZ R25, R0.reuse, R141 ;  /* 0x0000008d00197220 */ /* 0x040fe20000410000 */
[----:B------:R-:W-:Y:S01]  /*11670*/  MOV R141, R26 ;  /* 0x0000001a008d7202 */ /* 0x000fe20000000f00 */
[----:B------:R-:W-:Y:S02]  /*11680*/  FMUL.FTZ R28, R0, R28 ;  /* 0x0000001c001c7220 */ /* 0x000fe40000410000 */
[--C-:B------:R-:W-:Y:S02]  /*11690*/  FFMA.FTZ R12, R12, c[0x0][0x2d0], -R4.reuse ;  /* 0x0000b4000c0c7a23 */ /* 0x100fe40000010804 */
[--C-:B------:R-:W-:Y:S02]  /*116a0*/  FFMA.FTZ R132, R16, c[0x0][0x2d0], -R4.reuse ;  /* 0x0000b40010847a23 */ /* 0x100fe40000010804 */
[----:B------:R5:W-:Y:S01]  /*116b0*/  MUFU.EX2 R173, R12 ;  /* 0x0000000c00ad7308 */ /* 0x000be20000000800 */
[--C-:B-1-3--:R-:W-:Y:S02]  /*116c0*/  FFMA.FTZ R133, R13, c[0x0][0x2d0], -R4.reuse ;  /* 0x0000b4000d857a23 */ /* 0x10afe40000010804 */
[--C-:B------:R-:W-:Y:S02]  /*116d0*/  FFMA.FTZ R178, R14, c[0x0][0x2d0], -R4.reuse ;  /* 0x0000b4000eb27a23 */ /* 0x100fe40000010804 */
[--C-:B------:R-:W-:Y:S01]  /*116e0*/  FFMA.FTZ R179, R10, c[0x0][0x2d0], -R4.reuse ;  /* 0x0000b4000ab37a23 */ /* 0x100fe20000010804 */
[----:B--2---:R-:W-:Y:S01]  /*116f0*/  F2FP.PACK_AB R174, R19, R20 ;  /* 0x0000001413ae723e */ /* 0x004fe200000000ff */
        /* <DEDUP_REMOVED lines=15> */
[C---:B-----5:R-:W-:Y:S02]  /*117f0*/  FMUL.FTZ R12, R0.reuse, R152 ;  /* 0x00000098000c7220 */ /* 0x060fe40000410000 */
        /* <DEDUP_REMOVED lines=136> */
[C---:B----4-:R-:W-:Y:S01]  /*12080*/  FFMA.FTZ R148, R2.reuse, R136, R173 ;  /* 0x0000008802947223 */ /* 0x050fe200000100ad */
        /* <DEDUP_REMOVED lines=193> */
[----:B------:R1:W-:Y:S04]  /*12ca0*/  STL [R1+0x38], R0 ;  /* 0x0000380001007387 */ /* 0x0003e80000100800 */
[----:B------:R1:W-:Y:S06]  /*12cb0*/  STL [R1+0x5c], R2 ;  /* 0x00005c0201007387 */ /* 0x0003ec0000100800 */
[----:B-1----:R-:W-:-:S05]  /*12cc0*/  @P0 BRA `(.L_x_3797) ;  /* 0xffffc35000000947 */ /* 0x002fca000383ffff */
.L_x_3775:
[----:B------:R-:W-:Y:S05]  /*12cd0*/  BRA.DIV ~URZ, `(.L_x_3798) ;  /* 0x00007e227f007947 */ /* 0x000fea000b800000 */
[----:B------:R-:W2:Y:S04]  /*12ce0*/  LDL R2, [R1+0x60] ;  /* 0x0000600001027983 */ /* 0x000ea80000100800 */
[----:B--2---:R2:W3:Y:S02]  /*12cf0*/  SHFL.BFLY PT, R0, R2, 0x2, 0x1f ;  /* 0x0c401f0002007f89 */ /* 0x0044e400000e0000 */
.L_x_3900:
[----:B--2---:R-:W2:Y:S02]  /*12d00*/  LDL.LU R2, [R1+0x60] ;  /* 0x0000600001027983 */ /* 0x004ea40000300800 */
[----:B-123--:R-:W-:Y:S01]  /*12d10*/  FADD.FTZ R4, R0, R2 ;  /* 0x0000000200047221 */ /* 0x00efe20000010000 */
[----:B------:R-:W-:Y:S05]  /*12d20*/  BRA.DIV ~URZ, `(.L_x_3799) ;  /* 0x00007e227f007947 */ /* 0x000fea000b800000 */
[----:B------:R-:W2:Y:S04]  /*12d30*/  LDL.LU R2, [R1+0x5c] ;  /* 0x00005c0001027983 */ /* 0x000ea80000300800 */
[----:B--2---:R-:W1:Y:S02]  /*12d40*/  SHFL.BFLY PT, R0, R2, 0x2, 0x1f ;  /* 0x0c401f0002007f89 */ /* 0x004e6400000e0000 */
[----:B-1----:R-:W-:-:S02]  /*12d50*/  FADD.FTZ R5, R0, R2 ;  /* 0x0000000200057221 */ /* 0x002fc40000010000 */
[----:B------:R-:W1:Y:S04]  /*12d60*/  SHFL.BFLY PT, R0, R4, 0x1, 0x1f ;  /* 0x0c201f0004007f89 */ /* 0x000e6800000e0000 */
[----:B------:R2:W3:Y:S01]  /*12d70*/  SHFL.BFLY PT, R3, R5, 0x1, 0x1f ;  /* 0x0c201f0005037f89 */ /* 0x0004e200000e0000 */
[----:B-1----:R-:W-:-:S05]  /*12d80*/  FADD.FTZ R4, R4, R0 ;  /* 0x0000000004047221 */ /* 0x002fca0000010000 */
.L_x_3901:
        /* <DEDUP_REMOVED lines=33> */
[C---:B-1----:R-:W-:Y:S02]  /*12fa0*/  FMUL.FTZ R128, R0.reuse, R142 ;  /* 0x0000008e00807220 */ /* 0x042fe40000410000 */
[C---:B------:R-:W-:Y:S02]  /*12fb0*/  FMUL.FTZ R129, R0.reuse, R143 ;  /* 0x0000008f00817220 */ /* 0x040fe40000410000 */
[----:B------:R-:W-:-:S02]  /*12fc0*/  FMUL.FTZ R120, R0, R150 ;  /* 0x0000009600787220 */ /* 0x000fc40000410000 */
[C---:B------:R-:W-:Y:S02]  /*12fd0*/  FMUL.FTZ R121, R0.reuse, R151 ;  /* 0x0000009700797220 */ /* 0x040fe40000410000 */
[C---:B------:R-:W-:Y:S02]  /*12fe0*/  FMUL.FTZ R142, R0.reuse, R38 ;  /* 0x00000026008e7220 */ /* 0x040fe40000410000 */
[----:B------:R-:W-:Y:S02]  /*12ff0*/  FMUL.FTZ R143, R0, R39 ;  /* 0x00000027008f7220 */ /* 0x000fe40000410000 */
[C---:B------:R-:W-:Y:S02]  /*13000*/  FMUL.FTZ R26, R2.reuse, R152 ;  /* 0x00000098021a7220 */ /* 0x040fe40000410000 */
        /* <DEDUP_REMOVED lines=71> */
[----:B------:R-:W-:Y:S01]  /*13480*/  MOV R0, 0x1 ;  /* 0x0000000100007802 */ /* 0x000fe20000000f00 */
        /* <DEDUP_REMOVED lines=36> */
.L_x_3706:
        /* <DEDUP_REMOVED lines=9> */
[----:B--2---:R-:W-:Y:S01]  /*13760*/  IMAD.MOV.U32 R5, RZ, RZ, c[0x0][0x564] ;  /* 0x00015900ff057624 */ /* 0x004fe200078e00ff */
[----:B---3--:R-:W-:-:S06]  /*13770*/  ISETP.EQ.U32.AND P0, PT, R3, R2, PT ;  /* 0x000000020300720c */ /* 0x008fcc0003f02070 */
[----:B------:R-:W2:Y:S07]  /*13780*/  POPC R2, UR4 ;  /* 0x0000000400027d09 */ /* 0x000eae0008000000 */
[----:B--2---:R2:W3:Y:S04]  /*13790*/  @P0 ATOMG.E.ADD.STRONG.GPU PT, R2, [R4.64], R2 ;  /* 0x00000002040209a8 */ /* 0x0044e800081ee1c6 */
[----:B--2---:R-:W2:Y:S04]  /*137a0*/  S2R R4, SR_LTMASK ;  /* 0x0000000000047919 */ /* 0x004ea80000003900 */
[----:B---3--:R2:W3:Y:S02]  /*137b0*/  SHFL.IDX PT, R3, R2, R3, 0x1f ;  /* 0x00001f0302037589 */ /* 0x0084e400000e0000 */
[----:B--2---:R-:W-:-:S06]  /*137c0*/  LOP3.LUT R2, R4, UR4, RZ, 0xc0, !PT ;  /* 0x0000000404027c12 */ /* 0x004fcc000f8ec0ff */
[----:B------:R-:W3:Y:S02]  /*137d0*/  POPC R2, R2 ;  /* 0x0000000200027309 */ /* 0x000ee40000000000 */
[----:B---3-5:R-:W-:-:S05]  /*137e0*/  IADD3 R6, R3, c[0x0][0xc], R2 ;  /* 0x0000030003067a10 */ /* 0x028fca0007ffe002 */
[----:B------:R2:W-:Y:S02]  /*137f0*/  STL [R1+0xb0], R6 ;  /* 0x0000b00601007387 */ /* 0x0005e40000100800 */
.L_x_3801:
[----:B---3--:R-:W-:Y:S05]  /*13800*/  BSYNC B0 ;  /* 0x0000000000007941 */ /* 0x008fea0003800000 */
.L_x_3800:
[----:B------:R-:W-:Y:S01]  /*13810*/  PRMT R0, R0, 0x9910, RZ ;  /* 0x0000991000007816 */ /* 0x000fe200000000ff */
[----:B------:R-:W-:Y:S01]  /*13820*/  BSSY B1, `(.L_x_3802) ;  /* 0x000045a000017945 */ /* 0x000fe20003800000 */
[----:B-----5:R-:W-:Y:S02]  /*13830*/  IMAD.MOV.U32 R106, RZ, RZ, R6 ;  /* 0x000000ffff6a7224 */ /* 0x020fe400078e0006 */
        /* <DEDUP_REMOVED lines=16> */
[----:B---3--:R-:W-:Y:S02]  /*13940*/  F2FP.PACK_AB R2, R25, R24 ;  /* 0x000000181902723e */ /* 0x008fe400000000ff */
[----:B-1----:R-:W-:-:S03]  /*13950*/  F2FP.PACK_AB R0, R149, R148 ;  /* 0x000000949500723e */ /* 0x002fc600000000ff */
        /* <DEDUP_REMOVED lines=143> */
.L_x_3804:
        /* <DEDUP_REMOVED lines=125> */
.L_x_3902:
[----:B------:R-:W-:Y:S05]  /*14a20*/  BRA.DIV ~URZ, `(.L_x_3807) ;  /* 0x000062c27f007947 */ /* 0x000fea000b800000 */
[----:B------:R4:W2:Y:S02]  /*14a30*/  SHFL.IDX PT, R0, R14, RZ, 0x181f ;  /* 0x00181fff0e007589 */ /* 0x0008a400000e0000 */
.L_x_3903:
        /* <DEDUP_REMOVED lines=33> */
.L_x_3809:
[----:B------:R-:W-:Y:S05]  /*14c50*/  BSYNC B0 ;  /* 0x0000000000007941 */ /* 0x000fea0003800000 */
.L_x_3808:
[----:B------:R-:W-:Y:S05]  /*14c60*/  BRA.DIV ~URZ, `(.L_x_3810) ;  /* 0x000061127f007947 */ /* 0x000fea000b800000 */
[----:B---3--:R3:W4:Y:S04]  /*14c70*/  SHFL.IDX PT, R4, R5, 0x1, 0x181f ;  /* 0x00381f0005047f89 */ /* 0x00872800000e0000 */
[----:B--2---:R3:W2:Y:S02]  /*14c80*/  SHFL.IDX PT, R0, R14, 0x1, 0x181f ;  /* 0x00381f000e007f89 */ /* 0x0046a400000e0000 */
.L_x_3904:
        /* <DEDUP_REMOVED lines=28> */
.L_x_3812:
[----:B------:R-:W-:Y:S05]  /*14e50*/  BSYNC B0 ;  /* 0x0000000000007941 */ /* 0x000fea0003800000 */
.L_x_3811:
[----:B------:R-:W-:Y:S05]  /*14e60*/  BRA.DIV ~URZ, `(.L_x_3813) ;  /* 0x000060227f007947 */ /* 0x000fea000b800000 */
[----:B----4-:R4:W3:Y:S02]  /*14e70*/  SHFL.IDX PT, R4, R5, 0x2, 0x181f ;  /* 0x00581f0005047f89 */ /* 0x0108e400000e0000 */
.L_x_3905:
[----:B------:R-:W-:Y:S05]  /*14e80*/  BRA.DIV ~URZ, `(.L_x_3814) ;  /* 0x000060927f007947 */ /* 0x000fea000b800000 */
[----:B--2---:R2:W4:Y:S02]  /*14e90*/  SHFL.IDX PT, R0, R14, 0x2, 0x181f ;  /* 0x00581f000e007f89 */ /* 0x00452400000e0000 */
.L_x_3906:
        /* <DEDUP_REMOVED lines=28> */
.L_x_3816:
[----:B------:R-:W-:Y:S05]  /*15060*/  BSYNC B0 ;  /* 0x0000000000007941 */ /* 0x000fea0003800000 */
.L_x_3815:
[----:B------:R-:W-:Y:S05]  /*15070*/  BRA.DIV ~URZ, `(.L_x_3817) ;  /* 0x00005f327f007947 */ /* 0x000fea000b800000 */
[----:B---3--:R3:W1:Y:S04]  /*15080*/  SHFL.IDX PT, R4, R5, 0x3, 0x181f ;  /* 0x00781f0005047f89 */ /* 0x00866800000e0000 */
[----:B----4-:R3:W4:Y:S02]  /*15090*/  SHFL.IDX PT, R0, R14, 0x3, 0x181f ;  /* 0x00781f000e007f89 */ /* 0x01072400000e0000 */
.L_x_3907:
        /* <DEDUP_REMOVED lines=29> */
.L_x_3805:
        /* <DEDUP_REMOVED lines=33> */
.L_x_3908:
[----:B------:R-:W-:Y:S05]  /*15480*/  BRA.DIV ~URZ, `(.L_x_3820) ;  /* 0x00005cc27f007947 */ /* 0x000fea000b800000 */
[----:B------:R3:W4:Y:S02]  /*15490*/  SHFL.IDX PT, R0, R12, RZ, 0x1c1f ;  /* 0x001c1fff0c007589 */ /* 0x00072400000e0000 */
.L_x_3909:
        /* <DEDUP_REMOVED lines=194> */
.L_x_3822:
[----:B------:R-:W-:Y:S05]  /*160c0*/  BSYNC B0 ;  /* 0x0000000000007941 */ /* 0x000fea0003800000 */
.L_x_3821:
[----:B------:R-:W-:Y:S05]  /*160d0*/  BRA.DIV ~URZ, `(.L_x_3823) ;  /* 0x000051027f007947 */ /* 0x000fea000b800000 */
[----:B--2---:R2:W1:Y:S04]  /*160e0*/  SHFL.IDX PT, R4, R5, 0x1, 0x1c1f ;  /* 0x003c1f0005047f89 */ /* 0x00446800000e0000 */
[----:B----4-:R2:W4:Y:S02]  /*160f0*/  SHFL.IDX PT, R0, R12, 0x1, 0x1c1f ;  /* 0x003c1f000c007f89 */ /* 0x01052400000e0000 */
.L_x_3910:
        /* <DEDUP_REMOVED lines=212> */
.L_x_3803:
        /* <DEDUP_REMOVED lines=14> */
[----:B-1----:R-:W-:Y:S01]  /*16f20*/  SEL R19, R0, c[0x0][0x3d4], P1 ;  /* 0x0000f50000137a07 */ /* 0x002fe20000800000 */
[----:B------:R-:W-:Y:S05]  /*16f30*/  @P0 BRA `(.L_x_3824) ;  /* 0x0000004000000947 */ /* 0x000fea0003800000 */
[----:B------:R-:W-:Y:S05]  /*16f40*/  @!P2 BRA `(.L_x_3824) ;  /* 0x000000300000a947 */ /* 0x000fea0003800000 */
[----:B------:R1:W3:Y:S04]  /*16f50*/  LDG.E R0, [R2.64] ;  /* 0x0000000602007981 */ /* 0x0002e8000c1e1900 */
[----:B-12---:R-:W3:Y:S02]  /*16f60*/  LDG.E R2, [R2.64+0x4] ;  /* 0x0000040602027981 */ /* 0x006ee4000c1e1900 */
[----:B---3-5:R-:W-:Y:S02]  /*16f70*/  IADD3 R20, -R0, R2, RZ ;  /* 0x0000000200147210 */ /* 0x028fe40007ffe1ff */
.L_x_3824:
[----:B--2---:R-:W2:Y:S01]  /*16f80*/  LDL.LU R2, [R1+0xb8] ;  /* 0x0000b80001027983 */ /* 0x004ea20000300800 */
        /* <DEDUP_REMOVED lines=58> */
.L_x_3826:
[----:B------:R-:W-:Y:S05]  /*17330*/  BSYNC B0 ;  /* 0x0000000000007941 */ /* 0x000fea0003800000 */
.L_x_3825:
        /* <DEDUP_REMOVED lines=36> */
.L_x_3911:
[----:B------:R-:W-:Y:S05]  /*17580*/  BRA.DIV ~URZ, `(.L_x_3828) ;  /* 0x00003df27f007947 */ /* 0x000fea000b800000 */
[----:B------:R3:W4:Y:S02]  /*17590*/  SHFL.IDX PT, R0, R14, RZ, 0x181f ;  /* 0x00181fff0e007589 */ /* 0x00072400000e0000 */
.L_x_3912:
        /* <DEDUP_REMOVED lines=34> */
.L_x_3830:
[----:B------:R-:W-:Y:S05]  /*177c0*/  BSYNC B0 ;  /* 0x0000000000007941 */ /* 0x000fea0003800000 */
.L_x_3829:
[----:B------:R-:W-:Y:S05]  /*177d0*/  BRA.DIV ~URZ, `(.L_x_3831) ;  /* 0x00003c327f007947 */ /* 0x000fea000b800000 */
[----:B--2---:R2:W1:Y:S04]  /*177e0*/  SHFL.IDX PT, R4, R5, 0x1, 0x181f ;  /* 0x00381f0005047f89 */ /* 0x00446800000e0000 */
[----:B----4-:R2:W4:Y:S02]  /*177f0*/  SHFL.IDX PT, R0, R14, 0x1, 0x181f ;  /* 0x00381f000e007f89 */ /* 0x01052400000e0000 */
.L_x_3913:
        /* <DEDUP_REMOVED lines=28> */
.L_x_3833:
[----:B------:R-:W-:Y:S05]  /*179c0*/  BSYNC B0 ;  /* 0x0000000000007941 */ /* 0x000fea0003800000 */
.L_x_3832:
[----:B------:R-:W-:Y:S05]  /*179d0*/  BRA.DIV ~URZ, `(.L_x_3834) ;  /* 0x00003b427f007947 */ /* 0x000fea000b800000 */
[----:B------:R1:W2:Y:S02]  /*179e0*/  SHFL.IDX PT, R4, R5, 0x2, 0x181f ;  /* 0x00581f0005047f89 */ /* 0x0002a400000e0000 */
.L_x_3914:
[----:B------:R-:W-:Y:S05]  /*179f0*/  BRA.DIV ~URZ, `(.L_x_3835) ;  /* 0x00003bb27f007947 */ /* 0x000fea000b800000 */
[----:B----4-:R4:W1:Y:S02]  /*17a00*/  SHFL.IDX PT, R0, R14, 0x2, 0x181f ;  /* 0x00581f000e007f89 */ /* 0x01086400000e0000 */
.L_x_3915:
        /* <DEDUP_REMOVED lines=28> */
.L_x_3837:
[----:B------:R-:W-:Y:S05]  /*17bd0*/  BSYNC B0 ;  /* 0x0000000000007941 */ /* 0x000fea0003800000 */
.L_x_3836:
[----:B------:R-:W-:Y:S05]  /*17be0*/  BRA.DIV ~URZ, `(.L_x_3838) ;  /* 0x00003a527f007947 */ /* 0x000fea000b800000 */
[----:B--2---:R2:W1:Y:S04]  /*17bf0*/  SHFL.IDX PT, R4, R5, 0x3, 0x181f ;  /* 0x00781f0005047f89 */ /* 0x00446800000e0000 */
[----:B------:R2:W3:Y:S02]  /*17c00*/  SHFL.IDX PT, R0, R14, 0x3, 0x181f ;  /* 0x00781f000e007f89 */ /* 0x0004e400000e0000 */
.L_x_3916:
        /* <DEDUP_REMOVED lines=27> */
.L_x_3818:
[----:B------:R-:W-:Y:S05]  /*17dc0*/  BSYNC B1 ;  /* 0x0000000000017941 */ /* 0x000fea0003800000 */
.L_x_3802:
        /* <DEDUP_REMOVED lines=15> */
.L_x_3917:
[----:B------:R-:W-:Y:S05]  /*17ec0*/  BRA.DIV ~URZ, `(.L_x_3841) ;  /* 0x000039127f007947 */ /* 0x000fea000b800000 */
[----:B------:R3:W4:Y:S02]  /*17ed0*/  SHFL.IDX PT, R8, R106, 0x1, 0x1f ;  /* 0x00201f006a087f89 */ /* 0x00072400000e0000 */
.L_x_3918:
        /* <DEDUP_REMOVED lines=19> */
.L_x_3919:
        /* <DEDUP_REMOVED lines=16> */
.L_x_3920:
[----:B---3--:R-:W-:Y:S01]  /*18110*/  IMAD R0, R0, c[0x0][0x538], RZ ;  /* 0x00014e0000007a24 */ /* 0x008fe200078e02ff */
[----:B------:R-:W-:Y:S04]  /*18120*/  BSSY B1, `(.L_x_3844) ;  /* 0x00000cf000017945 */ /* 0x000fe80003800000 */
[----:B----4-:R-:W-:-:S04]  /*18130*/  IADD3 R8, R0, R8, RZ ;  /* 0x0000000800087210 */ /* 0x010fc80007ffe0ff */
[----:B--2---:R-:W-:-:S13]  /*18140*/  ISETP.GT.AND P0, PT, R8, R9, PT ;  /* 0x000000090800720c */ /* 0x004fda0003f04270 */
[----:B------:R-:W-:Y:S05]  /*18150*/  @P0 BRA `(.L_x_3845) ;  /* 0x0000025000000947 */ /* 0x000fea0003800000 */
.L_x_3849:
        /* <DEDUP_REMOVED lines=17> */
.L_x_3921:
        /* <DEDUP_REMOVED lines=16> */
.L_x_3922:
[----:B--2---:R-:W-:-:S05]  /*18370*/  IMAD R0, R0, c[0x0][0x538], RZ ;  /* 0x00014e0000007a24 */ /* 0x004fca00078e02ff */
[----:B------:R-:W-:-:S04]  /*18380*/  IADD3 R8, R0, R8, RZ ;  /* 0x0000000800087210 */ /* 0x000fc80007ffe0ff */
[----:B------:R-:W-:-:S13]  /*18390*/  ISETP.GT.AND P0, PT, R8, R9, PT ;  /* 0x000000090800720c */ /* 0x000fda0003f04270 */
[----:B-1----:R-:W-:Y:S05]  /*183a0*/  @!P0 BRA `(.L_x_3849) ;  /* 0xfffffdb000008947 */ /* 0x002fea000383ffff */
.L_x_3845:
[----:B------:R-:W-:-:S05]  /*183b0*/  IADD3 R8, -R0, R8, RZ ;  /* 0x0000000800087210 */ /* 0x000fca0007ffe1ff */
[----:B------:R-:W-:-:S05]  /*183c0*/  IMAD R0, R4, c[0x0][0x538], R8 ;  /* 0x00014e0004007a24 */ /* 0x000fca00078e0208 */
[----:B------:R-:W-:Y:S01]  /*183d0*/  ISETP.GT.AND P0, PT, R0, R9, PT ;  /* 0x000000090000720c */ /* 0x000fe20003f04270 */
[----:B------:R-:W-:-:S12]  /*183e0*/  BRA.DIV ~URZ, `(.L_x_3850) ;  /* 0x000038b27f007947 */ /* 0x000fd8000b800000 */
[----:B------:R-:W-:-:S03]  /*183f0*/  VOTE.ANY R5, PT, !P0 ;  /* 0x0000000000057806 */ /* 0x000fc600040e0100 */
.L_x_3923:
[----:B------:R-:W2:Y:S01]  /*18400*/  LDL.LU R2, [R1+0xbc] ;  /* 0x0000bc0001027983 */ /* 0x000ea20000300800 */
[----:B------:R-:W2:Y:S02]  /*18410*/  POPC R0, R5 ;  /* 0x0000000500007309 */ /* 0x000ea40000000000 */
[----:B--2---:R-:W-:-:S05]  /*18420*/  IADD3 R2, R0, R2, RZ ;  /* 0x0000000200027210 */ /* 0x004fca0007ffe0ff */
[----:B------:R2:W-:Y:S01]  /*18430*/  STL [R1+0xbc], R2 ;  /* 0x0000bc0201007387 */ /* 0x0005e20000100800 */
[----:B------:R-:W-:Y:S05]  /*18440*/  BRA.DIV ~URZ, `(.L_x_3851) ;  /* 0x000038a27f007947 */ /* 0x000fea000b800000 */
[----:B------:R3:W4:Y:S04]  /*18450*/  SHFL.IDX PT, R10, R6, R0, 0x1f ;  /* 0x00001f00060a7589 */ /* 0x00072800000e0000 */
[----:B------:R3:W1:Y:S02]  /*18460*/  SHFL.IDX PT, R7, R7, R0, 0x1f ;  /* 0x00001f0007077589 */ /* 0x00066400000e0000 */
.L_x_3924:
[----:B------:R-:W-:Y:S01]  /*18470*/  ISETP.NE.AND P0, PT, R5, RZ, PT ;  /* 0x000000ff0500720c */ /* 0x000fe20003f05270 */
[----:B------:R-:W-:-:S12]  /*18480*/  BSSY B0, `(.L_x_3852) ;  /* 0x0000005000007945 */ /* 0x000fd80003800000 */
[----:B------:R-:W-:Y:S05]  /*18490*/  @!P0 BRA `(.L_x_3853) ;  /* 0x0000003000008947 */ /* 0x000fea0003800000 */
[----:B---3--:R-:W-:Y:S01]  /*184a0*/  IADD3 R0, R0, -0x1, RZ ;  /* 0xffffffff00007810 */ /* 0x008fe20007ffe0ff */
[----:B------:R-:W-:Y:S05]  /*184b0*/  BRA.DIV ~URZ, `(.L_x_3854) ;  /* 0x000039427f007947 */ /* 0x000fea000b800000 */
[----:B------:R3:W2:Y:S02]  /*184c0*/  SHFL.IDX PT, R11, R4, R0, 0x1f ;  /* 0x00001f00040b7589 */ /* 0x0006a400000e0000 */
.L_x_3853:
[----:B------:R-:W-:Y:S05]  /*184d0*/  BSYNC B0 ;  /* 0x0000000000007941 */ /* 0x000fea0003800000 */
.L_x_3852:
        /* <DEDUP_REMOVED lines=68> */
.L_x_3856:
        /* <DEDUP_REMOVED lines=69> */
.L_x_3857:
[----:B------:R-:W-:Y:S05]  /*18d70*/  BSYNC B0 ;  /* 0x0000000000007941 */ /* 0x000fea0003800000 */
.L_x_3855:
[----:B------:R-:W-:-:S04]  /*18d80*/  LOP3.LUT R2, RZ, R2, RZ, 0x33, !PT ;  /* 0x00000002ff027212 */ /* 0x000fc800078e33ff */
[----:B-1----:R-:W-:-:S05]  /*18d90*/  IADD3 R0, R2, R10, RZ ;  /* 0x0000000a02007210 */ /* 0x002fca0007ffe0ff */
[----:B------:R1:W-:Y:S01]  /*18da0*/  STL [R1+0xb4], R0 ;  /* 0x0000b40001007387 */ /* 0x0003e20000100800 */
[----:B------:R-:W-:Y:S05]  /*18db0*/  BRA `(.L_x_3858) ;  /* 0x0000005000007947 */ /* 0x000fea0003800000 */
.L_x_3846:
[----:B------:R-:W-:Y:S01]  /*18dc0*/  MOV R0, c[0x0][0x53c] ;  /* 0x00014f0000007a02 */ /* 0x000fe20000000f00 */
[----:B------:R2:W-:Y:S04]  /*18dd0*/  STL [R1+0xb0], R9 ;  /* 0x0000b00901007387 */ /* 0x0005e80000100800 */
[----:B------:R2:W-:Y:S04]  /*18de0*/  STL [R1+0xb4], RZ ;  /* 0x0000b4ff01007387 */ /* 0x0005e80000100800 */
[----:B------:R2:W-:Y:S04]  /*18df0*/  STL [R1+0xb8], RZ ;  /* 0x0000b8ff01007387 */ /* 0x0005e80000100800 */
[----:B------:R2:W-:Y:S02]  /*18e00*/  STL [R1+0xbc], R0 ;  /* 0x0000bc0001007387 */ /* 0x0005e40000100800 */
.L_x_3858:
[----:B------:R-:W-:Y:S05]  /*18e10*/  BSYNC B1 ;  /* 0x0000000000017941 */ /* 0x000fea0003800000 */
.L_x_3844:
        /* <DEDUP_REMOVED lines=9> */
.L_x_3839:
[----:B--2---:R-:W2:Y:S02]  /*18eb0*/  LDL R0, [R1+0xbc] ;  /* 0x0000bc0001007983 */ /* 0x004ea40000100800 */
[----:B--2---:R-:W-:-:S13]  /*18ec0*/  ISETP.GE.AND P0, PT, R0, c[0x0][0x53c], PT ;  /* 0x00014f0000007a0c */ /* 0x004fda0003f06270 */
[----:B-1----:R-:W-:Y:S01]  /*18ed0*/  @P0 CALL.REL.NOINC `(.L_x_3859) ;  /* 0x0000001000000944 */ /* 0x002fe20003c00000 */
[----:B------:R-:W-:Y:S05]  /*18ee0*/  BRA `(.L_x_3860) ;  /* 0xfffe92a000007947 */ /* 0x000fea000383ffff */
.L_x_3859:
[----:B------:R-:W-:Y:S05]  /*18ef0*/  EXIT ;  /* 0x000000000000794d */ /* 0x000fea0003800000 */
.L_x_3681:
[----:B------:R-:W-:Y:S01]  /*18f00*/  IMAD.MOV.U32 R0, RZ, RZ, R5 ;  /* 0x000000ffff007224 */ /* 0x000fe200078e0005 */
[----:B------:R-:W-:Y:S02]  /*18f10*/  MOV R3, 0x1 ;  /* 0x0000000100037802 */ /* 0x000fe40000000f00 */
[----:B------:R-:W-:Y:S02]  /*18f20*/  MOV R2, 0x18f40 ;  /* 0x00018f4000027802 */ /* 0x000fe40000000f00 */
[----:B------:R-:W-:Y:S05]  /*18f30*/  CALL.REL.NOINC `($__internal_64_$__cuda_sm70_shflsync_up_p) ;  /* 0x0000308000007944 */ /* 0x000fea0003c00000 */
[----:B------:R-:W-:Y:S01]  /*18f40*/  MOV R0, R4 ;  /* 0x0000000400007202 */ /* 0x000fe20000000f00 */
[----:B------:R-:W-:Y:S05]  /*18f50*/  BRA `(.L_x_3861) ;  /* 0xfffe750000007947 */ /* 0x000fea000383ffff */
.L_x_3682:
[----:B------:R-:W-:Y:S01]  /*18f60*/  IMAD.MOV.U32 R0, RZ, RZ, R5 ;  /* 0x000000ffff007224 */ /* 0x000fe200078e0005 */
[----:B------:R-:W-:Y:S02]  /*18f70*/  MOV R3, 0x2 ;  /* 0x0000000200037802 */ /* 0x000fe40000000f00 */
[----:B------:R-:W-:Y:S02]  /*18f80*/  MOV R2, 0x18fa0 ;  /* 0x00018fa000027802 */ /* 0x000fe40000000f00 */
[----:B------:R-:W-:Y:S05]  /*18f90*/  CALL.REL.NOINC `($__internal_64_$__cuda_sm70_shflsync_up_p) ;  /* 0x0000302000007944 */ /* 0x000fea0003c00000 */
[----:B------:R-:W-:Y:S01]  /*18fa0*/  SEL R4, R4, RZ, P4 ;  /* 0x000000ff04047207 */ /* 0x000fe20002000000 */
[----:B------:R-:W-:Y:S01]  /*18fb0*/  IMAD.MOV.U32 R3, RZ, RZ, 0x4 ;  /* 0x00000004ff037424 */ /* 0x000fe200078e00ff */
[----:B------:R-:W-:-:S03]  /*18fc0*/  MOV R2, 0x18ff0 ;  /* 0x00018ff000027802 */ /* 0x000fc60000000f00 */
[----:B------:R-:W-:Y:S02]  /*18fd0*/  IMAD.IADD R0, R5, 0x1, R4 ;  /* 0x0000000105007824 */ /* 0x000fe400078e0204 */
        /* <DEDUP_REMOVED lines=19> */
[----:B-1----:R-:W-:Y:S05]  /*19110*/  CALL.REL.NOINC `($__internal_63_$__cuda_sm70_shflsync_idx_p) ;  /* 0x00002dd000007944 */ /* 0x002fea0003c00000 */
[----:B-----5:R1:W5:Y:S02]  /*19120*/  LDL.LU R0, [R1+0x54] ;  /* 0x0000540001007983 */ /* 0x0203640000300800 */
[----:B-1---5:R-:W-:Y:S05]  /*19130*/  BRA `(.L_x_3862) ;  /* 0xfffe742000007947 */ /* 0x022fea000383ffff */
.L_x_3684:
[----:B------:R-:W-:Y:S02]  /*19140*/  SEL R0, RZ, 0x1, P0 ;  /* 0x00000001ff007807 */ /* 0x000fe40000000000 */
[----:B------:R-:W-:-:S02]  /*19150*/  MOV R2, 0x19170 ;  /* 0x0001917000027802 */ /* 0x000fc40000000f00 */
[----:B------:R-:W-:Y:S05]  /*19160*/  CALL.REL.NOINC `($__internal_65_$__cuda_sm70_votesync_ballot) ;  /* 0x00002eb000007944 */ /* 0x000fea0003c00000 */
[----:B------:R-:W-:Y:S01]  /*19170*/  MOV R6, R0 ;  /* 0x0000000000067202 */ /* 0x000fe20000000f00 */
[----:B------:R-:W-:Y:S05]  /*19180*/  BRA `(.L_x_3863) ;  /* 0xfffe746000007947 */ /* 0x000fea000383ffff */
.L_x_3685:
[----:B------:R-:W-:Y:S01]  /*19190*/  MOV R5, 0x19200 ;  /* 0x0001920000057802 */ /* 0x000fe20000000f00 */
[----:B------:R-:W-:Y:S01]  /*191a0*/  IMAD.MOV.U32 R7, RZ, RZ, 0x1f ;  /* 0x0000001fff077424 */ /* 0x000fe200078e00ff */
[----:B------:R-:W-:Y:S01]  /*191b0*/  MOV R3, R0 ;  /* 0x0000000000037202 */ /* 0x000fe20000000f00 */
[----:B-1----:R-:W-:-:S02]  /*191c0*/  IMAD.MOV.U32 R2, RZ, RZ, R9 ;  /* 0x000000ffff027224 */ /* 0x002fc400078e0009 */
[----:B------:R1:W-:Y:S04]  /*191d0*/  STL [R1+0x50], R5 ;  /* 0x0000500501007387 */ /* 0x0003e80000100800 */
[----:B------:R1:W-:Y:S02]  /*191e0*/  STL [R1+0x54], R7 ;  /* 0x0000540701007387 */ /* 0x0003e40000100800 */
[----:B-1----:R-:W-:Y:S05]  /*191f0*/  CALL.REL.NOINC `($__internal_63_$__cuda_sm70_shflsync_idx_p) ;  /* 0x00002cf000007944 */ /* 0x002fea0003c00000 */
        /* <DEDUP_REMOVED lines=8> */
[----:B-1----:R-:W-:Y:S05]  /*19280*/  CALL.REL.NOINC `($__internal_63_$__cuda_sm70_shflsync_idx_p) ;  /* 0x00002c6000007944 */ /* 0x002fea0003c00000 */
[----:B------:R1:W5:Y:S02]  /*19290*/  LDL.LU R9, [R1+0x54] ;  /* 0x0000540001097983 */ /* 0x0003640000300800 */
[----:B-1---5:R-:W-:Y:S05]  /*192a0*/  BRA `(.L_x_3864) ;  /* 0xfffe73b000007947 */ /* 0x022fea000383ffff */
.L_x_3688:
[----:B------:R-:W-:Y:S01]  /*192b0*/  MOV R3, R0 ;  /* 0x0000000000037202 */ /* 0x000fe20000000f00 */
[----:B-1----:R-:W-:Y:S01]  /*192c0*/  IMAD.MOV.U32 R2, RZ, RZ, R4 ;  /* 0x000000ffff027224 */ /* 0x002fe200078e0004 */
[----:B------:R-:W-:Y:S01]  /*192d0*/  MOV R0, 0x19320 ;  /* 0x0001932000007802 */ /* 0x000fe20000000f00 */
[----:B------:R-:W-:-:S04]  /*192e0*/  IMAD.MOV.U32 R4, RZ, RZ, 0x1f ;  /* 0x0000001fff047424 */ /* 0x000fc800078e00ff */
[----:B------:R1:W-:Y:S04]  /*192f0*/  STL [R1+0x50], R0 ;  /* 0x0000500001007387 */ /* 0x0003e80000100800 */
[----:B------:R1:W-:Y:S02]  /*19300*/  STL [R1+0x54], R4 ;  /* 0x0000540401007387 */ /* 0x0003e40000100800 */
[----:B-1-34-:R-:W-:Y:S05]  /*19310*/  CALL.REL.NOINC `($__internal_63_$__cuda_sm70_shflsync_idx_p) ;  /* 0x00002bd000007944 */ /* 0x01afea0003c00000 */
[----:B------:R1:W5:Y:S02]  /*19320*/  LDL.LU R5, [R1+0x54] ;  /* 0x0000540001057983 */ /* 0x0003640000300800 */
[----:B-1---5:R-:W-:Y:S05]  /*19330*/  BRA `(.L_x_3687) ;  /* 0xfffe738000007947 */ /* 0x022fea000383ffff */
.L_x_3709:
[----:B------:R-:W-:Y:S01]  /*19340*/  MOV R4, 0x193b0 ;  /* 0x000193b000047802 */ /* 0x000fe20000000f00 */
[----:B------:R-:W-:Y:S01]  /*19350*/  IMAD.MOV.U32 R5, RZ, RZ, 0x181f ;  /* 0x0000181fff057424 */ /* 0x000fe200078e00ff */
[----:B-1----:R-:W-:Y:S01]  /*19360*/  MOV R3, 0x1 ;  /* 0x0000000100037802 */ /* 0x002fe20000000f00 */
[----:B------:R-:W-:Y:S02]  /*19370*/  IMAD.MOV.U32 R2, RZ, RZ, R8 ;  /* 0x000000ffff027224 */ /* 0x000fe400078e0008 */
[----:B------:R1:W-:Y:S04]  /*19380*/  STL [R1+0x50], R4 ;  /* 0x0000500401007387 */ /* 0x0003e80000100800 */
[----:B------:R1:W-:Y:S02]  /*19390*/  STL [R1+0x54], R5 ;  /* 0x0000540501007387 */ /* 0x0003e40000100800 */
[----:B-1----:R-:W-:Y:S05]  /*193a0*/  CALL.REL.NOINC `($__internal_63_$__cuda_sm70_shflsync_idx_p) ;  /* 0x00002b4000007944 */ /* 0x002fea0003c00000 */
[----:B------:R-:W-:Y:S01]  /*193b0*/  MOV R5, 0x19430 ;  /* 0x0001943000057802 */ /* 0x000fe20000000f00 */
[----:B------:R-:W-:Y:S01]  /*193c0*/  IMAD.MOV.U32 R6, RZ, RZ, 0x181f ;  /* 0x0000181fff067424 */ /* 0x000fe200078e00ff */
[----:B-----5:R1:W5:Y:S01]  /*193d0*/  LDL.LU R4, [R1+0x54] ;  /* 0x0000540001047983 */ /* 0x0203620000300800 */
[----:B------:R-:W-:Y:S01]  /*193e0*/  IMAD.MOV.U32 R2, RZ, RZ, R11 ;  /* 0x000000ffff027224 */ /* 0x000fe200078e000b */
[----:B------:R-:W-:-:S02]  /*193f0*/  MOV R3, 0x1 ;  /* 0x0000000100037802 */ /* 0x000fc40000000f00 */
[----:B------:R1:W-:Y:S04]  /*19400*/  STL [R1+0x50], R5 ;  /* 0x0000500501007387 */ /* 0x0003e80000100800 */
[----:B------:R1:W-:Y:S02]  /*19410*/  STL [R1+0x54], R6 ;  /* 0x0000540601007387 */ /* 0x0003e40000100800 */
[----:B-1---5:R-:W-:Y:S05]  /*19420*/  CALL.REL.NOINC `($__internal_63_$__cuda_sm70_shflsync_idx_p) ;  /* 0x00002ac000007944 */ /* 0x022fea0003c00000 */
[----:B------:R1:W5:Y:S02]  /*19430*/  LDL.LU R2, [R1+0x54] ;  /* 0x0000540001027983 */ /* 0x0003640000300800 */
[----:B-1---5:R-:W-:Y:S05]  /*19440*/  BRA `(.L_x_3865) ;  /* 0xfffeb0e000007947 */ /* 0x022fea000383ffff */
.L_x_3712:
[----:B------:R-:W-:Y:S01]  /*19450*/  MOV R0, 0x194c0 ;  /* 0x000194c000007802 */ /* 0x000fe20000000f00 */
[----:B------:R-:W-:Y:S01]  /*19460*/  IMAD.MOV.U32 R4, RZ, RZ, 0x181f ;  /* 0x0000181fff047424 */ /* 0x000fe200078e00ff */
[----:B------:R-:W-:Y:S01]  /*19470*/  MOV R3, RZ ;  /* 0x000000ff00037202 */ /* 0x000fe20000000f00 */
[----:B------:R-:W-:Y:S02]  /*19480*/  IMAD.MOV.U32 R2, RZ, RZ, R5 ;  /* 0x000000ffff027224 */ /* 0x000fe400078e0005 */
[----:B------:R2:W-:Y:S04]  /*19490*/  STL [R1+0x50], R0 ;  /* 0x0000500001007387 */ /* 0x0005e80000100800 */
[----:B------:R2:W-:Y:S02]  /*194a0*/  STL [R1+0x54], R4 ;  /* 0x0000540401007387 */ /* 0x0005e40000100800 */
[----:B-12---:R-:W-:Y:S05]  /*194b0*/  CALL.REL.NOINC `($__internal_63_$__cuda_sm70_shflsync_idx_p) ;  /* 0x00002a3000007944 */ /* 0x006fea0003c00000 */
[----:B-----5:R1:W5:Y:S02]  /*194c0*/  LDL.LU R4, [R1+0x54] ;  /* 0x0000540001047983 */ /* 0x0203640000300800 */
[----:B-1---5:R-:W-:Y:S05]  /*194d0*/  BRA `(.L_x_3866) ;  /* 0xfffebfc000007947 */ /* 0x022fea000383ffff */
.L_x_3713:
[----:B------:R-:W-:Y:S01]  /*194e0*/  MOV R0, 0x19550 ;  /* 0x0001955000007802 */ /* 0x000fe20000000f00 */
[----:B------:R-:W-:Y:S01]  /*194f0*/  IMAD.MOV.U32 R8, RZ, RZ, 0x181f ;  /* 0x0000181fff087424 */ /* 0x000fe200078e00ff */
[----:B------:R-:W-:Y:S01]  /*19500*/  MOV R3, RZ ;  /* 0x000000ff00037202 */ /* 0x000fe20000000f00 */
[----:B------:R-:W-:-:S02]  /*19510*/  IMAD.MOV.U32 R2, RZ, RZ, R6 ;  /* 0x000000ffff027224 */ /* 0x000fc400078e0006 */
[----:B------:R4:W-:Y:S04]  /*19520*/  STL [R1+0x50], R0 ;  /* 0x0000500001007387 */ /* 0x0009e80000100800 */
[----:B------:R4:W-:Y:S02]  /*19530*/  STL [R1+0x54], R8 ;  /* 0x0000540801007387 */ /* 0x0009e40000100800 */
[----:B-1234-:R-:W-:Y:S05]  /*19540*/  CALL.REL.NOINC `($__internal_63_$__cuda_sm70_shflsync_idx_p) ;  /* 0x000029a000007944 */ /* 0x01efea0003c00000 */
[----:B-----5:R1:W5:Y:S02]  /*19550*/  LDL.LU R0, [R1+0x54] ;  /* 0x0000540001007983 */ /* 0x0203640000300800 */
[----:B-1---5:R-:W-:Y:S05]  /*19560*/  BRA `(.L_x_3867) ;  /* 0xfffebf5000007947 */ /* 0x022fea000383ffff */
.L_x_3716:
[----:B-1----:R-:W-:Y:S01]  /*19570*/  MOV R0, 0x195e0 ;  /* 0x000195e000007802 */ /* 0x002fe20000000f00 */
[----:B---3--:R-:W-:Y:S01]  /*19580*/  IMAD.MOV.U32 R4, RZ, RZ, 0x181f ;  /* 0x0000181fff047424 */ /* 0x008fe200078e00ff */
[----:B------:R-:W-:Y:S01]  /*19590*/  MOV R3, 0x1 ;  /* 0x0000000100037802 */ /* 0x000fe20000000f00 */
[----:B------:R-:W-:Y:S02]  /*195a0*/  IMAD.MOV.U32 R2, RZ, RZ, R5 ;  /* 0x000000ffff027224 */ /* 0x000fe400078e0005 */
[----:B------:R1:W-:Y:S04]  /*195b0*/  STL [R1+0x50], R0 ;  /* 0x0000500001007387 */ /* 0x0003e80000100800 */
[----:B------:R1:W-:Y:S02]  /*195c0*/  STL [R1+0x54], R4 ;  /* 0x0000540401007387 */ /* 0x0003e40000100800 */
[----:B-12-4-:R-:W-:Y:S05]  /*195d0*/  CALL.REL.NOINC `($__internal_63_$__cuda_sm70_shflsync_idx_p) ;  /* 0x0000291000007944 */ /* 0x016fea0003c00000 */
[----:B-----5:R-:W-:Y:S01]  /*195e0*/  MOV R0, 0x19660 ;  /* 0x0001966000007802 */ /* 0x020fe20000000f00 */
[----:B------:R-:W-:Y:S01]  /*195f0*/  IMAD.MOV.U32 R5, RZ, RZ, 0x181f ;  /* 0x0000181fff057424 */ /* 0x000fe200078e00ff */
[----:B------:R1:W5:Y:S01]  /*19600*/  LDL.LU R4, [R1+0x54] ;  /* 0x0000540001047983 */ /* 0x0003620000300800 */
[----:B------:R-:W-:Y:S01]  /*19610*/  IMAD.MOV.U32 R2, RZ, RZ, R6 ;  /* 0x000000ffff027224 */ /* 0x000fe200078e0006 */
[----:B------:R-:W-:-:S02]  /*19620*/  MOV R3, 0x1 ;  /* 0x0000000100037802 */ /* 0x000fc40000000f00 */
[----:B------:R1:W-:Y:S04]  /*19630*/  STL [R1+0x50], R0 ;  /* 0x0000500001007387 */ /* 0x0003e80000100800 */
[----:B------:R1:W-:Y:S02]  /*19640*/  STL [R1+0x54], R5 ;  /* 0x0000540501007387 */ /* 0x0003e40000100800 */
[----:B-1---5:R-:W-:Y:S05]  /*19650*/  CALL.REL.NOINC `($__internal_63_$__cuda_sm70_shflsync_idx_p) ;  /* 0x0000289000007944 */ /* 0x022fea0003c00000 */
[----:B-----5:R1:W5:Y:S02]  /*19660*/  LDL.LU R0, [R1+0x54] ;  /* 0x0000540001007983 */ /* 0x0203640000300800 */
[----:B-1---5:R-:W-:Y:S05]  /*19670*/  BRA `(.L_x_3868) ;  /* 0xfffec0b000007947 */ /* 0x022fea000383ffff */
.L_x_3717:
[----:B------:R-:W-:Y:S01]  /*19680*/  MOV R0, 0x196f0 ;  /* 0x000196f000007802 */ /* 0x000fe20000000f00 */
[----:B------:R-:W-:Y:S01]  /*19690*/  IMAD.MOV.U32 R9, RZ, RZ, 0x1c1f ;  /* 0x00001c1fff097424 */ /* 0x000fe200078e00ff */
[----:B------:R-:W-:Y:S01]  /*196a0*/  MOV R3, RZ ;  /* 0x000000ff00037202 */ /* 0x000fe20000000f00 */
[----:B------:R-:W-:Y:S02]  /*196b0*/  IMAD.MOV.U32 R2, RZ, RZ, R4 ;  /* 0x000000ffff027224 */ /* 0x000fe400078e0004 */
[----:B------:R1:W-:Y:S04]  /*196c0*/  STL [R1+0x50], R0 ;  /* 0x0000500001007387 */ /* 0x0003e80000100800 */
[----:B------:R1:W-:Y:S02]  /*196d0*/  STL [R1+0x54], R9 ;  /* 0x0000540901007387 */ /* 0x0003e40000100800 */
[----:B-1----:R-:W-:Y:S05]  /*196e0*/  CALL.REL.NOINC `($__internal_63_$__cuda_sm70_shflsync_idx_p) ;  /* 0x0000280000007944 */ /* 0x002fea0003c00000 */
[----:B------:R1:W5:Y:S02]  /*196f0*/  LDL.LU R3, [R1+0x54] ;  /* 0x0000540001037983 */ /* 0x0003640000300800 */
[----:B-1---5:R-:W-:Y:S05]  /*19700*/  BRA `(.L_x_3869) ;  /* 0xfffec39000007947 */ /* 0x022fea000383ffff */
.L_x_3722:
[----:B------:R-:W-:Y:S01]  /*19710*/  IMAD.MOV.U32 R2, RZ, RZ, R4 ;  /* 0x000000ffff027224 */ /* 0x000fe200078e0004 */
[----:B------:R-:W-:Y:S01]  /*19720*/  MOV R0, 0x19780 ;  /* 0x0001978000007802 */ /* 0x000fe20000000f00 */
[----:B-1----:R-:W-:Y:S01]  /*19730*/  IMAD.MOV.U32 R4, RZ, RZ, 0x1c1f ;  /* 0x00001c1fff047424 */ /* 0x002fe200078e00ff */
[----:B--2---:R-:W-:-:S03]  /*19740*/  MOV R3, 0x1 ;  /* 0x0000000100037802 */ /* 0x004fc60000000f00 */
[----:B------:R1:W-:Y:S04]  /*19750*/  STL [R1+0x50], R0 ;  /* 0x0000500001007387 */ /* 0x0003e80000100800 */
[----:B------:R1:W-:Y:S02]  /*19760*/  STL [R1+0x54], R4 ;  /* 0x0000540401007387 */ /* 0x0003e40000100800 */
[----:B-1----:R-:W-:Y:S05]  /*19770*/  CALL.REL.NOINC `($__internal_63_$__cuda_sm70_shflsync_idx_p) ;  /* 0x0000277000007944 */ /* 0x002fea0003c00000 */
[----:B------:R1:W5:Y:S02]  /*19780*/  LDL.LU R3, [R1+0x54] ;  /* 0x0000540001037983 */ /* 0x0003640000300800 */
[----:B-1---5:R-:W-:Y:S05]  /*19790*/  BRA `(.L_x_3870) ;  /* 0xfffec8c000007947 */ /* 0x022fea000383ffff */
.L_x_3727:
[----:B------:R-:W-:Y:S01]  /*197a0*/  IMAD.MOV.U32 R132, RZ, RZ, R4 ;  /* 0x000000ffff847224 */ /* 0x000fe200078e0004 */
[----:B------:R-:W-:Y:S02]  /*197b0*/  MOV R0, 0x2 ;  /* 0x0000000200007802 */ /* 0x000fe40000000f00 */
[----:B------:R-:W-:Y:S02]  /*197c0*/  MOV R2, 0x197e0 ;  /* 0x000197e000027802 */ /* 0x000fe40000000f00 */
[----:B------:R-:W-:Y:S05]  /*197d0*/  CALL.REL.NOINC `($__internal_62_$__cuda_sm70_shflsync_bfly_p) ;  /* 0x000026b000007944 */ /* 0x000fea0003c00000 */
[----:B------:R-:W-:Y:S05]  /*197e0*/  BRA `(.L_x_3871) ;  /* 0xfffece6000007947 */ /* 0x000fea000383ffff */
.L_x_3728:
[----:B------:R-:W-:Y:S01]  /*197f0*/  IMAD.MOV.U32 R132, RZ, RZ, R4 ;  /* 0x000000ffff847224 */ /* 0x000fe200078e0004 */
[----:B------:R-:W-:-:S02]  /*19800*/  MOV R0, 0x1 ;  /* 0x0000000100007802 */ /* 0x000fc40000000f00 */
[----:B------:R-:W-:Y:S02]  /*19810*/  MOV R2, 0x19830 ;  /* 0x0001983000027802 */ /* 0x000fe40000000f00 */
[----:B------:R-:W-:Y:S05]  /*19820*/  CALL.REL.NOINC `($__internal_62_$__cuda_sm70_shflsync_bfly_p) ;  /* 0x0000266000007944 */ /* 0x000fea0003c00000 */
[----:B------:R-:W-:Y:S01]  /*19830*/  FMNMX.FTZ R134, R4, R0, !PT ;  /* 0x0000000004867209 */ /* 0x000fe20007810000 */
[----:B------:R-:W-:Y:S01]  /*19840*/  IMAD.MOV.U32 R132, RZ, RZ, R5 ;  /* 0x000000ffff847224 */ /* 0x000fe200078e0005 */
[----:B------:R-:W-:Y:S01]  /*19850*/  MOV R2, 0x19880 ;  /* 0x0001988000027802 */ /* 0x000fe20000000f00 */
[----:B------:R-:W-:Y:S02]  /*19860*/  IMAD.MOV.U32 R0, RZ, RZ, 0x2 ;  /* 0x00000002ff007424 */ /* 0x000fe400078e00ff */
[----:B------:R-:W-:Y:S05]  /*19870*/  CALL.REL.NOINC `($__internal_62_$__cuda_sm70_shflsync_bfly_p) ;  /* 0x0000261000007944 */ /* 0x000fea0003c00000 */
[----:B------:R-:W-:Y:S01]  /*19880*/  FMNMX.FTZ R5, R5, R0, !PT ;  /* 0x0000000005057209 */ /* 0x000fe20007810000 */
[----:B------:R-:W-:Y:S01]  /*19890*/  IMAD.MOV.U32 R0, RZ, RZ, 0x1 ;  /* 0x00000001ff007424 */ /* 0x000fe200078e00ff */
[----:B------:R-:W-:-:S03]  /*198a0*/  MOV R2, 0x198d0 ;  /* 0x000198d000027802 */ /* 0x000fc60000000f00 */
[----:B------:R-:W-:Y:S02]  /*198b0*/  IMAD.MOV.U32 R132, RZ, RZ, R5 ;  /* 0x000000ffff847224 */ /* 0x000fe400078e0005 */
[----:B------:R-:W-:Y:S05]  /*198c0*/  CALL.REL.NOINC `($__internal_62_$__cuda_sm70_shflsync_bfly_p) ;  /* 0x000025c000007944 */ /* 0x000fea0003c00000 */
[----:B------:R-:W-:Y:S01]  /*198d0*/  MOV R3, R0 ;  /* 0x0000000000037202 */ /* 0x000fe20000000f00 */
[----:B------:R-:W-:Y:S05]  /*198e0*/  BRA `(.L_x_3872) ;  /* 0xfffecdd000007947 */ /* 0x000fea000383ffff */
.L_x_3736:
        /* <DEDUP_REMOVED lines=8> */
[----:B-1---5:R-:W-:-:S05]  /*19970*/  BRA `(.L_x_3873) ;  /* 0xfffee4e000007947 */ /* 0x022fca000383ffff */
.L_x_3737:
[----:B------:R-:W-:Y:S01]  /*19980*/  MOV R0, 0x199f0 ;  /* 0x000199f000007802 */ /* 0x000fe20000000f00 */
[----:B------:R-:W-:Y:S01]  /*19990*/  IMAD.MOV.U32 R6, RZ, RZ, 0x181f ;  /* 0x0000181fff067424 */ /* 0x000fe200078e00ff */
[----:B------:R-:W-:Y:S01]  /*199a0*/  MOV R3, RZ ;  /* 0x000000ff00037202 */ /* 0x000fe20000000f00 */
[----:B------:R-:W-:Y:S02]  /*199b0*/  IMAD.MOV.U32 R2, RZ, RZ, R12 ;  /* 0x000000ffff027224 */ /* 0x000fe400078e000c */
[----:B------:R4:W-:Y:S04]  /*199c0*/  STL [R1+0x50], R0 ;  /* 0x0000500001007387 */ /* 0x0009e80000100800 */
[----:B------:R4:W-:Y:S02]  /*199d0*/  STL [R1+0x54], R6 ;  /* 0x0000540601007387 */ /* 0x0009e40000100800 */
[----:B-1234-:R-:W-:Y:S05]  /*199e0*/  CALL.REL.NOINC `($__internal_63_$__cuda_sm70_shflsync_idx_p) ;  /* 0x0000250000007944 */ /* 0x01efea0003c00000 */
[----:B-----5:R1:W5:Y:S02]  /*199f0*/  LDL.LU R0, [R1+0x54] ;  /* 0x0000540001007983 */ /* 0x0203640000300800 */
[----:B-1---5:R-:W-:-:S05]  /*19a00*/  BRA `(.L_x_3874) ;  /* 0xfffee47000007947 */ /* 0x022fca000383ffff */
.L_x_3738:
[----:B------:R-:W-:Y:S01]  /*19a10*/  MOV R0, 0x19a80 ;  /* 0x00019a8000007802 */ /* 0x000fe20000000f00 */
[----:B------:R-:W-:Y:S01]  /*19a20*/  IMAD.MOV.U32 R4, RZ, RZ, 0x181f ;  /* 0x0000181fff047424 */ /* 0x000fe200078e00ff */
[----:B--2---:R-:W-:Y:S01]  /*19a30*/  MOV R3, 0x1 ;  /* 0x0000000100037802 */ /* 0x004fe20000000f00 */
[----:B------:R-:W-:Y:S02]  /*19a40*/  IMAD.MOV.U32 R2, RZ, RZ, R5 ;  /* 0x000000ffff027224 */ /* 0x000fe400078e0005 */
[----:B------:R2:W-:Y:S04]  /*19a50*/  STL [R1+0x50], R0 ;  /* 0x0000500001007387 */ /* 0x0005e80000100800 */
[----:B------:R2:W-:Y:S02]  /*19a60*/  STL [R1+0x54], R4 ;  /* 0x0000540401007387 */ /* 0x0005e40000100800 */
[----:B-12---:R-:W-:Y:S05]  /*19a70*/  CALL.REL.NOINC `($__internal_63_$__cuda_sm70_shflsync_idx_p) ;  /* 0x0000247000007944 */ /* 0x006fea0003c00000 */
[----:B-----5:R1:W5:Y:S01]  /*19a80*/  LDL.LU R4, [R1+0x54] ;  /* 0x0000540001047983 */ /* 0x0203620000300800 */
[----:B------:R-:W-:Y:S01]  /*19a90*/  MOV R0, 0x19b00 ;  /* 0x00019b0000007802 */ /* 0x000fe20000000f00 */
[----:B------:R-:W-:Y:S01]  /*19aa0*/  IMAD.MOV.U32 R5, RZ, RZ, 0x181f ;  /* 0x0000181fff057424 */ /* 0x000fe200078e00ff */
[----:B------:R-:W-:Y:S01]  /*19ab0*/  MOV R3, 0x1 ;  /* 0x0000000100037802 */ /* 0x000fe20000000f00 */
[----:B------:R-:W-:Y:S02]  /*19ac0*/  IMAD.MOV.U32 R2, RZ, RZ, R12 ;  /* 0x000000ffff027224 */ /* 0x000fe400078e000c */
[----:B------:R1:W-:Y:S04]  /*19ad0*/  STL [R1+0x50], R0 ;  /* 0x0000500001007387 */ /* 0x0003e80000100800 */
[----:B------:R1:W-:Y:S02]  /*19ae0*/  STL [R1+0x54], R5 ;  /* 0x0000540501007387 */ /* 0x0003e40000100800 */
[----:B-1---5:R-:W-:Y:S05]  /*19af0*/  CALL.REL.NOINC `($__internal_63_$__cuda_sm70_shflsync_idx_p) ;  /* 0x000023f000007944 */ /* 0x022fea0003c00000 */
[----:B-----5:R1:W5:Y:S02]  /*19b00*/  LDL.LU R0, [R1+0x54] ;  /* 0x0000540001007983 */ /* 0x0203640000300800 */
[----:B-1---5:R-:W-:-:S05]  /*19b10*/  BRA `(.L_x_3875) ;  /* 0xfffee5c000007947 */ /* 0x022fca000383ffff */
.L_x_3741:
        /* <DEDUP_REMOVED lines=8> */
[----:B-1---5:R-:W-:-:S05]  /*19ba0*/  BRA `(.L_x_3876) ;  /* 0xfffef31000007947 */ /* 0x022fca000383ffff */
.L_x_3742:
[----:B------:R-:W-:Y:S01]  /*19bb0*/  MOV R0, 0x19c20 ;  /* 0x00019c2000007802 */ /* 0x000fe20000000f00 */
[----:B------:R-:W-:Y:S01]  /*19bc0*/  IMAD.MOV.U32 R138, RZ, RZ, 0x181f ;  /* 0x0000181fff8a7424 */ /* 0x000fe200078e00ff */
[----:B------:R-:W-:Y:S01]  /*19bd0*/  MOV R3, RZ ;  /* 0x000000ff00037202 */ /* 0x000fe20000000f00 */
[----:B------:R-:W-:Y:S02]  /*19be0*/  IMAD.MOV.U32 R2, RZ, RZ, R137 ;  /* 0x000000ffff027224 */ /* 0x000fe400078e0089 */
[----:B------:R3:W-:Y:S04]  /*19bf0*/  STL [R1+0x50], R0 ;  /* 0x0000500001007387 */ /* 0x0007e80000100800 */
[----:B------:R3:W-:Y:S02]  /*19c00*/  STL [R1+0x54], R138 ;  /* 0x0000548a01007387 */ /* 0x0007e40000100800 */
[----:B-123--:R-:W-:Y:S05]  /*19c10*/  CALL.REL.NOINC `($__internal_63_$__cuda_sm70_shflsync_idx_p) ;  /* 0x000022d000007944 */ /* 0x00efea0003c00000 */
[----:B-----5:R1:W5:Y:S02]  /*19c20*/  LDL.LU R0, [R1+0x54] ;  /* 0x0000540001007983 */ /* 0x0203640000300800 */
[----:B-1---5:R-:W-:-:S05]  /*19c30*/  BRA `(.L_x_3877) ;  /* 0xfffef2a000007947 */ /* 0x022fca000383ffff */
.L_x_3743:
[----:B------:R-:W-:Y:S01]  /*19c40*/  MOV R0, 0x19cb0 ;  /* 0x00019cb000007802 */ /* 0x000fe20000000f00 */
[----:B------:R-:W-:Y:S01]  /*19c50*/  IMAD.MOV.U32 R132, RZ, RZ, 0x181f ;  /* 0x0000181fff847424 */ /* 0x000fe200078e00ff */
[----:B--2---:R-:W-:Y:S01]  /*19c60*/  MOV R3, 0x1 ;  /* 0x0000000100037802 */ /* 0x004fe20000000f00 */
[----:B------:R-:W-:Y:S02]  /*19c70*/  IMAD.MOV.U32 R2, RZ, RZ, R134 ;  /* 0x000000ffff027224 */ /* 0x000fe400078e0086 */
[----:B------:R2:W-:Y:S04]  /*19c80*/  STL [R1+0x50], R0 ;  /* 0x0000500001007387 */ /* 0x0005e80000100800 */
[----:B------:R2:W-:Y:S02]  /*19c90*/  STL [R1+0x54], R132 ;  /* 0x0000548401007387 */ /* 0x0005e40000100800 */
[----:B-12---:R-:W-:Y:S05]  /*19ca0*/  CALL.REL.NOINC `($__internal_63_$__cuda_sm70_shflsync_idx_p) ;  /* 0x0000224000007944 */ /* 0x006fea0003c00000 */
[----:B------:R1:W5:Y:S02]  /*19cb0*/  LDL.LU R132, [R1+0x54] ;  /* 0x0000540001847983 */ /* 0x0003640000300800 */
[----:B-----5:R-:W-:Y:S01]  /*19cc0*/  MOV R0, 0x19d30 ;  /* 0x00019d3000007802 */ /* 0x020fe20000000f00 */
[----:B------:R-:W-:Y:S01]  /*19cd0*/  IMAD.MOV.U32 R133, RZ, RZ, 0x181f ;  /* 0x0000181fff857424 */ /* 0x000fe200078e00ff */
[----:B------:R-:W-:Y:S01]  /*19ce0*/  MOV R3, 0x1 ;  /* 0x0000000100037802 */ /* 0x000fe20000000f00 */
[----:B------:R-:W-:Y:S02]  /*19cf0*/  IMAD.MOV.U32 R2, RZ, RZ, R137 ;  /* 0x000000ffff027224 */ /* 0x000fe400078e0089 */
[----:B------:R1:W-:Y:S04]  /*19d00*/  STL [R1+0x50], R0 ;  /* 0x0000500001007387 */ /* 0x0003e80000100800 */
[----:B------:R1:W-:Y:S02]  /*19d10*/  STL [R1+0x54], R133 ;  /* 0x0000548501007387 */ /* 0x0003e40000100800 */
[----:B-1----:R-:W-:Y:S05]  /*19d20*/  CALL.REL.NOINC `($__internal_63_$__cuda_sm70_shflsync_idx_p) ;  /* 0x000021c000007944 */ /* 0x002fea0003c00000 */
[----:B-----5:R1:W5:Y:S02]  /*19d30*/  LDL.LU R0, [R1+0x54] ;  /* 0x0000540001007983 */ /* 0x0203640000300800 */
[----:B-1---5:R-:W-:-:S05]  /*19d40*/  BRA `(.L_x_3878) ;  /* 0xfffef41000007947 */ /* 0x022fca000383ffff */
.L_x_3744:
        /* <DEDUP_REMOVED lines=9> */
.L_x_3749:
[----:B------:R-:W-:Y:S01]  /*19de0*/  MOV R4, 0x19e50 ;  /* 0x00019e5000047802 */ /* 0x000fe20000000f00 */
[----:B------:R-:W-:Y:S01]  /*19df0*/  IMAD.MOV.U32 R5, RZ, RZ, 0x1c1f ;  /* 0x00001c1fff057424 */ /* 0x000fe200078e00ff */
[----:B------:R-:W-:Y:S01]  /*19e00*/  MOV R3, 0x1 ;  /* 0x0000000100037802 */ /* 0x000fe20000000f00 */
[----:B------:R-:W-:Y:S02]  /*19e10*/  IMAD.MOV.U32 R2, RZ, RZ, R133 ;  /* 0x000000ffff027224 */ /* 0x000fe400078e0085 */
[----:B------:R3:W-:Y:S04]  /*19e20*/  STL [R1+0x50], R4 ;  /* 0x0000500401007387 */ /* 0x0007e80000100800 */
[----:B------:R3:W-:Y:S02]  /*19e30*/  STL [R1+0x54], R5 ;  /* 0x0000540501007387 */ /* 0x0007e40000100800 */
[----:B-123--:R-:W-:Y:S05]  /*19e40*/  CALL.REL.NOINC `($__internal_63_$__cuda_sm70_shflsync_idx_p) ;  /* 0x000020a000007944 */ /* 0x00efea0003c00000 */
[----:B-----5:R1:W5:Y:S02]  /*19e50*/  LDL.LU R4, [R1+0x54] ;  /* 0x0000540001047983 */ /* 0x0203640000300800 */
[----:B-1---5:R-:W-:-:S05]  /*19e60*/  BRA `(.L_x_3880) ;  /* 0xfffefc9000007947 */ /* 0x022fca000383ffff */
.L_x_3754:
[----:B------:R-:W-:Y:S02]  /*19e70*/  MOV R0, 0x2 ;  /* 0x0000000200007802 */ /* 0x000fe40000000f00 */
[----:B------:R-:W-:Y:S02]  /*19e80*/  MOV R2, 0x19ea0 ;  /* 0x00019ea000027802 */ /* 0x000fe40000000f00 */
[----:B-1-3--:R-:W-:Y:S05]  /*19e90*/  CALL.REL.NOINC `($__internal_62_$__cuda_sm70_shflsync_bfly_p) ;  /* 0x00001ff000007944 */ /* 0x00afea0003c00000 */
[----:B------:R-:W-:-:S05]  /*19ea0*/  BRA `(.L_x_3881) ;  /* 0xffff02b000007947 */ /* 0x000fca000383ffff */
.L_x_3755:
[----:B------:R-:W-:Y:S02]  /*19eb0*/  MOV R0, 0x1 ;  /* 0x0000000100007802 */ /* 0x000fe40000000f00 */
[----:B------:R-:W-:Y:S02]  /*19ec0*/  MOV R2, 0x19ee0 ;  /* 0x00019ee000027802 */ /* 0x000fe40000000f00 */
[----:B-1-3--:R-:W-:Y:S05]  /*19ed0*/  CALL.REL.NOINC `($__internal_62_$__cuda_sm70_shflsync_bfly_p) ;  /* 0x00001fb000007944 */ /* 0x00afea0003c00000 */
[----:B------:R-:W-:Y:S01]  /*19ee0*/  FMNMX.FTZ R134, R132, R0, !PT ;  /* 0x0000000084867209 */ /* 0x000fe20007810000 */
[----:B------:R-:W-:Y:S01]  /*19ef0*/  IMAD.MOV.U32 R132, RZ, RZ, R4 ;  /* 0x000000ffff847224 */ /* 0x000fe200078e0004 */
[----:B------:R-:W-:Y:S01]  /*19f00*/  MOV R2, 0x19f30 ;  /* 0x00019f3000027802 */ /* 0x000fe20000000f00 */
[----:B------:R-:W-:Y:S02]  /*19f10*/  IMAD.MOV.U32 R0, RZ, RZ, 0x2 ;  /* 0x00000002ff007424 */ /* 0x000fe400078e00ff */
[----:B------:R-:W-:Y:S05]  /*19f20*/  CALL.REL.NOINC `($__internal_62_$__cuda_sm70_shflsync_bfly_p) ;  /* 0x00001f6000007944 */ /* 0x000fea0003c00000 */
[----:B------:R-:W-:Y:S01]  /*19f30*/  FMNMX.FTZ R132, R4, R0, !PT ;  /* 0x0000000004847209 */ /* 0x000fe20007810000 */
[----:B------:R-:W-:Y:S01]  /*19f40*/  IMAD.MOV.U32 R0, RZ, RZ, 0x1 ;  /* 0x00000001ff007424 */ /* 0x000fe200078e00ff */
[----:B------:R-:W-:Y:S02]  /*19f50*/  MOV R2, 0x19f70 ;  /* 0x00019f7000027802 */ /* 0x000fe40000000f00 */
[----:B------:R-:W-:Y:S05]  /*19f60*/  CALL.REL.NOINC `($__internal_62_$__cuda_sm70_shflsync_bfly_p) ;  /* 0x00001f2000007944 */ /* 0x000fea0003c00000 */
[----:B------:R-:W-:-:S05]  /*19f70*/  BRA `(.L_x_3882) ;  /* 0xffff025000007947 */ /* 0x000fca000383ffff */
.L_x_3764:
        /* <DEDUP_REMOVED lines=9> */
.L_x_3765:
        /* <DEDUP_REMOVED lines=9> */
.L_x_3766:
        /* <DEDUP_REMOVED lines=17> */
.L_x_3769:
        /* <DEDUP_REMOVED lines=9> */
.L_x_3770:
        /* <DEDUP_REMOVED lines=9> */
.L_x_3771:
        /* <DEDUP_REMOVED lines=17> */
.L_x_3772:
[----:B------:R-:W-:Y:S02]  /*1a3e0*/  MOV R0, 0x2 ;  /* 0x0000000200007802 */ /* 0x000fe40000000f00 */
[----:B------:R-:W-:Y:S02]  /*1a3f0*/  MOV R2, 0x1a410 ;  /* 0x0001a41000027802 */ /* 0x000fe40000000f00 */
[----:B------:R-:W-:Y:S05]  /*1a400*/  CALL.REL.NOINC `($__internal_62_$__cuda_sm70_shflsync_bfly_p) ;  /* 0x00001a8000007944 */ /* 0x000fea0003c00000 */
[----:B------:R-:W-:-:S05]  /*1a410*/  BRA `(.L_x_3889) ;  /* 0xffff32b000007947 */ /* 0x000fca000383ffff */
.L_x_3773:
[----:B------:R-:W-:Y:S02]  /*1a420*/  MOV R0, 0x1 ;  /* 0x0000000100007802 */ /* 0x000fe40000000f00 */
        /* <DEDUP_REMOVED lines=12> */
.L_x_3776:
        /* <DEDUP_REMOVED lines=9> */
.L_x_3779:
[----:B------:R-:W-:Y:S01]  /*1a580*/  MOV R0, 0x1a5f0 ;  /* 0x0001a5f000007802 */ /* 0x000fe20000000f00 */
[----:B--2---:R-:W-:Y:S01]  /*1a590*/  IMAD.MOV.U32 R4, RZ, RZ, 0x181f ;  /* 0x0000181fff047424 */ /* 0x004fe200078e00ff */
[----:B------:R-:W-:Y:S01]  /*1a5a0*/  MOV R3, 0x1 ;  /* 0x0000000100037802 */ /* 0x000fe20000000f00 */
        /* <DEDUP_REMOVED lines=14> */
.L_x_3782:
[----:B------:R-:W-:Y:S01]  /*1a690*/  MOV R0, 0x1a700 ;  /* 0x0001a70000007802 */ /* 0x000fe20000000f00 */
[----:B------:R-:W-:Y:S01]  /*1a6a0*/  IMAD.MOV.U32 R132, RZ, RZ, 0x181f ;  /* 0x0000181fff847424 */ /* 0x000fe200078e00ff */
[----:B------:R-:W-:Y:S01]  /*1a6b0*/  MOV R3, RZ ;  /* 0x000000ff00037202 */ /* 0x000fe20000000f00 */
[----:B------:R-:W-:Y:S02]  /*1a6c0*/  IMAD.MOV.U32 R2, RZ, RZ, R134 ;  /* 0x000000ffff027224 */ /* 0x000fe400078e0086 */
[----:B------:R1:W-:Y:S04]  /*1a6d0*/  STL [R1+0x50], R0 ;  /* 0x0000500001007387 */ /* 0x0003e80000100800 */
[----:B------:R1:W-:Y:S02]  /*1a6e0*/  STL [R1+0x54], R132 ;  /* 0x0000548401007387 */ /* 0x0003e40000100800 */
[----:B-12---:R-:W-:Y:S05]  /*1a6f0*/  CALL.REL.NOINC `($__internal_63_$__cuda_sm70_shflsync_idx_p) ;  /* 0x000017f000007944 */ /* 0x006fea0003c00000 */
[----:B------:R1:W5:Y:S02]  /*1a700*/  LDL.LU R132, [R1+0x54] ;  /* 0x0000540001847983 */ /* 0x0003640000300800 */
[----:B-1---5:R-:W-:-:S05]  /*1a710*/  BRA `(.L_x_3893) ;  /* 0xffff5b3000007947 */ /* 0x022fca000383ffff */
.L_x_3783:
        /* <DEDUP_REMOVED lines=9> */
.L_x_3784:
[----:B------:R-:W-:Y:S01]  /*1a7b0*/  MOV R0, 0x1a820 ;  /* 0x0001a82000007802 */ /* 0x000fe20000000f00 */
[----:B------:R-:W-:Y:S01]  /*1a7c0*/  IMAD.MOV.U32 R132, RZ, RZ, 0x181f ;  /* 0x0000181fff847424 */ /* 0x000fe200078e00ff */
[----:B-1----:R-:W-:Y:S01]  /*1a7d0*/  MOV R3, 0x1 ;  /* 0x0000000100037802 */ /* 0x002fe20000000f00 */
[----:B------:R-:W-:Y:S02]  /*1a7e0*/  IMAD.MOV.U32 R2, RZ, RZ, R134 ;  /* 0x000000ffff027224 */ /* 0x000fe400078e0086 */
[----:B------:R1:W-:Y:S04]  /*1a7f0*/  STL [R1+0x50], R0 ;  /* 0x0000500001007387 */ /* 0x0003e80000100800 */
[----:B------:R1:W-:Y:S02]  /*1a800*/  STL [R1+0x54], R132 ;  /* 0x0000548401007387 */ /* 0x0003e40000100800 */
[----:B-1----:R-:W-:Y:S05]  /*1a810*/  CALL.REL.NOINC `($__internal_63_$__cuda_sm70_shflsync_idx_p) ;  /* 0x000016d000007944 */ /* 0x002fea0003c00000 */
        /* <DEDUP_REMOVED lines=10> */
.L_x_3785:
        /* <DEDUP_REMOVED lines=9> */
.L_x_3790:
        /* <DEDUP_REMOVED lines=9> */
.L_x_3795:
[----:B------:R-:W-:Y:S02]  /*1a9e0*/  MOV R0, 0x2 ;  /* 0x0000000200007802 */ /* 0x000fe40000000f00 */
[----:B------:R-:W-:Y:S02]  /*1a9f0*/  MOV R2, 0x1aa10 ;  /* 0x0001aa1000027802 */ /* 0x000fe40000000f00 */
[----:B-1-3--:R-:W-:Y:S05]  /*1aa00*/  CALL.REL.NOINC `($__internal_62_$__cuda_sm70_shflsync_bfly_p) ;  /* 0x0000148000007944 */ /* 0x00afea0003c00000 */
[----:B------:R-:W-:-:S05]  /*1aa10*/  BRA `(.L_x_3898) ;  /* 0xffff695000007947 */ /* 0x000fca000383ffff */
.L_x_3796:
        /* <DEDUP_REMOVED lines=10> */
[----:B------:R-:W-:Y:S03]  /*1aac0*/  MOV R2, 0x1aaf0 ;  /* 0x0001aaf000027802 */ /* 0x000fe60000000f00 */
[----:B------:R-:W-:Y:S02]  /*1aad0*/  IMAD.MOV.U32 R132, RZ, RZ, R4 ;  /* 0x000000ffff847224 */ /* 0x000fe400078e0004 */
[----:B------:R-:W-:Y:S05]  /*1aae0*/  CALL.REL.NOINC `($__internal_62_$__cuda_sm70_shflsync_bfly_p) ;  /* 0x000013a000007944 */ /* 0x000fea0003c00000 */
[----:B------:R-:W-:-:S05]  /*1aaf0*/  BRA `(.L_x_3899) ;  /* 0xffff68e000007947 */ /* 0x000fca000383ffff */
.L_x_3798:
[----:B------:R2:W5:Y:S01]  /*1ab00*/  LDL R132, [R1+0x60] ;  /* 0x0000600001847983 */ /* 0x0005620000100800 */
[----:B------:R-:W-:-:S02]  /*1ab10*/  MOV R0, 0x2 ;  /* 0x0000000200007802 */ /* 0x000fc40000000f00 */
[----:B------:R-:W-:Y:S02]  /*1ab20*/  MOV R2, 0x1ab40 ;  /* 0x0001ab4000027802 */ /* 0x000fe40000000f00 */
[----:B-12--5:R-:W-:Y:S05]  /*1ab30*/  CALL.REL.NOINC `($__internal_62_$__cuda_sm70_shflsync_bfly_p) ;  /* 0x0000135000007944 */ /* 0x026fea0003c00000 */
[----:B------:R-:W-:Y:S05]  /*1ab40*/  BRA `(.L_x_3900) ;  /* 0xffff81b000007947 */ /* 0x000fea000383ffff */
.L_x_3799:
[----:B------:R-:W-:Y:S01]  /*1ab50*/  IMAD.MOV.U32 R132, RZ, RZ, R4 ;  /* 0x000000ffff847224 */ /* 0x000fe200078e0004 */
[----:B------:R-:W-:Y:S02]  /*1ab60*/  MOV R0, 0x1 ;  /* 0x0000000100007802 */ /* 0x000fe40000000f00 */
[----:B------:R-:W-:Y:S02]  /*1ab70*/  MOV R2, 0x1ab90 ;  /* 0x0001ab9000027802 */ /* 0x000fe40000000f00 */
[----:B------:R-:W-:Y:S05]  /*1ab80*/  CALL.REL.NOINC `($__internal_62_$__cuda_sm70_shflsync_bfly_p) ;  /* 0x0000130000007944 */ /* 0x000fea0003c00000 */
[----:B------:R1:W5:Y:S01]  /*1ab90*/  LDL R132, [R1+0x5c] ;  /* 0x00005c0001847983 */ /* 0x0003620000100800 */
[----:B------:R-:W-:Y:S01]  /*1aba0*/  FADD.FTZ R4, R4, R0 ;  /* 0x0000000004047221 */ /* 0x000fe20000010000 */
[----:B------:R-:W-:Y:S02]  /*1abb0*/  MOV R0, 0x2 ;  /* 0x0000000200007802 */ /* 0x000fe40000000f00 */
[----:B------:R-:W-:Y:S02]  /*1abc0*/  MOV R2, 0x1abe0 ;  /* 0x0001abe000027802 */ /* 0x000fe40000000f00 */
[----:B-1---5:R-:W-:Y:S05]  /*1abd0*/  CALL.REL.NOINC `($__internal_62_$__cuda_sm70_shflsync_bfly_p) ;  /* 0x000012b000007944 */ /* 0x022fea0003c00000 */
[----:B------:R-:W2:Y:S02]  /*1abe0*/  LDL.LU R2, [R1+0x5c] ;  /* 0x00005c0001027983 */ /* 0x000ea40000300800 */
[----:B--2---:R-:W-:Y:S01]  /*1abf0*/  FADD.FTZ R5, R2, R0 ;  /* 0x0000000002057221 */ /* 0x004fe20000010000 */
[----:B------:R-:W-:-:S02]  /*1ac00*/  MOV R0, 0x1 ;  /* 0x0000000100007802 */ /* 0x000fc40000000f00 */
[----:B------:R-:W-:Y:S02]  /*1ac10*/  MOV R2, 0x1ac40 ;  /* 0x0001ac4000027802 */ /* 0x000fe40000000f00 */
[----:B------:R-:W-:Y:S02]  /*1ac20*/  MOV R132, R5 ;  /* 0x0000000500847202 */ /* 0x000fe40000000f00 */
[----:B------:R-:W-:Y:S05]  /*1ac30*/  CALL.REL.NOINC `($__internal_62_$__cuda_sm70_shflsync_bfly_p) ;  /* 0x0000125000007944 */ /* 0x000fea0003c00000 */
[----:B------:R-:W-:Y:S01]  /*1ac40*/  MOV R3, R0 ;  /* 0x0000000000037202 */ /* 0x000fe20000000f00 */
[----:B------:R-:W-:Y:S05]  /*1ac50*/  BRA `(.L_x_3901) ;  /* 0xffff813000007947 */ /* 0x000fea000383ffff */
.L_x_3806:
[----:B--234-:R-:W-:Y:S01]  /*1ac60*/  MOV R0, 0x1acd0 ;  /* 0x0001acd000007802 */ /* 0x01cfe20000000f00 */
        /* <DEDUP_REMOVED lines=8> */
.L_x_3807:
        /* <DEDUP_REMOVED lines=9> */
.L_x_3810:
[----:B--2---:R-:W-:Y:S01]  /*1ad80*/  MOV R0, 0x1adf0 ;  /* 0x0001adf000007802 */ /* 0x004fe20000000f00 */
[----:B---3--:R-:W-:Y:S01]  /*1ad90*/  IMAD.MOV.U32 R4, RZ, RZ, 0x181f ;  /* 0x0000181fff047424 */ /* 0x008fe200078e00ff */
[----:B------:R-:W-:Y:S01]  /*1ada0*/  MOV R3, 0x1 ;  /* 0x0000000100037802 */ /* 0x000fe20000000f00 */
[----:B------:R-:W-:Y:S02]  /*1adb0*/  IMAD.MOV.U32 R2, RZ, RZ, R5 ;  /* 0x000000ffff027224 */ /* 0x000fe400078e0005 */
[----:B------:R2:W-:Y:S04]  /*1adc0*/  STL [R1+0x50], R0 ;  /* 0x0000500001007387 */ /* 0x0005e80000100800 */
[----:B------:R2:W-:Y:S02]  /*1add0*/  STL [R1+0x54], R4 ;  /* 0x0000540401007387 */ /* 0x0005e40000100800 */
[----:B-12---:R-:W-:Y:S05]  /*1ade0*/  CALL.REL.NOINC `($__internal_63_$__cuda_sm70_shflsync_idx_p) ;  /* 0x0000110000007944 */ /* 0x006fea0003c00000 */
        /* <DEDUP_REMOVED lines=10> */
.L_x_3813:
[----:B--2---:R-:W-:Y:S01]  /*1ae90*/  MOV R0, 0x1af00 ;  /* 0x0001af0000007802 */ /* 0x004fe20000000f00 */
[----:B----4-:R-:W-:Y:S01]  /*1aea0*/  IMAD.MOV.U32 R4, RZ, RZ, 0x181f ;  /* 0x0000181fff047424 */ /* 0x010fe200078e00ff */
[----:B-1----:R-:W-:Y:S01]  /*1aeb0*/  MOV R3, 0x2 ;  /* 0x0000000200037802 */ /* 0x002fe20000000f00 */
[----:B------:R-:W-:Y:S02]  /*1aec0*/  IMAD.MOV.U32 R2, RZ, RZ, R5 ;  /* 0x000000ffff027224 */ /* 0x000fe400078e0005 */
[----:B------:R1:W-:Y:S04]  /*1aed0*/  STL [R1+0x50], R0 ;  /* 0x0000500001007387 */ /* 0x0003e80000100800 */
[----:B------:R1:W-:Y:S02]  /*1aee0*/  STL [R1+0x54], R4 ;  /* 0x0000540401007387 */ /* 0x0003e40000100800 */
[----:B-1-3--:R-:W-:Y:S05]  /*1aef0*/  CALL.REL.NOINC `($__internal_63_$__cuda_sm70_shflsync_idx_p) ;  /* 0x00000ff000007944 */ /* 0x00afea0003c00000 */
[----:B-----5:R1:W5:Y:S02]  /*1af00*/  LDL.LU R4, [R1+0x54] ;  /* 0x0000540001047983 */ /* 0x0203640000300800 */
[----:B-1---5:R-:W-:Y:S05]  /*1af10*/  BRA `(.L_x_3905) ;  /* 0xffff9f6000007947 */ /* 0x022fea000383ffff */
.L_x_3814:
[----:B--2---:R-:W-:Y:S01]  /*1af20*/  MOV R0, 0x1af90 ;  /* 0x0001af9000007802 */ /* 0x004fe20000000f00 */
[----:B-1----:R-:W-:Y:S01]  /*1af30*/  IMAD.MOV.U32 R6, RZ, RZ, 0x181f ;  /* 0x0000181fff067424 */ /* 0x002fe200078e00ff */
[----:B------:R-:W-:Y:S01]  /*1af40*/  MOV R3, 0x2 ;  /* 0x0000000200037802 */ /* 0x000fe20000000f00 */
[----:B------:R-:W-:-:S02]  /*1af50*/  IMAD.MOV.U32 R2, RZ, RZ, R14 ;  /* 0x000000ffff027224 */ /* 0x000fc400078e000e */
[----:B------:R1:W-:Y:S04]  /*1af60*/  STL [R1+0x50], R0 ;  /* 0x0000500001007387 */ /* 0x0003e80000100800 */
[----:B------:R1:W-:Y:S02]  /*1af70*/  STL [R1+0x54], R6 ;  /* 0x0000540601007387 */ /* 0x0003e40000100800 */
[----:B-1-34-:R-:W-:Y:S05]  /*1af80*/  CALL.REL.NOINC `($__internal_63_$__cuda_sm70_shflsync_idx_p) ;  /* 0x00000f6000007944 */ /* 0x01afea0003c00000 */
[----:B-----5:R1:W5:Y:S02]  /*1af90*/  LDL.LU R0, [R1+0x54] ;  /* 0x0000540001007983 */ /* 0x0203640000300800 */
[----:B-1---5:R-:W-:Y:S05]  /*1afa0*/  BRA `(.L_x_3906) ;  /* 0xffff9ef000007947 */ /* 0x022fea000383ffff */
.L_x_3817:
[----:B----4-:R-:W-:Y:S01]  /*1afb0*/  MOV R0, 0x1b020 ;  /* 0x0001b02000007802 */ /* 0x010fe20000000f00 */
[----:B---3--:R-:W-:Y:S01]  /*1afc0*/  IMAD.MOV.U32 R4, RZ, RZ, 0x181f ;  /* 0x0000181fff047424 */ /* 0x008fe200078e00ff */
[----:B-1----:R-:W-:Y:S01]  /*1afd0*/  MOV R3, 0x3 ;  /* 0x0000000300037802 */ /* 0x002fe20000000f00 */
        /* <DEDUP_REMOVED lines=14> */
.L_x_3819:
[----:B------:R-:W-:Y:S01]  /*1b0c0*/  MOV R0, 0x1b130 ;  /* 0x0001b13000007802 */ /* 0x000fe20000000f00 */
[----:B------:R-:W-:Y:S01]  /*1b0d0*/  IMAD.MOV.U32 R4, RZ, RZ, 0x1c1f ;  /* 0x00001c1fff047424 */ /* 0x000fe200078e00ff */
[----:B------:R-:W-:Y:S01]  /*1b0e0*/  MOV R3, RZ ;  /* 0x000000ff00037202 */ /* 0x000fe20000000f00 */
[----:B------:R-:W-:Y:S02]  /*1b0f0*/  IMAD.MOV.U32 R2, RZ, RZ, R5 ;  /* 0x000000ffff027224 */ /* 0x000fe400078e0005 */
[----:B------:R1:W-:Y:S04]  /*1b100*/  STL [R1+0x50], R0 ;  /* 0x0000500001007387 */ /* 0x0003e80000100800 */
[----:B------:R1:W-:Y:S02]  /*1b110*/  STL [R1+0x54], R4 ;  /* 0x0000540401007387 */ /* 0x0003e40000100800 */
[----:B-1----:R-:W-:Y:S05]  /*1b120*/  CALL.REL.NOINC `($__internal_63_$__cuda_sm70_shflsync_idx_p) ;  /* 0x00000dc000007944 */ /* 0x002fea0003c00000 */
[----:B-----5:R1:W5:Y:S02]  /*1b130*/  LDL.LU R4, [R1+0x54] ;  /* 0x0000540001047983 */ /* 0x0203640000300800 */
[----:B-1---5:R-:W-:Y:S05]  /*1b140*/  BRA `(.L_x_3908) ;  /* 0xffffa33000007947 */ /* 0x022fea000383ffff */
.L_x_3820:
[----:B------:R-:W-:Y:S01]  /*1b150*/  MOV R0, 0x1b1c0 ;  /* 0x0001b1c000007802 */ /* 0x000fe20000000f00 */
[----:B------:R-:W-:Y:S01]  /*1b160*/  IMAD.MOV.U32 R6, RZ, RZ, 0x1c1f ;  /* 0x00001c1fff067424 */ /* 0x000fe200078e00ff */
[----:B------:R-:W-:Y:S01]  /*1b170*/  MOV R3, RZ ;  /* 0x000000ff00037202 */ /* 0x000fe20000000f00 */
[----:B------:R-:W-:-:S02]  /*1b180*/  IMAD.MOV.U32 R2, RZ, RZ, R12 ;  /* 0x000000ffff027224 */ /* 0x000fc400078e000c */
[----:B------:R3:W-:Y:S04]  /*1b190*/  STL [R1+0x50], R0 ;  /* 0x0000500001007387 */ /* 0x0007e80000100800 */
[----:B------:R3:W-:Y:S02]  /*1b1a0*/  STL [R1+0x54], R6 ;  /* 0x0000540601007387 */ /* 0x0007e40000100800 */
[----:B-123--:R-:W-:Y:S05]  /*1b1b0*/  CALL.REL.NOINC `($__internal_63_$__cuda_sm70_shflsync_idx_p) ;  /* 0x00000d3000007944 */ /* 0x00efea0003c00000 */
[----:B-----5:R1:W5:Y:S02]  /*1b1c0*/  LDL.LU R0, [R1+0x54] ;  /* 0x0000540001007983 */ /* 0x0203640000300800 */
[----:B-1---5:R-:W-:Y:S05]  /*1b1d0*/  BRA `(.L_x_3909) ;  /* 0xffffa2c000007947 */ /* 0x022fea000383ffff */
.L_x_3823:
[----:B----4-:R-:W-:Y:S01]  /*1b1e0*/  MOV R0, 0x1b250 ;  /* 0x0001b25000007802 */ /* 0x010fe20000000f00 */
[----:B--2---:R-:W-:Y:S01]  /*1b1f0*/  IMAD.MOV.U32 R4, RZ, RZ, 0x1c1f ;  /* 0x00001c1fff047424 */ /* 0x004fe200078e00ff */
[----:B------:R-:W-:Y:S01]  /*1b200*/  MOV R3, 0x1 ;  /* 0x0000000100037802 */ /* 0x000fe20000000f00 */
[----:B------:R-:W-:Y:S02]  /*1b210*/  IMAD.MOV.U32 R2, RZ, RZ, R5 ;  /* 0x000000ffff027224 */ /* 0x000fe400078e0005 */
[----:B------:R2:W-:Y:S04]  /*1b220*/  STL [R1+0x50], R0 ;  /* 0x0000500001007387 */ /* 0x0005e80000100800 */
[----:B------:R2:W-:Y:S02]  /*1b230*/  STL [R1+0x54], R4 ;  /* 0x0000540401007387 */ /* 0x0005e40000100800 */
[----:B-123--:R-:W-:Y:S05]  /*1b240*/  CALL.REL.NOINC `($__internal_63_$__cuda_sm70_shflsync_idx_p) ;  /* 0x00000ca000007944 */ /* 0x00efea0003c00000 */
        /* <DEDUP_REMOVED lines=10> */
.L_x_3827:
        /* <DEDUP_REMOVED lines=9> */
.L_x_3828:
        /* <DEDUP_REMOVED lines=9> */
.L_x_3831:
[----:B----4-:R-:W-:Y:S01]  /*1b410*/  MOV R0, 0x1b480 ;  /* 0x0001b48000007802 */ /* 0x010fe20000000f00 */
[----:B--2---:R-:W-:Y:S01]  /*1b420*/  IMAD.MOV.U32 R4, RZ, RZ, 0x181f ;  /* 0x0000181fff047424 */ /* 0x004fe200078e00ff */
[----:B-1----:R-:W-:Y:S01]  /*1b430*/  MOV R3, 0x1 ;  /* 0x0000000100037802 */ /* 0x002fe20000000f00 */
[----:B------:R-:W-:Y:S02]  /*1b440*/  IMAD.MOV.U32 R2, RZ, RZ, R5 ;  /* 0x000000ffff027224 */ /* 0x000fe400078e0005 */
[----:B------:R1:W-:Y:S04]  /*1b450*/  STL [R1+0x50], R0 ;  /* 0x0000500001007387 */ /* 0x0003e80000100800 */
[----:B------:R1:W-:Y:S02]  /*1b460*/  STL [R1+0x54], R4 ;  /* 0x0000540401007387 */ /* 0x0003e40000100800 */
[----:B-1-3--:R-:W-:Y:S05]  /*1b470*/  CALL.REL.NOINC `($__internal_63_$__cuda_sm70_shflsync_idx_p) ;  /* 0x00000a7000007944 */ /* 0x00afea0003c00000 */
        /* <DEDUP_REMOVED lines=10> */
.L_x_3834:
[----:B----4-:R-:W-:Y:S01]  /*1b520*/  MOV R0, 0x1b590 ;  /* 0x0001b59000007802 */ /* 0x010fe20000000f00 */
[----:B------:R-:W-:Y:S01]  /*1b530*/  IMAD.MOV.U32 R4, RZ, RZ, 0x181f ;  /* 0x0000181fff047424 */ /* 0x000fe200078e00ff */
[----:B-1----:R-:W-:Y:S01]  /*1b540*/  MOV R3, 0x2 ;  /* 0x0000000200037802 */ /* 0x002fe20000000f00 */
[----:B------:R-:W-:Y:S02]  /*1b550*/  IMAD.MOV.U32 R2, RZ, RZ, R5 ;  /* 0x000000ffff027224 */ /* 0x000fe400078e0005 */
[----:B------:R1:W-:Y:S04]  /*1b560*/  STL [R1+0x50], R0 ;  /* 0x0000500001007387 */ /* 0x0003e80000100800 */
[----:B------:R1:W-:Y:S02]  /*1b570*/  STL [R1+0x54], R4 ;  /* 0x0000540401007387 */ /* 0x0003e40000100800 */
[----:B-123--:R-:W-:Y:S05]  /*1b580*/  CALL.REL.NOINC `($__internal_63_$__cuda_sm70_shflsync_idx_p) ;  /* 0x0000096000007944 */ /* 0x00efea0003c00000 */
[----:B-----5:R1:W5:Y:S02]  /*1b590*/  LDL.LU R4, [R1+0x54] ;  /* 0x0000540001047983 */ /* 0x0203640000300800 */
[----:B-1---5:R-:W-:Y:S05]  /*1b5a0*/  BRA `(.L_x_3914) ;  /* 0xffffc44000007947 */ /* 0x022fea000383ffff */
.L_x_3835:
[----:B----4-:R-:W-:Y:S01]  /*1b5b0*/  MOV R0, 0x1b620 ;  /* 0x0001b62000007802 */ /* 0x010fe20000000f00 */
[----:B-1----:R-:W-:Y:S01]  /*1b5c0*/  IMAD.MOV.U32 R6, RZ, RZ, 0x181f ;  /* 0x0000181fff067424 */ /* 0x002fe200078e00ff */
[----:B------:R-:W-:Y:S01]  /*1b5d0*/  MOV R3, 0x2 ;  /* 0x0000000200037802 */ /* 0x000fe20000000f00 */
[----:B------:R-:W-:-:S02]  /*1b5e0*/  IMAD.MOV.U32 R2, RZ, RZ, R14 ;  /* 0x000000ffff027224 */ /* 0x000fc400078e000e */
[----:B------:R1:W-:Y:S04]  /*1b5f0*/  STL [R1+0x50], R0 ;  /* 0x0000500001007387 */ /* 0x0003e80000100800 */
[----:B------:R1:W-:Y:S02]  /*1b600*/  STL [R1+0x54], R6 ;  /* 0x0000540601007387 */ /* 0x0003e40000100800 */
[----:B-123--:R-:W-:Y:S05]  /*1b610*/  CALL.REL.NOINC `($__internal_63_$__cuda_sm70_shflsync_idx_p) ;  /* 0x000008d000007944 */ /* 0x00efea0003c00000 */
[----:B-----5:R1:W5:Y:S02]  /*1b620*/  LDL.LU R0, [R1+0x54] ;  /* 0x0000540001007983 */ /* 0x0203640000300800 */
[----:B-1---5:R-:W-:Y:S05]  /*1b630*/  BRA `(.L_x_3915) ;  /* 0xffffc3d000007947 */ /* 0x022fea000383ffff */
.L_x_3838:
[----:B------:R-:W-:Y:S01]  /*1b640*/  MOV R0, 0x1b6b0 ;  /* 0x0001b6b000007802 */ /* 0x000fe20000000f00 */
[----:B--2---:R-:W-:Y:S01]  /*1b650*/  IMAD.MOV.U32 R4, RZ, RZ, 0x181f ;  /* 0x0000181fff047424 */ /* 0x004fe200078e00ff */
[----:B-1----:R-:W-:Y:S01]  /*1b660*/  MOV R3, 0x3 ;  /* 0x0000000300037802 */ /* 0x002fe20000000f00 */
        /* <DEDUP_REMOVED lines=14> */
.L_x_3840:
        /* <DEDUP_REMOVED lines=9> */
.L_x_3841:
[----:B------:R-:W-:Y:S01]  /*1b7e0*/  MOV R0, 0x1b850 ;  /* 0x0001b85000007802 */ /* 0x000fe20000000f00 */
[----:B------:R-:W-:Y:S01]  /*1b7f0*/  IMAD.MOV.U32 R4, RZ, RZ, 0x1f ;  /* 0x0000001fff047424 */ /* 0x000fe200078e00ff */
[----:B------:R-:W-:Y:S01]  /*1b800*/  MOV R3, 0x1 ;  /* 0x0000000100037802 */ /* 0x000fe20000000f00 */
[----:B------:R-:W-:-:S02]  /*1b810*/  IMAD.MOV.U32 R2, RZ, RZ, R106 ;  /* 0x000000ffff027224 */ /* 0x000fc400078e006a */
[----:B------:R3:W-:Y:S04]  /*1b820*/  STL [R1+0x50], R0 ;  /* 0x0000500001007387 */ /* 0x0007e80000100800 */
[----:B------:R3:W-:Y:S02]  /*1b830*/  STL [R1+0x54], R4 ;  /* 0x0000540401007387 */ /* 0x0007e40000100800 */
[----:B-123--:R-:W-:Y:S05]  /*1b840*/  CALL.REL.NOINC `($__internal_63_$__cuda_sm70_shflsync_idx_p) ;  /* 0x000006a000007944 */ /* 0x00efea0003c00000 */
[----:B------:R1:W5:Y:S02]  /*1b850*/  LDL.LU R8, [R1+0x54] ;  /* 0x0000540001087983 */ /* 0x0003640000300800 */
[----:B-1---5:R-:W-:Y:S05]  /*1b860*/  BRA `(.L_x_3918) ;  /* 0xffffc67000007947 */ /* 0x022fea000383ffff */
.L_x_3842:
[----:B------:R-:W-:Y:S02]  /*1b870*/  MOV R3, 0x1 ;  /* 0x0000000100037802 */ /* 0x000fe40000000f00 */
[----:B------:R-:W-:Y:S02]  /*1b880*/  MOV R2, 0x1b8a0 ;  /* 0x0001b8a000027802 */ /* 0x000fe40000000f00 */
[----:B-1234-:R-:W-:Y:S05]  /*1b890*/  CALL.REL.NOINC `($__internal_64_$__cuda_sm70_shflsync_up_p) ;  /* 0x0000072000007944 */ /* 0x01efea0003c00000 */
[----:B------:R-:W-:Y:S05]  /*1b8a0*/  BRA `(.L_x_3919) ;  /* 0xffffc76000007947 */ /* 0x000fea000383ffff */
.L_x_3843:
[----:B------:R-:W-:Y:S02]  /*1b8b0*/  MOV R3, 0x2 ;  /* 0x0000000200037802 */ /* 0x000fe40000000f00 */
[----:B------:R-:W-:-:S02]  /*1b8c0*/  MOV R2, 0x1b8e0 ;  /* 0x0001b8e000027802 */ /* 0x000fc40000000f00 */
[----:B--2-4-:R-:W-:Y:S05]  /*1b8d0*/  CALL.REL.NOINC `($__internal_64_$__cuda_sm70_shflsync_up_p) ;  /* 0x000006e000007944 */ /* 0x014fea0003c00000 */
[----:B------:R-:W-:Y:S02]  /*1b8e0*/  SEL R3, R4, RZ, P1 ;  /* 0x000000ff04037207 */ /* 0x000fe40000800000 */
[----:B------:R-:W-:-:S03]  /*1b8f0*/  MOV R2, 0x1b930 ;  /* 0x0001b93000027802 */ /* 0x000fc60000000f00 */
[----:B------:R-:W-:Y:S02]  /*1b900*/  IMAD.IADD R0, R0, 0x1, R3 ;  /* 0x0000000100007824 */ /* 0x000fe400078e0203 */
[----:B------:R-:W-:Y:S02]  /*1b910*/  IMAD.MOV.U32 R3, RZ, RZ, 0x4 ;  /* 0x00000004ff037424 */ /* 0x000fe400078e00ff */
        /* <DEDUP_REMOVED lines=22> */
.L_x_3847:
[----:B------:R-:W-:Y:S02]  /*1ba80*/  MOV R3, 0x1 ;  /* 0x0000000100037802 */ /* 0x000fe40000000f00 */
[----:B------:R-:W-:-:S02]  /*1ba90*/  MOV R2, 0x1bab0 ;  /* 0x0001bab000027802 */ /* 0x000fc40000000f00 */
[----:B------:R-:W-:Y:S05]  /*1baa0*/  CALL.REL.NOINC `($__internal_64_$__cuda_sm70_shflsync_up_p) ;  /* 0x0000051000007944 */ /* 0x000fea0003c00000 */
[----:B------:R-:W-:Y:S01]  /*1bab0*/  MOV R2, R4 ;  /* 0x0000000400027202 */ /* 0x000fe20000000f00 */
[----:B------:R-:W-:Y:S05]  /*1bac0*/  BRA `(.L_x_3921) ;  /* 0xffffc7a000007947 */ /* 0x000fea000383ffff */
.L_x_3848:
[----:B------:R-:W-:Y:S02]  /*1bad0*/  MOV R3, 0x2 ;  /* 0x0000000200037802 */ /* 0x000fe40000000f00 */
[----:B------:R-:W-:-:S02]  /*1bae0*/  MOV R2, 0x1bb00 ;  /* 0x0001bb0000027802 */ /* 0x000fc40000000f00 */
        /* <DEDUP_REMOVED lines=27> */
.L_x_3850:
[----:B------:R-:W-:Y:S02]  /*1bca0*/  SEL R0, RZ, 0x1, P0 ;  /* 0x00000001ff007807 */ /* 0x000fe40000000000 */
[----:B------:R-:W-:-:S02]  /*1bcb0*/  MOV R2, 0x1bcd0 ;  /* 0x0001bcd000027802 */ /* 0x000fc40000000f00 */
[----:B-1----:R-:W-:Y:S05]  /*1bcc0*/  CALL.REL.NOINC `($__internal_65_$__cuda_sm70_votesync_ballot) ;  /* 0x0000035000007944 */ /* 0x002fea0003c00000 */
[----:B------:R-:W-:Y:S01]  /*1bcd0*/  MOV R5, R0 ;  /* 0x0000000000057202 */ /* 0x000fe20000000f00 */
[----:B------:R-:W-:Y:S05]  /*1bce0*/  BRA `(.L_x_3923) ;  /* 0xffffc71000007947 */ /* 0x000fea000383ffff */
.L_x_3851:
[----:B--2---:R-:W-:Y:S01]  /*1bcf0*/  IMAD.MOV.U32 R2, RZ, RZ, R6 ;  /* 0x000000ffff027224 */ /* 0x004fe200078e0006 */
[----:B------:R-:W-:Y:S01]  /*1bd00*/  MOV R6, 0x1bd60 ;  /* 0x0001bd6000067802 */ /* 0x000fe20000000f00 */
[----:B------:R-:W-:Y:S01]  /*1bd10*/  IMAD.MOV.U32 R10, RZ, RZ, 0x1f ;  /* 0x0000001fff0a7424 */ /* 0x000fe200078e00ff */
[----:B------:R-:W-:-:S03]  /*1bd20*/  MOV R3, R0 ;  /* 0x0000000000037202 */ /* 0x000fc60000000f00 */
[----:B------:R2:W-:Y:S04]  /*1bd30*/  STL [R1+0x50], R6 ;  /* 0x0000500601007387 */ /* 0x0005e80000100800 */
[----:B------:R2:W-:Y:S02]  /*1bd40*/  STL [R1+0x54], R10 ;  /* 0x0000540a01007387 */ /* 0x0005e40000100800 */
[----:B-12---:R-:W-:Y:S05]  /*1bd50*/  CALL.REL.NOINC `($__internal_63_$__cuda_sm70_shflsync_idx_p) ;  /* 0x0000019000007944 */ /* 0x006fea0003c00000 */
[----:B------:R-:W-:Y:S01]  /*1bd60*/  IMAD.MOV.U32 R2, RZ, RZ, R7 ;  /* 0x000000ffff027224 */ /* 0x000fe200078e0007 */
[----:B------:R-:W-:Y:S01]  /*1bd70*/  MOV R6, 0x1bde0 ;  /* 0x0001bde000067802 */ /* 0x000fe20000000f00 */
[----:B------:R-:W-:Y:S01]  /*1bd80*/  IMAD.MOV.U32 R7, RZ, RZ, 0x1f ;  /* 0x0000001fff077424 */ /* 0x000fe200078e00ff */
[----:B------:R1:W5:Y:S02]  /*1bd90*/  LDL.LU R10, [R1+0x54] ;  /* 0x00005400010a7983 */ /* 0x0003640000300800 */
[----:B-----5:R-:W-:Y:S02]  /*1bda0*/  MOV R3, R0 ;  /* 0x0000000000037202 */ /* 0x020fe40000000f00 */
[----:B------:R1:W-:Y:S04]  /*1bdb0*/  STL [R1+0x50], R6 ;  /* 0x0000500601007387 */ /* 0x0003e80000100800 */
[----:B------:R1:W-:Y:S02]  /*1bdc0*/  STL [R1+0x54], R7 ;  /* 0x0000540701007387 */ /* 0x0003e40000100800 */
[----:B-1----:R-:W-:Y:S05]  /*1bdd0*/  CALL.REL.NOINC `($__internal_63_$__cuda_sm70_shflsync_idx_p) ;  /* 0x0000011000007944 */ /* 0x002fea0003c00000 */
[----:B------:R1:W5:Y:S02]  /*1bde0*/  LDL.LU R7, [R1+0x54] ;  /* 0x0000540001077983 */ /* 0x0003640000300800 */
[----:B-1---5:R-:W-:Y:S05]  /*1bdf0*/  BRA `(.L_x_3924) ;  /* 0xffffc67000007947 */ /* 0x022fea000383ffff */
.L_x_3854:
[----:B------:R-:W-:Y:S01]  /*1be00*/  MOV R3, R0 ;  /* 0x0000000000037202 */ /* 0x000fe20000000f00 */
[----:B--2---:R-:W-:Y:S01]  /*1be10*/  IMAD.MOV.U32 R2, RZ, RZ, R4 ;  /* 0x000000ffff027224 */ /* 0x004fe200078e0004 */
[----:B------:R-:W-:Y:S01]  /*1be20*/  MOV R0, 0x1be70 ;  /* 0x0001be7000007802 */ /* 0x000fe20000000f00 */
[----:B-1----:R-:W-:-:S04]  /*1be30*/  IMAD.MOV.U32 R4, RZ, RZ, 0x1f ;  /* 0x0000001fff047424 */ /* 0x002fc800078e00ff */
[----:B------:R1:W-:Y:S04]  /*1be40*/  STL [R1+0x50], R0 ;  /* 0x0000500001007387 */ /* 0x0003e80000100800 */
[----:B------:R1:W-:Y:S02]  /*1be50*/  STL [R1+0x54], R4 ;  /* 0x0000540401007387 */ /* 0x0003e40000100800 */
[----:B-1--4-:R-:W-:Y:S05]  /*1be60*/  CALL.REL.NOINC `($__internal_63_$__cuda_sm70_shflsync_idx_p) ;  /* 0x0000008000007944 */ /* 0x012fea0003c00000 */
[----:B------:R1:W5:Y:S02]  /*1be70*/  LDL.LU R11, [R1+0x54] ;  /* 0x00005400010b7983 */ /* 0x0003640000300800 */
[----:B-1---5:R-:W-:Y:S05]  /*1be80*/  BRA `(.L_x_3853) ;  /* 0xffffc64000007947 */ /* 0x022fea000383ffff */
        .weak           $__internal_62_$__cuda_sm70_shflsync_bfly_p
        .type           $__internal_62_$__cuda_sm70_shflsync_bfly_p,@function
        .size           $__internal_62_$__cuda_sm70_shflsync_bfly_p,($__internal_63_$__cuda_sm70_shflsync_idx_p - $__internal_62_$__cuda_sm70_shflsync_bfly_p)
$__internal_62_$__cuda_sm70_shflsync_bfly_p:
[----:B------:R-:W-:Y:S02]  /*1be90*/  MOV R137, 0xffffffff ;  /* 0xffffffff00897802 */ /* 0x000fe40000000f00 */
[----:B------:R-:W-:Y:S02]  /*1bea0*/  MOV R3, 0x1f ;  /* 0x0000001f00037802 */ /* 0x000fe40000000f00 */
[----:B------:R-:W-:Y:S04]  /*1beb0*/  WARPSYNC R137 ;  /* 0x0000008900007348 */ /* 0x000fe80003800000 */
[----:B------:R1:W2:Y:S02]  /*1bec0*/  SHFL.BFLY PT, R0, R132, R0, R3 ;  /* 0x0c00000084007389 */ /* 0x0002a400000e0003 */
[----:B-1----:R-:W-:-:S04]  /*1bed0*/  MOV R3, 0x0 ;  /* 0x0000000000037802 */ /* 0x002fc80000000f00 */
[----:B--2---:R-:W-:Y:S05]  /*1bee0*/  RET.REL.NODEC R2 `(_ZN7cutlass13device_kernelIN5flash19enable_sm80_to_sm89INS1_16FlashAttnFwdSm80INS1_25CollectiveMainloopFwdSm80ILi8ELi1ELb1EN4cute5tupleIJNS5_1CILi128EEENS7_ILi48EEENS7_ILi256EEEEEELi256ENS_6half_tEfNS_4arch4Sm80ELb0ELb1ELb0ELb1ELb1ELb0ELb1ELb1EEENS1_21CollectiveEpilogueFwdINS6_IJS8_SA_S9_EEENS6_IJNS7_ILi1EEESI_SI_EEESC_SE_Li256ELb1ELb1ELb1ELb0EEENS1_36VarlenDynamicPersistentTileSchedulerILi128ELi48ELi256ELi256ELb1ELb1ELb0ELb1ELb0ELb1EEEEEEEEEvNT_6ParamsE) ;  /* 0xfffe411002007950 */ /* 0x004fea0003c3ffff */
        .weak           $__internal_63_$__cuda_sm70_shflsync_idx_p
        .type           $__internal_63_$__cuda_sm70_shflsync_idx_p,@function
        .size           $__internal_63_$__cuda_sm70_shflsync_idx_p,($__internal_64_$__cuda_sm70_shflsync_up_p - $__internal_63_$__cuda_sm70_shflsync_idx_p)
$__internal_63_$__cuda_sm70_shflsync_idx_p:
        /* <DEDUP_REMOVED lines=12> */
[----:B-1----:R-:W-:Y:S05]  /*1bfb0*/  RET.REL.NODEC R2 `(_ZN7cutlass13device_kernelIN5flash19enable_sm80_to_sm89INS1_16FlashAttnFwdSm80INS1_25CollectiveMainloopFwdSm80ILi8ELi1ELb1EN4cute5tupleIJNS5_1CILi128EEENS7_ILi48EEENS7_ILi256EEEEEELi256ENS_6half_tEfNS_4arch4Sm80ELb0ELb1ELb0ELb1ELb1ELb0ELb1ELb1EEENS1_21CollectiveEpilogueFwdINS6_IJS8_SA_S9_EEENS6_IJNS7_ILi1EEESI_SI_EEESC_SE_Li256ELb1ELb1ELb1ELb0EEENS1_36VarlenDynamicPersistentTileSchedulerILi128ELi48ELi256ELi256ELb1ELb1ELb0ELb1ELb0ELb1EEEEEEEEEvNT_6ParamsE) ;  /* 0xfffe404002007950 */ /* 0x002fea0003c3ffff */
        .weak           $__internal_64_$__cuda_sm70_shflsync_up_p
        .type           $__internal_64_$__cuda_sm70_shflsync_up_p,@function
        .size           $__internal_64_$__cuda_sm70_shflsync_up_p,($__internal_65_$__cuda_sm70_votesync_ballot - $__internal_64_$__cuda_sm70_shflsync_up_p)
$__internal_64_$__cuda_sm70_shflsync_up_p:
[----:B------:R-:W-:Y:S02]  /*1bfc0*/  MOV R4, RZ ;  /* 0x000000ff00047202 */ /* 0x000fe40000000f00 */
[----:B------:R-:W-:-:S04]  /*1bfd0*/  MOV R10, 0xffffffff ;  /* 0xffffffff000a7802 */ /* 0x000fc80000000f00 */
[----:B------:R-:W-:Y:S04]  /*1bfe0*/  WARPSYNC R10 ;  /* 0x0000000a00007348 */ /* 0x000fe80003800000 */
[----:B------:R1:W2:Y:S02]  /*1bff0*/  SHFL.UP PT, R4, R0, R3, R4 ;  /* 0x0400000300047389 */ /* 0x0002a400000e0004 */
[----:B-1----:R-:W-:-:S04]  /*1c000*/  MOV R3, 0x0 ;  /* 0x0000000000037802 */ /* 0x002fc80000000f00 */
[----:B--2---:R-:W-:Y:S05]  /*1c010*/  RET.REL.NODEC R2 `(_ZN7cutlass13device_kernelIN5flash19enable_sm80_to_sm89INS1_16FlashAttnFwdSm80INS1_25CollectiveMainloopFwdSm80ILi8ELi1ELb1EN4cute5tupleIJNS5_1CILi128EEENS7_ILi48EEENS7_ILi256EEEEEELi256ENS_6half_tEfNS_4arch4Sm80ELb0ELb1ELb0ELb1ELb1ELb0ELb1ELb1EEENS1_21CollectiveEpilogueFwdINS6_IJS8_SA_S9_EEENS6_IJNS7_ILi1EEESI_SI_EEESC_SE_Li256ELb1ELb1ELb1ELb0EEENS1_36VarlenDynamicPersistentTileSchedulerILi128ELi48ELi256ELi256ELb1ELb1ELb0ELb1ELb0ELb1EEEEEEEEEvNT_6ParamsE) ;  /* 0xfffe3fe002007950 */ /* 0x004fea0003c3ffff */
        .weak           $__internal_65_$__cuda_sm70_votesync_ballot
        .type           $__internal_65_$__cuda_sm70_votesync_ballot,@function
        .size           $__internal_65_$__cuda_sm70_votesync_ballot,(.L_x_6541 - $__internal_65_$__cuda_sm70_votesync_ballot)
$__internal_65_$__cuda_sm70_votesync_ballot:
[----:B------:R-:W-:Y:S01]  /*1c020*/  ISETP.NE.U32.AND P0, PT, R0, 0x1, PT ;  /* 0x000000010000780c */ /* 0x000fe20003f05070 */
[----:B------:R-:W-:-:S04]  /*1c030*/  IMAD.MOV.U32 R3, RZ, RZ, -0x1 ;  /* 0xffffffffff037424 */ /* 0x000fc800078e00ff */
[----:B------:R-:W-:Y:S08]  /*1c040*/  WARPSYNC R3 ;  /* 0x0000000300007348 */ /* 0x000ff00003800000 */
[----:B------:R-:W-:-:S04]  /*1c050*/  VOTE.ANY R0, PT, !P0 ;  /* 0x0000000000007806 */ /* 0x000fc800040e0100 */
[----:B------:R-:W-:Y:S01]  /*1c060*/  LOP3.LUT R0, R0, R3, RZ, 0xc0, !PT ;  /* 0x0000000300007212 */ /* 0x000fe200078ec0ff */
[----:B------:R-:W-:-:S04]  /*1c070*/  IMAD.MOV.U32 R3, RZ, RZ, 0x0 ;  /* 0x00000000ff037424 */ /* 0x000fc800078e00ff */
[----:B------:R-:W-:Y:S05]  /*1c080*/  RET.REL.NODEC R2 `(_ZN7cutlass13device_kernelIN5flash19enable_sm80_to_sm89INS1_16FlashAttnFwdSm80INS1_25CollectiveMainloopFwdSm80ILi8ELi1ELb1EN4cute5tupleIJNS5_1CILi128EEENS7_ILi48EEENS7_ILi256EEEEEELi256ENS_6half_tEfNS_4arch4Sm80ELb0ELb1ELb0ELb1ELb1ELb0ELb1ELb1EEENS1_21CollectiveEpilogueFwdINS6_IJS8_SA_S9_EEENS6_IJNS7_ILi1EEESI_SI_EEESC_SE_Li256ELb1ELb1ELb1ELb0EEENS1_36VarlenDynamicPersistentTileSchedulerILi128ELi48ELi256ELi256ELb1ELb1ELb0ELb1ELb0ELb1EEEEEEEEEvNT_6ParamsE) ;  /* 0xfffe3f7002007950 */ /* 0x000fea0003c3ffff */
.L_x_3925:
        /* <DEDUP_REMOVED lines=15> */
.L_x_6541:


//--------------------- .text._ZN7cutlass13device_kernelIN5flash19enable_sm80_to_sm89INS1_16FlashAttnFwdSm80INS1_25CollectiveMainloopFwdSm80ILi8ELi1ELb0EN4cute5tupleIJNS5_1CILi128EEENS7_ILi32EEENS7_ILi256EEEEEELi256ENS_6half_tEfNS_4arch4Sm80ELb0ELb1ELb0ELb1ELb1ELb1ELb1ELb1EEENS1_21CollectiveEpilogueFwdINS6_IJS8_SA_S9_EEENS6_IJNS7_ILi1EEESI_SI_EEESC_SE_Li256ELb1ELb1ELb1ELb0EEENS1_36VarlenDynamicPersistentTileSchedulerILi128ELi32ELi256ELi256ELb1ELb1ELb0ELb1ELb0ELb1EEEEEEEEEvNT_6ParamsE --------------------------
	.section	.text._ZN7cutlass13device_kernelIN5flash19enable_sm80_to_sm89INS1_16FlashAttnFwdSm80INS1_25CollectiveMainloopFwdSm80ILi8ELi1ELb0EN4cute5tupleIJNS5_1CILi128EEENS7_ILi32EEENS7_ILi256EEEEEELi256ENS_6half_tEfNS_4arch4Sm80ELb0ELb1ELb0ELb1ELb1ELb1ELb1ELb1EEENS1_21CollectiveEpilogueFwdINS6_IJS8_SA_S9_EEENS6_IJNS7_ILi1EEESI_SI_EEESC_SE_Li256ELb1ELb1ELb1ELb0EEENS1_36VarlenDynamicPersistentTileSchedulerILi128ELi32ELi256ELi256ELb1ELb1ELb0ELb1ELb0ELb1EEEEEEEEEvNT_6ParamsE,"ax",@progbits
	.sectioninfo	@"SHI_REGISTERS=255"
	.align	128
.text._ZN7cutlass13device_kernelIN5flash19enable_sm80_to_sm89INS1_16FlashAttnFwdSm80INS1_25CollectiveMainloopFwdSm80ILi8ELi1ELb0EN4cute5tupleIJNS5_1CILi128EEENS7_ILi32EEENS7_ILi256EEEEEELi256ENS_6half_tEfNS_4arch4Sm80ELb0ELb1ELb0ELb1ELb1ELb1ELb1ELb1EEENS1_21CollectiveEpilogueFwdINS6_IJS8_SA_S9_EEENS6_IJNS7_ILi1EEESI_SI_EEESC_SE_Li256ELb1ELb1ELb1ELb0EEENS1_36VarlenDynamicPersistentTileSchedulerILi128ELi32ELi256ELi256ELb1ELb1ELb0ELb1ELb0ELb1EEEEEEEEEvNT_6ParamsE:
        .type           _ZN7cutlass13device_kernelIN5flash19enable_sm80_to_sm89INS1_16FlashAttnFwdSm80INS1_25CollectiveMainloopFwdSm80ILi8ELi1ELb0EN4cute5tupleIJNS5_1CILi128EEENS7_ILi32EEENS7_ILi256EEEEEELi256ENS_6half_tEfNS_4arch4Sm80ELb0ELb1ELb0ELb1ELb1ELb1ELb1ELb1EEENS1_21CollectiveEpilogueFwdINS6_IJS8_SA_S9_EEENS6_IJNS7_ILi1EEESI_SI_EEESC_SE_Li256ELb1ELb1ELb1ELb0EEENS1_36VarlenDynamicPersistentTileSchedulerILi128ELi32ELi256ELi256ELb1ELb1ELb0ELb1ELb0ELb1EEEEEEEEEvNT_6ParamsE,@function
        .size           _ZN7cutlass13device_kernelIN5flash19enable_sm80_to_sm89INS1_16FlashAttnFwdSm80INS1_25CollectiveMainloopFwdSm80ILi8ELi1ELb0EN4cute5tupleIJNS5_1CILi128EEENS7_ILi32EEENS7_ILi256EEEEEELi256ENS_6half_tEfNS_4arch4Sm80ELb0ELb1ELb0ELb1ELb1ELb1ELb1ELb1EEENS1_21CollectiveEpilogueFwdINS6_IJS8_SA_S9_EEENS6_IJNS7_ILi1EEESI_SI_EEESC_SE_Li256ELb1ELb1ELb1ELb0EEENS1_36VarlenDynamicPersistentTileSchedulerILi128ELi32ELi256ELi256ELb1ELb1ELb0ELb1ELb0ELb1EEEEEEEEEvNT_6ParamsE,(.L_x_6546 - _ZN7cutlass13device_kernelIN5flash19enable_sm80_to_sm89INS1_16FlashAttnFwdSm80INS1_25CollectiveMainloopFwdSm80ILi8ELi1ELb0EN4cute5tupleIJNS5_1CILi128EEENS7_ILi32EEENS7_ILi256EEEEEELi256ENS_6half_tEfNS_4arch4Sm80ELb0ELb1ELb0ELb1ELb1ELb1ELb1ELb1EEENS1_21CollectiveEpilogueFwdINS6_IJS8_SA_S9_EEENS6_IJNS7_ILi1EEESI_SI_EEESC_SE_Li256ELb1ELb1ELb1ELb0EEENS1_36VarlenDynamicPersistentTileSchedulerILi128ELi32ELi256ELi256ELb1ELb1ELb0ELb1ELb0ELb1EEEEEEEEEvNT_6ParamsE)
        .other          _ZN7cutlass13device_kernelIN5flash19enable_sm80_to_sm89INS1_16FlashAttnFwdSm80INS1_25CollectiveMainloopFwdSm80ILi8ELi1ELb0EN4cute5tupleIJNS5_1CILi128EEENS7_ILi32EEENS7_ILi256EEEEEELi256ENS_6half_tEfNS_4arch4Sm80ELb0ELb1ELb0ELb1ELb1ELb1ELb1ELb1EEENS1_21CollectiveEpilogueFwdINS6_IJS8_SA_S9_EEENS6_IJNS7_ILi1EEESI_SI_EEESC_SE_Li256ELb1ELb1ELb1ELb0EEENS1_36VarlenDynamicPersistentTileSchedulerILi128ELi32ELi256ELi256ELb1ELb1ELb0ELb1ELb0ELb1EEEEEEEEEvNT_6ParamsE,@"STO_CUDA_ENTRY STV_DEFAULT"
_ZN7cutlass13device_kernelIN5flash19enable_sm80_to_sm89INS1_16FlashAttnFwdSm80INS1_25CollectiveMainloopFwdSm80ILi8ELi1ELb0EN4cute5tupleIJNS5_1CILi128EEENS7_ILi32EEENS7_ILi256EEEEEELi256ENS_6half_tEfNS_4arch4Sm80ELb0ELb1ELb0ELb1ELb1ELb1ELb1ELb1EEENS1_21CollectiveEpilogueFwdINS6_IJS8_SA_S9_EEENS6_IJNS7_ILi1EEESI_SI_EEESC_SE_Li256ELb1ELb1ELb1ELb0EEENS1_36VarlenDynamicPersistentTileSchedulerILi128ELi32ELi256ELi256ELb1ELb1ELb0ELb1ELb0ELb1EEEEEEEEEvNT_6ParamsE:
        /* <DEDUP_REMOVED lines=52> */
.L_x_3931:
        /* <DEDUP_REMOVED lines=16> */
.L_x_4201:
        /* <DEDUP_REMOVED lines=16> */
.L_x_4202:
[----:B---3--:R-:W-:-:S05]  /*0540*/  IMAD R0, R0, c[0x0][0x538], RZ ;  /* 0x00014e0000007a24 */ /* 0x008fca00078e02ff */
[----:B------:R-:W-:-:S04]  /*0550*/  IADD3 R6, R0, R6, RZ ;  /* 0x0000000600067210 */ /* 0x000fc80007ffe0ff */
[----:B------:R-:W-:-:S13]  /*0560*/  ISETP.GT.AND P0, PT, R6, UR4, PT ;  /* 0x0000000406007c0c */ /* 0x000fda000bf04270 */
[----:B-12---:R-:W-:Y:S05]  /*0570*/  @!P0 BRA `(.L_x_3931) ;  /* 0xfffffdc000008947 */ /* 0x006fea000383ffff */
.L_x_3927:
[----:B------:R-:W-:-:S05]  /*0580*/  IADD3 R11, -R0, R6, RZ ;  /* 0x00000006000b7210 */ /* 0x000fca0007ffe1ff */
[----:B------:R-:W-:-:S05]  /*0590*/  IMAD R0, R4, c[0x0][0x538], R11 ;  /* 0x00014e0004007a24 */ /* 0x000fca00078e020b */
[----:B------:R-:W-:Y:S01]  /*05a0*/  ISETP.GT.AND P0, PT, R0, UR4, PT ;  /* 0x0000000400007c0c */ /* 0x000fe2000bf04270 */
[----:B------:R-:W-:-:S12]  /*05b0*/  BRA.DIV ~URZ, `(.L_x_3932) ;  /* 0x0001fef27f007947 */ /* 0x000fd8000b800000 */
[----:B------:R-:W-:-:S04]  /*05c0*/  VOTE.ANY R10, PT, !P0 ;  /* 0x00000000000a7806 */ /* 0x000fc800040e0100 */
.L_x_4203:
[----:B------:R-:W1:Y:S02]  /*05d0*/  POPC R5, R10 ;  /* 0x0000000a00057309 */ /* 0x000e640000000000 */
[----:B-12---:R-:W-:Y:S01]  /*05e0*/  IADD3 R235, R5, R7, RZ ;  /* 0x0000000705eb7210 */ /* 0x006fe20007ffe0ff */
[----:B------:R-:W-:Y:S05]  /*05f0*/  BRA.DIV ~URZ, `(.L_x_3933) ;  /* 0x0001ff027f007947 */ /* 0x000fea000b800000 */
[----:B------:R1:W2:Y:S01]  /*0600*/  SHFL.IDX PT, R12, R9, R5, 0x1f ;  /* 0x00001f05090c7589 */ /* 0x0002a200000e0000 */
[----:B------:R-:W-:-:S03]  /*0610*/  MOV R6, RZ ;  /* 0x000000ff00067202 */ /* 0x000fc60000000f00 */
[----:B------:R1:W3:Y:S04]  /*0620*/  SHFL.IDX PT, R9, R8, R5, 0x1f ;  /* 0x00001f0508097589 */ /* 0x0002e800000e0000 */
.L_x_4204:
[----:B------:R-:W-:Y:S01]  /*0630*/  ISETP.NE.AND P0, PT, R10, RZ, PT ;  /* 0x000000ff0a00720c */ /* 0x000fe20003f05270 */
[----:B------:R-:W-:-:S12]  /*0640*/  BSSY B0, `(.L_x_3934) ;  /* 0x0000005000007945 */ /* 0x000fd80003800000 */
[----:B------:R-:W-:Y:S05]  /*0650*/  @!P0 BRA `(.L_x_3935) ;  /* 0x0000003000008947 */ /* 0x000fea0003800000 */
[----:B------:R-:W-:Y:S01]  /*0660*/  IADD3 R2, R5, -0x1, RZ ;  /* 0xffffffff05027810 */ /* 0x000fe20007ffe0ff */
[----:B------:R-:W-:Y:S05]  /*0670*/  BRA.DIV ~URZ, `(.L_x_3936) ;  /* 0x0001ff627f007947 */ /* 0x000fea000b800000 */
[----:B------:R4:W1:Y:S02]  /*0680*/  SHFL.IDX PT, R6, R4, R2, 0x1f ;  /* 0x00001f0204067589 */ /* 0x00086400000e0000 */
.L_x_3935:
[----:B------:R-:W-:Y:S05]  /*0690*/  BSYNC B0 ;  /* 0x0000000000007941 */ /* 0x000fea0003800000 */
.L_x_3934:
        /* <DEDUP_REMOVED lines=67> */
.L_x_3938:
        /* <DEDUP_REMOVED lines=68> */
.L_x_3939:
[----:B------:R-:W-:Y:S05]  /*0f10*/  BSYNC B0 ;  /* 0x0000000000007941 */ /* 0x000fea0003800000 */
.L_x_3937:
[----:B------:R-:W-:-:S04]  /*0f20*/  LOP3.LUT R0, RZ, R0, RZ, 0x33, !PT ;  /* 0x00000000ff007212 */ /* 0x000fc800078e33ff */
[----:B------:R-:W-:Y:S01]  /*0f30*/  IADD3 R233, R0, R12, RZ ;  /* 0x0000000c00e97210 */ /* 0x000fe20007ffe0ff */
[----:B------:R-:W-:Y:S05]  /*0f40*/  BRA `(.L_x_3940) ;  /* 0x0000004000007947 */ /* 0x000fea0003800000 */
.L_x_3928:
[----:B--2---:R-:W-:Y:S01]  /*0f50*/  IMAD.MOV.U32 R233, RZ, RZ, RZ ;  /* 0x000000ffffe97224 */ /* 0x004fe200078e00ff */
[----:B------:R-:W-:Y:S01]  /*0f60*/  MOV R234, RZ ;  /* 0x000000ff00ea7202 */ /* 0x000fe20000000f00 */
[----:B------:R-:W-:Y:S01]  /*0f70*/  IMAD.U32 R232, RZ, RZ, UR4 ;  /* 0x00000004ffe87e24 */ /* 0x000fe2000f8e00ff */
[----:B------:R-:W-:Y:S02]  /*0f80*/  MOV R235, c[0x0][0x53c] ;  /* 0x00014f0000eb7a02 */ /* 0x000fe40000000f00 */
.L_x_3940:
[----:B------:R-:W-:Y:S01]  /*0f90*/  ISETP.NE.AND P0, PT, R13, RZ, PT ;  /* 0x000000ff0d00720c */ /* 0x000fe20003f05270 */
[----:B------:R-:W-:-:S12]  /*0fa0*/  WARPSYNC 0xffffffff ;  /* 0xffffffff00007948 */ /* 0x000fd80003800000 */
[----:B------:R1:W-:Y:S04]  /*0fb0*/  @!P0 STS.128 [0x20080], R232 ;  /* 0x020080e8ff008388 */ /* 0x0003e80000000c00 */
[----:B------:R-:W-:Y:S06]  /*0fc0*/  BAR.ARV 0x5, 0x100 ;  /* 0x0144000000007b1d */ /* 0x000fec0000002000 */
.L_x_3926:
        /* <DEDUP_REMOVED lines=117> */
[----:B------:R-:W-:Y:S02]  /*1720*/  LOP3.LUT R2, R2, 0xffffe000, RZ, 0xc0, !PT ;  /* 0xffffe00002027812 */ /* 0x000fe400078ec0ff */
[----:B------:R-:W-:Y:S01]  /*1730*/  LOP3.LUT R8, R4, R29, RZ, 0x3c, !PT ;  /* 0x0000001d04087212 */ /* 0x000fe200078e3cff */
[----:B------:R-:W-:Y:S01]  /*1740*/  STL [R1+0x14], R20 ;  /* 0x0000141401007387 */ /* 0x000fe20000100800 */
[----:B------:R-:W-:-:S02]  /*1750*/  LOP3.LUT R6, R3, R23, RZ, 0x3c, !PT ;  /* 0x0000001703067212 */ /* 0x000fc400078e3cff */
[----:B------:R-:W-:Y:S01]  /*1760*/  LOP3.LUT R4, R7, R21, RZ, 0x3c, !PT ;  /* 0x0000001507047212 */ /* 0x000fe200078e3cff */
[----:B------:R-:W-:Y:S01]  /*1770*/  STL [R1+0x10], R18 ;  /* 0x0000101201007387 */ /* 0x000fe20000100800 */
[----:B------:R-:W-:Y:S02]  /*1780*/  LOP3.LUT R3, R10, R19, RZ, 0x3c, !PT ;  /* 0x000000130a037212 */ /* 0x000fe400078e3cff */
[-C--:B------:R-:W-:Y:S02]  /*1790*/  IADD3 R15, R6, R2.reuse, R22 ;  /* 0x00000002060f7210 */ /* 0x080fe40007ffe016 */
[-C--:B------:R-:W-:Y:S02]  /*17a0*/  IADD3 R16, R8, R2.reuse, R231 ;  /* 0x0000000208107210 */ /* 0x080fe40007ffe0e7 */
[-C--:B------:R-:W-:Y:S02]  /*17b0*/  IADD3 R14, R4, R2.reuse, R20 ;  /* 0x00000002040e7210 */ /* 0x080fe40007ffe014 */
[----:B------:R-:W-:-:S02]  /*17c0*/  IADD3 R13, R3, R2, R18 ;  /* 0x00000002030d7210 */ /* 0x000fc40007ffe012 */
[----:B------:R-:W-:Y:S02]  /*17d0*/  SHF.R.S32.HI R6, RZ, 0x1f, R212 ;  /* 0x0000001fff067819 */ /* 0x000fe400000114d4 */
[----:B------:R-:W-:Y:S02]  /*17e0*/  IADD3 R2, R237, 0x80, RZ ;  /* 0x00000080ed027810 */ /* 0x000fe40007ffe0ff */
[----:B------:R-:W-:Y:S02]  /*17f0*/  LOP3.LUT R6, R17, 0x7ffffffc, RZ, 0xc0, !PT ;  /* 0x7ffffffc11067812 */ /* 0x000fe400078ec0ff */
[----:B------:R-:W-:Y:S02]  /*1800*/  IADD3 R238, R237, 0x70, RZ ;  /* 0x00000070edee7810 */ /* 0x000fe40007ffe0ff */
[----:B------:R-:W-:Y:S01]  /*1810*/  @P0 IADD3 R238, R2, 0x10, RZ ;  /* 0x0000001002ee0810 */ /* 0x000fe20007ffe0ff */
[----:B------:R-:W-:Y:S01]  /*1820*/  IMAD.IADD R216, R25, 0x1, -R6 ;  /* 0x0000000119d87824 */ /* 0x000fe200078e0a06 */
[----:B------:R-:W-:-:S02]  /*1830*/  LOP3.LUT R2, R230, 0x38, R134, 0xf8, !PT ;  /* 0x00000038e6027812 */ /* 0x000fc400078ef886 */
[C---:B------:R-:W-:Y:S01]  /*1840*/  IADD3 R3, R11.reuse, R9, R12 ;  /* 0x000000090b037210 */ /* 0x040fe20007ffe00c */
[----:B------:R-:W-:Y:S01]  /*1850*/  IMAD.SHL.U32 R216, R216, 0x2, RZ ;  /* 0x00000002d8d87824 */ /* 0x000fe200078e00ff */
[----:B------:R-:W-:Y:S01]  /*1860*/  LOP3.LUT R10, R2, R29, RZ, 0x3c, !PT ;  /* 0x0000001d020a7212 */ /* 0x000fe200078e3cff */
[----:B------:R-:W-:Y:S01]  /*1870*/  IMAD.MOV.U32 R12, RZ, RZ, 0x40 ;  /* 0x00000040ff0c7424 */ /* 0x000fe200078e00ff */
[----:B------:R-:W-:Y:S01]  /*1880*/  LOP3.LUT R4, R11, R9, RZ, 0xfc, !PT ;  /* 0x000000090b047212 */ /* 0x000fe200078efcff */
[----:B------:R-:W-:Y:S01]  /*1890*/  IMAD.MOV.U32 R11, RZ, RZ, 0x20 ;  /* 0x00000020ff0b7424 */ /* 0x000fe200078e00ff */
[----:B------:R-:W-:Y:S01]  /*18a0*/  IADD3 R159, R156, 0x20, RZ ;  /* 0x000000209c9f7810 */ /* 0x000fe20007ffe0ff */
[----:B------:R1:W-:Y:S01]  /*18b0*/  STL [R1+0x3c], R10 ;  /* 0x00003c0a01007387 */ /* 0x0003e20000100800 */
[--C-:B------:R-:W-:Y:S02]  /*18c0*/  LOP3.LUT R9, R28, 0x38, R134.reuse, 0xf8, !PT ;  /* 0x000000381c097812 */ /* 0x100fe400078ef886 */
[----:B------:R-:W-:-:S02]  /*18d0*/  LOP3.LUT R8, R27, 0x38, R134, 0xf8, !PT ;  /* 0x000000381b087812 */ /* 0x000fc400078ef886 */
[----:B------:R-:W-:Y:S02]  /*18e0*/  IADD3 R158, R156, 0x60, RZ ;  /* 0x000000609c9e7810 */ /* 0x000fe40007ffe0ff */
[----:B------:R-:W-:Y:S02]  /*18f0*/  LOP3.LUT R2, R26, 0x38, R134, 0xf8, !PT ;  /* 0x000000381a027812 */ /* 0x000fe400078ef886 */
[----:B------:R-:W-:Y:S02]  /*1900*/  LOP3.LUT R220, R10, R231, RZ, 0xfc, !PT ;  /* 0x000000e70adc7212 */ /* 0x000fe400078efcff */
[----:B------:R-:W-:Y:S02]  /*1910*/  IADD3 R34, R216, 0x8, RZ ;  /* 0x00000008d8227810 */ /* 0x000fe40007ffe0ff */
[----:B------:R-:W-:Y:S01]  /*1920*/  SHF.R.S32.HI R26, RZ, 0x1f, R159 ;  /* 0x0000001fff1a7819 */ /* 0x000fe2000001149f */
[----:B------:R-:W-:Y:S01]  /*1930*/  IMAD.SHL.U32 R220, R220, 0x2, RZ ;  /* 0x00000002dcdc7824 */ /* 0x000fe200078e00ff */
[----:B------:R-:W-:-:S02]  /*1940*/  IADD3 R33, R216, 0x10, RZ ;  /* 0x00000010d8217810 */ /* 0x000fc40007ffe0ff */
[----:B------:R-:W-:Y:S01]  /*1950*/  SHF.R.S32.HI R17, RZ, 0x1f, R139 ;  /* 0x0000001fff117819 */ /* 0x000fe2000001148b */
[----:B------:R-:W-:Y:S01]  /*1960*/  STL [R1+0x8], R26 ;  /* 0x0000081a01007387 */ /* 0x000fe20000100800 */
[----:B------:R-:W-:Y:S02]  /*1970*/  IADD3 R32, R216, 0x18, RZ ;  /* 0x00000018d8207810 */ /* 0x000fe40007ffe0ff */
[----:B------:R-:W-:Y:S01]  /*1980*/  SHF.R.S32.HI R7, RZ, 0x1f, R158 ;  /* 0x0000001fff077819 */ /* 0x000fe2000001149e */
[----:B------:R2:W-:Y:S01]  /*1990*/  STL [R1+0x4], R17 ;  /* 0x0000041101007387 */ /* 0x0005e20000100800 */
[----:B------:R-:W-:Y:S02]  /*19a0*/  LEA R178, R0, 0xc080, 0x1 ;  /* 0x0000c08000b27811 */ /* 0x000fe400078e08ff */
[----:B-1----:R-:W-:Y:S01]  /*19b0*/  LOP3.LUT R10, R22, R9, R23, 0xf6, !PT ;  /* 0x00000009160a7212 */ /* 0x002fe200078ef617 */
[----:B------:R-:W-:Y:S01]  /*19c0*/  STL [R1], R7 ;  /* 0x0000000701007387 */ /* 0x000fe20000100800 */
[----:B------:R-:W-:-:S02]  /*19d0*/  LOP3.LUT R9, R20, R8, R21, 0xf6, !PT ;  /* 0x0000000814097212 */ /* 0x000fc400078ef615 */
[C---:B------:R-:W-:Y:S02]  /*19e0*/  IADD3 R31, R216.reuse, 0x30, RZ ;  /* 0x00000030d81f7810 */ /* 0x040fe40007ffe0ff */
[----:B------:R-:W-:Y:S02]  /*19f0*/  SHF.R.S32.HI R0, RZ, 0x3, R5 ;  /* 0x00000003ff007819 */ /* 0x000fe40000011405 */
[----:B------:R-:W-:Y:S02]  /*1a00*/  LOP3.LUT R202, R5, 0xfffffff8, RZ, 0xc0, !PT ;  /* 0xfffffff805ca7812 */ /* 0x000fe400078ec0ff */
[----:B------:R-:W-:Y:S01]  /*1a10*/  IADD3 R29, R216, 0x40, RZ ;  /* 0x00000040d81d7810 */ /* 0x000fe20007ffe0ff */
[----:B------:R-:W-:Y:S01]  /*1a20*/  STL [R1+0xc], R0 ;  /* 0x00000c0001007387 */ /* 0x000fe20000100800 */
[----:B------:R-:W-:Y:S02]  /*1a30*/  SHF.R.S32.HI R35, RZ, 0x1f, R34 ;  /* 0x0000001fff237819 */ /* 0x000fe40000011422 */
[----:B------:R-:W-:-:S02]  /*1a40*/  LEA R5, R10, 0x10080, 0x1 ;  /* 0x000100800a057811 */ /* 0x000fc400078e08ff */
[C---:B------:R-:W-:Y:S02]  /*1a50*/  IADD3 R27, R216.reuse, 0x50, RZ ;  /* 0x00000050d81b7810 */ /* 0x040fe40007ffe0ff */
[----:B------:R-:W-:Y:S01]  /*1a60*/  SHF.R.S32.HI R34, RZ, 0x1f, R33 ;  /* 0x0000001fff227819 */ /* 0x000fe20000011421 */
[----:B------:R1:W-:Y:S01]  /*1a70*/  STL [R1+0x34], R5 ;  /* 0x0000340501007387 */ /* 0x0003e20000100800 */
[----:B------:R-:W-:Y:S02]  /*1a80*/  LEA R9, R9, 0x10080, 0x1 ;  /* 0x0001008009097811 */ /* 0x000fe400078e08ff */
[C---:B------:R-:W-:Y:S02]  /*1a90*/  IADD3 R25, R216.reuse, 0x60, RZ ;  /* 0x00000060d8197810 */ /* 0x040fe40007ffe0ff */
[----:B------:R-:W-:Y:S01]  /*1aa0*/  SHF.R.S32.HI R33, RZ, 0x1f, R32 ;  /* 0x0000001fff217819 */ /* 0x000fe20000011420 */
[----:B------:R3:W-:Y:S01]  /*1ab0*/  STL [R1+0x30], R9 ;  /* 0x0000300901007387 */ /* 0x0007e20000100800 */
[----:B------:R-:W-:-:S02]  /*1ac0*/  IADD3 R23, R216, 0x70, RZ ;  /* 0x00000070d8177810 */ /* 0x000fc40007ffe0ff */
[----:B------:R-:W-:Y:S02]  /*1ad0*/  SHF.R.S32.HI R33, RZ, 0x1f, R31 ;  /* 0x0000001fff217819 */ /* 0x000fe4000001141f */
[----:B------:R-:W-:Y:S02]  /*1ae0*/  LOP3.LUT R8, R18, R2, R19, 0xf6, !PT ;  /* 0x0000000212087212 */ /* 0x000fe400078ef613 */
[C---:B------:R-:W-:Y:S02]  /*1af0*/  IADD3 R247, R216.reuse, 0x20, RZ ;  /* 0x00000020d8f77810 */ /* 0x040fe40007ffe0ff */
[C---:B------:R-:W-:Y:S02]  /*1b00*/  IADD3 R21, R216.reuse, 0x80, RZ ;  /* 0x00000080d8157810 */ /* 0x040fe40007ffe0ff */
[----:B------:R-:W-:Y:S02]  /*1b10*/  SHF.R.S32.HI R31, RZ, 0x1f, R29 ;  /* 0x0000001fff1f7819 */ /* 0x000fe4000001141d */
[----:B------:R-:W-:-:S02]  /*1b20*/  IADD3 R30, R216, 0x38, RZ ;  /* 0x00000038d81e7810 */ /* 0x000fc40007ffe0ff */
[C---:B------:R-:W-:Y:S02]  /*1b30*/  IADD3 R19, R216.reuse, 0x90, RZ ;  /* 0x00000090d8137810 */ /* 0x040fe40007ffe0ff */
[----:B------:R-:W-:Y:S02]  /*1b40*/  SHF.R.S32.HI R29, RZ, 0x1f, R27 ;  /* 0x0000001fff1d7819 */ /* 0x000fe4000001141b */
[C---:B------:R-:W-:Y:S02]  /*1b50*/  SEL R6, R11.reuse, 0xffffffe0, !P1 ;  /* 0xffffffe00b067807 */ /* 0x040fe40004800000 */
[----:B------:R-:W-:Y:S02]  /*1b60*/  SEL R2, R11, 0xffffffe0, !P4 ;  /* 0xffffffe00b027807 */ /* 0x000fe40006000000 */
[C---:B------:R-:W-:Y:S01]  /*1b70*/  IADD3 R28, R216.reuse, 0x48, RZ ;  /* 0x00000048d81c7810 */ /* 0x040fe20007ffe0ff */
[----:B------:R-:W-:Y:S01]  /*1b80*/  IMAD.IADD R240, R237, 0x1, R6 ;  /* 0x00000001edf07824 */ /* 0x000fe200078e0206 */
[----:B--2---:R-:W-:Y:S01]  /*1b90*/  IADD3 R17, R216, 0xa0, RZ ;  /* 0x000000a0d8117810 */ /* 0x004fe20007ffe0ff */
[----:B------:R-:W-:Y:S01]  /*1ba0*/  IMAD.IADD R239, R6, 0x1, R238 ;  /* 0x0000000106ef7824 */ /* 0x000fe200078e02ee */
[----:B------:R-:W-:-:S02]  /*1bb0*/  SHF.R.S32.HI R27, RZ, 0x1f, R25 ;  /* 0x0000001fff1b7819 */ /* 0x000fc40000011419 */
[C---:B------:R-:W-:Y:S02]  /*1bc0*/  IADD3 R26, R216.reuse, 0x58, RZ ;  /* 0x00000058d81a7810 */ /* 0x040fe40007ffe0ff */
[----:B------:R-:W-:Y:S02]  /*1bd0*/  IADD3 R11, R216, 0xb0, RZ ;  /* 0x000000b0d80b7810 */ /* 0x000fe40007ffe0ff */
[----:B------:R-:W-:Y:S02]  /*1be0*/  SHF.R.S32.HI R25, RZ, 0x1f, R23 ;  /* 0x0000001fff197819 */ /* 0x000fe40000011417 */
[----:B------:R-:W-:Y:S02]  /*1bf0*/  LEA R8, R8, 0x10080, 0x1 ;  /* 0x0001008008087811 */ /* 0x000fe400078e08ff */
[----:B-1----:R-:W-:Y:S02]  /*1c00*/  SHF.R.S32.HI R5, RZ, 0x1f, R216 ;  /* 0x0000001fff057819 */ /* 0x002fe400000114d8 */
[C---:B------:R-:W-:Y:S01]  /*1c10*/  IADD3 R24, R216.reuse, 0x68, RZ ;  /* 0x00000068d8187810 */ /* 0x040fe20007ffe0ff */
[----:B------:R1:W-:Y:S01]  /*1c20*/  STL [R1+0x2c], R8 ;  /* 0x00002c0801007387 */ /* 0x0003e20000100800 */
[----:B---3--:R-:W-:-:S02]  /*1c30*/  IADD3 R9, R216, 0xc0, RZ ;  /* 0x000000c0d8097810 */ /* 0x008fc40007ffe0ff */
[----:B------:R-:W-:Y:S02]  /*1c40*/  SHF.R.S32.HI R32, RZ, 0x1f, R247 ;  /* 0x0000001fff207819 */ /* 0x000fe400000114f7 */
[----:B------:R-:W-:Y:S02]  /*1c50*/  SHF.R.S32.HI R23, RZ, 0x1f, R21 ;  /* 0x0000001fff177819 */ /* 0x000fe40000011415 */
[C---:B------:R-:W-:Y:S02]  /*1c60*/  IADD3 R22, R216.reuse, 0x78, RZ ;  /* 0x00000078d8167810 */ /* 0x040fe40007ffe0ff */
[----:B------:R-:W-:Y:S02]  /*1c70*/  IADD3 R5, R216, 0xd0, RZ ;  /* 0x000000d0d8057810 */ /* 0x000fe40007ffe0ff */
[----:B------:R-:W-:Y:S02]  /*1c80*/  SHF.R.S32.HI R32, RZ, 0x1f, R30 ;  /* 0x0000001fff207819 */ /* 0x000fe4000001141e */
[----:B------:R-:W-:-:S02]  /*1c90*/  SHF.R.S32.HI R21, RZ, 0x1f, R19 ;  /* 0x0000001fff157819 */ /* 0x000fc40000011413 */
[C---:B------:R-:W-:Y:S02]  /*1ca0*/  IADD3 R20, R216.reuse, 0x88, RZ ;  /* 0x00000088d8147810 */ /* 0x040fe40007ffe0ff */
[----:B------:R-:W-:Y:S02]  /*1cb0*/  IADD3 R251, R216, 0xe0, RZ ;  /* 0x000000e0d8fb7810 */ /* 0x000fe40007ffe0ff */
[----:B------:R-:W-:Y:S02]  /*1cc0*/  SHF.R.S32.HI R30, RZ, 0x1f, R28 ;  /* 0x0000001fff1e7819 */ /* 0x000fe4000001141c */
[----:B------:R-:W-:Y:S02]  /*1cd0*/  SHF.R.S32.HI R19, RZ, 0x1f, R17 ;  /* 0x0000001fff137819 */ /* 0x000fe40000011411 */
[C---:B------:R-:W-:Y:S02]  /*1ce0*/  SEL R7, R12.reuse, 0xffffffc0, !P2 ;  /* 0xffffffc00c077807 */ /* 0x040fe40005000000 */
[----:B------:R-:W-:-:S02]  /*1cf0*/  SEL R0, R12, 0xffffffc0, !P3 ;  /* 0xffffffc00c007807 */ /* 0x000fc40005800000 */
[C---:B------:R-:W-:Y:S01]  /*1d00*/  IADD3 R18, R216.reuse, 0x98, RZ ;  /* 0x00000098d8127810 */ /* 0x040fe20007ffe0ff */
[----:B------:R-:W-:Y:S01]  /*1d10*/  IMAD.IADD R244, R237, 0x1, R7 ;  /* 0x00000001edf47824 */ /* 0x000fe200078e0207 */
[C---:B------:R-:W-:Y:S01]  /*1d20*/  IADD3 R248, R216.reuse, 0xf8, RZ ;  /* 0x000000f8d8f87810 */ /* 0x040fe20007ffe0ff */
[C---:B------:R-:W-:Y:S01]  /*1d30*/  IMAD.IADD R243, R7.reuse, 0x1, R240 ;  /* 0x0000000107f37824 */ /* 0x040fe200078e02f0 */
[----:B------:R-:W-:Y:S01]  /*1d40*/  SHF.R.S32.HI R28, RZ, 0x1f, R26 ;  /* 0x0000001fff1c7819 */ /* 0x000fe2000001141a */
[----:B------:R-:W-:Y:S01]  /*1d50*/  IMAD.IADD R242, R7, 0x1, R238 ;  /* 0x0000000107f27824 */ /* 0x000fe200078e02ee */
[----:B------:R-:W-:Y:S01]  /*1d60*/  SHF.R.S32.HI R17, RZ, 0x1f, R11 ;  /* 0x0000001fff117819 */ /* 0x000fe2000001140b */
[----:B------:R-:W-:Y:S01]  /*1d70*/  IMAD.IADD R241, R239, 0x1, R7 ;  /* 0x00000001eff17824 */ /* 0x000fe200078e0207 */
[----:B------:R-:W-:Y:S02]  /*1d80*/  IADD3 R12, R216, 0xa8, RZ ;  /* 0x000000a8d80c7810 */ /* 0x000fe40007ffe0ff */
[----:B------:R-:W-:-:S02]  /*1d90*/  SHF.R.S32.HI R26, RZ, 0x1f, R24 ;  /* 0x0000001fff1a7819 */ /* 0x000fc40000011418 */
[----:B------:R-:W-:Y:S02]  /*1da0*/  SHF.R.S32.HI R11, RZ, 0x1f, R9 ;  /* 0x0000001fff0b7819 */ /* 0x000fe40000011409 */
[C---:B------:R-:W-:Y:S02]  /*1db0*/  IADD3 R10, R216.reuse, 0xb8, RZ ;  /* 0x000000b8d80a7810 */ /* 0x040fe40007ffe0ff */
[----:B------:R-:W-:Y:S02]  /*1dc0*/  SHF.R.S32.HI R24, RZ, 0x1f, R22 ;  /* 0x0000001fff187819 */ /* 0x000fe40000011416 */
[----:B------:R-:W-:Y:S02]  /*1dd0*/  SHF.R.S32.HI R9, RZ, 0x1f, R5 ;  /* 0x0000001fff097819 */ /* 0x000fe40000011405 */
[----:B-1----:R-:W-:Y:S02]  /*1de0*/  IADD3 R8, R216, 0xc8, RZ ;  /* 0x000000c8d8087810 */ /* 0x002fe40007ffe0ff */
[----:B------:R-:W-:-:S02]  /*1df0*/  SHF.R.S32.HI R22, RZ, 0x1f, R20 ;  /* 0x0000001fff167819 */ /* 0x000fc40000011414 */
[----:B------:R-:W-:Y:S02]  /*1e00*/  SHF.R.S32.HI R5, RZ, 0x1f, R251 ;  /* 0x0000001fff057819 */ /* 0x000fe400000114fb */
[C---:B------:R-:W-:Y:S02]  /*1e10*/  IADD3 R252, R216.reuse, 0xd8, RZ ;  /* 0x000000d8d8fc7810 */ /* 0x040fe40007ffe0ff */
[C---:B------:R-:W-:Y:S02]  /*1e20*/  IADD3 R250, R216.reuse, 0xe8, RZ ;  /* 0x000000e8d8fa7810 */ /* 0x040fe40007ffe0ff */
[----:B------:R-:W-:Y:S02]  /*1e30*/  SHF.R.S32.HI R20, RZ, 0x1f, R18 ;  /* 0x0000001fff147819 */ /* 0x000fe40000011412 */
[----:B------:R-:W-:Y:S02]  /*1e40*/  SHF.R.S32.HI R5, RZ, 0x1f, R248 ;  /* 0x0000001fff057819 */ /* 0x000fe400000114f8 */
[----:B------:R-:W-:-:S02]  /*1e50*/  IADD3 R249, R216, 0xf0, RZ ;  /* 0x000000f0d8f97810 */ /* 0x000fc40007ffe0ff */
[----:B------:R-:W-:Y:S02]  /*1e60*/  SHF.R.S32.HI R18, RZ, 0x1f, R12 ;  /* 0x0000001fff127819 */ /* 0x000fe4000001140c */
[----:B------:R-:W-:Y:S02]  /*1e70*/  LEA R5, R16, 0x10080, 0x1 ;  /* 0x0001008010057811 */ /* 0x000fe400078e08ff */
[----:B------:R-:W-:Y:S02]  /*1e80*/  SHF.R.S32.HI R12, RZ, 0x1f, R10 ;  /* 0x0000001fff0c7819 */ /* 0x000fe4000001140a */
[----:B------:R-:W-:Y:S01]  /*1e90*/  SHF.R.S32.HI R10, RZ, 0x1f, R8 ;  /* 0x0000001fff0a7819 */ /* 0x000fe20000011408 */
[----:B------:R1:W-:Y:S01]  /*1ea0*/  STL [R1+0x28], R5 ;  /* 0x0000280501007387 */ /* 0x0003e20000100800 */
[----:B------:R-:W-:Y:S02]  /*1eb0*/  SHF.R.S32.HI R8, RZ, 0x1f, R252 ;  /* 0x0000001fff087819 */ /* 0x000fe400000114fc */
[----:B------:R-:W-:-:S02]  /*1ec0*/  SHF.R.S32.HI R9, RZ, 0x1f, R250 ;  /* 0x0000001fff097819 */ /* 0x000fc400000114fa */
[----:B------:R-:W-:Y:S02]  /*1ed0*/  SHF.R.S32.HI R8, RZ, 0x1f, R249 ;  /* 0x0000001fff087819 */ /* 0x000fe400000114f9 */
[----:B------:R-:W-:Y:S02]  /*1ee0*/  LEA R9, R15, 0x10080, 0x1 ;  /* 0x000100800f097811 */ /* 0x000fe400078e08ff */
[----:B------:R-:W-:Y:S02]  /*1ef0*/  LEA R8, R14, 0x10080, 0x1 ;  /* 0x000100800e087811 */ /* 0x000fe400078e08ff */
[----:B------:R-:W-:Y:S01]  /*1f00*/  LEA R183, R3, 0x10080, 0x1 ;  /* 0x0001008003b77811 */ /* 0x000fe200078e08ff */
[----:B------:R2:W-:Y:S01]  /*1f10*/  STL [R1+0x24], R9 ;  /* 0x0000240901007387 */ /* 0x0005e20000100800 */
[----:B------:R-:W-:Y:S02]  /*1f20*/  LEA R179, R4, 0x8080, 0x1 ;  /* 0x0000808004b37811 */ /* 0x000fe400078e08ff */
[C---:B------:R-:W-:Y:S01]  /*1f30*/  IADD3 R201, R134.reuse, 0x80, RZ ;  /* 0x0000008086c97810 */ /* 0x040fe20007ffe0ff */
[----:B------:R2:W-:Y:S01]  /*1f40*/  STL [R1+0x20], R8 ;  /* 0x0000200801007387 */ /* 0x0005e20000100800 */
[----:B------:R-:W-:Y:S01]  /*1f50*/  IADD3 R200, R134, 0xc0, RZ ;  /* 0x000000c086c87810 */ /* 0x000fe20007ffe0ff */
[C---:B------:R-:W-:Y:S01]  /*1f60*/  IMAD.IADD R184, R183.reuse, 0x1, R2 ;  /* 0x00000001b7b87824 */ /* 0x040fe200078e0202 */
[----:B------:R-:W-:Y:S01]  /*1f70*/  IADD3 R246, R216, 0x28, RZ ;  /* 0x00000028d8f67810 */ /* 0x000fe20007ffe0ff */
[--C-:B------:R-:W-:Y:S01]  /*1f80*/  IMAD.IADD R180, R2, 0x1, R179.reuse ;  /* 0x0000000102b47824 */ /* 0x100fe200078e02b3 */
[----:B------:R-:W-:Y:S01]  /*1f90*/  SHF.R.S32.HI R135, RZ, 0x1f, R134 ;  /* 0x0000001fff877819 */ /* 0x000fe20000011486 */
[----:B------:R-:W-:Y:S01]  /*1fa0*/  IMAD.IADD R186, R183, 0x1, R0 ;  /* 0x00000001b7ba7824 */ /* 0x000fe200078e0200 */
[----:B------:R-:W-:Y:S01]  /*1fb0*/  SHF.R.S32.HI R157, RZ, 0x1f, R156 ;  /* 0x0000001fff9d7819 */ /* 0x000fe2000001149c */
[----:B------:R-:W-:Y:S01]  /*1fc0*/  IMAD.IADD R182, R0, 0x1, R179 ;  /* 0x0000000100b67824 */ /* 0x000fe200078e02b3 */
[----:B-1----:R-:W-:Y:S01]  /*1fd0*/  LEA R5, R13, 0x10080, 0x1 ;  /* 0x000100800d057811 */ /* 0x002fe200078e08ff */
[----:B------:R-:W-:Y:S01]  /*1fe0*/  IMAD.IADD R185, R184, 0x1, R0 ;  /* 0x00000001b8b97824 */ /* 0x000fe200078e0200 */
[----:B------:R-:W-:Y:S01]  /*1ff0*/  SHF.R.S32.HI R208, RZ, 0x1f, R201 ;  /* 0x0000001fffd07819 */ /* 0x000fe200000114c9 */
[----:B------:R-:W-:Y:S01]  /*2000*/  IMAD.IADD R181, R0, 0x1, R180 ;  /* 0x0000000100b57824 */ /* 0x000fe200078e02b4 */
[----:B------:R-:W-:Y:S01]  /*2010*/  SHF.R.S32.HI R206, RZ, 0x1f, R200 ;  /* 0x0000001fffce7819 */ /* 0x000fe200000114c8 */
[----:B------:R2:W-:Y:S01]  /*2020*/  STL [R1+0x1c], R5 ;  /* 0x00001c0501007387 */ /* 0x0005e20000100800 */
[----:B------:R-:W-:-:S02]  /*2030*/  SHF.R.S32.HI R207, RZ, 0x1f, R202 ;  /* 0x0000001fffcf7819 */ /* 0x000fc400000114ca */
[----:B------:R-:W-:Y:S02]  /*2040*/  SHF.R.S32.HI R34, RZ, 0x1f, R246 ;  /* 0x0000001fff227819 */ /* 0x000fe400000114f6 */
.L_x_4200:
        /* <DEDUP_REMOVED lines=14> */
[CC--:B--2---:R-:W-:Y:S01]  /*2130*/  IMAD.WIDE R4, R235.reuse, R15.reuse, c[0x0][0x350] ;  /* 0x0000d400eb047625 */ /* 0x0c4fe200078e020f */
        /* <DEDUP_REMOVED lines=17> */
.L_x_3941:
[----:B------:R-:W-:-:S04]  /*2250*/  ISETP.NE.U32.AND P0, PT, RZ, c[0x0][0x368], PT ;  /* 0x0000da00ff007a0c */ /* 0x000fc80003f05070 */
[----:B------:R-:W-:-:S13]  /*2260*/  ISETP.NE.AND.EX P0, PT, RZ, c[0x0][0x36c], PT, P0 ;  /* 0x0000db00ff007a0c */ /* 0x000fda0003f05300 */
[----:B------:R-:W-:Y:S05]  /*2270*/  @!P0 BRA `(.L_x_3942) ;  /* 0x0000003000008947 */ /* 0x000fea0003800000 */
[----:B-1----:R-:W-:-:S05]  /*2280*/  IMAD.WIDE R4, R235, R15, c[0x0][0x368] ;  /* 0x0000da00eb047625 */ /* 0x002fca00078e020f */
[----:B------:R1:W5:Y:S01]  /*2290*/  LDG.E R12, [R4.64] ;  /* 0x00000008040c7981 */ /* 0x000362000c1e1900 */
[----:B------:R-:W-:Y:S05]  /*22a0*/  BRA `(.L_x_3943) ;  /* 0x0000005000007947 */ /* 0x000fea0003800000 */
.L_x_3942:
[----:B------:R-:W-:Y:S01]  /*22b0*/  MOV R12, UR6 ;  /* 0x00000006000c7c02 */ /* 0x000fe20008000f00 */
[----:B------:R-:W-:Y:S05]  /*22c0*/  @!P3 BRA `(.L_x_3943) ;  /* 0x000000300000b947 */ /* 0x000fea0003800000 */
[----:B-1----:R-:W2:Y:S04]  /*22d0*/  LDG.E R6, [R4.64] ;  /* 0x0000000804067981 */ /* 0x002ea8000c1e1900 */
[----:B------:R-:W2:Y:S02]  /*22e0*/  LDG.E R0, [R4.64+0x4] ;  /* 0x0000040804007981 */ /* 0x000ea4000c1e1900 */
[----:B--2---:R-:W-:Y:S02]  /*22f0*/  IADD3 R12, -R6, R0, RZ ;  /* 0x00000000060c7210 */ /* 0x004fe40007ffe1ff */
.L_x_3943:
        /* <DEDUP_REMOVED lines=41> */
.L_x_3946:
[----:B------:R-:W-:-:S13]  /*2590*/  ISETP.NE.AND P0, PT, R6, 0x1, PT ;  /* 0x000000010600780c */ /* 0x000fda0003f05270 */
[----:B------:R-:W-:-:S05]  /*25a0*/  @P0 IMAD.HI.U32 R0, R2, c[0x0][0x330], RZ ;  /* 0x0000cc0002000a27 */ /* 0x000fca00078e00ff */
[----:B------:R-:W-:Y:S02]  /*25b0*/  @P0 SHF.R.U32.HI R2, RZ, c[0x0][0x334], R0 ;  /* 0x0000cd00ff020a19 */ /* 0x000fe40000011600 */
.L_x_3947:
[----:B------:R-:W-:Y:S05]  /*25c0*/  BSYNC B0 ;  /* 0x0000000000007941 */ /* 0x000fea0003800000 */
.L_x_3945:
[----:B------:R-:W-:-:S05]  /*25d0*/  IMAD R2, R2, R6, c[0x0][0x32c] ;  /* 0x0000cb0002027624 */ /* 0x000fca00078e0206 */
[----:B------:R-:W-:-:S04]  /*25e0*/  IMNMX R3, R3, R2, PT ;  /* 0x0000000203037217 */ /* 0x000fc80003800200 */
.L_x_3944:
        /* <DEDUP_REMOVED lines=21> */
.L_x_3950:
[----:B------:R-:W-:-:S13]  /*2740*/  ISETP.NE.AND P0, PT, R6, 0x1, PT ;  /* 0x000000010600780c */ /* 0x000fda0003f05270 */
[----:B------:R-:W-:-:S05]  /*2750*/  @P0 IMAD.HI.U32 R3, R0, c[0x0][0x330], RZ ;  /* 0x0000cc0000030a27 */ /* 0x000fca00078e00ff */
[----:B------:R-:W-:Y:S02]  /*2760*/  @P0 SHF.R.U32.HI R0, RZ, c[0x0][0x334], R3 ;  /* 0x0000cd00ff000a19 */ /* 0x000fe40000011603 */
.L_x_3951:
[----:B------:R-:W-:Y:S05]  /*2770*/  BSYNC B0 ;  /* 0x0000000000007941 */ /* 0x000fea0003800000 */
.L_x_3949:
[----:B------:R-:W-:-:S05]  /*2780*/  IMAD R0, R0, c[0x0][0x32c], RZ ;  /* 0x0000cb0000007a24 */ /* 0x000fca00078e02ff */
[----:B------:R-:W-:-:S04]  /*2790*/  IMNMX R2, R2, R0, !PT ;  /* 0x0000000002027217 */ /* 0x000fc80007800200 */
.L_x_3948:
        /* <DEDUP_REMOVED lines=46> */
.L_x_3953:
[----:B------:R-:W-:Y:S05]  /*2a80*/  BSYNC B0 ;  /* 0x0000000000007941 */ /* 0x000fea0003800000 */
.L_x_3952:
        /* <DEDUP_REMOVED lines=104> */
[C---:B------:R-:W-:Y:S02]  /*3110*/  IMAD R14, R212.reuse, c[0x0][0x284], R9 ;  /* 0x0000a100d40e7a24 */ /* 0x040fe400078e0209 */
        /* <DEDUP_REMOVED lines=32> */
[----:B------:R-:W-:Y:S01]  /*3320*/  IADD3 R15, R13, R15, R231 ;  /* 0x0000000f0d0f7210 */ /* 0x000fe20007ffe0e7 */
        /* <DEDUP_REMOVED lines=32> */
.L_x_3973:
        /* <DEDUP_REMOVED lines=92> */
.L_x_3959:
[----:B------:R-:W-:Y:S05]  /*3af0*/  BSYNC B0 ;  /* 0x0000000000007941 */ /* 0x000fea0003800000 */
.L_x_3958:
        /* <DEDUP_REMOVED lines=81> */
.L_x_3962:
[----:B------:R-:W-:Y:S05]  /*4010*/  BSYNC B0 ;  /* 0x0000000000007941 */ /* 0x000fea0003800000 */
.L_x_3961:
        /* <DEDUP_REMOVED lines=58> */
.L_x_3964:
[----:B------:R-:W-:Y:S05]  /*43c0*/  BSYNC B0 ;  /* 0x0000000000007941 */ /* 0x000fea0003800000 */
.L_x_3963:
        /* <DEDUP_REMOVED lines=58> */
.L_x_3966:
[----:B------:R-:W-:Y:S05]  /*4770*/  BSYNC B0 ;  /* 0x0000000000007941 */ /* 0x000fea0003800000 */
.L_x_3965:
        /* <DEDUP_REMOVED lines=58> */
.L_x_3957:
        /* <DEDUP_REMOVED lines=31> */
.L_x_3968:
[----:B------:R-:W-:Y:S05]  /*4d10*/  BSYNC B0 ;  /* 0x0000000000007941 */ /* 0x000fea0003800000 */
.L_x_3967:
        /* <DEDUP_REMOVED lines=147> */
.L_x_3970:
[----:B------:R-:W-:Y:S05]  /*5650*/  BSYNC B0 ;  /* 0x0000000000007941 */ /* 0x000fea0003800000 */
.L_x_3969:
        /* <DEDUP_REMOVED lines=126> */
.L_x_3956:
        /* <DEDUP_REMOVED lines=27> */
.L_x_3960:
[----:B------:R-:W-:Y:S05]  /*5ff0*/  BSYNC B1 ;  /* 0x0000000000017941 */ /* 0x000fea0003800000 */
.L_x_3955:
        /* <DEDUP_REMOVED lines=59> */
.L_x_3972:
[----:B-123--:R-:W-:Y:S05]  /*63b0*/  BSYNC B0 ;  /* 0x0000000000007941 */ /* 0x00efea0003800000 */
.L_x_3971:
        /* <DEDUP_REMOVED lines=23> */
.L_x_3954:
        /* <DEDUP_REMOVED lines=22> */
.L_x_3976:
[----:B------:R-:W-:-:S13]  /*6690*/  ISETP.NE.AND P0, PT, R4, 0x1, PT ;  /* 0x000000010400780c */ /* 0x000fda0003f05270 */
[----:B------:R-:W-:-:S05]  /*66a0*/  @P0 IMAD.HI.U32 R0, R2, c[0x0][0x330], RZ ;  /* 0x0000cc0002000a27 */ /* 0x000fca00078e00ff */
[----:B------:R-:W-:Y:S02]  /*66b0*/  @P0 SHF.R.U32.HI R2, RZ, c[0x0][0x334], R0 ;  /* 0x0000cd00ff020a19 */ /* 0x000fe40000011600 */
.L_x_3977:
[----:B------:R-:W-:Y:S05]  /*66c0*/  BSYNC B0 ;  /* 0x0000000000007941 */ /* 0x000fea0003800000 */
.L_x_3975:
[----:B------:R-:W-:-:S05]  /*66d0*/  IMAD R2, R2, R4, c[0x0][0x32c] ;  /* 0x0000cb0002027624 */ /* 0x000fca00078e0204 */
[----:B------:R-:W-:-:S04]  /*66e0*/  IMNMX R3, R3, R2, PT ;  /* 0x0000000203037217 */ /* 0x000fc80003800200 */
.L_x_3974:
        /* <DEDUP_REMOVED lines=21> */
.L_x_3980:
[----:B------:R-:W-:-:S04]  /*6840*/  MOV R3, c[0x0][0x32c] ;  /* 0x0000cb0000037a02 */ /* 0x000fc80000000f00 */
[----:B------:R-:W-:-:S13]  /*6850*/  ISETP.NE.AND P0, PT, R3, 0x1, PT ;  /* 0x000000010300780c */ /* 0x000fda0003f05270 */
[----:B------:R-:W-:-:S05]  /*6860*/  @P0 IMAD.HI.U32 R3, R0, c[0x0][0x330], RZ ;  /* 0x0000cc0000030a27 */ /* 0x000fca00078e00ff */
[----:B------:R-:W-:Y:S02]  /*6870*/  @P0 SHF.R.U32.HI R0, RZ, c[0x0][0x334], R3 ;  /* 0x0000cd00ff000a19 */ /* 0x000fe40000011603 */
.L_x_3981:
[----:B------:R-:W-:Y:S05]  /*6880*/  BSYNC B0 ;  /* 0x0000000000007941 */ /* 0x000fea0003800000 */
.L_x_3979:
[----:B------:R-:W-:-:S05]  /*6890*/  IMAD R0, R0, c[0x0][0x32c], RZ ;  /* 0x0000cb0000007a24 */ /* 0x000fca00078e02ff */
[----:B------:R-:W-:-:S04]  /*68a0*/  IMNMX R2, R2, R0, !PT ;  /* 0x0000000002027217 */ /* 0x000fc80007800200 */
.L_x_3978:
        /* <DEDUP_REMOVED lines=38> */
.L_x_3983:
[----:B------:R-:W-:Y:S05]  /*6b10*/  BSYNC B0 ;  /* 0x0000000000007941 */ /* 0x000fea0003800000 */
.L_x_3982:
        /* <DEDUP_REMOVED lines=121> */
.L_x_4205:
[----:B------:R-:W-:Y:S05]  /*72b0*/  BRA.DIV ~URZ, `(.L_x_3986) ;  /* 0x000193f27f007947 */ /* 0x000fea000b800000 */
[----:B------:R3:W4:Y:S02]  /*72c0*/  SHFL.IDX PT, R0, R12, RZ, 0x181f ;  /* 0x00181fff0c007589 */ /* 0x00072400000e0000 */
.L_x_4206:
        /* <DEDUP_REMOVED lines=21> */
.L_x_3988:
[----:B------:R-:W-:Y:S05]  /*7420*/  BSYNC B0 ;  /* 0x0000000000007941 */ /* 0x000fea0003800000 */
.L_x_3987:
[----:B------:R-:W-:Y:S05]  /*7430*/  BRA.DIV ~URZ, `(.L_x_3989) ;  /* 0x000192d27f007947 */ /* 0x000fea000b800000 */
[----:B--2---:R2:W1:Y:S04]  /*7440*/  SHFL.IDX PT, R4, R5, 0x1, 0x181f ;  /* 0x00381f0005047f89 */ /* 0x00446800000e0000 */
[----:B----4-:R2:W4:Y:S02]  /*7450*/  SHFL.IDX PT, R0, R12, 0x1, 0x181f ;  /* 0x00381f000c007f89 */ /* 0x01052400000e0000 */
.L_x_4207:
        /* <DEDUP_REMOVED lines=21> */
.L_x_3991:
[----:B------:R-:W-:Y:S05]  /*75b0*/  BSYNC B0 ;  /* 0x0000000000007941 */ /* 0x000fea0003800000 */
.L_x_3990:
[----:B------:R-:W-:Y:S05]  /*75c0*/  BRA.DIV ~URZ, `(.L_x_3992) ;  /* 0x000192027f007947 */ /* 0x000fea000b800000 */
[----:B-1----:R1:W2:Y:S02]  /*75d0*/  SHFL.IDX PT, R4, R5, 0x2, 0x181f ;  /* 0x00581f0005047f89 */ /* 0x0022a400000e0000 */
.L_x_4208:
[----:B------:R-:W-:Y:S05]  /*75e0*/  BRA.DIV ~URZ, `(.L_x_3993) ;  /* 0x000192527f007947 */ /* 0x000fea000b800000 */
[----:B----4-:R4:W1:Y:S02]  /*75f0*/  SHFL.IDX PT, R0, R12, 0x2, 0x181f ;  /* 0x00581f000c007f89 */ /* 0x01086400000e0000 */
.L_x_4209:
        /* <DEDUP_REMOVED lines=21> */
.L_x_3995:
[----:B------:R-:W-:Y:S05]  /*7750*/  BSYNC B0 ;  /* 0x0000000000007941 */ /* 0x000fea0003800000 */
.L_x_3994:
[----:B------:R-:W-:Y:S05]  /*7760*/  BRA.DIV ~URZ, `(.L_x_3996) ;  /* 0x000191327f007947 */ /* 0x000fea000b800000 */
[----:B--2---:R2:W3:Y:S04]  /*7770*/  SHFL.IDX PT, R4, R5, 0x3, 0x181f ;  /* 0x00781f0005047f89 */ /* 0x0044e800000e0000 */
[----:B-1----:R2:W1:Y:S02]  /*7780*/  SHFL.IDX PT, R0, R12, 0x3, 0x181f ;  /* 0x00781f000c007f89 */ /* 0x00246400000e0000 */
.L_x_4210:
        /* <DEDUP_REMOVED lines=88> */
.L_x_3997:
        /* <DEDUP_REMOVED lines=8> */
[----:B------:R-:W-:Y:S01]  /*7d90*/  IMAD R7, R99, c[0x0][0x294], R0 ;  /* 0x0000a50063077a24 */ /* 0x000fe200078e0200 */
        /* <DEDUP_REMOVED lines=53> */
[C---:B-----5:R-:W-:Y:S01]  /*80f0*/  @!P2 SHF.L.U64.HI R6, R159.reuse, 0x1, R106 ;  /* 0x000000019f06a819 */ /* 0x060fe2000001026a */
        /* <DEDUP_REMOVED lines=33> */
.L_x_4001:
[----:B------:R-:W-:Y:S05]  /*8310*/  BSYNC B0 ;  /* 0x0000000000007941 */ /* 0x000fea0003800000 */
.L_x_4000:
        /* <DEDUP_REMOVED lines=84> */
.L_x_4003:
[----:B------:R-:W-:Y:S05]  /*8860*/  BSYNC B0 ;  /* 0x0000000000007941 */ /* 0x000fea0003800000 */
.L_x_4002:
        /* <DEDUP_REMOVED lines=88> */
.L_x_4005:
[----:B------:R-:W-:Y:S05]  /*8df0*/  BSYNC B0 ;  /* 0x0000000000007941 */ /* 0x000fea0003800000 */
.L_x_4004:
        /* <DEDUP_REMOVED lines=83> */
.L_x_4007:
[----:B-1-34-:R-:W-:Y:S05]  /*9330*/  BSYNC B0 ;  /* 0x0000000000007941 */ /* 0x01afea0003800000 */
.L_x_4006:
        /* <DEDUP_REMOVED lines=80> */
.L_x_4011:
[----:B------:R-:W-:Y:S05]  /*9840*/  BSYNC B0 ;  /* 0x0000000000007941 */ /* 0x000fea0003800000 */
.L_x_4010:
        /* <DEDUP_REMOVED lines=45> */
.L_x_4013:
[----:B------:R-:W-:Y:S05]  /*9b20*/  BSYNC B0 ;  /* 0x0000000000007941 */ /* 0x000fea0003800000 */
.L_x_4012:
        /* <DEDUP_REMOVED lines=45> */
.L_x_4015:
[----:B------:R-:W-:Y:S05]  /*9e00*/  BSYNC B0 ;  /* 0x0000000000007941 */ /* 0x000fea0003800000 */
.L_x_4014:
        /* <DEDUP_REMOVED lines=44> */
.L_x_4009:
[----:B------:R-:W-:Y:S05]  /*a0d0*/  BSYNC B1 ;  /* 0x0000000000017941 */ /* 0x000fea0003800000 */
.L_x_4008:
        /* <DEDUP_REMOVED lines=49> */
.L_x_4019:
[----:B------:R-:W-:Y:S05]  /*a3f0*/  BSYNC B0 ;  /* 0x0000000000007941 */ /* 0x000fea0003800000 */
.L_x_4018:
        /* <DEDUP_REMOVED lines=45> */
.L_x_4021:
[----:B------:R-:W-:Y:S05]  /*a6d0*/  BSYNC B0 ;  /* 0x0000000000007941 */ /* 0x000fea0003800000 */
.L_x_4020:
        /* <DEDUP_REMOVED lines=45> */
.L_x_4023:
[----:B------:R-:W-:Y:S05]  /*a9b0*/  BSYNC B0 ;  /* 0x0000000000007941 */ /* 0x000fea0003800000 */
.L_x_4022:
        /* <DEDUP_REMOVED lines=44> */
.L_x_4017:
[----:B------:R-:W-:Y:S05]  /*ac80*/  BSYNC B1 ;  /* 0x0000000000017941 */ /* 0x000fea0003800000 */
.L_x_4016:
        /* <DEDUP_REMOVED lines=49> */
.L_x_4027:
[----:B------:R-:W-:Y:S05]  /*afa0*/  BSYNC B0 ;  /* 0x0000000000007941 */ /* 0x000fea0003800000 */
.L_x_4026:
        /* <DEDUP_REMOVED lines=45> */
.L_x_4029:
[----:B------:R-:W-:Y:S05]  /*b280*/  BSYNC B0 ;  /* 0x0000000000007941 */ /* 0x000fea0003800000 */
.L_x_4028:
        /* <DEDUP_REMOVED lines=45> */
.L_x_4031:
[----:B------:R-:W-:Y:S05]  /*b560*/  BSYNC B0 ;  /* 0x0000000000007941 */ /* 0x000fea0003800000 */
.L_x_4030:
        /* <DEDUP_REMOVED lines=44> */
.L_x_4025:
[----:B------:R-:W-:Y:S05]  /*b830*/  BSYNC B1 ;  /* 0x0000000000017941 */ /* 0x000fea0003800000 */
.L_x_4024:
        /* <DEDUP_REMOVED lines=48> */
.L_x_4034:
[----:B------:R-:W-:Y:S05]  /*bb40*/  BSYNC B0 ;  /* 0x0000000000007941 */ /* 0x000fea0003800000 */
.L_x_4033:
        /* <DEDUP_REMOVED lines=45> */
.L_x_4036:
[----:B------:R-:W-:Y:S05]  /*be20*/  BSYNC B0 ;  /* 0x0000000000007941 */ /* 0x000fea0003800000 */
.L_x_4035:
        /* <DEDUP_REMOVED lines=45> */
.L_x_4038:
[----:B------:R-:W-:Y:S05]  /*c100*/  BSYNC B0 ;  /* 0x0000000000007941 */ /* 0x000fea0003800000 */
.L_x_4037:
        /* <DEDUP_REMOVED lines=45> */
.L_x_3999:
        /* <DEDUP_REMOVED lines=61> */
.L_x_4040:
[----:B------:R-:W-:Y:S05]  /*c7b0*/  BSYNC B0 ;  /* 0x0000000000007941 */ /* 0x000fea0003800000 */
.L_x_4039:
        /* <DEDUP_REMOVED lines=69> */
.L_x_4042:
[----:B--2-4-:R-:W-:Y:S05]  /*cc10*/  BSYNC B0 ;  /* 0x0000000000007941 */ /* 0x014fea0003800000 */
.L_x_4041:
        /* <DEDUP_REMOVED lines=70> */
.L_x_4044:
[----:B--2-4-:R-:W-:Y:S05]  /*d080*/  BSYNC B0 ;  /* 0x0000000000007941 */ /* 0x014fea0003800000 */
.L_x_4043:
        /* <DEDUP_REMOVED lines=67> */
.L_x_4046:
[----:B-1234-:R-:W-:Y:S05]  /*d4c0*/  BSYNC B0 ;  /* 0x0000000000007941 */ /* 0x01efea0003800000 */
.L_x_4045:
        /* <DEDUP_REMOVED lines=136> */
.L_x_4050:
[----:B------:R-:W-:Y:S05]  /*dd50*/  BSYNC B0 ;  /* 0x0000000000007941 */ /* 0x000fea0003800000 */
.L_x_4049:
        /* <DEDUP_REMOVED lines=99> */
.L_x_4048:
[----:B------:R-:W-:Y:S05]  /*e390*/  BSYNC B1 ;  /* 0x0000000000017941 */ /* 0x000fea0003800000 */
.L_x_4047:
        /* <DEDUP_REMOVED lines=111> */
.L_x_4054:
[----:B------:R-:W-:Y:S05]  /*ea90*/  BSYNC B0 ;  /* 0x0000000000007941 */ /* 0x000fea0003800000 */
.L_x_4053:
        /* <DEDUP_REMOVED lines=99> */
.L_x_4052:
[----:B------:R-:W-:Y:S05]  /*f0d0*/  BSYNC B1 ;  /* 0x0000000000017941 */ /* 0x000fea0003800000 */
.L_x_4051:
        /* <DEDUP_REMOVED lines=111> */
.L_x_4058:
[----:B------:R-:W-:Y:S05]  /*f7d0*/  BSYNC B0 ;  /* 0x0000000000007941 */ /* 0x000fea0003800000 */
.L_x_4057:
        /* <DEDUP_REMOVED lines=99> */
.L_x_4056:
[----:B------:R-:W-:Y:S05]  /*fe10*/  BSYNC B1 ;  /* 0x0000000000017941 */ /* 0x000fea0003800000 */
.L_x_4055:
        /* <DEDUP_REMOVED lines=110> */
.L_x_4060:
[----:B------:R-:W-:Y:S05]  /*10500*/  BSYNC B0 ;  /* 0x0000000000007941 */ /* 0x000fea0003800000 */
.L_x_4059:
        /* <DEDUP_REMOVED lines=99> */
.L_x_4032:
[----:B------:R-:W-:Y:S05]  /*10b40*/  BSYNC B2 ;  /* 0x0000000000027941 */ /* 0x000fea0003800000 */
.L_x_3998:
        /* <DEDUP_REMOVED lines=20> */
[----:B------:R-:W1:Y:S04]  /*10c90*/  SHFL.IDX PT, R0, R3, RZ, 0x181f ;  /* 0x00181fff03007589 */ /* 0x000e6800000e0000 */
[----:B------:R-:W2:Y:S04]  /*10ca0*/  SHFL.IDX PT, R2, R2, RZ, 0x181f ;  /* 0x00181fff02027589 */ /* 0x000ea800000e0000 */
[----:B-----5:R-:W3:Y:S04]  /*10cb0*/  LDSM.16.M88.4 R24, [R178+0x800] ;  /* 0x00080000b218783b */ /* 0x020ee80000000200 */
[----:B------:R-:W-:Y:S01]  /*10cc0*/  @P1 IADD3 R187, R178, -0x20, RZ ;  /* 0xffffffe0b2bb1810 */ /* 0x000fe20007ffe0ff */
[----:B------:R-:W-:Y:S03]  /*10cd0*/  LDSM.16.M88.4 R4, [R184] ;  /* 0x00000000b804783b */ /* 0x000fe60000000200 */
[C---:B------:R-:W-:Y:S01]  /*10ce0*/  IADD3 R188, R187.reuse, 0x3000, RZ ;  /* 0x00003000bbbc7810 */ /* 0x040fe20007ffe0ff */
[----:B------:R-:W-:Y:S01]  /*10cf0*/  LDSM.16.M88.4 R36, [R187] ;  /* 0x00000000bb24783b */ /* 0x000fe20000000200 */
[----:B------:R-:W-:-:S02]  /*10d00*/  IADD3 R190, R187, 0x1000, RZ ;  /* 0x00001000bbbe7810 */ /* 0x000fc40007ffe0ff */
[C---:B------:R-:W-:Y:S01]  /*10d10*/  IADD3 R189, R187.reuse, 0x1800, RZ ;  /* 0x00001800bbbd7810 */ /* 0x040fe20007ffe0ff */
[----:B------:R-:W4:Y:S01]  /*10d20*/  LDSM.16.M88.4 R44, [R187+0x800] ;  /* 0x00080000bb2c783b */ /* 0x000f220000000200 */
[----:B------:R-:W-:Y:S02]  /*10d30*/  IADD3 R192, R187, 0x2000, RZ ;  /* 0x00002000bbc07810 */ /* 0x000fe40007ffe0ff */
[-C--:B-1--4-:R-:W-:Y:S02]  /*10d40*/  LEA R12, P0, R202, R0.reuse, 0x1 ;  /* 0x00000000ca0c7211 */ /* 0x092fe400078008ff */
[----:B------:R-:W-:Y:S02]  /*10d50*/  LEA R16, P1, R200, R0, 0x1 ;  /* 0x00000000c8107211 */ /* 0x000fe400078208ff */
[----:B--2---:R-:W-:Y:S02]  /*10d60*/  LEA.HI.X R13, R202, R2, R207, 0x1, P0 ;  /* 0x00000002ca0d7211 */ /* 0x004fe400000f0ccf */
[----:B------:R-:W-:-:S02]  /*10d70*/  ISETP.GT.AND P0, PT, R119, R212, PT ;  /* 0x000000d47700720c */ /* 0x000fc40003f04270 */
[----:B------:R-:W-:Y:S02]  /*10d80*/  LEA.HI.X R17, R200, R2, R206, 0x1, P1 ;  /* 0x00000002c8117211 */ /* 0x000fe400008f0cce */
[C---:B------:R-:W-:Y:S02]  /*10d90*/  ISETP.GE.OR P1, PT, R134.reuse, c[0x0][0x1d4], !P0 ;  /* 0x0000750086007a0c */ /* 0x040fe40004726670 */
[C---:B------:R-:W-:Y:S01]  /*10da0*/  LEA R14, P3, R134.reuse, R0, 0x1 ;  /* 0x00000000860e7211 */ /* 0x040fe200078608ff */
[C---:B------:R-:W-:Y:S01]  /*10db0*/  HMMA.16816.F32 R28, R8.reuse, R20, RZ ;  /* 0x00000014081c723c */ /* 0x040fe200000018ff */
[----:B------:R-:W-:Y:S02]  /*10dc0*/  IADD3 R191, R187, 0x2800, RZ ;  /* 0x00002800bbbf7810 */ /* 0x000fe40007ffe0ff */
[----:B------:R-:W-:Y:S02]  /*10dd0*/  LEA.HI.X R15, R134, R2, R135, 0x1, P3 ;  /* 0x00000002860f7211 */ /* 0x000fe400018f0c87 */
[----:B------:R-:W-:Y:S01]  /*10de0*/  LEA R18, P3, R201, R0, 0x1 ;  /* 0x00000000c9127211 */ /* 0x000fe200078608ff */
[----:B------:R-:W-:Y:S01]  /*10df0*/  IMAD.MOV.U32 R0, RZ, RZ, 0x40 ;  /* 0x00000040ff007424 */ /* 0x000fe200078e00ff */
[----:B------:R-:W-:Y:S01]  /*10e00*/  IADD3 R193, R187, 0x3800, RZ ;  /* 0x00003800bbc17810 */ /* 0x000fe20007ffe0ff */
[----:B------:R-:W-:Y:S01]  /*10e10*/  HMMA.16816.F32 R32, R8, R22, RZ ;  /* 0x000000160820723c */ /* 0x000fe200000018ff */
[----:B------:R-:W-:Y:S01]  /*10e20*/  LEA.HI.X R19, R201, R2, R208, 0x1, P3 ;  /* 0x00000002c9137211 */ /* 0x000fe200018f0cd0 */
[----:B------:R-:W-:Y:S01]  /*10e30*/  @!PT LDS RZ, [RZ] ;  /* 0x00000000fffff984 */ /* 0x000fe20000000800 */
[----:B------:R-:W-:Y:S01]  /*10e40*/  @!PT LDS RZ, [RZ] ;  /* 0x00000000fffff984 */ /* 0x000fe20000000800 */
[----:B------:R-:W-:Y:S01]  /*10e50*/  @!PT LDS RZ, [RZ] ;  /* 0x00000000fffff984 */ /* 0x000fe20000000800 */
[----:B------:R1:W-:Y:S01]  /*10e60*/  LDGSTS.E.BYPASS.LTC128B.128 [R195+0x8080], [R14.64], !P1 ;  /* 0x080800000ec37fae */ /* 0x0003e2000c901d48 */
[----:B------:R-:W-:-:S02]  /*10e70*/  ISETP.GE.OR P1, PT, R138, c[0x0][0x1d4], !P0 ;  /* 0x000075008a007a0c */ /* 0x000fc40004726670 */
[----:B------:R-:W-:Y:S02]  /*10e80*/  SEL R0, R0, 0xffffffc0, !P2 ;  /* 0xffffffc000007807 */ /* 0x000fe40005000000 */
[----:B------:R-:W-:Y:S01]  /*10e90*/  IADD3 R194, R187, 0x800, RZ ;  /* 0x00000800bbc27810 */ /* 0x000fe20007ffe0ff */
[----:B---3--:R-:W-:Y:S02]  /*10ea0*/  HMMA.16816.F32 R20, R8, R24, RZ ;  /* 0x000000180814723c */ /* 0x008fe400000018ff */
        /* <DEDUP_REMOVED lines=9> */
[----:B------:R-:W-:Y:S01]  /*10f40*/  LDSM.16.M88.4 R48, [R177+0x800] ;  /* 0x00080000b130783b */ /* 0x000fe20000000200 */
[----:B-1----:R-:W-:Y:S03]  /*10f50*/  HMMA.16816.F32 R12, R8, R26, RZ ;  /* 0x0000001a080c723c */ /* 0x002fe600000018ff */
[----:B------:R-:W1:Y:S04]  /*10f60*/  LDSM.16.M88.4 R8, [R186] ;  /* 0x00000000ba08783b */ /* 0x000e680000000200 */
[----:B------:R-:W0:Y:S01]  /*10f70*/  LDGDEPBAR ;  /* 0x00000000000079af */ /* 0x000e220000000000 */
[C---:B------:R-:W-:Y:S08]  /*10f80*/  HMMA.16816.F32 R24, R4.reuse, R44, R20 ;  /* 0x0000002c0418723c */ /* 0x040ff00000001814 */
[C---:B--2---:R-:W-:Y:S08]  /*10f90*/  HMMA.16816.F32 R16, R4.reuse, R36, R28 ;  /* 0x000000240410723c */ /* 0x044ff0000000181c */
[C---:B------:R-:W-:Y:S01]  /*10fa0*/  HMMA.16816.F32 R28, R4.reuse, R38, R32 ;  /* 0x00000026041c723c */ /* 0x040fe20000001820 */
[----:B------:R-:W-:Y:S04]  /*10fb0*/  LDSM.16.M88.4 R32, [R176+-0x3000] ;  /* 0xffd00000b020783b */ /* 0x000fe80000000200 */
[----:B------:R-:W-:Y:S03]  /*10fc0*/  LDSM.16.M88.4 R36, [R178+0x1000] ;  /* 0x00100000b224783b */ /* 0x000fe60000000200 */
[----:B------:R-:W-:Y:S01]  /*10fd0*/  HMMA.16816.F32 R12, R4, R46, R12 ;  /* 0x0000002e040c723c */ /* 0x000fe2000000180c */
[----:B------:R-:W2:Y:S04]  /*10fe0*/  LDSM.16.M88.4 R4, [R185] ;  /* 0x00000000b904783b */ /* 0x000ea80000000200 */
[----:B------:R-:W3:Y:S03]  /*10ff0*/  LDSM.16.M88.4 R44, [R176+-0x2800] ;  /* 0xffd80000b02c783b */ /* 0x000ee60000000200 */
[C---:B-1----:R-:W-:Y:S08]  /*11000*/  HMMA.16816.F32 R20, R8.reuse, R40, R16 ;  /* 0x000000280814723c */ /* 0x042ff00000001810 */
[C---:B------:R-:W-:Y:S01]  /*11010*/  HMMA.16816.F32 R16, R8.reuse, R42, R28 ;  /* 0x0000002a0810723c */ /* 0x040fe2000000181c */
[----:B------:R-:W-:Y:S07]  /*11020*/  LDSM.16.M88.4 R40, [R189] ;  /* 0x00000000bd28783b */ /* 0x000fee0000000200 */
[C---:B------:R-:W-:Y:S08]  /*11030*/  HMMA.16816.F32 R24, R8.reuse, R48, R24 ;  /* 0x000000300818723c */ /* 0x040ff00000001818 */
[----:B------:R-:W-:Y:S01]  /*11040*/  HMMA.16816.F32 R12, R8, R50, R12 ;  /* 0x00000032080c723c */ /* 0x000fe2000000180c */
[----:B------:R-:W1:Y:S04]  /*11050*/  LDSM.16.M88.4 R8, [R183+0x4000] ;  /* 0x00400000b708783b */ /* 0x000e680000000200 */
[----:B------:R-:W4:Y:S03]  /*11060*/  LDSM.16.M88.4 R48, [R178+0x1800] ;  /* 0x00180000b230783b */ /* 0x000f260000000200 */
[C---:B--2---:R-:W-:Y:S08]  /*11070*/  HMMA.16816.F32 R20, R4.reuse, R32, R20 ;  /* 0x000000200414723c */ /* 0x044ff00000001814 */
[C---:B------:R-:W-:Y:S01]  /*11080*/  HMMA.16816.F32 R16, R4.reuse, R34, R16 ;  /* 0x000000220410723c */ /* 0x040fe20000001810 */
[----:B------:R-:W-:Y:S07]  /*11090*/  LDSM.16.M88.4 R32, [R190] ;  /* 0x00000000be20783b */ /* 0x000fee0000000200 */
[C---:B---3--:R-:W-:Y:S08]  /*110a0*/  HMMA.16816.F32 R24, R4.reuse, R44, R24 ;  /* 0x0000002c0418723c */ /* 0x048ff00000001818 */
[----:B------:R-:W-:Y:S01]  /*110b0*/  HMMA.16816.F32 R12, R4, R46, R12 ;  /* 0x0000002e040c723c */ /* 0x000fe2000000180c */
[----:B------:R-:W2:Y:S04]  /*110c0*/  LDSM.16.M88.4 R4, [R184+0x4000] ;  /* 0x00400000b804783b */ /* 0x000ea80000000200 */
[----:B------:R-:W-:Y:S03]  /*110d0*/  LDSM.16.M88.4 R44, [R178+0x2800] ;  /* 0x00280000b22c783b */ /* 0x000fe60000000200 */
[C---:B-1----:R-:W-:Y:S01]  /*110e0*/  HMMA.16816.F32 R28, R8.reuse, R36, R20 ;  /* 0x00000024081c723c */ /* 0x042fe20000001814 */
[----:B------:R-:W-:Y:S07]  /*110f0*/  LDSM.16.M88.4 R20, [R177+0x1000] ;  /* 0x00100000b114783b */ /* 0x000fee0000000200 */
[C---:B------:R-:W-:Y:S01]  /*11100*/  HMMA.16816.F32 R16, R8.reuse, R38, R16 ;  /* 0x000000260810723c */ /* 0x040fe20000001810 */
[----:B------:R-:W-:Y:S07]  /*11110*/  LDSM.16.M88.4 R36, [R177+0x1800] ;  /* 0x00180000b124783b */ /* 0x000fee0000000200 */
[C---:B----4-:R-:W-:Y:S08]  /*11120*/  HMMA.16816.F32 R24, R8.reuse, R48, R24 ;  /* 0x000000300818723c */ /* 0x050ff00000001818 */
[----:B------:R-:W-:Y:S01]  /*11130*/  HMMA.16816.F32 R12, R8, R50, R12 ;  /* 0x00000032080c723c */ /* 0x000fe2000000180c */
[----:B------:R-:W1:Y:S07]  /*11140*/  LDSM.16.M88.4 R8, [R186+0x4000] ;  /* 0x00400000ba08783b */ /* 0x000e6e0000000200 */
[C---:B--2---:R-:W-:Y:S08]  /*11150*/  HMMA.16816.F32 R28, R4.reuse, R32, R28 ;  /* 0x00000020041c723c */ /* 0x044ff0000000181c */
[C---:B------:R-:W-:Y:S01]  /*11160*/  HMMA.16816.F32 R16, R4.reuse, R34, R16 ;  /* 0x000000220410723c */ /* 0x040fe20000001810 */
[----:B------:R-:W-:Y:S07]  /*11170*/  LDSM.16.M88.4 R32, [R176+-0x2000] ;  /* 0xffe00000b020783b */ /* 0x000fee0000000200 */
[C---:B------:R-:W-:Y:S08]  /*11180*/  HMMA.16816.F32 R24, R4.reuse, R40, R24 ;  /* 0x000000280418723c */ /* 0x040ff00000001818 */
[----:B------:R-:W-:Y:S01]  /*11190*/  HMMA.16816.F32 R12, R4, R42, R12 ;  /* 0x0000002a040c723c */ /* 0x000fe2000000180c */
[----:B------:R-:W2:Y:S04]  /*111a0*/  LDSM.16.M88.4 R4, [R185+0x4000] ;  /* 0x00400000b904783b */ /* 0x000ea80000000200 */
[----:B------:R-:W3:Y:S03]  /*111b0*/  LDSM.16.M88.4 R40, [R176+-0x1800] ;  /* 0xffe80000b028783b */ /* 0x000ee60000000200 */
[C---:B-1----:R-:W-:Y:S08]  /*111c0*/  HMMA.16816.F32 R28, R8.reuse, R20, R28 ;  /* 0x00000014081c723c */ /* 0x042ff0000000181c */
[C---:B------:R-:W-:Y:S08]  /*111d0*/  HMMA.16816.F32 R20, R8.reuse, R22, R16 ;  /* 0x000000160814723c */ /* 0x040ff00000001810 */
[C---:B------:R-:W-:Y:S08]  /*111e0*/  HMMA.16816.F32 R16, R8.reuse, R36, R24 ;  /* 0x000000240810723c */ /* 0x040ff00000001818 */
[----:B------:R-:W-:Y:S01]  /*111f0*/  HMMA.16816.F32 R12, R8, R38, R12 ;  /* 0x00000026080c723c */ /* 0x000fe2000000180c */
[----:B------:R-:W-:Y:S04]  /*11200*/  LDSM.16.M88.4 R8, [R183+0x8000] ;  /* 0x00800000b708783b */ /* 0x000fe80000000200 */
[----:B------:R-:W1:Y:S03]  /*11210*/  LDSM.16.M88.4 R36, [R178+0x2000] ;  /* 0x00200000b224783b */ /* 0x000e660000000200 */
[C---:B--2---:R-:W-:Y:S01]  /*11220*/  HMMA.16816.F32 R24, R4.reuse, R32, R28 ;  /* 0x000000200418723c */ /* 0x044fe2000000181c */
[----:B------:R-:W-:Y:S07]  /*11230*/  LDSM.16.M88.4 R28, [R192] ;  /* 0x00000000c01c783b */ /* 0x000fee0000000200 */
[C---:B------:R-:W-:Y:S01]  /*11240*/  HMMA.16816.F32 R20, R4.reuse, R34, R20 ;  /* 0x000000220414723c */ /* 0x040fe20000001814 */
[----:B------:R-:W-:Y:S07]  /*11250*/  LDSM.16.M88.4 R32, [R177+0x2000] ;  /* 0x00200000b120783b */ /* 0x000fee0000000200 */
[C---:B---3--:R-:W-:Y:S08]  /*11260*/  HMMA.16816.F32 R16, R4.reuse, R40, R16 ;  /* 0x000000280410723c */ /* 0x048ff00000001810 */
[----:B------:R-:W-:Y:S01]  /*11270*/  HMMA.16816.F32 R12, R4, R42, R12 ;  /* 0x0000002a040c723c */ /* 0x000fe2000000180c */
[----:B------:R-:W2:Y:S04]  /*11280*/  LDSM.16.M88.4 R4, [R184+0x8000] ;  /* 0x00800000b804783b */ /* 0x000ea80000000200 */
[----:B------:R-:W3:Y:S03]  /*11290*/  LDSM.16.M88.4 R40, [R191] ;  /* 0x00000000bf28783b */ /* 0x000ee60000000200 */
[C---:B-1----:R-:W-:Y:S08]  /*112a0*/  HMMA.16816.F32 R24, R8.reuse, R36, R24 ;  /* 0x000000240818723c */ /* 0x042ff00000001818 */
[C---:B------:R-:W-:Y:S01]  /*112b0*/  HMMA.16816.F32 R20, R8.reuse, R38, R20 ;  /* 0x000000260814723c */ /* 0x040fe20000001814 */
[----:B------:R-:W-:Y:S07]  /*112c0*/  LDSM.16.M88.4 R36, [R176+-0x800] ;  /* 0xfff80000b024783b */ /* 0x000fee0000000200 */
[C---:B------:R-:W-:Y:S08]  /*112d0*/  HMMA.16816.F32 R16, R8.reuse, R44, R16 ;  /* 0x0000002c0810723c */ /* 0x040ff00000001810 */
[----:B------:R-:W-:Y:S01]  /*112e0*/  HMMA.16816.F32 R12, R8, R46, R12 ;  /* 0x0000002e080c723c */ /* 0x000fe2000000180c */
[----:B------:R-:W1:Y:S04]  /*112f0*/  LDSM.16.M88.4 R8, [R186+0x8000] ;  /* 0x00800000ba08783b */ /* 0x000e680000000200 */
[----:B------:R-:W4:Y:S03]  /*11300*/  LDSM.16.M88.4 R44, [R177+0x2800] ;  /* 0x00280000b12c783b */ /* 0x000f260000000200 */
[C---:B--2---:R-:W-:Y:S08]  /*11310*/  HMMA.16816.F32 R24, R4.reuse, R28, R24 ;  /* 0x0000001c0418723c */ /* 0x044ff00000001818 */
[C---:B------:R-:W-:Y:S01]  /*11320*/  HMMA.16816.F32 R20, R4.reuse, R30, R20 ;  /* 0x0000001e0414723c */ /* 0x040fe20000001814 */
[----:B------:R-:W-:Y:S07]  /*11330*/  LDSM.16.M88.4 R28, [R176+-0x1000] ;  /* 0xfff00000b01c783b */ /* 0x000fee0000000200 */
[C---:B---3--:R-:W-:Y:S08]  /*11340*/  HMMA.16816.F32 R16, R4.reuse, R40, R16 ;  /* 0x000000280410723c */ /* 0x048ff00000001810 */
[----:B------:R-:W-:Y:S01]  /*11350*/  HMMA.16816.F32 R12, R4, R42, R12 ;  /* 0x0000002a040c723c */ /* 0x000fe2000000180c */
[----:B------:R-:W2:Y:S04]  /*11360*/  LDSM.16.M88.4 R4, [R185+0x8000] ;  /* 0x00800000b904783b */ /* 0x000ea80000000200 */
[----:B------:R-:W-:Y:S03]  /*11370*/  LDSM.16.M88.4 R40, [R193] ;  /* 0x00000000c128783b */ /* 0x000fe60000000200 */
[C---:B-1----:R-:W-:Y:S08]  /*11380*/  HMMA.16816.F32 R24, R8.reuse, R32, R24 ;  /* 0x000000200818723c */ /* 0x042ff00000001818 */
[C---:B------:R-:W-:Y:S01]  /*11390*/  HMMA.16816.F32 R20, R8.reuse, R34, R20 ;  /* 0x000000220814723c */ /* 0x040fe20000001814 */
[----:B------:R-:W-:Y:S07]  /*113a0*/  LDSM.16.M88.4 R32, [R178+0x3000] ;  /* 0x00300000b220783b */ /* 0x000fee0000000200 */
[C---:B----4-:R-:W-:Y:S08]  /*113b0*/  HMMA.16816.F32 R16, R8.reuse, R44, R16 ;  /* 0x0000002c0810723c */ /* 0x050ff00000001810 */
[----:B------:R-:W-:Y:S01]  /*113c0*/  HMMA.16816.F32 R12, R8, R46, R12 ;  /* 0x0000002e080c723c */ /* 0x000fe2000000180c */
[----:B------:R-:W1:Y:S04]  /*113d0*/  LDSM.16.M88.4 R8, [R183+0xc000] ;  /* 0x00c00000b708783b */ /* 0x000e680000000200 */
[----:B------:R-:W3:Y:S03]  /*113e0*/  LDSM.16.M88.4 R44, [R178+0x3800] ;  /* 0x00380000b22c783b */ /* 0x000ee60000000200 */
[C---:B--2---:R-:W-:Y:S08]  /*113f0*/  HMMA.16816.F32 R24, R4.reuse, R28, R24 ;  /* 0x0000001c0418723c */ /* 0x044ff00000001818 */
[C---:B------:R-:W-:Y:S01]  /*11400*/  HMMA.16816.F32 R20, R4.reuse, R30, R20 ;  /* 0x0000001e0414723c */ /* 0x040fe20000001814 */
[----:B------:R-:W-:Y:S07]  /*11410*/  LDSM.16.M88.4 R28, [R188] ;  /* 0x00000000bc1c783b */ /* 0x000fee0000000200 */
[C---:B------:R-:W-:Y:S08]  /*11420*/  HMMA.16816.F32 R16, R4.reuse, R36, R16 ;  /* 0x000000240410723c */ /* 0x040ff00000001810 */
[----:B------:R-:W-:Y:S01]  /*11430*/  HMMA.16816.F32 R12, R4, R38, R12 ;  /* 0x00000026040c723c */ /* 0x000fe2000000180c */
[----:B------:R-:W2:Y:S04]  /*11440*/  LDSM.16.M88.4 R4, [R184+0xc000] ;  /* 0x00c00000b804783b */ /* 0x000ea80000000200 */
[----:B------:R-:W-:Y:S03]  /*11450*/  LDSM.16.M88.4 R36, [R177+0x3000] ;  /* 0x00300000b124783b */ /* 0x000fe60000000200 */
[C---:B-1----:R-:W-:Y:S08]  /*11460*/  HMMA.16816.F32 R24, R8.reuse, R32, R24 ;  /* 0x000000200818723c */ /* 0x042ff00000001818 */
[C---:B------:R-:W-:Y:S01]  /*11470*/  HMMA.16816.F32 R20, R8.reuse, R34, R20 ;  /* 0x000000220814723c */ /* 0x040fe20000001814 */
[----:B------:R-:W-:Y:S07]  /*11480*/  LDSM.16.M88.4 R32, [R176] ;  /* 0x00000000b020783b */ /* 0x000fee0000000200 */
[C---:B---3--:R-:W-:Y:S08]  /*11490*/  HMMA.16816.F32 R16, R8.reuse, R44, R16 ;  /* 0x0000002c0810723c */ /* 0x048ff00000001810 */
[----:B------:R-:W-:Y:S01]  /*114a0*/  HMMA.16816.F32 R12, R8, R46, R12 ;  /* 0x0000002e080c723c */ /* 0x000fe2000000180c */
[----:B------:R-:W1:Y:S04]  /*114b0*/  LDSM.16.M88.4 R8, [R186+0xc000] ;  /* 0x00c00000ba08783b */ /* 0x000e680000000200 */
[----:B------:R-:W3:Y:S03]  /*114c0*/  LDSM.16.M88.4 R44, [R177+0x3800] ;  /* 0x00380000b12c783b */ /* 0x000ee60000000200 */
[C---:B--2---:R-:W-:Y:S08]  /*114d0*/  HMMA.16816.F32 R24, R4.reuse, R28, R24 ;  /* 0x0000001c0418723c */ /* 0x044ff00000001818 */
[C---:B------:R-:W-:Y:S01]  /*114e0*/  HMMA.16816.F32 R20, R4.reuse, R30, R20 ;  /* 0x0000001e0414723c */ /* 0x040fe20000001814 */
[----:B------:R-:W-:Y:S07]  /*114f0*/  LDSM.16.M88.4 R28, [R176+0x800] ;  /* 0x00080000b01c783b */ /* 0x000fee0000000200 */
[C---:B------:R-:W-:Y:S08]  /*11500*/  HMMA.16816.F32 R16, R4.reuse, R40, R16 ;  /* 0x000000280410723c */ /* 0x040ff00000001810 */
[----:B------:R-:W-:Y:S01]  /*11510*/  HMMA.16816.F32 R12, R4, R42, R12 ;  /* 0x0000002a040c723c */ /* 0x000fe2000000180c */
[----:B------:R-:W2:Y:S01]  /*11520*/  LDSM.16.M88.4 R4, [R185+0xc000] ;  /* 0x00c00000b904783b */ /* 0x000ea20000000200 */
[----:B------:R-:W-:-:S06]  /*11530*/  DEPBAR.LE SB0, 0x0 ;  /* 0x000080000000791a */ /* 0x000fcc0000000000 */
[C---:B-1----:R-:W-:Y:S08]  /*11540*/  HMMA.16816.F32 R24, R8.reuse, R36, R24 ;  /* 0x000000240818723c */ /* 0x042ff00000001818 */
[C---:B------:R-:W-:Y:S08]  /*11550*/  HMMA.16816.F32 R20, R8.reuse, R38, R20 ;  /* 0x000000260814723c */ /* 0x040ff00000001814 */
[C---:B---3--:R-:W-:Y:S08]  /*11560*/  HMMA.16816.F32 R16, R8.reuse, R44, R16 ;  /* 0x0000002c0810723c */ /* 0x048ff00000001810 */
[----:B------:R-:W-:Y:S08]  /*11570*/  HMMA.16816.F32 R8, R8, R46, R12 ;  /* 0x0000002e0808723c */ /* 0x000ff0000000180c */
[C---:B--2---:R-:W-:Y:S08]  /*11580*/  HMMA.16816.F32 R24, R4.reuse, R32, R24 ;  /* 0x000000200418723c */ /* 0x044ff00000001818 */
[C---:B------:R-:W-:Y:S08]  /*11590*/  HMMA.16816.F32 R16, R4.reuse, R28, R16 ;  /* 0x0000001c0410723c */ /* 0x040ff00000001810 */
[C---:B------:R-:W-:Y:S08]  /*115a0*/  HMMA.16816.F32 R20, R4.reuse, R34, R20 ;  /* 0x000000220414723c */ /* 0x040ff00000001814 */
[----:B------:R-:W-:Y:S01]  /*115b0*/  HMMA.16816.F32 R28, R4, R30, R8 ;  /* 0x0000001e041c723c */ /* 0x000fe20000001808 */
[----:B------:R-:W-:Y:S06]  /*115c0*/  BAR.SYNC.DEFER_BLOCKING 0x0 ;  /* 0x0000000000007b1d */ /* 0x000fec0000010000 */
[----:B------:R-:W-:Y:S01]  /*115d0*/  @!UPT UIADD3 URZ, URZ, URZ, URZ ;  /* 0x0000003f3f3ff290 */ /* 0x000fe2000fffe03f */
[----:B------:R-:W-:Y:S11]  /*115e0*/  @!P0 BRA `(.L_x_4062) ;  /* 0x0000032000008947 */ /* 0x000ff60003800000 */
[----:B------:R-:W-:Y:S01]  /*115f0*/  ISETP.NE.AND P4, PT, R123, 0x1, PT ;  /* 0x000000017b00780c */ /* 0x000fe20003f85270 */
[----:B------:R-:W-:Y:S01]  /*11600*/  IMAD.MOV.U32 R198, RZ, RZ, RZ ;  /* 0x000000ffffc67224 */ /* 0x000fe200078e00ff */
        /* <DEDUP_REMOVED lines=27> */
.L_x_4211:
[----:B------:R-:W-:Y:S05]  /*117c0*/  BRA.DIV ~URZ, `(.L_x_4064) ;  /* 0x0000f1f27f007947 */ /* 0x000fea000b800000 */
[----:B-1----:R1:W3:Y:S02]  /*117d0*/  SHFL.IDX PT, R0, R5, RZ, 0x181f ;  /* 0x00181fff05007589 */ /* 0x0022e400000e0000 */
.L_x_4212:
[C---:B------:R-:W-:Y:S02]  /*117e0*/  ISETP.GE.AND P1, PT, R134.reuse, c[0x0][0x1d4], PT ;  /* 0x0000750086007a0c */ /* 0x040fe40003f26270 */
[----:B---3--:R-:W-:Y:S02]  /*117f0*/  LEA R2, P0, R134, R0, 0x1 ;  /* 0x0000000086027211 */ /* 0x008fe400078008ff */
        /* <DEDUP_REMOVED lines=17> */
.L_x_4062:
[----:B------:R-:W-:Y:S05]  /*11910*/  BSYNC B0 ;  /* 0x0000000000007941 */ /* 0x000fea0003800000 */
.L_x_4061:
[----:B------:R-:W-:Y:S01]  /*11920*/  IMAD.MOV.U32 R0, RZ, RZ, c[0x0][0x2c4] ;  /* 0x0000b100ff007624 */ /* 0x000fe200078e00ff */
[----:B------:R-:W-:Y:S01]  /*11930*/  ULDC UR4, c[0x0][0x324] ;  /* 0x0000c90000047ab9 */ /* 0x000fe20000000800 */
[----:B---3--:R-:W-:Y:S01]  /*11940*/  IADD3 R2, R210, 0x1, -R109 ;  /* 0x00000001d2027810 */ /* 0x008fe20007ffe86d */
        /* <DEDUP_REMOVED lines=10> */
[----:B-1----:R-:W-:Y:S01]  /*119f0*/  IADD3 R5, R0, c[0x0][0x328], RZ ;  /* 0x0000ca0000057a10 */ /* 0x002fe20007ffe0ff */
[----:B------:R-:W-:Y:S05]  /*11a00*/  BRA.DIV ~URZ, `(.L_x_4065) ;  /* 0x0000f0127f007947 */ /* 0x000fea000b800000 */
[----:B------:R1:W2:Y:S02]  /*11a10*/  SHFL.IDX PT, R3, R4, RZ, 0x1c1f ;  /* 0x001c1fff04037589 */ /* 0x0002a400000e0000 */
.L_x_4213:
        /* <DEDUP_REMOVED lines=17> */
.L_x_4068:
[----:B------:R-:W-:-:S04]  /*11b30*/  MOV R8, c[0x0][0x32c] ;  /* 0x0000cb0000087a02 */ /* 0x000fc80000000f00 */
[----:B------:R-:W-:-:S13]  /*11b40*/  ISETP.NE.AND P0, PT, R8, 0x1, PT ;  /* 0x000000010800780c */ /* 0x000fda0003f05270 */
[----:B------:R-:W-:-:S05]  /*11b50*/  @P0 IMAD.HI.U32 R8, R3, c[0x0][0x330], RZ ;  /* 0x0000cc0003080a27 */ /* 0x000fca00078e00ff */
[----:B------:R-:W-:Y:S02]  /*11b60*/  @P0 SHF.R.U32.HI R3, RZ, c[0x0][0x334], R8 ;  /* 0x0000cd00ff030a19 */ /* 0x000fe40000011608 */
.L_x_4069:
[----:B------:R-:W-:Y:S05]  /*11b70*/  BSYNC B0 ;  /* 0x0000000000007941 */ /* 0x000fea0003800000 */
.L_x_4067:
[----:B------:R-:W-:-:S04]  /*11b80*/  IMAD R3, R3, c[0x0][0x32c], -R109 ;  /* 0x0000cb0003037a24 */ /* 0x000fc800078e0a6d */
[----:B------:R-:W-:-:S05]  /*11b90*/  IMAD.IADD R3, R3, 0x1, -R216 ;  /* 0x0000000103037824 */ /* 0x000fca00078e0ad8 */
[----:B------:R-:W-:Y:S02]  /*11ba0*/  IADD3 R8, R3, c[0x0][0x32c], RZ ;  /* 0x0000cb0003087a10 */ /* 0x000fe40007ffe0ff */
[----:B------:R-:W-:Y:S02]  /*11bb0*/  IMNMX R0, R0, R3, !PT ;  /* 0x0000000300007217 */ /* 0x000fe40007800200 */
[----:B------:R-:W-:Y:S02]  /*11bc0*/  IMNMX R2, R2, R8, PT ;  /* 0x0000000802027217 */ /* 0x000fe40003800200 */
.L_x_4066:
[----:B------:R-:W-:-:S04]  /*11bd0*/  ISETP.GT.AND P1, PT, R196, RZ, PT ;  /* 0x000000ffc400720c */ /* 0x000fc80003f24270 */
[C---:B------:R-:W-:Y:S02]  /*11be0*/  ISETP.GT.AND P2, PT, R0.reuse, RZ, P1 ;  /* 0x000000ff0000720c */ /* 0x040fe40000f44270 */
[----:B------:R-:W-:Y:S02]  /*11bf0*/  ISETP.GT.AND P0, PT, R0, 0x1, P1 ;  /* 0x000000010000780c */ /* 0x000fe40000f04270 */
[C---:B------:R-:W-:Y:S02]  /*11c00*/  ISETP.LT.OR P2, PT, R2.reuse, 0x1, P2 ;  /* 0x000000010200780c */ /* 0x040fe40001741670 */
[----:B------:R-:W-:Y:S02]  /*11c10*/  ISETP.LT.OR P0, PT, R2, 0x2, P0 ;  /* 0x000000020200780c */ /* 0x000fe40000701670 */
[----:B------:R-:W-:Y:S02]  /*11c20*/  FSEL R10, R24, -INF , !P2 ;  /* 0xff800000180a7808 */ /* 0x000fe40005000000 */
[----:B------:R-:W-:-:S02]  /*11c30*/  ISETP.GT.AND P2, PT, R0, 0x8, P1 ;  /* 0x000000080000780c */ /* 0x000fc40000f44270 */
[----:B------:R-:W-:Y:S02]  /*11c40*/  FSEL R11, R25, -INF , !P0 ;  /* 0xff800000190b7808 */ /* 0x000fe40004000000 */
        /* <DEDUP_REMOVED lines=16> */
[----:B------:R-:W-:Y:S01]  /*11d50*/  FSEL R28, R29, -INF , !P0 ;  /* 0xff8000001d1c7808 */ /* 0x000fe20004000000 */
[----:B------:R-:W-:Y:S06]  /*11d60*/  BRA.DIV ~URZ, `(.L_x_4070) ;  /* 0x0000ed227f007947 */ /* 0x000fec000b800000 */
[----:B------:R2:W3:Y:S02]  /*11d70*/  SHFL.IDX PT, R3, R4, 0x1, 0x1c1f ;  /* 0x003c1f0004037f89 */ /* 0x0004e400000e0000 */
.L_x_4214:
        /* <DEDUP_REMOVED lines=17> */
.L_x_4073:
[----:B-12---:R-:W-:-:S04]  /*11e90*/  MOV R4, c[0x0][0x32c] ;  /* 0x0000cb0000047a02 */ /* 0x006fc80000000f00 */
[----:B------:R-:W-:-:S13]  /*11ea0*/  ISETP.NE.AND P0, PT, R4, 0x1, PT ;  /* 0x000000010400780c */ /* 0x000fda0003f05270 */
[----:B------:R-:W-:-:S05]  /*11eb0*/  @P0 IMAD.HI.U32 R4, R3, c[0x0][0x330], RZ ;  /* 0x0000cc0003040a27 */ /* 0x000fca00078e00ff */
[----:B------:R-:W-:Y:S02]  /*11ec0*/  @P0 SHF.R.U32.HI R3, RZ, c[0x0][0x334], R4 ;  /* 0x0000cd00ff030a19 */ /* 0x000fe40000011604 */
.L_x_4074:
[----:B------:R-:W-:Y:S05]  /*11ed0*/  BSYNC B0 ;  /* 0x0000000000007941 */ /* 0x000fea0003800000 */
.L_x_4072:
[----:B------:R-:W-:-:S04]  /*11ee0*/  IMAD R3, R3, c[0x0][0x32c], -R109 ;  /* 0x0000cb0003037a24 */ /* 0x000fc800078e0a6d */
[----:B------:R-:W-:-:S05]  /*11ef0*/  IMAD.IADD R3, R3, 0x1, -R216 ;  /* 0x0000000103037824 */ /* 0x000fca00078e0ad8 */
[----:B------:R-:W-:Y:S02]  /*11f00*/  IADD3 R4, R3, c[0x0][0x32c], RZ ;  /* 0x0000cb0003047a10 */ /* 0x000fe40007ffe0ff */
[----:B------:R-:W-:Y:S02]  /*11f10*/  IMNMX R0, R0, R3, !PT ;  /* 0x0000000300007217 */ /* 0x000fe40007800200 */
[----:B------:R-:W-:Y:S02]  /*11f20*/  IMNMX R2, R2, R4, PT ;  /* 0x0000000402027217 */ /* 0x000fe40003800200 */
.L_x_4071:
[C---:B------:R-:W-:Y:S02]  /*11f30*/  ISETP.GT.AND P0, PT, R0.reuse, 0x1, P1 ;  /* 0x000000010000780c */ /* 0x040fe40000f04270 */
[----:B------:R-:W-:Y:S02]  /*11f40*/  ISETP.GT.AND P2, PT, R0, 0x8, P1 ;  /* 0x000000080000780c */ /* 0x000fe40000f44270 */
[C---:B------:R-:W-:Y:S02]  /*11f50*/  ISETP.LT.OR P0, PT, R2.reuse, 0x2, P0 ;  /* 0x000000020200780c */ /* 0x040fe40000701670 */
[----:B------:R-:W-:-:S02]  /*11f60*/  ISETP.LT.OR P2, PT, R2, 0x9, P2 ;  /* 0x000000090200780c */ /* 0x000fc40001741670 */
[----:B------:R-:W-:Y:S02]  /*11f70*/  FSEL R7, R27, -INF , !P0 ;  /* 0xff8000001b077808 */ /* 0x000fe40004000000 */
[----:B------:R-:W-:Y:S02]  /*11f80*/  ISETP.GT.AND P0, PT, R0, 0x9, P1 ;  /* 0x000000090000780c */ /* 0x000fe40000f04270 */
[----:B------:R-:W-:Y:S02]  /*11f90*/  FSEL R8, R22, -INF , !P2 ;  /* 0xff80000016087808 */ /* 0x000fe40005000000 */
[----:B------:R-:W-:Y:S02]  /*11fa0*/  ISETP.GT.AND P2, PT, R0, RZ, P1 ;  /* 0x000000ff0000720c */ /* 0x000fe40000f44270 */
[C---:B------:R-:W-:Y:S02]  /*11fb0*/  ISETP.LT.OR P0, PT, R2.reuse, 0xa, P0 ;  /* 0x0000000a0200780c */ /* 0x040fe40000701670 */
[----:B------:R-:W-:-:S02]  /*11fc0*/  ISETP.LT.OR P2, PT, R2, 0x1, P2 ;  /* 0x000000010200780c */ /* 0x000fc40001741670 */
[----:B------:R-:W-:Y:S02]  /*11fd0*/  FSEL R9, R23, -INF , !P0 ;  /* 0xff80000017097808 */ /* 0x000fe40004000000 */
[----:B------:R-:W-:Y:S02]  /*11fe0*/  ISETP.GT.AND P0, PT, R0, 0x10, P1 ;  /* 0x000000100000780c */ /* 0x000fe40000f04270 */
[----:B------:R-:W-:Y:S02]  /*11ff0*/  FSEL R6, R26, -INF , !P2 ;  /* 0xff8000001a067808 */ /* 0x000fe40005000000 */
[----:B------:R-:W-:Y:S02]  /*12000*/  FMNMX.FTZ R3, R10, R11, !PT ;  /* 0x0000000b0a037209 */ /* 0x000fe40007810000 */
[----:B------:R-:W-:Y:S02]  /*12010*/  ISETP.LT.OR P2, PT, R2, 0x11, P0 ;  /* 0x000000110200780c */ /* 0x000fe40000741670 */
[----:B-12---:R-:W-:-:S02]  /*12020*/  FMNMX.FTZ R4, R6, R7, !PT ;  /* 0x0000000706047209 */ /* 0x006fc40007810000 */
[----:B------:R-:W-:Y:S02]  /*12030*/  ISETP.GT.AND P0, PT, R0, 0x11, P1 ;  /* 0x000000110000780c */ /* 0x000fe40000f04270 */
[----:B------:R-:W-:Y:S02]  /*12040*/  FMNMX.FTZ R3, R12, R3, !PT ;  /* 0x000000030c037209 */ /* 0x000fe40007810000 */
[----:B------:R-:W-:Y:S02]  /*12050*/  FSEL R27, R18, -INF , !P2 ;  /* 0xff800000121b7808 */ /* 0x000fe40005000000 */
[----:B------:R-:W-:Y:S02]  /*12060*/  FMNMX.FTZ R4, R8, R4, !PT ;  /* 0x0000000408047209 */ /* 0x000fe40007810000 */
[----:B------:R-:W-:Y:S02]  /*12070*/  ISETP.LT.OR P2, PT, R2, 0x12, P0 ;  /* 0x000000120200780c */ /* 0x000fe40000741670 */
[----:B------:R-:W-:-:S02]  /*12080*/  ISETP.GT.AND P3, PT, R0, 0x18, P1 ;  /* 0x000000180000780c */ /* 0x000fc40000f64270 */
[----:B------:R-:W-:Y:S02]  /*12090*/  ISETP.GT.AND P0, PT, R0, 0x19, P1 ;  /* 0x000000190000780c */ /* 0x000fe40000f04270 */
[----:B------:R-:W-:Y:S02]  /*120a0*/  FMNMX.FTZ R0, R13, R3, !PT ;  /* 0x000000030d007209 */ /* 0x000fe40007810000 */
[----:B------:R-:W-:Y:S02]  /*120b0*/  FMNMX.FTZ R3, R9, R4, !PT ;  /* 0x0000000409037209 */ /* 0x000fe40007810000 */
[----:B------:R-:W-:Y:S02]  /*120c0*/  FSEL R24, R19, -INF , !P2 ;  /* 0xff80000013187808 */ /* 0x000fe40005000000 */
[----:B------:R-:W-:Y:S02]  /*120d0*/  ISETP.LT.OR P1, PT, R2, 0x19, P3 ;  /* 0x000000190200780c */ /* 0x000fe40001f21670 */
        /* <DEDUP_REMOVED lines=13> */
.L_x_4215:
[----:B-12---:R-:W-:Y:S01]  /*121b0*/  FMNMX.FTZ R4, R4, R0, !PT ;  /* 0x0000000004047209 */ /* 0x006fe20007810000 */
[----:B------:R-:W-:Y:S05]  /*121c0*/  BRA.DIV ~URZ, `(.L_x_4076) ;  /* 0x0000e9827f007947 */ /* 0x000fea000b800000 */
[----:B------:R-:W1:Y:S04]  /*121d0*/  SHFL.BFLY PT, R0, R5, 0x2, 0x1f ;  /* 0x0c401f0005007f89 */ /* 0x000e6800000e0000 */
[----:B------:R-:W2:Y:S01]  /*121e0*/  SHFL.BFLY PT, R2, R4, 0x1, 0x1f ;  /* 0x0c201f0004027f89 */ /* 0x000ea200000e0000 */
[----:B-1----:R-:W-:-:S02]  /*121f0*/  FMNMX.FTZ R5, R5, R0, !PT ;  /* 0x0000000005057209 */ /* 0x002fc40007810000 */
[----:B--2---:R-:W-:-:S03]  /*12200*/  FMNMX.FTZ R133, R4, R2, !PT ;  /* 0x0000000204857209 */ /* 0x004fc60007810000 */
[----:B------:R1:W2:Y:S04]  /*12210*/  SHFL.BFLY PT, R3, R5, 0x1, 0x1f ;  /* 0x0c201f0005037f89 */ /* 0x0002a800000e0000 */
.L_x_4216:
[C---:B------:R-:W-:Y:S01]  /*12220*/  FMUL.FTZ R2, R133.reuse, c[0x0][0x2d0] ;  /* 0x0000b40085027a20 */ /* 0x040fe20000410000 */
[----:B------:R-:W-:Y:S01]  /*12230*/  FSETP.NEU.FTZ.AND P0, PT, R133, -INF , PT ;  /* 0xff8000008500780b */ /* 0x000fe20003f1d000 */
[----:B------:R-:W-:Y:S01]  /*12240*/  WARPSYNC 0xffffffff ;  /* 0xffffffff00007948 */ /* 0x000fe20003800000 */
[----:B--2---:R-:W-:Y:S01]  /*12250*/  FMNMX.FTZ R4, R3, R5, !PT ;  /* 0x0000000503047209 */ /* 0x004fe20007810000 */
        /* <DEDUP_REMOVED lines=17> */
[----:B--2---:R-:W-:-:S03]  /*12370*/  FFMA.FTZ R0, R11, c[0x0][0x2d0], -R2 ;  /* 0x0000b4000b007a23 */ /* 0x004fc60000010802 */
[----:B------:R-:W-:Y:S01]  /*12380*/  LDSM.16.MT88.4 R68, [R182+0x1800] ;  /* 0x00180000b644783b */ /* 0x000fe20000004200 */
[----:B------:R2:W-:Y:S03]  /*12390*/  MUFU.EX2 R108, R0 ;  /* 0x00000000006c7308 */ /* 0x0005e60000000800 */
[----:B------:R-:W-:Y:S01]  /*123a0*/  LDSM.16.MT88.4 R72, [R179+0x2000] ;  /* 0x00200000b348783b */ /* 0x000fe20000004200 */
[----:B---3--:R-:W-:-:S03]  /*123b0*/  FFMA.FTZ R3, R14, c[0x0][0x2d0], -R2 ;  /* 0x0000b4000e037a23 */ /* 0x008fc60000010802 */
[----:B------:R-:W-:Y:S01]  /*123c0*/  LDSM.16.MT88.4 R60, [R180+0x1000] ;  /* 0x00100000b43c783b */ /* 0x000fe20000004200 */
[----:B------:R-:W-:Y:S03]  /*123d0*/  MUFU.EX2 R118, R3 ;  /* 0x0000000300767308 */ /* 0x000fe60000000800 */
[----:B------:R-:W-:Y:S04]  /*123e0*/  LDSM.16.MT88.4 R64, [R181+0x1000] ;  /* 0x00100000b540783b */ /* 0x000fe80000004200 */
[----:B------:R-:W-:Y:S01]  /*123f0*/  LDSM.16.MT88.4 R80, [R181+0x1800] ;  /* 0x00180000b550783b */ /* 0x000fe20000004200 */
[----:B--2---:R-:W-:-:S03]  /*12400*/  FFMA.FTZ R0, R12, c[0x0][0x2d0], -R2 ;  /* 0x0000b4000c007a23 */ /* 0x004fc60000010802 */
[----:B------:R-:W2:Y:S01]  /*12410*/  LDSM.16.MT88.4 R12, [R179] ;  /* 0x00000000b30c783b */ /* 0x000ea20000004200 */
[----:B------:R3:W4:Y:S03]  /*12420*/  MUFU.EX2 R109, R0 ;  /* 0x00000000006d7308 */ /* 0x0007260000000800 */
[----:B------:R-:W5:Y:S04]  /*12430*/  LDSM.16.MT88.4 R84, [R180+0x2000] ;  /* 0x00200000b454783b */ /* 0x000f680000004200 */
[----:B------:R-:W-:Y:S04]  /*12440*/  LDSM.16.MT88.4 R92, [R180+0x2800] ;  /* 0x00280000b45c783b */ /* 0x000fe80000004200 */
[----:B------:R-:W-:Y:S04]  /*12450*/  LDSM.16.MT88.4 R96, [R181+0x2800] ;  /* 0x00280000b560783b */ /* 0x000fe80000004200 */
[----:B------:R-:W-:Y:S01]  /*12460*/  LDSM.16.MT88.4 R112, [R180+0x3000] ;  /* 0x00300000b470783b */ /* 0x000fe20000004200 */
[----:B---3--:R-:W-:Y:S01]  /*12470*/  FMUL.FTZ R0, R4, c[0x0][0x2d0] ;  /* 0x0000b40004007a20 */ /* 0x008fe20000410000 */
[----:B----4-:R-:W-:-:S02]  /*12480*/  F2FP.PACK_AB R10, R119, R109 ;  /* 0x0000006d770a723e */ /* 0x010fc400000000ff */
[----:B------:R-:W-:Y:S02]  /*12490*/  LDSM.16.MT88.4 R120, [R182+0x3000] ;  /* 0x00300000b678783b */ /* 0x000fe40000004200 */
[----:B------:R-:W-:Y:S02]  /*124a0*/  FSEL R0, R0, RZ, P0 ;  /* 0x000000ff00007208 */ /* 0x000fe40000000000 */
[----:B------:R-:W-:Y:S03]  /*124b0*/  LDSM.16.MT88.4 R48, [R180+0x1800] ;  /* 0x00180000b430783b */ /* 0x000fe60000004200 */
[--C-:B------:R-:W-:Y:S01]  /*124c0*/  FFMA.FTZ R3, R6, c[0x0][0x2d0], -R0.reuse ;  /* 0x0000b40006037a23 */ /* 0x100fe20000010800 */
[----:B------:R-:W-:Y:S03]  /*124d0*/  LDSM.16.MT88.4 R88, [R182+0x2000] ;  /* 0x00200000b658783b */ /* 0x000fe60000004200 */
[----:B------:R3:W-:Y:S01]  /*124e0*/  MUFU.EX2 R6, R3 ;  /* 0x0000000300067308 */ /* 0x0007e20000000800 */
[----:B------:R-:W4:Y:S01]  /*124f0*/  LDSM.16.MT88.4 R104, [R179+0x3000] ;  /* 0x00300000b368783b */ /* 0x000f220000004200 */
[----:B---3--:R-:W-:-:S06]  /*12500*/  FFMA.FTZ R3, R7, c[0x0][0x2d0], -R0 ;  /* 0x0000b40007037a23 */ /* 0x008fcc0000010800 */
[----:B-1----:R1:W3:Y:S02]  /*12510*/  MUFU.EX2 R5, R3 ;  /* 0x0000000300057308 */ /* 0x0022e40000000800 */
[----:B-1----:R-:W-:Y:S01]  /*12520*/  FFMA.FTZ R3, R8, c[0x0][0x2d0], -R0 ;  /* 0x0000b40008037a23 */ /* 0x002fe20000010800 */
[----:B------:R-:W-:-:S05]  /*12530*/  F2FP.PACK_AB R8, R108, R110 ;  /* 0x0000006e6c08723e */ /* 0x000fca00000000ff */
[----:B------:R1:W-:Y:S02]  /*12540*/  MUFU.EX2 R116, R3 ;  /* 0x0000000300747308 */ /* 0x0003e40000000800 */
[----:B-1----:R-:W-:Y:S01]  /*12550*/  FFMA.FTZ R3, R9, c[0x0][0x2d0], -R0 ;  /* 0x0000b40009037a23 */ /* 0x002fe20000010800 */
[----:B---3--:R-:W-:-:S05]  /*12560*/  F2FP.PACK_AB R9, R5, R6 ;  /* 0x000000060509723e */ /* 0x008fca00000000ff */
[----:B------:R1:W3:Y:S02]  /*12570*/  MUFU.EX2 R7, R3 ;  /* 0x0000000300077308 */ /* 0x0002e40000000800 */
[----:B-1----:R-:W-:Y:S01]  /*12580*/  FFMA.FTZ R3, R17, c[0x0][0x2d0], -R2 ;  /* 0x0000b40011037a23 */ /* 0x002fe20000010802 */
[----:B---3--:R-:W-:-:S05]  /*12590*/  F2FP.PACK_AB R11, R7, R116 ;  /* 0x00000074070b723e */ /* 0x008fca00000000ff */
[----:B------:R1:W3:Y:S02]  /*125a0*/  MUFU.EX2 R124, R3 ;  /* 0x00000003007c7308 */ /* 0x0002e40000000800 */
[C---:B--2---:R-:W-:Y:S08]  /*125b0*/  HMMA.16816.F32 R152, R8.reuse, R12, RZ ;  /* 0x0000000c0898723c */ /* 0x044ff000000018ff */
[C---:B------:R-:W-:Y:S01]  /*125c0*/  HMMA.16816.F32 R12, R8.reuse, R14, RZ ;  /* 0x0000000e080c723c */ /* 0x040fe200000018ff */
[--C-:B-1----:R-:W-:Y:S01]  /*125d0*/  FFMA.FTZ R3, R16, c[0x0][0x2d0], -R2.reuse ;  /* 0x0000b40010037a23 */ /* 0x102fe20000010802 */
[----:B---3--:R-:W-:Y:S01]  /*125e0*/  F2FP.PACK_AB R128, R124, R118 ;  /* 0x000000767c80723e */ /* 0x008fe200000000ff */
        /* <DEDUP_REMOVED lines=8> */
[----:B---3--:R-:W-:Y:S01]  /*12670*/  FFMA.FTZ R2, R27, c[0x0][0x2d0], -R0 ;  /* 0x0000b4001b027a23 */ /* 0x008fe20000010800 */
[----:B------:R-:W-:-:S06]  /*12680*/  F2FP.PACK_AB R130, R205, R125 ;  /* 0x0000007dcd82723e */ /* 0x000fcc00000000ff */
[C---:B-----5:R-:W-:Y:S01]  /*12690*/  HMMA.16816.F32 R76, R8.reuse, R84, RZ ;  /* 0x00000054084c723c */ /* 0x060fe200000018ff */
[----:B------:R3:W-:Y:S07]  /*126a0*/  MUFU.EX2 R3, R2 ;  /* 0x0000000200037308 */ /* 0x0007ee0000000800 */
[C---:B----4-:R-:W-:Y:S08]  /*126b0*/  HMMA.16816.F32 R100, R8.reuse, R104, RZ ;  /* 0x000000680864723c */ /* 0x050ff000000018ff */
        /* <DEDUP_REMOVED lines=108> */
.L_x_4079:
[----:B------:R-:W-:-:S04]  /*12d80*/  MOV R2, 0x1 ;  /* 0x0000000100027802 */ /* 0x000fc80000000f00 */
[----:B------:R-:W-:-:S13]  /*12d90*/  ISETP.NE.AND P0, PT, R2, c[0x0][0x32c], PT ;  /* 0x0000cb0002007a0c */ /* 0x000fda0003f05270 */
[----:B------:R-:W-:-:S05]  /*12da0*/  @P0 IMAD.HI.U32 R2, R3, c[0x0][0x330], RZ ;  /* 0x0000cc0003020a27 */ /* 0x000fca00078e00ff */
[----:B------:R-:W-:Y:S02]  /*12db0*/  @P0 SHF.R.U32.HI R3, RZ, c[0x0][0x334], R2 ;  /* 0x0000cd00ff030a19 */ /* 0x000fe40000011602 */
.L_x_4080:
[----:B------:R-:W-:Y:S05]  /*12dc0*/  BSYNC B0 ;  /* 0x0000000000007941 */ /* 0x000fea0003800000 */
.L_x_4078:
[----:B------:R-:W-:-:S05]  /*12dd0*/  MOV R2, c[0x0][0x32c] ;  /* 0x0000cb0000027a02 */ /* 0x000fca0000000f00 */
[----:B------:R-:W-:-:S05]  /*12de0*/  IMAD R3, R3, R2, c[0x0][0x32c] ;  /* 0x0000cb0003037624 */ /* 0x000fca00078e0202 */
[----:B------:R-:W-:-:S04]  /*12df0*/  IMNMX R0, R0, R3, PT ;  /* 0x0000000300007217 */ /* 0x000fc80003800200 */
.L_x_4077:
        /* <DEDUP_REMOVED lines=12> */
.L_x_4102:
        /* <DEDUP_REMOVED lines=27> */
.L_x_4217:
[----:B------:R-:W-:-:S05]  /*13070*/  BRA.DIV ~URZ, `(.L_x_4085) ;  /* 0x0000dc327f007947 */ /* 0x000fca000b800000 */
[----:B----4-:R4:W3:Y:S02]  /*13080*/  SHFL.IDX PT, R0, R5, RZ, 0x181f ;  /* 0x00181fff05007589 */ /* 0x0108e400000e0000 */
.L_x_4218:
        /* <DEDUP_REMOVED lines=17> */
.L_x_4083:
[----:B------:R-:W-:Y:S05]  /*131a0*/  BSYNC B0 ;  /* 0x0000000000007941 */ /* 0x000fea0003800000 */
.L_x_4082:
        /* <DEDUP_REMOVED lines=20> */
[----:B------:R-:W1:Y:S05]  /*132f0*/  LDSM.16.M88.4 R160, [R176+-0x3000] ;  /* 0xffd00000b0a0783b */ /* 0x000e6a0000000200 */
[----:B------:R-:W2:Y:S02]  /*13300*/  LDSM.16.M88.4 R168, [R176+-0x2800] ;  /* 0xffd80000b0a8783b */ /* 0x000ea40000000200 */
[C---:B-1----:R-:W-:Y:S08]  /*13310*/  HMMA.16816.F32 R4, R164.reuse, R160, R4 ;  /* 0x000000a0a404723c */ /* 0x042ff00000001804 */
[C---:B------:R-:W-:Y:S01]  /*13320*/  HMMA.16816.F32 R8, R164.reuse, R162, R8 ;  /* 0x000000a2a408723c */ /* 0x040fe20000001808 */
[----:B------:R-:W-:Y:S07]  /*13330*/  LDSM.16.M88.4 R160, [R183+0x4000] ;  /* 0x00400000b7a0783b */ /* 0x000fee0000000200 */
[C---:B--2---:R-:W-:Y:S08]  /*13340*/  HMMA.16816.F32 R12, R164.reuse, R168, R12 ;  /* 0x000000a8a40c723c */ /* 0x044ff0000000180c */
[----:B------:R-:W-:Y:S01]  /*13350*/  HMMA.16816.F32 R16, R164, R170, R16 ;  /* 0x000000aaa410723c */ /* 0x000fe20000001810 */
[----:B------:R-:W1:Y:S05]  /*13360*/  LDSM.16.M88.4 R164, [R178+0x1000] ;  /* 0x00100000b2a4783b */ /* 0x000e6a0000000200 */
[----:B------:R-:W2:Y:S02]  /*13370*/  LDSM.16.M88.4 R168, [R178+0x1800] ;  /* 0x00180000b2a8783b */ /* 0x000ea40000000200 */
[C---:B-1----:R-:W-:Y:S08]  /*13380*/  HMMA.16816.F32 R4, R160.reuse, R164, R4 ;  /* 0x000000a4a004723c */ /* 0x042ff00000001804 */
[C---:B------:R-:W-:Y:S01]  /*13390*/  HMMA.16816.F32 R8, R160.reuse, R166, R8 ;  /* 0x000000a6a008723c */ /* 0x040fe20000001808 */
[----:B------:R-:W-:Y:S07]  /*133a0*/  LDSM.16.M88.4 R164, [R184+0x4000] ;  /* 0x00400000b8a4783b */ /* 0x000fee0000000200 */
[C---:B--2---:R-:W-:Y:S08]  /*133b0*/  HMMA.16816.F32 R12, R160.reuse, R168, R12 ;  /* 0x000000a8a00c723c */ /* 0x044ff0000000180c */
[----:B------:R-:W-:Y:S01]  /*133c0*/  HMMA.16816.F32 R16, R160, R170, R16 ;  /* 0x000000aaa010723c */ /* 0x000fe20000001810 */
[----:B------:R-:W1:Y:S05]  /*133d0*/  LDSM.16.M88.4 R160, [R190] ;  /* 0x00000000bea0783b */ /* 0x000e6a0000000200 */
[----:B------:R-:W2:Y:S02]  /*133e0*/  LDSM.16.M88.4 R168, [R189] ;  /* 0x00000000bda8783b */ /* 0x000ea40000000200 */
        /* <DEDUP_REMOVED lines=69> */
[----:B------:R-:W2:Y:S02]  /*13840*/  LDSM.16.M88.4 R168, [R176+0x800] ;  /* 0x00080000b0a8783b */ /* 0x000ea40000000200 */
[----:B------:R-:W-:Y:S04]  /*13850*/  DEPBAR.LE SB0, 0x0 ;  /* 0x000080000000791a */ /* 0x000fe80000000000 */
[----:B------:R-:W-:Y:S01]  /*13860*/  BAR.SYNC.DEFER_BLOCKING 0x0 ;  /* 0x0000000000007b1d */ /* 0x000fe20000010000 */
[C---:B-1----:R-:W-:Y:S08]  /*13870*/  HMMA.16816.F32 R4, R164.reuse, R160, R4 ;  /* 0x000000a0a404723c */ /* 0x042ff00000001804 */
[C---:B------:R-:W-:Y:S08]  /*13880*/  HMMA.16816.F32 R8, R164.reuse, R162, R8 ;  /* 0x000000a2a408723c */ /* 0x040ff00000001808 */
[C---:B--2---:R-:W-:Y:S08]  /*13890*/  HMMA.16816.F32 R12, R164.reuse, R168, R12 ;  /* 0x000000a8a40c723c */ /* 0x044ff0000000180c */
[----:B------:R-:W-:Y:S01]  /*138a0*/  HMMA.16816.F32 R16, R164, R170, R16 ;  /* 0x000000aaa410723c */ /* 0x000fe20000001810 */
[----:B------:R-:W-:Y:S07]  /*138b0*/  @!UPT UIADD3 URZ, URZ, URZ, URZ ;  /* 0x0000003f3f3ff290 */ /* 0x000fee000fffe03f */
[----:B------:R-:W-:-:S11]  /*138c0*/  @!P0 BRA `(.L_x_4087) ;  /* 0x0000031000008947 */ /* 0x000fd60003800000 */
[----:B------:R-:W-:Y:S02]  /*138d0*/  IMAD.MOV.U32 R0, RZ, RZ, c[0x0][0x2b8] ;  /* 0x0000ae00ff007624 */ /* 0x000fe400078e00ff */
[----:B------:R-:W-:Y:S02]  /*138e0*/  IMAD.MOV.U32 R198, RZ, RZ, RZ ;  /* 0x000000ffffc67224 */ /* 0x000fe400078e00ff */
[----:B------:R-:W-:Y:S01]  /*138f0*/  IMAD R2, R197, 0x20, R227 ;  /* 0x00000020c5027824 */ /* 0x000fe200078e02e3 */
        /* <DEDUP_REMOVED lines=12> */
[C---:B------:R-:W-:Y:S01]  /*139c0*/  IMAD.WIDE.U32 R2, R199.reuse, c[0x0][0x1e0], RZ ;  /* 0x00007800c7027a25 */ /* 0x040fe200078e00ff */
[----:B------:R-:W-:Y:S05]  /*139d0*/  SHF.R.S32.HI R0, RZ, 0x1f, R199 ;  /* 0x0000001fff007819 */ /* 0x000fea00000114c7 */
[----:B------:R-:W-:Y:S04]  /*139e0*/  IMAD R0, R0, c[0x0][0x1e0], RZ ;  /* 0x0000780000007a24 */ /* 0x000fe800078e02ff */
[----:B------:R-:W-:Y:S05]  /*139f0*/  IMAD R0, R199, c[0x0][0x1e4], R0 ;  /* 0x00007900c7007a24 */ /* 0x000fea00078e0200 */
        /* <DEDUP_REMOVED lines=11> */
.L_x_4219:
[----:B------:R-:W-:-:S05]  /*13ab0*/  BRA.DIV ~URZ, `(.L_x_4089) ;  /* 0x0000d2b27f007947 */ /* 0x000fca000b800000 */
[----:B-1----:R1:W3:Y:S02]  /*13ac0*/  SHFL.IDX PT, R0, R133, RZ, 0x181f ;  /* 0x00181fff85007589 */ /* 0x0022e400000e0000 */
.L_x_4220:
        /* <DEDUP_REMOVED lines=17> */
.L_x_4087:
[----:B------:R-:W-:Y:S05]  /*13be0*/  BSYNC B0 ;  /* 0x0000000000007941 */ /* 0x000fea0003800000 */
.L_x_4086:
[----:B------:R-:W-:Y:S01]  /*13bf0*/  IMAD.MOV.U32 R0, RZ, RZ, c[0x0][0x2c4] ;  /* 0x0000b100ff007624 */ /* 0x000fe200078e00ff */
[----:B------:R-:W0:Y:S01]  /*13c00*/  LDGDEPBAR ;  /* 0x00000000000079af */ /* 0x000e220000000000 */
[----:B------:R-:W-:Y:S01]  /*13c10*/  IMAD.IADD R132, R236, 0x1, R228 ;  /* 0x00000001ec847824 */ /* 0x000fe200078e02e4 */
[----:B------:R-:W-:Y:S01]  /*13c20*/  ULDC UR4, c[0x0][0x324] ;  /* 0x0000c90000047ab9 */ /* 0x000fe20000000800 */
[----:B-1----:R-:W-:Y:S01]  /*13c30*/  IMAD.SHL.U32 R133, R197, 0x20, RZ ;  /* 0x00000020c5857824 */ /* 0x002fe200078e00ff */
[----:B------:R-:W-:Y:S01]  /*13c40*/  ISETP.NE.AND P0, PT, R0, 0x1, PT ;  /* 0x000000010000780c */ /* 0x000fe20003f05270 */
[----:B------:R-:W-:Y:S11]  /*13c50*/  ULOP3.LUT UR4, URZ, UR4, URZ, 0x33, !UPT ;  /* 0x000000043f047292 */ /* 0x000ff6000f8e333f */
[----:B------:R-:W-:Y:S01]  /*13c60*/  @!UPT UIADD3 URZ, URZ, URZ, URZ ;  /* 0x0000003f3f3ff290 */ /* 0x000fe2000fffe03f */
[----:B------:R-:W-:Y:S05]  /*13c70*/  @P0 IMAD.HI.U32 R0, R132, c[0x0][0x2c8], RZ ;  /* 0x0000b20084000a27 */ /* 0x000fea00078e00ff */
[----:B------:R-:W-:Y:S02]  /*13c80*/  @P0 SHF.R.U32.HI R132, RZ, c[0x0][0x2cc], R0 ;  /* 0x0000b300ff840a19 */ /* 0x000fe40000011600 */
[----:B------:R-:W-:Y:S04]  /*13c90*/  IADD3 R0, -R216, 0x1, -R133 ;  /* 0x00000001d8007810 */ /* 0x000fe80007ffe985 */
[----:B------:R-:W-:Y:S04]  /*13ca0*/  IADD3 R0, -R211, R0, R210 ;  /* 0x00000000d3007210 */ /* 0x000fe80007ffe1d2 */
[C---:B--2---:R-:W-:Y:S02]  /*13cb0*/  IADD3 R160, R0.reuse, UR4, RZ ;  /* 0x0000000400a07c10 */ /* 0x044fe4000fffe0ff */
[----:B------:R-:W-:Y:S01]  /*13cc0*/  IADD3 R161, R0, c[0x0][0x328], RZ ;  /* 0x0000ca0000a17a10 */ /* 0x000fe20007ffe0ff */
[----:B------:R-:W-:-:S05]  /*13cd0*/  BRA.DIV ~URZ, `(.L_x_4090) ;  /* 0x0000d0f27f007947 */ /* 0x000fca000b800000 */
[----:B------:R1:W2:Y:S02]  /*13ce0*/  SHFL.IDX PT, R3, R132, RZ, 0x1c1f ;  /* 0x001c1fff84037589 */ /* 0x0002a400000e0000 */
.L_x_4221:
        /* <DEDUP_REMOVED lines=19> */
.L_x_4093:
[----:B------:R-:W-:Y:S04]  /*13e20*/  MOV R162, c[0x0][0x32c] ;  /* 0x0000cb0000a27a02 */ /* 0x000fe80000000f00 */
[----:B------:R-:W-:Y:S11]  /*13e30*/  ISETP.NE.AND P0, PT, R162, 0x1, PT ;  /* 0x00000001a200780c */ /* 0x000ff60003f05270 */
[----:B------:R-:W-:Y:S02]  /*13e40*/  @!UPT UIADD3 URZ, URZ, URZ, URZ ;  /* 0x0000003f3f3ff290 */ /* 0x000fe4000fffe03f */
[----:B------:R-:W-:Y:S05]  /*13e50*/  @P0 IMAD.HI.U32 R162, R3, c[0x0][0x330], RZ ;  /* 0x0000cc0003a20a27 */ /* 0x000fea00078e00ff */
[----:B------:R-:W-:Y:S02]  /*13e60*/  @P0 SHF.R.U32.HI R3, RZ, c[0x0][0x334], R162 ;  /* 0x0000cd00ff030a19 */ /* 0x000fe400000116a2 */
.L_x_4094:
[----:B------:R-:W-:Y:S05]  /*13e70*/  BSYNC B0 ;  /* 0x0000000000007941 */ /* 0x000fea0003800000 */
.L_x_4092:
[----:B------:R-:W-:Y:S04]  /*13e80*/  IMAD R3, R3, c[0x0][0x32c], -R133 ;  /* 0x0000cb0003037a24 */ /* 0x000fe800078e0a85 */
[----:B------:R-:W-:Y:S05]  /*13e90*/  IMAD.IADD R3, R3, 0x1, -R216 ;  /* 0x0000000103037824 */ /* 0x000fea00078e0ad8 */
[----:B------:R-:W-:Y:S02]  /*13ea0*/  IMNMX R0, R0, R3, !PT ;  /* 0x0000000300007217 */ /* 0x000fe40007800200 */
[----:B------:R-:W-:Y:S04]  /*13eb0*/  IADD3 R3, R3, c[0x0][0x32c], RZ ;  /* 0x0000cb0003037a10 */ /* 0x000fe80007ffe0ff */
[----:B------:R-:W-:Y:S02]  /*13ec0*/  IMNMX R2, R2, R3, PT ;  /* 0x0000000302027217 */ /* 0x000fe40003800200 */
.L_x_4091:
        /* <DEDUP_REMOVED lines=27> */
.L_x_4222:
        /* <DEDUP_REMOVED lines=19> */
.L_x_4098:
[----:B------:R-:W-:Y:S04]  /*141b0*/  MOV R4, c[0x0][0x32c] ;  /* 0x0000cb0000047a02 */ /* 0x000fe80000000f00 */
[----:B------:R-:W-:Y:S11]  /*141c0*/  ISETP.NE.AND P0, PT, R4, 0x1, PT ;  /* 0x000000010400780c */ /* 0x000ff60003f05270 */
[----:B------:R-:W-:Y:S02]  /*141d0*/  @!UPT UIADD3 URZ, URZ, URZ, URZ ;  /* 0x0000003f3f3ff290 */ /* 0x000fe4000fffe03f */
[----:B------:R-:W-:Y:S05]  /*141e0*/  @P0 IMAD.HI.U32 R4, R3, c[0x0][0x330], RZ ;  /* 0x0000cc0003040a27 */ /* 0x000fea00078e00ff */
[----:B------:R-:W-:Y:S02]  /*141f0*/  @P0 SHF.R.U32.HI R3, RZ, c[0x0][0x334], R4 ;  /* 0x0000cd00ff030a19 */ /* 0x000fe40000011604 */
.L_x_4099:
[----:B------:R-:W-:Y:S05]  /*14200*/  BSYNC B0 ;  /* 0x0000000000007941 */ /* 0x000fea0003800000 */
.L_x_4097:
[----:B------:R-:W-:Y:S04]  /*14210*/  IMAD R133, R3, c[0x0][0x32c], -R133 ;  /* 0x0000cb0003857a24 */ /* 0x000fe800078e0a85 */
[----:B------:R-:W-:Y:S05]  /*14220*/  IMAD.IADD R3, R133, 0x1, -R216 ;  /* 0x0000000185037824 */ /* 0x000fea00078e0ad8 */
[----:B------:R-:W-:Y:S02]  /*14230*/  IMNMX R0, R0, R3, !PT ;  /* 0x0000000300007217 */ /* 0x000fe40007800200 */
[----:B------:R-:W-:Y:S04]  /*14240*/  IADD3 R3, R3, c[0x0][0x32c], RZ ;  /* 0x0000cb0003037a10 */ /* 0x000fe80007ffe0ff */
[----:B------:R-:W-:Y:S02]  /*14250*/  IMNMX R2, R2, R3, PT ;  /* 0x0000000302027217 */ /* 0x000fe40003800200 */
.L_x_4096:
        /* <DEDUP_REMOVED lines=42> */
.L_x_4223:
[----:B-12---:R-:W-:Y:S01]  /*14500*/  FMNMX.FTZ R132, R132, R0, !PT ;  /* 0x0000000084847209 */ /* 0x006fe20007810000 */
[----:B------:R-:W-:-:S05]  /*14510*/  BRA.DIV ~URZ, `(.L_x_4101) ;  /* 0x0000c9d27f007947 */ /* 0x000fca000b800000 */
[----:B------:R-:W1:Y:S02]  /*14520*/  SHFL.BFLY PT, R0, R132, 0x1, 0x1f ;  /* 0x0c201f0084007f89 */ /* 0x000e6400000e0000 */
[----:B-1----:R-:W-:Y:S02]  /*14530*/  FMNMX.FTZ R133, R132, R0, !PT ;  /* 0x0000000084857209 */ /* 0x002fe40007810000 */
[----:B------:R-:W1:Y:S02]  /*14540*/  SHFL.BFLY PT, R0, R4, 0x2, 0x1f ;  /* 0x0c401f0004007f89 */ /* 0x000e6400000e0000 */
[----:B-1----:R-:W-:Y:S05]  /*14550*/  FMNMX.FTZ R132, R4, R0, !PT ;  /* 0x0000000004847209 */ /* 0x002fea0007810000 */
[----:B------:R1:W2:Y:S02]  /*14560*/  SHFL.BFLY PT, R0, R132, 0x1, 0x1f ;  /* 0x0c201f0084007f89 */ /* 0x0002a400000e0000 */
.L_x_4224:
[C---:B------:R-:W-:Y:S01]  /*14570*/  FSETP.NEU.FTZ.AND P0, PT, R133.reuse, -INF , PT ;  /* 0xff8000008500780b */ /* 0x040fe20003f1d000 */
[C---:B------:R-:W-:Y:S01]  /*14580*/  FMUL.FTZ R2, R133.reuse, c[0x0][0x2d0] ;  /* 0x0000b40085027a20 */ /* 0x040fe20000410000 */
[----:B--2---:R-:W-:Y:S01]  /*14590*/  FMNMX.FTZ R3, R0, R132, !PT ;  /* 0x0000008400037209 */ /* 0x004fe20007810000 */
[----:B------:R-:W-:Y:S01]  /*145a0*/  WARPSYNC 0xffffffff ;  /* 0xffffffff00007948 */ /* 0x000fe20003800000 */
[----:B------:R-:W-:Y:S02]  /*145b0*/  FSEL R0, R133, RZ, P0 ;  /* 0x000000ff85007208 */ /* 0x000fe40000000000 */
[----:B------:R-:W-:Y:S02]  /*145c0*/  FSEL R2, R2, RZ, P0 ;  /* 0x000000ff02027208 */ /* 0x000fe40000000000 */
[----:B------:R-:W-:Y:S01]  /*145d0*/  FSETP.NEU.FTZ.AND P0, PT, R3, -INF , PT ;  /* 0xff8000000300780b */ /* 0x000fe20003f1d000 */
[----:B------:R-:W-:Y:S01]  /*145e0*/  FADD.FTZ R0, -R0, R136 ;  /* 0x0000008800007221 */ /* 0x000fe20000010100 */
[----:B------:R-:W-:Y:S01]  /*145f0*/  IADD3 R196, R197, -0x1, RZ ;  /* 0xffffffffc5c47810 */ /* 0x000fe20007ffe0ff */
        /* <DEDUP_REMOVED lines=10> */
[----:B------:R-:W-:Y:S09]  /*146a0*/  FFMA.FTZ R169, R13, c[0x0][0x2d0], -R2 ;  /* 0x0000b4000da97a23 */ /* 0x000ff20000010802 */
[----:B------:R-:W-:Y:S10]  /*146b0*/  MUFU.EX2 R4, R14 ;  /* 0x0000000e00047308 */ /* 0x000ff40000000800 */
[----:B------:R-:W-:Y:S10]  /*146c0*/  MUFU.EX2 R17, R17 ;  /* 0x0000001100117308 */ /* 0x000ff40000000800 */
[----:B------:R-:W2:Y:S02]  /*146d0*/  MUFU.EX2 R15, R15 ;  /* 0x0000000f000f7308 */ /* 0x000ea40000000800 */
[----:B--2---:R-:W-:Y:S01]  /*146e0*/  F2FP.PACK_AB R162, R15, R17 ;  /* 0x000000110fa2723e */ /* 0x004fe200000000ff */
        /* <DEDUP_REMOVED lines=14> */
[--C-:B-1----:R-:W-:Y:S02]  /*147d0*/  FFMA.FTZ R132, R10, c[0x0][0x2d0], -R4.reuse ;  /* 0x0000b4000a847a23 */ /* 0x102fe40000010804 */
[----:B------:R-:W1:Y:S01]  /*147e0*/  MUFU.EX2 R2, R2 ;  /* 0x0000000200027308 */ /* 0x000e620000000800 */
[--C-:B------:R-:W-:Y:S02]  /*147f0*/  FFMA.FTZ R136, R11, c[0x0][0x2d0], -R4.reuse ;  /* 0x0000b4000b887a23 */ /* 0x100fe40000010804 */
[--C-:B------:R-:W-:Y:S02]  /*14800*/  FFMA.FTZ R166, R9, c[0x0][0x2d0], -R4.reuse ;  /* 0x0000b40009a67a23 */ /* 0x100fe40000010804 */
[--C-:B------:R-:W-:Y:S02]  /*14810*/  FFMA.FTZ R14, R12, c[0x0][0x2d0], -R4.reuse ;  /* 0x0000b4000c0e7a23 */ /* 0x100fe40000010804 */
[--C-:B------:R-:W-:Y:S02]  /*14820*/  FFMA.FTZ R165, R7, c[0x0][0x2d0], -R4.reuse ;  /* 0x0000b40007a57a23 */ /* 0x100fe40000010804 */
[--C-:B------:R-:W-:Y:S01]  /*14830*/  FFMA.FTZ R167, R6, c[0x0][0x2d0], -R4.reuse ;  /* 0x0000b40006a77a23 */ /* 0x100fe20000010804 */
[----:B------:R2:W-:Y:S01]  /*14840*/  MUFU.EX2 R137, R8 ;  /* 0x0000000800897308 */ /* 0x0005e20000000800 */
[----:B------:R-:W-:Y:S02]  /*14850*/  FFMA.FTZ R168, R5, c[0x0][0x2d0], -R4 ;  /* 0x0000b40005a87a23 */ /* 0x000fe40000010804 */
[----:B------:R-:W-:Y:S02]  /*14860*/  FADD.FTZ R4, R17, R13 ;  /* 0x0000000d11047221 */ /* 0x000fe40000010000 */
[C---:B------:R-:W-:Y:S02]  /*14870*/  FMUL.FTZ R17, R0.reuse, R141 ;  /* 0x0000008d00117220 */ /* 0x040fe40000410000 */
[C---:B------:R-:W-:Y:S02]  /*14880*/  FMUL.FTZ R13, R0.reuse, R145 ;  /* 0x00000091000d7220 */ /* 0x040fe40000410000 */
[----:B------:R-:W-:Y:S01]  /*14890*/  FADD.FTZ R164, R15, R4 ;  /* 0x000000040fa47221 */ /* 0x000fe20000010000 */
[----:B------:R-:W-:Y:S01]  /*148a0*/  MUFU.EX2 R145, R132 ;  /* 0x0000008400917308 */ /* 0x000fe20000000800 */
[C---:B------:R-:W-:Y:S02]  /*148b0*/  FMUL.FTZ R4, R0.reuse, R152 ;  /* 0x0000009800047220 */ /* 0x040fe40000410000 */
[----:B------:R-:W-:Y:S02]  /*148c0*/  FMUL.FTZ R5, R0, R153 ;  /* 0x0000009900057220 */ /* 0x000fe40000410000 */
[C---:B-1----:R-:W-:Y:S02]  /*148d0*/  FMUL.FTZ R18, R2.reuse, R142 ;  /* 0x0000008e02127220 */ /* 0x042fe40000410000 */
[C---:B------:R-:W-:Y:S02]  /*148e0*/  FMUL.FTZ R19, R2.reuse, R143 ;  /* 0x0000008f02137220 */ /* 0x040fe40000410000 */
[----:B------:R-:W1:Y:S01]  /*148f0*/  LDSM.16.MT88.4 R140, [R179] ;  /* 0x00000000b38c783b */ /* 0x000e620000004200 */
[----:B------:R-:W3:Y:S01]  /*14900*/  MUFU.EX2 R152, R14 ;  /* 0x0000000e00987308 */ /* 0x000ee20000000800 */
[C---:B------:R-:W-:Y:S02]  /*14910*/  FMUL.FTZ R6, R2.reuse, R154 ;  /* 0x0000009a02067220 */ /* 0x040fe40000410000 */
[----:B------:R-:W-:Y:S02]  /*14920*/  FMUL.FTZ R7, R2, R155 ;  /* 0x0000009b02077220 */ /* 0x000fe40000410000 */
[C---:B--2---:R-:W-:Y:S02]  /*14930*/  FMUL.FTZ R8, R0.reuse, R148 ;  /* 0x0000009400087220 */ /* 0x044fe40000410000 */
[----:B------:R-:W-:Y:S02]  /*14940*/  FMUL.FTZ R9, R0, R149 ;  /* 0x0000009500097220 */ /* 0x000fe40000410000 */
[C---:B------:R-:W-:Y:S01]  /*14950*/  FMUL.FTZ R10, R2.reuse, R150 ;  /* 0x00000096020a7220 */ /* 0x040fe20000410000 */
[----:B------:R-:W2:Y:S01]  /*14960*/  MUFU.EX2 R173, R136 ;  /* 0x0000008800ad7308 */ /* 0x000ea20000000800 */
[----:B------:R-:W-:Y:S02]  /*14970*/  FMUL.FTZ R11, R2, R151 ;  /* 0x00000097020b7220 */ /* 0x000fe40000410000 */
[----:B------:R-:W-:Y:S01]  /*14980*/  FMUL.FTZ R12, R0, R144 ;  /* 0x00000090000c7220 */ /* 0x000fe20000410000 */
[----:B------:R-:W-:Y:S01]  /*14990*/  LDSM.16.MT88.4 R148, [R179+0x800] ;  /* 0x00080000b394783b */ /* 0x000fe20000004200 */
[C---:B------:R-:W-:Y:S02]  /*149a0*/  FMUL.FTZ R15, R2.reuse, R147 ;  /* 0x00000093020f7220 */ /* 0x040fe40000410000 */
[C---:B------:R-:W-:Y:S02]  /*149b0*/  FMUL.FTZ R22, R2.reuse, R22 ;  /* 0x0000001602167220 */ /* 0x040fe40000410000 */
[----:B------:R-:W-:Y:S01]  /*149c0*/  FMUL.FTZ R23, R2, R23 ;  /* 0x0000001702177220 */ /* 0x000fe20000410000 */
[----:B------:R-:W4:Y:S01]  /*149d0*/  MUFU.EX2 R132, R172 ;  /* 0x000000ac00847308 */ /* 0x000f220000000800 */
[C---:B------:R-:W-:Y:S02]  /*149e0*/  FMUL.FTZ R24, R0.reuse, R24 ;  /* 0x0000001800187220 */ /* 0x040fe40000410000 */
[----:B------:R-:W-:Y:S01]  /*149f0*/  FMUL.FTZ R25, R0, R25 ;  /* 0x0000001900197220 */ /* 0x000fe20000410000 */
[----:B---3--:R-:W-:Y:S01]  /*14a00*/  F2FP.PACK_AB R161, R152, R137 ;  /* 0x0000008998a1723e */ /* 0x008fe200000000ff */
[C---:B------:R-:W-:Y:S02]  /*14a10*/  FMUL.FTZ R14, R2.reuse, R146 ;  /* 0x00000092020e7220 */ /* 0x040fe40000410000 */
        /* <DEDUP_REMOVED lines=124> */
[----:B------:R-:W-:Y:S02]  /*151e0*/  FFMA.FTZ R144, R2, R204, R137 ;  /* 0x000000cc02907223 */ /* 0x000fe40000010089 */
[----:B------:R-:W2:Y:S01]  /*151f0*/  MUFU.EX2 R2, R171 ;  /* 0x000000ab00027308 */ /* 0x000ea20000000800 */
[----:B----4-:R-:W-:Y:S01]  /*15200*/  FADD.FTZ R0, R132, R164 ;  /* 0x000000a484007221 */ /* 0x010fe20000010000 */
[C---:B-1----:R-:W-:Y:S08]  /*15210*/  HMMA.16816.F32 R44, R160.reuse, R140, R44 ;  /* 0x0000008ca02c723c */ /* 0x042ff0000000182c */
[----:B------:R-:W1:Y:S01]  /*15220*/  MUFU.EX2 R137, R170 ;  /* 0x000000aa00897308 */ /* 0x000e620000000800 */
[C---:B------:R-:W-:Y:S01]  /*15230*/  HMMA.16816.F32 R48, R160.reuse, R142, R48 ;  /* 0x0000008ea030723c */ /* 0x040fe20000001830 */
[----:B------:R-:W3:Y:S08]  /*15240*/  LDSM.16.MT88.4 R140, [R182+0x1000] ;  /* 0x00100000b68c783b */ /* 0x000ef00000004200 */
[----:B------:R4:W5:Y:S03]  /*15250*/  MUFU.EX2 R170, R166 ;  /* 0x000000a600aa7308 */ /* 0x0009660000000800 */
[C---:B--2---:R-:W-:Y:S01]  /*15260*/  F2FP.PACK_AB R164, R2.reuse, R132 ;  /* 0x0000008402a4723e */ /* 0x044fe200000000ff */
[----:B------:R-:W-:Y:S02]  /*15270*/  FADD.FTZ R0, R2, R0 ;  /* 0x0000000002007221 */ /* 0x000fe40000010000 */
[----:B------:R-:W-:Y:S04]  /*15280*/  FADD.FTZ R2, R152, R144 ;  /* 0x0000009098027221 */ /* 0x000fe80000010000 */
[----:B------:R-:W-:Y:S01]  /*15290*/  MUFU.EX2 R132, R168 ;  /* 0x000000a800847308 */ /* 0x000fe20000000800 */
[----:B-1----:R-:W-:Y:S04]  /*152a0*/  FADD.FTZ R0, R137, R0 ;  /* 0x0000000089007221 */ /* 0x002fe80000010000 */
[C---:B------:R-:W-:Y:S02]  /*152b0*/  FADD.FTZ R205, R136.reuse, R0 ;  /* 0x0000000088cd7221 */ /* 0x040fe40000010000 */
[----:B------:R-:W-:Y:S01]  /*152c0*/  FADD.FTZ R0, R145, R2 ;  /* 0x0000000291007221 */ /* 0x000fe20000010000 */
[----:B----4-:R-:W-:Y:S03]  /*152d0*/  F2FP.PACK_AB R166, R136, R137 ;  /* 0x0000008988a6723e */ /* 0x010fe600000000ff */
[----:B------:R-:W-:Y:S01]  /*152e0*/  FADD.FTZ R0, R173, R0 ;  /* 0x00000000ad007221 */ /* 0x000fe20000010000 */
[C---:B-----5:R-:W-:Y:S02]  /*152f0*/  F2FP.PACK_AB R165, R169.reuse, R170 ;  /* 0x000000aaa9a5723e */ /* 0x060fe400000000ff */
[----:B------:R-:W-:Y:S01]  /*15300*/  MOV R136, R133 ;  /* 0x0000008500887202 */ /* 0x000fe20000000f00 */
[----:B------:R-:W-:Y:S01]  /*15310*/  FADD.FTZ R0, R170, R0 ;  /* 0x00000000aa007221 */ /* 0x000fe20000010000 */
[-C--:B------:R-:W-:Y:S03]  /*15320*/  MOV R137, R3.reuse ;  /* 0x0000000300897202 */ /* 0x080fe60000000f00 */
        /* <DEDUP_REMOVED lines=33> */
[----:B------:R-:W-:Y:S04]  /*15540*/  FADD.FTZ R0, R160, R0 ;  /* 0x00000000a0007221 */ /* 0x000fe80000010000 */
[----:B------:R-:W-:Y:S02]  /*15550*/  FADD.FTZ R204, R132, R0 ;  /* 0x0000000084cc7221 */ /* 0x000fe40000010000 */
        /* <DEDUP_REMOVED lines=48> */
.L_x_4081:
        /* <DEDUP_REMOVED lines=21> */
.L_x_4105:
[----:B------:R-:W-:-:S04]  /*159b0*/  MOV R3, 0x1 ;  /* 0x0000000100037802 */ /* 0x000fc80000000f00 */
[----:B------:R-:W-:-:S13]  /*159c0*/  ISETP.NE.AND P0, PT, R3, c[0x0][0x32c], PT ;  /* 0x0000cb0003007a0c */ /* 0x000fda0003f05270 */
[----:B------:R-:W-:-:S05]  /*159d0*/  @P0 IMAD.HI.U32 R3, R0, c[0x0][0x330], RZ ;  /* 0x0000cc0000030a27 */ /* 0x000fca00078e00ff */
[----:B------:R-:W-:Y:S02]  /*159e0*/  @P0 SHF.R.U32.HI R0, RZ, c[0x0][0x334], R3 ;  /* 0x0000cd00ff000a19 */ /* 0x000fe40000011603 */
.L_x_4106:
[----:B------:R-:W-:Y:S05]  /*159f0*/  BSYNC B0 ;  /* 0x0000000000007941 */ /* 0x000fea0003800000 */
.L_x_4104:
[----:B------:R-:W-:-:S05]  /*15a00*/  IMAD R0, R0, c[0x0][0x32c], RZ ;  /* 0x0000cb0000007a24 */ /* 0x000fca00078e02ff */
[----:B------:R-:W-:-:S04]  /*15a10*/  IMNMX R2, R2, R0, !PT ;  /* 0x0000000002027217 */ /* 0x000fc80007800200 */
.L_x_4103:
        /* <DEDUP_REMOVED lines=9> */
.L_x_4118:
        /* <DEDUP_REMOVED lines=27> */
.L_x_4225:
[----:B------:R-:W-:-:S05]  /*15c60*/  BRA.DIV ~URZ, `(.L_x_4111) ;  /* 0x0000b3b27f007947 */ /* 0x000fca000b800000 */
[----:B----4-:R4:W3:Y:S02]  /*15c70*/  SHFL.IDX PT, R0, R5, RZ, 0x181f ;  /* 0x00181fff05007589 */ /* 0x0108e400000e0000 */
.L_x_4226:
        /* <DEDUP_REMOVED lines=20> */
.L_x_4109:
[----:B------:R-:W-:Y:S05]  /*15dc0*/  BSYNC B0 ;  /* 0x0000000000007941 */ /* 0x000fea0003800000 */
.L_x_4108:
        /* <DEDUP_REMOVED lines=144> */
.L_x_4227:
[----:B------:R-:W-:-:S05]  /*166d0*/  BRA.DIV ~URZ, `(.L_x_4115) ;  /* 0x0000aa027f007947 */ /* 0x000fca000b800000 */
[----:B-1----:R1:W3:Y:S02]  /*166e0*/  SHFL.IDX PT, R0, R133, RZ, 0x181f ;  /* 0x00181fff85007589 */ /* 0x0022e400000e0000 */
.L_x_4228:
        /* <DEDUP_REMOVED lines=20> */
.L_x_4113:
[----:B------:R-:W-:Y:S05]  /*16830*/  BSYNC B0 ;  /* 0x0000000000007941 */ /* 0x000fea0003800000 */
.L_x_4112:
        /* <DEDUP_REMOVED lines=18> */
[----:B------:R2:W3:Y:S02]  /*16960*/  SHFL.BFLY PT, R0, R132, 0x2, 0x1f ;  /* 0x0c401f0084007f89 */ /* 0x0004e400000e0000 */
.L_x_4229:
[----:B--23--:R-:W-:Y:S01]  /*16970*/  FMNMX.FTZ R132, R132, R0, !PT ;  /* 0x0000000084847209 */ /* 0x00cfe20007810000 */
[----:B------:R-:W-:-:S05]  /*16980*/  BRA.DIV ~URZ, `(.L_x_4117) ;  /* 0x0000a7f27f007947 */ /* 0x000fca000b800000 */
[----:B------:R-:W2:Y:S02]  /*16990*/  SHFL.BFLY PT, R0, R132, 0x1, 0x1f ;  /* 0x0c201f0084007f89 */ /* 0x000ea400000e0000 */
[----:B-12---:R-:W-:Y:S02]  /*169a0*/  FMNMX.FTZ R133, R132, R0, !PT ;  /* 0x0000000084857209 */ /* 0x006fe40007810000 */
[----:B------:R-:W1:Y:S02]  /*169b0*/  SHFL.BFLY PT, R0, R160, 0x2, 0x1f ;  /* 0x0c401f00a0007f89 */ /* 0x000e6400000e0000 */
[----:B-1----:R-:W-:Y:S05]  /*169c0*/  FMNMX.FTZ R132, R160, R0, !PT ;  /* 0x00000000a0847209 */ /* 0x002fea0007810000 */
[----:B------:R1:W2:Y:S02]  /*169d0*/  SHFL.BFLY PT, R0, R132, 0x1, 0x1f ;  /* 0x0c201f0084007f89 */ /* 0x0002a400000e0000 */
.L_x_4230:
        /* <DEDUP_REMOVED lines=245> */
[----:B------:R-:W-:Y:S01]  /*17930*/  MOV R137, R3 ;  /* 0x0000000300897202 */ /* 0x000fe20000000f00 */
        /* <DEDUP_REMOVED lines=50> */
.L_x_4107:
[----:B------:R-:W-:-:S13]  /*17c60*/  ISETP.GE.AND P0, PT, R196, R209, PT ;  /* 0x000000d1c400720c */ /* 0x000fda0003f06270 */
[----:B------:R-:W-:Y:S05]  /*17c70*/  @!P0 BRA `(.L_x_4119) ;  /* 0x0000294000008947 */ /* 0x000fea0003800000 */
[----:B------:R-:W-:Y:S02]  /*17c80*/  MOV R137, R4 ;  /* 0x0000000400897202 */ /* 0x000fe40000000f00 */
[----:B------:R-:W-:Y:S02]  /*17c90*/  MOV R136, R133 ;  /* 0x0000008500887202 */ /* 0x000fe40000000f00 */
.L_x_4137:
        /* <DEDUP_REMOVED lines=24> */
.L_x_4231:
[C---:B--23--:R-:W-:Y:S01]  /*17e20*/  HMMA.16816.F32 R4, R16.reuse, R8, RZ ;  /* 0x000000081004723c */ /* 0x04cfe200000018ff */
[----:B------:R-:W2:Y:S01]  /*17e30*/  SHFL.IDX PT, R2, R132, RZ, 0x181f ;  /* 0x00181fff84027589 */ /* 0x000ea200000e0000 */
[----:B------:R-:W-:Y:S01]  /*17e40*/  BSSY B0, `(.L_x_4121) ;  /* 0x00000b1000007945 */ /* 0x000fe20003800000 */
[----:B------:R-:W-:Y:S02]  /*17e50*/  ISETP.GE.AND P4, PT, R134, c[0x0][0x1d4], PT ;  /* 0x0000750086007a0c */ /* 0x000fe40003f86270 */
[C---:B------:R-:W-:Y:S02]  /*17e60*/  ISETP.GE.AND P3, PT, R201.reuse, c[0x0][0x1d4], PT ;  /* 0x00007500c9007a0c */ /* 0x040fe40003f66270 */
[----:B------:R-:W-:Y:S01]  /*17e70*/  ISETP.GE.AND P2, PT, R200, c[0x0][0x1d4], PT ;  /* 0x00007500c8007a0c */ /* 0x000fe20003f46270 */
[C---:B------:R-:W-:Y:S08]  /*17e80*/  HMMA.16816.F32 R8, R16.reuse, R10, RZ ;  /* 0x0000000a1008723c */ /* 0x040ff000000018ff */
[C---:B----4-:R-:W-:Y:S08]  /*17e90*/  HMMA.16816.F32 R12, R16.reuse, R160, RZ ;  /* 0x000000a0100c723c */ /* 0x050ff000000018ff */
[----:B------:R-:W-:Y:S01]  /*17ea0*/  HMMA.16816.F32 R16, R16, R162, RZ ;  /* 0x000000a21010723c */ /* 0x000fe200000018ff */
[CC--:B--2---:R-:W-:Y:S03]  /*17eb0*/  LEA R132, P0, R134.reuse, R2.reuse, 0x1 ;  /* 0x0000000286847211 */ /* 0x0c4fe600078008ff */
[C---:B------:R-:W-:Y:S02]  /*17ec0*/  LEA R160, P1, R201.reuse, R2, 0x1 ;  /* 0x00000002c9a07211 */ /* 0x040fe400078208ff */
[-C--:B------:R-:W-:Y:S02]  /*17ed0*/  LEA.HI.X R133, R134, R0.reuse, R135, 0x1, P0 ;  /* 0x0000000086857211 */ /* 0x080fe400000f0c87 */
[C---:B-1----:R-:W-:Y:S03]  /*17ee0*/  HMMA.16816.F32 R4, R164.reuse, R168, R4 ;  /* 0x000000a8a404723c */ /* 0x042fe60000001804 */
[----:B------:R-:W-:Y:S01]  /*17ef0*/  @!PT LDS RZ, [RZ] ;  /* 0x00000000fffff984 */ /* 0x000fe20000000800 */
[----:B------:R-:W-:Y:S01]  /*17f00*/  @!PT LDS RZ, [RZ] ;  /* 0x00000000fffff984 */ /* 0x000fe20000000800 */
[----:B------:R1:W-:Y:S02]  /*17f10*/  LDGSTS.E.BYPASS.LTC128B.128 [R220+0x8080], [R132.64], !P4 ;  /* 0x0808000084dc7fae */ /* 0x0003e4000e101d48 */
        /* <DEDUP_REMOVED lines=11> */
[----:B------:R2:W-:Y:S04]  /*17fd0*/  LDGSTS.E.BYPASS.LTC128B.128 [R220+0xa080], [R160.64], !P3 ;  /* 0x0a080000a0dc7fae */ /* 0x0005e8000d901d48 */
[----:B------:R1:W-:Y:S04]  /*17fe0*/  LDGSTS.E.BYPASS.LTC128B.128 [R220+0xb080], [R2.64], !P2 ;  /* 0x0b08000002dc7fae */ /* 0x0003e8000d101d48 */
[----:B------:R-:W-:Y:S04]  /*17ff0*/  LDSM.16.M88.4 R168, [R177] ;  /* 0x00000000b1a8783b */ /* 0x000fe80000000200 */
[----:B------:R-:W-:Y:S04]  /*18000*/  LDSM.16.M88.4 R164, [R177+0x800] ;  /* 0x00080000b1a4783b */ /* 0x000fe80000000200 */
[----:B------:R-:W-:Y:S04]  /*18010*/  LDSM.16.M88.4 R172, [R176+-0x3000] ;  /* 0xffd00000b0ac783b */ /* 0x000fe80000000200 */
[----:B------:R-:W0:Y:S04]  /*18020*/  LDGDEPBAR ;  /* 0x00000000000079af */ /* 0x000e280000000000 */
[----:B--2---:R-:W2:Y:S02]  /*18030*/  LDSM.16.M88.4 R160, [R186] ;  /* 0x00000000baa0783b */ /* 0x004ea40000000200 */
[C---:B--2---:R-:W-:Y:S08]  /*18040*/  HMMA.16816.F32 R4, R160.reuse, R168, R4 ;  /* 0x000000a8a004723c */ /* 0x044ff00000001804 */
[C---:B------:R-:W-:Y:S01]  /*18050*/  HMMA.16816.F32 R8, R160.reuse, R170, R8 ;  /* 0x000000aaa008723c */ /* 0x040fe20000001808 */
[----:B------:R-:W2:Y:S07]  /*18060*/  LDSM.16.M88.4 R168, [R185] ;  /* 0x00000000b9a8783b */ /* 0x000eae0000000200 */
[C---:B------:R-:W-:Y:S08]  /*18070*/  HMMA.16816.F32 R12, R160.reuse, R164, R12 ;  /* 0x000000a4a00c723c */ /* 0x040ff0000000180c */
[----:B------:R-:W-:Y:S01]  /*18080*/  HMMA.16816.F32 R16, R160, R166, R16 ;  /* 0x000000a6a010723c */ /* 0x000fe20000001810 */
[----:B------:R-:W3:Y:S04]  /*18090*/  LDSM.16.M88.4 R160, [R176+-0x2800] ;  /* 0xffd80000b0a0783b */ /* 0x000ee80000000200 */
[----:B------:R-:W-:Y:S03]  /*180a0*/  LDSM.16.M88.4 R164, [R183+0x4000] ;  /* 0x00400000b7a4783b */ /* 0x000fe60000000200 */
[C---:B--2---:R-:W-:Y:S08]  /*180b0*/  HMMA.16816.F32 R4, R168.reuse, R172, R4 ;  /* 0x000000aca804723c */ /* 0x044ff00000001804 */
[C---:B------:R-:W-:Y:S01]  /*180c0*/  HMMA.16816.F32 R8, R168.reuse, R174, R8 ;  /* 0x000000aea808723c */ /* 0x040fe20000001808 */
[----:B------:R-:W2:Y:S07]  /*180d0*/  LDSM.16.M88.4 R172, [R178+0x1000] ;  /* 0x00100000b2ac783b */ /* 0x000eae0000000200 */
[C---:B---3--:R-:W-:Y:S08]  /*180e0*/  HMMA.16816.F32 R12, R168.reuse, R160, R12 ;  /* 0x000000a0a80c723c */ /* 0x048ff0000000180c */
[----:B------:R-:W-:Y:S01]  /*180f0*/  HMMA.16816.F32 R16, R168, R162, R16 ;  /* 0x000000a2a810723c */ /* 0x000fe20000001810 */
[----:B------:R-:W3:Y:S04]  /*18100*/  LDSM.16.M88.4 R160, [R178+0x1800] ;  /* 0x00180000b2a0783b */ /* 0x000ee80000000200 */
[----:B------:R-:W-:Y:S03]  /*18110*/  LDSM.16.M88.4 R168, [R184+0x4000] ;  /* 0x00400000b8a8783b */ /* 0x000fe60000000200 */
[C---:B--2---:R-:W-:Y:S08]  /*18120*/  HMMA.16816.F32 R4, R164.reuse, R172, R4 ;  /* 0x000000aca404723c */ /* 0x044ff00000001804 */
[C---:B------:R-:W-:Y:S01]  /*18130*/  HMMA.16816.F32 R8, R164.reuse, R174, R8 ;  /* 0x000000aea408723c */ /* 0x040fe20000001808 */
[----:B------:R-:W2:Y:S07]  /*18140*/  LDSM.16.M88.4 R172, [R190] ;  /* 0x00000000beac783b */ /* 0x000eae0000000200 */
[C---:B---3--:R-:W-:Y:S08]  /*18150*/  HMMA.16816.F32 R12, R164.reuse, R160, R12 ;  /* 0x000000a0a40c723c */ /* 0x048ff0000000180c */
[----:B------:R-:W-:Y:S01]  /*18160*/  HMMA.16816.F32 R16, R164, R162, R16 ;  /* 0x000000a2a410723c */ /* 0x000fe20000001810 */
[----:B------:R-:W3:Y:S04]  /*18170*/  LDSM.16.M88.4 R160, [R189] ;  /* 0x00000000bda0783b */ /* 0x000ee80000000200 */
        /* <DEDUP_REMOVED lines=10> */
[----:B------:R-:W2:Y:S07]  /*18220*/  LDSM.16.M88.4 R172, [R176+-0x2000] ;  /* 0xffe00000b0ac783b */ /* 0x000eae0000000200 */
[C---:B---3--:R-:W-:Y:S08]  /*18230*/  HMMA.16816.F32 R12, R164.reuse, R160, R12 ;  /* 0x000000a0a40c723c */ /* 0x048ff0000000180c */
        /* <DEDUP_REMOVED lines=57> */
[----:B------:R-:W3:Y:S01]  /*185d0*/  LDSM.16.M88.4 R160, [R176+0x800] ;  /* 0x00080000b0a0783b */ /* 0x000ee20000000200 */
[----:B------:R-:W-:Y:S04]  /*185e0*/  DEPBAR.LE SB0, 0x0 ;  /* 0x000080000000791a */ /* 0x000fe80000000000 */
[----:B------:R-:W-:Y:S02]  /*185f0*/  BAR.SYNC.DEFER_BLOCKING 0x0 ;  /* 0x0000000000007b1d */ /* 0x000fe40000010000 */
[C---:B--2---:R-:W-:Y:S08]  /*18600*/  HMMA.16816.F32 R4, R168.reuse, R172, R4 ;  /* 0x000000aca804723c */ /* 0x044ff00000001804 */
[C---:B------:R-:W-:Y:S08]  /*18610*/  HMMA.16816.F32 R8, R168.reuse, R174, R8 ;  /* 0x000000aea808723c */ /* 0x040ff00000001808 */
[C---:B---3--:R-:W-:Y:S08]  /*18620*/  HMMA.16816.F32 R12, R168.reuse, R160, R12 ;  /* 0x000000a0a80c723c */ /* 0x048ff0000000180c */
[----:B------:R-:W-:Y:S01]  /*18630*/  HMMA.16816.F32 R16, R168, R162, R16 ;  /* 0x000000a2a810723c */ /* 0x000fe20000001810 */
[----:B------:R-:W-:Y:S07]  /*18640*/  @!UPT UIADD3 URZ, URZ, URZ, URZ ;  /* 0x0000003f3f3ff290 */ /* 0x000fee000fffe03f */
[----:B------:R-:W-:-:S11]  /*18650*/  @!P0 BRA `(.L_x_4122) ;  /* 0x000002f000008947 */ /* 0x000fd60003800000 */
[----:B-1----:R-:W-:Y:S02]  /*18660*/  IMAD.MOV.U32 R197, RZ, RZ, c[0x0][0x2b8] ;  /* 0x0000ae00ffc57624 */ /* 0x002fe400078e00ff */
        /* <DEDUP_REMOVED lines=29> */
.L_x_4232:
[----:B------:R-:W-:-:S05]  /*18840*/  BRA.DIV ~URZ, `(.L_x_4124) ;  /* 0x00008ab27f007947 */ /* 0x000fca000b800000 */
[----:B-1----:R1:W3:Y:S02]  /*18850*/  SHFL.IDX PT, R0, R133, RZ, 0x181f ;  /* 0x00181fff85007589 */ /* 0x0022e400000e0000 */
.L_x_4233:
        /* <DEDUP_REMOVED lines=15> */
.L_x_4122:
[----:B-1----:R-:W-:Y:S05]  /*18950*/  BSYNC B0 ;  /* 0x0000000000007941 */ /* 0x002fea0003800000 */
.L_x_4121:
[----:B------:R-:W-:Y:S01]  /*18960*/  LOP3.LUT R162, RZ, c[0x0][0x324], RZ, 0x33, !PT ;  /* 0x0000c900ffa27a12 */ /* 0x000fe200078e33ff */
[----:B------:R-:W-:Y:S01]  /*18970*/  IMAD.MOV.U32 R0, RZ, RZ, c[0x0][0x2c4] ;  /* 0x0000b100ff007624 */ /* 0x000fe200078e00ff */
        /* <DEDUP_REMOVED lines=8> */
[----:B---3--:R-:W-:Y:S04]  /*18a00*/  IADD3 R160, -R211, R0, R210 ;  /* 0x00000000d3a07210 */ /* 0x008fe80007ffe1d2 */
[----:B------:R-:W-:Y:S01]  /*18a10*/  IADD3 R161, R160, c[0x0][0x328], RZ ;  /* 0x0000ca00a0a17a10 */ /* 0x000fe20007ffe0ff */
[----:B------:R-:W-:-:S05]  /*18a20*/  BRA.DIV ~URZ, `(.L_x_4125) ;  /* 0x000089327f007947 */ /* 0x000fca000b800000 */
[----:B------:R1:W2:Y:S02]  /*18a30*/  SHFL.IDX PT, R3, R132, RZ, 0x1c1f ;  /* 0x001c1fff84037589 */ /* 0x0002a400000e0000 */
.L_x_4234:
[-C--:B--2---:R-:W-:Y:S01]  /*18a40*/  IADD3 R2, R161, R3.reuse, RZ ;  /* 0x00000003a1027210 */ /* 0x084fe20007ffe0ff */
        /* <DEDUP_REMOVED lines=18> */
.L_x_4128:
[----:B------:R-:W-:Y:S04]  /*18b70*/  MOV R162, c[0x0][0x32c] ;  /* 0x0000cb0000a27a02 */ /* 0x000fe80000000f00 */
[----:B------:R-:W-:Y:S11]  /*18b80*/  ISETP.NE.AND P0, PT, R162, 0x1, PT ;  /* 0x00000001a200780c */ /* 0x000ff60003f05270 */
[----:B------:R-:W-:Y:S02]  /*18b90*/  @!UPT UIADD3 URZ, URZ, URZ, URZ ;  /* 0x0000003f3f3ff290 */ /* 0x000fe4000fffe03f */
[----:B------:R-:W-:Y:S05]  /*18ba0*/  @P0 IMAD.HI.U32 R162, R3, c[0x0][0x330], RZ ;  /* 0x0000cc0003a20a27 */ /* 0x000fea00078e00ff */
[----:B------:R-:W-:Y:S02]  /*18bb0*/  @P0 SHF.R.U32.HI R3, RZ, c[0x0][0x334], R162 ;  /* 0x0000cd00ff030a19 */ /* 0x000fe400000116a2 */
.L_x_4129:
[----:B------:R-:W-:Y:S05]  /*18bc0*/  BSYNC B0 ;  /* 0x0000000000007941 */ /* 0x000fea0003800000 */
.L_x_4127:
[----:B------:R-:W-:Y:S04]  /*18bd0*/  IMAD R3, R3, c[0x0][0x32c], -R133 ;  /* 0x0000cb0003037a24 */ /* 0x000fe800078e0a85 */
[----:B------:R-:W-:Y:S05]  /*18be0*/  IMAD.IADD R3, R3, 0x1, -R216 ;  /* 0x0000000103037824 */ /* 0x000fea00078e0ad8 */
[----:B------:R-:W-:Y:S02]  /*18bf0*/  IMNMX R0, R0, R3, !PT ;  /* 0x0000000300007217 */ /* 0x000fe40007800200 */
[----:B------:R-:W-:Y:S04]  /*18c00*/  IADD3 R3, R3, c[0x0][0x32c], RZ ;  /* 0x0000cb0003037a10 */ /* 0x000fe80007ffe0ff */
[----:B------:R-:W-:Y:S02]  /*18c10*/  IMNMX R2, R2, R3, PT ;  /* 0x0000000302027217 */ /* 0x000fe40003800200 */
.L_x_4126:
        /* <DEDUP_REMOVED lines=27> */
.L_x_4235:
        /* <DEDUP_REMOVED lines=19> */
.L_x_4133:
[----:B------:R-:W-:Y:S04]  /*18f00*/  MOV R4, c[0x0][0x32c] ;  /* 0x0000cb0000047a02 */ /* 0x000fe80000000f00 */
[----:B------:R-:W-:Y:S11]  /*18f10*/  ISETP.NE.AND P0, PT, R4, 0x1, PT ;  /* 0x000000010400780c */ /* 0x000ff60003f05270 */
[----:B------:R-:W-:Y:S02]  /*18f20*/  @!UPT UIADD3 URZ, URZ, URZ, URZ ;  /* 0x0000003f3f3ff290 */ /* 0x000fe4000fffe03f */
[----:B------:R-:W-:Y:S05]  /*18f30*/  @P0 IMAD.HI.U32 R4, R3, c[0x0][0x330], RZ ;  /* 0x0000cc0003040a27 */ /* 0x000fea00078e00ff */
[----:B------:R-:W-:Y:S02]  /*18f40*/  @P0 SHF.R.U32.HI R3, RZ, c[0x0][0x334], R4 ;  /* 0x0000cd00ff030a19 */ /* 0x000fe40000011604 */
.L_x_4134:
[----:B------:R-:W-:Y:S05]  /*18f50*/  BSYNC B0 ;  /* 0x0000000000007941 */ /* 0x000fea0003800000 */
.L_x_4132:
[----:B------:R-:W-:Y:S04]  /*18f60*/  IMAD R133, R3, c[0x0][0x32c], -R133 ;  /* 0x0000cb0003857a24 */ /* 0x000fe800078e0a85 */
[----:B------:R-:W-:Y:S05]  /*18f70*/  IMAD.IADD R3, R133, 0x1, -R216 ;  /* 0x0000000185037824 */ /* 0x000fea00078e0ad8 */
[----:B------:R-:W-:Y:S02]  /*18f80*/  IMNMX R0, R0, R3, !PT ;  /* 0x0000000300007217 */ /* 0x000fe40007800200 */
[----:B------:R-:W-:Y:S04]  /*18f90*/  IADD3 R3, R3, c[0x0][0x32c], RZ ;  /* 0x0000cb0003037a10 */ /* 0x000fe80007ffe0ff */
[----:B------:R-:W-:Y:S02]  /*18fa0*/  IMNMX R2, R2, R3, PT ;  /* 0x0000000302027217 */ /* 0x000fe40003800200 */
.L_x_4131:
        /* <DEDUP_REMOVED lines=42> */
.L_x_4236:
[----:B-12---:R-:W-:Y:S01]  /*19250*/  FMNMX.FTZ R132, R132, R0, !PT ;  /* 0x0000000084847209 */ /* 0x006fe20007810000 */
[----:B------:R-:W-:-:S05]  /*19260*/  BRA.DIV ~URZ, `(.L_x_4136) ;  /* 0x000082127f007947 */ /* 0x000fca000b800000 */
[----:B------:R-:W1:Y:S02]  /*19270*/  SHFL.BFLY PT, R0, R132, 0x1, 0x1f ;  /* 0x0c201f0084007f89 */ /* 0x000e6400000e0000 */
[----:B-1----:R-:W-:Y:S02]  /*19280*/  FMNMX.FTZ R133, R132, R0, !PT ;  /* 0x0000000084857209 */ /* 0x002fe40007810000 */
[----:B------:R-:W1:Y:S02]  /*19290*/  SHFL.BFLY PT, R0, R4, 0x2, 0x1f ;  /* 0x0c401f0004007f89 */ /* 0x000e6400000e0000 */
[----:B-1----:R-:W-:Y:S05]  /*192a0*/  FMNMX.FTZ R4, R4, R0, !PT ;  /* 0x0000000004047209 */ /* 0x002fea0007810000 */
[----:B------:R1:W2:Y:S02]  /*192b0*/  SHFL.BFLY PT, R0, R4, 0x1, 0x1f ;  /* 0x0c201f0004007f89 */ /* 0x0002a400000e0000 */
.L_x_4237:
        /* <DEDUP_REMOVED lines=18> */
[----:B------:R-:W-:Y:S09]  /*193e0*/  FFMA.FTZ R169, R13, c[0x0][0x2d0], -R2 ;  /* 0x0000b4000da97a23 */ /* 0x000ff20000010802 */
[----:B------:R-:W2:Y:S10]  /*193f0*/  MUFU.EX2 R4, R15 ;  /* 0x0000000f00047308 */ /* 0x000eb40000000800 */
[----:B------:R-:W-:Y:S10]  /*19400*/  MUFU.EX2 R18, R14 ;  /* 0x0000000e00127308 */ /* 0x000ff40000000800 */
[----:B------:R1:W3:Y:S02]  /*19410*/  MUFU.EX2 R15, R17 ;  /* 0x00000011000f7308 */ /* 0x0002e40000000800 */
[----:B-1----:R-:W-:Y:S01]  /*19420*/  FMUL.FTZ R17, R0, R141 ;  /* 0x0000008d00117220 */ /* 0x002fe20000410000 */
[----:B--2---:R-:W-:Y:S01]  /*19430*/  F2FP.PACK_AB R160, R4, R16 ;  /* 0x0000001004a0723e */ /* 0x004fe200000000ff */
[C---:B------:R-:W-:Y:S01]  /*19440*/  FFMA.FTZ R2, R0.reuse, R205, R16 ;  /* 0x000000cd00027223 */ /* 0x040fe20000010010 */
[----:B---3--:R-:W-:Y:S01]  /*19450*/  F2FP.PACK_AB R162, R15, R18 ;  /* 0x000000120fa2723e */ /* 0x008fe200000000ff */
        /* <DEDUP_REMOVED lines=33> */
[----:B--2---:R-:W-:Y:S02]  /*19670*/  FMUL.FTZ R8, R0, R148 ;  /* 0x0000009400087220 */ /* 0x004fe40000410000 */
[C---:B------:R-:W-:Y:S02]  /*19680*/  FMUL.FTZ R10, R2.reuse, R150 ;  /* 0x00000096020a7220 */ /* 0x040fe40000410000 */
[----:B------:R-:W-:Y:S01]  /*19690*/  FMUL.FTZ R11, R2, R151 ;  /* 0x00000097020b7220 */ /* 0x000fe20000410000 */
[----:B------:R-:W2:Y:S01]  /*196a0*/  MUFU.EX2 R173, R136 ;  /* 0x0000008800ad7308 */ /* 0x000ea20000000800 */
[----:B------:R-:W-:Y:S01]  /*196b0*/  FMUL.FTZ R12, R0, R144 ;  /* 0x00000090000c7220 */ /* 0x000fe20000410000 */
[----:B------:R-:W-:Y:S01]  /*196c0*/  LDSM.16.MT88.4 R148, [R179+0x800] ;  /* 0x00080000b394783b */ /* 0x000fe20000004200 */
[C---:B------:R-:W-:Y:S02]  /*196d0*/  FMUL.FTZ R15, R2.reuse, R147 ;  /* 0x00000093020f7220 */ /* 0x040fe40000410000 */
[C---:B------:R-:W-:Y:S02]  /*196e0*/  FMUL.FTZ R22, R2.reuse, R22 ;  /* 0x0000001602167220 */ /* 0x040fe40000410000 */
[----:B------:R-:W-:Y:S02]  /*196f0*/  FMUL.FTZ R23, R2, R23 ;  /* 0x0000001702177220 */ /* 0x000fe40000410000 */
[C---:B------:R-:W-:Y:S01]  /*19700*/  FMUL.FTZ R24, R0.reuse, R24 ;  /* 0x0000001800187220 */ /* 0x040fe20000410000 */
[----:B------:R-:W4:Y:S01]  /*19710*/  MUFU.EX2 R132, R172 ;  /* 0x000000ac00847308 */ /* 0x000f220000000800 */
[----:B------:R-:W-:Y:S02]  /*19720*/  FMUL.FTZ R25, R0, R25 ;  /* 0x0000001900197220 */ /* 0x000fe40000410000 */
[----:B------:R-:W-:Y:S01]  /*19730*/  FMUL.FTZ R26, R2, R26 ;  /* 0x0000001a021a7220 */ /* 0x000fe20000410000 */
[----:B---3--:R-:W-:Y:S01]  /*19740*/  F2FP.PACK_AB R161, R152, R137 ;  /* 0x0000008998a1723e */ /* 0x008fe200000000ff */
[C---:B------:R-:W-:Y:S02]  /*19750*/  FMUL.FTZ R14, R2.reuse, R146 ;  /* 0x00000092020e7220 */ /* 0x040fe40000410000 */
[----:B------:R-:W-:Y:S02]  /*19760*/  FMUL.FTZ R27, R2, R27 ;  /* 0x0000001b021b7220 */ /* 0x000fe40000410000 */
[C---:B------:R-:W-:Y:S01]  /*19770*/  FMUL.FTZ R28, R0.reuse, R28 ;  /* 0x0000001c001c7220 */ /* 0x040fe20000410000 */
[----:B------:R-:W-:Y:S01]  /*19780*/  MUFU.EX2 R136, R169 ;  /* 0x000000a900887308 */ /* 0x000fe20000000800 */
[----:B------:R-:W-:Y:S02]  /*19790*/  FMUL.FTZ R29, R0, R29 ;  /* 0x0000001d001d7220 */ /* 0x000fe40000410000 */
[C---:B------:R-:W-:Y:S01]  /*197a0*/  FMUL.FTZ R30, R2.reuse, R30 ;  /* 0x0000001e021e7220 */ /* 0x040fe20000410000 */
[----:B--2---:R-:W-:Y:S01]  /*197b0*/  F2FP.PACK_AB R163, R173, R145 ;  /* 0x00000091ada3723e */ /* 0x004fe200000000ff */
        /* <DEDUP_REMOVED lines=224> */
.L_x_4119:
[----:B------:R-:W-:Y:S05]  /*1a5c0*/  BRA.DIV ~URZ, `(.L_x_4138) ;  /* 0x00006f927f007947 */ /* 0x000fea000b800000 */
[----:B------:R1:W2:Y:S02]  /*1a5d0*/  SHFL.BFLY PT, R0, R205, 0x2, 0x1f ;  /* 0x0c401f00cd007f89 */ /* 0x0002a400000e0000 */
.L_x_4238:
[----:B--2---:R-:W-:Y:S01]  /*1a5e0*/  FADD.FTZ R5, R0, R205 ;  /* 0x000000cd00057221 */ /* 0x004fe20000010000 */
[----:B------:R-:W-:Y:S05]  /*1a5f0*/  BRA.DIV ~URZ, `(.L_x_4139) ;  /* 0x00006fb27f007947 */ /* 0x000fea000b800000 */
[----:B------:R-:W2:Y:S02]  /*1a600*/  SHFL.BFLY PT, R0, R5, 0x1, 0x1f ;  /* 0x0c201f0005007f89 */ /* 0x000ea400000e0000 */
[----:B--2---:R-:W-:-:S02]  /*1a610*/  FADD.FTZ R5, R5, R0 ;  /* 0x0000000005057221 */ /* 0x004fc40000010000 */
[----:B------:R-:W2:Y:S02]  /*1a620*/  SHFL.BFLY PT, R0, R204, 0x2, 0x1f ;  /* 0x0c401f00cc007f89 */ /* 0x000ea400000e0000 */
[----:B--2---:R-:W-:-:S05]  /*1a630*/  FADD.FTZ R6, R0, R204 ;  /* 0x000000cc00067221 */ /* 0x004fca0000010000 */
[----:B------:R2:W3:Y:S02]  /*1a640*/  SHFL.BFLY PT, R3, R6, 0x1, 0x1f ;  /* 0x0c201f0006037f89 */ /* 0x0004e400000e0000 */
.L_x_4239:
        /* <DEDUP_REMOVED lines=148> */
.L_x_3984:
        /* <DEDUP_REMOVED lines=17> */
.L_x_4141:
[----:B------:R-:W-:Y:S05]  /*1b0a0*/  BSYNC B0 ;  /* 0x0000000000007941 */ /* 0x000fea0003800000 */
.L_x_4140:
        /* <DEDUP_REMOVED lines=154> */
.L_x_4144:
        /* <DEDUP_REMOVED lines=120> */
.L_x_4240:
[----:B------:R-:W-:Y:S05]  /*1c1d0*/  BRA.DIV ~URZ, `(.L_x_4147) ;  /* 0x000055427f007947 */ /* 0x000fea000b800000 */
[----:B------:R4:W2:Y:S02]  /*1c1e0*/  SHFL.IDX PT, R0, R14, RZ, 0x181f ;  /* 0x00181fff0e007589 */ /* 0x0008a400000e0000 */
.L_x_4241:
        /* <DEDUP_REMOVED lines=19> */
.L_x_4149:
[----:B------:R-:W-:Y:S05]  /*1c320*/  BSYNC B0 ;  /* 0x0000000000007941 */ /* 0x000fea0003800000 */
.L_x_4148:
[----:B------:R-:W-:Y:S05]  /*1c330*/  BRA.DIV ~URZ, `(.L_x_4150) ;  /* 0x000054427f007947 */ /* 0x000fea000b800000 */
[----:B---3--:R3:W4:Y:S04]  /*1c340*/  SHFL.IDX PT, R4, R13, 0x1, 0x181f ;  /* 0x00381f000d047f89 */ /* 0x00872800000e0000 */
[----:B--2---:R3:W2:Y:S02]  /*1c350*/  SHFL.IDX PT, R0, R14, 0x1, 0x181f ;  /* 0x00381f000e007f89 */ /* 0x0046a400000e0000 */
.L_x_4242:
        /* <DEDUP_REMOVED lines=20> */
.L_x_4152:
[----:B------:R-:W-:Y:S05]  /*1c4a0*/  BSYNC B0 ;  /* 0x0000000000007941 */ /* 0x000fea0003800000 */
.L_x_4151:
[----:B------:R-:W-:Y:S05]  /*1c4b0*/  BRA.DIV ~URZ, `(.L_x_4153) ;  /* 0x000053827f007947 */ /* 0x000fea000b800000 */
[----:B----4-:R4:W3:Y:S02]  /*1c4c0*/  SHFL.IDX PT, R4, R13, 0x2, 0x181f ;  /* 0x00581f000d047f89 */ /* 0x0108e400000e0000 */
.L_x_4243:
[----:B------:R-:W-:Y:S05]  /*1c4d0*/  BRA.DIV ~URZ, `(.L_x_4154) ;  /* 0x000053d27f007947 */ /* 0x000fea000b800000 */
[----:B--2---:R2:W4:Y:S02]  /*1c4e0*/  SHFL.IDX PT, R0, R14, 0x2, 0x181f ;  /* 0x00581f000e007f89 */ /* 0x00452400000e0000 */
.L_x_4244:
        /* <DEDUP_REMOVED lines=20> */
.L_x_4156:
[----:B------:R-:W-:Y:S05]  /*1c630*/  BSYNC B0 ;  /* 0x0000000000007941 */ /* 0x000fea0003800000 */
.L_x_4155:
[----:B------:R-:W-:Y:S05]  /*1c640*/  BRA.DIV ~URZ, `(.L_x_4157) ;  /* 0x000052c27f007947 */ /* 0x000fea000b800000 */
[----:B---3--:R3:W2:Y:S04]  /*1c650*/  SHFL.IDX PT, R4, R13, 0x3, 0x181f ;  /* 0x00781f000d047f89 */ /* 0x0086a800000e0000 */
[----:B----4-:R3:W4:Y:S02]  /*1c660*/  SHFL.IDX PT, R0, R14, 0x3, 0x181f ;  /* 0x00781f000e007f89 */ /* 0x01072400000e0000 */
.L_x_4245:
        /* <DEDUP_REMOVED lines=21> */
.L_x_4145:
        /* <DEDUP_REMOVED lines=33> */
.L_x_4246:
[----:B------:R-:W-:Y:S05]  /*1c9d0*/  BRA.DIV ~URZ, `(.L_x_4160) ;  /* 0x000050627f007947 */ /* 0x000fea000b800000 */
[----:B------:R3:W4:Y:S02]  /*1c9e0*/  SHFL.IDX PT, R0, R12, RZ, 0x1c1f ;  /* 0x001c1fff0c007589 */ /* 0x00072400000e0000 */
.L_x_4247:
        /* <DEDUP_REMOVED lines=9> */
[----:B----4-:R-:W-:Y:S02]  /*1ca80*/  @!P0 LEA R2, P1, R216, R0, 0x2 ;  /* 0x00000000d8028211 */ /* 0x010fe400078210ff */
[----:B------:R-:W-:Y:S02]  /*1ca90*/  ISETP.GE.AND P3, PT, R14, c[0x0][0x3c8], PT ;  /* 0x0000f2000e007a0c */ /* 0x000fe40003f66270 */
[C---:B--2---:R-:W-:Y:S02]  /*1caa0*/  @!P0 LEA.HI.X R3, R216.reuse, R4, R6, 0x2, P1 ;  /* 0x00000004d8038211 */ /* 0x044fe400008f1406 */
[----:B------:R-:W-:-:S02]  /*1cab0*/  IADD3 R6, R216, 0x18, RZ ;  /* 0x00000018d8067810 */ /* 0x000fc40007ffe0ff */
[----:B------:R-:W-:Y:S01]  /*1cac0*/  IADD3 R11, R216, 0x70, RZ ;  /* 0x00000070d80b7810 */ /* 0x000fe20007ffe0ff */
[----:B------:R2:W-:Y:S01]  /*1cad0*/  @!P0 ST.E.64 [R2.64], R132 ;  /* 0x0000008402008985 */ /* 0x0005e2000c101b08 */
[----:B------:R-:W-:Y:S02]  /*1cae0*/  ISETP.GE.AND P0, PT, R8, c[0x0][0x3c8], PT ;  /* 0x0000f20008007a0c */ /* 0x000fe40003f06270 */
[----:B------:R-:W-:Y:S02]  /*1caf0*/  ISETP.GE.AND P2, PT, R6, c[0x0][0x3c8], PT ;  /* 0x0000f20006007a0c */ /* 0x000fe40003f46270 */
[----:B------:R-:W-:Y:S02]  /*1cb00*/  IADD3 R15, R216, 0x60, RZ ;  /* 0x00000060d80f7810 */ /* 0x000fe40007ffe0ff */
[----:B------:R-:W-:Y:S02]  /*1cb10*/  ISETP.GE.AND P4, PT, R11, c[0x0][0x3c8], PT ;  /* 0x0000f2000b007a0c */ /* 0x000fe40003f86270 */
[----:B------:R-:W-:-:S02]  /*1cb20*/  SHF.R.S32.HI R15, RZ, 0x1f, R15 ;  /* 0x0000001fff0f7819 */ /* 0x000fc4000001140f */
[C---:B------:R-:W-:Y:S02]  /*1cb30*/  IADD3 R10, R216.reuse, 0x68, RZ ;  /* 0x00000068d80a7810 */ /* 0x040fe40007ffe0ff */
[----:B------:R-:W-:Y:S02]  /*1cb40*/  IADD3 R16, R216, 0xa0, RZ ;  /* 0x000000a0d8107810 */ /* 0x000fe40007ffe0ff */
[----:B------:R-:W-:Y:S02]  /*1cb50*/  SHF.R.S32.HI R10, RZ, 0x1f, R10 ;  /* 0x0000001fff0a7819 */ /* 0x000fe4000001140a */
        /* <DEDUP_REMOVED lines=80> */
[C---:B----4-:R-:W-:Y:S02]  /*1d060*/  @!P4 LEA R6, P5, R11.reuse, R0, 0x2 ;  /* 0x000000000b06c211 */ /* 0x050fe400078a10ff */
        /* <DEDUP_REMOVED lines=59> */
[----:B------:R-:W-:-:S02]  /*1d420*/  ISETP.GE.AND P1, PT, R14, c[0x0][0x3c8], PT ;  /* 0x0000f2000e007a0c */ /* 0x000fc40003f26270 */
[C---:B------:R-:W-:Y:S01]  /*1d430*/  IADD3 R15, R216.reuse, 0xc0, RZ ;  /* 0x000000c0d80f7810 */ /* 0x040fe20007ffe0ff */
[----:B------:R4:W-:Y:S01]  /*1d440*/  @!P4 ST.E.64 [R6.64], R92 ;  /* 0x0000005c0600c985 */ /* 0x0009e2000c101b08 */
[----:B------:R-:W-:Y:S02]  /*1d450*/  IADD3 R10, R216, 0xd0, RZ ;  /* 0x000000d0d80a7810 */ /* 0x000fe40007ffe0ff */
[----:B------:R-:W-:Y:S02]  /*1d460*/  SHF.R.S32.HI R15, RZ, 0x1f, R15 ;  /* 0x0000001fff0f7819 */ /* 0x000fe4000001140f */
[----:B------:R-:W-:Y:S02]  /*1d470*/  ISETP.GE.AND P6, PT, R10, c[0x0][0x3c8], PT ;  /* 0x0000f2000a007a0c */ /* 0x000fe40003fc6270 */
[----:B------:R-:W-:Y:S02]  /*1d480*/  ISETP.GE.AND P5, PT, R252, c[0x0][0x3c8], PT ;  /* 0x0000f200fc007a0c */ /* 0x000fe40003fa6270 */
[----:B------:R-:W-:-:S02]  /*1d490*/  ISETP.GE.AND P4, PT, R251, c[0x0][0x3c8], PT ;  /* 0x0000f200fb007a0c */ /* 0x000fc40003f86270 */
[----:B------:R-:W-:Y:S02]  /*1d4a0*/  SHF.R.S32.HI R16, RZ, 0x1f, R250 ;  /* 0x0000001fff107819 */ /* 0x000fe400000114fa */
        /* <DEDUP_REMOVED lines=12> */
[----:B------:R-:W-:Y:S02]  /*1d570*/  ISETP.GE.AND P0, PT, R248, c[0x0][0x3c8], PT ;  /* 0x0000f200f8007a0c */ /* 0x000fe40003f06270 */
        /* <DEDUP_REMOVED lines=25> */
.L_x_4162:
[----:B------:R-:W-:Y:S05]  /*1d710*/  BSYNC B0 ;  /* 0x0000000000007941 */ /* 0x000fea0003800000 */
.L_x_4161:
[----:B------:R-:W-:Y:S05]  /*1d720*/  BRA.DIV ~URZ, `(.L_x_4163) ;  /* 0x000043727f007947 */ /* 0x000fea000b800000 */
[----:B--2---:R2:W1:Y:S04]  /*1d730*/  SHFL.IDX PT, R4, R5, 0x1, 0x1c1f ;  /* 0x003c1f0005047f89 */ /* 0x00446800000e0000 */
[----:B----4-:R2:W4:Y:S02]  /*1d740*/  SHFL.IDX PT, R0, R12, 0x1, 0x1c1f ;  /* 0x003c1f000c007f89 */ /* 0x01052400000e0000 */
.L_x_4248:
[----:B------:R-:W-:-:S13]  /*1d750*/  ISETP.NE.AND P0, PT, R13, RZ, PT ;  /* 0x000000ff0d00720c */ /* 0x000fda0003f05270 */
[----:B------:R-:W-:Y:S05]  /*1d760*/  @P0 BRA `(.L_x_4158) ;  /* 0x00001ae000000947 */ /* 0x000fea0003800000 */
[C---:B------:R-:W-:Y:S02]  /*1d770*/  ISETP.GE.AND P3, PT, R216.reuse, c[0x0][0x3c8], PT ;  /* 0x0000f200d8007a0c */ /* 0x040fe40003f66270 */
[C---:B------:R-:W-:Y:S02]  /*1d780*/  IADD3 R11, R216.reuse, 0x8, RZ ;  /* 0x00000008d80b7810 */ /* 0x040fe40007ffe0ff */
[----:B------:R-:W-:Y:S02]  /*1d790*/  SHF.R.S32.HI R6, RZ, 0x1f, R216 ;  /* 0x0000001fff067819 */ /* 0x000fe400000114d8 */
[----:B------:R-:W-:Y:S02]  /*1d7a0*/  ISETP.GE.AND P2, PT, R11, c[0x0][0x3c8], PT ;  /* 0x0000f2000b007a0c */ /* 0x000fe40003f46270 */
[C---:B--23--:R-:W-:Y:S02]  /*1d7b0*/  IADD3 R12, R216.reuse, 0x10, RZ ;  /* 0x00000010d80c7810 */ /* 0x04cfe40007ffe0ff */
[----:B------:R-:W-:-:S02]  /*1d7c0*/  IADD3 R14, R216, 0x8, RZ ;  /* 0x00000008d80e7810 */ /* 0x000fc40007ffe0ff */
[----:B------:R-:W-:Y:S02]  /*1d7d0*/  ISETP.GE.AND P1, PT, R12, c[0x0][0x3c8], PT ;  /* 0x0000f2000c007a0c */ /* 0x000fe40003f26270 */
[C---:B----4-:R-:W-:Y:S02]  /*1d7e0*/  @!P3 LEA R2, P4, R216.reuse, R0, 0x2 ;  /* 0x00000000d802b211 */ /* 0x050fe400078810ff */
[C---:B-1----:R-:W-:Y:S02]  /*1d7f0*/  IADD3 R5, R216.reuse, 0x18, RZ ;  /* 0x00000018d8057810 */ /* 0x042fe40007ffe0ff */
        /* <DEDUP_REMOVED lines=29> */
[----:B------:R-:W-:Y:S02]  /*1d9d0*/  ISETP.GE.AND P0, PT, R246, c[0x0][0x3c8], PT ;  /* 0x0000f200f6007a0c */ /* 0x000fe40003f06270 */
        /* <DEDUP_REMOVED lines=52> */
[----:B------:R-:W-:Y:S02]  /*1dd20*/  @!P0 LEA R2, P6, R5, R0, 0x2 ;  /* 0x0000000005028211 */ /* 0x000fe400078c10ff */
        /* <DEDUP_REMOVED lines=19> */
[-C--:B--2---:R-:W-:Y:S02]  /*1de60*/  @!P4 LEA R6, P6, R14, R0.reuse, 0x2 ;  /* 0x000000000e06c211 */ /* 0x084fe400078c10ff */
        /* <DEDUP_REMOVED lines=63> */
[----:B------:R-:W-:Y:S02]  /*1e260*/  IADD3 R5, R216, 0xd0, RZ ;  /* 0x000000d0d8057810 */ /* 0x000fe40007ffe0ff */
        /* <DEDUP_REMOVED lines=14> */
[----:B------:R-:W-:Y:S01]  /*1e350*/  IADD3 R10, R216, 0xd0, RZ ;  /* 0x000000d0d80a7810 */ /* 0x000fe20007ffe0ff */
[----:B------:R2:W-:Y:S01]  /*1e360*/  @!P0 ST.E.64 [R2.64], R62 ;  /* 0x0000003e02008985 */ /* 0x0005e2000c101b08 */
[----:B------:R-:W-:Y:S02]  /*1e370*/  ISETP.GE.AND P1, PT, R250, c[0x0][0x3c8], PT ;  /* 0x0000f200fa007a0c */ /* 0x000fe40003f26270 */
[----:B------:R-:W-:Y:S02]  /*1e380*/  SHF.R.S32.HI R10, RZ, 0x1f, R10 ;  /* 0x0000001fff0a7819 */ /* 0x000fe4000001140a */
        /* <DEDUP_REMOVED lines=8> */
[----:B------:R-:W-:Y:S01]  /*1e410*/  SHF.R.S32.HI R5, RZ, 0x1f, R252 ;  /* 0x0000001fff057819 */ /* 0x000fe200000114fc */
[----:B------:R1:W-:Y:S01]  /*1e420*/  @!P4 ST.E.64 [R2.64], R86 ;  /* 0x000000560200c985 */ /* 0x0003e2000c101b08 */
[----:B------:R-:W-:-:S02]  /*1e430*/  @!P2 LEA R8, P6, R251, R0, 0x2 ;  /* 0x00000000fb08a211 */ /* 0x000fc400078c10ff */
[----:B------:R-:W-:Y:S02]  /*1e440*/  SHF.R.S32.HI R12, RZ, 0x1f, R250 ;  /* 0x0000001fff0c7819 */ /* 0x000fe400000114fa */
[----:B------:R-:W-:-:S05]  /*1e450*/  @!P2 LEA.HI.X R9, R251, R4, R13, 0x2, P6 ;  /* 0x00000004fb09a211 */ /* 0x000fca00030f140d */
[----:B-1----:R-:W-:Y:S02]  /*1e460*/  P2R R2, PR, RZ, 0x20 ;  /* 0x00000020ff027803 */ /* 0x002fe40000000000 */
[----:B------:R-:W-:Y:S02]  /*1e470*/  @!P1 LEA R6, P5, R250, R0, 0x2 ;  /* 0x00000000fa069211 */ /* 0x000fe400078a10ff */
        /* <DEDUP_REMOVED lines=17> */
.L_x_4143:
        /* <DEDUP_REMOVED lines=18> */
.L_x_4164:
        /* <DEDUP_REMOVED lines=56> */
.L_x_4166:
[----:B------:R-:W-:Y:S05]  /*1ea30*/  BSYNC B0 ;  /* 0x0000000000007941 */ /* 0x000fea0003800000 */
.L_x_4165:
        /* <DEDUP_REMOVED lines=35> */
.L_x_4249:
[----:B------:R-:W-:Y:S05]  /*1ec70*/  BRA.DIV ~URZ, `(.L_x_4168) ;  /* 0x00002f527f007947 */ /* 0x000fea000b800000 */
[----:B------:R3:W4:Y:S02]  /*1ec80*/  SHFL.IDX PT, R0, R14, RZ, 0x181f ;  /* 0x00181fff0e007589 */ /* 0x00072400000e0000 */
.L_x_4250:
        /* <DEDUP_REMOVED lines=20> */
.L_x_4170:
[----:B------:R-:W-:Y:S05]  /*1edd0*/  BSYNC B0 ;  /* 0x0000000000007941 */ /* 0x000fea0003800000 */
.L_x_4169:
[----:B------:R-:W-:Y:S05]  /*1ede0*/  BRA.DIV ~URZ, `(.L_x_4171) ;  /* 0x00002e427f007947 */ /* 0x000fea000b800000 */
[----:B--2---:R2:W1:Y:S04]  /*1edf0*/  SHFL.IDX PT, R4, R5, 0x1, 0x181f ;  /* 0x00381f0005047f89 */ /* 0x00446800000e0000 */
[----:B----4-:R2:W4:Y:S02]  /*1ee00*/  SHFL.IDX PT, R0, R14, 0x1, 0x181f ;  /* 0x00381f000e007f89 */ /* 0x01052400000e0000 */
.L_x_4251:
        /* <DEDUP_REMOVED lines=20> */
.L_x_4173:
[----:B------:R-:W-:Y:S05]  /*1ef50*/  BSYNC B0 ;  /* 0x0000000000007941 */ /* 0x000fea0003800000 */
.L_x_4172:
[----:B------:R-:W-:Y:S05]  /*1ef60*/  BRA.DIV ~URZ, `(.L_x_4174) ;  /* 0x00002d827f007947 */ /* 0x000fea000b800000 */
[----:B-1----:R1:W2:Y:S02]  /*1ef70*/  SHFL.IDX PT, R4, R5, 0x2, 0x181f ;  /* 0x00581f0005047f89 */ /* 0x0022a400000e0000 */
.L_x_4252:
[----:B------:R-:W-:Y:S05]  /*1ef80*/  BRA.DIV ~URZ, `(.L_x_4175) ;  /* 0x00002dd27f007947 */ /* 0x000fea000b800000 */
[----:B----4-:R4:W1:Y:S02]  /*1ef90*/  SHFL.IDX PT, R0, R14, 0x2, 0x181f ;  /* 0x00581f000e007f89 */ /* 0x01086400000e0000 */
.L_x_4253:
        /* <DEDUP_REMOVED lines=20> */
.L_x_4177:
[----:B------:R-:W-:Y:S05]  /*1f0e0*/  BSYNC B0 ;  /* 0x0000000000007941 */ /* 0x000fea0003800000 */
.L_x_4176:
[----:B------:R-:W-:Y:S05]  /*1f0f0*/  BRA.DIV ~URZ, `(.L_x_4178) ;  /* 0x00002cc27f007947 */ /* 0x000fea000b800000 */
[----:B--2---:R2:W3:Y:S04]  /*1f100*/  SHFL.IDX PT, R4, R5, 0x3, 0x181f ;  /* 0x00781f0005047f89 */ /* 0x0044e800000e0000 */
[----:B-1----:R2:W1:Y:S02]  /*1f110*/  SHFL.IDX PT, R0, R14, 0x3, 0x181f ;  /* 0x00781f000e007f89 */ /* 0x00246400000e0000 */
.L_x_4254:
        /* <DEDUP_REMOVED lines=19> */
.L_x_4158:
[----:B------:R-:W-:Y:S05]  /*1f250*/  BSYNC B1 ;  /* 0x0000000000017941 */ /* 0x000fea0003800000 */
.L_x_4142:
        /* <DEDUP_REMOVED lines=13> */
.L_x_4255:
[----:B------:R-:W-:Y:S05]  /*1f330*/  BRA.DIV ~URZ, `(.L_x_4181) ;  /* 0x00002bb27f007947 */ /* 0x000fea000b800000 */
[----:B------:R3:W4:Y:S02]  /*1f340*/  SHFL.IDX PT, R6, R98, 0x1, 0x1f ;  /* 0x00201f0062067f89 */ /* 0x00072400000e0000 */
.L_x_4256:
        /* <DEDUP_REMOVED lines=18> */
.L_x_4257:
        /* <DEDUP_REMOVED lines=16> */
.L_x_4258:
[----:B--2---:R-:W-:Y:S01]  /*1f570*/  IMAD R0, R0, c[0x0][0x538], RZ ;  /* 0x00014e0000007a24 */ /* 0x004fe200078e02ff */
[----:B------:R-:W-:Y:S04]  /*1f580*/  BSSY B1, `(.L_x_4184) ;  /* 0x00000c8000017945 */ /* 0x000fe80003800000 */
[----:B----4-:R-:W-:-:S04]  /*1f590*/  IADD3 R6, R0, R6, RZ ;  /* 0x0000000600067210 */ /* 0x010fc80007ffe0ff */
[----:B------:R-:W-:-:S13]  /*1f5a0*/  ISETP.GT.AND P0, PT, R6, R9, PT ;  /* 0x000000090600720c */ /* 0x000fda0003f04270 */
[----:B------:R-:W-:Y:S05]  /*1f5b0*/  @P0 BRA `(.L_x_4185) ;  /* 0x0000025000000947 */ /* 0x000fea0003800000 */
.L_x_4189:
        /* <DEDUP_REMOVED lines=17> */
.L_x_4259:
        /* <DEDUP_REMOVED lines=16> */
.L_x_4260:
[----:B--2---:R-:W-:-:S05]  /*1f7d0*/  IMAD R0, R0, c[0x0][0x538], RZ ;  /* 0x00014e0000007a24 */ /* 0x004fca00078e02ff */
[----:B------:R-:W-:-:S04]  /*1f7e0*/  IADD3 R6, R0, R6, RZ ;  /* 0x0000000600067210 */ /* 0x000fc80007ffe0ff */
[----:B------:R-:W-:-:S13]  /*1f7f0*/  ISETP.GT.AND P0, PT, R6, R9, PT ;  /* 0x000000090600720c */ /* 0x000fda0003f04270 */
[----:B-1-3--:R-:W-:Y:S05]  /*1f800*/  @!P0 BRA `(.L_x_4189) ;  /* 0xfffffdb000008947 */ /* 0x00afea000383ffff */
.L_x_4185:
[----:B------:R-:W-:-:S05]  /*1f810*/  IADD3 R11, -R0, R6, RZ ;  /* 0x00000006000b7210 */ /* 0x000fca0007ffe1ff */
[----:B------:R-:W-:-:S05]  /*1f820*/  IMAD R0, R4, c[0x0][0x538], R11 ;  /* 0x00014e0004007a24 */ /* 0x000fca00078e020b */
[----:B------:R-:W-:Y:S01]  /*1f830*/  ISETP.GT.AND P0, PT, R0, R9, PT ;  /* 0x000000090000720c */ /* 0x000fe20003f04270 */
[----:B------:R-:W-:-:S12]  /*1f840*/  BRA.DIV ~URZ, `(.L_x_4190) ;  /* 0x00002ae27f007947 */ /* 0x000fd8000b800000 */
[----:B------:R-:W-:-:S04]  /*1f850*/  VOTE.ANY R10, PT, !P0 ;  /* 0x00000000000a7806 */ /* 0x000fc800040e0100 */
.L_x_4261:
[----:B------:R-:W2:Y:S02]  /*1f860*/  POPC R6, R10 ;  /* 0x0000000a00067309 */ /* 0x000ea40000000000 */
[----:B--2---:R-:W-:Y:S01]  /*1f870*/  IADD3 R235, R6, R235, RZ ;  /* 0x000000eb06eb7210 */ /* 0x004fe20007ffe0ff */
[----:B------:R-:W-:Y:S05]  /*1f880*/  BRA.DIV ~URZ, `(.L_x_4191) ;  /* 0x00002af27f007947 */ /* 0x000fea000b800000 */
[----:B------:R2:W4:Y:S04]  /*1f890*/  SHFL.IDX PT, R7, R7, R6, 0x1f ;  /* 0x00001f0607077589 */ /* 0x00052800000e0000 */
[----:B------:R2:W1:Y:S02]  /*1f8a0*/  SHFL.IDX PT, R5, R8, R6, 0x1f ;  /* 0x00001f0608057589 */ /* 0x00046400000e0000 */
.L_x_4262:
[----:B------:R-:W-:Y:S01]  /*1f8b0*/  ISETP.NE.AND P0, PT, R10, RZ, PT ;  /* 0x000000ff0a00720c */ /* 0x000fe20003f05270 */
[----:B------:R-:W-:-:S12]  /*1f8c0*/  BSSY B0, `(.L_x_4192) ;  /* 0x0000005000007945 */ /* 0x000fd80003800000 */
[----:B------:R-:W-:Y:S05]  /*1f8d0*/  @!P0 BRA `(.L_x_4193) ;  /* 0x0000003000008947 */ /* 0x000fea0003800000 */
[----:B--2---:R-:W-:Y:S01]  /*1f8e0*/  IADD3 R6, R6, -0x1, RZ ;  /* 0xffffffff06067810 */ /* 0x004fe20007ffe0ff */
[----:B------:R-:W-:Y:S05]  /*1f8f0*/  BRA.DIV ~URZ, `(.L_x_4194) ;  /* 0x00002b527f007947 */ /* 0x000fea000b800000 */
[----:B------:R2:W3:Y:S02]  /*1f900*/  SHFL.IDX PT, R12, R4, R6, 0x1f ;  /* 0x00001f06040c7589 */ /* 0x0004e400000e0000 */
.L_x_4193:
[----:B------:R-:W-:Y:S05]  /*1f910*/  BSYNC B0 ;  /* 0x0000000000007941 */ /* 0x000fea0003800000 */
.L_x_4192:
        /* <DEDUP_REMOVED lines=67> */
.L_x_4196:
        /* <DEDUP_REMOVED lines=67> */
.L_x_4197:
[----:B------:R-:W-:Y:S05]  /*20180*/  BSYNC B0 ;  /* 0x0000000000007941 */ /* 0x000fea0003800000 */
.L_x_4195:
[----:B------:R-:W-:-:S04]  /*20190*/  LOP3.LUT R2, RZ, R2, RZ, 0x33, !PT ;  /* 0x00000002ff027212 */ /* 0x000fc800078e33ff */
[----:B------:R-:W-:Y:S01]  /*201a0*/  IADD3 R233, R2, R7, RZ ;  /* 0x0000000702e97210 */ /* 0x000fe20007ffe0ff */
[----:B------:R-:W-:Y:S05]  /*201b0*/  BRA `(.L_x_4198) ;  /* 0x0000004000007947 */ /* 0x000fea0003800000 */
.L_x_4186:
[----:B------:R-:W-:Y:S01]  /*201c0*/  IMAD.MOV.U32 R232, RZ, RZ, R9 ;  /* 0x000000ffffe87224 */ /* 0x000fe200078e0009 */
[----:B------:R-:W-:Y:S01]  /*201d0*/  MOV R234, RZ ;  /* 0x000000ff00ea7202 */ /* 0x000fe20000000f00 */
[----:B------:R-:W-:Y:S01]  /*201e0*/  IMAD.MOV.U32 R233, RZ, RZ, RZ ;  /* 0x000000ffffe97224 */ /* 0x000fe200078e00ff */
[----:B------:R-:W-:Y:S02]  /*201f0*/  MOV R235, c[0x0][0x53c] ;  /* 0x00014f0000eb7a02 */ /* 0x000fe40000000f00 */
.L_x_4198:
[----:B------:R-:W-:Y:S05]  /*20200*/  BSYNC B1 ;  /* 0x0000000000017941 */ /* 0x000fea0003800000 */
.L_x_4184:
[----:B------:R-:W-:Y:S01]  /*20210*/  WARPSYNC 0xffffffff ;  /* 0xffffffff00007948 */ /* 0x000fe20003800000 */
[----:B------:R-:W-:Y:S01]  /*20220*/  BAR.SYNC.DEFER_BLOCKING 0x4, 0x100 ;  /* 0x0104000000007b1d */ /* 0x000fe20000010000 */
[----:B------:R-:W-:-:S13]  /*20230*/  ISETP.NE.AND P0, PT, R13, RZ, PT ;  /* 0x000000ff0d00720c */ /* 0x000fda0003f05270 */
[----:B------:R2:W-:Y:S04]  /*20240*/  @!P0 STS.128 [0x20080], R232 ;  /* 0x020080e8ff008388 */ /* 0x0005e80000000c00 */
[----:B------:R-:W-:Y:S06]  /*20250*/  BAR.ARV 0x5, 0x100 ;  /* 0x0144000000007b1d */ /* 0x000fec0000002000 */
.L_x_4179:
[----:B-1----:R-:W-:-:S13]  /*20260*/  ISETP.GE.AND P0, PT, R235, c[0x0][0x53c], PT ;  /* 0x00014f00eb007a0c */ /* 0x002fda0003f06270 */
[----:B--23--:R-:W-:Y:S01]  /*20270*/  @P0 CALL.REL.NOINC `(.L_x_4199) ;  /* 0x0000001000000944 */ /* 0x00cfe20003c00000 */
[----:B------:R-:W-:Y:S05]  /*20280*/  BRA `(.L_x_4200) ;  /* 0xfffe1dc000007947 */ /* 0x000fea000383ffff */
.L_x_4199:
[----:B------:R-:W-:Y:S05]  /*20290*/  EXIT ;  /* 0x000000000000794d */ /* 0x000fea0003800000 */
.L_x_3929:
[----:B------:R-:W-:Y:S01]  /*202a0*/  IMAD.MOV.U32 R0, RZ, RZ, R5 ;  /* 0x000000ffff007224 */ /* 0x000fe200078e0005 */
[----:B------:R-:W-:Y:S02]  /*202b0*/  MOV R3, 0x1 ;  /* 0x0000000100037802 */ /* 0x000fe40000000f00 */
[----:B------:R-:W-:Y:S02]  /*202c0*/  MOV R2, 0x202e0 ;  /* 0x000202e000027802 */ /* 0x000fe40000000f00 */
[----:B--2---:R-:W-:Y:S05]  /*202d0*/  CALL.REL.NOINC `($__internal_68_$__cuda_sm70_shflsync_up_p) ;  /* 0x000022c000007944 */ /* 0x004fea0003c00000 */
[----:B------:R-:W-:Y:S01]  /*202e0*/  MOV R0, R4 ;  /* 0x0000000400007202 */ /* 0x000fe20000000f00 */
[----:B------:R-:W-:Y:S05]  /*202f0*/  BRA `(.L_x_4201) ;  /* 0xfffe014000007947 */ /* 0x000fea000383ffff */
.L_x_3930:
[----:B------:R-:W-:Y:S01]  /*20300*/  IMAD.MOV.U32 R0, RZ, RZ, R5 ;  /* 0x000000ffff007224 */ /* 0x000fe200078e0005 */
[----:B------:R-:W-:Y:S02]  /*20310*/  MOV R3, 0x2 ;  /* 0x0000000200037802 */ /* 0x000fe40000000f00 */
[----:B------:R-:W-:Y:S02]  /*20320*/  MOV R2, 0x20340 ;  /* 0x0002034000027802 */ /* 0x000fe40000000f00 */
[----:B--2---:R-:W-:Y:S05]  /*20330*/  CALL.REL.NOINC `($__internal_68_$__cuda_sm70_shflsync_up_p) ;  /* 0x0000226000007944 */ /* 0x004fea0003c00000 */
[----:B------:R-:W-:Y:S01]  /*20340*/  SEL R4, R4, RZ, P4 ;  /* 0x000000ff04047207 */ /* 0x000fe20002000000 */
[----:B------:R-:W-:Y:S01]  /*20350*/  IMAD.MOV.U32 R3, RZ, RZ, 0x4 ;  /* 0x00000004ff037424 */ /* 0x000fe200078e00ff */
[----:B------:R-:W-:-:S03]  /*20360*/  MOV R2, 0x20390 ;  /* 0x0002039000027802 */ /* 0x000fc60000000f00 */
[----:B------:R-:W-:Y:S02]  /*20370*/  IMAD.IADD R0, R5, 0x1, R4 ;  /* 0x0000000105007824 */ /* 0x000fe400078e0204 */
[----:B------:R-:W-:Y:S05]  /*20380*/  CALL.REL.NOINC `($__internal_68_$__cuda_sm70_shflsync_up_p) ;  /* 0x0000221000007944 */ /* 0x000fea0003c00000 */
        /* <DEDUP_REMOVED lines=12> */
[----:B------:R-:W-:Y:S02]  /*20450*/  MOV R203, 0x1f ;  /* 0x0000001f00cb7802 */ /* 0x000fe40000000f00 */
[----:B------:R-:W-:Y:S01]  /*20460*/  MOV R3, 0x204a0 ;  /* 0x000204a000037802 */ /* 0x000fe20000000f00 */
[----:B------:R-:W-:-:S04]  /*20470*/  IMAD.IADD R4, R0, 0x1, R4 ;  /* 0x0000000100047824 */ /* 0x000fc800078e0204 */
[----:B------:R-:W-:Y:S02]  /*20480*/  IMAD.MOV.U32 R0, RZ, RZ, R4 ;  /* 0x000000ffff007224 */ /* 0x000fe400078e0004 */
[----:B------:R-:W-:Y:S05]  /*20490*/  CALL.REL.NOINC `($__internal_67_$__cuda_sm70_shflsync_idx_p) ;  /* 0x0000208000007944 */ /* 0x000fea0003c00000 */
[----:B-1---5:R-:W-:Y:S05]  /*204a0*/  BRA `(.L_x_4202) ;  /* 0xfffe009000007947 */ /* 0x022fea000383ffff */
.L_x_3932:
[----:B------:R-:W-:Y:S02]  /*204b0*/  SEL R0, RZ, 0x1, P0 ;  /* 0x00000001ff007807 */ /* 0x000fe40000000000 */
[----:B------:R-:W-:Y:S02]  /*204c0*/  MOV R2, 0x204e0 ;  /* 0x000204e000027802 */ /* 0x000fe40000000f00 */
[----:B--2---:R-:W-:Y:S05]  /*204d0*/  CALL.REL.NOINC `($__internal_69_$__cuda_sm70_votesync_ballot) ;  /* 0x0000212000007944 */ /* 0x004fea0003c00000 */
[----:B------:R-:W-:Y:S01]  /*204e0*/  MOV R10, R0 ;  /* 0x00000000000a7202 */ /* 0x000fe20000000f00 */
[----:B------:R-:W-:Y:S05]  /*204f0*/  BRA `(.L_x_4203) ;  /* 0xfffe00d000007947 */ /* 0x000fea000383ffff */
.L_x_3933:
[----:B------:R-:W-:Y:S01]  /*20500*/  IMAD.MOV.U32 R0, RZ, RZ, R9 ;  /* 0x000000ffff007224 */ /* 0x000fe200078e0009 */
[----:B------:R-:W-:Y:S01]  /*20510*/  MOV R2, R5 ;  /* 0x0000000500027202 */ /* 0x000fe20000000f00 */
[----:B------:R-:W-:Y:S01]  /*20520*/  IMAD.MOV.U32 R203, RZ, RZ, 0x1f ;  /* 0x0000001fffcb7424 */ /* 0x000fe200078e00ff */
[----:B------:R-:W-:Y:S02]  /*20530*/  MOV R3, 0x20550 ;  /* 0x0002055000037802 */ /* 0x000fe40000000f00 */
[----:B------:R-:W-:Y:S05]  /*20540*/  CALL.REL.NOINC `($__internal_67_$__cuda_sm70_shflsync_idx_p) ;  /* 0x00001fd000007944 */ /* 0x000fea0003c00000 */
[----:B------:R-:W-:Y:S01]  /*20550*/  IMAD.MOV.U32 R12, RZ, RZ, R0 ;  /* 0x000000ffff0c7224 */ /* 0x000fe200078e0000 */
[----:B------:R-:W-:Y:S01]  /*20560*/  MOV R0, R8 ;  /* 0x0000000800007202 */ /* 0x000fe20000000f00 */
[----:B------:R-:W-:Y:S01]  /*20570*/  IMAD.MOV.U32 R6, RZ, RZ, RZ ;  /* 0x000000ffff067224 */ /* 0x000fe200078e00ff */
[----:B------:R-:W-:Y:S01]  /*20580*/  MOV R2, R5 ;  /* 0x0000000500027202 */ /* 0x000fe20000000f00 */
[----:B------:R-:W-:Y:S01]  /*20590*/  IMAD.MOV.U32 R203, RZ, RZ, 0x1f ;  /* 0x0000001fffcb7424 */ /* 0x000fe200078e00ff */
[----:B------:R-:W-:-:S02]  /*205a0*/  MOV R3, 0x205c0 ;  /* 0x000205c000037802 */ /* 0x000fc40000000f00 */
[----:B-1---5:R-:W-:Y:S05]  /*205b0*/  CALL.REL.NOINC `($__internal_67_$__cuda_sm70_shflsync_idx_p) ;  /* 0x00001f6000007944 */ /* 0x022fea0003c00000 */
[----:B------:R-:W-:Y:S01]  /*205c0*/  MOV R9, R0 ;  /* 0x0000000000097202 */ /* 0x000fe20000000f00 */
[----:B-1---5:R-:W-:Y:S05]  /*205d0*/  BRA `(.L_x_4204) ;  /* 0xfffe005000007947 */ /* 0x022fea000383ffff */
.L_x_3936:
[----:B------:R-:W-:Y:S01]  /*205e0*/  IMAD.MOV.U32 R0, RZ, RZ, R4 ;  /* 0x000000ffff007224 */ /* 0x000fe200078e0004 */
[----:B------:R-:W-:-:S02]  /*205f0*/  MOV R203, 0x1f ;  /* 0x0000001f00cb7802 */ /* 0x000fc40000000f00 */
[----:B------:R-:W-:Y:S02]  /*20600*/  MOV R3, 0x20620 ;  /* 0x0002062000037802 */ /* 0x000fe40000000f00 */
[----:B-123--:R-:W-:Y:S05]  /*20610*/  CALL.REL.NOINC `($__internal_67_$__cuda_sm70_shflsync_idx_p) ;  /* 0x00001f0000007944 */ /* 0x00efea0003c00000 */
[----:B------:R-:W-:Y:S01]  /*20620*/  MOV R6, R0 ;  /* 0x0000000000067202 */ /* 0x000fe20000000f00 */
[----:B-1---5:R-:W-:Y:S05]  /*20630*/  BRA `(.L_x_3935) ;  /* 0xfffe005000007947 */ /* 0x022fea000383ffff */
.L_x_3985:
[----:B------:R-:W-:Y:S01]  /*20640*/  IMAD.MOV.U32 R0, RZ, RZ, R5 ;  /* 0x000000ffff007224 */ /* 0x000fe200078e0005 */
[----:B------:R-:W-:Y:S01]  /*20650*/  MOV R2, RZ ;  /* 0x000000ff00027202 */ /* 0x000fe20000000f00 */
[----:B------:R-:W-:Y:S01]  /*20660*/  IMAD.MOV.U32 R203, RZ, RZ, 0x181f ;  /* 0x0000181fffcb7424 */ /* 0x000fe200078e00ff */
[----:B------:R-:W-:Y:S02]  /*20670*/  MOV R3, 0x20690 ;  /* 0x0002069000037802 */ /* 0x000fe40000000f00 */
[----:B-----5:R-:W-:Y:S05]  /*20680*/  CALL.REL.NOINC `($__internal_67_$__cuda_sm70_shflsync_idx_p) ;  /* 0x00001e9000007944 */ /* 0x020fea0003c00000 */
[----:B-----5:R-:W-:Y:S01]  /*20690*/  MOV R4, R0 ;  /* 0x0000000000047202 */ /* 0x020fe20000000f00 */
[----:B-1----:R-:W-:Y:S05]  /*206a0*/  BRA `(.L_x_4205) ;  /* 0xfffe6c0000007947 */ /* 0x002fea000383ffff */
.L_x_3986:
[----:B------:R-:W-:Y:S01]  /*206b0*/  IMAD.MOV.U32 R0, RZ, RZ, R12 ;  /* 0x000000ffff007224 */ /* 0x000fe200078e000c */
[----:B------:R-:W-:Y:S01]  /*206c0*/  MOV R2, RZ ;  /* 0x000000ff00027202 */ /* 0x000fe20000000f00 */
[----:B------:R-:W-:Y:S01]  /*206d0*/  IMAD.MOV.U32 R203, RZ, RZ, 0x181f ;  /* 0x0000181fffcb7424 */ /* 0x000fe200078e00ff */
[----:B------:R-:W-:Y:S02]  /*206e0*/  MOV R3, 0x20700 ;  /* 0x0002070000037802 */ /* 0x000fe40000000f00 */
[----:B-12--5:R-:W-:Y:S05]  /*206f0*/  CALL.REL.NOINC `($__internal_67_$__cuda_sm70_shflsync_idx_p) ;  /* 0x00001e2000007944 */ /* 0x026fea0003c00000 */
[----:B-1---5:R-:W-:Y:S05]  /*20700*/  BRA `(.L_x_4206) ;  /* 0xfffe6bc000007947 */ /* 0x022fea000383ffff */
.L_x_3989:
[----:B----4-:R-:W-:Y:S01]  /*20710*/  IMAD.MOV.U32 R0, RZ, RZ, R5 ;  /* 0x000000ffff007224 */ /* 0x010fe200078e0005 */
[----:B--2---:R-:W-:Y:S01]  /*20720*/  MOV R2, 0x1 ;  /* 0x0000000100027802 */ /* 0x004fe20000000f00 */
[----:B------:R-:W-:Y:S01]  /*20730*/  IMAD.MOV.U32 R203, RZ, RZ, 0x181f ;  /* 0x0000181fffcb7424 */ /* 0x000fe200078e00ff */
[----:B------:R-:W-:-:S02]  /*20740*/  MOV R3, 0x20760 ;  /* 0x0002076000037802 */ /* 0x000fc40000000f00 */
[----:B-1-3-5:R-:W-:Y:S05]  /*20750*/  CALL.REL.NOINC `($__internal_67_$__cuda_sm70_shflsync_idx_p) ;  /* 0x00001dc000007944 */ /* 0x02afea0003c00000 */
[----:B-----5:R-:W-:Y:S01]  /*20760*/  IMAD.MOV.U32 R4, RZ, RZ, R0 ;  /* 0x000000ffff047224 */ /* 0x020fe200078e0000 */
[----:B------:R-:W-:Y:S01]  /*20770*/  MOV R2, 0x1 ;  /* 0x0000000100027802 */ /* 0x000fe20000000f00 */
[----:B------:R-:W-:Y:S01]  /*20780*/  IMAD.MOV.U32 R0, RZ, RZ, R12 ;  /* 0x000000ffff007224 */ /* 0x000fe200078e000c */
[----:B------:R-:W-:-:S02]  /*20790*/  MOV R203, 0x181f ;  /* 0x0000181f00cb7802 */ /* 0x000fc40000000f00 */
[----:B------:R-:W-:Y:S02]  /*207a0*/  MOV R3, 0x207c0 ;  /* 0x000207c000037802 */ /* 0x000fe40000000f00 */
[----:B-1----:R-:W-:Y:S05]  /*207b0*/  CALL.REL.NOINC `($__internal_67_$__cuda_sm70_shflsync_idx_p) ;  /* 0x00001d6000007944 */ /* 0x002fea0003c00000 */
[----:B-1---5:R-:W-:Y:S05]  /*207c0*/  BRA `(.L_x_4207) ;  /* 0xfffe6c9000007947 */ /* 0x022fea000383ffff */
.L_x_3992:
[----:B----4-:R-:W-:Y:S01]  /*207d0*/  IMAD.MOV.U32 R0, RZ, RZ, R5 ;  /* 0x000000ffff007224 */ /* 0x010fe200078e0005 */
[----:B-1----:R-:W-:Y:S01]  /*207e0*/  MOV R2, 0x2 ;  /* 0x0000000200027802 */ /* 0x002fe20000000f00 */
[----:B------:R-:W-:Y:S01]  /*207f0*/  IMAD.MOV.U32 R203, RZ, RZ, 0x181f ;  /* 0x0000181fffcb7424 */ /* 0x000fe200078e00ff */
[----:B------:R-:W-:Y:S02]  /*20800*/  MOV R3, 0x20820 ;  /* 0x0002082000037802 */ /* 0x000fe40000000f00 */
[----:B--23-5:R-:W-:Y:S05]  /*20810*/  CALL.REL.NOINC `($__internal_67_$__cuda_sm70_shflsync_idx_p) ;  /* 0x00001d0000007944 */ /* 0x02cfea0003c00000 */
[----:B-----5:R-:W-:Y:S01]  /*20820*/  MOV R4, R0 ;  /* 0x0000000000047202 */ /* 0x020fe20000000f00 */
[----:B-1----:R-:W-:Y:S05]  /*20830*/  BRA `(.L_x_4208) ;  /* 0xfffe6da000007947 */ /* 0x002fea000383ffff */
.L_x_3993:
[----:B----4-:R-:W-:Y:S01]  /*20840*/  IMAD.MOV.U32 R0, RZ, RZ, R12 ;  /* 0x000000ffff007224 */ /* 0x010fe200078e000c */
[----:B------:R-:W-:Y:S01]  /*20850*/  MOV R2, 0x2 ;  /* 0x0000000200027802 */ /* 0x000fe20000000f00 */
[----:B------:R-:W-:Y:S01]  /*20860*/  IMAD.MOV.U32 R203, RZ, RZ, 0x181f ;  /* 0x0000181fffcb7424 */ /* 0x000fe200078e00ff */
[----:B------:R-:W-:Y:S02]  /*20870*/  MOV R3, 0x20890 ;  /* 0x0002089000037802 */ /* 0x000fe40000000f00 */
[----:B-123-5:R-:W-:Y:S05]  /*20880*/  CALL.REL.NOINC `($__internal_67_$__cuda_sm70_shflsync_idx_p) ;  /* 0x00001c9000007944 */ /* 0x02efea0003c00000 */
[----:B-1---5:R-:W-:Y:S05]  /*20890*/  BRA `(.L_x_4209) ;  /* 0xfffe6d6000007947 */ /* 0x022fea000383ffff */
.L_x_3996:
[----:B-1----:R-:W-:Y:S01]  /*208a0*/  IMAD.MOV.U32 R0, RZ, RZ, R5 ;  /* 0x000000ffff007224 */ /* 0x002fe200078e0005 */
[----:B------:R-:W-:Y:S01]  /*208b0*/  MOV R2, 0x3 ;  /* 0x0000000300027802 */ /* 0x000fe20000000f00 */
[----:B------:R-:W-:Y:S01]  /*208c0*/  IMAD.MOV.U32 R203, RZ, RZ, 0x181f ;  /* 0x0000181fffcb7424 */ /* 0x000fe200078e00ff */
[----:B------:R-:W-:-:S02]  /*208d0*/  MOV R3, 0x208f0 ;  /* 0x000208f000037802 */ /* 0x000fc40000000f00 */
[----:B--2345:R-:W-:Y:S05]  /*208e0*/  CALL.REL.NOINC `($__internal_67_$__cuda_sm70_shflsync_idx_p) ;  /* 0x00001c3000007944 */ /* 0x03cfea0003c00000 */
[----:B-----5:R-:W-:Y:S01]  /*208f0*/  IMAD.MOV.U32 R4, RZ, RZ, R0 ;  /* 0x000000ffff047224 */ /* 0x020fe200078e0000 */
[----:B------:R-:W-:Y:S01]  /*20900*/  MOV R2, 0x3 ;  /* 0x0000000300027802 */ /* 0x000fe20000000f00 */
[----:B------:R-:W-:Y:S01]  /*20910*/  IMAD.MOV.U32 R0, RZ, RZ, R12 ;  /* 0x000000ffff007224 */ /* 0x000fe200078e000c */
[----:B------:R-:W-:-:S02]  /*20920*/  MOV R203, 0x181f ;  /* 0x0000181f00cb7802 */ /* 0x000fc40000000f00 */
[----:B------:R-:W-:Y:S02]  /*20930*/  MOV R3, 0x20950 ;  /* 0x0002095000037802 */ /* 0x000fe40000000f00 */
[----:B-1----:R-:W-:Y:S05]  /*20940*/  CALL.REL.NOINC `($__internal_67_$__cuda_sm70_shflsync_idx_p) ;  /* 0x00001bd000007944 */ /* 0x002fea0003c00000 */
[----:B-1---5:R-:W-:Y:S05]  /*20950*/  BRA `(.L_x_4210) ;  /* 0xfffe6e3000007947 */ /* 0x022fea000383ffff */
.L_x_4063:
[----:B------:R-:W-:Y:S01]  /*20960*/  IMAD.MOV.U32 R2, RZ, RZ, RZ ;  /* 0x000000ffff027224 */ /* 0x000fe200078e00ff */
[----:B------:R-:W-:Y:S02]  /*20970*/  MOV R203, 0x181f ;  /* 0x0000181f00cb7802 */ /* 0x000fe40000000f00 */
[----:B------:R-:W-:Y:S02]  /*20980*/  MOV R3, 0x209a0 ;  /* 0x000209a000037802 */ /* 0x000fe40000000f00 */
[----:B------:R-:W-:Y:S05]  /*20990*/  CALL.REL.NOINC `($__internal_67_$__cuda_sm70_shflsync_idx_p) ;  /* 0x00001b8000007944 */ /* 0x000fea0003c00000 */
[----:B-----5:R-:W-:Y:S01]  /*209a0*/  MOV R4, R0 ;  /* 0x0000000000047202 */ /* 0x020fe20000000f00 */
[----:B-1----:R-:W-:Y:S05]  /*209b0*/  BRA `(.L_x_4211) ;  /* 0xffff0e0000007947 */ /* 0x002fea000383ffff */
.L_x_4064:
[----:B-1----:R-:W-:Y:S01]  /*209c0*/  IMAD.MOV.U32 R0, RZ, RZ, R5 ;  /* 0x000000ffff007224 */ /* 0x002fe200078e0005 */
[----:B------:R-:W-:Y:S01]  /*209d0*/  MOV R2, RZ ;  /* 0x000000ff00027202 */ /* 0x000fe20000000f00 */
[----:B------:R-:W-:Y:S01]  /*209e0*/  IMAD.MOV.U32 R203, RZ, RZ, 0x181f ;  /* 0x0000181fffcb7424 */ /* 0x000fe200078e00ff */
[----:B------:R-:W-:Y:S02]  /*209f0*/  MOV R3, 0x20a10 ;  /* 0x00020a1000037802 */ /* 0x000fe40000000f00 */
[----:B--2---:R-:W-:Y:S05]  /*20a00*/  CALL.REL.NOINC `($__internal_67_$__cuda_sm70_shflsync_idx_p) ;  /* 0x00001b1000007944 */ /* 0x004fea0003c00000 */
[----:B-1---5:R-:W-:Y:S05]  /*20a10*/  BRA `(.L_x_4212) ;  /* 0xffff0dc000007947 */ /* 0x022fea000383ffff */
.L_x_4065:
[----:B------:R-:W-:Y:S01]  /*20a20*/  IMAD.MOV.U32 R0, RZ, RZ, R4 ;  /* 0x000000ffff007224 */ /* 0x000fe200078e0004 */
[----:B------:R-:W-:Y:S01]  /*20a30*/  MOV R2, RZ ;  /* 0x000000ff00027202 */ /* 0x000fe20000000f00 */
[----:B------:R-:W-:Y:S01]  /*20a40*/  IMAD.MOV.U32 R203, RZ, RZ, 0x1c1f ;  /* 0x00001c1fffcb7424 */ /* 0x000fe200078e00ff */
[----:B------:R-:W-:-:S02]  /*20a50*/  MOV R3, 0x20a70 ;  /* 0x00020a7000037802 */ /* 0x000fc40000000f00 */
[----:B------:R-:W-:Y:S05]  /*20a60*/  CALL.REL.NOINC `($__internal_67_$__cuda_sm70_shflsync_idx_p) ;  /* 0x00001ab000007944 */ /* 0x000fea0003c00000 */
[----:B------:R-:W-:Y:S01]  /*20a70*/  MOV R3, R0 ;  /* 0x0000000000037202 */ /* 0x000fe20000000f00 */
[----:B-1---5:R-:W-:Y:S05]  /*20a80*/  BRA `(.L_x_4213) ;  /* 0xffff0f9000007947 */ /* 0x022fea000383ffff */
.L_x_4070:
[----:B------:R-:W-:Y:S01]  /*20a90*/  IMAD.MOV.U32 R0, RZ, RZ, R4 ;  /* 0x000000ffff007224 */ /* 0x000fe200078e0004 */
[----:B------:R-:W-:Y:S01]  /*20aa0*/  MOV R2, 0x1 ;  /* 0x0000000100027802 */ /* 0x000fe20000000f00 */
[----:B------:R-:W-:Y:S01]  /*20ab0*/  IMAD.MOV.U32 R203, RZ, RZ, 0x1c1f ;  /* 0x00001c1fffcb7424 */ /* 0x000fe200078e00ff */
[----:B------:R-:W-:-:S02]  /*20ac0*/  MOV R3, 0x20ae0 ;  /* 0x00020ae000037802 */ /* 0x000fc40000000f00 */
[----:B-1----:R-:W-:Y:S05]  /*20ad0*/  CALL.REL.NOINC `($__internal_67_$__cuda_sm70_shflsync_idx_p) ;  /* 0x00001a4000007944 */ /* 0x002fea0003c00000 */
[----:B------:R-:W-:Y:S01]  /*20ae0*/  MOV R3, R0 ;  /* 0x0000000000037202 */ /* 0x000fe20000000f00 */
[----:B-1---5:R-:W-:Y:S05]  /*20af0*/  BRA `(.L_x_4214) ;  /* 0xffff128000007947 */ /* 0x022fea000383ffff */
.L_x_4075:
[----:B------:R-:W-:Y:S01]  /*20b00*/  IMAD.MOV.U32 R132, RZ, RZ, R4 ;  /* 0x000000ffff847224 */ /* 0x000fe200078e0004 */
[----:B------:R-:W-:-:S02]  /*20b10*/  MOV R0, 0x2 ;  /* 0x0000000200007802 */ /* 0x000fc40000000f00 */
[----:B------:R-:W-:Y:S02]  /*20b20*/  MOV R2, 0x20b40 ;  /* 0x00020b4000027802 */ /* 0x000fe40000000f00 */
[----:B------:R-:W-:Y:S05]  /*20b30*/  CALL.REL.NOINC `($__internal_66_$__cuda_sm70_shflsync_bfly_p) ;  /* 0x0000198000007944 */ /* 0x000fea0003c00000 */
[----:B------:R-:W-:Y:S05]  /*20b40*/  BRA `(.L_x_4215) ;  /* 0xffff166000007947 */ /* 0x000fea000383ffff */
.L_x_4076:
[----:B------:R-:W-:Y:S01]  /*20b50*/  IMAD.MOV.U32 R132, RZ, RZ, R4 ;  /* 0x000000ffff847224 */ /* 0x000fe200078e0004 */
[----:B------:R-:W-:Y:S02]  /*20b60*/  MOV R0, 0x1 ;  /* 0x0000000100007802 */ /* 0x000fe40000000f00 */
[----:B------:R-:W-:Y:S02]  /*20b70*/  MOV R2, 0x20b90 ;  /* 0x00020b9000027802 */ /* 0x000fe40000000f00 */
[----:B------:R-:W-:Y:S05]  /*20b80*/  CALL.REL.NOINC `($__internal_66_$__cuda_sm70_shflsync_bfly_p) ;  /* 0x0000193000007944 */ /* 0x000fea0003c00000 */
[----:B------:R-:W-:Y:S01]  /*20b90*/  FMNMX.FTZ R133, R4, R0, !PT ;  /* 0x0000000004857209 */ /* 0x000fe20007810000 */
[----:B------:R-:W-:Y:S01]  /*20ba0*/  IMAD.MOV.U32 R132, RZ, RZ, R5 ;  /* 0x000000ffff847224 */ /* 0x000fe200078e0005 */
[----:B------:R-:W-:Y:S01]  /*20bb0*/  MOV R2, 0x20be0 ;  /* 0x00020be000027802 */ /* 0x000fe20000000f00 */
[----:B------:R-:W-:Y:S02]  /*20bc0*/  IMAD.MOV.U32 R0, RZ, RZ, 0x2 ;  /* 0x00000002ff007424 */ /* 0x000fe400078e00ff */
[----:B------:R-:W-:Y:S05]  /*20bd0*/  CALL.REL.NOINC `($__internal_66_$__cuda_sm70_shflsync_bfly_p) ;  /* 0x000018e000007944 */ /* 0x000fea0003c00000 */
[----:B------:R-:W-:Y:S01]  /*20be0*/  FMNMX.FTZ R5, R5, R0, !PT ;  /* 0x0000000005057209 */ /* 0x000fe20007810000 */
[----:B------:R-:W-:Y:S01]  /*20bf0*/  IMAD.MOV.U32 R0, RZ, RZ, 0x1 ;  /* 0x00000001ff007424 */ /* 0x000fe200078e00ff */
[----:B------:R-:W-:-:S03]  /*20c00*/  MOV R2, 0x20c30 ;  /* 0x00020c3000027802 */ /* 0x000fc60000000f00 */
[----:B------:R-:W-:Y:S02]  /*20c10*/  IMAD.MOV.U32 R132, RZ, RZ, R5 ;  /* 0x000000ffff847224 */ /* 0x000fe400078e0005 */
[----:B------:R-:W-:Y:S05]  /*20c20*/  CALL.REL.NOINC `($__internal_66_$__cuda_sm70_shflsync_bfly_p) ;  /* 0x0000189000007944 */ /* 0x000fea0003c00000 */
[----:B------:R-:W-:Y:S01]  /*20c30*/  MOV R3, R0 ;  /* 0x0000000000037202 */ /* 0x000fe20000000f00 */
[----:B------:R-:W-:Y:S05]  /*20c40*/  BRA `(.L_x_4216) ;  /* 0xffff15d000007947 */ /* 0x000fea000383ffff */
.L_x_4084:
[----:B------:R-:W-:Y:S01]  /*20c50*/  MOV R203, 0x181f ;  /* 0x0000181f00cb7802 */ /* 0x000fe20000000f00 */
[----:B------:R-:W-:Y:S01]  /*20c60*/  IMAD.MOV.U32 R2, RZ, RZ, RZ ;  /* 0x000000ffff027224 */ /* 0x000fe200078e00ff */
[----:B------:R-:W-:Y:S02]  /*20c70*/  MOV R3, 0x20c90 ;  /* 0x00020c9000037802 */ /* 0x000fe40000000f00 */
[----:B-1234-:R-:W-:Y:S05]  /*20c80*/  CALL.REL.NOINC `($__internal_67_$__cuda_sm70_shflsync_idx_p) ;  /* 0x0000189000007944 */ /* 0x01efea0003c00000 */
[----:B-----5:R-:W-:Y:S01]  /*20c90*/  MOV R4, R0 ;  /* 0x0000000000047202 */ /* 0x020fe20000000f00 */
[----:B-1----:R-:W-:-:S05]  /*20ca0*/  BRA `(.L_x_4217) ;  /* 0xffff23c000007947 */ /* 0x002fca000383ffff */
.L_x_4085:
[----:B------:R-:W-:Y:S01]  /*20cb0*/  MOV R2, RZ ;  /* 0x000000ff00027202 */ /* 0x000fe20000000f00 */
[----:B----4-:R-:W-:Y:S01]  /*20cc0*/  IMAD.MOV.U32 R0, RZ, RZ, R5 ;  /* 0x000000ffff007224 */ /* 0x010fe200078e0005 */
[----:B------:R-:W-:Y:S01]  /*20cd0*/  MOV R3, 0x20d00 ;  /* 0x00020d0000037802 */ /* 0x000fe20000000f00 */
[----:B------:R-:W-:Y:S02]  /*20ce0*/  IMAD.MOV.U32 R203, RZ, RZ, 0x181f ;  /* 0x0000181fffcb7424 */ /* 0x000fe400078e00ff */
[----:B-123--:R-:W-:Y:S05]  /*20cf0*/  CALL.REL.NOINC `($__internal_67_$__cuda_sm70_shflsync_idx_p) ;  /* 0x0000182000007944 */ /* 0x00efea0003c00000 */
[----:B-1---5:R-:W-:-:S05]  /*20d00*/  BRA `(.L_x_4218) ;  /* 0xffff238000007947 */ /* 0x022fca000383ffff */
.L_x_4088:
[----:B------:R-:W-:Y:S01]  /*20d10*/  MOV R203, 0x181f ;  /* 0x0000181f00cb7802 */ /* 0x000fe20000000f00 */
[----:B------:R-:W-:Y:S01]  /*20d20*/  IMAD.MOV.U32 R2, RZ, RZ, RZ ;  /* 0x000000ffff027224 */ /* 0x000fe200078e00ff */
[----:B------:R-:W-:Y:S02]  /*20d30*/  MOV R3, 0x20d50 ;  /* 0x00020d5000037802 */ /* 0x000fe40000000f00 */
[----:B------:R-:W-:Y:S05]  /*20d40*/  CALL.REL.NOINC `($__internal_67_$__cuda_sm70_shflsync_idx_p) ;  /* 0x000017d000007944 */ /* 0x000fea0003c00000 */
[----:B------:R-:W-:Y:S01]  /*20d50*/  MOV R132, R0 ;  /* 0x0000000000847202 */ /* 0x000fe20000000f00 */
[----:B-1---5:R-:W-:-:S05]  /*20d60*/  BRA `(.L_x_4219) ;  /* 0xffff2d4000007947 */ /* 0x022fca000383ffff */
.L_x_4089:
[----:B------:R-:W-:Y:S01]  /*20d70*/  MOV R2, RZ ;  /* 0x000000ff00027202 */ /* 0x000fe20000000f00 */
[----:B-1----:R-:W-:Y:S01]  /*20d80*/  IMAD.MOV.U32 R0, RZ, RZ, R133 ;  /* 0x000000ffff007224 */ /* 0x002fe200078e0085 */
[----:B------:R-:W-:Y:S01]  /*20d90*/  MOV R3, 0x20dc0 ;  /* 0x00020dc000037802 */ /* 0x000fe20000000f00 */
[----:B------:R-:W-:Y:S02]  /*20da0*/  IMAD.MOV.U32 R203, RZ, RZ, 0x181f ;  /* 0x0000181fffcb7424 */ /* 0x000fe400078e00ff */
[----:B--2---:R-:W-:Y:S05]  /*20db0*/  CALL.REL.NOINC `($__internal_67_$__cuda_sm70_shflsync_idx_p) ;  /* 0x0000176000007944 */ /* 0x004fea0003c00000 */
[----:B-1---5:R-:W-:-:S05]  /*20dc0*/  BRA `(.L_x_4220) ;  /* 0xffff2d0000007947 */ /* 0x022fca000383ffff */
.L_x_4090:
[----:B------:R-:W-:Y:S01]  /*20dd0*/  MOV R2, RZ ;  /* 0x000000ff00027202 */ /* 0x000fe20000000f00 */
[----:B------:R-:W-:Y:S01]  /*20de0*/  IMAD.MOV.U32 R0, RZ, RZ, R132 ;  /* 0x000000ffff007224 */ /* 0x000fe200078e0084 */
[----:B------:R-:W-:Y:S01]  /*20df0*/  MOV R3, 0x20e20 ;  /* 0x00020e2000037802 */ /* 0x000fe20000000f00 */
[----:B------:R-:W-:Y:S02]  /*20e00*/  IMAD.MOV.U32 R203, RZ, RZ, 0x1c1f ;  /* 0x00001c1fffcb7424 */ /* 0x000fe400078e00ff */
[----:B------:R-:W-:Y:S05]  /*20e10*/  CALL.REL.NOINC `($__internal_67_$__cuda_sm70_shflsync_idx_p) ;  /* 0x0000170000007944 */ /* 0x000fea0003c00000 */
[----:B------:R-:W-:Y:S01]  /*20e20*/  MOV R3, R0 ;  /* 0x0000000000037202 */ /* 0x000fe20000000f00 */
[----:B-1---5:R-:W-:-:S05]  /*20e30*/  BRA `(.L_x_4221) ;  /* 0xffff2eb000007947 */ /* 0x022fca000383ffff */
.L_x_4095:
[----:B------:R-:W-:Y:S01]  /*20e40*/  MOV R2, 0x1 ;  /* 0x0000000100027802 */ /* 0x000fe20000000f00 */
[----:B------:R-:W-:Y:S01]  /*20e50*/  IMAD.MOV.U32 R0, RZ, RZ, R132 ;  /* 0x000000ffff007224 */ /* 0x000fe200078e0084 */
[----:B------:R-:W-:Y:S01]  /*20e60*/  MOV R3, 0x20e90 ;  /* 0x00020e9000037802 */ /* 0x000fe20000000f00 */
[----:B------:R-:W-:Y:S02]  /*20e70*/  IMAD.MOV.U32 R203, RZ, RZ, 0x1c1f ;  /* 0x00001c1fffcb7424 */ /* 0x000fe400078e00ff */
[----:B-1----:R-:W-:Y:S05]  /*20e80*/  CALL.REL.NOINC `($__internal_67_$__cuda_sm70_shflsync_idx_p) ;  /* 0x0000169000007944 */ /* 0x002fea0003c00000 */
[----:B------:R-:W-:Y:S01]  /*20e90*/  MOV R3, R0 ;  /* 0x0000000000037202 */ /* 0x000fe20000000f00 */
[----:B-1---5:R-:W-:-:S05]  /*20ea0*/  BRA `(.L_x_4222) ;  /* 0xffff31d000007947 */ /* 0x022fca000383ffff */
.L_x_4100:
[----:B------:R-:W-:Y:S02]  /*20eb0*/  MOV R0, 0x2 ;  /* 0x0000000200007802 */ /* 0x000fe40000000f00 */
[----:B------:R-:W-:Y:S02]  /*20ec0*/  MOV R2, 0x20ee0 ;  /* 0x00020ee000027802 */ /* 0x000fe40000000f00 */
[----:B------:R-:W-:Y:S05]  /*20ed0*/  CALL.REL.NOINC `($__internal_66_$__cuda_sm70_shflsync_bfly_p) ;  /* 0x000015e000007944 */ /* 0x000fea0003c00000 */
[----:B------:R-:W-:-:S05]  /*20ee0*/  BRA `(.L_x_4223) ;  /* 0xffff361000007947 */ /* 0x000fca000383ffff */
.L_x_4101:
        /* <DEDUP_REMOVED lines=10> */
[----:B------:R-:W-:Y:S02]  /*20f90*/  MOV R2, 0x20fb0 ;  /* 0x00020fb000027802 */ /* 0x000fe40000000f00 */
[----:B------:R-:W-:Y:S05]  /*20fa0*/  CALL.REL.NOINC `($__internal_66_$__cuda_sm70_shflsync_bfly_p) ;  /* 0x0000151000007944 */ /* 0x000fea0003c00000 */
[----:B------:R-:W-:-:S05]  /*20fb0*/  BRA `(.L_x_4224) ;  /* 0xffff35b000007947 */ /* 0x000fca000383ffff */
.L_x_4110:
[----:B------:R-:W-:Y:S01]  /*20fc0*/  MOV R203, 0x181f ;  /* 0x0000181f00cb7802 */ /* 0x000fe20000000f00 */
[----:B------:R-:W-:Y:S01]  /*20fd0*/  IMAD.MOV.U32 R2, RZ, RZ, RZ ;  /* 0x000000ffff027224 */ /* 0x000fe200078e00ff */
[----:B------:R-:W-:Y:S02]  /*20fe0*/  MOV R3, 0x21000 ;  /* 0x0002100000037802 */ /* 0x000fe40000000f00 */
[----:B-1234-:R-:W-:Y:S05]  /*20ff0*/  CALL.REL.NOINC `($__internal_67_$__cuda_sm70_shflsync_idx_p) ;  /* 0x0000152000007944 */ /* 0x01efea0003c00000 */
[----:B-----5:R-:W-:Y:S01]  /*21000*/  MOV R4, R0 ;  /* 0x0000000000047202 */ /* 0x020fe20000000f00 */
[----:B-1----:R-:W-:-:S05]  /*21010*/  BRA `(.L_x_4225) ;  /* 0xffff4c4000007947 */ /* 0x002fca000383ffff */
.L_x_4111:
[----:B------:R-:W-:Y:S01]  /*21020*/  MOV R2, RZ ;  /* 0x000000ff00027202 */ /* 0x000fe20000000f00 */
[----:B----4-:R-:W-:Y:S01]  /*21030*/  IMAD.MOV.U32 R0, RZ, RZ, R5 ;  /* 0x000000ffff007224 */ /* 0x010fe200078e0005 */
[----:B------:R-:W-:Y:S01]  /*21040*/  MOV R3, 0x21070 ;  /* 0x0002107000037802 */ /* 0x000fe20000000f00 */
[----:B------:R-:W-:Y:S02]  /*21050*/  IMAD.MOV.U32 R203, RZ, RZ, 0x181f ;  /* 0x0000181fffcb7424 */ /* 0x000fe400078e00ff */
[----:B-123--:R-:W-:Y:S05]  /*21060*/  CALL.REL.NOINC `($__internal_67_$__cuda_sm70_shflsync_idx_p) ;  /* 0x000014b000007944 */ /* 0x00efea0003c00000 */
[----:B-1---5:R-:W-:-:S05]  /*21070*/  BRA `(.L_x_4226) ;  /* 0xffff4c0000007947 */ /* 0x022fca000383ffff */
.L_x_4114:
[----:B------:R-:W-:Y:S01]  /*21080*/  MOV R203, 0x181f ;  /* 0x0000181f00cb7802 */ /* 0x000fe20000000f00 */
[----:B------:R-:W-:Y:S01]  /*21090*/  IMAD.MOV.U32 R2, RZ, RZ, RZ ;  /* 0x000000ffff027224 */ /* 0x000fe200078e00ff */
[----:B------:R-:W-:Y:S02]  /*210a0*/  MOV R3, 0x210c0 ;  /* 0x000210c000037802 */ /* 0x000fe40000000f00 */
[----:B------:R-:W-:Y:S05]  /*210b0*/  CALL.REL.NOINC `($__internal_67_$__cuda_sm70_shflsync_idx_p) ;  /* 0x0000146000007944 */ /* 0x000fea0003c00000 */
[----:B------:R-:W-:Y:S01]  /*210c0*/  MOV R132, R0 ;  /* 0x0000000000847202 */ /* 0x000fe20000000f00 */
[----:B-1---5:R-:W-:-:S05]  /*210d0*/  BRA `(.L_x_4227) ;  /* 0xffff55f000007947 */ /* 0x022fca000383ffff */
.L_x_4115:
[----:B------:R-:W-:Y:S01]  /*210e0*/  MOV R2, RZ ;  /* 0x000000ff00027202 */ /* 0x000fe20000000f00 */
[----:B-1----:R-:W-:Y:S01]  /*210f0*/  IMAD.MOV.U32 R0, RZ, RZ, R133 ;  /* 0x000000ffff007224 */ /* 0x002fe200078e0085 */
[----:B------:R-:W-:Y:S01]  /*21100*/  MOV R3, 0x21130 ;  /* 0x0002113000037802 */ /* 0x000fe20000000f00 */
[----:B------:R-:W-:Y:S02]  /*21110*/  IMAD.MOV.U32 R203, RZ, RZ, 0x181f ;  /* 0x0000181fffcb7424 */ /* 0x000fe400078e00ff */
[----:B--2---:R-:W-:Y:S05]  /*21120*/  CALL.REL.NOINC `($__internal_67_$__cuda_sm70_shflsync_idx_p) ;  /* 0x000013f000007944 */ /* 0x004fea0003c00000 */
[----:B-1---5:R-:W-:-:S05]  /*21130*/  BRA `(.L_x_4228) ;  /* 0xffff55b000007947 */ /* 0x022fca000383ffff */
.L_x_4116:
[----:B------:R-:W-:Y:S02]  /*21140*/  MOV R0, 0x2 ;  /* 0x0000000200007802 */ /* 0x000fe40000000f00 */
[----:B------:R-:W-:Y:S02]  /*21150*/  MOV R2, 0x21170 ;  /* 0x0002117000027802 */ /* 0x000fe40000000f00 */
[----:B-1----:R-:W-:Y:S05]  /*21160*/  CALL.REL.NOINC `($__internal_66_$__cuda_sm70_shflsync_bfly_p) ;  /* 0x0000135000007944 */ /* 0x002fea0003c00000 */
[----:B------:R-:W-:-:S05]  /*21170*/  BRA `(.L_x_4229) ;  /* 0xffff57f000007947 */ /* 0x000fca000383ffff */
.L_x_4117:
[----:B------:R-:W-:Y:S02]  /*21180*/  MOV R0, 0x1 ;  /* 0x0000000100007802 */ /* 0x000fe40000000f00 */
[----:B------:R-:W-:Y:S02]  /*21190*/  MOV R2, 0x211b0 ;  /* 0x000211b000027802 */ /* 0x000fe40000000f00 */
[----:B-1----:R-:W-:Y:S05]  /*211a0*/  CALL.REL.NOINC `($__internal_66_$__cuda_sm70_shflsync_bfly_p) ;  /* 0x0000131000007944 */ /* 0x002fea0003c00000 */
        /* <DEDUP_REMOVED lines=10> */
.L_x_4120:
[----:B------:R-:W-:Y:S01]  /*21250*/  MOV R203, 0x181f ;  /* 0x0000181f00cb7802 */ /* 0x000fe20000000f00 */
[----:B------:R-:W-:Y:S01]  /*21260*/  IMAD.MOV.U32 R2, RZ, RZ, RZ ;  /* 0x000000ffff027224 */ /* 0x000fe200078e00ff */
[----:B------:R-:W-:Y:S02]  /*21270*/  MOV R3, 0x21290 ;  /* 0x0002129000037802 */ /* 0x000fe40000000f00 */
[----:B-1234-:R-:W-:Y:S05]  /*21280*/  CALL.REL.NOINC `($__internal_67_$__cuda_sm70_shflsync_idx_p) ;  /* 0x0000129000007944 */ /* 0x01efea0003c00000 */
[----:B-1---5:R-:W-:-:S05]  /*21290*/  BRA `(.L_x_4231) ;  /* 0xffff6b8000007947 */ /* 0x022fca000383ffff */
.L_x_4123:
[----:B------:R-:W-:Y:S01]  /*212a0*/  MOV R203, 0x181f ;  /* 0x0000181f00cb7802 */ /* 0x000fe20000000f00 */
[----:B------:R-:W-:Y:S01]  /*212b0*/  IMAD.MOV.U32 R2, RZ, RZ, RZ ;  /* 0x000000ffff027224 */ /* 0x000fe200078e00ff */
[----:B------:R-:W-:Y:S02]  /*212c0*/  MOV R3, 0x212e0 ;  /* 0x000212e000037802 */ /* 0x000fe40000000f00 */
[----:B------:R-:W-:Y:S05]  /*212d0*/  CALL.REL.NOINC `($__internal_67_$__cuda_sm70_shflsync_idx_p) ;  /* 0x0000124000007944 */ /* 0x000fea0003c00000 */
[----:B------:R-:W-:Y:S01]  /*212e0*/  MOV R132, R0 ;  /* 0x0000000000847202 */ /* 0x000fe20000000f00 */
[----:B-1---5:R-:W-:-:S05]  /*212f0*/  BRA `(.L_x_4232) ;  /* 0xffff754000007947 */ /* 0x022fca000383ffff */
.L_x_4124:
[----:B------:R-:W-:Y:S01]  /*21300*/  MOV R2, RZ ;  /* 0x000000ff00027202 */ /* 0x000fe20000000f00 */
[----:B-1----:R-:W-:Y:S01]  /*21310*/  IMAD.MOV.U32 R0, RZ, RZ, R133 ;  /* 0x000000ffff007224 */ /* 0x002fe200078e0085 */
[----:B------:R-:W-:Y:S01]  /*21320*/  MOV R3, 0x21350 ;  /* 0x0002135000037802 */ /* 0x000fe20000000f00 */
[----:B------:R-:W-:Y:S02]  /*21330*/  IMAD.MOV.U32 R203, RZ, RZ, 0x181f ;  /* 0x0000181fffcb7424 */ /* 0x000fe400078e00ff */
[----:B--2---:R-:W-:Y:S05]  /*21340*/  CALL.REL.NOINC `($__internal_67_$__cuda_sm70_shflsync_idx_p) ;  /* 0x000011d000007944 */ /* 0x004fea0003c00000 */
[----:B-1---5:R-:W-:-:S05]  /*21350*/  BRA `(.L_x_4233) ;  /* 0xffff750000007947 */ /* 0x022fca000383ffff */
.L_x_4125:
[----:B------:R-:W-:Y:S01]  /*21360*/  MOV R2, RZ ;  /* 0x000000ff00027202 */ /* 0x000fe20000000f00 */
[----:B------:R-:W-:Y:S01]  /*21370*/  IMAD.MOV.U32 R0, RZ, RZ, R132 ;  /* 0x000000ffff007224 */ /* 0x000fe200078e0084 */
[----:B------:R-:W-:Y:S01]  /*21380*/  MOV R3, 0x213b0 ;  /* 0x000213b000037802 */ /* 0x000fe20000000f00 */
[----:B------:R-:W-:Y:S02]  /*21390*/  IMAD.MOV.U32 R203, RZ, RZ, 0x1c1f ;  /* 0x00001c1fffcb7424 */ /* 0x000fe400078e00ff */
[----:B------:R-:W-:Y:S05]  /*213a0*/  CALL.REL.NOINC `($__internal_67_$__cuda_sm70_shflsync_idx_p) ;  /* 0x0000117000007944 */ /* 0x000fea0003c00000 */
[----:B------:R-:W-:Y:S01]  /*213b0*/  MOV R3, R0 ;  /* 0x0000000000037202 */ /* 0x000fe20000000f00 */
[----:B-1---5:R-:W-:-:S05]  /*213c0*/  BRA `(.L_x_4234) ;  /* 0xffff767000007947 */ /* 0x022fca000383ffff */
.L_x_4130:
[----:B------:R-:W-:Y:S01]  /*213d0*/  MOV R2, 0x1 ;  /* 0x0000000100027802 */ /* 0x000fe20000000f00 */
[----:B------:R-:W-:Y:S01]  /*213e0*/  IMAD.MOV.U32 R0, RZ, RZ, R132 ;  /* 0x000000ffff007224 */ /* 0x000fe200078e0084 */
[----:B------:R-:W-:Y:S01]  /*213f0*/  MOV R3, 0x21420 ;  /* 0x0002142000037802 */ /* 0x000fe20000000f00 */
[----:B------:R-:W-:Y:S02]  /*21400*/  IMAD.MOV.U32 R203, RZ, RZ, 0x1c1f ;  /* 0x00001c1fffcb7424 */ /* 0x000fe400078e00ff */
[----:B-1----:R-:W-:Y:S05]  /*21410*/  CALL.REL.NOINC `($__internal_67_$__cuda_sm70_shflsync_idx_p) ;  /* 0x0000110000007944 */ /* 0x002fea0003c00000 */
[----:B------:R-:W-:Y:S01]  /*21420*/  MOV R3, R0 ;  /* 0x0000000000037202 */ /* 0x000fe20000000f00 */
[----:B-1---5:R-:W-:-:S05]  /*21430*/  BRA `(.L_x_4235) ;  /* 0xffff799000007947 */ /* 0x022fca000383ffff */
.L_x_4135:
[----:B------:R-:W-:Y:S02]  /*21440*/  MOV R0, 0x2 ;  /* 0x0000000200007802 */ /* 0x000fe40000000f00 */
[----:B------:R-:W-:Y:S02]  /*21450*/  MOV R2, 0x21470 ;  /* 0x0002147000027802 */ /* 0x000fe40000000f00 */
[----:B------:R-:W-:Y:S05]  /*21460*/  CALL.REL.NOINC `($__internal_66_$__cuda_sm70_shflsync_bfly_p) ;  /* 0x0000105000007944 */ /* 0x000fea0003c00000 */
[----:B------:R-:W-:-:S05]  /*21470*/  BRA `(.L_x_4236) ;  /* 0xffff7dd000007947 */ /* 0x000fca000383ffff */
.L_x_4136:
        /* <DEDUP_REMOVED lines=10> */
[----:B------:R-:W-:Y:S03]  /*21520*/  MOV R2, 0x21550 ;  /* 0x0002155000027802 */ /* 0x000fe60000000f00 */
[----:B------:R-:W-:Y:S02]  /*21530*/  IMAD.MOV.U32 R132, RZ, RZ, R4 ;  /* 0x000000ffff847224 */ /* 0x000fe400078e0004 */
[----:B------:R-:W-:Y:S05]  /*21540*/  CALL.REL.NOINC `($__internal_66_$__cuda_sm70_shflsync_bfly_p) ;  /* 0x00000f7000007944 */ /* 0x000fea0003c00000 */
[----:B------:R-:W-:-:S05]  /*21550*/  BRA `(.L_x_4237) ;  /* 0xffff7d6000007947 */ /* 0x000fca000383ffff */
.L_x_4138:
[----:B------:R-:W-:Y:S01]  /*21560*/  IMAD.MOV.U32 R132, RZ, RZ, R205 ;  /* 0x000000ffff847224 */ /* 0x000fe200078e00cd */
[----:B------:R-:W-:-:S02]  /*21570*/  MOV R0, 0x2 ;  /* 0x0000000200007802 */ /* 0x000fc40000000f00 */
[----:B------:R-:W-:Y:S02]  /*21580*/  MOV R2, 0x215a0 ;  /* 0x000215a000027802 */ /* 0x000fe40000000f00 */
[----:B------:R-:W-:Y:S05]  /*21590*/  CALL.REL.NOINC `($__internal_66_$__cuda_sm70_shflsync_bfly_p) ;  /* 0x00000f2000007944 */ /* 0x000fea0003c00000 */
[----:B------:R-:W-:Y:S05]  /*215a0*/  BRA `(.L_x_4238) ;  /* 0xffff903000007947 */ /* 0x000fea000383ffff */
.L_x_4139:
[----:B------:R-:W-:Y:S01]  /*215b0*/  IMAD.MOV.U32 R132, RZ, RZ, R5 ;  /* 0x000000ffff847224 */ /* 0x000fe200078e0005 */
[----:B------:R-:W-:Y:S02]  /*215c0*/  MOV R0, 0x1 ;  /* 0x0000000100007802 */ /* 0x000fe40000000f00 */
[----:B------:R-:W-:Y:S02]  /*215d0*/  MOV R2, 0x215f0 ;  /* 0x000215f000027802 */ /* 0x000fe40000000f00 */
[----:B-1----:R-:W-:Y:S05]  /*215e0*/  CALL.REL.NOINC `($__internal_66_$__cuda_sm70_shflsync_bfly_p) ;  /* 0x00000ed000007944 */ /* 0x002fea0003c00000 */
[----:B------:R-:W-:Y:S01]  /*215f0*/  FADD.FTZ R5, R5, R0 ;  /* 0x0000000005057221 */ /* 0x000fe20000010000 */
[----:B------:R-:W-:Y:S02]  /*21600*/  MOV R132, R204 ;  /* 0x000000cc00847202 */ /* 0x000fe40000000f00 */
[----:B------:R-:W-:Y:S02]  /*21610*/  MOV R0, 0x2 ;  /* 0x0000000200007802 */ /* 0x000fe40000000f00 */
[----:B------:R-:W-:Y:S02]  /*21620*/  MOV R2, 0x21640 ;  /* 0x0002164000027802 */ /* 0x000fe40000000f00 */
[----:B------:R-:W-:Y:S05]  /*21630*/  CALL.REL.NOINC `($__internal_66_$__cuda_sm70_shflsync_bfly_p) ;  /* 0x00000e8000007944 */ /* 0x000fea0003c00000 */
[----:B------:R-:W-:Y:S01]  /*21640*/  FADD.FTZ R6, R204, R0 ;  /* 0x00000000cc067221 */ /* 0x000fe20000010000 */
[----:B------:R-:W-:Y:S02]  /*21650*/  MOV R0, 0x1 ;  /* 0x0000000100007802 */ /* 0x000fe40000000f00 */
[----:B------:R-:W-:-:S02]  /*21660*/  MOV R2, 0x21690 ;  /* 0x0002169000027802 */ /* 0x000fc40000000f00 */
[----:B------:R-:W-:Y:S02]  /*21670*/  MOV R132, R6 ;  /* 0x0000000600847202 */ /* 0x000fe40000000f00 */
[----:B------:R-:W-:Y:S05]  /*21680*/  CALL.REL.NOINC `($__internal_66_$__cuda_sm70_shflsync_bfly_p) ;  /* 0x00000e3000007944 */ /* 0x000fea0003c00000 */
[----:B------:R-:W-:Y:S01]  /*21690*/  MOV R3, R0 ;  /* 0x0000000000037202 */ /* 0x000fe20000000f00 */
[----:B------:R-:W-:Y:S05]  /*216a0*/  BRA `(.L_x_4239) ;  /* 0xffff8fa000007947 */ /* 0x000fea000383ffff */
.L_x_4146:
[----:B--234-:R-:W-:Y:S01]  /*216b0*/  IMAD.MOV.U32 R0, RZ, RZ, R13 ;  /* 0x000000ffff007224 */ /* 0x01cfe200078e000d */
[----:B------:R-:W-:Y:S01]  /*216c0*/  MOV R2, RZ ;  /* 0x000000ff00027202 */ /* 0x000fe20000000f00 */
[----:B------:R-:W-:Y:S01]  /*216d0*/  IMAD.MOV.U32 R203, RZ, RZ, 0x181f ;  /* 0x0000181fffcb7424 */ /* 0x000fe200078e00ff */
[----:B------:R-:W-:Y:S02]  /*216e0*/  MOV R3, 0x21700 ;  /* 0x0002170000037802 */ /* 0x000fe40000000f00 */
[----:B-1----:R-:W-:Y:S05]  /*216f0*/  CALL.REL.NOINC `($__internal_67_$__cuda_sm70_shflsync_idx_p) ;  /* 0x00000e2000007944 */ /* 0x002fea0003c00000 */
[----:B-----5:R-:W-:Y:S01]  /*21700*/  MOV R4, R0 ;  /* 0x0000000000047202 */ /* 0x020fe20000000f00 */
[----:B-1----:R-:W-:Y:S05]  /*21710*/  BRA `(.L_x_4240) ;  /* 0xffffaab000007947 */ /* 0x002fea000383ffff */
.L_x_4147:
[----:B------:R-:W-:Y:S01]  /*21720*/  IMAD.MOV.U32 R0, RZ, RZ, R14 ;  /* 0x000000ffff007224 */ /* 0x000fe200078e000e */
[----:B------:R-:W-:Y:S01]  /*21730*/  MOV R2, RZ ;  /* 0x000000ff00027202 */ /* 0x000fe20000000f00 */
[----:B------:R-:W-:Y:S01]  /*21740*/  IMAD.MOV.U32 R203, RZ, RZ, 0x181f ;  /* 0x0000181fffcb7424 */ /* 0x000fe200078e00ff */
[----:B------:R-:W-:Y:S02]  /*21750*/  MOV R3, 0x21770 ;  /* 0x0002177000037802 */ /* 0x000fe40000000f00 */
[----:B-123--:R-:W-:Y:S05]  /*21760*/  CALL.REL.NOINC `($__internal_67_$__cuda_sm70_shflsync_idx_p) ;  /* 0x00000db000007944 */ /* 0x00efea0003c00000 */
[----:B-1---5:R-:W-:Y:S05]  /*21770*/  BRA `(.L_x_4241) ;  /* 0xffffaa7000007947 */ /* 0x022fea000383ffff */
.L_x_4150:
[----:B--2---:R-:W-:Y:S01]  /*21780*/  IMAD.MOV.U32 R0, RZ, RZ, R13 ;  /* 0x000000ffff007224 */ /* 0x004fe200078e000d */
[----:B------:R-:W-:Y:S01]  /*21790*/  MOV R2, 0x1 ;  /* 0x0000000100027802 */ /* 0x000fe20000000f00 */
[----:B------:R-:W-:Y:S01]  /*217a0*/  IMAD.MOV.U32 R203, RZ, RZ, 0x181f ;  /* 0x0000181fffcb7424 */ /* 0x000fe200078e00ff */
[----:B------:R-:W-:-:S02]  /*217b0*/  MOV R3, 0x217d0 ;  /* 0x000217d000037802 */ /* 0x000fc40000000f00 */
[----:B-1-34-:R-:W-:Y:S05]  /*217c0*/  CALL.REL.NOINC `($__internal_67_$__cuda_sm70_shflsync_idx_p) ;  /* 0x00000d5000007944 */ /* 0x01afea0003c00000 */
[----:B-----5:R-:W-:Y:S01]  /*217d0*/  IMAD.MOV.U32 R4, RZ, RZ, R0 ;  /* 0x000000ffff047224 */ /* 0x020fe200078e0000 */
[----:B------:R-:W-:Y:S01]  /*217e0*/  MOV R2, 0x1 ;  /* 0x0000000100027802 */ /* 0x000fe20000000f00 */
[----:B------:R-:W-:Y:S01]  /*217f0*/  IMAD.MOV.U32 R0, RZ, RZ, R14 ;  /* 0x000000ffff007224 */ /* 0x000fe200078e000e */
[----:B------:R-:W-:-:S02]  /*21800*/  MOV R203, 0x181f ;  /* 0x0000181f00cb7802 */ /* 0x000fc40000000f00 */
[----:B------:R-:W-:Y:S02]  /*21810*/  MOV R3, 0x21830 ;  /* 0x0002183000037802 */ /* 0x000fe40000000f00 */
[----:B-1----:R-:W-:Y:S05]  /*21820*/  CALL.REL.NOINC `($__internal_67_$__cuda_sm70_shflsync_idx_p) ;  /* 0x00000cf000007944 */ /* 0x002fea0003c00000 */
[----:B-1---5:R-:W-:Y:S05]  /*21830*/  BRA `(.L_x_4242) ;  /* 0xffffab2000007947 */ /* 0x022fea000383ffff */
.L_x_4153:
[----:B--2---:R-:W-:Y:S01]  /*21840*/  IMAD.MOV.U32 R0, RZ, RZ, R13 ;  /* 0x000000ffff007224 */ /* 0x004fe200078e000d */
[----:B------:R-:W-:Y:S01]  /*21850*/  MOV R2, 0x2 ;  /* 0x0000000200027802 */ /* 0x000fe20000000f00 */
[----:B------:R-:W-:Y:S01]  /*21860*/  IMAD.MOV.U32 R203, RZ, RZ, 0x181f ;  /* 0x0000181fffcb7424 */ /* 0x000fe200078e00ff */
[----:B------:R-:W-:Y:S02]  /*21870*/  MOV R3, 0x21890 ;  /* 0x0002189000037802 */ /* 0x000fe40000000f00 */
[----:B-1-34-:R-:W-:Y:S05]  /*21880*/  CALL.REL.NOINC `($__internal_67_$__cuda_sm70_shflsync_idx_p) ;  /* 0x00000c9000007944 */ /* 0x01afea0003c00000 */
[----:B-----5:R-:W-:Y:S01]  /*21890*/  MOV R4, R0 ;  /* 0x0000000000047202 */ /* 0x020fe20000000f00 */
[----:B-1----:R-:W-:Y:S05]  /*218a0*/  BRA `(.L_x_4243) ;  /* 0xffffac2000007947 */ /* 0x002fea000383ffff */
.L_x_4154:
[----:B--2---:R-:W-:Y:S01]  /*218b0*/  IMAD.MOV.U32 R0, RZ, RZ, R14 ;  /* 0x000000ffff007224 */ /* 0x004fe200078e000e */
[----:B------:R-:W-:Y:S01]  /*218c0*/  MOV R2, 0x2 ;  /* 0x0000000200027802 */ /* 0x000fe20000000f00 */
[----:B------:R-:W-:Y:S01]  /*218d0*/  IMAD.MOV.U32 R203, RZ, RZ, 0x181f ;  /* 0x0000181fffcb7424 */ /* 0x000fe200078e00ff */
[----:B------:R-:W-:Y:S02]  /*218e0*/  MOV R3, 0x21900 ;  /* 0x0002190000037802 */ /* 0x000fe40000000f00 */
[----:B-1-34-:R-:W-:Y:S05]  /*218f0*/  CALL.REL.NOINC `($__internal_67_$__cuda_sm70_shflsync_idx_p) ;  /* 0x00000c2000007944 */ /* 0x01afea0003c00000 */
[----:B-1---5:R-:W-:Y:S05]  /*21900*/  BRA `(.L_x_4244) ;  /* 0xffffabe000007947 */ /* 0x022fea000383ffff */
.L_x_4157:
[----:B----4-:R-:W-:Y:S01]  /*21910*/  IMAD.MOV.U32 R0, RZ, RZ, R13 ;  /* 0x000000ffff007224 */ /* 0x010fe200078e000d */
[----:B---3--:R-:W-:Y:S01]  /*21920*/  MOV R2, 0x3 ;  /* 0x0000000300027802 */ /* 0x008fe20000000f00 */
[----:B------:R-:W-:Y:S01]  /*21930*/  IMAD.MOV.U32 R203, RZ, RZ, 0x181f ;  /* 0x0000181fffcb7424 */ /* 0x000fe200078e00ff */
[----:B------:R-:W-:-:S02]  /*21940*/  MOV R3, 0x21960 ;  /* 0x0002196000037802 */ /* 0x000fc40000000f00 */
[----:B-12---:R-:W-:Y:S05]  /*21950*/  CALL.REL.NOINC `($__internal_67_$__cuda_sm70_shflsync_idx_p) ;  /* 0x00000bc000007944 */ /* 0x006fea0003c00000 */
[----:B-----5:R-:W-:Y:S01]  /*21960*/  IMAD.MOV.U32 R4, RZ, RZ, R0 ;  /* 0x000000ffff047224 */ /* 0x020fe200078e0000 */
[----:B------:R-:W-:Y:S01]  /*21970*/  MOV R2, 0x3 ;  /* 0x0000000300027802 */ /* 0x000fe20000000f00 */
[----:B------:R-:W-:Y:S01]  /*21980*/  IMAD.MOV.U32 R0, RZ, RZ, R14 ;  /* 0x000000ffff007224 */ /* 0x000fe200078e000e */
[----:B------:R-:W-:-:S02]  /*21990*/  MOV R203, 0x181f ;  /* 0x0000181f00cb7802 */ /* 0x000fc40000000f00 */
[----:B------:R-:W-:Y:S02]  /*219a0*/  MOV R3, 0x219c0 ;  /* 0x000219c000037802 */ /* 0x000fe40000000f00 */
[----:B-1----:R-:W-:Y:S05]  /*219b0*/  CALL.REL.NOINC `($__internal_67_$__cuda_sm70_shflsync_idx_p) ;  /* 0x00000b6000007944 */ /* 0x002fea0003c00000 */
[----:B-1---5:R-:W-:Y:S05]  /*219c0*/  BRA `(.L_x_4245) ;  /* 0xffffaca000007947 */ /* 0x022fea000383ffff */
.L_x_4159:
[----:B------:R-:W-:Y:S01]  /*219d0*/  IMAD.MOV.U32 R0, RZ, RZ, R5 ;  /* 0x000000ffff007224 */ /* 0x000fe200078e0005 */
[----:B------:R-:W-:Y:S01]  /*219e0*/  MOV R2, RZ ;  /* 0x000000ff00027202 */ /* 0x000fe20000000f00 */
[----:B------:R-:W-:Y:S01]  /*219f0*/  IMAD.MOV.U32 R203, RZ, RZ, 0x1c1f ;  /* 0x00001c1fffcb7424 */ /* 0x000fe200078e00ff */
[----:B------:R-:W-:Y:S02]  /*21a00*/  MOV R3, 0x21a20 ;  /* 0x00021a2000037802 */ /* 0x000fe40000000f00 */
[----:B------:R-:W-:Y:S05]  /*21a10*/  CALL.REL.NOINC `($__internal_67_$__cuda_sm70_shflsync_idx_p) ;  /* 0x00000b0000007944 */ /* 0x000fea0003c00000 */
[----:B-----5:R-:W-:Y:S01]  /*21a20*/  MOV R4, R0 ;  /* 0x0000000000047202 */ /* 0x020fe20000000f00 */
[----:B-1----:R-:W-:Y:S05]  /*21a30*/  BRA `(.L_x_4246) ;  /* 0xffffaf9000007947 */ /* 0x002fea000383ffff */
.L_x_4160:
[----:B------:R-:W-:Y:S01]  /*21a40*/  IMAD.MOV.U32 R0, RZ, RZ, R12 ;  /* 0x000000ffff007224 */ /* 0x000fe200078e000c */
[----:B------:R-:W-:Y:S01]  /*21a50*/  MOV R2, RZ ;  /* 0x000000ff00027202 */ /* 0x000fe20000000f00 */
[----:B------:R-:W-:Y:S01]  /*21a60*/  IMAD.MOV.U32 R203, RZ, RZ, 0x1c1f ;  /* 0x00001c1fffcb7424 */ /* 0x000fe200078e00ff */
[----:B------:R-:W-:Y:S02]  /*21a70*/  MOV R3, 0x21a90 ;  /* 0x00021a9000037802 */ /* 0x000fe40000000f00 */
[----:B-12---:R-:W-:Y:S05]  /*21a80*/  CALL.REL.NOINC `($__internal_67_$__cuda_sm70_shflsync_idx_p) ;  /* 0x00000a9000007944 */ /* 0x006fea0003c00000 */
[----:B-1---5:R-:W-:Y:S05]  /*21a90*/  BRA `(.L_x_4247) ;  /* 0xffffaf5000007947 */ /* 0x022fea000383ffff */
.L_x_4163:
[----:B----4-:R-:W-:Y:S01]  /*21aa0*/  IMAD.MOV.U32 R0, RZ, RZ, R5 ;  /* 0x000000ffff007224 */ /* 0x010fe200078e0005 */
[----:B------:R-:W-:Y:S01]  /*21ab0*/  MOV R2, 0x1 ;  /* 0x0000000100027802 */ /* 0x000fe20000000f00 */
[----:B------:R-:W-:Y:S01]  /*21ac0*/  IMAD.MOV.U32 R203, RZ, RZ, 0x1c1f ;  /* 0x00001c1fffcb7424 */ /* 0x000fe200078e00ff */
[----:B------:R-:W-:-:S02]  /*21ad0*/  MOV R3, 0x21af0 ;  /* 0x00021af000037802 */ /* 0x000fc40000000f00 */
[----:B-123--:R-:W-:Y:S05]  /*21ae0*/  CALL.REL.NOINC `($__internal_67_$__cuda_sm70_shflsync_idx_p) ;  /* 0x00000a3000007944 */ /* 0x00efea0003c00000 */
[----:B-----5:R-:W-:Y:S01]  /*21af0*/  IMAD.MOV.U32 R4, RZ, RZ, R0 ;  /* 0x000000ffff047224 */ /* 0x020fe200078e0000 */
[----:B------:R-:W-:Y:S01]  /*21b00*/  MOV R2, 0x1 ;  /* 0x0000000100027802 */ /* 0x000fe20000000f00 */
[----:B------:R-:W-:Y:S01]  /*21b10*/  IMAD.MOV.U32 R0, RZ, RZ, R12 ;  /* 0x000000ffff007224 */ /* 0x000fe200078e000c */
[----:B------:R-:W-:-:S02]  /*21b20*/  MOV R203, 0x1c1f ;  /* 0x00001c1f00cb7802 */ /* 0x000fc40000000f00 */
[----:B------:R-:W-:Y:S02]  /*21b30*/  MOV R3, 0x21b50 ;  /* 0x00021b5000037802 */ /* 0x000fe40000000f00 */
[----:B-1----:R-:W-:Y:S05]  /*21b40*/  CALL.REL.NOINC `($__internal_67_$__cuda_sm70_shflsync_idx_p) ;  /* 0x000009d000007944 */ /* 0x002fea0003c00000 */
[----:B-1---5:R-:W-:Y:S05]  /*21b50*/  BRA `(.L_x_4248) ;  /* 0xffffbbf000007947 */ /* 0x022fea000383ffff */
.L_x_4167:
[----:B------:R-:W-:Y:S01]  /*21b60*/  IMAD.MOV.U32 R0, RZ, RZ, R5 ;  /* 0x000000ffff007224 */ /* 0x000fe200078e0005 */
[----:B------:R-:W-:Y:S01]  /*21b70*/  MOV R2, RZ ;  /* 0x000000ff00027202 */ /* 0x000fe20000000f00 */
[----:B------:R-:W-:Y:S01]  /*21b80*/  IMAD.MOV.U32 R203, RZ, RZ, 0x181f ;  /* 0x0000181fffcb7424 */ /* 0x000fe200078e00ff */
[----:B------:R-:W-:Y:S02]  /*21b90*/  MOV R3, 0x21bb0 ;  /* 0x00021bb000037802 */ /* 0x000fe40000000f00 */
[----:B------:R-:W-:Y:S05]  /*21ba0*/  CALL.REL.NOINC `($__internal_67_$__cuda_sm70_shflsync_idx_p) ;  /* 0x0000097000007944 */ /* 0x000fea0003c00000 */
[----:B-----5:R-:W-:Y:S01]  /*21bb0*/  MOV R4, R0 ;  /* 0x0000000000047202 */ /* 0x020fe20000000f00 */
[----:B-1----:R-:W-:Y:S05]  /*21bc0*/  BRA `(.L_x_4249) ;  /* 0xffffd0a000007947 */ /* 0x002fea000383ffff */
.L_x_4168:
[----:B------:R-:W-:Y:S01]  /*21bd0*/  IMAD.MOV.U32 R0, RZ, RZ, R14 ;  /* 0x000000ffff007224 */ /* 0x000fe200078e000e */
[----:B------:R-:W-:Y:S01]  /*21be0*/  MOV R2, RZ ;  /* 0x000000ff00027202 */ /* 0x000fe20000000f00 */
[----:B------:R-:W-:Y:S01]  /*21bf0*/  IMAD.MOV.U32 R203, RZ, RZ, 0x181f ;  /* 0x0000181fffcb7424 */ /* 0x000fe200078e00ff */
[----:B------:R-:W-:Y:S02]  /*21c00*/  MOV R3, 0x21c20 ;  /* 0x00021c2000037802 */ /* 0x000fe40000000f00 */
[----:B-12---:R-:W-:Y:S05]  /*21c10*/  CALL.REL.NOINC `($__internal_67_$__cuda_sm70_shflsync_idx_p) ;  /* 0x0000090000007944 */ /* 0x006fea0003c00000 */
[----:B-1---5:R-:W-:Y:S05]  /*21c20*/  BRA `(.L_x_4250) ;  /* 0xffffd06000007947 */ /* 0x022fea000383ffff */
.L_x_4171:
[----:B----4-:R-:W-:Y:S01]  /*21c30*/  IMAD.MOV.U32 R0, RZ, RZ, R5 ;  /* 0x000000ffff007224 */ /* 0x010fe200078e0005 */
[----:B--2---:R-:W-:Y:S01]  /*21c40*/  MOV R2, 0x1 ;  /* 0x0000000100027802 */ /* 0x004fe20000000f00 */
[----:B------:R-:W-:Y:S01]  /*21c50*/  IMAD.MOV.U32 R203, RZ, RZ, 0x181f ;  /* 0x0000181fffcb7424 */ /* 0x000fe200078e00ff */
[----:B------:R-:W-:-:S02]  /*21c60*/  MOV R3, 0x21c80 ;  /* 0x00021c8000037802 */ /* 0x000fc40000000f00 */
[----:B-1-3--:R-:W-:Y:S05]  /*21c70*/  CALL.REL.NOINC `($__internal_67_$__cuda_sm70_shflsync_idx_p) ;  /* 0x000008a000007944 */ /* 0x00afea0003c00000 */
[----:B-----5:R-:W-:Y:S01]  /*21c80*/  IMAD.MOV.U32 R4, RZ, RZ, R0 ;  /* 0x000000ffff047224 */ /* 0x020fe200078e0000 */
[----:B------:R-:W-:Y:S01]  /*21c90*/  MOV R2, 0x1 ;  /* 0x0000000100027802 */ /* 0x000fe20000000f00 */
[----:B------:R-:W-:Y:S01]  /*21ca0*/  IMAD.MOV.U32 R0, RZ, RZ, R14 ;  /* 0x000000ffff007224 */ /* 0x000fe200078e000e */
[----:B------:R-:W-:-:S02]  /*21cb0*/  MOV R203, 0x181f ;  /* 0x0000181f00cb7802 */ /* 0x000fc40000000f00 */
[----:B------:R-:W-:Y:S02]  /*21cc0*/  MOV R3, 0x21ce0 ;  /* 0x00021ce000037802 */ /* 0x000fe40000000f00 */
[----:B-1----:R-:W-:Y:S05]  /*21cd0*/  CALL.REL.NOINC `($__internal_67_$__cuda_sm70_shflsync_idx_p) ;  /* 0x0000084000007944 */ /* 0x002fea0003c00000 */
[----:B-1---5:R-:W-:Y:S05]  /*21ce0*/  BRA `(.L_x_4251) ;  /* 0xffffd12000007947 */ /* 0x022fea000383ffff */
.L_x_4174:
[----:B----4-:R-:W-:Y:S01]  /*21cf0*/  IMAD.MOV.U32 R0, RZ, RZ, R5 ;  /* 0x000000ffff007224 */ /* 0x010fe200078e0005 */
[----:B-1----:R-:W-:Y:S01]  /*21d00*/  MOV R2, 0x2 ;  /* 0x0000000200027802 */ /* 0x002fe20000000f00 */
[----:B------:R-:W-:Y:S01]  /*21d10*/  IMAD.MOV.U32 R203, RZ, RZ, 0x181f ;  /* 0x0000181fffcb7424 */ /* 0x000fe200078e00ff */
[----:B------:R-:W-:Y:S02]  /*21d20*/  MOV R3, 0x21d40 ;  /* 0x00021d4000037802 */ /* 0x000fe40000000f00 */
[----:B--23--:R-:W-:Y:S05]  /*21d30*/  CALL.REL.NOINC `($__internal_67_$__cuda_sm70_shflsync_idx_p) ;  /* 0x000007e000007944 */ /* 0x00cfea0003c00000 */
[----:B-----5:R-:W-:Y:S01]  /*21d40*/  MOV R4, R0 ;  /* 0x0000000000047202 */ /* 0x020fe20000000f00 */
[----:B-1----:R-:W-:Y:S05]  /*21d50*/  BRA `(.L_x_4252) ;  /* 0xffffd22000007947 */ /* 0x002fea000383ffff */
.L_x_4175:
[----:B----4-:R-:W-:Y:S01]  /*21d60*/  IMAD.MOV.U32 R0, RZ, RZ, R14 ;  /* 0x000000ffff007224 */ /* 0x010fe200078e000e */
[----:B------:R-:W-:Y:S01]  /*21d70*/  MOV R2, 0x2 ;  /* 0x0000000200027802 */ /* 0x000fe20000000f00 */
[----:B------:R-:W-:Y:S01]  /*21d80*/  IMAD.MOV.U32 R203, RZ, RZ, 0x181f ;  /* 0x0000181fffcb7424 */ /* 0x000fe200078e00ff */
[----:B------:R-:W-:Y:S02]  /*21d90*/  MOV R3, 0x21db0 ;  /* 0x00021db000037802 */ /* 0x000fe40000000f00 */
[----:B-123--:R-:W-:Y:S05]  /*21da0*/  CALL.REL.NOINC `($__internal_67_$__cuda_sm70_shflsync_idx_p) ;  /* 0x0000077000007944 */ /* 0x00efea0003c00000 */
[----:B-1---5:R-:W-:Y:S05]  /*21db0*/  BRA `(.L_x_4253) ;  /* 0xffffd1e000007947 */ /* 0x022fea000383ffff */
.L_x_4178:
[----:B-1----:R-:W-:Y:S01]  /*21dc0*/  IMAD.MOV.U32 R0, RZ, RZ, R5 ;  /* 0x000000ffff007224 */ /* 0x002fe200078e0005 */
[----:B------:R-:W-:Y:S01]  /*21dd0*/  MOV R2, 0x3 ;  /* 0x0000000300027802 */ /* 0x000fe20000000f00 */
[----:B------:R-:W-:Y:S01]  /*21de0*/  IMAD.MOV.U32 R203, RZ, RZ, 0x181f ;  /* 0x0000181fffcb7424 */ /* 0x000fe200078e00ff */
[----:B------:R-:W-:-:S02]  /*21df0*/  MOV R3, 0x21e10 ;  /* 0x00021e1000037802 */ /* 0x000fc40000000f00 */
[----:B--234-:R-:W-:Y:S05]  /*21e00*/  CALL.REL.NOINC `($__internal_67_$__cuda_sm70_shflsync_idx_p) ;  /* 0x0000071000007944 */ /* 0x01cfea0003c00000 */
[----:B-----5:R-:W-:Y:S01]  /*21e10*/  IMAD.MOV.U32 R4, RZ, RZ, R0 ;  /* 0x000000ffff047224 */ /* 0x020fe200078e0000 */
[----:B------:R-:W-:Y:S01]  /*21e20*/  MOV R2, 0x3 ;  /* 0x0000000300027802 */ /* 0x000fe20000000f00 */
[----:B------:R-:W-:Y:S01]  /*21e30*/  IMAD.MOV.U32 R0, RZ, RZ, R14 ;  /* 0x000000ffff007224 */ /* 0x000fe200078e000e */
[----:B------:R-:W-:-:S02]  /*21e40*/  MOV R203, 0x181f ;  /* 0x0000181f00cb7802 */ /* 0x000fc40000000f00 */
[----:B------:R-:W-:Y:S02]  /*21e50*/  MOV R3, 0x21e70 ;  /* 0x00021e7000037802 */ /* 0x000fe40000000f00 */
[----:B-1----:R-:W-:Y:S05]  /*21e60*/  CALL.REL.NOINC `($__internal_67_$__cuda_sm70_shflsync_idx_p) ;  /* 0x000006b000007944 */ /* 0x002fea0003c00000 */
[----:B-1---5:R-:W-:Y:S05]  /*21e70*/  BRA `(.L_x_4254) ;  /* 0xffffd2a000007947 */ /* 0x022fea000383ffff */
.L_x_4180:
[----:B------:R-:W-:Y:S01]  /*21e80*/  IMAD.MOV.U32 R0, RZ, RZ, R98 ;  /* 0x000000ffff007224 */ /* 0x000fe200078e0062 */
[----:B------:R-:W-:Y:S01]  /*21e90*/  MOV R2, RZ ;  /* 0x000000ff00027202 */ /* 0x000fe20000000f00 */
[----:B------:R-:W-:Y:S01]  /*21ea0*/  IMAD.MOV.U32 R203, RZ, RZ, 0x1f ;  /* 0x0000001fffcb7424 */ /* 0x000fe200078e00ff */
[----:B------:R-:W-:Y:S02]  /*21eb0*/  MOV R3, 0x21ed0 ;  /* 0x00021ed000037802 */ /* 0x000fe40000000f00 */
[----:B-12---:R-:W-:Y:S05]  /*21ec0*/  CALL.REL.NOINC `($__internal_67_$__cuda_sm70_shflsync_idx_p) ;  /* 0x0000065000007944 */ /* 0x006fea0003c00000 */
[----:B------:R-:W-:Y:S01]  /*21ed0*/  MOV R9, R0 ;  /* 0x0000000000097202 */ /* 0x000fe20000000f00 */
[----:B-1---5:R-:W-:Y:S05]  /*21ee0*/  BRA `(.L_x_4255) ;  /* 0xffffd44000007947 */ /* 0x022fea000383ffff */
.L_x_4181:
[----:B------:R-:W-:Y:S01]  /*21ef0*/  IMAD.MOV.U32 R0, RZ, RZ, R98 ;  /* 0x000000ffff007224 */ /* 0x000fe200078e0062 */
[----:B------:R-:W-:Y:S01]  /*21f00*/  MOV R2, 0x1 ;  /* 0x0000000100027802 */ /* 0x000fe20000000f00 */
[----:B------:R-:W-:Y:S01]  /*21f10*/  IMAD.MOV.U32 R203, RZ, RZ, 0x1f ;  /* 0x0000001fffcb7424 */ /* 0x000fe200078e00ff */
[----:B------:R-:W-:Y:S02]  /*21f20*/  MOV R3, 0x21f40 ;  /* 0x00021f4000037802 */ /* 0x000fe40000000f00 */
[----:B-1234-:R-:W-:Y:S05]  /*21f30*/  CALL.REL.NOINC `($__internal_67_$__cuda_sm70_shflsync_idx_p) ;  /* 0x000005e000007944 */ /* 0x01efea0003c00000 */
[----:B------:R-:W-:Y:S01]  /*21f40*/  MOV R6, R0 ;  /* 0x0000000000067202 */ /* 0x000fe20000000f00 */
[----:B-1---5:R-:W-:Y:S05]  /*21f50*/  BRA `(.L_x_4256) ;  /* 0xffffd3f000007947 */ /* 0x022fea000383ffff */
.L_x_4182:
[----:B------:R-:W-:Y:S02]  /*21f60*/  MOV R3, 0x1 ;  /* 0x0000000100037802 */ /* 0x000fe40000000f00 */
[----:B------:R-:W-:-:S02]  /*21f70*/  MOV R2, 0x21f90 ;  /* 0x00021f9000027802 */ /* 0x000fc40000000f00 */
[----:B---34-:R-:W-:Y:S05]  /*21f80*/  CALL.REL.NOINC `($__internal_68_$__cuda_sm70_shflsync_up_p) ;  /* 0x0000061000007944 */ /* 0x018fea0003c00000 */
[----:B------:R-:W-:Y:S05]  /*21f90*/  BRA `(.L_x_4257) ;  /* 0xffffd4d000007947 */ /* 0x000fea000383ffff */
.L_x_4183:
[----:B------:R-:W-:Y:S02]  /*21fa0*/  MOV R3, 0x2 ;  /* 0x0000000200037802 */ /* 0x000fe40000000f00 */
[----:B------:R-:W-:-:S02]  /*21fb0*/  MOV R2, 0x21fd0 ;  /* 0x00021fd000027802 */ /* 0x000fc40000000f00 */
[----:B---34-:R-:W-:Y:S05]  /*21fc0*/  CALL.REL.NOINC `($__internal_68_$__cuda_sm70_shflsync_up_p) ;  /* 0x000005d000007944 */ /* 0x018fea0003c00000 */
[----:B------:R-:W-:Y:S02]  /*21fd0*/  SEL R3, R4, RZ, P1 ;  /* 0x000000ff04037207 */ /* 0x000fe40000800000 */
[----:B------:R-:W-:-:S03]  /*21fe0*/  MOV R2, 0x22020 ;  /* 0x0002202000027802 */ /* 0x000fc60000000f00 */
[----:B------:R-:W-:Y:S02]  /*21ff0*/  IMAD.IADD R0, R0, 0x1, R3 ;  /* 0x0000000100007824 */ /* 0x000fe400078e0203 */
[----:B------:R-:W-:Y:S02]  /*22000*/  IMAD.MOV.U32 R3, RZ, RZ, 0x4 ;  /* 0x00000004ff037424 */ /* 0x000fe400078e00ff */
        /* <DEDUP_REMOVED lines=19> */
.L_x_4187:
[----:B------:R-:W-:Y:S02]  /*22140*/  MOV R3, 0x1 ;  /* 0x0000000100037802 */ /* 0x000fe40000000f00 */
[----:B------:R-:W-:Y:S02]  /*22150*/  MOV R2, 0x22170 ;  /* 0x0002217000027802 */ /* 0x000fe40000000f00 */
[----:B---3--:R-:W-:Y:S05]  /*22160*/  CALL.REL.NOINC `($__internal_68_$__cuda_sm70_shflsync_up_p) ;  /* 0x0000043000007944 */ /* 0x008fea0003c00000 */
[----:B------:R-:W-:Y:S01]  /*22170*/  MOV R2, R4 ;  /* 0x0000000400027202 */ /* 0x000fe20000000f00 */
[----:B------:R-:W-:Y:S05]  /*22180*/  BRA `(.L_x_4259) ;  /* 0xffffd54000007947 */ /* 0x000fea000383ffff */
.L_x_4188:
[----:B------:R-:W-:Y:S02]  /*22190*/  MOV R3, 0x2 ;  /* 0x0000000200037802 */ /* 0x000fe40000000f00 */
[----:B------:R-:W-:Y:S02]  /*221a0*/  MOV R2, 0x221c0 ;  /* 0x000221c000027802 */ /* 0x000fe40000000f00 */
[----:B---3--:R-:W-:Y:S05]  /*221b0*/  CALL.REL.NOINC `($__internal_68_$__cuda_sm70_shflsync_up_p) ;  /* 0x000003e000007944 */ /* 0x008fea0003c00000 */
        /* <DEDUP_REMOVED lines=23> */
.L_x_4190:
[----:B------:R-:W-:Y:S02]  /*22330*/  SEL R0, RZ, 0x1, P0 ;  /* 0x00000001ff007807 */ /* 0x000fe40000000000 */
[----:B------:R-:W-:Y:S02]  /*22340*/  MOV R2, 0x22360 ;  /* 0x0002236000027802 */ /* 0x000fe40000000f00 */
[----:B-1-3--:R-:W-:Y:S05]  /*22350*/  CALL.REL.NOINC `($__internal_69_$__cuda_sm70_votesync_ballot) ;  /* 0x000002a000007944 */ /* 0x00afea0003c00000 */
[----:B------:R-:W-:Y:S01]  /*22360*/  MOV R10, R0 ;  /* 0x00000000000a7202 */ /* 0x000fe20000000f00 */
[----:B------:R-:W-:Y:S05]  /*22370*/  BRA `(.L_x_4261) ;  /* 0xffffd4e000007947 */ /* 0x000fea000383ffff */
.L_x_4191:
[----:B------:R-:W-:Y:S01]  /*22380*/  IMAD.MOV.U32 R0, RZ, RZ, R7 ;  /* 0x000000ffff007224 */ /* 0x000fe200078e0007 */
[----:B------:R-:W-:Y:S01]  /*22390*/  MOV R2, R6 ;  /* 0x0000000600027202 */ /* 0x000fe20000000f00 */
[----:B------:R-:W-:Y:S01]  /*223a0*/  IMAD.MOV.U32 R203, RZ, RZ, 0x1f ;  /* 0x0000001fffcb7424 */ /* 0x000fe200078e00ff */
[----:B------:R-:W-:Y:S02]  /*223b0*/  MOV R3, 0x223d0 ;  /* 0x000223d000037802 */ /* 0x000fe40000000f00 */
[----:B-1-3--:R-:W-:Y:S05]  /*223c0*/  CALL.REL.NOINC `($__internal_67_$__cuda_sm70_shflsync_idx_p) ;  /* 0x0000015000007944 */ /* 0x00afea0003c00000 */
[----:B------:R-:W-:Y:S01]  /*223d0*/  IMAD.MOV.U32 R7, RZ, RZ, R0 ;  /* 0x000000ffff077224 */ /* 0x000fe200078e0000 */
[----:B------:R-:W-:Y:S01]  /*223e0*/  MOV R2, R6 ;  /* 0x0000000600027202 */ /* 0x000fe20000000f00 */
[----:B------:R-:W-:Y:S01]  /*223f0*/  IMAD.MOV.U32 R0, RZ, RZ, R8 ;  /* 0x000000ffff007224 */ /* 0x000fe200078e0008 */
[----:B------:R-:W-:Y:S02]  /*22400*/  MOV R203, 0x1f ;  /* 0x0000001f00cb7802 */ /* 0x000fe40000000f00 */
[----:B------:R-:W-:-:S02]  /*22410*/  MOV R3, 0x22430 ;  /* 0x0002243000037802 */ /* 0x000fc40000000f00 */
[----:B-1---5:R-:W-:Y:S05]  /*22420*/  CALL.REL.NOINC `($__internal_67_$__cuda_sm70_shflsync_idx_p) ;  /* 0x000000f000007944 */ /* 0x022fea0003c00000 */
[----:B------:R-:W-:Y:S01]  /*22430*/  MOV R5, R0 ;  /* 0x0000000000057202 */ /* 0x000fe20000000f00 */
[----:B-1---5:R-:W-:Y:S05]  /*22440*/  BRA `(.L_x_4262) ;  /* 0xffffd46000007947 */ /* 0x022fea000383ffff */
.L_x_4194:
[----:B------:R-:W-:Y:S01]  /*22450*/  IMAD.MOV.U32 R0, RZ, RZ, R4 ;  /* 0x000000ffff007224 */ /* 0x000fe200078e0004 */
[----:B------:R-:W-:Y:S01]  /*22460*/  MOV R2, R6 ;  /* 0x0000000600027202 */ /* 0x000fe20000000f00 */
[----:B------:R-:W-:Y:S01]  /*22470*/  IMAD.MOV.U32 R203, RZ, RZ, 0x1f ;  /* 0x0000001fffcb7424 */ /* 0x000fe200078e00ff */
[----:B------:R-:W-:-:S02]  /*22480*/  MOV R3, 0x224a0 ;  /* 0x000224a000037802 */ /* 0x000fc40000000f00 */
[----:B-1-34-:R-:W-:Y:S05]  /*22490*/  CALL.REL.NOINC `($__internal_67_$__cuda_sm70_shflsync_idx_p) ;  /* 0x0000008000007944 */ /* 0x01afea0003c00000 */
[----:B------:R-:W-:Y:S01]  /*224a0*/  MOV R12, R0 ;  /* 0x00000000000c7202 */ /* 0x000fe20000000f00 */
[----:B-1---5:R-:W-:Y:S05]  /*224b0*/  BRA `(.L_x_4193) ;  /* 0xffffd45000007947 */ /* 0x022fea000383ffff */
        .weak           $__internal_66_$__cuda_sm70_shflsync_bfly_p
        .type           $__internal_66_$__cuda_sm70_shflsync_bfly_p,@function
        .size           $__internal_66_$__cuda_sm70_shflsync_bfly_p,($__internal_67_$__cuda_sm70_shflsync_idx_p - $__internal_66_$__cuda_sm70_shflsync_bfly_p)
$__internal_66_$__cuda_sm70_shflsync_bfly_p:
[----:B------:R-:W-:Y:S02]  /*224c0*/  MOV R161, 0xffffffff ;  /* 0xffffffff00a17802 */ /* 0x000fe40000000f00 */
[----:B------:R-:W-:-:S02]  /*224d0*/  MOV R3, 0x1f ;  /* 0x0000001f00037802 */ /* 0x000fc40000000f00 */
[----:B------:R-:W-:Y:S04]  /*224e0*/  WARPSYNC R161 ;  /* 0x000000a100007348 */ /* 0x000fe80003800000 */
[----:B------:R1:W2:Y:S02]  /*224f0*/  SHFL.BFLY PT, R0, R132, R0, R3 ;  /* 0x0c00000084007389 */ /* 0x0002a400000e0003 */
[----:B-1----:R-:W-:-:S04]  /*22500*/  MOV R3, 0x0 ;  /* 0x0000000000037802 */ /* 0x002fc80000000f00 */
[----:B--2---:R-:W-:Y:S05]  /*22510*/  RET.REL.NODEC R2 `(_ZN7cutlass13device_kernelIN5flash19enable_sm80_to_sm89INS1_16FlashAttnFwdSm80INS1_25CollectiveMainloopFwdSm80ILi8ELi1ELb0EN4cute5tupleIJNS5_1CILi128EEENS7_ILi32EEENS7_ILi256EEEEEELi256ENS_6half_tEfNS_4arch4Sm80ELb0ELb1ELb0ELb1ELb1ELb1ELb1ELb1EEENS1_21CollectiveEpilogueFwdINS6_IJS8_SA_S9_EEENS6_IJNS7_ILi1EEESI_SI_EEESC_SE_Li256ELb1ELb1ELb1ELb0EEENS1_36VarlenDynamicPersistentTileSchedulerILi128ELi32ELi256ELi256ELb1ELb1ELb0ELb1ELb0ELb1EEEEEEEEEvNT_6ParamsE) ;  /* 0xfffddae002007950 */ /* 0x004fea0003c3ffff */
        .weak           $__internal_67_$__cuda_sm70_shflsync_idx_p
        .type           $__internal_67_$__cuda_sm70_shflsync_idx_p,@function
        .size           $__internal_67_$__cuda_sm70_shflsync_idx_p,($__internal_68_$__cuda_sm70_shflsync_up_p - $__internal_67_$__cuda_sm70_shflsync_idx_p)
$__internal_67_$__cuda_sm70_shflsync_idx_p:
[----:B------:R1:W-:Y:S02]  /*22520*/  STL [R1+0x44], R4 ;  /* 0x0000440401007387 */ /* 0x0003e40000100800 */
[----:B-1----:R-:W-:-:S04]  /*22530*/  MOV R4, 0xffffffff ;  /* 0xffffffff00047802 */ /* 0x002fc80000000f00 */
[----:B------:R-:W-:Y:S04]  /*22540*/  WARPSYNC R4 ;  /* 0x0000000400007348 */ /* 0x000fe80003800000 */
[----:B------:R1:W2:Y:S04]  /*22550*/  SHFL.IDX PT, R0, R0, R2, R203 ;  /* 0x0000000200007389 */ /* 0x0002a800000e00cb */
[----:B-1----:R1:W5:Y:S01]  /*22560*/  LDL.LU R4, [R1+0x44] ;  /* 0x0000440001047983 */ /* 0x0023620000300800 */
[----:B------:R-:W-:Y:S02]  /*22570*/  MOV R2, R3 ;  /* 0x0000000300027202 */ /* 0x000fe40000000f00 */
[----:B------:R-:W-:-:S04]  /*22580*/  MOV R3, 0x0 ;  /* 0x0000000000037802 */ /* 0x000fc80000000f00 */
[----:B--2---:R-:W-:Y:S05]  /*22590*/  RET.REL.NODEC R2 `(_ZN7cutlass13device_kernelIN5flash19enable_sm80_to_sm89INS1_16FlashAttnFwdSm80INS1_25CollectiveMainloopFwdSm80ILi8ELi1ELb0EN4cute5tupleIJNS5_1CILi128EEENS7_ILi32EEENS7_ILi256EEEEEELi256ENS_6half_tEfNS_4arch4Sm80ELb0ELb1ELb0ELb1ELb1ELb1ELb1ELb1EEENS1_21CollectiveEpilogueFwdINS6_IJS8_SA_S9_EEENS6_IJNS7_ILi1EEESI_SI_EEESC_SE_Li256ELb1ELb1ELb1ELb0EEENS1_36VarlenDynamicPersistentTileSchedulerILi128ELi32ELi256ELi256ELb1ELb1ELb0ELb1ELb0ELb1EEEEEEEEEvNT_6ParamsE) ;  /* 0xfffdda6002007950 */ /* 0x004fea0003c3ffff */
        .weak           $__internal_68_$__cuda_sm70_shflsync_up_p
        .type           $__internal_68_$__cuda_sm70_shflsync_up_p,@function
        .size           $__internal_68_$__cuda_sm70_shflsync_up_p,($__internal_69_$__cuda_sm70_votesync_ballot - $__internal_68_$__cuda_sm70_shflsync_up_p)
$__internal_68_$__cuda_sm70_shflsync_up_p:
[----:B------:R-:W-:Y:S02]  /*225a0*/  MOV R4, RZ ;  /* 0x000000ff00047202 */ /* 0x000fe40000000f00 */
[----:B------:R-:W-:-:S04]  /*225b0*/  MOV R10, 0xffffffff ;  /* 0xffffffff000a7802 */ /* 0x000fc80000000f00 */
[----:B------:R-:W-:Y:S04]  /*225c0*/  WARPSYNC R10 ;  /* 0x0000000a00007348 */ /* 0x000fe80003800000 */
[----:B------:R1:W2:Y:S02]  /*225d0*/  SHFL.UP PT, R4, R0, R3, R4 ;  /* 0x0400000300047389 */ /* 0x0002a400000e0004 */
[----:B-1----:R-:W-:-:S04]  /*225e0*/  MOV R3, 0x0 ;  /* 0x0000000000037802 */ /* 0x002fc80000000f00 */
[----:B--2---:R-:W-:Y:S05]  /*225f0*/  RET.REL.NODEC R2 `(_ZN7cutlass13device_kernelIN5flash19enable_sm80_to_sm89INS1_16FlashAttnFwdSm80INS1_25CollectiveMainloopFwdSm80ILi8ELi1ELb0EN4cute5tupleIJNS5_1CILi128EEENS7_ILi32EEENS7_ILi256EEEEEELi256ENS_6half_tEfNS_4arch4Sm80ELb0ELb1ELb0ELb1ELb1ELb1ELb1ELb1EEENS1_21CollectiveEpilogueFwdINS6_IJS8_SA_S9_EEENS6_IJNS7_ILi1EEESI_SI_EEESC_SE_Li256ELb1ELb1ELb1ELb0EEENS1_36VarlenDynamicPersistentTileSchedulerILi128ELi32ELi256ELi256ELb1ELb1ELb0ELb1ELb0ELb1EEEEEEEEEvNT_6ParamsE) ;  /* 0xfffdda0002007950 */ /* 0x004fea0003c3ffff */
        .weak           $__internal_69_$__cuda_sm70_votesync_ballot
        .type           $__internal_69_$__cuda_sm70_votesync_ballot,@function
        .size           $__internal_69_$__cuda_sm70_votesync_ballot,(.L_x_6546 - $__internal_69_$__cuda_sm70_votesync_ballot)
$__internal_69_$__cuda_sm70_votesync_ballot:
[----:B------:R-:W-:Y:S01]  /*22600*/  ISETP.NE.U32.AND P0, PT, R0, 0x1, PT ;  /* 0x000000010000780c */ /* 0x000fe20003f05070 */
[----:B------:R-:W-:-:S04]  /*22610*/  IMAD.MOV.U32 R3, RZ, RZ, -0x1 ;  /* 0xffffffffff037424 */ /* 0x000fc800078e00ff */
[----:B------:R-:W-:Y:S08]  /*22620*/  WARPSYNC R3 ;  /* 0x0000000300007348 */ /* 0x000ff00003800000 */
[----:B------:R-:W-:-:S04]  /*22630*/  VOTE.ANY R0, PT, !P0 ;  /* 0x0000000000007806 */ /* 0x000fc800040e0100 */
[----:B------:R-:W-:Y:S01]  /*22640*/  LOP3.LUT R0, R0, R3, RZ, 0xc0, !PT ;  /* 0x0000000300007212 */ /* 0x000fe200078ec0ff */
[----:B------:R-:W-:-:S04]  /*22650*/  IMAD.MOV.U32 R3, RZ, RZ, 0x0 ;  /* 0x00000000ff037424 */ /* 0x000fc800078e00ff */
[----:B------:R-:W-:Y:S05]  /*22660*/  RET.REL.NODEC R2 `(_ZN7cutlass13device_kernelIN5flash19enable_sm80_to_sm89INS1_16FlashAttnFwdSm80INS1_25CollectiveMainloopFwdSm80ILi8ELi1ELb0EN4cute5tupleIJNS5_1CILi128EEENS7_ILi32EEENS7_ILi256EEEEEELi256ENS_6half_tEfNS_4arch4Sm80ELb0ELb1ELb0ELb1ELb1ELb1ELb1ELb1EEENS1_21CollectiveEpilogueFwdINS6_IJS8_SA_S9_EEENS6_IJNS7_ILi1EEESI_SI_EEESC_SE_Li256ELb1ELb1ELb1ELb0EEENS1_36VarlenDynamicPersistentTileSchedulerILi128ELi32ELi256ELi256ELb1ELb1ELb0ELb1ELb0ELb1EEEEEEEEEvNT_6ParamsE) ;  /* 0xfffdd99002007950 */ /* 0x000fea0003c3ffff */
.L_x_4263:
        /* <DEDUP_REMOVED lines=9> */
.L_x_6546:


//--------------------- .text._ZN7cutlass13device_kernelIN5flash19enable_sm80_to_sm89INS1_16FlashAttnFwdSm80INS1_25CollectiveMainloopFwdSm80ILi8ELi1ELb1EN4cute5tupleIJNS5_1CILi128EEENS7_ILi64EEENS7_ILi256EEEEEELi256ENS_6half_tEfNS_4arch4Sm80ELb1ELb0ELb0ELb0ELb1ELb0ELb1ELb1EEENS1_21CollectiveEpilogueFwdINS6_IJS8_SA_S9_EEENS6_IJNS7_ILi1EEESI_SI_EEESC_SE_Li256ELb0ELb1ELb1ELb0EEENS1_30DynamicPersistentTileSchedulerILi256ELi256ELb1ELb1ELb0EEEEEEEEEvNT_6ParamsE --------------------------
	.section	.text._ZN7cutlass13device_kernelIN5flash19enable_sm80_to_sm89INS1_16FlashAttnFwdSm80INS1_25CollectiveMainloopFwdSm80ILi8ELi1ELb1EN4cute5tupleIJNS5_1CILi128EEENS7_ILi64EEENS7_ILi256EEEEEELi256ENS_6half_tEfNS_4arch4Sm80ELb1ELb0ELb0ELb0ELb1ELb0ELb1ELb1EEENS1_21CollectiveEpilogueFwdINS6_IJS8_SA_S9_EEENS6_IJNS7_ILi1EEESI_SI_EEESC_SE_Li256ELb0ELb1ELb1ELb0EEENS1_30DynamicPersistentTileSchedulerILi256ELi256ELb1ELb1ELb0EEEEEEEEEvNT_6ParamsE,"ax",@progbits
	.sectioninfo	@"SHI_REGISTERS=255"
	.align	128
.text._ZN7cutlass13device_kernelIN5flash19enable_sm80_to_sm89INS1_16FlashAttnFwdSm80INS1_25CollectiveMainloopFwdSm80ILi8ELi1ELb1EN4cute5tupleIJNS5_1CILi128EEENS7_ILi64EEENS7_ILi256EEEEEELi256ENS_6half_tEfNS_4arch4Sm80ELb1ELb0ELb0ELb0ELb1ELb0ELb1ELb1EEENS1_21CollectiveEpilogueFwdINS6_IJS8_SA_S9_EEENS6_IJNS7_ILi1EEESI_SI_EEESC_SE_Li256ELb0ELb1ELb1ELb0EEENS1_30DynamicPersistentTileSchedulerILi256ELi256ELb1ELb1ELb0EEEEEEEEEvNT_6ParamsE:
        .type           _ZN7cutlass13device_kernelIN5flash19enable_sm80_to_sm89INS1_16FlashAttnFwdSm80INS1_25CollectiveMainloopFwdSm80ILi8ELi1ELb1EN4cute5tupleIJNS5_1CILi128EEENS7_ILi64EEENS7_ILi256EEEEEELi256ENS_6half_tEfNS_4arch4Sm80ELb1ELb0ELb0ELb0ELb1ELb0ELb1ELb1EEENS1_21CollectiveEpilogueFwdINS6_IJS8_SA_S9_EEENS6_IJNS7_ILi1EEESI_SI_EEESC_SE_Li256ELb0ELb1ELb1ELb0EEENS1_30DynamicPersistentTileSchedulerILi256ELi256ELb1ELb1ELb0EEEEEEEEEvNT_6ParamsE,@function
        .size           _ZN7cutlass13device_kernelIN5flash19enable_sm80_to_sm89INS1_16FlashAttnFwdSm80INS1_25CollectiveMainloopFwdSm80ILi8ELi1ELb1EN4cute5tupleIJNS5_1CILi128EEENS7_ILi64EEENS7_ILi256EEEEEELi256ENS_6half_tEfNS_4arch4Sm80ELb1ELb0ELb0ELb0ELb1ELb0ELb1ELb1EEENS1_21CollectiveEpilogueFwdINS6_IJS8_SA_S9_EEENS6_IJNS7_ILi1EEESI_SI_EEESC_SE_Li256ELb0ELb1ELb1ELb0EEENS1_30DynamicPersistentTileSchedulerILi256ELi256ELb1ELb1ELb0EEEEEEEEEvNT_6ParamsE,(.L_x_6551 - _ZN7cutlass13device_kernelIN5flash19enable_sm80_to_sm89INS1_16FlashAttnFwdSm80INS1_25CollectiveMainloopFwdSm80ILi8ELi1ELb1EN4cute5tupleIJNS5_1CILi128EEENS7_ILi64EEENS7_ILi256EEEEEELi256ENS_6half_tEfNS_4arch4Sm80ELb1ELb0ELb0ELb0ELb1ELb0ELb1ELb1EEENS1_21CollectiveEpilogueFwdINS6_IJS8_SA_S9_EEENS6_IJNS7_ILi1EEESI_SI_EEESC_SE_Li256ELb0ELb1ELb1ELb0EEENS1_30DynamicPersistentTileSchedulerILi256ELi256ELb1ELb1ELb0EEEEEEEEEvNT_6ParamsE)
        .other          _ZN7cutlass13device_kernelIN5flash19enable_sm80_to_sm89INS1_16FlashAttnFwdSm80INS1_25CollectiveMainloopFwdSm80ILi8ELi1ELb1EN4cute5tupleIJNS5_1CILi128EEENS7_ILi64EEENS7_ILi256EEEEEELi256ENS_6half_tEfNS_4arch4Sm80ELb1ELb0ELb0ELb0ELb1ELb0ELb1ELb1EEENS1_21CollectiveEpilogueFwdINS6_IJS8_SA_S9_EEENS6_IJNS7_ILi1EEESI_SI_EEESC_SE_Li256ELb0ELb1ELb1ELb0EEENS1_30DynamicPersistentTileSchedulerILi256ELi256ELb1ELb1ELb0EEEEEEEEEvNT_6ParamsE,@"STO_CUDA_ENTRY STV_DEFAULT"
_ZN7cutlass13device_kernelIN5flash19enable_sm80_to_sm89INS1_16FlashAttnFwdSm80INS1_25CollectiveMainloopFwdSm80ILi8ELi1ELb1EN4cute5tupleIJNS5_1CILi128EEENS7_ILi64EEENS7_ILi256EEEEEELi256ENS_6half_tEfNS_4arch4Sm80ELb1ELb0ELb0ELb0ELb1ELb0ELb1ELb1EEENS1_21CollectiveEpilogueFwdINS6_IJS8_SA_S9_EEENS6_IJNS7_ILi1EEESI_SI_EEESC_SE_Li256ELb0ELb1ELb1ELb0EEENS1_30DynamicPersistentTileSchedulerILi256ELi256ELb1ELb1ELb0EEEEEEEEEvNT_6ParamsE:
        /* <DEDUP_REMOVED lines=20> */
[----:B------:R-:W-:-:S05]  /*0140*/  LOP3.LUT R0, R0, 0xfffffffe, RZ, 0xc0, !PT ;  /* 0xfffffffe00007812 */ /* 0x000fca00078ec0ff */
[----:B------:R-:W-:Y:S01]  /*0150*/  IMAD.IADD R8, R3, 0x1, -R0 ;  /* 0x0000000103087824 */ /* 0x000fe200078e0a00 */
[----:B------:R-:W-:Y:S02]  /*0160*/  LOP3.LUT R0, R2, 0xfffffff0, RZ, 0xc0, !PT ;  /* 0xfffffff002007812 */ /* 0x000fe400078ec0ff */
[----:B------:R-:W-:Y:S02]  /*0170*/  LOP3.LUT R3, R9, 0xfffffff8, RZ, 0xc0, !PT ;  /* 0xfffffff809037812 */ /* 0x000fe400078ec0ff */
[----:B------:R-:W-:Y:S01]  /*0180*/  LOP3.LUT R2, R4, 0xfffffffc, RZ, 0xc0, !PT ;  /* 0xfffffffc04027812 */ /* 0x000fe200078ec0ff */
[----:B------:R-:W-:Y:S02]  /*0190*/  IMAD.SHL.U32 R4, R5, 0x40, RZ ;  /* 0x0000004005047824 */ /* 0x000fe400078e00ff */
[C---:B------:R-:W-:Y:S02]  /*01a0*/  IMAD.IADD R5, R17.reuse, 0x1, -R3 ;  /* 0x0000000111057824 */ /* 0x040fe400078e0a03 */
[----:B------:R-:W-:Y:S01]  /*01b0*/  IMAD.IADD R3, R17, 0x1, -R2 ;  /* 0x0000000111037824 */ /* 0x000fe200078e0a02 */
[----:B------:R-:W-:Y:S01]  /*01c0*/  LOP3.LUT R2, R4, 0x1c0, RZ, 0xc0, !PT ;  /* 0x000001c004027812 */ /* 0x000fe200078ec0ff */
[----:B------:R-:W-:-:S02]  /*01d0*/  IMAD.SHL.U32 R16, R5, 0x8, RZ ;  /* 0x0000000805107824 */ /* 0x000fc400078e00ff */
[----:B------:R-:W-:Y:S01]  /*01e0*/  IMAD.IADD R0, R17, 0x1, -R0 ;  /* 0x0000000111007824 */ /* 0x000fe200078e0a00 */
[----:B------:R-:W-:Y:S01]  /*01f0*/  LEA.HI R4, R3, R3, RZ, 0x1 ;  /* 0x0000000303047211 */ /* 0x000fe200078f08ff */
[----:B------:R-:W-:Y:S01]  /*0200*/  IMAD.SHL.U32 R6, R5, 0x40, RZ ;  /* 0x0000004005067824 */ /* 0x000fe200078e00ff */
[----:B------:R-:W-:Y:S01]  /*0210*/  SHF.R.U32.HI R7, RZ, 0x3, R2 ;  /* 0x00000003ff077819 */ /* 0x000fe20000011602 */
[----:B------:R-:W-:Y:S01]  /*0220*/  STL [R1+0x64], R16 ;  /* 0x0000641001007387 */ /* 0x000fe20000100800 */
[----:B------:R-:W-:Y:S02]  /*0230*/  LOP3.LUT R4, R4, 0x1ffffffe, RZ, 0xc0, !PT ;  /* 0x1ffffffe04047812 */ /* 0x000fe400078ec0ff */
[----:B------:R-:W-:Y:S02]  /*0240*/  LOP3.LUT R5, R2, 0x38, R16, 0xf8, !PT ;  /* 0x0000003802057812 */ /* 0x000fe400078ef810 */
[----:B------:R-:W-:Y:S01]  /*0250*/  SHF.R.S32.HI R251, RZ, 0x1f, R0 ;  /* 0x0000001ffffb7819 */ /* 0x000fe20000011400 */
[----:B------:R-:W-:Y:S01]  /*0260*/  IMAD.IADD R10, R3, 0x1, -R4 ;  /* 0x00000001030a7824 */ /* 0x000fe200078e0a04 */
[----:B------:R-:W-:-:S02]  /*0270*/  LOP3.LUT R2, R6, 0x1c0, RZ, 0xc0, !PT ;  /* 0x000001c006027812 */ /* 0x000fc400078ec0ff */
[----:B------:R-:W-:Y:S02]  /*0280*/  LEA.HI R251, R251, R0, RZ, 0x3 ;  /* 0x00000000fbfb7211 */ /* 0x000fe400078f18ff */
[----:B------:R-:W-:Y:S01]  /*0290*/  LOP3.LUT R4, R2, 0x8, R9, 0xf8, !PT ;  /* 0x0000000802047812 */ /* 0x000fe200078ef809 */
[----:B------:R-:W-:Y:S01]  /*02a0*/  IMAD.MOV.U32 R9, RZ, RZ, 0x20 ;  /* 0x00000020ff097424 */ /* 0x000fe200078e00ff */
[----:B------:R-:W-:Y:S02]  /*02b0*/  LOP3.LUT R5, R5, R7, RZ, 0x3c, !PT ;  /* 0x0000000705057212 */ /* 0x000fe400078e3cff */
[----:B------:R-:W-:Y:S02]  /*02c0*/  SHF.R.U32.HI R2, RZ, 0x3, R2 ;  /* 0x00000003ff027819 */ /* 0x000fe40000011602 */
[-C--:B------:R-:W-:Y:S02]  /*02d0*/  LEA.HI R7, R11, R17.reuse, RZ, 0x5 ;  /* 0x000000110b077211 */ /* 0x080fe400078f28ff */
[C---:B------:R-:W-:Y:S01]  /*02e0*/  LOP3.LUT R3, R251.reuse, 0xfffffff8, RZ, 0xc0, !PT ;  /* 0xfffffff8fb037812 */ /* 0x040fe200078ec0ff */
[----:B------:R-:W-:Y:S01]  /*02f0*/  IMAD.SHL.U32 R251, R251, 0x40, RZ ;  /* 0x00000040fbfb7824 */ /* 0x000fe200078e00ff */
[----:B------:R-:W-:-:S02]  /*0300*/  LEA.HI R6, R11, R17, RZ, 0x6 ;  /* 0x000000110b067211 */ /* 0x000fc400078f30ff */
[----:B------:R-:W-:Y:S01]  /*0310*/  LOP3.LUT R248, R4, R2, RZ, 0x3c, !PT ;  /* 0x0000000204f87212 */ /* 0x000fe200078e3cff */
[----:B------:R-:W-:Y:S01]  /*0320*/  IMAD.IADD R0, R0, 0x1, -R3 ;  /* 0x0000000100007824 */ /* 0x000fe200078e0a03 */
[----:B------:R-:W-:Y:S01]  /*0330*/  LOP3.LUT R2, R7, 0xffffffe0, RZ, 0xc0, !PT ;  /* 0xffffffe007027812 */ /* 0x000fe200078ec0ff */
[----:B------:R-:W-:Y:S01]  /*0340*/  IMAD.SHL.U32 R4, R6, 0x8, RZ ;  /* 0x0000000806047824 */ /* 0x000fe200078e00ff */
[--C-:B------:R-:W-:Y:S01]  /*0350*/  SHF.R.S32.HI R6, RZ, 0x5, R7.reuse ;  /* 0x00000005ff067819 */ /* 0x100fe20000011407 */
[C---:B------:R-:W-:Y:S01]  /*0360*/  IMAD R248, R8.reuse, 0x200, R248 ;  /* 0x0000020008f87824 */ /* 0x040fe200078e02f8 */
[----:B------:R-:W-:Y:S01]  /*0370*/  SHF.R.S32.HI R3, RZ, 0x1f, R7 ;  /* 0x0000001fff037819 */ /* 0x000fe20000011407 */
[----:B------:R-:W-:Y:S01]  /*0380*/  IMAD.IADD R15, R17, 0x1, -R2 ;  /* 0x00000001110f7824 */ /* 0x000fe200078e0a02 */
[----:B------:R-:W-:Y:S01]  /*0390*/  LOP3.LUT R7, R5, 0x7ffffe00, R4, 0xf8, !PT ;  /* 0x7ffffe0005077812 */ /* 0x000fe200078ef804 */
[----:B------:R-:W-:Y:S01]  /*03a0*/  IMAD.SHL.U32 R4, R8, 0x8, RZ ;  /* 0x0000000808047824 */ /* 0x000fe200078e00ff */
[----:B------:R-:W-:-:S02]  /*03b0*/  LEA.HI R2, R3, R6, RZ, 0x3 ;  /* 0x0000000603027211 */ /* 0x000fc400078f18ff */
[----:B------:R-:W-:Y:S01]  /*03c0*/  SHF.R.S32.HI R5, RZ, 0x1f, R15 ;  /* 0x0000001fff057819 */ /* 0x000fe2000001140f */
[----:B------:R-:W-:Y:S01]  /*03d0*/  IMAD.SHL.U32 R7, R7, 0x2, RZ ;  /* 0x0000000207077824 */ /* 0x000fe200078e00ff */
[----:B------:R-:W-:Y:S02]  /*03e0*/  LOP3.LUT R2, R2, 0xffffff8, RZ, 0xc0, !PT ;  /* 0x0ffffff802027812 */ /* 0x000fe400078ec0ff */
[C---:B------:R-:W-:Y:S01]  /*03f0*/  R2P PR, R0.reuse, 0x6 ;  /* 0x0000000600007804 */ /* 0x040fe20000000000 */
[----:B------:R-:W-:Y:S01]  /*0400*/  IMAD.SHL.U32 R0, R0, 0x40, RZ ;  /* 0x0000004000007824 */ /* 0x000fe200078e00ff */
[----:B------:R-:W-:Y:S01]  /*0410*/  LEA.HI R5, R5, R15, RZ, 0x2 ;  /* 0x0000000f05057211 */ /* 0x000fe200078f10ff */
[----:B------:R-:W-:Y:S01]  /*0420*/  IMAD.IADD R3, R6, 0x1, -R2 ;  /* 0x0000000106037824 */ /* 0x000fe200078e0a02 */
[----:B------:R-:W-:Y:S02]  /*0430*/  IADD3 R8, R16, 0x80, RZ ;  /* 0x0000008010087810 */ /* 0x000fe40007ffe0ff */
[----:B------:R-:W-:-:S02]  /*0440*/  SHF.R.S32.HI R2, RZ, 0x2, R5 ;  /* 0x00000002ff027819 */ /* 0x000fc40000011405 */
[----:B------:R-:W-:Y:S02]  /*0450*/  LOP3.LUT R0, R0, 0x1c0, RZ, 0xc0, !PT ;  /* 0x000001c000007812 */ /* 0x000fe400078ec0ff */
[----:B------:R-:W-:Y:S01]  /*0460*/  LEA R248, R248, 0x10100, 0x1 ;  /* 0x00010100f8f87811 */ /* 0x000fe200078e08ff */
[----:B------:R-:W-:Y:S01]  /*0470*/  IMAD R14, R3, 0x10, R2 ;  /* 0x00000010030e7824 */ /* 0x000fe200078e0202 */
[----:B------:R-:W-:Y:S02]  /*0480*/  LOP3.LUT R4, R0, 0x8, R4, 0xf8, !PT ;  /* 0x0000000800047812 */ /* 0x000fe400078ef804 */
[----:B------:R-:W-:Y:S02]  /*0490*/  SEL R2, R12, 0xfffffff0, !P1 ;  /* 0xfffffff00c027807 */ /* 0x000fe40004800000 */
[----:B------:R-:W-:Y:S01]  /*04a0*/  SEL R3, R9, 0xffffffe0, !P2 ;  /* 0xffffffe009037807 */ /* 0x000fe20005000000 */
[----:B------:R-:W-:Y:S01]  /*04b0*/  STL [R1+0x1ec], R14 ;  /* 0x0001ec0e01007387 */ /* 0x000fe20000100800 */
[----:B------:R-:W-:-:S03]  /*04c0*/  SHF.R.U32.HI R0, RZ, 0x3, R0 ;  /* 0x00000003ff007819 */ /* 0x000fc60000011600 */
[----:B------:R-:W-:Y:S01]  /*04d0*/  IMAD.IADD R3, R2, 0x1, R3 ;  /* 0x0000000102037824 */ /* 0x000fe200078e0203 */
[----:B------:R-:W-:Y:S01]  /*04e0*/  LOP3.LUT R0, R4, R0, RZ, 0x3c, !PT ;  /* 0x0000000004007212 */ /* 0x000fe200078e3cff */
[----:B------:R-:W-:Y:S01]  /*04f0*/  STL [R1+0xd8], R13 ;  /* 0x0000d80d01007387 */ /* 0x000fe20000100800 */
[----:B------:R-:W-:Y:S01]  /*0500*/  LEA.HI R2, R11, R17, RZ, 0x7 ;  /* 0x000000110b027211 */ /* 0x000fe200078f38ff */
[----:B------:R-:W-:Y:S01]  /*0510*/  IMAD.MOV.U32 R4, RZ, RZ, 0x40 ;  /* 0x00000040ff047424 */ /* 0x000fe200078e00ff */
[----:B------:R-:W-:Y:S02]  /*0520*/  LOP3.LUT R251, R0, 0x7ffffe00, R251, 0xf8, !PT ;  /* 0x7ffffe0000fb7812 */ /* 0x000fe400078ef8fb */
[----:B------:R-:W-:Y:S02]  /*0530*/  SHF.R.S32.HI R0, RZ, 0x7, R2 ;  /* 0x00000007ff007819 */ /* 0x000fe40000011402 */
[----:B------:R-:W-:Y:S02]  /*0540*/  IADD3 R11, R16, 0x40, RZ ;  /* 0x00000040100b7810 */ /* 0x000fe40007ffe0ff */
[----:B------:R-:W-:-:S02]  /*0550*/  SHF.R.S32.HI R2, RZ, 0x1f, R16 ;  /* 0x0000001fff027819 */ /* 0x000fc40000011410 */
[----:B------:R-:W-:Y:S02]  /*0560*/  LOP3.LUT R0, R5, 0x7ffffffc, RZ, 0xc0, !PT ;  /* 0x7ffffffc05007812 */ /* 0x000fe400078ec0ff */
[----:B------:R-:W-:Y:S01]  /*0570*/  SHF.R.S32.HI R5, RZ, 0x1f, R11 ;  /* 0x0000001fff057819 */ /* 0x000fe2000001140b */
[----:B------:R1:W-:Y:S01]  /*0580*/  STL [R1+0x164], R2 ;  /* 0x0001640201007387 */ /* 0x0003e20000100800 */
[----:B------:R-:W-:Y:S01]  /*0590*/  LEA R251, R251, 0x100, 0x1 ;  /* 0x00000100fbfb7811 */ /* 0x000fe200078e08ff */
[----:B------:R-:W-:Y:S02]  /*05a0*/  IMAD.IADD R0, R15, 0x1, -R0 ;  /* 0x000000010f007824 */ /* 0x000fe400078e0a00 */
[----:B------:R-:W-:Y:S02]  /*05b0*/  STL [R1+0x84], R11 ;  /* 0x0000840b01007387 */ /* 0x000fe40000100800 */
[----:B------:R-:W-:Y:S02]  /*05c0*/  IMAD R3, R3, 0x2, R251 ;  /* 0x0000000203037824 */ /* 0x000fe400078e02fb */
[----:B------:R-:W-:Y:S04]  /*05d0*/  STL [R1+0x80], R8 ;  /* 0x0000800801007387 */ /* 0x000fe80000100800 */
[----:B------:R2:W-:Y:S01]  /*05e0*/  STL [R1+0x160], R5 ;  /* 0x0001600501007387 */ /* 0x0005e20000100800 */
[----:B-1----:R-:W-:-:S05]  /*05f0*/  IADD3 R2, R16, 0xc0, RZ ;  /* 0x000000c010027810 */ /* 0x002fca0007ffe0ff */
[----:B------:R1:W-:Y:S01]  /*0600*/  STL [R1+0x7c], R2 ;  /* 0x00007c0201007387 */ /* 0x0003e20000100800 */
[----:B--2---:R-:W-:-:S05]  /*0610*/  SHF.R.S32.HI R5, RZ, 0x1f, R8 ;  /* 0x0000001fff057819 */ /* 0x004fca0000011408 */
[----:B------:R2:W-:Y:S01]  /*0620*/  STL [R1+0x15c], R5 ;  /* 0x00015c0501007387 */ /* 0x0005e20000100800 */
[----:B-1----:R-:W-:-:S05]  /*0630*/  SHF.R.S32.HI R2, RZ, 0x1f, R2 ;  /* 0x0000001fff027819 */ /* 0x002fca0000011402 */
[----:B------:R1:W-:Y:S04]  /*0640*/  STL [R1+0x158], R2 ;  /* 0x0001580201007387 */ /* 0x0003e80000100800 */
[----:B------:R-:W-:Y:S01]  /*0650*/  STL [R1+0x58], R7 ;  /* 0x0000580701007387 */ /* 0x000fe20000100800 */
[----:B--2---:R-:W-:Y:S01]  /*0660*/  IMAD.SHL.U32 R5, R0, 0x2, RZ ;  /* 0x0000000200057824 */ /* 0x004fe200078e00ff */
[----:B------:R-:W-:-:S04]  /*0670*/  SEL R0, R9, 0xffffffe0, !P1 ;  /* 0xffffffe009007807 */ /* 0x000fc80004800000 */
[C---:B------:R-:W-:Y:S02]  /*0680*/  IADD3 R38, R5.reuse, 0x8, RZ ;  /* 0x0000000805267810 */ /* 0x040fe40007ffe0ff */
[C---:B------:R-:W-:Y:S02]  /*0690*/  IADD3 R37, R5.reuse, 0x10, RZ ;  /* 0x0000001005257810 */ /* 0x040fe40007ffe0ff */
[C---:B------:R-:W-:Y:S02]  /*06a0*/  IADD3 R36, R5.reuse, 0x18, RZ ;  /* 0x0000001805247810 */ /* 0x040fe40007ffe0ff */
[C---:B------:R-:W-:Y:S02]  /*06b0*/  IADD3 R35, R5.reuse, 0x20, RZ ;  /* 0x0000002005237810 */ /* 0x040fe40007ffe0ff */
[C---:B------:R-:W-:Y:S02]  /*06c0*/  IADD3 R34, R5.reuse, 0x28, RZ ;  /* 0x0000002805227810 */ /* 0x040fe40007ffe0ff */
[----:B------:R-:W-:-:S02]  /*06d0*/  IADD3 R33, R5, 0x30, RZ ;  /* 0x0000003005217810 */ /* 0x000fc40007ffe0ff */
[C---:B------:R-:W-:Y:S01]  /*06e0*/  IADD3 R32, R5.reuse, 0x38, RZ ;  /* 0x0000003805207810 */ /* 0x040fe20007ffe0ff */
[----:B-1----:R-:W-:Y:S01]  /*06f0*/  IMAD R2, R10, 0x8, R14 ;  /* 0x000000080a027824 */ /* 0x002fe200078e020e */
        /* <DEDUP_REMOVED lines=31> */
[----:B-1----:R-:W-:Y:S01]  /*08f0*/  SEL R2, R4, 0xffffffc0, !P2 ;  /* 0xffffffc004027807 */ /* 0x002fe20005000000 */
[----:B------:R-:W-:Y:S01]  /*0900*/  STL [R1+0x134], R30 ;  /* 0x0001341e01007387 */ /* 0x000fe20000100800 */
[----:B------:R-:W-:-:S02]  /*0910*/  IADD3 R8, R5, 0xe8, RZ ;  /* 0x000000e805087810 */ /* 0x000fc40007ffe0ff */
[----:B------:R-:W-:Y:S01]  /*0920*/  SHF.R.S32.HI R4, RZ, 0x1f, R38 ;  /* 0x0000001fff047819 */ /* 0x000fe20000011426 */
[----:B------:R-:W-:Y:S01]  /*0930*/  STL [R1+0x130], R29 ;  /* 0x0001301d01007387 */ /* 0x000fe20000100800 */
[----:B------:R-:W-:Y:S01]  /*0940*/  IADD3 R7, R5, 0xf0, RZ ;  /* 0x000000f005077810 */ /* 0x000fe20007ffe0ff */
[----:B------:R-:W-:Y:S01]  /*0950*/  IMAD.IADD R252, R251, 0x1, R2 ;  /* 0x00000001fbfc7824 */ /* 0x000fe200078e0202 */
[----:B------:R-:W-:Y:S01]  /*0960*/  SHF.R.S32.HI R9, RZ, 0x1f, R37 ;  /* 0x0000001fff097819 */ /* 0x000fe20000011425 */
[----:B------:R-:W-:Y:S01]  /*0970*/  STL [R1+0x12c], R28 ;  /* 0x00012c1c01007387 */ /* 0x000fe20000100800 */
[----:B--2---:R-:W-:Y:S02]  /*0980*/  IADD3 R5, R5, 0xf8, RZ ;  /* 0x000000f805057810 */ /* 0x004fe40007ffe0ff */
[----:B------:R-:W-:Y:S01]  /*0990*/  SHF.R.S32.HI R10, RZ, 0x1f, R35 ;  /* 0x0000001fff0a7819 */ /* 0x000fe20000011423 */
        /* <DEDUP_REMOVED lines=24> */
[----:B---3--:R-:W-:-:S03]  /*0b20*/  SHF.R.S32.HI R7, RZ, 0x1f, R7 ;  /* 0x0000001fff077819 */ /* 0x008fc60000011407 */
[----:B------:R1:W-:Y:S01]  /*0b30*/  STL [R1+0x1d8], R4 ;  /* 0x0001d80401007387 */ /* 0x0003e20000100800 */
[----:B----4-:R-:W-:-:S03]  /*0b40*/  SHF.R.S32.HI R9, RZ, 0x1f, R33 ;  /* 0x0000001fff097819 */ /* 0x010fc60000011421 */
        /* <DEDUP_REMOVED lines=45> */
[----:B------:R-:W-:Y:S01]  /*0e20*/  STL [R1+0x178], R9 ;  /* 0x0001780901007387 */ /* 0x000fe20000100800 */
[----:B-1----:R-:W-:-:S05]  /*0e30*/  SHF.R.S32.HI R4, RZ, 0x1f, R11 ;  /* 0x0000001fff047819 */ /* 0x002fca000001140b */
[----:B------:R1:W-:Y:S04]  /*0e40*/  STL [R1+0x174], R4 ;  /* 0x0001740401007387 */ /* 0x0003e80000100800 */
[----:B------:R-:W-:Y:S04]  /*0e50*/  STL [R1+0x170], R8 ;  /* 0x0001700801007387 */ /* 0x000fe80000100800 */
[----:B------:R-:W-:Y:S01]  /*0e60*/  STL [R1+0x16c], R7 ;  /* 0x00016c0701007387 */ /* 0x000fe20000100800 */
[----:B-1----:R-:W-:Y:S01]  /*0e70*/  IMAD R4, R6, 0x800, R251 ;  /* 0x0000080006047824 */ /* 0x002fe200078e02fb */
[----:B------:R-:W-:Y:S01]  /*0e80*/  SHF.R.S32.HI R6, RZ, 0x1f, R5 ;  /* 0x0000001fff067819 */ /* 0x000fe20000011405 */
[----:B------:R-:W-:-:S04]  /*0e90*/  IMAD.IADD R5, R251, 0x1, R0 ;  /* 0x00000001fb057824 */ /* 0x000fc800078e0200 */
[----:B------:R-:W-:Y:S04]  /*0ea0*/  STL [R1+0x168], R6 ;  /* 0x0001680601007387 */ /* 0x000fe80000100800 */
[----:B------:R1:W-:Y:S04]  /*0eb0*/  STL [R1+0x3c], R3 ;  /* 0x00003c0301007387 */ /* 0x0003e80000100800 */
[----:B------:R-:W-:Y:S01]  /*0ec0*/  STL [R1], R5 ;  /* 0x0000000501007387 */ /* 0x000fe20000100800 */
[----:B-1----:R-:W-:Y:S01]  /*0ed0*/  IMAD.IADD R3, R0, 0x1, R4 ;  /* 0x0000000100037824 */ /* 0x002fe200078e0204 */
[C---:B------:R-:W-:Y:S01]  /*0ee0*/  IADD3 R0, R2.reuse, R251, R0 ;  /* 0x000000fb02007210 */ /* 0x040fe20007ffe000 */
[----:B------:R-:W-:-:S04]  /*0ef0*/  IMAD.IADD R4, R2, 0x1, R4 ;  /* 0x0000000102047824 */ /* 0x000fc800078e0204 */
[----:B------:R1:W-:Y:S04]  /*0f00*/  STL [R1+0x4], R0 ;  /* 0x0000040001007387 */ /* 0x0003e80000100800 */
[----:B------:R2:W-:Y:S04]  /*0f10*/  STL [R1+0x4c], R3 ;  /* 0x00004c0301007387 */ /* 0x0005e80000100800 */
[----:B------:R2:W-:Y:S01]  /*0f20*/  STL [R1+0x54], R4 ;  /* 0x0000540401007387 */ /* 0x0005e20000100800 */
[----:B-1----:R-:W-:-:S05]  /*0f30*/  IMAD.IADD R0, R2, 0x1, R3 ;  /* 0x0000000102007824 */ /* 0x002fca00078e0203 */
[----:B------:R2:W-:Y:S02]  /*0f40*/  STL [R1+0x50], R0 ;  /* 0x0000500001007387 */ /* 0x0005e40000100800 */
.L_x_4309:
        /* <DEDUP_REMOVED lines=19> */
.L_x_4265:
[----:B------:R-:W-:-:S04]  /*1080*/  MOV R0, c[0x0][0x554] ;  /* 0x0001550000007a02 */ /* 0x000fc80000000f00 */
[----:B------:R-:W-:Y:S02]  /*1090*/  ISETP.NE.AND P0, PT, R0, 0x1, PT ;  /* 0x000000010000780c */ /* 0x000fe40003f05270 */
[----:B------:R-:W-:-:S11]  /*10a0*/  MOV R0, R2 ;  /* 0x0000000200007202 */ /* 0x000fd60000000f00 */
[----:B------:R-:W-:-:S05]  /*10b0*/  @P0 IMAD.HI.U32 R4, R2, c[0x0][0x558], RZ ;  /* 0x0001560002040a27 */ /* 0x000fca00078e00ff */
[----:B------:R-:W-:-:S05]  /*10c0*/  @P0 SHF.R.U32.HI R0, RZ, c[0x0][0x55c], R4 ;  /* 0x00015700ff000a19 */ /* 0x000fca0000011604 */
[----:B------:R-:W-:Y:S02]  /*10d0*/  IMAD R4, R0, c[0x0][0x554], RZ ;  /* 0x0001550000047a24 */ /* 0x000fe400078e02ff */
.L_x_4266:
[----:B------:R-:W-:Y:S05]  /*10e0*/  BSYNC B0 ;  /* 0x0000000000007941 */ /* 0x000fea0003800000 */
.L_x_4264:
        /* <DEDUP_REMOVED lines=87> */
.L_x_4268:
[----:B------:R-:W-:Y:S05]  /*1660*/  BSYNC B0 ;  /* 0x0000000000007941 */ /* 0x000fea0003800000 */
.L_x_4267:
        /* <DEDUP_REMOVED lines=549> */
[----:B------:R-:W2:Y:S07]  /*38c0*/  LDSM.16.M88.4 R16, [R248+0x7000] ;  /* 0x00700000f810783b */ /* 0x000eae0000000200 */
[C---:B---3--:R-:W-:Y:S01]  /*38d0*/  HMMA.16816.F32 R32, R228.reuse, R12, R24 ;  /* 0x0000000ce420723c */ /* 0x048fe20000001818 */
[----:B------:R-:W3:Y:S07]  /*38e0*/  LDSM.16.M88.4 R24, [R248+0x6000] ;  /* 0x00600000f818783b */ /* 0x000eee0000000200 */
[C---:B------:R-:W-:Y:S01]  /*38f0*/  HMMA.16816.F32 R28, R228.reuse, R14, R8 ;  /* 0x0000000ee41c723c */ /* 0x040fe20000001808 */
[----:B------:R-:W4:Y:S07]  /*3900*/  LDSM.16.M88.4 R12, [R248+0x7800] ;  /* 0x00780000f80c783b */ /* 0x000f2e0000000200 */
[C---:B------:R-:W-:Y:S08]  /*3910*/  HMMA.16816.F32 R8, R228.reuse, R40, R4 ;  /* 0x00000028e408723c */ /* 0x040ff00000001804 */
[----:B------:R-:W-:Y:S01]  /*3920*/  HMMA.16816.F32 R4, R228, R42, R56 ;  /* 0x0000002ae404723c */ /* 0x000fe20000001838 */
[----:B------:R-:W-:Y:S04]  /*3930*/  STL [R1+0x2c], R64 ;  /* 0x00002c4001007387 */ /* 0x000fe80000100800 */
[----:B------:R3:W-:Y:S03]  /*3940*/  STL [R1+0x20], R3 ;  /* 0x0000200301007387 */ /* 0x0007e60000100800 */
[C---:B-1----:R-:W-:Y:S01]  /*3950*/  HMMA.16816.F32 R40, R232.reuse, R20, R44 ;  /* 0x00000014e828723c */ /* 0x042fe2000000182c */
[----:B------:R1:W-:Y:S04]  /*3960*/  STL [R1+0x24], R2 ;  /* 0x0000240201007387 */ /* 0x0003e80000100800 */
[----:B------:R4:W-:Y:S03]  /*3970*/  STL [R1+0x28], R0 ;  /* 0x0000280001007387 */ /* 0x0009e60000100800 */
[C---:B------:R-:W-:Y:S01]  /*3980*/  HMMA.16816.F32 R36, R232.reuse, R22, R36 ;  /* 0x00000016e824723c */ /* 0x040fe20000001824 */
[----:B------:R-:W4:Y:S07]  /*3990*/  LDSM.16.M88.4 R20, [R91] ;  /* 0x000000005b14783b */ /* 0x000f2e0000000200 */
[----:B--2---:R-:W-:Y:S01]  /*39a0*/  HMMA.16816.F32 R32, R232, R16, R32 ;  /* 0x00000010e820723c */ /* 0x004fe20000001820 */
[----:B---3--:R-:W-:-:S07]  /*39b0*/  IADD3 R3, R90, 0x6800, RZ ;  /* 0x000068005a037810 */ /* 0x008fce0007ffe0ff */
[----:B------:R-:W-:Y:S01]  /*39c0*/  HMMA.16816.F32 R28, R232, R18, R28 ;  /* 0x00000012e81c723c */ /* 0x000fe2000000181c */
[C---:B-1----:R-:W-:Y:S01]  /*39d0*/  IADD3 R2, R90.reuse, 0x7000, RZ ;  /* 0x000070005a027810 */ /* 0x042fe20007ffe0ff */
[----:B------:R-:W1:Y:S01]  /*39e0*/  LDSM.16.M88.4 R16, [R3] ;  /* 0x000000000310783b */ /* 0x000e620000000200 */
[----:B----4-:R-:W-:-:S05]  /*39f0*/  IADD3 R0, R90, 0x7800, RZ ;  /* 0x000078005a007810 */ /* 0x010fca0007ffe0ff */
[C---:B------:R-:W-:Y:S08]  /*3a00*/  HMMA.16816.F32 R52, R232.reuse, R24, R52 ;  /* 0x00000018e834723c */ /* 0x040ff00000001834 */
[C---:B------:R-:W-:Y:S08]  /*3a10*/  HMMA.16816.F32 R48, R232.reuse, R26, R48 ;  /* 0x0000001ae830723c */ /* 0x040ff00000001830 */
[C---:B------:R-:W-:Y:S01]  /*3a20*/  HMMA.16816.F32 R24, R232.reuse, R12, R8 ;  /* 0x0000000ce818723c */ /* 0x040fe20000001808 */
[----:B------:R-:W2:Y:S07]  /*3a30*/  LDSM.16.M88.4 R8, [R0] ;  /* 0x000000000008783b */ /* 0x000eae0000000200 */
[----:B------:R-:W-:Y:S01]  /*3a40*/  HMMA.16816.F32 R4, R232, R14, R4 ;  /* 0x0000000ee804723c */ /* 0x000fe20000001804 */
[----:B------:R-:W3:Y:S07]  /*3a50*/  LDSM.16.M88.4 R12, [R2] ;  /* 0x00000000020c783b */ /* 0x000eee0000000200 */
[C---:B------:R-:W-:Y:S08]  /*3a60*/  HMMA.16816.F32 R52, R236.reuse, R20, R52 ;  /* 0x00000014ec34723c */ /* 0x040ff00000001834 */
[C---:B------:R-:W-:Y:S01]  /*3a70*/  HMMA.16816.F32 R44, R236.reuse, R22, R48 ;  /* 0x00000016ec2c723c */ /* 0x040fe20000001830 */
[----:B------:R-:W4:Y:S07]  /*3a80*/  LDSM.16.M88.4 R20, [R250+0x6000] ;  /* 0x00600000fa14783b */ /* 0x000f2e0000000200 */
[C---:B-1----:R-:W-:Y:S08]  /*3a90*/  HMMA.16816.F32 R40, R236.reuse, R16, R40 ;  /* 0x00000010ec28723c */ /* 0x042ff00000001828 */
[C---:B------:R-:W-:Y:S01]  /*3aa0*/  HMMA.16816.F32 R36, R236.reuse, R18, R36 ;  /* 0x00000012ec24723c */ /* 0x040fe20000001824 */
[----:B------:R-:W1:Y:S07]  /*3ab0*/  LDSM.16.M88.4 R16, [R250+0x6800] ;  /* 0x00680000fa10783b */ /* 0x000e6e0000000200 */
[C---:B--2---:R-:W-:Y:S08]  /*3ac0*/  HMMA.16816.F32 R24, R236.reuse, R8, R24 ;  /* 0x00000008ec18723c */ /* 0x044ff00000001818 */
[C---:B---3--:R-:W-:Y:S08]  /*3ad0*/  HMMA.16816.F32 R32, R236.reuse, R12, R32 ;  /* 0x0000000cec20723c */ /* 0x048ff00000001820 */
[C---:B------:R-:W-:Y:S01]  /*3ae0*/  HMMA.16816.F32 R28, R236.reuse, R14, R28 ;  /* 0x0000000eec1c723c */ /* 0x040fe2000000181c */
[----:B------:R-:W2:Y:S07]  /*3af0*/  LDSM.16.M88.4 R12, [R250+0x7000] ;  /* 0x00700000fa0c783b */ /* 0x000eae0000000200 */
[----:B------:R-:W-:Y:S01]  /*3b00*/  HMMA.16816.F32 R4, R236, R10, R4 ;  /* 0x0000000aec04723c */ /* 0x000fe20000001804 */
[----:B------:R-:W3:Y:S07]  /*3b10*/  LDSM.16.M88.4 R8, [R250+0x7800] ;  /* 0x00780000fa08783b */ /* 0x000eee0000000200 */
[C---:B----4-:R-:W-:Y:S08]  /*3b20*/  HMMA.16816.F32 R48, R240.reuse, R20, R52 ;  /* 0x00000014f030723c */ /* 0x050ff00000001834 */
[C---:B------:R-:W-:Y:S01]  /*3b30*/  HMMA.16816.F32 R44, R240.reuse, R22, R44 ;  /* 0x00000016f02c723c */ /* 0x040fe2000000182c */
[----:B------:R-:W4:Y:S07]  /*3b40*/  LDSM.16.M88.4 R20, [R249] ;  /* 0x00000000f914783b */ /* 0x000f2e0000000200 */
        /* <DEDUP_REMOVED lines=8> */
[----:B------:R-:W3:Y:S01]  /*3bd0*/  LDSM.16.M88.4 R8, [R249+0x1800] ;  /* 0x00180000f908783b */ /* 0x000ee20000000200 */
[----:B------:R-:W-:Y:S01]  /*3be0*/  ISETP.GT.AND P0, PT, R72, R133, PT ;  /* 0x000000854800720c */ /* 0x000fe20003f04270 */
[----:B------:R-:W-:-:S04]  /*3bf0*/  DEPBAR.LE SB0, 0x0 ;  /* 0x000080000000791a */ /* 0x000fc80000000000 */
[----:B------:R1:W-:Y:S04]  /*3c00*/  STL [R1+0x30], R3 ;  /* 0x0000300301007387 */ /* 0x0003e80000100800 */
[----:B------:R2:W-:Y:S04]  /*3c10*/  STL [R1+0x34], R2 ;  /* 0x0000340201007387 */ /* 0x0005e80000100800 */
[----:B------:R4:W-:Y:S01]  /*3c20*/  STL [R1+0x38], R0 ;  /* 0x0000380001007387 */ /* 0x0009e20000100800 */
[C---:B-1----:R-:W-:Y:S02]  /*3c30*/  IADD3 R3, R90.reuse, 0x1800, RZ ;  /* 0x000018005a037810 */ /* 0x042fe40007ffe0ff */
[----:B--2---:R-:W-:-:S02]  /*3c40*/  IADD3 R2, R90, 0x1000, RZ ;  /* 0x000010005a027810 */ /* 0x004fc40007ffe0ff */
[----:B----4-:R-:W-:Y:S01]  /*3c50*/  IADD3 R0, R90, 0x800, RZ ;  /* 0x000008005a007810 */ /* 0x010fe20007ffe0ff */
[----:B------:R1:W-:Y:S04]  /*3c60*/  STL [R1+0x48], R3 ;  /* 0x0000480301007387 */ /* 0x0003e80000100800 */
[----:B------:R1:W-:Y:S04]  /*3c70*/  STL [R1+0x40], R0 ;  /* 0x0000400001007387 */ /* 0x0003e80000100800 */
[----:B------:R1:W-:Y:S01]  /*3c80*/  STL [R1+0x44], R2 ;  /* 0x0000440201007387 */ /* 0x0003e20000100800 */
[C---:B------:R-:W-:Y:S01]  /*3c90*/  HMMA.16816.F32 R52, R244.reuse, R20, R48 ;  /* 0x00000014f434723c */ /* 0x040fe20000001830 */
[----:B------:R-:W-:Y:S07]  /*3ca0*/  BSSY B0, `(.L_x_4270) ;  /* 0x0000064000007945 */ /* 0x000fee0003800000 */
[----:B------:R-:W-:Y:S01]  /*3cb0*/  HMMA.16816.F32 R48, R244, R22, R44 ;  /* 0x00000016f430723c */ /* 0x000fe2000000182c */
[----:B------:R-:W-:Y:S01]  /*3cc0*/  BAR.SYNC.DEFER_BLOCKING 0x0 ;  /* 0x0000000000007b1d */ /* 0x000fe20000010000 */
[----:B------:R-:W-:-:S06]  /*3cd0*/  ISETP.GT.AND P6, PT, R77, 0x3f, PT ;  /* 0x0000003f4d00780c */ /* 0x000fcc0003fc4270 */
[C---:B------:R-:W-:Y:S08]  /*3ce0*/  HMMA.16816.F32 R44, R244.reuse, R16, R40 ;  /* 0x00000010f42c723c */ /* 0x040ff00000001828 */
[C---:B------:R-:W-:Y:S08]  /*3cf0*/  HMMA.16816.F32 R40, R244.reuse, R18, R36 ;  /* 0x00000012f428723c */ /* 0x040ff00000001824 */
[C---:B------:R-:W-:Y:S08]  /*3d00*/  HMMA.16816.F32 R36, R244.reuse, R12, R32 ;  /* 0x0000000cf424723c */ /* 0x040ff00000001820 */
[C---:B------:R-:W-:Y:S08]  /*3d10*/  HMMA.16816.F32 R32, R244.reuse, R14, R28 ;  /* 0x0000000ef420723c */ /* 0x040ff0000000181c */
[C---:B---3--:R-:W-:Y:S08]  /*3d20*/  HMMA.16816.F32 R24, R244.reuse, R8, R24 ;  /* 0x00000008f418723c */ /* 0x048ff00000001818 */
[----:B------:R-:W-:Y:S01]  /*3d30*/  HMMA.16816.F32 R20, R244, R10, R4 ;  /* 0x0000000af414723c */ /* 0x000fe20000001804 */
[----:B------:R-:W-:Y:S07]  /*3d40*/  @!UPT UIADD3 URZ, URZ, URZ, URZ ;  /* 0x0000003f3f3ff290 */ /* 0x000fee000fffe03f */
[----:B------:R-:W-:Y:S11]  /*3d50*/  @!P0 BRA `(.L_x_4271) ;  /* 0x0000058000008947 */ /* 0x000ff60003800000 */
[----:B-1----:R-:W-:Y:S01]  /*3d60*/  ISETP.NE.AND P2, PT, R87, 0x1, PT ;  /* 0x000000015700780c */ /* 0x002fe20003f45270 */
[----:B------:R-:W-:-:S02]  /*3d70*/  IMAD R2, R72, 0x40, R132 ;  /* 0x0000004048027824 */ /* 0x000fc400078e0284 */
        /* <DEDUP_REMOVED lines=29> */
.L_x_4310:
        /* <DEDUP_REMOVED lines=29> */
.L_x_4311:
[----:B-1----:R-:W2:Y:S01]  /*4120*/  LDL R15, [R1+0x58] ;  /* 0x00005800010f7983 */ /* 0x002ea20000100800 */
[----:B---3--:R-:W-:-:S02]  /*4130*/  IADD3 R2, -R14, 0x10, RZ ;  /* 0x000000100e027810 */ /* 0x008fc40007ffe1ff */
[----:B------:R-:W-:Y:S02]  /*4140*/  IADD3 R3, -R13, 0x10, RZ ;  /* 0x000000100d037810 */ /* 0x000fe40007ffe1ff */
[----:B------:R-:W-:Y:S02]  /*4150*/  LOP3.LUT R2, R2, 0xf, RZ, 0xc0, !PT ;  /* 0x0000000f02027812 */ /* 0x000fe400078ec0ff */
[----:B------:R-:W-:Y:S02]  /*4160*/  LOP3.LUT R3, R3, 0xf, RZ, 0xc0, !PT ;  /* 0x0000000f03037812 */ /* 0x000fe400078ec0ff */
[----:B------:R-:W-:Y:S02]  /*4170*/  IADD3 R10, P1, P0, R2, R0, R80 ;  /* 0x00000000020a7210 */ /* 0x000fe4000783e050 */
[----:B------:R-:W-:Y:S02]  /*4180*/  IADD3 R2, -R12, 0x10, RZ ;  /* 0x000000100c027810 */ /* 0x000fe40007ffe1ff */
[----:B----4-:R-:W-:-:S02]  /*4190*/  IADD3.X R11, RZ, R4, R73, P1, P0 ;  /* 0x00000004ff0b7210 */ /* 0x010fc40000fe0449 */
[----:B------:R-:W-:Y:S02]  /*41a0*/  LOP3.LUT R2, R2, 0xf, RZ, 0xc0, !PT ;  /* 0x0000000f02027812 */ /* 0x000fe400078ec0ff */
[-C--:B------:R-:W-:Y:S02]  /*41b0*/  IADD3 R8, P5, P4, R3, R0.reuse, R79 ;  /* 0x0000000003087210 */ /* 0x080fe40007cbe04f */
[----:B------:R-:W-:Y:S02]  /*41c0*/  IADD3 R6, P3, P2, R2, R0, R81 ;  /* 0x0000000002067210 */ /* 0x000fe40007a7e051 */
[----:B------:R-:W-:Y:S02]  /*41d0*/  IADD3 R2, -R5, 0x10, RZ ;  /* 0x0000001005027810 */ /* 0x000fe40007ffe1ff */
[----:B------:R-:W-:Y:S02]  /*41e0*/  IADD3.X R7, RZ, R4, R75, P3, P2 ;  /* 0x00000004ff077210 */ /* 0x000fe40001fe444b */
[----:B------:R-:W-:-:S02]  /*41f0*/  LOP3.LUT R2, R2, 0xf, RZ, 0xc0, !PT ;  /* 0x0000000f02027812 */ /* 0x000fc400078ec0ff */
[----:B------:R-:W-:Y:S02]  /*4200*/  ISETP.NE.U32.AND P3, PT, R14, RZ, PT ;  /* 0x000000ff0e00720c */ /* 0x000fe40003f65070 */
[----:B------:R-:W-:Y:S02]  /*4210*/  IADD3 R2, P1, P0, R2, R0, R82 ;  /* 0x0000000002027210 */ /* 0x000fe4000783e052 */
[----:B------:R-:W-:Y:S02]  /*4220*/  ISETP.NE.U32.AND P2, PT, R13, RZ, PT ;  /* 0x000000ff0d00720c */ /* 0x000fe40003f45070 */
[----:B------:R-:W-:Y:S02]  /*4230*/  IADD3.X R3, RZ, R4, R76, P1, P0 ;  /* 0x00000004ff037210 */ /* 0x000fe40000fe044c */
[----:B------:R-:W-:Y:S02]  /*4240*/  ISETP.NE.U32.AND P1, PT, R12, RZ, PT ;  /* 0x000000ff0c00720c */ /* 0x000fe40003f25070 */
[----:B------:R-:W-:-:S02]  /*4250*/  ISETP.NE.U32.AND P0, PT, R5, RZ, PT ;  /* 0x000000ff0500720c */ /* 0x000fc40003f05070 */
[----:B------:R-:W-:Y:S01]  /*4260*/  IADD3.X R9, RZ, R4, R74, P5, P4 ;  /* 0x00000004ff097210 */ /* 0x000fe20002fe844a */
[----:B------:R-:W-:Y:S01]  /*4270*/  @!PT LDS RZ, [RZ] ;  /* 0x00000000fffff984 */ /* 0x000fe20000000800 */
[----:B------:R-:W-:Y:S01]  /*4280*/  @!PT LDS RZ, [RZ] ;  /* 0x00000000fffff984 */ /* 0x000fe20000000800 */
[----:B------:R-:W-:Y:S01]  /*4290*/  @!PT LDS RZ, [RZ] ;  /* 0x00000000fffff984 */ /* 0x000fe20000000800 */
[----:B--2---:R1:W-:Y:S04]  /*42a0*/  LDGSTS.E.BYPASS.LTC128B.128.ZFILL [R15+0x11100], [R10.64], P3 ;  /* 0x111000000a0f7fae */ /* 0x0043e80009941d46 */
[----:B------:R1:W-:Y:S04]  /*42b0*/  LDGSTS.E.BYPASS.LTC128B.128.ZFILL [R15+0x13100], [R8.64], P2 ;  /* 0x13100000080f7fae */ /* 0x0003e80009141d46 */
[----:B------:R1:W-:Y:S04]  /*42c0*/  LDGSTS.E.BYPASS.LTC128B.128.ZFILL [R15+0x15100], [R6.64], P1 ;  /* 0x15100000060f7fae */ /* 0x0003e80008941d46 */
[----:B------:R1:W-:Y:S02]  /*42d0*/  LDGSTS.E.BYPASS.LTC128B.128.ZFILL [R15+0x17100], [R2.64], P0 ;  /* 0x17100000020f7fae */ /* 0x0003e40008141d46 */
.L_x_4271:
[----:B-1----:R-:W-:Y:S05]  /*42e0*/  BSYNC B0 ;  /* 0x0000000000007941 */ /* 0x002fea0003800000 */
.L_x_4270:
[----:B------:R-:W2:Y:S04]  /*42f0*/  LDL R3, [R1+0xd4] ;  /* 0x0000d40001037983 */ /* 0x000ea80000100800 */
        /* <DEDUP_REMOVED lines=17> */
.L_x_4312:
        /* <DEDUP_REMOVED lines=50> */
[----:B-1----:R-:W-:Y:S02]  /*4730*/  FSEL R4, R55, -INF , P0 ;  /* 0xff80000037047808 */ /* 0x002fe40000000000 */
[----:B------:R-:W-:Y:S02]  /*4740*/  ISETP.GT.AND P0, PT, R0, 0x9, PT ;  /* 0x000000090000780c */ /* 0x000fe40003f04270 */
[----:B------:R-:W-:Y:S02]  /*4750*/  FSEL R7, R50, -INF , P2 ;  /* 0xff80000032077808 */ /* 0x000fe40001000000 */
[----:B------:R-:W-:Y:S02]  /*4760*/  FMNMX.FTZ R3, R5, R4, !PT ;  /* 0x0000000405037209 */ /* 0x000fe40007810000 */
[----:B------:R-:W-:-:S02]  /*4770*/  FSEL R6, R51, -INF , P0 ;  /* 0xff80000033067808 */ /* 0x000fc40000000000 */
[C---:B------:R-:W-:Y:S02]  /*4780*/  ISETP.GT.AND P1, PT, R0.reuse, 0x10, PT ;  /* 0x000000100000780c */ /* 0x040fe40003f24270 */
[----:B------:R-:W-:Y:S02]  /*4790*/  FMNMX.FTZ R3, R7, R3, !PT ;  /* 0x0000000307037209 */ /* 0x000fe40007810000 */
        /* <DEDUP_REMOVED lines=15> */
[----:B------:R-:W-:-:S02]  /*4890*/  FMNMX.FTZ R2, R86, R2, !PT ;  /* 0x0000000256027209 */ /* 0x000fc40007810000 */
[----:B------:R-:W-:Y:S02]  /*48a0*/  FSEL R78, R39, -INF , P0 ;  /* 0xff800000274e7808 */ /* 0x000fe40000000000 */
[C---:B------:R-:W-:Y:S02]  /*48b0*/  ISETP.GT.AND P1, PT, R0.reuse, 0x28, PT ;  /* 0x000000280000780c */ /* 0x040fe40003f24270 */
[----:B------:R-:W-:Y:S02]  /*48c0*/  FMNMX.FTZ R3, R79, R3, !PT ;  /* 0x000000034f037209 */ /* 0x000fe40007810000 */
[----:B------:R-:W-:Y:S02]  /*48d0*/  FMNMX.FTZ R2, R85, R2, !PT ;  /* 0x0000000255027209 */ /* 0x000fe40007810000 */
[----:B------:R-:W-:Y:S02]  /*48e0*/  ISETP.GT.AND P0, PT, R0, 0x29, PT ;  /* 0x000000290000780c */ /* 0x000fe40003f04270 */
[----:B------:R-:W-:-:S02]  /*48f0*/  FSEL R77, R34, -INF , P1 ;  /* 0xff800000224d7808 */ /* 0x000fc40000800000 */
[----:B------:R-:W-:Y:S02]  /*4900*/  FMNMX.FTZ R3, R78, R3, !PT ;  /* 0x000000034e037209 */ /* 0x000fe40007810000 */
[----:B------:R-:W-:Y:S02]  /*4910*/  FMNMX.FTZ R2, R84, R2, !PT ;  /* 0x0000000254027209 */ /* 0x000fe40007810000 */
[----:B------:R-:W-:Y:S02]  /*4920*/  FSEL R76, R35, -INF , P0 ;  /* 0xff800000234c7808 */ /* 0x000fe40000000000 */
[----:B------:R-:W-:Y:S02]  /*4930*/  ISETP.GT.AND P1, PT, R0, 0x30, PT ;  /* 0x000000300000780c */ /* 0x000fe40003f24270 */
[----:B------:R-:W-:Y:S02]  /*4940*/  FMNMX.FTZ R3, R77, R3, !PT ;  /* 0x000000034d037209 */ /* 0x000fe40007810000 */
[----:B------:R-:W-:-:S02]  /*4950*/  FMNMX.FTZ R2, R83, R2, !PT ;  /* 0x0000000253027209 */ /* 0x000fc40007810000 */
[----:B------:R-:W-:Y:S02]  /*4960*/  ISETP.GT.AND P0, PT, R0, 0x31, PT ;  /* 0x000000310000780c */ /* 0x000fe40003f04270 */
[----:B------:R-:W-:Y:S02]  /*4970*/  FSEL R75, R26, -INF , P1 ;  /* 0xff8000001a4b7808 */ /* 0x000fe40000800000 */
[----:B------:R-:W-:Y:S02]  /*4980*/  FMNMX.FTZ R3, R76, R3, !PT ;  /* 0x000000034c037209 */ /* 0x000fe40007810000 */
[----:B------:R-:W-:Y:S02]  /*4990*/  FMNMX.FTZ R2, R82, R2, !PT ;  /* 0x0000000252027209 */ /* 0x000fe40007810000 */
[----:B------:R-:W-:Y:S02]  /*49a0*/  FSEL R74, R27, -INF , P0 ;  /* 0xff8000001b4a7808 */ /* 0x000fe40000000000 */
[----:B------:R-:W-:-:S02]  /*49b0*/  ISETP.GT.AND P1, PT, R0, 0x38, PT ;  /* 0x000000380000780c */ /* 0x000fc40003f24270 */
        /* <DEDUP_REMOVED lines=15> */
[----:B-1----:R-:W-:-:S03]  /*4ab0*/  FMNMX.FTZ R133, R0, R133, !PT ;  /* 0x0000008500857209 */ /* 0x002fc60007810000 */
.L_x_4313:
[----:B------:R-:W4:Y:S04]  /*4ac0*/  LDL R92, [R1] ;  /* 0x00000000015c7983 */ /* 0x000f280000100800 */
[----:B------:R-:W5:Y:S04]  /*4ad0*/  LDL R56, [R1+0x3c] ;  /* 0x00003c0001387983 */ /* 0x000f680000100800 */
[----:B--2---:R-:W2:Y:S01]  /*4ae0*/  LDL R93, [R1+0x4] ;  /* 0x00000400015d7983 */ /* 0x004ea20000100800 */
[C---:B------:R-:W-:Y:S01]  /*4af0*/  FMUL.FTZ R2, R133.reuse, c[0x0][0x2d0] ;  /* 0x0000b40085027a20 */ /* 0x040fe20000410000 */
[----:B------:R-:W-:-:S02]  /*4b00*/  FSETP.NEU.FTZ.AND P0, PT, R133, -INF , PT ;  /* 0xff8000008500780b */ /* 0x000fc40003f1d000 */
[----:B---3--:R-:W-:Y:S02]  /*4b10*/  FMNMX.FTZ R16, R3, R16, !PT ;  /* 0x0000001003107209 */ /* 0x008fe40007810000 */
[----:B------:R-:W-:Y:S02]  /*4b20*/  FSEL R2, R2, RZ, P0 ;  /* 0x000000ff02027208 */ /* 0x000fe40000000000 */
[C---:B------:R-:W-:Y:S01]  /*4b30*/  FSETP.NEU.FTZ.AND P0, PT, R16.reuse, -INF , PT ;  /* 0xff8000001000780b */ /* 0x040fe20003f1d000 */
[----:B------:R-:W-:Y:S02]  /*4b40*/  FMUL.FTZ R0, R16, c[0x0][0x2d0] ;  /* 0x0000b40010007a20 */ /* 0x000fe40000410000 */
[----:B------:R-:W-:-:S03]  /*4b50*/  FFMA.FTZ R3, R14, c[0x0][0x2d0], -R2 ;  /* 0x0000b4000e037a23 */ /* 0x000fc60000010802 */
[----:B------:R-:W-:Y:S01]  /*4b60*/  FSEL R0, R0, RZ, P0 ;  /* 0x000000ff00007208 */ /* 0x000fe20000000000 */
[----:B------:R1:W-:Y:S02]  /*4b70*/  MUFU.EX2 R117, R3 ;  /* 0x0000000300757308 */ /* 0x0003e40000000800 */
[----:B-1----:R-:W-:-:S06]  /*4b80*/  FFMA.FTZ R3, R15, c[0x0][0x2d0], -R2 ;  /* 0x0000b4000f037a23 */ /* 0x002fcc0000010802 */
[----:B------:R1:W3:Y:S01]  /*4b90*/  MUFU.EX2 R122, R3 ;  /* 0x00000003007a7308 */ /* 0x0002e20000000800 */
[----:B------:R-:W-:Y:S01]  /*4ba0*/  WARPSYNC 0xffffffff ;  /* 0xffffffff00007948 */ /* 0x000fe20003800000 */
[----:B------:R-:W3:Y:S01]  /*4bb0*/  LDSM.16.MT88.4 R24, [R251] ;  /* 0x00000000fb18783b */ /* 0x000ee20000004200 */
[----:B------:R-:W-:Y:S02]  /*4bc0*/  FFMA.FTZ R5, R5, c[0x0][0x2d0], -R0 ;  /* 0x0000b40005057a23 */ /* 0x000fe40000010800 */
[----:B------:R-:W-:Y:S01]  /*4bd0*/  FFMA.FTZ R13, R13, c[0x0][0x2d0], -R2 ;  /* 0x0000b4000d0d7a23 */ /* 0x000fe20000010802 */
[----:B------:R-:W-:Y:S01]  /*4be0*/  LDSM.16.MT88.4 R44, [R251+0x800] ;  /* 0x00080000fb2c783b */ /* 0x000fe20000004200 */
[----:B-1----:R-:W-:Y:S02]  /*4bf0*/  FFMA.FTZ R3, R4, c[0x0][0x2d0], -R0 ;  /* 0x0000b40004037a23 */ /* 0x002fe40000010800 */
[----:B------:R-:W-:Y:S01]  /*4c00*/  FFMA.FTZ R12, R12, c[0x0][0x2d0], -R2 ;  /* 0x0000b4000c0c7a23 */ /* 0x000fe20000010802 */
[----:B---3--:R-:W-:Y:S01]  /*4c10*/  F2FP.PACK_AB R14, R122, R117 ;  /* 0x000000757a0e723e */ /* 0x008fe200000000ff */
[----:B------:R1:W-:Y:S01]  /*4c20*/  MUFU.EX2 R119, R3 ;  /* 0x0000000300777308 */ /* 0x0003e20000000800 */
[----:B------:R-:W-:Y:S04]  /*4c30*/  LDSM.16.MT88.4 R32, [R252+0x800] ;  /* 0x00080000fc20783b */ /* 0x000fe80000004200 */
[----:B------:R-:W-:Y:S04]  /*4c40*/  LDSM.16.MT88.4 R60, [R252+0x2800] ;  /* 0x00280000fc3c783b */ /* 0x000fe80000004200 */
[----:B------:R-:W-:Y:S01]  /*4c50*/  LDSM.16.MT88.4 R68, [R251+0x4000] ;  /* 0x00400000fb44783b */ /* 0x000fe20000004200 */
[----:B-1----:R-:W-:-:S04]  /*4c60*/  FFMA.FTZ R3, R7, c[0x0][0x2d0], -R0 ;  /* 0x0000b40007037a23 */ /* 0x002fc80000010800 */
[----:B------:R1:W-:Y:S02]  /*4c70*/  MUFU.EX2 R128, R3 ;  /* 0x0000000300807308 */ /* 0x0003e40000000800 */
[----:B-1----:R-:W-:-:S06]  /*4c80*/  FFMA.FTZ R3, R6, c[0x0][0x2d0], -R0 ;  /* 0x0000b40006037a23 */ /* 0x002fcc0000010800 */
[----:B------:R1:W-:Y:S02]  /*4c90*/  MUFU.EX2 R129, R3 ;  /* 0x0000000300817308 */ /* 0x0003e40000000800 */
[----:B-1----:R-:W-:-:S06]  /*4ca0*/  FFMA.FTZ R3, R17, c[0x0][0x2d0], -R2 ;  /* 0x0000b40011037a23 */ /* 0x002fcc0000010802 */
[----:B------:R1:W-:Y:S08]  /*4cb0*/  MUFU.EX2 R121, R3 ;  /* 0x0000000300797308 */ /* 0x0003f00000000800 */
[----:B------:R3:W-:Y:S01]  /*4cc0*/  MUFU.EX2 R120, R5 ;  /* 0x0000000500787308 */ /* 0x0007e20000000800 */
[----:B-1----:R-:W-:-:S07]  /*4cd0*/  FFMA.FTZ R3, R18, c[0x0][0x2d0], -R2 ;  /* 0x0000b40012037a23 */ /* 0x002fce0000010802 */
[----:B------:R1:W-:Y:S01]  /*4ce0*/  MUFU.EX2 R130, R3 ;  /* 0x0000000300827308 */ /* 0x0003e20000000800 */
[----:B---3--:R-:W-:Y:S07]  /*4cf0*/  LDSM.16.MT88.4 R4, [R252] ;  /* 0x00000000fc04783b */ /* 0x008fee0000004200 */
[----:B------:R-:W-:Y:S01]  /*4d00*/  MUFU.EX2 R118, R13 ;  /* 0x0000000d00767308 */ /* 0x000fe20000000800 */
[----:B-1----:R-:W-:-:S07]  /*4d10*/  FFMA.FTZ R3, R19, c[0x0][0x2d0], -R2 ;  /* 0x0000b40013037a23 */ /* 0x002fce0000010802 */
[----:B------:R-:W1:Y:S08]  /*4d20*/  MUFU.EX2 R116, R12 ;  /* 0x0000000c00747308 */ /* 0x000e700000000800 */
[----:B------:R3:W-:Y:S02]  /*4d30*/  MUFU.EX2 R134, R3 ;  /* 0x0000000300867308 */ /* 0x0007e40000000800 */
[----:B---3--:R-:W-:-:S06]  /*4d40*/  FFMA.FTZ R3, R28, c[0x0][0x2d0], -R2 ;  /* 0x0000b4001c037a23 */ /* 0x008fcc0000010802 */
[----:B------:R3:W2:Y:S01]  /*4d50*/  MUFU.EX2 R96, R3 ;  /* 0x0000000300607308 */ /* 0x0006a20000000800 */
[----:B-1----:R-:W-:Y:S02]  /*4d60*/  F2FP.PACK_AB R12, R116, R118 ;  /* 0x00000076740c723e */ /* 0x002fe400000000ff */
[----:B------:R-:W-:Y:S02]  /*4d70*/  F2FP.PACK_AB R13, R119, R120 ;  /* 0x00000078770d723e */ /* 0x000fe400000000ff */
[----:B------:R-:W-:Y:S01]  /*4d80*/  F2FP.PACK_AB R15, R129, R128 ;  /* 0x00000080810f723e */ /* 0x000fe200000000ff */
[----:B---3--:R-:W-:-:S04]  /*4d90*/  FFMA.FTZ R3, R11, c[0x0][0x2d0], -R0 ;  /* 0x0000b4000b037a23 */ /* 0x008fc80000010800 */
[----:B------:R1:W-:Y:S02]  /*4da0*/  MUFU.EX2 R123, R3 ;  /* 0x00000003007b7308 */ /* 0x0003e40000000800 */
[----:B------:R-:W-:Y:S01]  /*4db0*/  HMMA.16816.F32 R48, R12, R26, RZ ;  /* 0x0000001a0c30723c */ /* 0x000fe200000018ff */
[----:B-1----:R-:W-:-:S05]  /*4dc0*/  FFMA.FTZ R3, R10, c[0x0][0x2d0], -R0 ;  /* 0x0000b4000a037a23 */ /* 0x002fca0000010800 */
[----:B------:R1:W3:Y:S02]  /*4dd0*/  MUFU.EX2 R131, R3 ;  /* 0x0000000300837308 */ /* 0x0002e40000000800 */
[----:B------:R-:W-:Y:S01]  /*4de0*/  HMMA.16816.F32 R52, R12, R24, RZ ;  /* 0x000000180c34723c */ /* 0x000fe200000018ff */
[----:B-1----:R-:W-:-:S05]  /*4df0*/  FFMA.FTZ R3, R9, c[0x0][0x2d0], -R0 ;  /* 0x0000b40009037a23 */ /* 0x002fca0000010800 */
[----:B------:R1:W-:Y:S02]  /*4e00*/  MUFU.EX2 R135, R3 ;  /* 0x0000000300877308 */ /* 0x0003e40000000800 */
[----:B-1----:R-:W-:Y:S01]  /*4e10*/  FFMA.FTZ R3, R8, c[0x0][0x2d0], -R0 ;  /* 0x0000b40008037a23 */ /* 0x002fe20000010800 */
[----:B----4-:R-:W1:Y:S04]  /*4e20*/  LDSM.16.MT88.4 R20, [R92] ;  /* 0x000000005c14783b */ /* 0x010e680000004200 */
[----:B------:R-:W4:Y:S01]  /*4e30*/  LDSM.16.MT88.4 R40, [R92+0x800] ;  /* 0x000800005c28783b */ /* 0x000f220000004200 */
[----:B------:R-:W3:Y:S03]  /*4e40*/  MUFU.EX2 R132, R3 ;  /* 0x0000000300847308 */ /* 0x000ee60000000800 */
[----:B-----5:R-:W5:Y:S01]  /*4e50*/  LDSM.16.MT88.4 R24, [R56] ;  /* 0x000000003818783b */ /* 0x020f620000004200 */
[----:B------:R-:W-:-:S02]  /*4e60*/  F2FP.PACK_AB R8, R130, R121 ;  /* 0x000000798208723e */ /* 0x000fc400000000ff */
[----:B--2---:R-:W-:Y:S01]  /*4e70*/  F2FP.PACK_AB R10, R96, R134 ;  /* 0x00000086600a723e */ /* 0x004fe200000000ff */
[----:B------:R-:W2:Y:S01]  /*4e80*/  LDSM.16.MT88.4 R56, [R251+0x2000] ;  /* 0x00200000fb38783b */ /* 0x000ea20000004200 */
[----:B---3--:R-:W-:-:S03]  /*4e90*/  F2FP.PACK_AB R9, R131, R123 ;  /* 0x0000007b8309723e */ /* 0x008fc600000000ff */
[----:B------:R-:W-:Y:S01]  /*4ea0*/  LDSM.16.MT88.4 R64, [R92+0x2000] ;  /* 0x002000005c40783b */ /* 0x000fe20000004200 */
[----:B------:R-:W-:Y:S01]  /*4eb0*/  F2FP.PACK_AB R11, R132, R135 ;  /* 0x00000087840b723e */ /* 0x000fe200000000ff */
[C---:B-1----:R-:W-:Y:S08]  /*4ec0*/  HMMA.16816.F32 R28, R12.reuse, R22, RZ ;  /* 0x000000160c1c723c */ /* 0x042ff000000018ff */
[C---:B------:R-:W-:Y:S08]  /*4ed0*/  HMMA.16816.F32 R36, R12.reuse, R20, RZ ;  /* 0x000000140c24723c */ /* 0x040ff000000018ff */
[C---:B------:R-:W-:Y:S08]  /*4ee0*/  HMMA.16816.F32 R20, R12.reuse, R4, RZ ;  /* 0x000000040c14723c */ /* 0x040ff000000018ff */
[----:B------:R-:W-:Y:S08]  /*4ef0*/  HMMA.16816.F32 R4, R12, R6, RZ ;  /* 0x000000060c04723c */ /* 0x000ff000000018ff */
[C---:B------:R-:W-:Y:S08]  /*4f00*/  HMMA.16816.F32 R48, R8.reuse, R46, R48 ;  /* 0x0000002e0830723c */ /* 0x040ff00000001830 */
[C---:B------:R-:W-:Y:S01]  /*4f10*/  HMMA.16816.F32 R164, R8.reuse, R44, R52 ;  /* 0x0000002c08a4723c */ /* 0x040fe20000001834 */
[----:B------:R-:W1:Y:S07]  /*4f20*/  LDSM.16.MT88.4 R52, [R93+0x800] ;  /* 0x000800005d34783b */ /* 0x000e6e0000004200 */
[C---:B----4-:R-:W-:Y:S08]  /*4f30*/  HMMA.16816.F32 R28, R8.reuse, R42, R28 ;  /* 0x0000002a081c723c */ /* 0x050ff0000000181c */
[----:B------:R-:W-:Y:S01]  /*4f40*/  HMMA.16816.F32 R148, R8, R32, R20 ;  /* 0x000000200894723c */ /* 0x000fe20000001814 */
[----:B------:R-:W-:-:S07]  /*4f50*/  MOV R98, R51 ;  /* 0x0000003300627202 */ /* 0x000fce0000000f00 */
[----:B------:R-:W-:Y:S01]  /*4f60*/  HMMA.16816.F32 R4, R8, R34, R4 ;  /* 0x000000220804723c */ /* 0x000fe20000001804 */
[----:B------:R-:W-:Y:S01]  /*4f70*/  MOV R97, R48 ;  /* 0x0000003000617202 */ /* 0x000fe20000000f00 */
[----:B------:R-:W-:-:S06]  /*4f80*/  IMAD.MOV.U32 R94, RZ, RZ, R49 ;  /* 0x000000ffff5e7224 */ /* 0x000fcc00078e0031 */
[----:B-----5:R-:W-:Y:S01]  /*4f90*/  HMMA.16816.F32 R32, R12, R26, RZ ;  /* 0x0000001a0c20723c */ /* 0x020fe200000018ff */
[----:B------:R-:W-:Y:S02]  /*4fa0*/  MOV R95, R50 ;  /* 0x00000032005f7202 */ /* 0x000fe40000000f00 */
[----:B------:R-:W3:Y:S05]  /*4fb0*/  LDSM.16.MT88.4 R48, [R252+0x2000] ;  /* 0x00200000fc30783b */ /* 0x000eea0000004200 */
[----:B------:R-:W-:Y:S01]  /*4fc0*/  HMMA.16816.F32 R156, R8, R40, R36 ;  /* 0x00000028089c723c */ /* 0x000fe20000001824 */
[----:B------:R-:W4:Y:S01]  /*4fd0*/  LDSM.16.MT88.4 R40, [R251+0x2800] ;  /* 0x00280000fb28783b */ /* 0x000f220000004200 */
[----:B------:R-:W-:Y:S01]  /*4fe0*/  MOV R91, R31 ;  /* 0x0000001f005b7202 */ /* 0x000fe20000000f00 */
[----:B------:R-:W-:Y:S01]  /*4ff0*/  IMAD.MOV.U32 R88, RZ, RZ, R29 ;  /* 0x000000ffff587224 */ /* 0x000fe200078e001d */
[----:B------:R-:W-:Y:S01]  /*5000*/  MOV R90, R28 ;  /* 0x0000001c005a7202 */ /* 0x000fe20000000f00 */
[----:B------:R-:W5:Y:S01]  /*5010*/  LDSM.16.MT88.4 R36, [R92+0x2800] ;  /* 0x002800005c24783b */ /* 0x000f620000004200 */
[----:B------:R-:W-:-:S02]  /*5020*/  MOV R89, R30 ;  /* 0x0000001e00597202 */ /* 0x000fc40000000f00 */
[C---:B------:R-:W-:Y:S08]  /*5030*/  HMMA.16816.F32 R44, R12.reuse, R24, RZ ;  /* 0x000000180c2c723c */ /* 0x040ff000000018ff */
[C---:B--2---:R-:W-:Y:S08]  /*5040*/  HMMA.16816.F32 R28, R12.reuse, R56, RZ ;  /* 0x000000380c1c723c */ /* 0x044ff000000018ff */
[----:B------:R-:W-:Y:S01]  /*5050*/  HMMA.16816.F32 R24, R12, R58, RZ ;  /* 0x0000003a0c18723c */ /* 0x000fe200000018ff */
[----:B------:R-:W2:Y:S01]  /*5060*/  LDSM.16.MT88.4 R56, [R93+0x2000] ;  /* 0x002000005d38783b */ /* 0x000ea20000004200 */
[----:B------:R-:W-:-:S06]  /*5070*/  MOV R19, R4 ;  /* 0x0000000400137202 */ /* 0x000fcc0000000f00 */
[----:B-1----:R-:W-:Y:S01]  /*5080*/  HMMA.16816.F32 R100, R8, R54, R32 ;  /* 0x000000360864723c */ /* 0x002fe20000001820 */
[----:B------:R-:W-:Y:S01]  /*5090*/  MOV R18, R6 ;  /* 0x0000000600127202 */ /* 0x000fe20000000f00 */
[----:B------:R-:W-:Y:S01]  /*50a0*/  IMAD.MOV.U32 R3, RZ, RZ, R5 ;  /* 0x000000ffff037224 */ /* 0x000fe200078e0005 */
[----:B------:R-:W-:-:S05]  /*50b0*/  MOV R17, R7 ;  /* 0x0000000700117202 */ /* 0x000fca0000000f00 */
[C---:B------:R-:W-:Y:S08]  /*50c0*/  HMMA.16816.F32 R4, R12.reuse, R66, RZ ;  /* 0x000000420c04723c */ /* 0x040ff000000018ff */
[----:B------:R-:W-:Y:S01]  /*50d0*/  HMMA.16816.F32 R20, R12, R64, RZ ;  /* 0x000000400c14723c */ /* 0x000fe200000018ff */
[----:B------:R-:W1:Y:S07]  /*50e0*/  LDSM.16.MT88.4 R64, [R93+0x2800] ;  /* 0x002800005d40783b */ /* 0x000e6e0000004200 */
[----:B------:R-:W-:Y:S01]  /*50f0*/  HMMA.16816.F32 R140, R8, R52, R44 ;  /* 0x00000034088c723c */ /* 0x000fe2000000182c */
[----:B------:R-:W-:-:S02]  /*5100*/  MOV R33, R102 ;  /* 0x0000006600217202 */ /* 0x000fc40000000f00 */
[----:B------:R-:W-:-:S05]  /*5110*/  MOV R32, R101 ;  /* 0x0000006500207202 */ /* 0x000fca0000000f00 */
[----:B---3--:R-:W-:Y:S07]  /*5120*/  HMMA.16816.F32 R44, R12, R48, RZ ;  /* 0x000000300c2c723c */ /* 0x008fee00000018ff */
[----:B------:R-:W-:Y:S01]  /*5130*/  MOV R49, R103 ;  /* 0x0000006700317202 */ /* 0x000fe20000000f00 */
[----:B------:R-:W-:Y:S02]  /*5140*/  IMAD.MOV.U32 R48, RZ, RZ, R100 ;  /* 0x000000ffff307224 */ /* 0x000fe400078e0064 */
[C---:B----4-:R-:W-:Y:S08]  /*5150*/  HMMA.16816.F32 R100, R8.reuse, R42, R24 ;  /* 0x0000002a0864723c */ /* 0x050ff00000001818 */
[----:B-----5:R-:W-:Y:S08]  /*5160*/  HMMA.16816.F32 R188, R8, R38, R4 ;  /* 0x0000002608bc723c */ /* 0x020ff00000001804 */
[----:B--2---:R-:W-:Y:S08]  /*5170*/  HMMA.16816.F32 R4, R12, R56, RZ ;  /* 0x000000380c04723c */ /* 0x004ff000000018ff */
[C---:B------:R-:W-:Y:S08]  /*5180*/  HMMA.16816.F32 R184, R8.reuse, R36, R20 ;  /* 0x0000002408b8723c */ /* 0x040ff00000001814 */
[----:B------:R-:W-:Y:S01]  /*5190*/  HMMA.16816.F32 R52, R8, R40, R28 ;  /* 0x000000280834723c */ /* 0x000fe2000000181c */
[----:B------:R-:W2:Y:S01]  /*51a0*/  LDSM.16.MT88.4 R40, [R251+0x4800] ;  /* 0x00480000fb28783b */ /* 0x000ea20000004200 */
[----:B------:R-:W-:Y:S01]  /*51b0*/  MOV R26, R102 ;  /* 0x00000066001a7202 */ /* 0x000fe20000000f00 */
[----:B------:R-:W-:Y:S01]  /*51c0*/  IMAD.MOV.U32 R24, RZ, RZ, R101 ;  /* 0x000000ffff187224 */ /* 0x000fe200078e0065 */
[----:B------:R-:W-:Y:S01]  /*51d0*/  MOV R27, R100 ;  /* 0x00000064001b7202 */ /* 0x000fe20000000f00 */
[----:B------:R-:W-:Y:S03]  /*51e0*/  LDSM.16.MT88.4 R28, [R92+0x4800] ;  /* 0x004800005c1c783b */ /* 0x000fe60000004200 */
[----:B------:R-:W-:Y:S01]  /*51f0*/  HMMA.16816.F32 R20, R12, R50, RZ ;  /* 0x000000320c14723c */ /* 0x000fe200000018ff */
[----:B------:R-:W-:Y:S01]  /*5200*/  MOV R25, R103 ;  /* 0x0000006700197202 */ /* 0x000fe20000000f00 */
[----:B------:R-:W-:Y:S05]  /*5210*/  LDSM.16.MT88.4 R36, [R252+0x4000] ;  /* 0x00400000fc24783b */ /* 0x000fea0000004200 */
[----:B------:R-:W-:-:S02]  /*5220*/  MOV R51, R33 ;  /* 0x0000002100337202 */ /* 0x000fc40000000f00 */
[----:B------:R-:W-:Y:S02]  /*5230*/  MOV R50, R32 ;  /* 0x0000002000327202 */ /* 0x000fe40000000f00 */
[----:B------:R-:W3:Y:S01]  /*5240*/  LDSM.16.MT88.4 R32, [R92+0x4000] ;  /* 0x004000005c20783b */ /* 0x000ee20000004200 */
[----:B------:R-:W-:Y:S01]  /*5250*/  HMMA.16816.F32 R160, R8, R60, R44 ;  /* 0x0000003c08a0723c */ /* 0x000fe2000000182c */
[----:B------:R-:W-:Y:S02]  /*5260*/  MOV R56, R27 ;  /* 0x0000001b00387202 */ /* 0x000fe40000000f00 */
[----:B------:R-:W-:-:S04]  /*5270*/  MOV R57, R24 ;  /* 0x0000001800397202 */ /* 0x000fc80000000f00 */
[----:B------:R-:W-:Y:S01]  /*5280*/  IMAD.MOV.U32 R60, RZ, RZ, R26 ;  /* 0x000000ffff3c7224 */ /* 0x000fe200078e001a */
[----:B------:R-:W-:Y:S01]  /*5290*/  MOV R61, R25 ;  /* 0x00000019003d7202 */ /* 0x000fe20000000f00 */
[----:B-1----:R-:W-:Y:S08]  /*52a0*/  HMMA.16816.F32 R144, R8, R64, R4 ;  /* 0x000000400890723c */ /* 0x002ff00000001804 */
[C---:B------:R-:W-:Y:S08]  /*52b0*/  HMMA.16816.F32 R24, R12.reuse, R58, RZ ;  /* 0x0000003a0c18723c */ /* 0x040ff000000018ff */
[----:B------:R-:W-:Y:S01]  /*52c0*/  HMMA.16816.F32 R4, R12, R68, RZ ;  /* 0x000000440c04723c */ /* 0x000fe200000018ff */
[----:B------:R-:W-:-:S02]  /*52d0*/  MOV R64, R91 ;  /* 0x0000005b00407202 */ /* 0x000fc40000000f00 */
[----:B------:R-:W-:-:S05]  /*52e0*/  MOV R65, R90 ;  /* 0x0000005a00417202 */ /* 0x000fca0000000f00 */
[C---:B------:R-:W-:Y:S08]  /*52f0*/  HMMA.16816.F32 R152, R8.reuse, R62, R20 ;  /* 0x0000003e0898723c */ /* 0x040ff00000001814 */
[----:B------:R-:W-:Y:S07]  /*5300*/  HMMA.16816.F32 R136, R8, R66, R24 ;  /* 0x000000420888723c */ /* 0x000fee0000001818 */
[----:B------:R-:W-:Y:S01]  /*5310*/  MOV R67, R89 ;  /* 0x0000005900437202 */ /* 0x000fe20000000f00 */
[----:B------:R-:W-:Y:S01]  /*5320*/  IMAD.MOV.U32 R66, RZ, RZ, R88 ;  /* 0x000000ffff427224 */ /* 0x000fe200078e0058 */
[----:B------:R-:W-:Y:S08]  /*5330*/  HMMA.16816.F32 R24, R12, R70, RZ ;  /* 0x000000460c18723c */ /* 0x000ff000000018ff */
[----:B--2---:R-:W-:Y:S08]  /*5340*/  HMMA.16816.F32 R88, R8, R40, R4 ;  /* 0x000000280858723c */ /* 0x004ff00000001804 */
[C---:B---3--:R-:W-:Y:S08]  /*5350*/  HMMA.16816.F32 R20, R12.reuse, R32, RZ ;  /* 0x000000200c14723c */ /* 0x048ff000000018ff */
[----:B------:R-:W-:Y:S01]  /*5360*/  HMMA.16816.F32 R4, R12, R34, RZ ;  /* 0x000000220c04723c */ /* 0x000fe200000018ff */
[----:B------:R-:W-:-:S05]  /*5370*/  IMAD.MOV.U32 R70, RZ, RZ, R93 ;  /* 0x000000ffff467224 */ /* 0x000fca00078e005d */
[----:B------:R-:W1:Y:S01]  /*5380*/  LDSM.16.MT88.4 R44, [R70+0x4000] ;  /* 0x00400000462c783b */ /* 0x000e620000004200 */
[----:B------:R-:W-:Y:S01]  /*5390*/  IMAD.MOV.U32 R63, RZ, RZ, R95 ;  /* 0x000000ffff3f7224 */ /* 0x000fe200078e005f */
[----:B------:R-:W-:Y:S02]  /*53a0*/  MOV R62, R94 ;  /* 0x0000005e003e7202 */ /* 0x000fe40000000f00 */
[----:B------:R-:W-:Y:S01]  /*53b0*/  MOV R71, R92 ;  /* 0x0000005c00477202 */ /* 0x000fe20000000f00 */
[----:B------:R-:W-:Y:S01]  /*53c0*/  LDSM.16.MT88.4 R32, [R70+0x4800] ;  /* 0x004800004620783b */ /* 0x000fe20000004200 */
[----:B------:R-:W-:Y:S01]  /*53d0*/  HMMA.16816.F32 R92, R8, R42, R24 ;  /* 0x0000002a085c723c */ /* 0x000fe20000001818 */
[----:B------:R-:W-:Y:S02]  /*53e0*/  MOV R58, R98 ;  /* 0x00000062003a7202 */ /* 0x000fe40000000f00 */
[----:B------:R-:W-:-:S04]  /*53f0*/  MOV R59, R97 ;  /* 0x00000061003b7202 */ /* 0x000fc80000000f00 */
[----:B------:R-:W-:Y:S02]  /*5400*/  MOV R43, R96 ;  /* 0x00000060002b7202 */ /* 0x000fe40000000f00 */
[C---:B------:R-:W-:Y:S08]  /*5410*/  HMMA.16816.F32 R96, R8.reuse, R28, R20 ;  /* 0x0000001c0860723c */ /* 0x040ff00000001814 */
[----:B------:R-:W-:Y:S01]  /*5420*/  HMMA.16816.F32 R100, R8, R30, R4 ;  /* 0x0000001e0864723c */ /* 0x000fe20000001804 */
[----:B------:R-:W2:Y:S07]  /*5430*/  LDSM.16.MT88.4 R28, [R252+0x4800] ;  /* 0x00480000fc1c783b */ /* 0x000eae0000004200 */
[C---:B------:R-:W-:Y:S08]  /*5440*/  HMMA.16816.F32 R24, R12.reuse, R36, RZ ;  /* 0x000000240c18723c */ /* 0x040ff000000018ff */
[C---:B-1----:R-:W-:Y:S08]  /*5450*/  HMMA.16816.F32 R4, R12.reuse, R44, RZ ;  /* 0x0000002c0c04723c */ /* 0x042ff000000018ff */
[----:B------:R-:W-:Y:S08]  /*5460*/  HMMA.16816.F32 R20, R12, R38, RZ ;  /* 0x000000260c14723c */ /* 0x000ff000000018ff */
[C---:B--2---:R-:W-:Y:S01]  /*5470*/  HMMA.16816.F32 R104, R8.reuse, R28, R24 ;  /* 0x0000001c0868723c */ /* 0x044fe20000001818 */
[----:B------:R-:W1:Y:S07]  /*5480*/  LDSM.16.MT88.4 R24, [R251+0x6000] ;  /* 0x00600000fb18783b */ /* 0x000e6e0000004200 */
[----:B------:R-:W-:Y:S08]  /*5490*/  HMMA.16816.F32 R112, R8, R32, R4 ;  /* 0x000000200870723c */ /* 0x000ff00000001804 */
[----:B------:R-:W-:Y:S08]  /*54a0*/  HMMA.16816.F32 R4, R12, R46, RZ ;  /* 0x0000002e0c04723c */ /* 0x000ff000000018ff */
[C---:B------:R-:W-:Y:S01]  /*54b0*/  HMMA.16816.F32 R108, R8.reuse, R30, R20 ;  /* 0x0000001e086c723c */ /* 0x040fe20000001814 */
[----:B------:R-:W2:Y:S11]  /*54c0*/  LDSM.16.MT88.4 R20, [R251+0x6800] ;  /* 0x00680000fb14783b */ /* 0x000eb60000004200 */
[----:B------:R-:W-:Y:S04]  /*54d0*/  @!UPT UIADD3 URZ, URZ, URZ, URZ ;  /* 0x0000003f3f3ff290 */ /* 0x000fe8000fffe03f */
[----:B------:R-:W-:Y:S08]  /*54e0*/  HMMA.16816.F32 R180, R8, R34, R4 ;  /* 0x0000002208b4723c */ /* 0x000ff00000001804 */
[----:B-1----:R-:W-:Y:S11]  /*54f0*/  HMMA.16816.F32 R4, R12, R24, RZ ;  /* 0x000000180c04723c */ /* 0x002ff600000018ff */
[----:B------:R-:W-:Y:S11]  /*5500*/  @!UPT UIADD3 URZ, URZ, URZ, URZ ;  /* 0x0000003f3f3ff290 */ /* 0x000ff6000fffe03f */
[----:B------:R-:W-:Y:S02]  /*5510*/  @!UPT UIADD3 URZ, URZ, URZ, URZ ;  /* 0x0000003f3f3ff290 */ /* 0x000fe4000fffe03f */
[----:B--2---:R-:W-:Y:S08]  /*5520*/  HMMA.16816.F32 R176, R8, R20, R4 ;  /* 0x0000001408b0723c */ /* 0x004ff00000001804 */
[----:B------:R-:W-:Y:S01]  /*5530*/  HMMA.16816.F32 R4, R12, R26, RZ ;  /* 0x0000001a0c04723c */ /* 0x000fe200000018ff */
[----:B------:R-:W-:Y:S01]  /*5540*/  MOV R69, R3 ;  /* 0x0000000300457202 */ /* 0x000fe20000000f00 */
[----:B------:R-:W-:Y:S11]  /*5550*/  LDSM.16.MT88.4 R24, [R71+0x6800] ;  /* 0x006800004718783b */ /* 0x000ff60000004200 */
[----:B------:R-:W-:Y:S11]  /*5560*/  @!UPT UIADD3 URZ, URZ, URZ, URZ ;  /* 0x0000003f3f3ff290 */ /* 0x000ff6000fffe03f */
[----:B------:R-:W-:Y:S01]  /*5570*/  HMMA.16816.F32 R124, R8, R22, R4 ;  /* 0x00000016087c723c */ /* 0x000fe20000001804 */
[----:B------:R-:W1:Y:S01]  /*5580*/  LDSM.16.MT88.4 R20, [R71+0x6000] ;  /* 0x006000004714783b */ /* 0x000e620000004200 */
[----:B------:R-:W-:Y:S01]  /*5590*/  FADD.FTZ R3, R118, R116 ;  /* 0x0000007476037221 */ /* 0x000fe20000010000 */
[----:B------:R-:W-:Y:S01]  /*55a0*/  MOV R41, R17 ;  /* 0x0000001100297202 */ /* 0x000fe20000000f00 */
[----:B------:R-:W-:Y:S02]  /*55b0*/  FADD.FTZ R17, R120, R119 ;  /* 0x0000007778117221 */ /* 0x000fe40000010000 */
[----:B------:R-:W-:Y:S02]  /*55c0*/  FADD.FTZ R3, R117, R3 ;  /* 0x0000000375037221 */ /* 0x000fe40000010000 */
[----:B------:R-:W-:Y:S02]  /*55d0*/  FADD.FTZ R4, R128, R17 ;  /* 0x0000001180047221 */ /* 0x000fe40000010000 */
[----:B------:R-:W-:Y:S01]  /*55e0*/  FADD.FTZ R3, R122, R3 ;  /* 0x000000037a037221 */ /* 0x000fe20000010000 */
[----:B------:R-:W-:Y:S01]  /*55f0*/  MOV R68, R19 ;  /* 0x0000001300447202 */ /* 0x000fe20000000f00 */
[----:B------:R-:W-:-:S02]  /*5600*/  FADD.FTZ R4, R129, R4 ;  /* 0x0000000481047221 */ /* 0x000fc40000010000 */
[----:B------:R-:W-:Y:S01]  /*5610*/  FADD.FTZ R3, R121, R3 ;  /* 0x0000000379037221 */ /* 0x000fe20000010000 */
[----:B------:R-:W-:Y:S01]  /*5620*/  MOV R40, R18 ;  /* 0x0000001200287202 */ /* 0x000fe20000000f00 */
[--C-:B------:R-:W-:Y:S02]  /*5630*/  FFMA.FTZ R18, R87, c[0x0][0x2d0], -R2.reuse ;  /* 0x0000b40057127a23 */ /* 0x100fe40000010802 */
[--C-:B------:R-:W-:Y:S02]  /*5640*/  FFMA.FTZ R17, R86, c[0x0][0x2d0], -R2.reuse ;  /* 0x0000b40056117a23 */ /* 0x100fe40000010802 */
[--C-:B------:R-:W-:Y:S02]  /*5650*/  FFMA.FTZ R19, R85, c[0x0][0x2d0], -R2.reuse ;  /* 0x0000b40055137a23 */ /* 0x100fe40000010802 */
[--C-:B------:R-:W-:Y:S02]  /*5660*/  FFMA.FTZ R28, R84, c[0x0][0x2d0], -R2.reuse ;  /* 0x0000b400541c7a23 */ /* 0x100fe40000010802 */
[----:B------:R-:W-:-:S02]  /*5670*/  FFMA.FTZ R38, R83, c[0x0][0x2d0], -R2 ;  /* 0x0000b40053267a23 */ /* 0x000fc40000010802 */
[--C-:B------:R-:W-:Y:S02]  /*5680*/  FFMA.FTZ R37, R82, c[0x0][0x2d0], -R2.reuse ;  /* 0x0000b40052257a23 */ /* 0x100fe40000010802 */
[--C-:B------:R-:W-:Y:S02]  /*5690*/  FFMA.FTZ R36, R81, c[0x0][0x2d0], -R2.reuse ;  /* 0x0000b40051247a23 */ /* 0x100fe40000010802 */
[----:B------:R-:W-:Y:S02]  /*56a0*/  FFMA.FTZ R34, R80, c[0x0][0x2d0], -R2 ;  /* 0x0000b40050227a23 */ /* 0x000fe40000010802 */
[----:B------:R-:W-:Y:S02]  /*56b0*/  FADD.FTZ R2, R130, R3 ;  /* 0x0000000382027221 */ /* 0x000fe40000010000 */
[----:B------:R-:W-:Y:S02]  /*56c0*/  FADD.FTZ R3, R123, R4 ;  /* 0x000000047b037221 */ /* 0x000fe40000010000 */
[----:B-1----:R-:W-:Y:S11]  /*56d0*/  HMMA.16816.F32 R4, R12, R20, RZ ;  /* 0x000000140c04723c */ /* 0x002ff600000018ff */
[----:B------:R-:W-:Y:S11]  /*56e0*/  @!UPT UIADD3 URZ, URZ, URZ, URZ ;  /* 0x0000003f3f3ff290 */ /* 0x000ff6000fffe03f */
[----:B------:R-:W-:Y:S02]  /*56f0*/  @!UPT UIADD3 URZ, URZ, URZ, URZ ;  /* 0x0000003f3f3ff290 */ /* 0x000fe4000fffe03f */
[----:B------:R-:W-:Y:S08]  /*5700*/  HMMA.16816.F32 R120, R8, R24, R4 ;  /* 0x000000180878723c */ /* 0x000ff00000001804 */
[----:B------:R-:W-:Y:S01]  /*5710*/  HMMA.16816.F32 R4, R12, R22, RZ ;  /* 0x000000160c04723c */ /* 0x000fe200000018ff */
[----:B------:R1:W2:Y:S01]  /*5720*/  MUFU.EX2 R22, R18 ;  /* 0x0000001200167308 */ /* 0x0002a20000000800 */
[----:B------:R-:W-:Y:S11]  /*5730*/  FADD.FTZ R2, R134, R2 ;  /* 0x0000000286027221 */ /* 0x000ff60000010000 */
[----:B------:R-:W-:Y:S11]  /*5740*/  @!UPT UIADD3 URZ, URZ, URZ, URZ ;  /* 0x0000003f3f3ff290 */ /* 0x000ff6000fffe03f */
[----:B------:R-:W-:Y:S01]  /*5750*/  HMMA.16816.F32 R116, R8, R26, R4 ;  /* 0x0000001a0874723c */ /* 0x000fe20000001804 */
[----:B------:R3:W-:Y:S01]  /*5760*/  MUFU.EX2 R6, R28 ;  /* 0x0000001c00067308 */ /* 0x0007e20000000800 */
[--C-:B-1----:R-:W-:Y:S01]  /*5770*/  FFMA.FTZ R18, R76, c[0x0][0x2d0], -R0.reuse ;  /* 0x0000b4004c127a23 */ /* 0x102fe20000010800 */
[----:B------:R-:W-:Y:S04]  /*5780*/  LDSM.16.MT88.4 R24, [R252+0x6800] ;  /* 0x00680000fc18783b */ /* 0x000fe80000004200 */
[----:B---3--:R-:W1:Y:S02]  /*5790*/  LDSM.16.MT88.4 R28, [R252+0x6000] ;  /* 0x00600000fc1c783b */ /* 0x008e640000004200 */
[----:B------:R3:W4:Y:S01]  /*57a0*/  MUFU.EX2 R21, R17 ;  /* 0x0000001100157308 */ /* 0x0007220000000800 */
[----:B------:R-:W-:-:S02]  /*57b0*/  FFMA.FTZ R7, R78, c[0x0][0x2d0], -R0 ;  /* 0x0000b4004e077a23 */ /* 0x000fc40000010800 */
[--C-:B------:R-:W-:Y:S02]  /*57c0*/  FFMA.FTZ R5, R77, c[0x0][0x2d0], -R0.reuse ;  /* 0x0000b4004d057a23 */ /* 0x100fe40000010800 */
[----:B------:R-:W-:-:S03]  /*57d0*/  FFMA.FTZ R33, R75, c[0x0][0x2d0], -R0 ;  /* 0x0000b4004b217a23 */ /* 0x000fc60000010800 */
[----:B------:R5:W2:Y:S01]  /*57e0*/  MUFU.EX2 R20, R19 ;  /* 0x0000001300147308 */ /* 0x000aa20000000800 */
[--C-:B------:R-:W-:Y:S02]  /*57f0*/  FFMA.FTZ R32, R74, c[0x0][0x2d0], -R0.reuse ;  /* 0x0000b4004a207a23 */ /* 0x100fe40000010800 */
[--C-:B------:R-:W-:Y:S02]  /*5800*/  FFMA.FTZ R35, R72, c[0x0][0x2d0], -R0.reuse ;  /* 0x0000b40048237a23 */ /* 0x100fe40000010800 */
[--C-:B---3--:R-:W-:Y:S02]  /*5810*/  FFMA.FTZ R17, R79, c[0x0][0x2d0], -R0.reuse ;  /* 0x0000b4004f117a23 */ /* 0x108fe40000010800 */
[----:B-----5:R-:W-:Y:S02]  /*5820*/  FFMA.FTZ R19, R73, c[0x0][0x2d0], -R0 ;  /* 0x0000b40049137a23 */ /* 0x020fe40000010800 */
[----:B------:R-:W-:-:S04]  /*5830*/  FADD.FTZ R0, R43, R2 ;  /* 0x000000022b007221 */ /* 0x000fc80000010000 */
[----:B--2---:R-:W-:-:S04]  /*5840*/  FADD.FTZ R0, R22, R0 ;  /* 0x0000000016007221 */ /* 0x004fc80000010000 */
[----:B----4-:R-:W-:-:S04]  /*5850*/  FADD.FTZ R0, R21, R0 ;  /* 0x0000000015007221 */ /* 0x010fc80000010000 */
[----:B------:R-:W-:Y:S01]  /*5860*/  FADD.FTZ R0, R20, R0 ;  /* 0x0000000014007221 */ /* 0x000fe20000010000 */
[----:B------:R-:W-:-:S03]  /*5870*/  F2FP.PACK_AB R4, R21, R22 ;  /* 0x000000161504723e */ /* 0x000fc600000000ff */
[C---:B------:R-:W-:Y:S01]  /*5880*/  FADD.FTZ R0, R6.reuse, R0 ;  /* 0x0000000006007221 */ /* 0x040fe20000010000 */
[----:B------:R-:W-:Y:S02]  /*5890*/  F2FP.PACK_AB R6, R6, R20 ;  /* 0x000000140606723e */ /* 0x000fe400000000ff */
[----:B-1----:R-:W-:Y:S01]  /*58a0*/  HMMA.16816.F32 R20, R12, R28, RZ ;  /* 0x0000001c0c14723c */ /* 0x002fe200000018ff */
[----:B------:R-:W-:Y:S01]  /*58b0*/  FADD.FTZ R3, R131, R3 ;  /* 0x0000000383037221 */ /* 0x000fe20000010000 */
[----:B------:R-:W-:Y:S01]  /*58c0*/  MOV R134, R70 ;  /* 0x0000004600867202 */ /* 0x000fe20000000f00 */
[----:B------:R-:W-:Y:S02]  /*58d0*/  IMAD.MOV.U32 R70, RZ, RZ, R40 ;  /* 0x000000ffff467224 */ /* 0x000fe400078e0028 */
[----:B------:R-:W-:Y:S01]  /*58e0*/  FADD.FTZ R2, R135, R3 ;  /* 0x0000000387027221 */ /* 0x000fe20000010000 */
[----:B------:R-:W-:Y:S01]  /*58f0*/  MOV R135, R71 ;  /* 0x0000004700877202 */ /* 0x000fe20000000f00 */
[----:B------:R-:W-:Y:S01]  /*5900*/  IMAD.MOV.U32 R40, RZ, RZ, R65 ;  /* 0x000000ffff287224 */ /* 0x000fe200078e0041 */
[----:B------:R-:W-:-:S02]  /*5910*/  MOV R71, R41 ;  /* 0x0000002900477202 */ /* 0x000fc40000000f00 */
[----:B------:R-:W-:Y:S02]  /*5920*/  MOV R41, R66 ;  /* 0x0000004200297202 */ /* 0x000fe40000000f00 */
[----:B------:R-:W-:Y:S02]  /*5930*/  MOV R42, R67 ;  /* 0x00000043002a7202 */ /* 0x000fe40000000f00 */
[----:B------:R-:W-:-:S10]  /*5940*/  MOV R43, R64 ;  /* 0x00000040002b7202 */ /* 0x000fd40000000f00 */
[----:B------:R-:W-:Y:S08]  /*5950*/  HMMA.16816.F32 R64, R8, R24, R20 ;  /* 0x000000180840723c */ /* 0x000ff00000001814 */
[----:B------:R-:W-:Y:S01]  /*5960*/  HMMA.16816.F32 R20, R12, R30, RZ ;  /* 0x0000001e0c14723c */ /* 0x000fe200000018ff */
[----:B------:R-:W-:Y:S01]  /*5970*/  MOV R39, R58 ;  /* 0x0000003a00277202 */ /* 0x000fe20000000f00 */
[----:B------:R-:W-:Y:S01]  /*5980*/  IMAD.MOV.U32 R58, RZ, RZ, R60 ;  /* 0x000000ffff3a7224 */ /* 0x000fe200078e003c */
[----:B------:R-:W-:Y:S01]  /*5990*/  MOV R44, R59 ;  /* 0x0000003b002c7202 */ /* 0x000fe20000000f00 */
[----:B------:R-:W-:Y:S01]  /*59a0*/  IMAD.MOV.U32 R60, RZ, RZ, R48 ;  /* 0x000000ffff3c7224 */ /* 0x000fe200078e0030 */
[----:B------:R-:W-:-:S02]  /*59b0*/  MOV R45, R62 ;  /* 0x0000003e002d7202 */ /* 0x000fc40000000f00 */
[----:B------:R-:W-:Y:S02]  /*59c0*/  MOV R47, R63 ;  /* 0x0000003f002f7202 */ /* 0x000fe40000000f00 */
[----:B------:R-:W-:Y:S02]  /*59d0*/  MOV R59, R61 ;  /* 0x0000003d003b7202 */ /* 0x000fe40000000f00 */
[----:B------:R-:W-:Y:S02]  /*59e0*/  MOV R61, R50 ;  /* 0x00000032003d7202 */ /* 0x000fe40000000f00 */
[----:B------:R-:W-:Y:S02]  /*59f0*/  MOV R62, R51 ;  /* 0x00000033003e7202 */ /* 0x000fe40000000f00 */
[----:B------:R-:W-:-:S09]  /*5a00*/  MOV R63, R49 ;  /* 0x00000031003f7202 */ /* 0x000fd20000000f00 */
[----:B------:R-:W-:Y:S01]  /*5a10*/  HMMA.16816.F32 R48, R8, R26, R20 ;  /* 0x0000001a0830723c */ /* 0x000fe20000001814 */
[----:B------:R-:W1:Y:S01]  /*5a20*/  LDSM.16.MT88.4 R20, [R134+0x6000] ;  /* 0x006000008614783b */ /* 0x000e620000004200 */
[----:B------:R-:W2:Y:S08]  /*5a30*/  MUFU.EX2 R25, R38 ;  /* 0x0000002600197308 */ /* 0x000eb00000000800 */
[----:B------:R-:W3:Y:S01]  /*5a40*/  MUFU.EX2 R24, R37 ;  /* 0x0000002500187308 */ /* 0x000ee20000000800 */
[----:B--2---:R-:W-:-:S04]  /*5a50*/  FADD.FTZ R0, R25, R0 ;  /* 0x0000000019007221 */ /* 0x004fc80000010000 */
[C---:B---3--:R-:W-:Y:S01]  /*5a60*/  FADD.FTZ R0, R24.reuse, R0 ;  /* 0x0000000018007221 */ /* 0x048fe20000010000 */
[----:B------:R-:W-:Y:S02]  /*5a70*/  F2FP.PACK_AB R128, R24, R25 ;  /* 0x000000191880723e */ /* 0x000fe400000000ff */
[----:B------:R-:W2:Y:S01]  /*5a80*/  MUFU.EX2 R30, R36 ;  /* 0x00000024001e7308 */ /* 0x000ea20000000800 */
[C---:B-1----:R-:W-:Y:S08]  /*5a90*/  HMMA.16816.F32 R24, R12.reuse, R20, RZ ;  /* 0x000000140c18723c */ /* 0x042ff000000018ff */
[----:B------:R-:W-:Y:S01]  /*5aa0*/  HMMA.16816.F32 R20, R12, R22, RZ ;  /* 0x000000160c14723c */ /* 0x000fe200000018ff */
[----:B------:R-:W1:Y:S01]  /*5ab0*/  LDSM.16.MT88.4 R12, [R134+0x6800] ;  /* 0x00680000860c783b */ /* 0x000e620000004200 */
[----:B------:R-:W3:Y:S08]  /*5ac0*/  MUFU.EX2 R29, R17 ;  /* 0x00000011001d7308 */ /* 0x000ef00000000800 */
[----:B------:R-:W4:Y:S08]  /*5ad0*/  MUFU.EX2 R28, R34 ;  /* 0x00000022001c7308 */ /* 0x000f300000000800 */
[----:B------:R-:W5:Y:S01]  /*5ae0*/  MUFU.EX2 R7, R7 ;  /* 0x0000000700077308 */ /* 0x000f620000000800 */
[----:B------:R-:W-:-:S07]  /*5af0*/  FADD.FTZ R2, R132, R2 ;  /* 0x0000000284027221 */ /* 0x000fce0000010000 */
[----:B------:R1:W-:Y:S01]  /*5b00*/  MUFU.EX2 R17, R5 ;  /* 0x0000000500117308 */ /* 0x0003e20000000800 */
[----:B--2---:R-:W-:Y:S02]  /*5b10*/  FADD.FTZ R0, R30, R0 ;  /* 0x000000001e007221 */ /* 0x004fe40000010000 */
[----:B---3--:R-:W-:-:S05]  /*5b20*/  FADD.FTZ R2, R29, R2 ;  /* 0x000000021d027221 */ /* 0x008fca0000010000 */
[----:B------:R-:W2:Y:S01]  /*5b30*/  MUFU.EX2 R3, R18 ;  /* 0x0000001200037308 */ /* 0x000ea20000000800 */
[----:B----4-:R-:W-:Y:S02]  /*5b40*/  FADD.FTZ R0, R28, R0 ;  /* 0x000000001c007221 */ /* 0x010fe40000010000 */
[----:B-----5:R-:W-:-:S03]  /*5b50*/  FADD.FTZ R2, R7, R2 ;  /* 0x0000000207027221 */ /* 0x020fc60000010000 */
[----:B------:R3:W-:Y:S01]  /*5b60*/  STL [R1+0x78], R0 ;  /* 0x0000780001007387 */ /* 0x0007e20000100800 */
[----:B-1----:R-:W-:Y:S02]  /*5b70*/  F2FP.PACK_AB R5, R7, R29 ;  /* 0x0000001d0705723e */ /* 0x002fe400000000ff */
[----:B--2---:R-:W-:Y:S01]  /*5b80*/  F2FP.PACK_AB R7, R3, R17 ;  /* 0x000000110307723e */ /* 0x004fe200000000ff */
[----:B---3--:R-:W-:Y:S02]  /*5b90*/  FADD.FTZ R0, R17, R2 ;  /* 0x0000000211007221 */ /* 0x008fe40000010000 */
[----:B------:R-:W1:Y:S02]  /*5ba0*/  MUFU.EX2 R17, R33 ;  /* 0x0000002100117308 */ /* 0x000e640000000800 */
[----:B------:R-:W-:-:S06]  /*5bb0*/  FADD.FTZ R0, R3, R0 ;  /* 0x0000000003007221 */ /* 0x000fcc0000010000 */
[----:B------:R-:W2:Y:S08]  /*5bc0*/  MUFU.EX2 R3, R32 ;  /* 0x0000002000037308 */ /* 0x000eb00000000800 */
[----:B------:R3:W-:Y:S02]  /*5bd0*/  MUFU.EX2 R2, R35 ;  /* 0x0000002300027308 */ /* 0x0007e40000000800 */
[C---:B---3--:R-:W-:Y:S08]  /*5be0*/  HMMA.16816.F32 R32, R8.reuse, R12, R24 ;  /* 0x0000000c0820723c */ /* 0x048ff00000001818 */
[----:B------:R-:W-:Y:S01]  /*5bf0*/  HMMA.16816.F32 R24, R8, R14, R20 ;  /* 0x0000000e0818723c */ /* 0x000fe20000001814 */
[----:B------:R-:W3:Y:S01]  /*5c00*/  LDSM.16.MT88.4 R12, [R135+0x1000] ;  /* 0x00100000870c783b */ /* 0x000ee20000004200 */
[----:B------:R-:W-:-:S02]  /*5c10*/  MOV R46, R47 ;  /* 0x0000002f002e7202 */ /* 0x000fc40000000f00 */
[----:B------:R-:W-:Y:S01]  /*5c20*/  MOV R47, R39 ;  /* 0x00000027002f7202 */ /* 0x000fe20000000f00 */
[----:B------:R-:W4:Y:S01]  /*5c30*/  LDSM.16.MT88.4 R8, [R251+0x1000] ;  /* 0x00100000fb08783b */ /* 0x000f220000004200 */
[----:B------:R-:W-:Y:S01]  /*5c40*/  F2FP.PACK_AB R130, R28, R30 ;  /* 0x0000001e1c82723e */ /* 0x000fe200000000ff */
[----:B------:R-:W5:Y:S01]  /*5c50*/  MUFU.EX2 R19, R19 ;  /* 0x0000001300137308 */ /* 0x000f620000000800 */
[----:B-1----:R-:W-:Y:S01]  /*5c60*/  FADD.FTZ R0, R17, R0 ;  /* 0x0000000011007221 */ /* 0x002fe20000010000 */
[C---:B--2---:R-:W-:Y:S01]  /*5c70*/  F2FP.PACK_AB R129, R3.reuse, R17 ;  /* 0x000000110381723e */ /* 0x044fe200000000ff */
[----:B------:R-:W-:Y:S01]  /*5c80*/  LDSM.16.MT88.4 R20, [R135+0x7000] ;  /* 0x007000008714783b */ /* 0x000fe20000004200 */
[C---:B---3--:R-:W-:Y:S08]  /*5c90*/  HMMA.16816.F32 R156, R4.reuse, R12, R156 ;  /* 0x0000000c049c723c */ /* 0x048ff0000000189c */
[C---:B------:R-:W-:Y:S01]  /*5ca0*/  HMMA.16816.F32 R36, R4.reuse, R14, R40 ;  /* 0x0000000e0424723c */ /* 0x040fe20000001828 */
[----:B------:R-:W1:Y:S07]  /*5cb0*/  LDSM.16.MT88.4 R12, [R134+0x1000] ;  /* 0x00100000860c783b */ /* 0x000e6e0000004200 */
[C---:B----4-:R-:W-:Y:S08]  /*5cc0*/  HMMA.16816.F32 R164, R4.reuse, R8, R164 ;  /* 0x0000000804a4723c */ /* 0x050ff000000018a4 */
[C---:B------:R-:W-:Y:S01]  /*5cd0*/  HMMA.16816.F32 R28, R4.reuse, R10, R44 ;  /* 0x0000000a041c723c */ /* 0x040fe2000000182c */
[----:B------:R-:W2:Y:S07]  /*5ce0*/  LDSM.16.MT88.4 R8, [R252+0x1000] ;  /* 0x00100000fc08783b */ /* 0x000eae0000004200 */
[C---:B-1----:R-:W-:Y:S08]  /*5cf0*/  HMMA.16816.F32 R140, R4.reuse, R12, R140 ;  /* 0x0000000c048c723c */ /* 0x042ff0000000188c */
[C---:B------:R-:W-:Y:S01]  /*5d00*/  HMMA.16816.F32 R44, R4.reuse, R14, R60 ;  /* 0x0000000e042c723c */ /* 0x040fe2000000183c */
[----:B------:R-:W1:Y:S07]  /*5d10*/  LDSM.16.MT88.4 R12, [R135+0x3000] ;  /* 0x00300000870c783b */ /* 0x000e6e0000004200 */
[----:B--2---:R-:W-:Y:S01]  /*5d20*/  HMMA.16816.F32 R40, R4, R10, R68 ;  /* 0x0000000a0428723c */ /* 0x004fe20000001844 */
[----:B------:R-:W-:-:S04]  /*5d30*/  FADD.FTZ R0, R3, R0 ;  /* 0x0000000003007221 */ /* 0x000fc80000010000 */
[----:B-----5:R-:W-:-:S04]  /*5d40*/  FADD.FTZ R0, R19, R0 ;  /* 0x0000000013007221 */ /* 0x020fc80000010000 */
[C---:B------:R-:W-:Y:S01]  /*5d50*/  FADD.FTZ R0, R2.reuse, R0 ;  /* 0x0000000002007221 */ /* 0x040fe20000010000 */
[C---:B-1----:R-:W-:Y:S08]  /*5d60*/  HMMA.16816.F32 R60, R4.reuse, R12, R184 ;  /* 0x0000000c043c723c */ /* 0x042ff000000018b8 */
[C---:B------:R-:W-:Y:S01]  /*5d70*/  HMMA.16816.F32 R68, R4.reuse, R14, R188 ;  /* 0x0000000e0444723c */ /* 0x040fe200000018bc */
[----:B------:R-:W1:Y:S04]  /*5d80*/  LDSM.16.MT88.4 R12, [R134+0x3000] ;  /* 0x00300000860c783b */ /* 0x000e680000004200 */
[----:B------:R2:W-:Y:S04]  /*5d90*/  STL [R1+0x88], R0 ;  /* 0x0000880001007387 */ /* 0x0005e80000100800 */
[----:B--2---:R-:W2:Y:S04]  /*5da0*/  LDL R0, [R1+0xd4] ;  /* 0x0000d40001007983 */ /* 0x004ea80000100800 */
[----:B------:R-:W3:Y:S04]  /*5db0*/  LDL.LU R3, [R1+0x74] ;  /* 0x0000740001037983 */ /* 0x000ee80000300800 */
[----:B------:R-:W4:Y:S01]  /*5dc0*/  LDL R17, [R1+0x8c] ;  /* 0x00008c0001117983 */ /* 0x000f220000100800 */
[C---:B-1----:R-:W-:Y:S03]  /*5dd0*/  HMMA.16816.F32 R80, R4.reuse, R12, R144 ;  /* 0x0000000c0450723c */ /* 0x042fe60000001890 */
[----:B------:R-:W-:Y:S05]  /*5de0*/  LDSM.16.MT88.4 R144, [R252+0x1800] ;  /* 0x00180000fc90783b */ /* 0x000fea0000004200 */
[----:B------:R-:W-:Y:S01]  /*5df0*/  HMMA.16816.F32 R84, R4, R14, R136 ;  /* 0x0000000e0454723c */ /* 0x000fe20000001888 */
[----:B------:R-:W1:Y:S01]  /*5e00*/  LDSM.16.MT88.4 R12, [R135+0x5000] ;  /* 0x00500000870c783b */ /* 0x000e620000004200 */
[----:B------:R-:W-:-:S03]  /*5e10*/  F2FP.PACK_AB R131, R2, R19 ;  /* 0x000000130283723e */ /* 0x000fc600000000ff */
[----:B------:R-:W-:Y:S03]  /*5e20*/  LDSM.16.MT88.4 R136, [R134+0x1800] ;  /* 0x001800008688783b */ /* 0x000fe60000004200 */
[C---:B------:R-:W-:Y:S01]  /*5e30*/  HMMA.16816.F32 R148, R4.reuse, R8, R148 ;  /* 0x000000080494723c */ /* 0x040fe20000001894 */
[----:B------:R-:W5:Y:S07]  /*5e40*/  LDSM.16.MT88.4 R8, [R251+0x3000] ;  /* 0x00300000fb08783b */ /* 0x000f6e0000004200 */
[C---:B-1----:R-:W-:Y:S08]  /*5e50*/  HMMA.16816.F32 R96, R4.reuse, R12, R96 ;  /* 0x0000000c0460723c */ /* 0x042ff00000001860 */
[C---:B------:R-:W-:Y:S01]  /*5e60*/  HMMA.16816.F32 R100, R4.reuse, R14, R100 ;  /* 0x0000000e0464723c */ /* 0x040fe20000001864 */
[----:B------:R-:W1:Y:S07]  /*5e70*/  LDSM.16.MT88.4 R12, [R134+0x5000] ;  /* 0x00500000860c783b */ /* 0x000e6e0000004200 */
[C---:B-----5:R-:W-:Y:S08]  /*5e80*/  HMMA.16816.F32 R52, R4.reuse, R8, R52 ;  /* 0x000000080434723c */ /* 0x060ff00000001834 */
[C---:B------:R-:W-:Y:S01]  /*5e90*/  HMMA.16816.F32 R56, R4.reuse, R10, R56 ;  /* 0x0000000a0438723c */ /* 0x040fe20000001838 */
[----:B------:R-:W5:Y:S07]  /*5ea0*/  LDSM.16.MT88.4 R8, [R252+0x3000] ;  /* 0x00300000fc08783b */ /* 0x000f6e0000004200 */
[C---:B-1----:R-:W-:Y:S08]  /*5eb0*/  HMMA.16816.F32 R112, R4.reuse, R12, R112 ;  /* 0x0000000c0470723c */ /* 0x042ff00000001870 */
[C---:B------:R-:W-:Y:S01]  /*5ec0*/  HMMA.16816.F32 R180, R4.reuse, R14, R180 ;  /* 0x0000000e04b4723c */ /* 0x040fe200000018b4 */
[----:B------:R-:W1:Y:S07]  /*5ed0*/  LDSM.16.MT88.4 R12, [R252+0x7000] ;  /* 0x00700000fc0c783b */ /* 0x000e6e0000004200 */
[C---:B-----5:R-:W-:Y:S01]  /*5ee0*/  HMMA.16816.F32 R76, R4.reuse, R10, R152 ;  /* 0x0000000a044c723c */ /* 0x060fe20000001898 */
[----:B------:R-:W5:Y:S07]  /*5ef0*/  LDSM.16.MT88.4 R152, [R135+0x1800] ;  /* 0x001800008798783b */ /* 0x000f6e0000004200 */
[----:B------:R-:W-:Y:S08]  /*5f00*/  HMMA.16816.F32 R120, R4, R20, R120 ;  /* 0x000000140478723c */ /* 0x000ff00000001878 */
[----:B------:R-:W-:Y:S08]  /*5f10*/  HMMA.16816.F32 R148, R128, R144, R148 ;  /* 0x000000908094723c */ /* 0x000ff00000001894 */
[----:B------:R-:W-:Y:S08]  /*5f20*/  HMMA.16816.F32 R20, R4, R22, R116 ;  /* 0x000000160414723c */ /* 0x000ff00000001874 */
[----:B------:R-:W-:Y:S01]  /*5f30*/  HMMA.16816.F32 R144, R128, R146, R40 ;  /* 0x000000928090723c */ /* 0x000fe20000001828 */
[----:B------:R-:W5:Y:S07]  /*5f40*/  LDSM.16.MT88.4 R40, [R251+0x3800] ;  /* 0x00380000fb28783b */ /* 0x000f6e0000004200 */
        /* <DEDUP_REMOVED lines=9> */
[C---:B-----5:R-:W-:Y:S08]  /*5fe0*/  HMMA.16816.F32 R156, R128.reuse, R152, R156 ;  /* 0x00000098809c723c */ /* 0x060ff0000000189c */
[C---:B------:R-:W-:Y:S08]  /*5ff0*/  HMMA.16816.F32 R152, R128.reuse, R154, R36 ;  /* 0x0000009a8098723c */ /* 0x040ff00000001824 */
[C---:B------:R-:W-:Y:S08]  /*6000*/  HMMA.16816.F32 R140, R128.reuse, R136, R140 ;  /* 0x00000088808c723c */ /* 0x040ff0000000188c */
[C---:B------:R-:W-:Y:S08]  /*6010*/  HMMA.16816.F32 R36, R128.reuse, R40, R52 ;  /* 0x000000288024723c */ /* 0x040ff00000001834 */
[C---:B------:R-:W-:Y:S08]  /*6020*/  HMMA.16816.F32 R136, R128.reuse, R138, R44 ;  /* 0x0000008a8088723c */ /* 0x040ff0000000182c */
[C---:B------:R-:W-:Y:S01]  /*6030*/  HMMA.16816.F32 R40, R128.reuse, R42, R56 ;  /* 0x0000002a8028723c */ /* 0x040fe20000001838 */
[----:B------:R-:W5:Y:S07]  /*6040*/  LDSM.16.MT88.4 R56, [R252+0x3800] ;  /* 0x00380000fc38783b */ /* 0x000f6e0000004200 */
[C---:B-1----:R-:W-:Y:S08]  /*6050*/  HMMA.16816.F32 R44, R128.reuse, R48, R60 ;  /* 0x00000030802c723c */ /* 0x042ff0000000183c */
[----:B------:R-:W-:Y:S01]  /*6060*/  HMMA.16816.F32 R60, R128, R64, R80 ;  /* 0x00000040803c723c */ /* 0x000fe20000001850 */
[----:B------:R-:W1:Y:S07]  /*6070*/  LDSM.16.MT88.4 R80, [R135+0x5800] ;  /* 0x005800008750783b */ /* 0x000e6e0000004200 */
[C---:B------:R-:W-:Y:S08]  /*6080*/  HMMA.16816.F32 R88, R4.reuse, R8, R88 ;  /* 0x000000080458723c */ /* 0x040ff00000001858 */
[----:B------:R-:W-:Y:S01]  /*6090*/  HMMA.16816.F32 R92, R4, R10, R92 ;  /* 0x0000000a045c723c */ /* 0x000fe2000000185c */
[----:B------:R-:W2:Y:S07]  /*60a0*/  LDSM.16.MT88.4 R8, [R252+0x5000] ;  /* 0x00500000fc08783b */ /* 0x000eae0000004200 */
[C---:B-----5:R-:W-:Y:S01]  /*60b0*/  HMMA.16816.F32 R52, R128.reuse, R56, R72 ;  /* 0x000000388034723c */ /* 0x060fe20000001848 */
[----:B------:R-:W5:Y:S07]  /*60c0*/  LDSM.16.MT88.4 R72, [R251+0x5800] ;  /* 0x00580000fb48783b */ /* 0x000f6e0000004200 */
[C---:B------:R-:W-:Y:S08]  /*60d0*/  HMMA.16816.F32 R56, R128.reuse, R58, R76 ;  /* 0x0000003a8038723c */ /* 0x040ff0000000184c */
[----:B-1----:R-:W-:Y:S01]  /*60e0*/  HMMA.16816.F32 R76, R128, R80, R96 ;  /* 0x00000050804c723c */ /* 0x002fe20000001860 */
[----:B------:R-:W1:Y:S07]  /*60f0*/  LDSM.16.MT88.4 R96, [R134+0x5800] ;  /* 0x005800008660783b */ /* 0x000e6e0000004200 */
[C---:B--2---:R-:W-:Y:S08]  /*6100*/  HMMA.16816.F32 R104, R4.reuse, R8, R104 ;  /* 0x000000080468723c */ /* 0x044ff00000001868 */
[----:B------:R-:W-:Y:S01]  /*6110*/  HMMA.16816.F32 R108, R4, R10, R108 ;  /* 0x0000000a046c723c */ /* 0x000fe2000000186c */
[----:B------:R-:W2:Y:S07]  /*6120*/  LDSM.16.MT88.4 R8, [R251+0x7000] ;  /* 0x00700000fb08783b */ /* 0x000eae0000004200 */
[C---:B------:R-:W-:Y:S08]  /*6130*/  HMMA.16816.F32 R48, R128.reuse, R50, R68 ;  /* 0x000000328030723c */ /* 0x040ff00000001844 */
[C---:B-----5:R-:W-:Y:S01]  /*6140*/  HMMA.16816.F32 R68, R128.reuse, R72, R88 ;  /* 0x000000488044723c */ /* 0x060fe20000001858 */
[----:B------:R-:W5:Y:S07]  /*6150*/  LDSM.16.MT88.4 R88, [R252+0x5800] ;  /* 0x00580000fc58783b */ /* 0x000f6e0000004200 */
[C---:B------:R-:W-:Y:S08]  /*6160*/  HMMA.16816.F32 R72, R128.reuse, R74, R92 ;  /* 0x0000004a8048723c */ /* 0x040ff0000000185c */
[----:B-1----:R-:W-:Y:S01]  /*6170*/  HMMA.16816.F32 R92, R128, R96, R112 ;  /* 0x00000060805c723c */ /* 0x002fe20000001870 */
[----:B------:R-:W1:Y:S07]  /*6180*/  LDSM.16.MT88.4 R112, [R135+0x7800] ;  /* 0x007800008770783b */ /* 0x000e6e0000004200 */
[C---:B--2---:R-:W-:Y:S08]  /*6190*/  HMMA.16816.F32 R176, R4.reuse, R8, R176 ;  /* 0x0000000804b0723c */ /* 0x044ff000000018b0 */
[----:B------:R-:W-:Y:S01]  /*61a0*/  HMMA.16816.F32 R124, R4, R10, R124 ;  /* 0x0000000a047c723c */ /* 0x000fe2000000187c */
[----:B------:R-:W2:Y:S01]  /*61b0*/  LDSM.16.MT88.4 R8, [R134+0x7000] ;  /* 0x007000008608783b */ /* 0x000ea20000004200 */
[----:B------:R-:W-:Y:S01]  /*61c0*/  ISETP.NE.AND P1, PT, R2, 0x1, PT ;  /* 0x000000010200780c */ /* 0x000fe20003f25270 */
[----:B------:R-:W-:-:S05]  /*61d0*/  IMAD R18, R18, c[0x0][0x1d0], RZ ;  /* 0x0000740012127a24 */ /* 0x000fca00078e02ff */
[C---:B------:R-:W-:Y:S07]  /*61e0*/  HMMA.16816.F32 R64, R128.reuse, R66, R84 ;  /* 0x000000428040723c */ /* 0x040fee0000001854 */
[----:B------:R-:W-:Y:S01]  /*61f0*/  @P1 IMAD.HI.U32 R2, R0, c[0x0][0x2c8], RZ ;  /* 0x0000b20000021a27 */ /* 0x000fe200078e00ff */
[----:B-----5:R-:W-:Y:S01]  /*6200*/  HMMA.16816.F32 R84, R128, R88, R104 ;  /* 0x000000588054723c */ /* 0x020fe20000001868 */
[----:B------:R-:W5:Y:S03]  /*6210*/  LDSM.16.MT88.4 R104, [R251+0x7800] ;  /* 0x00780000fb68783b */ /* 0x000f660000004200 */
[----:B------:R-:W-:-:S04]  /*6220*/  @P1 SHF.R.U32.HI R0, RZ, c[0x0][0x2cc], R2 ;  /* 0x0000b300ff001a19 */ /* 0x000fc80000011602 */
[----:B------:R-:W-:Y:S01]  /*6230*/  HMMA.16816.F32 R88, R128, R90, R108 ;  /* 0x0000005a8058723c */ /* 0x000fe2000000186c */
[----:B------:R-:W-:-:S07]  /*6240*/  IADD3 R0, R0, -c[0x0][0x168], R18 ;  /* 0x80005a0000007a10 */ /* 0x000fce0007ffe012 */
[----:B-1----:R-:W-:Y:S01]  /*6250*/  HMMA.16816.F32 R108, R128, R112, R120 ;  /* 0x00000070806c723c */ /* 0x002fe20000001878 */
[----:B------:R-:W1:Y:S07]  /*6260*/  LDSM.16.MT88.4 R120, [R252+0x7800] ;  /* 0x00780000fc78783b */ /* 0x000e6e0000004200 */
[C---:B--2---:R-:W-:Y:S08]  /*6270*/  HMMA.16816.F32 R32, R4.reuse, R8, R32 ;  /* 0x000000080420723c */ /* 0x044ff00000001820 */
[----:B------:R-:W-:Y:S01]  /*6280*/  HMMA.16816.F32 R24, R4, R10, R24 ;  /* 0x0000000a0418723c */ /* 0x000fe20000001818 */
[----:B------:R-:W2:Y:S01]  /*6290*/  LDSM.16.MT88.4 R4, [R134+0x7800] ;  /* 0x007800008604783b */ /* 0x000ea20000004200 */
[----:B------:R-:W-:-:S04]  /*62a0*/  SHF.R.S32.HI R2, RZ, 0x1f, R0 ;  /* 0x0000001fff027819 */ /* 0x000fc80000011400 */
[----:B------:R-:W-:-:S04]  /*62b0*/  LEA.HI R0, R2, R0, RZ, 0x6 ;  /* 0x0000000002007211 */ /* 0x000fc800078f30ff */
[----:B------:R-:W-:Y:S02]  /*62c0*/  SHF.R.S32.HI R0, RZ, 0x6, R0 ;  /* 0x00000006ff007819 */ /* 0x000fe40000011400 */
[----:B---3--:R-:W-:Y:S02]  /*62d0*/  IADD3 R3, R3, -0x2, RZ ;  /* 0xfffffffe03037810 */ /* 0x008fe40007ffe0ff */
[----:B----4-:R-:W-:-:S03]  /*62e0*/  IMNMX R0, R17, R0, !PT ;  /* 0x0000000011007217 */ /* 0x010fc60007800200 */
[----:B------:R3:W-:Y:S04]  /*62f0*/  STL [R1+0x6c], R3 ;  /* 0x00006c0301007387 */ /* 0x0007e80000100800 */
[----:B------:R3:W-:Y:S01]  /*6300*/  STL [R1+0x94], R0 ;  /* 0x0000940001007387 */ /* 0x0007e20000100800 */
[----:B------:R-:W-:Y:S01]  /*6310*/  ISETP.GE.AND P0, PT, R3, R0, PT ;  /* 0x000000000300720c */ /* 0x000fe20003f06270 */
[C---:B------:R-:W-:Y:S08]  /*6320*/  HMMA.16816.F32 R80, R128.reuse, R82, R100 ;  /* 0x000000528050723c */ /* 0x040ff00000001864 */
[C---:B-----5:R-:W-:Y:S08]  /*6330*/  HMMA.16816.F32 R100, R128.reuse, R104, R176 ;  /* 0x000000688064723c */ /* 0x060ff000000018b0 */
[C---:B------:R-:W-:Y:S08]  /*6340*/  HMMA.16816.F32 R164, R128.reuse, R160, R164 ;  /* 0x000000a080a4723c */ /* 0x040ff000000018a4 */
[C---:B------:R-:W-:Y:S08]  /*6350*/  HMMA.16816.F32 R104, R128.reuse, R106, R124 ;  /* 0x0000006a8068723c */ /* 0x040ff0000000187c */
[C---:B-1----:R-:W-:Y:S08]  /*6360*/  HMMA.16816.F32 R116, R128.reuse, R120, R116 ;  /* 0x000000788074723c */ /* 0x042ff00000001874 */
[C---:B------:R-:W-:Y:S08]  /*6370*/  HMMA.16816.F32 R160, R128.reuse, R162, R28 ;  /* 0x000000a280a0723c */ /* 0x040ff0000000181c */
[C---:B------:R-:W-:Y:S08]  /*6380*/  HMMA.16816.F32 R96, R128.reuse, R98, R180 ;  /* 0x000000628060723c */ /* 0x040ff000000018b4 */
[C---:B------:R-:W-:Y:S08]  /*6390*/  HMMA.16816.F32 R112, R128.reuse, R114, R20 ;  /* 0x000000728070723c */ /* 0x040ff00000001814 */
[C---:B------:R-:W-:Y:S08]  /*63a0*/  HMMA.16816.F32 R120, R128.reuse, R122, R12 ;  /* 0x0000007a8078723c */ /* 0x040ff0000000180c */
[C---:B--2---:R-:W-:Y:S08]  /*63b0*/  HMMA.16816.F32 R124, R128.reuse, R4, R32 ;  /* 0x00000004807c723c */ /* 0x044ff00000001820 */
[----:B------:R-:W-:Y:S01]  /*63c0*/  HMMA.16816.F32 R128, R128, R6, R24 ;  /* 0x000000068080723c */ /* 0x000fe20000001818 */
[----:B------:R-:W-:Y:S01]  /*63d0*/  @!UPT UIADD3 URZ, URZ, URZ, URZ ;  /* 0x0000003f3f3ff290 */ /* 0x000fe2000fffe03f */
[----:B------:R-:W-:Y:S11]  /*63e0*/  @!P0 BRA `(.L_x_4276) ;  /* 0x000042f000008947 */ /* 0x000ff60003800000 */
[----:B---3--:R-:W-:Y:S02]  /*63f0*/  MOV R0, R3 ;  /* 0x0000000300007202 */ /* 0x008fe40000000f00 */
[----:B------:R-:W-:-:S02]  /*6400*/  MOV R135, R16 ;  /* 0x0000001000877202 */ /* 0x000fc40000000f00 */
[----:B------:R-:W-:Y:S01]  /*6410*/  MOV R134, R133 ;  /* 0x0000008500867202 */ /* 0x000fe20000000f00 */
[----:B------:R1:W-:Y:S06]  /*6420*/  STL [R1+0x5c], R0 ;  /* 0x00005c0001007387 */ /* 0x0003ec0000100800 */
.L_x_4287:
        /* <DEDUP_REMOVED lines=54> */
[----:B------:R2:W3:Y:S02]  /*6790*/  SHFL.IDX PT, R4, R5, RZ, 0x181f ;  /* 0x00181fff05047589 */ /* 0x0004e400000e0000 */
.L_x_4314:
        /* <DEDUP_REMOVED lines=18> */
[----:B------:R-:W-:Y:S03]  /*68c0*/  SEL R20, RZ, 0x10, P3 ;  /* 0x00000010ff147807 */ /* 0x000fe60001800000 */
[----:B------:R-:W-:Y:S03]  /*68d0*/  IMAD.X R7, R4, 0x1, R29, P2 ;  /* 0x0000000104077824 */ /* 0x000fe600010e061d */
[----:B------:R2:W-:Y:S01]  /*68e0*/  LDGSTS.E.BYPASS.LTC128B.128 [R14+0x2100], [R12.64], !P3 ;  /* 0x021000000c0e7fae */ /* 0x0005e2000d901d46 */
[----:B-1----:R-:W-:Y:S03]  /*68f0*/  IADD3 R2, P0, R0, R132, RZ ;  /* 0x0000008400027210 */ /* 0x002fe60007f1e0ff */
[----:B------:R-:W1:Y:S02]  /*6900*/  SHFL.IDX PT, R0, R21, 0x1, 0x181f ;  /* 0x00381f0015007f89 */ /* 0x000e6400000e0000 */
[----:B------:R-:W-:Y:S01]  /*6910*/  IMAD.X R3, R4, 0x1, R28, P0 ;  /* 0x0000000104037824 */ /* 0x000fe200000e061c */
[----:B------:R-:W-:Y:S01]  /*6920*/  ISETP.GE.AND P0, PT, R15, c[0x0][0x1d4], PT ;  /* 0x000075000f007a0c */ /* 0x000fe20003f06270 */
[----:B------:R3:W4:Y:S01]  /*6930*/  SHFL.IDX PT, R4, R5, 0x1, 0x181f ;  /* 0x00381f0005047f89 */ /* 0x00072200000e0000 */
[----:B------:R-:W-:Y:S03]  /*6940*/  SEL R15, RZ, 0x10, P1 ;  /* 0x00000010ff0f7807 */ /* 0x000fe60000800000 */
[----:B------:R2:W-:Y:S08]  /*6950*/  LDGSTS.E.BYPASS.LTC128B.128 [R14+0x4100], [R2.64], !P1 ;  /* 0x04100000020e7fae */ /* 0x0005f0000c901d46 */
[----:B------:R2:W-:Y:S01]  /*6960*/  LDGSTS.E.BYPASS.LTC128B.128 [R14+0x6100], [R6.64], !P0 ;  /* 0x06100000060e7fae */ /* 0x0005e2000c101d46 */
[----:B---3--:R-:W-:Y:S02]  /*6970*/  SEL R5, RZ, 0x10, P4 ;  /* 0x00000010ff057807 */ /* 0x008fe40002000000 */
[----:B--2---:R-:W-:Y:S02]  /*6980*/  SEL R14, RZ, 0x10, P0 ;  /* 0x00000010ff0e7807 */ /* 0x004fe40000000000 */
.L_x_4315:
[C---:B-1--4-:R-:W-:Y:S01]  /*6990*/  ISETP.NE.U32.AND P2, PT, R5.reuse, RZ, PT ;  /* 0x000000ff0500720c */ /* 0x052fe20003f45070 */
[----:B------:R-:W2:Y:S01]  /*69a0*/  LDL R21, [R1+0x58] ;  /* 0x0000580001157983 */ /* 0x000ea20000100800 */
[----:B------:R-:W-:Y:S02]  /*69b0*/  IADD3 R5, -R5, 0x10, RZ ;  /* 0x0000001005057810 */ /* 0x000fe40007ffe1ff */
[----:B------:R-:W-:Y:S02]  /*69c0*/  IADD3 R6, -R15, 0x10, RZ ;  /* 0x000000100f067810 */ /* 0x000fe40007ffe1ff */
[----:B------:R-:W-:Y:S02]  /*69d0*/  LOP3.LUT R5, R5, 0xf, RZ, 0xc0, !PT ;  /* 0x0000000f05057812 */ /* 0x000fe400078ec0ff */
[----:B------:R-:W-:Y:S02]  /*69e0*/  IADD3 R12, -R20, 0x10, RZ ;  /* 0x00000010140c7810 */ /* 0x000fe40007ffe1ff */
[----:B------:R-:W-:Y:S02]  /*69f0*/  IADD3 R2, P1, P0, R5, R0, R30 ;  /* 0x0000000005027210 */ /* 0x000fe4000783e01e */
[----:B------:R-:W-:Y:S02]  /*6a00*/  LOP3.LUT R6, R6, 0xf, RZ, 0xc0, !PT ;  /* 0x0000000f06067812 */ /* 0x000fe400078ec0ff */
        /* <DEDUP_REMOVED lines=21> */
.L_x_4278:
[----:B------:R-:W-:Y:S05]  /*6b60*/  BSYNC B0 ;  /* 0x0000000000007941 */ /* 0x000fea0003800000 */
.L_x_4277:
[----:B------:R-:W5:Y:S06]  /*6b70*/  LDL R132, [R1+0x1c] ;  /* 0x00001c0001847983 */ /* 0x000f6c0000100800 */
[----:B------:R-:W0:Y:S01]  /*6b80*/  LDGDEPBAR ;  /* 0x00000000000079af */ /* 0x000e220000000000 */
[----:B------:R-:W-:Y:S01]  /*6b90*/  WARPSYNC 0xffffffff ;  /* 0xffffffff00007948 */ /* 0x000fe20003800000 */
[C---:B-12---:R-:W-:Y:S01]  /*6ba0*/  HMMA.16816.F32 R4, R168.reuse, R8, RZ ;  /* 0x00000008a804723c */ /* 0x046fe200000018ff */
[----:B------:R-:W-:Y:S03]  /*6bb0*/  BSSY B0, `(.L_x_4281) ;  /* 0x0000144000007945 */ /* 0x000fe60003800000 */
[----:B------:R-:W2:Y:S04]  /*6bc0*/  LDL R2, [R1+0x14] ;  /* 0x0000140001027983 */ /* 0x000ea80000100800 */
[C---:B------:R-:W-:Y:S02]  /*6bd0*/  HMMA.16816.F32 R8, R168.reuse, R10, RZ ;  /* 0x0000000aa808723c */ /* 0x040fe400000018ff */
[----:B----4-:R-:W4:Y:S06]  /*6be0*/  LDL R0, [R1+0x18] ;  /* 0x0000180001007983 */ /* 0x010f2c0000100800 */
[C---:B------:R-:W-:Y:S01]  /*6bf0*/  HMMA.16816.F32 R12, R168.reuse, R16, RZ ;  /* 0x00000010a80c723c */ /* 0x040fe200000018ff */
[----:B---3--:R-:W3:Y:S07]  /*6c00*/  LDL R3, [R1+0x10] ;  /* 0x0000100001037983 */ /* 0x008eee0000100800 */
        /* <DEDUP_REMOVED lines=44> */
[C---:B------:R-:W-:Y:S08]  /*6ed0*/  HMMA.16816.F32 R16, R200.reuse, R182, R16 ;  /* 0x000000b6c810723c */ /* 0x040ff00000001810 */
[C---:B-----5:R-:W-:Y:S01]  /*6ee0*/  HMMA.16816.F32 R20, R200.reuse, R184, R20 ;  /* 0x000000b8c814723c */ /* 0x060fe20000001814 */
[----:B------:R1:W5:Y:S07]  /*6ef0*/  LDSM.16.M88.4 R176, [R132] ;  /* 0x0000000084b0783b */ /* 0x00036e0000000200 */
[C---:B------:R-:W-:Y:S08]  /*6f00*/  HMMA.16816.F32 R24, R200.reuse, R186, R24 ;  /* 0x000000bac818723c */ /* 0x040ff00000001818 */
[C---:B--2---:R-:W-:Y:S01]  /*6f10*/  HMMA.16816.F32 R28, R200.reuse, R188, R28 ;  /* 0x000000bcc81c723c */ /* 0x044fe2000000181c */
[----:B------:R2:W-:Y:S07]  /*6f20*/  LDSM.16.M88.4 R184, [R2] ;  /* 0x0000000002b8783b */ /* 0x0005ee0000000200 */
[----:B------:R-:W-:Y:S01]  /*6f30*/  HMMA.16816.F32 R32, R200, R190, R32 ;  /* 0x000000bec820723c */ /* 0x000fe20000001820 */
[----:B----4-:R5:W-:Y:S06]  /*6f40*/  LDSM.16.M88.4 R188, [R0] ;  /* 0x0000000000bc783b */ /* 0x010bec0000000200 */
[----:B-1----:R-:W4:Y:S06]  /*6f50*/  LDL R132, [R1+0x2c] ;  /* 0x00002c0001847983 */ /* 0x002f2c0000100800 */
[----:B---3--:R1:W3:Y:S06]  /*6f60*/  LDSM.16.M88.4 R180, [R3] ;  /* 0x0000000003b4783b */ /* 0x0082ec0000000200 */
[----:B--2---:R-:W2:Y:S01]  /*6f70*/  LDL R2, [R1+0x24] ;  /* 0x0000240001027983 */ /* 0x004ea20000100800 */
[C---:B-----5:R-:W-:Y:S05]  /*6f80*/  HMMA.16816.F32 R4, R204.reuse, R176, R4 ;  /* 0x000000b0cc04723c */ /* 0x060fea0000001804 */
[----:B------:R-:W5:Y:S03]  /*6f90*/  LDL R0, [R1+0x28] ;  /* 0x0000280001007983 */ /* 0x000f660000100800 */
[C---:B------:R-:W-:Y:S03]  /*6fa0*/  HMMA.16816.F32 R8, R204.reuse, R178, R8 ;  /* 0x000000b2cc08723c */ /* 0x040fe60000001808 */
[----:B------:R-:W3:Y:S06]  /*6fb0*/  LDSM.16.M88.4 R176, [R250+0x2000] ;  /* 0x00200000fab0783b */ /* 0x000eec0000000200 */
[----:B-1----:R-:W5:Y:S01]  /*6fc0*/  LDL R3, [R1+0x20] ;  /* 0x0000200001037983 */ /* 0x002f620000100800 */
[C---:B---3--:R-:W-:Y:S08]  /*6fd0*/  HMMA.16816.F32 R12, R204.reuse, R180, R12 ;  /* 0x000000b4cc0c723c */ /* 0x048ff0000000180c */
[C---:B------:R-:W-:Y:S01]  /*6fe0*/  HMMA.16816.F32 R16, R204.reuse, R182, R16 ;  /* 0x000000b6cc10723c */ /* 0x040fe20000001810 */
[----:B------:R-:W1:Y:S07]  /*6ff0*/  LDSM.16.M88.4 R180, [R250+0x2800] ;  /* 0x00280000fab4783b */ /* 0x000e6e0000000200 */
[C---:B------:R-:W-:Y:S08]  /*7000*/  HMMA.16816.F32 R20, R204.reuse, R184, R20 ;  /* 0x000000b8cc14723c */ /* 0x040ff00000001814 */
[C---:B------:R-:W-:Y:S01]  /*7010*/  HMMA.16816.F32 R24, R204.reuse, R186, R24 ;  /* 0x000000bacc18723c */ /* 0x040fe20000001818 */
[----:B------:R-:W3:Y:S07]  /*7020*/  LDSM.16.M88.4 R184, [R250+0x3000] ;  /* 0x00300000fab8783b */ /* 0x000eee0000000200 */
[C---:B------:R-:W-:Y:S08]  /*7030*/  HMMA.16816.F32 R28, R204.reuse, R188, R28 ;  /* 0x000000bccc1c723c */ /* 0x040ff0000000181c */
        /* <DEDUP_REMOVED lines=8> */
[C---:B---3--:R-:W-:Y:S08]  /*70c0*/  HMMA.16816.F32 R20, R208.reuse, R184, R20 ;  /* 0x000000b8d014723c */ /* 0x048ff00000001814 */
[C---:B------:R-:W-:Y:S01]  /*70d0*/  HMMA.16816.F32 R24, R208.reuse, R186, R24 ;  /* 0x000000bad018723c */ /* 0x040fe20000001818 */
[----:B------:R-:W3:Y:S07]  /*70e0*/  LDSM.16.M88.4 R184, [R249+-0x3000] ;  /* 0xffd00000f9b8783b */ /* 0x000eee0000000200 */
[C---:B------:R-:W-:Y:S08]  /*70f0*/  HMMA.16816.F32 R28, R208.reuse, R188, R28 ;  /* 0x000000bcd01c723c */ /* 0x040ff0000000181c */
        /* <DEDUP_REMOVED lines=8> */
[C---:B---3--:R-:W-:Y:S08]  /*7180*/  HMMA.16816.F32 R20, R212.reuse, R184, R20 ;  /* 0x000000b8d414723c */ /* 0x048ff00000001814 */
[C---:B------:R-:W-:Y:S01]  /*7190*/  HMMA.16816.F32 R24, R212.reuse, R186, R24 ;  /* 0x000000bad418723c */ /* 0x040fe20000001818 */
[----:B------:R-:W-:Y:S07]  /*71a0*/  LDSM.16.M88.4 R184, [R248+0x5800] ;  /* 0x00580000f8b8783b */ /* 0x000fee0000000200 */
[C---:B------:R-:W-:Y:S08]  /*71b0*/  HMMA.16816.F32 R28, R212.reuse, R176, R28 ;  /* 0x000000b0d41c723c */ /* 0x040ff0000000181c */
        /* <DEDUP_REMOVED lines=10> */
[----:B----4-:R1:W3:Y:S06]  /*7260*/  LDSM.16.M88.4 R188, [R132] ;  /* 0x0000000084bc783b */ /* 0x0102ec0000000200 */
[----:B--2---:R2:W-:Y:S06]  /*7270*/  LDSM.16.M88.4 R180, [R2] ;  /* 0x0000000002b4783b */ /* 0x0045ec0000000200 */
[----:B-----5:R4:W-:Y:S06]  /*7280*/  LDSM.16.M88.4 R184, [R0] ;  /* 0x0000000000b8783b */ /* 0x0209ec0000000200 */
[----:B-1----:R-:W5:Y:S06]  /*7290*/  LDL R132, [R1+0xc] ;  /* 0x00000c0001847983 */ /* 0x002f6c0000100800 */
[----:B------:R1:W1:Y:S06]  /*72a0*/  LDSM.16.M88.4 R176, [R3] ;  /* 0x0000000003b0783b */ /* 0x00026c0000000200 */
[----:B--2---:R-:W2:Y:S01]  /*72b0*/  LDL R2, [R1+0x34] ;  /* 0x0000340001027983 */ /* 0x004ea20000100800 */
[C---:B---3--:R-:W-:Y:S05]  /*72c0*/  HMMA.16816.F32 R4, R220.reuse, R188, R4 ;  /* 0x000000bcdc04723c */ /* 0x048fea0000001804 */
[----:B----4-:R-:W3:Y:S03]  /*72d0*/  LDL R0, [R1+0x38] ;  /* 0x0000380001007983 */ /* 0x010ee60000100800 */
[C---:B------:R-:W-:Y:S03]  /*72e0*/  HMMA.16816.F32 R8, R220.reuse, R190, R8 ;  /* 0x000000bedc08723c */ /* 0x040fe60000001808 */
[----:B------:R-:W-:Y:S06]  /*72f0*/  LDSM.16.M88.4 R188, [R250+0x4800] ;  /* 0x00480000fabc783b */ /* 0x000fec0000000200 */
[----:B-1----:R-:W4:Y:S01]  /*7300*/  LDL R3, [R1+0x30] ;  /* 0x0000300001037983 */ /* 0x002f220000100800 */
        /* <DEDUP_REMOVED lines=41> */
[----:B------:R-:W-:Y:S06]  /*75a0*/  LDSM.16.M88.4 R180, [R250+0x6000] ;  /* 0x00600000fab4783b */ /* 0x000fec0000000200 */
[----:B-----5:R-:W1:Y:S06]  /*75b0*/  LDSM.16.M88.4 R176, [R132] ;  /* 0x0000000084b0783b */ /* 0x020e6c0000000200 */
[----:B--2---:R2:W-:Y:S06]  /*75c0*/  LDSM.16.M88.4 R188, [R2] ;  /* 0x0000000002bc783b */ /* 0x0045ec0000000200 */
[----:B----4-:R-:W4:Y:S06]  /*75d0*/  LDSM.16.M88.4 R184, [R3] ;  /* 0x0000000003b8783b */ /* 0x010f2c0000000200 */
[----:B--2---:R-:W2:Y:S01]  /*75e0*/  LDL R2, [R1+0x5c] ;  /* 0x00005c0001027983 */ /* 0x004ea20000100800 */
[C---:B-1----:R-:W-:Y:S08]  /*75f0*/  HMMA.16816.F32 R4, R236.reuse, R176, R4 ;  /* 0x000000b0ec04723c */ /* 0x042ff00000001804 */
[C---:B------:R-:W-:Y:S01]  /*7600*/  HMMA.16816.F32 R8, R236.reuse, R178, R8 ;  /* 0x000000b2ec08723c */ /* 0x040fe20000001808 */
[----:B---3--:R1:W3:Y:S07]  /*7610*/  LDSM.16.M88.4 R176, [R0] ;  /* 0x0000000000b0783b */ /* 0x0082ee0000000200 */
[C---:B----4-:R-:W-:Y:S01]  /*7620*/  HMMA.16816.F32 R12, R236.reuse, R184, R12 ;  /* 0x000000b8ec0c723c */ /* 0x050fe2000000180c */
[----:B-1----:R-:W2:Y:S07]  /*7630*/  LDL R0, [R1+0x8c] ;  /* 0x00008c0001007983 */ /* 0x002eae0000100800 */
[C---:B------:R-:W-:Y:S01]  /*7640*/  HMMA.16816.F32 R16, R236.reuse, R186, R16 ;  /* 0x000000baec10723c */ /* 0x040fe20000001810 */
[----:B------:R-:W1:Y:S07]  /*7650*/  LDSM.16.M88.4 R184, [R250+0x6800] ;  /* 0x00680000fab8783b */ /* 0x000e6e0000000200 */
[C---:B------:R-:W-:Y:S08]  /*7660*/  HMMA.16816.F32 R20, R236.reuse, R188, R20 ;  /* 0x000000bcec14723c */ /* 0x040ff00000001814 */
[C---:B------:R-:W-:Y:S01]  /*7670*/  HMMA.16816.F32 R24, R236.reuse, R190, R24 ;  /* 0x000000beec18723c */ /* 0x040fe20000001818 */
[----:B------:R-:W-:Y:S07]  /*7680*/  LDSM.16.M88.4 R188, [R249] ;  /* 0x00000000f9bc783b */ /* 0x000fee0000000200 */
[C---:B---3--:R-:W-:Y:S08]  /*7690*/  HMMA.16816.F32 R28, R236.reuse, R176, R28 ;  /* 0x000000b0ec1c723c */ /* 0x048ff0000000181c */
[----:B------:R-:W-:Y:S01]  /*76a0*/  HMMA.16816.F32 R32, R236, R178, R32 ;  /* 0x000000b2ec20723c */ /* 0x000fe20000001820 */
[----:B------:R-:W3:Y:S07]  /*76b0*/  LDSM.16.M88.4 R176, [R250+0x7000] ;  /* 0x00700000fab0783b */ /* 0x000eee0000000200 */
[C---:B------:R-:W-:Y:S08]  /*76c0*/  HMMA.16816.F32 R4, R240.reuse, R180, R4 ;  /* 0x000000b4f004723c */ /* 0x040ff00000001804 */
[C---:B------:R-:W-:Y:S01]  /*76d0*/  HMMA.16816.F32 R8, R240.reuse, R182, R8 ;  /* 0x000000b6f008723c */ /* 0x040fe20000001808 */
[----:B------:R-:W4:Y:S07]  /*76e0*/  LDSM.16.M88.4 R180, [R250+0x7800] ;  /* 0x00780000fab4783b */ /* 0x000f2e0000000200 */
[C---:B-1----:R-:W-:Y:S08]  /*76f0*/  HMMA.16816.F32 R12, R240.reuse, R184, R12 ;  /* 0x000000b8f00c723c */ /* 0x042ff0000000180c */
[C---:B------:R-:W-:Y:S01]  /*7700*/  HMMA.16816.F32 R16, R240.reuse, R186, R16 ;  /* 0x000000baf010723c */ /* 0x040fe20000001810 */
[----:B------:R-:W-:Y:S07]  /*7710*/  LDSM.16.M88.4 R184, [R249+0x1800] ;  /* 0x00180000f9b8783b */ /* 0x000fee0000000200 */
[C---:B---3--:R-:W-:Y:S08]  /*7720*/  HMMA.16816.F32 R20, R240.reuse, R176, R20 ;  /* 0x000000b0f014723c */ /* 0x048ff00000001814 */
[C---:B------:R-:W-:Y:S01]  /*7730*/  HMMA.16816.F32 R24, R240.reuse, R178, R24 ;  /* 0x000000b2f018723c */ /* 0x040fe20000001818 */
[----:B------:R-:W1:Y:S07]  /*7740*/  LDSM.16.M88.4 R176, [R249+0x800] ;  /* 0x00080000f9b0783b */ /* 0x000e6e0000000200 */
[C---:B----4-:R-:W-:Y:S08]  /*7750*/  HMMA.16816.F32 R28, R240.reuse, R180, R28 ;  /* 0x000000b4f01c723c */ /* 0x050ff0000000181c */
[----:B------:R-:W-:Y:S01]  /*7760*/  HMMA.16816.F32 R32, R240, R182, R32 ;  /* 0x000000b6f020723c */ /* 0x000fe20000001820 */
[----:B------:R-:W3:Y:S01]  /*7770*/  LDSM.16.M88.4 R180, [R249+0x1000] ;  /* 0x00100000f9b4783b */ /* 0x000ee20000000200 */
[----:B------:R-:W-:Y:S05]  /*7780*/  DEPBAR.LE SB0, 0x0 ;  /* 0x000080000000791a */ /* 0x000fea0000000000 */
[----:B------:R-:W-:Y:S01]  /*7790*/  BAR.SYNC.DEFER_BLOCKING 0x0 ;  /* 0x0000000000007b1d */ /* 0x000fe20000010000 */
[C---:B------:R-:W-:Y:S08]  /*77a0*/  HMMA.16816.F32 R4, R244.reuse, R188, R4 ;  /* 0x000000bcf404723c */ /* 0x040ff00000001804 */
[C---:B------:R-:W-:Y:S08]  /*77b0*/  HMMA.16816.F32 R8, R244.reuse, R190, R8 ;  /* 0x000000bef408723c */ /* 0x040ff00000001808 */
[C---:B-1----:R-:W-:Y:S08]  /*77c0*/  HMMA.16816.F32 R12, R244.reuse, R176, R12 ;  /* 0x000000b0f40c723c */ /* 0x042ff0000000180c */
[C---:B------:R-:W-:Y:S08]  /*77d0*/  HMMA.16816.F32 R16, R244.reuse, R178, R16 ;  /* 0x000000b2f410723c */ /* 0x040ff00000001810 */
[C---:B---3--:R-:W-:Y:S08]  /*77e0*/  HMMA.16816.F32 R20, R244.reuse, R180, R20 ;  /* 0x000000b4f414723c */ /* 0x048ff00000001814 */
[C---:B------:R-:W-:Y:S08]  /*77f0*/  HMMA.16816.F32 R24, R244.reuse, R182, R24 ;  /* 0x000000b6f418723c */ /* 0x040ff00000001818 */
[C---:B------:R-:W-:Y:S08]  /*7800*/  HMMA.16816.F32 R28, R244.reuse, R184, R28 ;  /* 0x000000b8f41c723c */ /* 0x040ff0000000181c */
[----:B------:R-:W-:Y:S03]  /*7810*/  HMMA.16816.F32 R32, R244, R186, R32 ;  /* 0x000000baf420723c */ /* 0x000fe60000001820 */
[----:B--2---:R-:W-:Y:S11]  /*7820*/  ISETP.GT.AND P0, PT, R2, R0, PT ;  /* 0x000000000200720c */ /* 0x004ff60003f04270 */
[----:B------:R-:W-:Y:S02]  /*7830*/  @!UPT UIADD3 URZ, URZ, URZ, URZ ;  /* 0x0000003f3f3ff290 */ /* 0x000fe4000fffe03f */
[----:B------:R-:W-:-:S05]  /*7840*/  @!P0 BRA `(.L_x_4282) ;  /* 0x000007a000008947 */ /* 0x000fca0003800000 */
[----:B------:R-:W1:Y:S01]  /*7850*/  S2R R132, SR_TID.X ;  /* 0x0000000000847919 */ /* 0x000e620000002100 */
[----:B------:R-:W-:Y:S02]  /*7860*/  IMAD.MOV.U32 R189, RZ, RZ, c[0x0][0x2b8] ;  /* 0x0000ae00ffbd7624 */ /* 0x000fe400078e00ff */
[----:B------:R-:W-:Y:S01]  /*7870*/  IMAD.MOV.U32 R182, RZ, RZ, RZ ;  /* 0x000000ffffb67224 */ /* 0x000fe200078e00ff */
[----:B------:R-:W2:Y:S02]  /*7880*/  LDL R3, [R1+0xa0] ;  /* 0x0000a00001037983 */ /* 0x000ea40000100800 */
[----:B------:R-:W-:Y:S02]  /*7890*/  ISETP.NE.AND P1, PT, R189, 0x1, PT ;  /* 0x00000001bd00780c */ /* 0x000fe40003f25270 */
[----:B------:R-:W3:Y:S04]  /*78a0*/  LDL.64 R176, [R1+0xa8] ;  /* 0x0000a80001b07983 */ /* 0x000ee80000100a00 */
[----:B------:R-:W4:Y:S04]  /*78b0*/  LDL.64 R180, [R1+0x98] ;  /* 0x0000980001b47983 */ /* 0x000f280000100a00 */
[----:B------:R-:W5:Y:S04]  /*78c0*/  LDL R179, [R1+0xa4] ;  /* 0x0000a40001b37983 */ /* 0x000f680000100800 */
[----:B------:R-:W4:Y:S04]  /*78d0*/  LDL R178, [R1+0x158] ;  /* 0x0001580001b27983 */ /* 0x000f280000100800 */
[----:B------:R-:W4:Y:S01]  /*78e0*/  LDL R191, [R1+0x7c] ;  /* 0x00007c0001bf7983 */ /* 0x000f220000100800 */
[--C-:B-1----:R-:W-:Y:S02]  /*78f0*/  SHF.R.S32.HI R0, RZ, 0x1f, R132.reuse ;  /* 0x0000001fff007819 */ /* 0x102fe40000011484 */
[----:B------:R-:W-:Y:S01]  /*7900*/  SHF.R.S32.HI R133, RZ, 0x1f, R132 ;  /* 0x0000001fff857819 */ /* 0x000fe20000011484 */
[----:B------:R-:W5:Y:S01]  /*7910*/  LDL R190, [R1+0x80] ;  /* 0x0000800001be7983 */ /* 0x000f620000100800 */
[-C--:B------:R-:W-:Y:S02]  /*7920*/  LEA.HI R0, R0, R132.reuse, RZ, 0x3 ;  /* 0x0000008400007211 */ /* 0x080fe400078f18ff */
[----:B------:R-:W-:Y:S01]  /*7930*/  LEA.HI R133, R133, R132, RZ, 0x3 ;  /* 0x0000008485857211 */ /* 0x000fe200078f18ff */
[----:B------:R-:W5:Y:S01]  /*7940*/  LDL R189, [R1+0x84] ;  /* 0x0000840001bd7983 */ /* 0x000f620000100800 */
[----:B------:R-:W-:Y:S02]  /*7950*/  LOP3.LUT R0, R0, 0xfffffff8, RZ, 0xc0, !PT ;  /* 0xfffffff800007812 */ /* 0x000fe400078ec0ff */
[----:B------:R-:W-:Y:S01]  /*7960*/  SHF.R.S32.HI R133, RZ, 0x3, R133 ;  /* 0x00000003ff857819 */ /* 0x000fe20000011485 */
[----:B------:R-:W5:Y:S02]  /*7970*/  LDL R188, [R1+0x64] ;  /* 0x0000640001bc7983 */ /* 0x000f640000100800 */
[----:B------:R-:W-:Y:S02]  /*7980*/  IMAD.IADD R0, R132, 0x1, -R0 ;  /* 0x0000000184007824 */ /* 0x000fe400078e0a00 */
[----:B------:R-:W5:Y:S02]  /*7990*/  LDL R132, [R1+0xb8] ;  /* 0x0000b80001847983 */ /* 0x000f640000100800 */
[----:B------:R-:W-:Y:S02]  /*79a0*/  IMAD R0, R0, 0x20, R133 ;  /* 0x0000002000007824 */ /* 0x000fe400078e0285 */
[----:B--2---:R-:W-:Y:S01]  /*79b0*/  IMAD R2, R2, 0x40, R3 ;  /* 0x0000004002027824 */ /* 0x004fe200078e0203 */
[----:B---3--:R-:W2:Y:S04]  /*79c0*/  LDL R177, [R1+0x15c] ;  /* 0x00015c0001b17983 */ /* 0x008ea80000100800 */
[----:B------:R-:W-:Y:S05]  /*79d0*/  IADD3 R2, R2, -0x40, R0 ;  /* 0xffffffc002027810 */ /* 0x000fea0007ffe000 */
[----:B------:R-:W-:Y:S04]  /*79e0*/  @P1 IMAD.HI.U32 R3, R2, c[0x0][0x2bc], RZ ;  /* 0x0000af0002031a27 */ /* 0x000fe800078e00ff */
[----:B------:R-:W-:Y:S01]  /*79f0*/  IMAD.MOV.U32 R0, RZ, RZ, R2 ;  /* 0x000000ffff007224 */ /* 0x000fe200078e0002 */
[----:B------:R-:W-:Y:S04]  /*7a00*/  @P1 SHF.R.U32.HI R0, RZ, c[0x0][0x2c0], R3 ;  /* 0x0000b000ff001a19 */ /* 0x000fe80000011603 */
[C---:B------:R-:W-:Y:S02]  /*7a10*/  @!P6 IADD3 R3, P0, R0.reuse, R176, RZ ;  /* 0x000000b00003e210 */ /* 0x040fe40007f1e0ff */
[----:B------:R-:W3:Y:S01]  /*7a20*/  LDL R176, [R1+0x160] ;  /* 0x0001600001b07983 */ /* 0x000ee20000100800 */
[C---:B----4-:R-:W-:Y:S01]  /*7a30*/  SHF.L.U64.HI R187, R191.reuse, 0x1, R178 ;  /* 0x00000001bfbb7819 */ /* 0x050fe200000102b2 */
[----:B------:R-:W-:Y:S01]  /*7a40*/  IMAD.SHL.U32 R191, R191, 0x2, RZ ;  /* 0x00000002bfbf7824 */ /* 0x000fe200078e00ff */
[----:B-----5:R-:W-:Y:S01]  /*7a50*/  @!P6 LEA.HI.X.SX32 R133, R0, R132, 0x1, P0 ;  /* 0x000000840085e211 */ /* 0x020fe200000f0eff */
[----:B------:R-:W-:Y:S01]  /*7a60*/  IMAD.MOV R0, RZ, RZ, -R0 ;  /* 0x000000ffff007224 */ /* 0x000fe200078e0a00 */
[C---:B------:R-:W-:Y:S03]  /*7a70*/  @!P6 LEA R132, P0, R3.reuse, c[0x0][0x2a0], 0x2 ;  /* 0x0000a8000384ea11 */ /* 0x040fe600078010ff */
[----:B------:R-:W-:Y:S01]  /*7a80*/  IMAD R183, R0, c[0x0][0x2b8], R2 ;  /* 0x0000ae0000b77a24 */ /* 0x000fe200078e0202 */
[----:B------:R-:W-:Y:S03]  /*7a90*/  @!P6 LEA.HI.X R133, R3, c[0x0][0x2a4], R133, 0x2, P0 ;  /* 0x0000a9000385ea11 */ /* 0x000fe600000f1485 */
[C---:B------:R-:W-:Y:S01]  /*7aa0*/  IMAD.WIDE.U32 R2, R183.reuse, c[0x0][0x1e0], RZ ;  /* 0x00007800b7027a25 */ /* 0x040fe200078e00ff */
[----:B------:R1:W-:Y:S01]  /*7ab0*/  STL [R1+0x68], R183 ;  /* 0x000068b701007387 */ /* 0x0003e20000100800 */
[----:B------:R-:W-:Y:S03]  /*7ac0*/  SHF.R.S32.HI R0, RZ, 0x1f, R183 ;  /* 0x0000001fff007819 */ /* 0x000fe600000114b7 */
[----:B------:R4:W5:Y:S02]  /*7ad0*/  @!P6 LDG.E R182, [R132.64] ;  /* 0x0000000684b6e981 */ /* 0x000964000c1e1900 */
[----:B------:R-:W-:Y:S04]  /*7ae0*/  IMAD R0, R0, c[0x0][0x1e0], RZ ;  /* 0x0000780000007a24 */ /* 0x000fe800078e02ff */
[----:B------:R-:W-:Y:S04]  /*7af0*/  IMAD R0, R183, c[0x0][0x1e4], R0 ;  /* 0x00007900b7007a24 */ /* 0x000fe800078e0200 */
[----:B------:R-:W-:Y:S01]  /*7b00*/  IMAD.IADD R3, R3, 0x1, R0 ;  /* 0x0000000103037824 */ /* 0x000fe200078e0200 */
[----:B----4-:R-:W4:Y:S01]  /*7b10*/  LDL R132, [R1+0x164] ;  /* 0x0001640001847983 */ /* 0x010f220000100800 */
[C---:B--2---:R-:W-:Y:S01]  /*7b20*/  SHF.L.U64.HI R186, R190.reuse, 0x1, R177 ;  /* 0x00000001beba7819 */ /* 0x044fe200000102b1 */
[----:B------:R-:W-:Y:S01]  /*7b30*/  IMAD.SHL.U32 R190, R190, 0x2, RZ ;  /* 0x00000002bebe7824 */ /* 0x000fe200078e00ff */
[C---:B---3--:R-:W-:Y:S01]  /*7b40*/  SHF.L.U64.HI R185, R189.reuse, 0x1, R176 ;  /* 0x00000001bdb97819 */ /* 0x048fe200000102b0 */
[----:B------:R-:W-:Y:S01]  /*7b50*/  IMAD.SHL.U32 R189, R189, 0x2, RZ ;  /* 0x00000002bdbd7824 */ /* 0x000fe200078e00ff */
[----:B-----5:R-:W-:Y:S01]  /*7b60*/  SHF.R.S32.HI R133, RZ, 0x1f, R182 ;  /* 0x0000001fff857819 */ /* 0x020fe200000114b6 */
[----:B------:R2:W-:Y:S01]  /*7b70*/  STL [R1+0x60], R182 ;  /* 0x000060b601007387 */ /* 0x0005e20000100800 */
[----:B------:R-:W-:Y:S04]  /*7b80*/  IMAD.WIDE.U32 R2, R182, c[0x0][0x1f0], R2 ;  /* 0x00007c00b6027a25 */ /* 0x000fe800078e0002 */
[----:B------:R-:W-:Y:S01]  /*7b90*/  IMAD R133, R133, c[0x0][0x1f0], RZ ;  /* 0x00007c0085857a24 */ /* 0x000fe200078e02ff */
[----:B------:R-:W-:Y:S03]  /*7ba0*/  IADD3 R0, P0, R180, R2, RZ ;  /* 0x00000002b4007210 */ /* 0x000fe60007f1e0ff */
[----:B------:R-:W-:Y:S05]  /*7bb0*/  IMAD R133, R182, c[0x0][0x1f4], R133 ;  /* 0x00007d00b6857a24 */ /* 0x000fea00078e0285 */
[----:B------:R-:W-:Y:S02]  /*7bc0*/  IADD3.X R133, R179, R3, R133, P0, !PT ;  /* 0x00000003b3857210 */ /* 0x000fe400007fe485 */
[C---:B-1----:R-:W-:Y:S04]  /*7bd0*/  LEA R183, P0, R0.reuse, c[0x0][0x1c8], 0x1 ;  /* 0x0000720000b77a11 */ /* 0x042fe800078008ff */
[----:B------:R-:W-:Y:S02]  /*7be0*/  LEA.HI.X R133, R0, c[0x0][0x1cc], R133, 0x1, P0 ;  /* 0x0000730000857a11 */ /* 0x000fe400000f0c85 */
[C---:B----4-:R-:W-:Y:S01]  /*7bf0*/  SHF.L.U64.HI R184, R188.reuse, 0x1, R132 ;  /* 0x00000001bcb87819 */ /* 0x050fe20000010284 */
[----:B------:R-:W-:Y:S01]  /*7c00*/  IMAD.SHL.U32 R188, R188, 0x2, RZ ;  /* 0x00000002bcbc7824 */ /* 0x000fe200078e00ff */
[----:B------:R-:W-:-:S05]  /*7c10*/  BRA.DIV ~URZ, `(.L_x_4283) ;  /* 0x00009e227f007947 */ /* 0x000fca000b800000 */
[----:B--2---:R1:W2:Y:S02]  /*7c20*/  SHFL.IDX PT, R132, R133, RZ, 0x181f ;  /* 0x00181fff85847589 */ /* 0x0042a400000e0000 */
.L_x_4316:
[----:B------:R-:W-:-:S05]  /*7c30*/  BRA.DIV ~URZ, `(.L_x_4284) ;  /* 0x00009e727f007947 */ /* 0x000fca000b800000 */
[----:B------:R-:W3:Y:S04]  /*7c40*/  LDL R2, [R1+0x64] ;  /* 0x0000640001027983 */ /* 0x000ee80000100800 */
[----:B------:R-:W4:Y:S04]  /*7c50*/  LDL R180, [R1+0x58] ;  /* 0x0000580001b47983 */ /* 0x000f280000100800 */
[----:B------:R-:W5:Y:S04]  /*7c60*/  LDL R176, [R1+0x84] ;  /* 0x0000840001b07983 */ /* 0x000f680000100800 */
[----:B--2---:R-:W2:Y:S04]  /*7c70*/  LDL R182, [R1+0x80] ;  /* 0x0000800001b67983 */ /* 0x004ea80000100800 */
[----:B------:R-:W4:Y:S04]  /*7c80*/  LDL R181, [R1+0x7c] ;  /* 0x00007c0001b57983 */ /* 0x000f280000100800 */
[----:B------:R-:W1:Y:S01]  /*7c90*/  SHFL.IDX PT, R0, R183, RZ, 0x181f ;  /* 0x00181fffb7007589 */ /* 0x000e6200000e0000 */
[----:B---3--:R-:W-:Y:S02]  /*7ca0*/  ISETP.GE.AND P4, PT, R2, c[0x0][0x1d4], PT ;  /* 0x0000750002007a0c */ /* 0x008fe40003f86270 */
[----:B-1----:R-:W-:Y:S05]  /*7cb0*/  IADD3 R2, P0, R0, R188, RZ ;  /* 0x000000bc00027210 */ /* 0x002fea0007f1e0ff */
[----:B------:R-:W-:Y:S01]  /*7cc0*/  IMAD.X R3, R132, 0x1, R184, P0 ;  /* 0x0000000184037824 */ /* 0x000fe200000e06b8 */
[----:B------:R-:W-:Y:S02]  /*7cd0*/  IADD3 R178, P0, R0, R189, RZ ;  /* 0x000000bd00b27210 */ /* 0x000fe40007f1e0ff */
[----:B-----5:R-:W-:Y:S02]  /*7ce0*/  ISETP.GE.AND P3, PT, R176, c[0x0][0x1d4], PT ;  /* 0x00007500b0007a0c */ /* 0x020fe40003f66270 */
[----:B--2---:R-:W-:Y:S01]  /*7cf0*/  ISETP.GE.AND P1, PT, R182, c[0x0][0x1d4], PT ;  /* 0x00007500b6007a0c */ /* 0x004fe20003f26270 */
[----:B------:R-:W-:Y:S01]  /*7d00*/  @!PT LDS RZ, [RZ] ;  /* 0x00000000fffff984 */ /* 0x000fe20000000800 */
[----:B------:R-:W-:Y:S01]  /*7d10*/  @!PT LDS RZ, [RZ] ;  /* 0x00000000fffff984 */ /* 0x000fe20000000800 */
[----:B----4-:R1:W-:Y:S01]  /*7d20*/  LDGSTS.E.BYPASS.LTC128B.128 [R180+0x10100], [R2.64], !P4 ;  /* 0x1010000002b47fae */ /* 0x0103e2000e101d46 */
        /* <DEDUP_REMOVED lines=15> */
.L_x_4317:
        /* <DEDUP_REMOVED lines=29> */
.L_x_4282:
[----:B------:R-:W-:Y:S05]  /*7ff0*/  BSYNC B0 ;  /* 0x0000000000007941 */ /* 0x000fea0003800000 */
.L_x_4281:
[----:B------:R-:W3:Y:S01]  /*8000*/  LDL R132, [R1+0x90] ;  /* 0x0000900001847983 */ /* 0x000ee20000100800 */
[----:B------:R-:W-:Y:S02]  /*8010*/  IMAD.MOV.U32 R0, RZ, RZ, c[0x0][0x2c4] ;  /* 0x0000b100ff007624 */ /* 0x000fe400078e00ff */
[----:B------:R-:W-:Y:S01]  /*8020*/  IMAD.MOV.U32 R133, RZ, RZ, 0x1 ;  /* 0x00000001ff857424 */ /* 0x000fe200078e00ff */
[----:B--2---:R-:W2:Y:S02]  /*8030*/  LDL R3, [R1+0x5c] ;  /* 0x00005c0001037983 */ /* 0x004ea40000100800 */
[----:B------:R-:W-:Y:S02]  /*8040*/  ISETP.NE.AND P0, PT, R0, 0x1, PT ;  /* 0x000000010000780c */ /* 0x000fe40003f05270 */
[----:B------:R-:W4:Y:S04]  /*8050*/  LDL R2, [R1+0xc0] ;  /* 0x0000c00001027983 */ /* 0x000f280000100800 */
[----:B------:R-:W0:Y:S07]  /*8060*/  LDGDEPBAR ;  /* 0x00000000000079af */ /* 0x000e2e0000000000 */
[----:B---3--:R-:W-:Y:S04]  /*8070*/  @P0 IMAD.HI.U32 R0, R132, c[0x0][0x2c8], RZ ;  /* 0x0000b20084000a27 */ /* 0x008fe800078e00ff */
[----:B--2---:R-:W-:Y:S01]  /*8080*/  IMAD R133, R3, -0x40, R133 ;  /* 0xffffffc003857824 */ /* 0x004fe200078e0285 */
[----:B------:R-:W-:Y:S02]  /*8090*/  @P0 SHF.R.U32.HI R132, RZ, c[0x0][0x2cc], R0 ;  /* 0x0000b300ff840a19 */ /* 0x000fe40000011600 */
[----:B------:R-:W-:Y:S02]  /*80a0*/  MOV R0, c[0x0][0x2ac] ;  /* 0x0000ab0000007a02 */ /* 0x000fe40000000f00 */
[----:B----4-:R-:W-:Y:S05]  /*80b0*/  IADD3 R133, -R2, R133, RZ ;  /* 0x0000008502857210 */ /* 0x010fea0007ffe1ff */
[----:B------:R-:W-:Y:S05]  /*80c0*/  IMAD R133, R0, c[0x0][0x1d0], R133 ;  /* 0x0000740000857a24 */ /* 0x000fea00078e0285 */
[----:B------:R-:W-:Y:S01]  /*80d0*/  IADD3 R133, R133, -c[0x0][0x168], RZ ;  /* 0x80005a0085857a10 */ /* 0x000fe20007ffe0ff */
[----:B------:R-:W-:-:S05]  /*80e0*/  BRA.DIV ~URZ, `(.L_x_4285) ;  /* 0x00009cb27f007947 */ /* 0x000fca000b800000 */
[----:B------:R1:W2:Y:S02]  /*80f0*/  SHFL.IDX PT, R0, R132, RZ, 0x1c1f ;  /* 0x001c1fff84007589 */ /* 0x0002a400000e0000 */
.L_x_4318:
[----:B--2---:R-:W-:Y:S05]  /*8100*/  IMAD.IADD R0, R133, 0x1, R0 ;  /* 0x0000000185007824 */ /* 0x004fea00078e0200 */
[C---:B------:R-:W-:Y:S02]  /*8110*/  ISETP.GT.AND P0, PT, R0.reuse, RZ, PT ;  /* 0x000000ff0000720c */ /* 0x040fe40003f04270 */
[C---:B------:R-:W-:Y:S02]  /*8120*/  ISETP.GT.AND P2, PT, R0.reuse, 0x1, PT ;  /* 0x000000010000780c */ /* 0x040fe40003f44270 */
[C---:B------:R-:W-:Y:S02]  /*8130*/  ISETP.GT.AND P3, PT, R0.reuse, 0x8, PT ;  /* 0x000000080000780c */ /* 0x040fe40003f64270 */
        /* <DEDUP_REMOVED lines=37> */
[----:B------:R-:W-:Y:S02]  /*8390*/  FSEL R7, R7, -INF , P2 ;  /* 0xff80000007077808 */ /* 0x000fe40001000000 */
[----:B------:R-:W-:Y:S02]  /*83a0*/  FSEL R10, R10, -INF , P1 ;  /* 0xff8000000a0a7808 */ /* 0x000fe40000800000 */
[----:B------:R-:W-:Y:S02]  /*83b0*/  FSEL R11, R11, -INF , P0 ;  /* 0xff8000000b0b7808 */ /* 0x000fe40000000000 */
[C---:B------:R-:W-:Y:S02]  /*83c0*/  ISETP.GT.AND P3, PT, R0.reuse, 0x10, PT ;  /* 0x000000100000780c */ /* 0x040fe40003f64270 */
        /* <DEDUP_REMOVED lines=54> */
[----:B-1----:R-:W-:Y:S04]  /*8730*/  FMNMX.FTZ R132, R27, R0, !PT ;  /* 0x000000001b847209 */ /* 0x002fe80007810000 */
[----:B------:R-:W-:Y:S04]  /*8740*/  FMNMX.FTZ R132, R30, R132, !PT ;  /* 0x000000841e847209 */ /* 0x000fe80007810000 */
[----:B------:R-:W-:Y:S04]  /*8750*/  FMNMX.FTZ R132, R31, R132, !PT ;  /* 0x000000841f847209 */ /* 0x000fe80007810000 */
[----:B------:R-:W-:Y:S04]  /*8760*/  FMNMX.FTZ R132, R34, R132, !PT ;  /* 0x0000008422847209 */ /* 0x000fe80007810000 */
[----:B------:R-:W-:Y:S05]  /*8770*/  FMNMX.FTZ R132, R35, R132, !PT ;  /* 0x0000008423847209 */ /* 0x000fea0007810000 */
[----:B------:R-:W1:Y:S02]  /*8780*/  SHFL.BFLY PT, R0, R132, 0x2, 0x1f ;  /* 0x0c401f0084007f89 */ /* 0x000e6400000e0000 */
[----:B-1----:R-:W-:Y:S06]  /*8790*/  FMNMX.FTZ R132, R132, R0, !PT ;  /* 0x0000000084847209 */ /* 0x002fec0007810000 */
[----:B------:R1:W2:Y:S02]  /*87a0*/  SHFL.BFLY PT, R0, R132, 0x1, 0x1f ;  /* 0x0c201f0084007f89 */ /* 0x0002a400000e0000 */
.L_x_4319:
        /* <DEDUP_REMOVED lines=28> */
[----:B------:R-:W-:Y:S01]  /*8970*/  FFMA.FTZ R29, R29, c[0x0][0x2d0], -R2 ;  /* 0x0000b4001d1d7a23 */ /* 0x000fe20000010802 */
[----:B------:R-:W-:Y:S02]  /*8980*/  MOV R28, R24 ;  /* 0x00000018001c7202 */ /* 0x000fe40000000f00 */
[----:B------:R-:W-:Y:S10]  /*8990*/  MUFU.EX2 R8, R8 ;  /* 0x0000000800087308 */ /* 0x000ff40000000800 */
[----:B------:R-:W2:Y:S01]  /*89a0*/  MUFU.EX2 R9, R9 ;  /* 0x0000000900097308 */ /* 0x000ea20000000800 */
[C---:B---3--:R-:W-:Y:S01]  /*89b0*/  FFMA.FTZ R2, R0.reuse, R177, R4 ;  /* 0x000000b100027223 */ /* 0x048fe20000010004 */
[----:B--2---:R-:W-:Y:S01]  /*89c0*/  F2FP.PACK_AB R178, R9, R8 ;  /* 0x0000000809b2723e */ /* 0x004fe200000000ff */
[----:B------:R-:W-:Y:S02]  /*89d0*/  FMUL.FTZ R16, R0, R152 ;  /* 0x0000009800107220 */ /* 0x000fe40000410000 */
[C---:B------:R-:W-:Y:S01]  /*89e0*/  FADD.FTZ R5, R176.reuse, R2 ;  /* 0x00000002b0057221 */ /* 0x040fe20000010000 */
[----:B------:R-:W-:Y:S01]  /*89f0*/  F2FP.PACK_AB R176, R176, R4 ;  /* 0x00000004b0b0723e */ /* 0x000fe200000000ff */
[C---:B------:R-:W-:Y:S01]  /*8a00*/  FMUL.FTZ R4, R3.reuse, c[0x0][0x2d0] ;  /* 0x0000b40003047a20 */ /* 0x040fe20000410000 */
[----:B------:R-:W-:Y:S01]  /*8a10*/  FSEL R2, R3, RZ, P0 ;  /* 0x000000ff03027208 */ /* 0x000fe20000000000 */
[C---:B------:R-:W-:Y:S02]  /*8a20*/  FMUL.FTZ R12, R0.reuse, R156 ;  /* 0x0000009c000c7220 */ /* 0x040fe40000410000 */
[----:B------:R-:W-:Y:S01]  /*8a30*/  FMUL.FTZ R17, R0, R153 ;  /* 0x0000009900117220 */ /* 0x000fe20000410000 */
[----:B------:R-:W-:Y:S01]  /*8a40*/  FSEL R4, R4, RZ, P0 ;  /* 0x000000ff04047208 */ /* 0x000fe20000000000 */
[----:B------:R-:W-:Y:S01]  /*8a50*/  FADD.FTZ R2, -R2, R135 ;  /* 0x0000008702027221 */ /* 0x000fe20000010100 */
[----:B------:R-:W-:Y:S01]  /*8a60*/  MOV R135, R20 ;  /* 0x0000001400877202 */ /* 0x000fe20000000f00 */
[----:B------:R-:W-:Y:S01]  /*8a70*/  FMUL.FTZ R20, R0, R148 ;  /* 0x0000009400147220 */ /* 0x000fe20000410000 */
[----:B------:R-:W-:Y:S01]  /*8a80*/  MOV R148, R179 ;  /* 0x000000b300947202 */ /* 0x000fe20000000f00 */
[--C-:B------:R-:W-:Y:S02]  /*8a90*/  FFMA.FTZ R7, R7, c[0x0][0x2d0], -R4.reuse ;  /* 0x0000b40007077a23 */ /* 0x100fe40000010804 */
[--C-:B-1----:R-:W-:Y:S01]  /*8aa0*/  FFMA.FTZ R132, R10, c[0x0][0x2d0], -R4.reuse ;  /* 0x0000b4000a847a23 */ /* 0x102fe20000010804 */
[----:B------:R-:W-:Y:S01]  /*8ab0*/  MOV R10, R29 ;  /* 0x0000001d000a7202 */ /* 0x000fe20000000f00 */
[--C-:B------:R-:W-:Y:S01]  /*8ac0*/  FFMA.FTZ R181, R15, c[0x0][0x2d0], -R4.reuse ;  /* 0x0000b4000fb57a23 */ /* 0x100fe20000010804 */
[----:B------:R-:W-:Y:S01]  /*8ad0*/  MOV R29, R25 ;  /* 0x00000019001d7202 */ /* 0x000fe20000000f00 */
[--C-:B------:R-:W-:Y:S01]  /*8ae0*/  FFMA.FTZ R189, R23, c[0x0][0x2d0], -R4.reuse ;  /* 0x0000b40017bd7a23 */ /* 0x100fe20000010804 */
[----:B------:R-:W-:Y:S01]  /*8af0*/  MOV R25, R21 ;  /* 0x0000001500197202 */ /* 0x000fe20000000f00 */
        /* <DEDUP_REMOVED lines=9> */
[--C-:B------:R-:W-:Y:S01]  /*8b90*/  FFMA.FTZ R134, R11, c[0x0][0x2d0], -R4.reuse ;  /* 0x0000b4000b867a23 */ /* 0x100fe20000010804 */
[----:B------:R-:W-:Y:S01]  /*8ba0*/  MOV R11, R32 ;  /* 0x00000020000b7202 */ /* 0x000fe20000000f00 */
[--C-:B------:R-:W-:Y:S01]  /*8bb0*/  FFMA.FTZ R182, R14, c[0x0][0x2d0], -R4.reuse ;  /* 0x0000b4000eb67a23 */ /* 0x100fe20000010804 */
[----:B------:R-:W-:Y:S01]  /*8bc0*/  MOV R14, R33 ;  /* 0x00000021000e7202 */ /* 0x000fe20000000f00 */
[--C-:B------:R-:W-:Y:S02]  /*8bd0*/  FFMA.FTZ R183, R18, c[0x0][0x2d0], -R4.reuse ;  /* 0x0000b40012b77a23 */ /* 0x100fe40000010804 */
[--C-:B------:R-:W-:Y:S01]  /*8be0*/  FFMA.FTZ R184, R19, c[0x0][0x2d0], -R4.reuse ;  /* 0x0000b40013b87a23 */ /* 0x100fe20000010804 */
[----:B------:R-:W-:Y:S01]  /*8bf0*/  MUFU.EX2 R177, R6 ;  /* 0x0000000600b17308 */ /* 0x000fe20000000800 */
[----:B------:R-:W-:Y:S02]  /*8c00*/  FFMA.FTZ R190, R22, c[0x0][0x2d0], -R4 ;  /* 0x0000b40016be7a23 */ /* 0x000fe40000010804 */
[----:B------:R-:W-:Y:S02]  /*8c10*/  FADD.FTZ R4, R8, R5 ;  /* 0x0000000508047221 */ /* 0x000fe40000010000 */
[C---:B------:R-:W-:Y:S02]  /*8c20*/  FMUL.FTZ R32, R0.reuse, R136 ;  /* 0x0000008800207220 */ /* 0x040fe40000410000 */
[----:B------:R-:W-:Y:S02]  /*8c30*/  FADD.FTZ R180, R9, R4 ;  /* 0x0000000409b47221 */ /* 0x000fe40000010000 */
[----:B------:R-:W-:Y:S01]  /*8c40*/  FMUL.FTZ R4, R0, R164 ;  /* 0x000000a400047220 */ /* 0x000fe20000410000 */
[----:B------:R1:W-:Y:S01]  /*8c50*/  MUFU.EX2 R132, R188 ;  /* 0x000000bc00847308 */ /* 0x0003e20000000800 */
[----:B------:R-:W2:Y:S01]  /*8c60*/  LDL R164, [R1] ;  /* 0x0000000001a47983 */ /* 0x000ea20000100800 */
[----:B------:R-:W-:Y:S02]  /*8c70*/  FMUL.FTZ R2, R2, c[0x0][0x2d0] ;  /* 0x0000b40002027a20 */ /* 0x000fe40000410000 */
[C---:B------:R-:W-:Y:S01]  /*8c80*/  FMUL.FTZ R21, R0.reuse, R149 ;  /* 0x0000009500157220 */ /* 0x040fe20000410000 */
[----:B------:R-:W3:Y:S01]  /*8c90*/  LDL.LU R136, [R1+0x88] ;  /* 0x0000880001887983 */ /* 0x000ee20000300800 */
[----:B------:R-:W-:Y:S01]  /*8ca0*/  MOV R149, R10 ;  /* 0x0000000a00957202 */ /* 0x000fe20000000f00 */
[C---:B------:R-:W-:Y:S02]  /*8cb0*/  FMUL.FTZ R33, R0.reuse, R137 ;  /* 0x0000008900217220 */ /* 0x040fe40000410000 */
[C---:B------:R-:W-:Y:S01]  /*8cc0*/  FMUL.FTZ R5, R0.reuse, R165 ;  /* 0x000000a500057220 */ /* 0x040fe20000410000 */
[----:B------:R-:W4:Y:S01]  /*8cd0*/  MUFU.EX2 R2, R2 ;  /* 0x0000000200027308 */ /* 0x000f220000000800 */
[C---:B------:R-:W-:Y:S01]  /*8ce0*/  FMUL.FTZ R8, R0.reuse, R160 ;  /* 0x000000a000087220 */ /* 0x040fe20000410000 */
[----:B------:R-:W-:Y:S01]  /*8cf0*/  MOV R160, R34 ;  /* 0x0000002200a07202 */ /* 0x000fe20000000f00 */
[C---:B------:R-:W-:Y:S01]  /*8d00*/  FMUL.FTZ R13, R0.reuse, R157 ;  /* 0x0000009d000d7220 */ /* 0x040fe20000410000 */
[----:B------:R-:W-:Y:S01]  /*8d10*/  MOV R165, R35 ;  /* 0x0000002300a57202 */ /* 0x000fe20000000f00 */
[----:B------:R-:W5:Y:S01]  /*8d20*/  LDL R157, [R1+0x4] ;  /* 0x00000400019d7983 */ /* 0x000f620000100800 */
        /* <DEDUP_REMOVED lines=11> */
[----:B-1----:R-:W5:Y:S01]  /*8de0*/  LDL R188, [R1+0x94] ;  /* 0x0000940001bc7983 */ /* 0x002f620000100800 */
[C---:B------:R-:W-:Y:S01]  /*8df0*/  FMUL.FTZ R37, R0.reuse, R37 ;  /* 0x0000002500257220 */ /* 0x040fe20000410000 */
[----:B------:R-:W-:Y:S01]  /*8e00*/  MUFU.EX2 R190, R190 ;  /* 0x000000be00be7308 */ /* 0x000fe20000000800 */
[C---:B------:R-:W-:Y:S02]  /*8e10*/  FMUL.FTZ R40, R0.reuse, R40 ;  /* 0x0000002800287220 */ /* 0x040fe40000410000 */
[----:B------:R-:W-:Y:S02]  /*8e20*/  FMUL.FTZ R41, R0, R41 ;  /* 0x0000002900297220 */ /* 0x000fe40000410000 */
[C---:B----4-:R-:W-:Y:S02]  /*8e30*/  FMUL.FTZ R10, R2.reuse, R162 ;  /* 0x000000a2020a7220 */ /* 0x050fe40000410000 */
[----:B------:R-:W4:Y:S01]  /*8e40*/  LDL R162, [R1+0x3c] ;  /* 0x00003c0001a27983 */ /* 0x000f220000100800 */
[C---:B------:R-:W-:Y:S02]  /*8e50*/  FMUL.FTZ R34, R2.reuse, R138 ;  /* 0x0000008a02227220 */ /* 0x040fe40000410000 */
[C---:B------:R-:W-:Y:S01]  /*8e60*/  FMUL.FTZ R35, R2.reuse, R139 ;  /* 0x0000008b02237220 */ /* 0x040fe20000410000 */
[----:B------:R-:W-:Y:S01]  /*8e70*/  MUFU.EX2 R189, R189 ;  /* 0x000000bd00bd7308 */ /* 0x000fe20000000800 */
[C---:B------:R-:W-:Y:S01]  /*8e80*/  FMUL.FTZ R6, R2.reuse, R166 ;  /* 0x000000a602067220 */ /* 0x040fe20000410000 */
[----:B------:R-:W-:Y:S01]  /*8e90*/  MOV R166, R14 ;  /* 0x0000000e00a67202 */ /* 0x000fe20000000f00 */
[C---:B------:R-:W-:Y:S02]  /*8ea0*/  FMUL.FTZ R14, R2.reuse, R158 ;  /* 0x0000009e020e7220 */ /* 0x040fe40000410000 */
[C---:B------:R-:W-:Y:S01]  /*8eb0*/  FMUL.FTZ R7, R2.reuse, R167 ;  /* 0x000000a702077220 */ /* 0x040fe20000410000 */
[----:B------:R-:W-:Y:S01]  /*8ec0*/  MOV R167, R11 ;  /* 0x0000000b00a77202 */ /* 0x000fe20000000f00 */
[C---:B------:R-:W-:Y:S01]  /*8ed0*/  FMUL.FTZ R11, R2.reuse, R163 ;  /* 0x000000a3020b7220 */ /* 0x040fe20000410000 */
[----:B------:R-:W-:Y:S01]  /*8ee0*/  MOV R163, R141 ;  /* 0x0000008d00a37202 */ /* 0x000fe20000000f00 */
[C---:B------:R-:W-:Y:S01]  /*8ef0*/  FMUL.FTZ R15, R2.reuse, R159 ;  /* 0x0000009f020f7220 */ /* 0x040fe20000410000 */
[----:B------:R-:W1:Y:S01]  /*8f00*/  MUFU.EX2 R158, R134 ;  /* 0x00000086009e7308 */ /* 0x000e620000000800 */
        /* <DEDUP_REMOVED lines=11> */
[----:B------:R-:W-:Y:S02]  /*8fc0*/  FMUL.FTZ R31, R2, R143 ;  /* 0x0000008f021f7220 */ /* 0x000fe40000410000 */
        /* <DEDUP_REMOVED lines=52> */
[C---:B------:R-:W-:Y:S02]  /*9310*/  FMUL.FTZ R128, R0.reuse, R128 ;  /* 0x0000008000807220 */ /* 0x040fe40000410000 */
[----:B------:R-:W-:Y:S01]  /*9320*/  FMUL.FTZ R129, R0, R129 ;  /* 0x0000008100817220 */ /* 0x000fe20000410000 */
[----:B------:R-:W-:Y:S01]  /*9330*/  MOV R0, R30 ;  /* 0x0000001e00007202 */ /* 0x000fe20000000f00 */
        /* <DEDUP_REMOVED lines=50> */
[----:B--2---:R-:W-:Y:S01]  /*9660*/  LDSM.16.MT88.4 R144, [R164+0x800] ;  /* 0x00080000a490783b */ /* 0x004fe20000004200 */
[----:B---3--:R-:W-:Y:S01]  /*9670*/  FFMA.FTZ R152, R2, R136, R177 ;  /* 0x0000008802987223 */ /* 0x008fe200000100b1 */
[----:B------:R-:W-:Y:S01]  /*9680*/  F2FP.PACK_AB R177, R153, R177 ;  /* 0x000000b199b1723e */ /* 0x000fe200000000ff */
[----:B------:R1:W2:Y:S05]  /*9690*/  MUFU.EX2 R2, R187 ;  /* 0x000000bb00027308 */ /* 0x0002aa0000000800 */
[----:B------:R-:W3:Y:S08]  /*96a0*/  LDSM.16.MT88.4 R136, [R251] ;  /* 0x00000000fb88783b */ /* 0x000ef00000004200 */
[----:B-1----:R-:W5:Y:S01]  /*96b0*/  LDL.LU R187, [R1+0x5c] ;  /* 0x00005c0001bb7983 */ /* 0x002f620000300800 */
[C---:B---3--:R-:W-:Y:S08]  /*96c0*/  HMMA.16816.F32 R4, R176.reuse, R136, R4 ;  /* 0x00000088b004723c */ /* 0x048ff00000001804 */
[C---:B------:R-:W-:Y:S01]  /*96d0*/  HMMA.16816.F32 R8, R176.reuse, R138, R8 ;  /* 0x0000008ab008723c */ /* 0x040fe20000001808 */
[----:B------:R-:W1:Y:S07]  /*96e0*/  LDSM.16.MT88.4 R136, [R164] ;  /* 0x00000000a488783b */ /* 0x000e6e0000004200 */
[C---:B-1----:R-:W-:Y:S08]  /*96f0*/  HMMA.16816.F32 R12, R176.reuse, R136, R12 ;  /* 0x00000088b00c723c */ /* 0x042ff0000000180c */
[C---:B------:R-:W-:Y:S01]  /*9700*/  HMMA.16816.F32 R16, R176.reuse, R138, R16 ;  /* 0x0000008ab010723c */ /* 0x040fe20000001810 */
[----:B------:R-:W1:Y:S07]  /*9710*/  LDSM.16.MT88.4 R136, [R252] ;  /* 0x00000000fc88783b */ /* 0x000e6e0000004200 */
[C---:B-1----:R-:W-:Y:S08]  /*9720*/  HMMA.16816.F32 R20, R176.reuse, R136, R20 ;  /* 0x00000088b014723c */ /* 0x042ff00000001814 */
[C---:B------:R-:W-:Y:S01]  /*9730*/  HMMA.16816.F32 R24, R176.reuse, R138, R24 ;  /* 0x0000008ab018723c */ /* 0x040fe20000001818 */
[----:B----4-:R1:W3:Y:S03]  /*9740*/  LDSM.16.MT88.4 R136, [R162] ;  /* 0x00000000a288783b */ /* 0x0102e60000004200 */
[----:B-1----:R-:W-:Y:S02]  /*9750*/  MOV R162, R167 ;  /* 0x000000a700a27202 */ /* 0x002fe40000000f00 */
[----:B------:R-:W-:Y:S02]  /*9760*/  MOV R167, R166 ;  /* 0x000000a600a77202 */ /* 0x000fe40000000f00 */
[----:B------:R-:W-:Y:S01]  /*9770*/  MOV R166, R0 ;  /* 0x0000000000a67202 */ /* 0x000fe20000000f00 */
[----:B------:R-:W-:Y:S03]  /*9780*/  FADD.FTZ R0, R132, R180 ;  /* 0x000000b484007221 */ /* 0x000fe60000010000 */
[----:B------:R-:W1:Y:S01]  /*9790*/  MUFU.EX2 R180, R166 ;  /* 0x000000a600b47308 */ /* 0x000e620000000800 */
[----:B--2---:R-:W-:Y:S04]  /*97a0*/  FADD.FTZ R0, R2, R0 ;  /* 0x0000000002007221 */ /* 0x004fe80000010000 */
[----:B------:R-:W-:Y:S01]  /*97b0*/  FADD.FTZ R0, R135, R0 ;  /* 0x0000000087007221 */ /* 0x000fe20000010000 */
[C---:B---3--:R-:W-:Y:S03]  /*97c0*/  HMMA.16816.F32 R28, R176.reuse, R136, R28 ;  /* 0x00000088b01c723c */ /* 0x048fe6000000181c */
[----:B------:R-:W-:Y:S05]  /*97d0*/  FADD.FTZ R0, R134, R0 ;  /* 0x0000000086007221 */ /* 0x000fea0000010000 */
[C---:B------:R-:W-:Y:S01]  /*97e0*/  HMMA.16816.F32 R32, R176.reuse, R138, R32 ;  /* 0x0000008ab020723c */ /* 0x040fe20000001820 */
[----:B------:R-:W2:Y:S07]  /*97f0*/  LDSM.16.MT88.4 R136, [R251+0x2000] ;  /* 0x00200000fb88783b */ /* 0x000eae0000004200 */
[C---:B--2---:R-:W-:Y:S08]  /*9800*/  HMMA.16816.F32 R36, R176.reuse, R136, R36 ;  /* 0x00000088b024723c */ /* 0x044ff00000001824 */
[C---:B------:R-:W-:Y:S01]  /*9810*/  HMMA.16816.F32 R40, R176.reuse, R138, R40 ;  /* 0x0000008ab028723c */ /* 0x040fe20000001828 */
[----:B------:R-:W2:Y:S07]  /*9820*/  LDSM.16.MT88.4 R136, [R164+0x2000] ;  /* 0x00200000a488783b */ /* 0x000eae0000004200 */
[C---:B--2---:R-:W-:Y:S08]  /*9830*/  HMMA.16816.F32 R44, R176.reuse, R136, R44 ;  /* 0x00000088b02c723c */ /* 0x044ff0000000182c */
[C---:B------:R-:W-:Y:S01]  /*9840*/  HMMA.16816.F32 R48, R176.reuse, R138, R48 ;  /* 0x0000008ab030723c */ /* 0x040fe20000001830 */
[----:B------:R-:W2:Y:S02]  /*9850*/  LDSM.16.MT88.4 R136, [R252+0x2000] ;  /* 0x00200000fc88783b */ /* 0x000ea40000004200 */
[----:B-----5:R-:W-:Y:S05]  /*9860*/  ISETP.GT.AND P0, PT, R187, R188, PT ;  /* 0x000000bcbb00720c */ /* 0x020fea0003f04270 */
        /* <DEDUP_REMOVED lines=33> */
[----:B------:R-:W-:Y:S02]  /*9a80*/  F2FP.PACK_AB R139, R184, R183 ;  /* 0x000000b7b88b723e */ /* 0x000fe400000000ff */
[----:B------:R-:W3:Y:S01]  /*9a90*/  MUFU.EX2 R2, R155 ;  /* 0x0000009b00027308 */ /* 0x000ee20000000800 */
[----:B-1----:R-:W-:Y:S04]  /*9aa0*/  F2FP.PACK_AB R177, R181, R180 ;  /* 0x000000b4b5b1723e */ /* 0x002fe800000000ff */
[C---:B------:R-:W-:Y:S05]  /*9ab0*/  HMMA.16816.F32 R4, R136.reuse, R140, R4 ;  /* 0x0000008c8804723c */ /* 0x040fea0000001804 */
[----:B------:R-:W1:Y:S03]  /*9ac0*/  MUFU.EX2 R135, R154 ;  /* 0x0000009a00877308 */ /* 0x000e660000000800 */
[C---:B------:R-:W-:Y:S01]  /*9ad0*/  HMMA.16816.F32 R8, R136.reuse, R142, R8 ;  /* 0x0000008e8808723c */ /* 0x040fe20000001808 */
[----:B------:R-:W4:Y:S03]  /*9ae0*/  LDSM.16.MT88.4 R140, [R252+0x800] ;  /* 0x00080000fc8c783b */ /* 0x000f260000004200 */
[----:B--2---:R-:W-:Y:S03]  /*9af0*/  FADD.FTZ R0, R132, R0 ;  /* 0x0000000084007221 */ /* 0x004fe60000010000 */
[----:B------:R-:W-:Y:S01]  /*9b00*/  MUFU.EX2 R176, R163 ;  /* 0x000000a300b07308 */ /* 0x000fe20000000800 */
[C---:B------:R-:W-:Y:S04]  /*9b10*/  HMMA.16816.F32 R12, R136.reuse, R144, R12 ;  /* 0x00000090880c723c */ /* 0x040fe8000000180c */
[----:B---3--:R-:W-:Y:S04]  /*9b20*/  FADD.FTZ R0, R2, R0 ;  /* 0x0000000002007221 */ /* 0x008fe80000010000 */
[C---:B------:R-:W-:Y:S01]  /*9b30*/  HMMA.16816.F32 R16, R136.reuse, R146, R16 ;  /* 0x000000928810723c */ /* 0x040fe20000001810 */
[----:B------:R-:W2:Y:S01]  /*9b40*/  LDSM.16.MT88.4 R144, [R157+0x800] ;  /* 0x000800009d90783b */ /* 0x000ea20000004200 */
[----:B------:R3:W5:Y:S02]  /*9b50*/  MUFU.EX2 R134, R159 ;  /* 0x0000009f00867308 */ /* 0x0007640000000800 */
[----:B-1----:R-:W-:Y:S08]  /*9b60*/  FADD.FTZ R0, R135, R0 ;  /* 0x0000000087007221 */ /* 0x002ff00000010000 */
[----:B------:R-:W-:Y:S01]  /*9b70*/  MUFU.EX2 R178, R167 ;  /* 0x000000a700b27308 */ /* 0x000fe20000000800 */
[C---:B----4-:R-:W-:Y:S03]  /*9b80*/  HMMA.16816.F32 R20, R136.reuse, R140, R20 ;  /* 0x0000008c8814723c */ /* 0x050fe60000001814 */
[----:B---3--:R-:W-:Y:S01]  /*9b90*/  MOV R159, R148 ;  /* 0x00000094009f7202 */ /* 0x008fe20000000f00 */
[----:B-----5:R-:W-:Y:S01]  /*9ba0*/  FADD.FTZ R0, R134, R0 ;  /* 0x0000000086007221 */ /* 0x020fe20000010000 */
[----:B------:R-:W-:Y:S03]  /*9bb0*/  LDSM.16.MT88.4 R148, [R252+0x1000] ;  /* 0x00100000fc94783b */ /* 0x000fe60000004200 */
[C---:B------:R-:W-:Y:S05]  /*9bc0*/  HMMA.16816.F32 R24, R136.reuse, R142, R24 ;  /* 0x0000008e8818723c */ /* 0x040fea0000001818 */
[----:B------:R-:W1:Y:S03]  /*9bd0*/  LDSM.16.MT88.4 R140, [R251+0x2800] ;  /* 0x00280000fb8c783b */ /* 0x000e660000004200 */
        /* <DEDUP_REMOVED lines=40> */
[----:B------:R-:W-:Y:S01]  /*9e60*/  F2FP.PACK_AB R138, R134, R135 ;  /* 0x00000087868a723e */ /* 0x000fe200000000ff */
[----:B------:R-:W-:Y:S02]  /*9e70*/  MUFU.EX2 R132, R162 ;  /* 0x000000a200847308 */ /* 0x000fe40000000800 */
[----:B------:R-:W-:Y:S02]  /*9e80*/  F2FP.PACK_AB R137, R189, R190 ;  /* 0x000000bebd89723e */ /* 0x000fe400000000ff */
[----:B------:R-:W-:Y:S06]  /*9e90*/  F2FP.PACK_AB R139, R182, R191 ;  /* 0x000000bfb68b723e */ /* 0x000fec00000000ff */
[----:B------:R3:W-:Y:S01]  /*9ea0*/  MUFU.EX2 R135, R160 ;  /* 0x000000a000877308 */ /* 0x0007e20000000800 */
[C---:B-1----:R-:W-:Y:S09]  /*9eb0*/  HMMA.16816.F32 R4, R136.reuse, R140, R4 ;  /* 0x0000008c8804723c */ /* 0x042ff20000001804 */
[----:B------:R-:W1:Y:S01]  /*9ec0*/  MUFU.EX2 R2, R159 ;  /* 0x0000009f00027308 */ /* 0x000e620000000800 */
[C---:B------:R-:W-:Y:S01]  /*9ed0*/  HMMA.16816.F32 R8, R136.reuse, R142, R8 ;  /* 0x0000008e8808723c */ /* 0x040fe20000001808 */
[----:B------:R-:W4:Y:S08]  /*9ee0*/  LDSM.16.MT88.4 R140, [R157+0x1000] ;  /* 0x001000009d8c783b */ /* 0x000f300000004200 */
[----:B------:R-:W5:Y:S01]  /*9ef0*/  MUFU.EX2 R134, R165 ;  /* 0x000000a500867308 */ /* 0x000f620000000800 */
[C---:B--2---:R-:W-:Y:S01]  /*9f00*/  HMMA.16816.F32 R12, R136.reuse, R144, R12 ;  /* 0x00000090880c723c */ /* 0x044fe2000000180c */
[----:B---3--:R-:W-:Y:S07]  /*9f10*/  LDSM.16.MT88.4 R160, [R251+0x1800] ;  /* 0x00180000fba0783b */ /* 0x008fee0000004200 */
[C---:B------:R-:W-:Y:S01]  /*9f20*/  HMMA.16816.F32 R16, R136.reuse, R146, R16 ;  /* 0x000000928810723c */ /* 0x040fe20000001810 */
[----:B------:R-:W2:Y:S03]  /*9f30*/  LDSM.16.MT88.4 R144, [R251+0x3000] ;  /* 0x00300000fb90783b */ /* 0x000ea60000004200 */
[----:B-1----:R-:W-:Y:S04]  /*9f40*/  FADD.FTZ R0, R2, R0 ;  /* 0x0000000002007221 */ /* 0x002fe80000010000 */
[C---:B------:R-:W-:Y:S04]  /*9f50*/  HMMA.16816.F32 R20, R136.reuse, R148, R20 ;  /* 0x000000948814723c */ /* 0x040fe80000001814 */
[C---:B------:R-:W-:Y:S01]  /*9f60*/  FADD.FTZ R0, R176.reuse, R0 ;  /* 0x00000000b0007221 */ /* 0x040fe20000010000 */
[----:B------:R-:W-:Y:S01]  /*9f70*/  F2FP.PACK_AB R176, R176, R2 ;  /* 0x00000002b0b0723e */ /* 0x000fe200000000ff */
[----:B------:R-:W-:Y:S01]  /*9f80*/  FADD.FTZ R2, R153, R152 ;  /* 0x0000009899027221 */ /* 0x000fe20000010000 */
[----:B-----5:R-:W-:Y:S01]  /*9f90*/  F2FP.PACK_AB R179, R134, R135 ;  /* 0x0000008786b3723e */ /* 0x020fe200000000ff */
[C---:B------:R-:W-:Y:S01]  /*9fa0*/  HMMA.16816.F32 R24, R136.reuse, R150, R24 ;  /* 0x000000968818723c */ /* 0x040fe20000001818 */
[----:B------:R-:W1:Y:S03]  /*9fb0*/  LDSM.16.MT88.4 R148, [R164+0x3000] ;  /* 0x00300000a494783b */ /* 0x000e660000004200 */
[----:B------:R-:W-:Y:S04]  /*9fc0*/  FADD.FTZ R0, R132, R0 ;  /* 0x0000000084007221 */ /* 0x000fe80000010000 */
[C---:B------:R-:W-:Y:S01]  /*9fd0*/  FADD.FTZ R0, R178.reuse, R0 ;  /* 0x00000000b2007221 */ /* 0x040fe20000010000 */
[C---:B----4-:R-:W-:Y:S01]  /*9fe0*/  HMMA.16816.F32 R28, R136.reuse, R140, R28 ;  /* 0x0000008c881c723c */ /* 0x050fe2000000181c */
[----:B------:R-:W-:Y:S02]  /*9ff0*/  LDSM.16.MT88.4 R152, [R164+0x1800] ;  /* 0x00180000a498783b */ /* 0x000fe40000004200 */
[----:B------:R-:W-:Y:S02]  /*a000*/  F2FP.PACK_AB R178, R178, R132 ;  /* 0x00000084b2b2723e */ /* 0x000fe400000000ff */
[----:B------:R-:W-:Y:S03]  /*a010*/  MOV R132, R158 ;  /* 0x0000009e00847202 */ /* 0x000fe60000000f00 */
[C---:B------:R-:W-:Y:S01]  /*a020*/  HMMA.16816.F32 R32, R136.reuse, R142, R32 ;  /* 0x0000008e8820723c */ /* 0x040fe20000001820 */
[----:B------:R-:W3:Y:S08]  /*a030*/  LDSM.16.MT88.4 R140, [R252+0x3000] ;  /* 0x00300000fc8c783b */ /* 0x000ef00000004200 */
[----:B------:R4:W-:Y:S01]  /*a040*/  STL [R1+0x78], R0 ;  /* 0x0000780001007387 */ /* 0x0009e20000100800 */
[C---:B--2---:R-:W-:Y:S08]  /*a050*/  HMMA.16816.F32 R36, R136.reuse, R144, R36 ;  /* 0x000000908824723c */ /* 0x044ff00000001824 */
[C---:B------:R-:W-:Y:S01]  /*a060*/  HMMA.16816.F32 R40, R136.reuse, R146, R40 ;  /* 0x000000928828723c */ /* 0x040fe20000001828 */
[----:B------:R-:W2:Y:S07]  /*a070*/  LDSM.16.MT88.4 R144, [R157+0x3000] ;  /* 0x003000009d90783b */ /* 0x000eae0000004200 */
[C---:B-1----:R-:W-:Y:S08]  /*a080*/  HMMA.16816.F32 R44, R136.reuse, R148, R44 ;  /* 0x00000094882c723c */ /* 0x042ff0000000182c */
[C---:B------:R-:W-:Y:S01]  /*a090*/  HMMA.16816.F32 R48, R136.reuse, R150, R48 ;  /* 0x000000968830723c */ /* 0x040fe20000001830 */
[----:B------:R-:W1:Y:S03]  /*a0a0*/  LDSM.16.MT88.4 R148, [R251+0x5000] ;  /* 0x00500000fb94783b */ /* 0x000e660000004200 */
[----:B----4-:R-:W-:Y:S01]  /*a0b0*/  FADD.FTZ R0, R156, R2 ;  /* 0x000000029c007221 */ /* 0x010fe20000010000 */
[----:B------:R-:W-:Y:S03]  /*a0c0*/  MOV R2, R157 ;  /* 0x0000009d00027202 */ /* 0x000fe60000000f00 */
[C---:B---3--:R-:W-:Y:S04]  /*a0d0*/  HMMA.16816.F32 R52, R136.reuse, R140, R52 ;  /* 0x0000008c8834723c */ /* 0x048fe80000001834 */
        /* <DEDUP_REMOVED lines=23> */
[----:B------:R-:W-:Y:S01]  /*a250*/  FADD.FTZ R0, R135, R0 ;  /* 0x0000000087007221 */ /* 0x000fe20000010000 */
[----:B------:R-:W-:Y:S03]  /*a260*/  MOV R135, R3 ;  /* 0x0000000300877202 */ /* 0x000fe60000000f00 */
[----:B------:R-:W-:Y:S01]  /*a270*/  FADD.FTZ R0, R134, R0 ;  /* 0x0000000086007221 */ /* 0x000fe20000010000 */
[C---:B------:R-:W-:Y:S01]  /*a280*/  HMMA.16816.F32 R88, R136.reuse, R146, R88 ;  /* 0x000000928858723c */ /* 0x040fe20000001858 */
[----:B------:R-:W2:Y:S03]  /*a290*/  LDSM.16.MT88.4 R144, [R164+0x7000] ;  /* 0x00700000a490783b */ /* 0x000ea60000004200 */
[----:B------:R-:W-:Y:S04]  /*a2a0*/  MOV R134, R133 ;  /* 0x0000008500867202 */ /* 0x000fe80000000f00 */
        /* <DEDUP_REMOVED lines=13> */
[----:B------:R-:W-:Y:S01]  /*a380*/  HMMA.16816.F32 R128, R136, R142, R128 ;  /* 0x0000008e8880723c */ /* 0x000fe20000001880 */
[----:B------:R-:W1:Y:S07]  /*a390*/  LDSM.16.MT88.4 R136, [R2+0x1800] ;  /* 0x001800000288783b */ /* 0x000e6e0000004200 */
[C---:B------:R-:W-:Y:S01]  /*a3a0*/  HMMA.16816.F32 R164, R176.reuse, R160, R4 ;  /* 0x000000a0b0a4723c */ /* 0x040fe20000001804 */
[----:B------:R-:W3:Y:S07]  /*a3b0*/  LDSM.16.MT88.4 R4, [R251+0x3800] ;  /* 0x00380000fb04783b */ /* 0x000eee0000004200 */
[C---:B------:R-:W-:Y:S01]  /*a3c0*/  HMMA.16816.F32 R160, R176.reuse, R162, R8 ;  /* 0x000000a2b0a0723c */ /* 0x040fe20000001808 */
[----:B------:R1:W4:Y:S07]  /*a3d0*/  LDSM.16.MT88.4 R8, [R141+0x3800] ;  /* 0x003800008d08783b */ /* 0x00032e0000004200 */
[C---:B------:R-:W-:Y:S01]  /*a3e0*/  HMMA.16816.F32 R156, R176.reuse, R152, R12 ;  /* 0x00000098b09c723c */ /* 0x040fe2000000180c */
[----:B------:R-:W5:Y:S07]  /*a3f0*/  LDSM.16.MT88.4 R12, [R252+0x3800] ;  /* 0x00380000fc0c783b */ /* 0x000f6e0000004200 */
[C---:B------:R-:W-:Y:S01]  /*a400*/  HMMA.16816.F32 R152, R176.reuse, R154, R16 ;  /* 0x0000009ab098723c */ /* 0x040fe20000001810 */
[----:B------:R-:W4:Y:S07]  /*a410*/  LDSM.16.MT88.4 R16, [R2+0x3800] ;  /* 0x003800000210783b */ /* 0x000f2e0000004200 */
[C---:B--2---:R-:W-:Y:S07]  /*a420*/  HMMA.16816.F32 R148, R176.reuse, R144, R20 ;  /* 0x00000090b094723c */ /* 0x044fee0000001814 */
[----:B------:R-:W-:Y:S01]  /*a430*/  MOV R23, R141 ;  /* 0x0000008d00177202 */ /* 0x000fe20000000f00 */
[C---:B------:R-:W-:Y:S08]  /*a440*/  HMMA.16816.F32 R144, R176.reuse, R146, R24 ;  /* 0x00000092b090723c */ /* 0x040ff00000001818 */
[C---:B-1----:R-:W-:Y:S08]  /*a450*/  HMMA.16816.F32 R140, R176.reuse, R136, R28 ;  /* 0x00000088b08c723c */ /* 0x042ff0000000181c */
        /* <DEDUP_REMOVED lines=24> */
[----:B------:R4:W5:Y:S07]  /*a5e0*/  LDSM.16.MT88.4 R16, [R2+0x7800] ;  /* 0x007800000210783b */ /* 0x00096e0000004200 */
[C---:B-1----:R-:W-:Y:S08]  /*a5f0*/  HMMA.16816.F32 R100, R176.reuse, R4, R100 ;  /* 0x00000004b064723c */ /* 0x042ff00000001864 */
[C---:B------:R-:W-:Y:S08]  /*a600*/  HMMA.16816.F32 R104, R176.reuse, R6, R104 ;  /* 0x00000006b068723c */ /* 0x040ff00000001868 */
[C---:B--2---:R-:W-:Y:S04]  /*a610*/  HMMA.16816.F32 R108, R176.reuse, R8, R108 ;  /* 0x00000008b06c723c */ /* 0x044fe8000000186c */
[----:B----4-:R-:W-:Y:S04]  /*a620*/  IADD3 R2, R187, -0x1, RZ ;  /* 0xffffffffbb027810 */ /* 0x010fe80007ffe0ff */
[C---:B------:R-:W-:Y:S01]  /*a630*/  HMMA.16816.F32 R112, R176.reuse, R10, R112 ;  /* 0x0000000ab070723c */ /* 0x040fe20000001870 */
[----:B------:R-:W-:Y:S04]  /*a640*/  STL [R1+0x6c], R2 ;  /* 0x00006c0201007387 */ /* 0x000fe80000100800 */
[----:B------:R1:W-:Y:S03]  /*a650*/  STL [R1+0x88], R0 ;  /* 0x0000880001007387 */ /* 0x0003e60000100800 */
[C---:B---3--:R-:W-:Y:S08]  /*a660*/  HMMA.16816.F32 R116, R176.reuse, R12, R116 ;  /* 0x0000000cb074723c */ /* 0x048ff00000001874 */
[C---:B------:R-:W-:Y:S08]  /*a670*/  HMMA.16816.F32 R120, R176.reuse, R14, R120 ;  /* 0x0000000eb078723c */ /* 0x040ff00000001878 */
[C---:B-----5:R-:W-:Y:S04]  /*a680*/  HMMA.16816.F32 R124, R176.reuse, R16, R124 ;  /* 0x00000010b07c723c */ /* 0x060fe8000000187c */
[----:B-1----:R-:W-:Y:S04]  /*a690*/  MOV R0, R2 ;  /* 0x0000000200007202 */ /* 0x002fe80000000f00 */
[----:B------:R-:W-:Y:S01]  /*a6a0*/  HMMA.16816.F32 R128, R176, R18, R128 ;  /* 0x00000012b080723c */ /* 0x000fe20000001880 */
[----:B------:R1:W-:Y:S03]  /*a6b0*/  STL [R1+0x5c], R0 ;  /* 0x00005c0001007387 */ /* 0x0003e60000100800 */
[----:B------:R-:W-:Y:S04]  /*a6c0*/  MOV R16, R3 ;  /* 0x0000000300107202 */ /* 0x000fe80000000f00 */
[----:B-1----:R-:W-:-:S05]  /*a6d0*/  @P0 BRA `(.L_x_4287) ;  /* 0xffffbd5000000947 */ /* 0x002fca000383ffff */
.L_x_4276:
[----:B---3--:R-:W2:Y:S04]  /*a6e0*/  LDL R2, [R1+0x8c] ;  /* 0x00008c0001027983 */ /* 0x008ea80000100800 */
[----:B------:R-:W2:Y:S02]  /*a6f0*/  LDL R0, [R1+0x6c] ;  /* 0x00006c0001007983 */ /* 0x000ea40000100800 */
[----:B--2---:R-:W-:-:S13]  /*a700*/  ISETP.GE.AND P0, PT, R0, R2, PT ;  /* 0x000000020000720c */ /* 0x004fda0003f06270 */
[----:B------:R-:W-:Y:S05]  /*a710*/  @!P0 BRA `(.L_x_4288) ;  /* 0x00003b8000008947 */ /* 0x000fea0003800000 */
[----:B------:R-:W-:Y:S02]  /*a720*/  MOV R135, R16 ;  /* 0x0000001000877202 */ /* 0x000fe40000000f00 */
[----:B------:R-:W-:Y:S02]  /*a730*/  MOV R134, R133 ;  /* 0x0000008500867202 */ /* 0x000fe40000000f00 */
.L_x_4295:
[----:B------:R-:W2:Y:S01]  /*a740*/  LDL R12, [R1+0x8] ;  /* 0x00000800010c7983 */ /* 0x000ea20000100800 */
[----:B------:R-:W-:Y:S04]  /*a750*/  DEPBAR.LE SB0, 0x0 ;  /* 0x000080000000791a */ /* 0x000fe80000000000 */
[----:B------:R-:W3:Y:S01]  /*a760*/  LDL R28, [R1+0x60] ;  /* 0x00006000011c7983 */ /* 0x000ee20000100800 */
[----:B------:R-:W-:Y:S03]  /*a770*/  WARPSYNC 0xffffffff ;  /* 0xffffffff00007948 */ /* 0x000fe60003800000 */
[----:B------:R-:W4:Y:S04]  /*a780*/  LDL R7, [R1+0x40] ;  /* 0x0000400001077983 */ /* 0x000f280000100800 */
[----:B------:R-:W5:Y:S04]  /*a790*/  LDL.64 R22, [R1+0xb0] ;  /* 0x0000b00001167983 */ /* 0x000f680000100a00 */
        /* <DEDUP_REMOVED lines=9> */
[----:B------:R-:W-:Y:S06]  /*a830*/  BAR.SYNC.DEFER_BLOCKING 0x0 ;  /* 0x0000000000007b1d */ /* 0x000fec0000010000 */
[----:B------:R-:W1:Y:S04]  /*a840*/  LDSM.16.M88.4 R16, [R248+0x800] ;  /* 0x00080000f810783b */ /* 0x000e680000000200 */
[----:B------:R-:W1:Y:S04]  /*a850*/  LDSM.16.M88.4 R24, [R248+0x1000] ;  /* 0x00100000f818783b */ /* 0x000e680000000200 */
[----:B------:R-:W1:Y:S04]  /*a860*/  LDSM.16.M88.4 R32, [R248+0x1800] ;  /* 0x00180000f820783b */ /* 0x000e680000000200 */
[----:B--2---:R2:W1:Y:S04]  /*a870*/  LDSM.16.M88.4 R176, [R12] ;  /* 0x000000000cb0783b */ /* 0x0044680000000200 */
[----:B----4-:R4:W1:Y:S04]  /*a880*/  LDSM.16.M88.4 R180, [R7] ;  /* 0x0000000007b4783b */ /* 0x0108680000000200 */
[----:B---3--:R3:W1:Y:S04]  /*a890*/  LDSM.16.M88.4 R188, [R4] ;  /* 0x0000000004bc783b */ /* 0x0086680000000200 */
[----:B--2---:R-:W2:Y:S01]  /*a8a0*/  LDL R12, [R1+0x84] ;  /* 0x00008400010c7983 */ /* 0x004ea20000100800 */
[----:B-----5:R-:W-:Y:S01]  /*a8b0*/  SHF.R.S32.HI R0, RZ, 0x1f, R8 ;  /* 0x0000001fff007819 */ /* 0x020fe20000011408 */
[----:B------:R-:W-:Y:S04]  /*a8c0*/  IMAD.WIDE.U32 R2, R8, c[0x0][0x208], RZ ;  /* 0x0000820008027a25 */ /* 0x000fe800078e00ff */
[----:B------:R-:W-:Y:S01]  /*a8d0*/  IMAD R0, R0, c[0x0][0x208], RZ ;  /* 0x0000820000007a24 */ /* 0x000fe200078e02ff */
[----:B----4-:R-:W4:Y:S03]  /*a8e0*/  LDL R7, [R1+0x164] ;  /* 0x0001640001077983 */ /* 0x010f260000100800 */
[----:B------:R-:W-:Y:S01]  /*a8f0*/  IMAD R0, R8, c[0x0][0x20c], R0 ;  /* 0x0000830008007a24 */ /* 0x000fe200078e0200 */
[----:B------:R5:W1:Y:S01]  /*a900*/  LDSM.16.M88.4 R184, [R5] ;  /* 0x0000000005b8783b */ /* 0x000a620000000200 */
[C---:B------:R-:W-:Y:S02]  /*a910*/  SHF.L.U64.HI R29, R20.reuse, 0x1, R21 ;  /* 0x00000001141d7819 */ /* 0x040fe40000010215 */
[----:B------:R-:W-:Y:S01]  /*a920*/  IMAD.IADD R3, R3, 0x1, R0 ;  /* 0x0000000103037824 */ /* 0x000fe200078e0200 */
[----:B---3--:R-:W4:Y:S01]  /*a930*/  LDL R4, [R1+0x64] ;  /* 0x0000640001047983 */ /* 0x008f220000100800 */
[----:B------:R-:W-:Y:S02]  /*a940*/  IMAD.SHL.U32 R132, R20, 0x2, RZ ;  /* 0x0000000214847824 */ /* 0x000fe400078e00ff */
[----:B------:R-:W-:Y:S01]  /*a950*/  IMAD.WIDE.U32 R2, R28, c[0x0][0x218], R2 ;  /* 0x000086001c027a25 */ /* 0x000fe200078e0002 */
[----:B------:R3:W1:Y:S01]  /*a960*/  LDSM.16.M88.4 R8, [R248] ;  /* 0x00000000f808783b */ /* 0x0006620000000200 */
[----:B------:R-:W-:Y:S03]  /*a970*/  SHF.L.U32 R31, R14, 0x1, RZ ;  /* 0x000000010e1f7819 */ /* 0x000fe600000006ff */
[----:B------:R-:W-:Y:S02]  /*a980*/  IADD3 R0, P0, R22, R2, RZ ;  /* 0x0000000216007210 */ /* 0x000fe40007f1e0ff */
[----:B-----5:R-:W-:Y:S05]  /*a990*/  SHF.R.S32.HI R5, RZ, 0x1f, R28 ;  /* 0x0000001fff057819 */ /* 0x020fea000001141c */
[----:B------:R-:W-:Y:S04]  /*a9a0*/  IMAD R5, R5, c[0x0][0x218], RZ ;  /* 0x0000860005057a24 */ /* 0x000fe800078e02ff */
[----:B------:R-:W-:Y:S01]  /*a9b0*/  IMAD R5, R28, c[0x0][0x21c], R5 ;  /* 0x000087001c057a24 */ /* 0x000fe200078e0205 */
[----:B------:R-:W-:Y:S04]  /*a9c0*/  SHF.L.U64.HI R28, R14, 0x1, R15 ;  /* 0x000000010e1c7819 */ /* 0x000fe8000001020f */
[----:B------:R-:W-:Y:S02]  /*a9d0*/  IADD3.X R5, R6, R3, R5, P0, !PT ;  /* 0x0000000306057210 */ /* 0x000fe400007fe405 */
[C---:B------:R-:W-:Y:S04]  /*a9e0*/  LEA R6, P0, R0.reuse, c[0x0][0x1f8], 0x1 ;  /* 0x00007e0000067a11 */ /* 0x040fe800078008ff */
[----:B------:R-:W-:Y:S02]  /*a9f0*/  LEA.HI.X R5, R0, c[0x0][0x1fc], R5, 0x1, P0 ;  /* 0x00007f0000057a11 */ /* 0x000fe400000f0c05 */
[C---:B--2---:R-:W-:Y:S01]  /*aa00*/  SHF.L.U64.HI R15, R12.reuse, 0x1, R13 ;  /* 0x000000010c0f7819 */ /* 0x044fe2000001020d */
[----:B------:R-:W-:Y:S01]  /*aa10*/  IMAD.SHL.U32 R23, R12, 0x2, RZ ;  /* 0x000000020c177824 */ /* 0x000fe200078e00ff */
[C---:B----4-:R-:W-:Y:S02]  /*aa20*/  SHF.L.U64.HI R14, R4.reuse, 0x1, R7 ;  /* 0x00000001040e7819 */ /* 0x050fe40000010207 */
[----:B------:R-:W-:Y:S01]  /*aa30*/  SHF.L.U32 R20, R4, 0x1, RZ ;  /* 0x0000000104147819 */ /* 0x000fe200000006ff */
[----:B------:R-:W-:-:S05]  /*aa40*/  BRA.DIV ~URZ, `(.L_x_4289) ;  /* 0x000079327f007947 */ /* 0x000fca000b800000 */
[----:B-1-3--:R1:W2:Y:S02]  /*aa50*/  SHFL.IDX PT, R0, R5, RZ, 0x181f ;  /* 0x00181fff05007589 */ /* 0x00a2a400000e0000 */
.L_x_4320:
[----:B------:R-:W3:Y:S01]  /*aa60*/  LDL R2, [R1+0x64] ;  /* 0x0000640001027983 */ /* 0x000ee20000100800 */
[----:B------:R-:W-:Y:S04]  /*aa70*/  BSSY B0, `(.L_x_4290) ;  /* 0x000016f000007945 */ /* 0x000fe80003800000 */
[----:B------:R-:W4:Y:S05]  /*aa80*/  LDL R12, [R1+0x84] ;  /* 0x00008400010c7983 */ /* 0x000f2a0000100800 */
[----:B--2---:R-:W2:Y:S05]  /*aa90*/  LDL R7, [R1+0x80] ;  /* 0x0000800001077983 */ /* 0x004eaa0000100800 */
[----:B------:R-:W2:Y:S05]  /*aaa0*/  LDL R21, [R1+0x7c] ;  /* 0x00007c0001157983 */ /* 0x000eaa0000100800 */
[----:B------:R-:W-:Y:S05]  /*aab0*/  STL [R1+0x1f0], R36 ;  /* 0x0001f02401007387 */ /* 0x000fea0000100800 */
[----:B------:R-:W2:Y:S05]  /*aac0*/  LDL R133, [R1+0x58] ;  /* 0x0000580001857983 */ /* 0x000eaa0000100800 */
[----:B------:R-:W1:Y:S01]  /*aad0*/  SHFL.IDX PT, R4, R6, RZ, 0x181f ;  /* 0x00181fff06047589 */ /* 0x000e6200000e0000 */
[----:B---3--:R-:W-:Y:S02]  /*aae0*/  ISETP.GE.AND P1, PT, R2, c[0x0][0x1d4], PT ;  /* 0x0000750002007a0c */ /* 0x008fe40003f26270 */
[----:B-1----:R-:W-:Y:S02]  /*aaf0*/  IADD3 R2, P0, R4, R20, RZ ;  /* 0x0000001404027210 */ /* 0x002fe40007f1e0ff */
[----:B------:R-:W-:Y:S02]  /*ab00*/  SEL R36, RZ, 0x10, P1 ;  /* 0x00000010ff247807 */ /* 0x000fe40000800000 */
[----:B----4-:R-:W-:Y:S01]  /*ab10*/  ISETP.GE.AND P5, PT, R12, c[0x0][0x1d4], PT ;  /* 0x000075000c007a0c */ /* 0x010fe20003fa6270 */
[----:B------:R-:W-:Y:S01]  /*ab20*/  IMAD.X R3, R0, 0x1, R14, P0 ;  /* 0x0000000100037824 */ /* 0x000fe200000e060e */
[----:B------:R-:W-:Y:S01]  /*ab30*/  IADD3 R12, P0, R4, R23, RZ ;  /* 0x00000017040c7210 */ /* 0x000fe20007f1e0ff */
[----:B------:R-:W-:Y:S01]  /*ab40*/  STL [R1+0x5c], R36 ;  /* 0x00005c2401007387 */ /* 0x000fe20000100800 */
[----:B--2---:R-:W-:Y:S03]  /*ab50*/  ISETP.GE.AND P4, PT, R7, c[0x0][0x1d4], PT ;  /* 0x0000750007007a0c */ /* 0x004fe60003f86270 */
[----:B------:R-:W-:Y:S01]  /*ab60*/  IMAD.X R13, R0, 0x1, R15, P0 ;  /* 0x00000001000d7824 */ /* 0x000fe200000e060f */
[----:B------:R-:W-:Y:S02]  /*ab70*/  ISETP.GE.AND P3, PT, R21, c[0x0][0x1d4], PT ;  /* 0x0000750015007a0c */ /* 0x000fe40003f66270 */
[----:B------:R-:W-:Y:S04]  /*ab80*/  SEL R21, RZ, 0x10, P4 ;  /* 0x00000010ff157807 */ /* 0x000fe80002000000 */
[C---:B------:R-:W-:Y:S01]  /*ab90*/  IADD3 R30, -R21.reuse, 0x10, RZ ;  /* 0x00000010151e7810 */ /* 0x040fe20007ffe1ff */
[----:B------:R-:W-:Y:S01]  /*aba0*/  @!PT LDS RZ, [RZ] ;  /* 0x00000000fffff984 */ /* 0x000fe20000000800 */
[----:B------:R-:W-:Y:S01]  /*abb0*/  @!PT LDS RZ, [RZ] ;  /* 0x00000000fffff984 */ /* 0x000fe20000000800 */
[----:B------:R1:W-:Y:S03]  /*abc0*/  LDGSTS.E.BYPASS.LTC128B.128 [R133+0x100], [R2.64], !P1 ;  /* 0x0010000002857fae */ /* 0x0003e6000c901d46 */
[----:B------:R-:W-:Y:S02]  /*abd0*/  LOP3.LUT R30, R30, 0xf, RZ, 0xc0, !PT ;  /* 0x0000000f1e1e7812 */ /* 0x000fe400078ec0ff */
        /* <DEDUP_REMOVED lines=9> */
[----:B----4-:R-:W-:Y:S01]  /*ac70*/  IMAD.X R5, R0, 0x1, R29, P0 ;  /* 0x0000000100057824 */ /* 0x010fe200000e061d */
[----:B------:R-:W-:Y:S02]  /*ac80*/  SEL R0, RZ, 0x10, P5 ;  /* 0x00000010ff007807 */ /* 0x000fe40002800000 */
[-C--:B---3--:R-:W-:Y:S02]  /*ac90*/  IADD3 R12, P1, P0, R12, R2.reuse, R20 ;  /* 0x000000020c0c7210 */ /* 0x088fe4000783e014 */
[----:B------:R2:W-:Y:S01]  /*aca0*/  LDGSTS.E.BYPASS.LTC128B.128 [R133+0x6100], [R4.64], !P3 ;  /* 0x0610000004857fae */ /* 0x0005e2000d901d46 */
[----:B------:R-:W-:Y:S02]  /*acb0*/  IADD3 R22, -R0, 0x10, RZ ;  /* 0x0000001000167810 */ /* 0x000fe40007ffe1ff */
[----:B------:R-:W-:Y:S02]  /*acc0*/  SEL R20, RZ, 0x10, P3 ;  /* 0x00000010ff147807 */ /* 0x000fe40001800000 */
[----:B------:R-:W-:Y:S02]  /*acd0*/  LOP3.LUT R22, R22, 0xf, RZ, 0xc0, !PT ;  /* 0x0000000f16167812 */ /* 0x000fe400078ec0ff */
[-C--:B------:R-:W-:Y:S02]  /*ace0*/  IADD3.X R13, RZ, R3.reuse, R14, P1, P0 ;  /* 0x00000003ff0d7210 */ /* 0x080fe40000fe040e */
[-C--:B------:R-:W-:Y:S04]  /*acf0*/  IADD3 R22, P1, P0, R22, R2.reuse, R23 ;  /* 0x0000000216167210 */ /* 0x080fe8000783e017 */
[-C--:B------:R-:W-:Y:S02]  /*ad00*/  IADD3.X R23, RZ, R3.reuse, R15, P1, P0 ;  /* 0x00000003ff177210 */ /* 0x080fe40000fe040f */
[-C--:B------:R-:W-:Y:S04]  /*ad10*/  IADD3 R30, P1, P0, R30, R2.reuse, R31 ;  /* 0x000000021e1e7210 */ /* 0x080fe8000783e01f */
[-C--:B------:R-:W-:Y:S02]  /*ad20*/  IADD3.X R31, RZ, R3.reuse, R28, P1, P0 ;  /* 0x00000003ff1f7210 */ /* 0x080fe40000fe041c */
[----:B--2---:R-:W-:Y:S04]  /*ad30*/  IADD3 R4, -R20, 0x10, RZ ;  /* 0x0000001014047810 */ /* 0x004fe80007ffe1ff */
[----:B------:R-:W-:Y:S04]  /*ad40*/  LOP3.LUT R4, R4, 0xf, RZ, 0xc0, !PT ;  /* 0x0000000f04047812 */ /* 0x000fe800078ec0ff */
[----:B------:R-:W-:Y:S02]  /*ad50*/  IADD3 R2, P1, P0, R4, R2, R132 ;  /* 0x0000000204027210 */ /* 0x000fe4000783e084 */
[C---:B-1----:R-:W-:Y:S03]  /*ad60*/  HMMA.16816.F32 R4, R168.reuse, R8, RZ ;  /* 0x00000008a804723c */ /* 0x042fe600000018ff */
[----:B------:R-:W-:Y:S02]  /*ad70*/  IADD3.X R3, RZ, R3, R29, P1, P0 ;  /* 0x00000003ff037210 */ /* 0x000fe40000fe041d */
[----:B------:R-:W-:Y:S02]  /*ad80*/  ISETP.NE.U32.AND P1, PT, R36, RZ, PT ;  /* 0x000000ff2400720c */ /* 0x000fe40003f25070 */
[----:B------:R1:W5:Y:S01]  /*ad90*/  LDL.LU R36, [R1+0x1f0] ;  /* 0x0001f00001247983 */ /* 0x0003620000300800 */
[C---:B------:R-:W-:Y:S01]  /*ada0*/  HMMA.16816.F32 R8, R168.reuse, R10, RZ ;  /* 0x0000000aa808723c */ /* 0x040fe200000018ff */
[----:B------:R-:W-:Y:S03]  /*adb0*/  ISETP.NE.U32.AND P0, PT, R0, RZ, PT ;  /* 0x000000ff0000720c */ /* 0x000fe60003f05070 */
[----:B------:R-:W2:Y:S05]  /*adc0*/  LDL R132, [R1+0x14] ;  /* 0x0000140001847983 */ /* 0x000eaa0000100800 */
[----:B------:R-:W3:Y:S05]  /*add0*/  LDL R0, [R1+0x18] ;  /* 0x0000180001007983 */ /* 0x000eea0000100800 */
[----:B------:R4:W-:Y:S01]  /*ade0*/  LDGSTS.E.BYPASS.LTC128B.128.ZFILL [R133+0x1100], [R12.64], P1 ;  /* 0x011000000c857fae */ /* 0x0009e20008941d46 */
[----:B------:R-:W-:Y:S04]  /*adf0*/  ISETP.NE.U32.AND P1, PT, R21, RZ, PT ;  /* 0x000000ff1500720c */ /* 0x000fe80003f25070 */
[----:B------:R1:W-:Y:S01]  /*ae00*/  LDGSTS.E.BYPASS.LTC128B.128.ZFILL [R133+0x3100], [R22.64], P0 ;  /* 0x0310000016857fae */ /* 0x0003e20008141d46 */
[----:B------:R-:W-:Y:S08]  /*ae10*/  ISETP.NE.U32.AND P0, PT, R20, RZ, PT ;  /* 0x000000ff1400720c */ /* 0x000ff00003f05070 */
[----:B------:R1:W-:Y:S05]  /*ae20*/  LDGSTS.E.BYPASS.LTC128B.128.ZFILL [R133+0x5100], [R30.64], P1 ;  /* 0x051000001e857fae */ /* 0x0003ea0008941d46 */
[----:B------:R1:W-:Y:S05]  /*ae30*/  LDGSTS.E.BYPASS.LTC128B.128.ZFILL [R133+0x7100], [R2.64], P0 ;  /* 0x0710000002857fae */ /* 0x0003ea0008141d46 */
[----:B------:R-:W0:Y:S01]  /*ae40*/  LDGDEPBAR ;  /* 0x00000000000079af */ /* 0x000e220000000000 */
[C---:B----4-:R-:W-:Y:S08]  /*ae50*/  HMMA.16816.F32 R12, R168.reuse, R16, RZ ;  /* 0x00000010a80c723c */ /* 0x050ff000000018ff */
[C---:B------:R-:W-:Y:S08]  /*ae60*/  HMMA.16816.F32 R16, R168.reuse, R18, RZ ;  /* 0x00000012a810723c */ /* 0x040ff000000018ff */
[C---:B-1----:R-:W-:Y:S01]  /*ae70*/  HMMA.16816.F32 R20, R168.reuse, R24, RZ ;  /* 0x00000018a814723c */ /* 0x042fe200000018ff */
[----:B------:R-:W4:Y:S07]  /*ae80*/  LDL R3, [R1+0x1c] ;  /* 0x00001c0001037983 */ /* 0x000f2e0000100800 */
[C---:B------:R-:W-:Y:S01]  /*ae90*/  HMMA.16816.F32 R24, R168.reuse, R26, RZ ;  /* 0x0000001aa818723c */ /* 0x040fe200000018ff */
[----:B------:R-:W4:Y:S05]  /*aea0*/  LDL R133, [R1+0x10] ;  /* 0x0000100001857983 */ /* 0x000f2a0000100800 */
[----:B------:R-:W4:Y:S02]  /*aeb0*/  LDL R2, [R1+0x24] ;  /* 0x0000240001027983 */ /* 0x000f240000100800 */
        /* <DEDUP_REMOVED lines=39> */
[C---:B------:R-:W-:Y:S08]  /*b130*/  HMMA.16816.F32 R8, R200.reuse, R178, R8 ;  /* 0x000000b2c808723c */ /* 0x040ff00000001808 */
[C---:B------:R-:W-:Y:S08]  /*b140*/  HMMA.16816.F32 R12, R200.reuse, R180, R12 ;  /* 0x000000b4c80c723c */ /* 0x040ff0000000180c */
[C---:B------:R-:W-:Y:S08]  /*b150*/  HMMA.16816.F32 R16, R200.reuse, R182, R16 ;  /* 0x000000b6c810723c */ /* 0x040ff00000001810 */
[C---:B--2---:R-:W-:Y:S08]  /*b160*/  HMMA.16816.F32 R20, R200.reuse, R184, R20 ;  /* 0x000000b8c814723c */ /* 0x044ff00000001814 */
[C---:B------:R-:W-:Y:S01]  /*b170*/  HMMA.16816.F32 R24, R200.reuse, R186, R24 ;  /* 0x000000bac818723c */ /* 0x040fe20000001818 */
[----:B------:R1:W-:Y:S07]  /*b180*/  LDSM.16.M88.4 R184, [R132] ;  /* 0x0000000084b8783b */ /* 0x0003ee0000000200 */
[C---:B---3--:R-:W-:Y:S08]  /*b190*/  HMMA.16816.F32 R28, R200.reuse, R188, R28 ;  /* 0x000000bcc81c723c */ /* 0x048ff0000000181c */
[----:B------:R-:W-:Y:S01]  /*b1a0*/  HMMA.16816.F32 R32, R200, R190, R32 ;  /* 0x000000bec820723c */ /* 0x000fe20000001820 */
[----:B------:R2:W-:Y:S05]  /*b1b0*/  LDSM.16.M88.4 R188, [R0] ;  /* 0x0000000000bc783b */ /* 0x0005ea0000000200 */
[----:B-1----:R-:W3:Y:S05]  /*b1c0*/  LDL R132, [R1+0x2c] ;  /* 0x00002c0001847983 */ /* 0x002eea0000100800 */
[----:B----4-:R1:W4:Y:S05]  /*b1d0*/  LDSM.16.M88.4 R176, [R3] ;  /* 0x0000000003b0783b */ /* 0x01032a0000000200 */
[----:B--2---:R-:W2:Y:S05]  /*b1e0*/  LDL R0, [R1+0x28] ;  /* 0x0000280001007983 */ /* 0x004eaa0000100800 */
[----:B------:R-:W4:Y:S05]  /*b1f0*/  LDSM.16.M88.4 R180, [R133] ;  /* 0x0000000085b4783b */ /* 0x000f2a0000000200 */
[----:B-1----:R-:W2:Y:S01]  /*b200*/  LDL R3, [R1+0x20] ;  /* 0x0000200001037983 */ /* 0x002ea20000100800 */
[C---:B----4-:R-:W-:Y:S08]  /*b210*/  HMMA.16816.F32 R4, R204.reuse, R176, R4 ;  /* 0x000000b0cc04723c */ /* 0x050ff00000001804 */
[C---:B------:R-:W-:Y:S01]  /*b220*/  HMMA.16816.F32 R8, R204.reuse, R178, R8 ;  /* 0x000000b2cc08723c */ /* 0x040fe20000001808 */
[----:B------:R-:W1:Y:S07]  /*b230*/  LDSM.16.M88.4 R176, [R250+0x2000] ;  /* 0x00200000fab0783b */ /* 0x000e6e0000000200 */
[C---:B------:R-:W-:Y:S08]  /*b240*/  HMMA.16816.F32 R12, R204.reuse, R180, R12 ;  /* 0x000000b4cc0c723c */ /* 0x040ff0000000180c */
[C---:B------:R-:W-:Y:S01]  /*b250*/  HMMA.16816.F32 R16, R204.reuse, R182, R16 ;  /* 0x000000b6cc10723c */ /* 0x040fe20000001810 */
[----:B------:R-:W4:Y:S07]  /*b260*/  LDSM.16.M88.4 R180, [R250+0x2800] ;  /* 0x00280000fab4783b */ /* 0x000f2e0000000200 */
[C---:B------:R-:W-:Y:S08]  /*b270*/  HMMA.16816.F32 R20, R204.reuse, R184, R20 ;  /* 0x000000b8cc14723c */ /* 0x040ff00000001814 */
[C---:B------:R-:W-:Y:S01]  /*b280*/  HMMA.16816.F32 R24, R204.reuse, R186, R24 ;  /* 0x000000bacc18723c */ /* 0x040fe20000001818 */
[----:B------:R-:W4:Y:S07]  /*b290*/  LDSM.16.M88.4 R184, [R250+0x3000] ;  /* 0x00300000fab8783b */ /* 0x000f2e0000000200 */
[C---:B------:R-:W-:Y:S08]  /*b2a0*/  HMMA.16816.F32 R28, R204.reuse, R188, R28 ;  /* 0x000000bccc1c723c */ /* 0x040ff0000000181c */
[----:B------:R-:W-:Y:S01]  /*b2b0*/  HMMA.16816.F32 R32, R204, R190, R32 ;  /* 0x000000becc20723c */ /* 0x000fe20000001820 */
[----:B------:R-:W4:Y:S07]  /*b2c0*/  LDSM.16.M88.4 R188, [R250+0x3800] ;  /* 0x00380000fabc783b */ /* 0x000f2e0000000200 */
[C---:B-1----:R-:W-:Y:S08]  /*b2d0*/  HMMA.16816.F32 R4, R208.reuse, R176, R4 ;  /* 0x000000b0d004723c */ /* 0x042ff00000001804 */
[C---:B------:R-:W-:Y:S01]  /*b2e0*/  HMMA.16816.F32 R8, R208.reuse, R178, R8 ;  /* 0x000000b2d008723c */ /* 0x040fe20000001808 */
[----:B------:R-:W1:Y:S07]  /*b2f0*/  LDSM.16.M88.4 R176, [R249+-0x4000] ;  /* 0xffc00000f9b0783b */ /* 0x000e6e0000000200 */
[C---:B----4-:R-:W-:Y:S08]  /*b300*/  HMMA.16816.F32 R12, R208.reuse, R180, R12 ;  /* 0x000000b4d00c723c */ /* 0x050ff0000000180c */
[C---:B------:R-:W-:Y:S01]  /*b310*/  HMMA.16816.F32 R16, R208.reuse, R182, R16 ;  /* 0x000000b6d010723c */ /* 0x040fe20000001810 */
[----:B------:R-:W4:Y:S07]  /*b320*/  LDSM.16.M88.4 R180, [R249+-0x3800] ;  /* 0xffc80000f9b4783b */ /* 0x000f2e0000000200 */
[C---:B------:R-:W-:Y:S08]  /*b330*/  HMMA.16816.F32 R20, R208.reuse, R184, R20 ;  /* 0x000000b8d014723c */ /* 0x040ff00000001814 */
[C---:B------:R-:W-:Y:S01]  /*b340*/  HMMA.16816.F32 R24, R208.reuse, R186, R24 ;  /* 0x000000bad018723c */ /* 0x040fe20000001818 */
[----:B------:R-:W4:Y:S07]  /*b350*/  LDSM.16.M88.4 R184, [R249+-0x3000] ;  /* 0xffd00000f9b8783b */ /* 0x000f2e0000000200 */
[C---:B------:R-:W-:Y:S08]  /*b360*/  HMMA.16816.F32 R28, R208.reuse, R188, R28 ;  /* 0x000000bcd01c723c */ /* 0x040ff0000000181c */
[----:B------:R-:W-:Y:S01]  /*b370*/  HMMA.16816.F32 R32, R208, R190, R32 ;  /* 0x000000bed020723c */ /* 0x000fe20000001820 */
[----:B------:R-:W-:Y:S07]  /*b380*/  LDSM.16.M88.4 R188, [R248+0x4000] ;  /* 0x00400000f8bc783b */ /* 0x000fee0000000200 */
[C---:B-1----:R-:W-:Y:S08]  /*b390*/  HMMA.16816.F32 R4, R212.reuse, R176, R4 ;  /* 0x000000b0d404723c */ /* 0x042ff00000001804 */
[C---:B------:R-:W-:Y:S01]  /*b3a0*/  HMMA.16816.F32 R8, R212.reuse, R178, R8 ;  /* 0x000000b2d408723c */ /* 0x040fe20000001808 */
[----:B------:R-:W1:Y:S07]  /*b3b0*/  LDSM.16.M88.4 R176, [R249+-0x2800] ;  /* 0xffd80000f9b0783b */ /* 0x000e6e0000000200 */
[C---:B----4-:R-:W-:Y:S08]  /*b3c0*/  HMMA.16816.F32 R12, R212.reuse, R180, R12 ;  /* 0x000000b4d40c723c */ /* 0x050ff0000000180c */
[C---:B------:R-:W-:Y:S01]  /*b3d0*/  HMMA.16816.F32 R16, R212.reuse, R182, R16 ;  /* 0x000000b6d410723c */ /* 0x040fe20000001810 */
[----:B------:R-:W4:Y:S07]  /*b3e0*/  LDSM.16.M88.4 R180, [R248+0x4800] ;  /* 0x00480000f8b4783b */ /* 0x000f2e0000000200 */
[C---:B------:R-:W-:Y:S08]  /*b3f0*/  HMMA.16816.F32 R20, R212.reuse, R184, R20 ;  /* 0x000000b8d414723c */ /* 0x040ff00000001814 */
[C---:B------:R-:W-:Y:S01]  /*b400*/  HMMA.16816.F32 R24, R212.reuse, R186, R24 ;  /* 0x000000bad418723c */ /* 0x040fe20000001818 */
[----:B------:R-:W-:Y:S07]  /*b410*/  LDSM.16.M88.4 R184, [R248+0x5800] ;  /* 0x00580000f8b8783b */ /* 0x000fee0000000200 */
[C---:B-1----:R-:W-:Y:S08]  /*b420*/  HMMA.16816.F32 R28, R212.reuse, R176, R28 ;  /* 0x000000b0d41c723c */ /* 0x042ff0000000181c */
[----:B------:R-:W-:Y:S01]  /*b430*/  HMMA.16816.F32 R32, R212, R178, R32 ;  /* 0x000000b2d420723c */ /* 0x000fe20000001820 */
[----:B------:R-:W1:Y:S07]  /*b440*/  LDSM.16.M88.4 R176, [R248+0x5000] ;  /* 0x00500000f8b0783b */ /* 0x000e6e0000000200 */
[C---:B------:R-:W-:Y:S08]  /*b450*/  HMMA.16816.F32 R4, R216.reuse, R188, R4 ;  /* 0x000000bcd804723c */ /* 0x040ff00000001804 */
[C---:B------:R-:W-:Y:S08]  /*b460*/  HMMA.16816.F32 R8, R216.reuse, R190, R8 ;  /* 0x000000bed808723c */ /* 0x040ff00000001808 */
[C---:B----4-:R-:W-:Y:S08]  /*b470*/  HMMA.16816.F32 R12, R216.reuse, R180, R12 ;  /* 0x000000b4d80c723c */ /* 0x050ff0000000180c */
[C---:B------:R-:W-:Y:S01]  /*b480*/  HMMA.16816.F32 R16, R216.reuse, R182, R16 ;  /* 0x000000b6d810723c */ /* 0x040fe20000001810 */
[----:B------:R4:W-:Y:S07]  /*b490*/  LDSM.16.M88.4 R180, [R2] ;  /* 0x0000000002b4783b */ /* 0x0009ee0000000200 */
[C---:B-1----:R-:W-:Y:S08]  /*b4a0*/  HMMA.16816.F32 R20, R216.reuse, R176, R20 ;  /* 0x000000b0d814723c */ /* 0x042ff00000001814 */
[C---:B------:R-:W-:Y:S01]  /*b4b0*/  HMMA.16816.F32 R24, R216.reuse, R178, R24 ;  /* 0x000000b2d818723c */ /* 0x040fe20000001818 */
[----:B----4-:R-:W4:Y:S07]  /*b4c0*/  LDL R2, [R1+0x34] ;  /* 0x0000340001027983 */ /* 0x010f2e0000100800 */
[C---:B------:R-:W-:Y:S01]  /*b4d0*/  HMMA.16816.F32 R28, R216.reuse, R184, R28 ;  /* 0x000000b8d81c723c */ /* 0x040fe2000000181c */
[----:B---3--:R1:W3:Y:S07]  /*b4e0*/  LDSM.16.M88.4 R188, [R132] ;  /* 0x0000000084bc783b */ /* 0x0082ee0000000200 */
[----:B------:R-:W-:Y:S01]  /*b4f0*/  HMMA.16816.F32 R32, R216, R186, R32 ;  /* 0x000000bad820723c */ /* 0x000fe20000001820 */
[----:B--2---:R2:W-:Y:S05]  /*b500*/  LDSM.16.M88.4 R184, [R0] ;  /* 0x0000000000b8783b */ /* 0x0045ea0000000200 */
[----:B-1----:R-:W4:Y:S05]  /*b510*/  LDL R132, [R1+0xc] ;  /* 0x00000c0001847983 */ /* 0x002f2a0000100800 */
[----:B------:R1:W1:Y:S01]  /*b520*/  LDSM.16.M88.4 R176, [R3] ;  /* 0x0000000003b0783b */ /* 0x0002620000000200 */
[C---:B---3--:R-:W-:Y:S04]  /*b530*/  HMMA.16816.F32 R4, R220.reuse, R188, R4 ;  /* 0x000000bcdc04723c */ /* 0x048fe80000001804 */
[----:B--2---:R-:W2:Y:S04]  /*b540*/  LDL R0, [R1+0x38] ;  /* 0x0000380001007983 */ /* 0x004ea80000100800 */
[C---:B------:R-:W-:Y:S01]  /*b550*/  HMMA.16816.F32 R8, R220.reuse, R190, R8 ;  /* 0x000000bedc08723c */ /* 0x040fe20000001808 */
[----:B------:R-:W-:Y:S05]  /*b560*/  LDSM.16.M88.4 R188, [R250+0x4800] ;  /* 0x00480000fabc783b */ /* 0x000fea0000000200 */
[----:B-1----:R-:W3:Y:S02]  /*b570*/  LDL R3, [R1+0x30] ;  /* 0x0000300001037983 */ /* 0x002ee40000100800 */
        /* <DEDUP_REMOVED lines=32> */
[----:B------:R-:W4:Y:S07]  /*b780*/  LDSM.16.M88.4 R180, [R248+0x7800] ;  /* 0x00780000f8b4783b */ /* 0x000f2e0000000200 */
[C---:B------:R-:W-:Y:S08]  /*b790*/  HMMA.16816.F32 R4, R232.reuse, R184, R4 ;  /* 0x000000b8e804723c */ /* 0x040ff00000001804 */
[C---:B------:R-:W-:Y:S08]  /*b7a0*/  HMMA.16816.F32 R8, R232.reuse, R186, R8 ;  /* 0x000000bae808723c */ /* 0x040ff00000001808 */
[C---:B-1----:R-:W-:Y:S08]  /*b7b0*/  HMMA.16816.F32 R12, R232.reuse, R176, R12 ;  /* 0x000000b0e80c723c */ /* 0x042ff0000000180c */
[C---:B------:R-:W-:Y:S08]  /*b7c0*/  HMMA.16816.F32 R16, R232.reuse, R178, R16 ;  /* 0x000000b2e810723c */ /* 0x040ff00000001810 */
[C---:B------:R-:W-:Y:S08]  /*b7d0*/  HMMA.16816.F32 R20, R232.reuse, R188, R20 ;  /* 0x000000bce814723c */ /* 0x040ff00000001814 */
[C---:B------:R-:W-:Y:S01]  /*b7e0*/  HMMA.16816.F32 R24, R232.reuse, R190, R24 ;  /* 0x000000bee818723c */ /* 0x040fe20000001818 */
[----:B----4-:R1:W-:Y:S07]  /*b7f0*/  LDSM.16.M88.4 R188, [R2] ;  /* 0x0000000002bc783b */ /* 0x0103ee0000000200 */
[C---:B------:R-:W-:Y:S08]  /*b800*/  HMMA.16816.F32 R28, R232.reuse, R180, R28 ;  /* 0x000000b4e81c723c */ /* 0x040ff0000000181c */
[----:B------:R-:W-:Y:S01]  /*b810*/  HMMA.16816.F32 R32, R232, R182, R32 ;  /* 0x000000b6e820723c */ /* 0x000fe20000001820 */
[----:B------:R-:W-:Y:S05]  /*b820*/  LDSM.16.M88.4 R180, [R250+0x6000] ;  /* 0x00600000fab4783b */ /* 0x000fea0000000200 */
[----:B-1----:R-:W4:Y:S05]  /*b830*/  LDL R2, [R1+0x6c] ;  /* 0x00006c0001027983 */ /* 0x002f2a0000100800 */
[----:B------:R-:W1:Y:S05]  /*b840*/  LDSM.16.M88.4 R176, [R132] ;  /* 0x0000000084b0783b */ /* 0x000e6a0000000200 */
[----:B---3--:R-:W3:Y:S01]  /*b850*/  LDSM.16.M88.4 R184, [R3] ;  /* 0x0000000003b8783b */ /* 0x008ee20000000200 */
[C---:B-1----:R-:W-:Y:S08]  /*b860*/  HMMA.16816.F32 R4, R236.reuse, R176, R4 ;  /* 0x000000b0ec04723c */ /* 0x042ff00000001804 */
[C---:B------:R-:W-:Y:S01]  /*b870*/  HMMA.16816.F32 R8, R236.reuse, R178, R8 ;  /* 0x000000b2ec08723c */ /* 0x040fe20000001808 */
[----:B--2---:R1:W2:Y:S05]  /*b880*/  LDSM.16.M88.4 R176, [R0] ;  /* 0x0000000000b0783b */ /* 0x0042aa0000000200 */
[----:B-1----:R-:W4:Y:S02]  /*b890*/  LDL R0, [R1+0x8c] ;  /* 0x00008c0001007983 */ /* 0x002f240000100800 */
[C---:B---3--:R-:W-:Y:S08]  /*b8a0*/  HMMA.16816.F32 R12, R236.reuse, R184, R12 ;  /* 0x000000b8ec0c723c */ /* 0x048ff0000000180c */
[C---:B------:R-:W-:Y:S01]  /*b8b0*/  HMMA.16816.F32 R16, R236.reuse, R186, R16 ;  /* 0x000000baec10723c */ /* 0x040fe20000001810 */
[----:B------:R-:W1:Y:S07]  /*b8c0*/  LDSM.16.M88.4 R184, [R250+0x6800] ;  /* 0x00680000fab8783b */ /* 0x000e6e0000000200 */
[C---:B------:R-:W-:Y:S08]  /*b8d0*/  HMMA.16816.F32 R20, R236.reuse, R188, R20 ;  /* 0x000000bcec14723c */ /* 0x040ff00000001814 */
[C---:B------:R-:W-:Y:S01]  /*b8e0*/  HMMA.16816.F32 R24, R236.reuse, R190, R24 ;  /* 0x000000beec18723c */ /* 0x040fe20000001818 */
[----:B------:R-:W-:Y:S07]  /*b8f0*/  LDSM.16.M88.4 R188, [R249] ;  /* 0x00000000f9bc783b */ /* 0x000fee0000000200 */
[C---:B--2---:R-:W-:Y:S08]  /*b900*/  HMMA.16816.F32 R28, R236.reuse, R176, R28 ;  /* 0x000000b0ec1c723c */ /* 0x044ff0000000181c */
[----:B------:R-:W-:Y:S01]  /*b910*/  HMMA.16816.F32 R32, R236, R178, R32 ;  /* 0x000000b2ec20723c */ /* 0x000fe20000001820 */
[----:B------:R-:W2:Y:S07]  /*b920*/  LDSM.16.M88.4 R176, [R250+0x7000] ;  /* 0x00700000fab0783b */ /* 0x000eae0000000200 */
[C---:B------:R-:W-:Y:S08]  /*b930*/  HMMA.16816.F32 R4, R240.reuse, R180, R4 ;  /* 0x000000b4f004723c */ /* 0x040ff00000001804 */
[C---:B------:R-:W-:Y:S01]  /*b940*/  HMMA.16816.F32 R8, R240.reuse, R182, R8 ;  /* 0x000000b6f008723c */ /* 0x040fe20000001808 */
[----:B------:R-:W3:Y:S07]  /*b950*/  LDSM.16.M88.4 R180, [R250+0x7800] ;  /* 0x00780000fab4783b */ /* 0x000eee0000000200 */
        /* <DEDUP_REMOVED lines=8> */
[----:B------:R-:W2:Y:S01]  /*b9e0*/  LDSM.16.M88.4 R180, [R249+0x1000] ;  /* 0x00100000f9b4783b */ /* 0x000ea20000000200 */
[----:B------:R-:W-:Y:S04]  /*b9f0*/  DEPBAR.LE SB0, 0x0 ;  /* 0x000080000000791a */ /* 0x000fe80000000000 */
[----:B------:R-:W-:Y:S02]  /*ba00*/  BAR.SYNC.DEFER_BLOCKING 0x0 ;  /* 0x0000000000007b1d */ /* 0x000fe40000010000 */
[C---:B------:R-:W-:Y:S08]  /*ba10*/  HMMA.16816.F32 R4, R244.reuse, R188, R4 ;  /* 0x000000bcf404723c */ /* 0x040ff00000001804 */
[C---:B------:R-:W-:Y:S08]  /*ba20*/  HMMA.16816.F32 R8, R244.reuse, R190, R8 ;  /* 0x000000bef408723c */ /* 0x040ff00000001808 */
[C---:B-1----:R-:W-:Y:S08]  /*ba30*/  HMMA.16816.F32 R12, R244.reuse, R176, R12 ;  /* 0x000000b0f40c723c */ /* 0x042ff0000000180c */
[C---:B------:R-:W-:Y:S08]  /*ba40*/  HMMA.16816.F32 R16, R244.reuse, R178, R16 ;  /* 0x000000b2f410723c */ /* 0x040ff00000001810 */
[C---:B--2---:R-:W-:Y:S08]  /*ba50*/  HMMA.16816.F32 R20, R244.reuse, R180, R20 ;  /* 0x000000b4f414723c */ /* 0x044ff00000001814 */
[C---:B------:R-:W-:Y:S08]  /*ba60*/  HMMA.16816.F32 R24, R244.reuse, R182, R24 ;  /* 0x000000b6f418723c */ /* 0x040ff00000001818 */
[C---:B------:R-:W-:Y:S08]  /*ba70*/  HMMA.16816.F32 R28, R244.reuse, R184, R28 ;  /* 0x000000b8f41c723c */ /* 0x040ff0000000181c */
[----:B------:R-:W-:Y:S03]  /*ba80*/  HMMA.16816.F32 R32, R244, R186, R32 ;  /* 0x000000baf420723c */ /* 0x000fe60000001820 */
[----:B----4-:R-:W-:Y:S11]  /*ba90*/  ISETP.GT.AND P0, PT, R2, R0, PT ;  /* 0x000000000200720c */ /* 0x010ff60003f04270 */
        /* <DEDUP_REMOVED lines=9> */
[----:B------:R-:W4:Y:S04]  /*bb30*/  LDL R178, [R1+0xa4] ;  /* 0x0000a40001b27983 */ /* 0x000f280000100800 */
[----:B------:R-:W4:Y:S04]  /*bb40*/  LDL R179, [R1+0x158] ;  /* 0x0001580001b37983 */ /* 0x000f280000100800 */
        /* <DEDUP_REMOVED lines=13> */
[----:B--2---:R-:W-:Y:S01]  /*bc20*/  IMAD R2, R2, 0x40, R3 ;  /* 0x0000004002027824 */ /* 0x004fe200078e0203 */
[----:B---3--:R-:W2:Y:S04]  /*bc30*/  LDL R177, [R1+0x15c] ;  /* 0x00015c0001b17983 */ /* 0x008ea80000100800 */
[----:B------:R-:W-:Y:S05]  /*bc40*/  IADD3 R2, R2, -0x40, R0 ;  /* 0xffffffc002027810 */ /* 0x000fea0007ffe000 */
[----:B------:R-:W-:Y:S04]  /*bc50*/  @P2 IMAD.HI.U32 R3, R2, c[0x0][0x2bc], RZ ;  /* 0x0000af0002032a27 */ /* 0x000fe800078e00ff */
[----:B------:R-:W-:Y:S01]  /*bc60*/  IMAD.MOV.U32 R0, RZ, RZ, R2 ;  /* 0x000000ffff007224 */ /* 0x000fe200078e0002 */
[----:B------:R-:W-:Y:S04]  /*bc70*/  @P2 SHF.R.U32.HI R0, RZ, c[0x0][0x2c0], R3 ;  /* 0x0000b000ff002a19 */ /* 0x000fe80000011603 */
[----:B------:R-:W-:Y:S01]  /*bc80*/  @!P6 IADD3 R3, P0, R0, R176, RZ ;  /* 0x000000b00003e210 */ /* 0x000fe20007f1e0ff */
[----:B----4-:R-:W-:Y:S01]  /*bc90*/  IMAD.SHL.U32 R186, R190, 0x2, RZ ;  /* 0x00000002beba7824 */ /* 0x010fe200078e00ff */
[----:B------:R-:W3:Y:S01]  /*bca0*/  LDL R176, [R1+0x160] ;  /* 0x0001600001b07983 */ /* 0x000ee20000100800 */
[----:B------:R-:W-:Y:S02]  /*bcb0*/  IMAD.SHL.U32 R185, R191, 0x2, RZ ;  /* 0x00000002bfb97824 */ /* 0x000fe400078e00ff */
[----:B------:R-:W-:Y:S01]  /*bcc0*/  IMAD.SHL.U32 R184, R188, 0x2, RZ ;  /* 0x00000002bcb87824 */ /* 0x000fe200078e00ff */
[----:B------:R-:W-:Y:S01]  /*bcd0*/  @!P6 LEA.HI.X.SX32 R133, R0, R132, 0x1, P0 ;  /* 0x000000840085e211 */ /* 0x000fe200000f0eff */
[----:B------:R-:W-:Y:S01]  /*bce0*/  IMAD.MOV R0, RZ, RZ, -R0 ;  /* 0x000000ffff007224 */ /* 0x000fe200078e0a00 */
[C---:B------:R-:W-:Y:S03]  /*bcf0*/  @!P6 LEA R132, P0, R3.reuse, c[0x0][0x2a0], 0x2 ;  /* 0x0000a8000384ea11 */ /* 0x040fe600078010ff */
[----:B------:R-:W-:Y:S01]  /*bd00*/  IMAD R183, R0, c[0x0][0x2b8], R2 ;  /* 0x0000ae0000b77a24 */ /* 0x000fe200078e0202 */
[----:B------:R-:W-:Y:S03]  /*bd10*/  @!P6 LEA.HI.X R133, R3, c[0x0][0x2a4], R133, 0x2, P0 ;  /* 0x0000a9000385ea11 */ /* 0x000fe600000f1485 */
[C---:B------:R-:W-:Y:S01]  /*bd20*/  IMAD.WIDE.U32 R2, R183.reuse, c[0x0][0x1e0], RZ ;  /* 0x00007800b7027a25 */ /* 0x040fe200078e00ff */
[----:B------:R-:W-:Y:S01]  /*bd30*/  SHF.R.S32.HI R0, RZ, 0x1f, R183 ;  /* 0x0000001fff007819 */ /* 0x000fe200000114b7 */
[----:B------:R1:W4:Y:S04]  /*bd40*/  @!P6 LDG.E R182, [R132.64] ;  /* 0x0000000684b6e981 */ /* 0x000328000c1e1900 */
[----:B------:R1:W-:Y:S01]  /*bd50*/  STL [R1+0x68], R183 ;  /* 0x000068b701007387 */ /* 0x0003e20000100800 */
[----:B------:R-:W-:Y:S04]  /*bd60*/  IMAD R0, R0, c[0x0][0x1e0], RZ ;  /* 0x0000780000007a24 */ /* 0x000fe800078e02ff */
[----:B------:R-:W-:Y:S04]  /*bd70*/  IMAD R0, R183, c[0x0][0x1e4], R0 ;  /* 0x00007900b7007a24 */ /* 0x000fe800078e0200 */
[----:B------:R-:W-:Y:S01]  /*bd80*/  IMAD.IADD R3, R3, 0x1, R0 ;  /* 0x0000000103037824 */ /* 0x000fe200078e0200 */
[----:B-1----:R-:W3:Y:S01]  /*bd90*/  LDL R132, [R1+0x164] ;  /* 0x0001640001847983 */ /* 0x002ee20000100800 */
[----:B------:R-:W-:Y:S01]  /*bda0*/  IMAD.SHL.U32 R183, R189, 0x2, RZ ;  /* 0x00000002bdb77824 */ /* 0x000fe200078e00ff */
[----:B--2---:R-:W-:Y:S02]  /*bdb0*/  SHF.L.U64.HI R181, R191, 0x1, R177 ;  /* 0x00000001bfb57819 */ /* 0x004fe400000102b1 */
[----:B----4-:R-:W-:Y:S01]  /*bdc0*/  SHF.R.S32.HI R133, RZ, 0x1f, R182 ;  /* 0x0000001fff857819 */ /* 0x010fe200000114b6 */
[----:B------:R1:W-:Y:S01]  /*bdd0*/  STL [R1+0x60], R182 ;  /* 0x000060b601007387 */ /* 0x0003e20000100800 */
[----:B------:R-:W-:Y:S04]  /*bde0*/  IMAD.WIDE.U32 R2, R182, c[0x0][0x1f0], R2 ;  /* 0x00007c00b6027a25 */ /* 0x000fe800078e0002 */
[----:B------:R-:W-:Y:S01]  /*bdf0*/  IMAD R133, R133, c[0x0][0x1f0], RZ ;  /* 0x00007c0085857a24 */ /* 0x000fe200078e02ff */
[----:B------:R-:W-:Y:S02]  /*be00*/  IADD3 R0, P0, R180, R2, RZ ;  /* 0x00000002b4007210 */ /* 0x000fe40007f1e0ff */
[----:B---3--:R-:W-:Y:S01]  /*be10*/  SHF.L.U64.HI R180, R188, 0x1, R176 ;  /* 0x00000001bcb47819 */ /* 0x008fe200000102b0 */
[----:B------:R-:W-:Y:S05]  /*be20*/  IMAD R133, R182, c[0x0][0x1f4], R133 ;  /* 0x00007d00b6857a24 */ /* 0x000fea00078e0285 */
[----:B------:R-:W-:Y:S02]  /*be30*/  IADD3.X R133, R178, R3, R133, P0, !PT ;  /* 0x00000003b2857210 */ /* 0x000fe400007fe485 */
[C---:B------:R-:W-:Y:S04]  /*be40*/  LEA R178, P0, R0.reuse, c[0x0][0x1c8], 0x1 ;  /* 0x0000720000b27a11 */ /* 0x040fe800078008ff */
[----:B------:R-:W-:Y:S02]  /*be50*/  LEA.HI.X R133, R0, c[0x0][0x1cc], R133, 0x1, P0 ;  /* 0x0000730000857a11 */ /* 0x000fe400000f0c85 */
[----:B-1----:R-:W-:Y:S02]  /*be60*/  SHF.L.U64.HI R182, R190, 0x1, R179 ;  /* 0x00000001beb67819 */ /* 0x002fe400000102b3 */
[----:B------:R-:W-:Y:S01]  /*be70*/  SHF.L.U64.HI R179, R189, 0x1, R132 ;  /* 0x00000001bdb37819 */ /* 0x000fe20000010284 */
[----:B------:R-:W-:-:S05]  /*be80*/  BRA.DIV ~URZ, `(.L_x_4292) ;  /* 0x000065527f007947 */ /* 0x000fca000b800000 */
[----:B------:R1:W2:Y:S02]  /*be90*/  SHFL.IDX PT, R132, R133, RZ, 0x181f ;  /* 0x00181fff85847589 */ /* 0x0002a400000e0000 */
.L_x_4321:
[----:B------:R-:W-:-:S05]  /*bea0*/  BRA.DIV ~URZ, `(.L_x_4293) ;  /* 0x000065a27f007947 */ /* 0x000fca000b800000 */
[----:B------:R-:W3:Y:S04]  /*beb0*/  LDL R176, [R1+0x5c] ;  /* 0x00005c0001b07983 */ /* 0x000ee80000100800 */
[----:B------:R-:W4:Y:S04]  /*bec0*/  LDL R187, [R1+0x58] ;  /* 0x0000580001bb7983 */ /* 0x000f280000100800 */
[----:B------:R-:W1:Y:S01]  /*bed0*/  SHFL.IDX PT, R0, R178, RZ, 0x181f ;  /* 0x00181fffb2007589 */ /* 0x000e6200000e0000 */
[----:B---3--:R-:W-:Y:S04]  /*bee0*/  IADD3 R2, -R176, 0x10, RZ ;  /* 0x00000010b0027810 */ /* 0x008fe80007ffe1ff */
[----:B------:R-:W-:Y:S04]  /*bef0*/  LOP3.LUT R2, R2, 0xf, RZ, 0xc0, !PT ;  /* 0x0000000f02027812 */ /* 0x000fe800078ec0ff */
[----:B-1----:R-:W-:Y:S04]  /*bf00*/  IADD3 R2, P1, P0, R2, R0, R183 ;  /* 0x0000000002027210 */ /* 0x002fe8000783e0b7 */
[----:B--2---:R-:W-:Y:S02]  /*bf10*/  IADD3.X R3, RZ, R132, R179, P1, P0 ;  /* 0x00000084ff037210 */ /* 0x004fe40000fe04b3 */
[----:B------:R-:W-:Y:S11]  /*bf20*/  ISETP.NE.U32.AND P0, PT, R176, RZ, PT ;  /* 0x000000ffb000720c */ /* 0x000ff60003f05070 */
[----:B------:R-:W-:Y:S02]  /*bf30*/  @!UPT UIADD3 URZ, URZ, URZ, URZ ;  /* 0x0000003f3f3ff290 */ /* 0x000fe4000fffe03f */
[----:B------:R-:W-:Y:S01]  /*bf40*/  @!PT LDS RZ, [RZ] ;  /* 0x00000000fffff984 */ /* 0x000fe20000000800 */
[----:B------:R-:W-:Y:S01]  /*bf50*/  @!PT LDS RZ, [RZ] ;  /* 0x00000000fffff984 */ /* 0x000fe20000000800 */
[----:B----4-:R1:W-:Y:S02]  /*bf60*/  LDGSTS.E.BYPASS.LTC128B.128.ZFILL [R187+0x10100], [R2.64], P0 ;  /* 0x1010000002bb7fae */ /* 0x0103e40008141d46 */
[----:B-1----:R-:W-:Y:S05]  /*bf70*/  IADD3 R2, P0, R0, R184, RZ ;  /* 0x000000b800027210 */ /* 0x002fea0007f1e0ff */
[----:B------:R-:W-:Y:S05]  /*bf80*/  IMAD.X R3, R132, 0x1, R180, P0 ;  /* 0x0000000184037824 */ /* 0x000fea00000e06b4 */
[----:B------:R1:W-:Y:S02]  /*bf90*/  LDGSTS.E.BYPASS.LTC128B.128 [R187+0x12100], [R2.64], !P5 ;  /* 0x1210000002bb7fae */ /* 0x0003e4000e901d46 */
[----:B-1----:R-:W-:Y:S05]  /*bfa0*/  IADD3 R2, P0, R0, R185, RZ ;  /* 0x000000b900027210 */ /* 0x002fea0007f1e0ff */
[----:B------:R-:W-:Y:S01]  /*bfb0*/  IMAD.X R3, R132, 0x1, R181, P0 ;  /* 0x0000000184037824 */ /* 0x000fe200000e06b5 */
[----:B------:R-:W-:Y:S02]  /*bfc0*/  IADD3 R176, P0, R0, R186, RZ ;  /* 0x000000ba00b07210 */ /* 0x000fe40007f1e0ff */
[----:B------:R1:W2:Y:S03]  /*bfd0*/  SHFL.IDX PT, R0, R178, 0x1, 0x181f ;  /* 0x00381f00b2007f89 */ /* 0x0002a600000e0000 */
[----:B------:R-:W-:Y:S01]  /*bfe0*/  IMAD.X R177, R132, 0x1, R182, P0 ;  /* 0x0000000184b17824 */ /* 0x000fe200000e06b6 */
[----:B------:R1:W-:Y:S04]  /*bff0*/  LDGSTS.E.BYPASS.LTC128B.128 [R187+0x14100], [R2.64], !P4 ;  /* 0x1410000002bb7fae */ /* 0x0003e8000e101d46 */
[----:B------:R1:W3:Y:S04]  /*c000*/  SHFL.IDX PT, R132, R133, 0x1, 0x181f ;  /* 0x00381f0085847f89 */ /* 0x0002e800000e0000 */
[----:B------:R1:W-:Y:S02]  /*c010*/  LDGSTS.E.BYPASS.LTC128B.128 [R187+0x16100], [R176.64], !P3 ;  /* 0x16100000b0bb7fae */ /* 0x0003e4000d901d46 */
.L_x_4322:
[----:B-1----:R-:W4:Y:S04]  /*c020*/  LDL.LU R2, [R1+0x5c] ;  /* 0x00005c0001027983 */ /* 0x002f280000300800 */
[----:B---3--:R-:W3:Y:S01]  /*c030*/  LDL R133, [R1+0x58] ;  /* 0x0000580001857983 */ /* 0x008ee20000100800 */
[C---:B----4-:R-:W-:Y:S02]  /*c040*/  ISETP.NE.U32.AND P0, PT, R2.reuse, RZ, PT ;  /* 0x000000ff0200720c */ /* 0x050fe40003f05070 */
[----:B------:R-:W-:Y:S04]  /*c050*/  IADD3 R2, -R2, 0x10, RZ ;  /* 0x0000001002027810 */ /* 0x000fe80007ffe1ff */
[----:B------:R-:W-:Y:S04]  /*c060*/  LOP3.LUT R2, R2, 0xf, RZ, 0xc0, !PT ;  /* 0x0000000f02027812 */ /* 0x000fe800078ec0ff */
[----:B--2---:R-:W-:Y:S04]  /*c070*/  IADD3 R2, P2, P1, R2, R0, R183 ;  /* 0x0000000002027210 */ /* 0x004fe8000795e0b7 */
[----:B------:R-:W-:Y:S02]  /*c080*/  IADD3.X R3, RZ, R132, R179, P2, P1 ;  /* 0x00000084ff037210 */ /* 0x000fe400017e24b3 */
[C---:B------:R-:W-:Y:S03]  /*c090*/  IADD3 R176, P1, R0.reuse, R185, RZ ;  /* 0x000000b900b07210 */ /* 0x040fe60007f3e0ff */
[----:B------:R-:W-:Y:S01]  /*c0a0*/  @!PT LDS RZ, [RZ] ;  /* 0x00000000fffff984 */ /* 0x000fe20000000800 */
[----:B------:R-:W-:Y:S01]  /*c0b0*/  @!PT LDS RZ, [RZ] ;  /* 0x00000000fffff984 */ /* 0x000fe20000000800 */
[----:B------:R-:W-:Y:S01]  /*c0c0*/  @!PT LDS RZ, [RZ] ;  /* 0x00000000fffff984 */ /* 0x000fe20000000800 */
[----:B---3--:R1:W-:Y:S01]  /*c0d0*/  LDGSTS.E.BYPASS.LTC128B.128.ZFILL [R133+0x11100], [R2.64], P0 ;  /* 0x1110000002857fae */ /* 0x0083e20008141d46 */
        /* <DEDUP_REMOVED lines=8> */
.L_x_4291:
[----:B------:R-:W-:Y:S05]  /*c160*/  BSYNC B0 ;  /* 0x0000000000007941 */ /* 0x000fea0003800000 */
.L_x_4290:
        /* <DEDUP_REMOVED lines=41> */
.L_x_4323:
        /* <DEDUP_REMOVED lines=25> */
[----:B------:R-:W-:Y:S01]  /*c590*/  FFMA.FTZ R132, R33, c[0x0][0x2d0], -R132 ;  /* 0x0000b40021847a23 */ /* 0x000fe20000010884 */
[----:B------:R-:W-:Y:S02]  /*c5a0*/  MOV R33, R29 ;  /* 0x0000001d00217202 */ /* 0x000fe40000000f00 */
[----:B------:R-:W-:Y:S01]  /*c5b0*/  MOV R29, R25 ;  /* 0x00000019001d7202 */ /* 0x000fe20000000f00 */
[----:B------:R-:W-:Y:S01]  /*c5c0*/  MUFU.EX2 R8, R8 ;  /* 0x0000000800087308 */ /* 0x000fe20000000800 */
[----:B------:R-:W-:Y:S09]  /*c5d0*/  MOV R25, R20 ;  /* 0x0000001400197202 */ /* 0x000ff20000000f00 */
[----:B------:R-:W1:Y:S10]  /*c5e0*/  MUFU.EX2 R9, R9 ;  /* 0x0000000900097308 */ /* 0x000e740000000800 */
[----:B------:R-:W-:Y:S01]  /*c5f0*/  MUFU.EX2 R132, R132 ;  /* 0x0000008400847308 */ /* 0x000fe20000000800 */
[C---:B---3--:R-:W-:Y:S01]  /*c600*/  FFMA.FTZ R0, R2.reuse, R177, R4 ;  /* 0x000000b102007223 */ /* 0x048fe20000010004 */
[----:B-1----:R-:W-:Y:S01]  /*c610*/  F2FP.PACK_AB R178, R9, R8 ;  /* 0x0000000809b2723e */ /* 0x002fe200000000ff */
[----:B------:R-:W-:Y:S02]  /*c620*/  FMUL.FTZ R17, R2, R153 ;  /* 0x0000009902117220 */ /* 0x000fe40000410000 */
[C---:B------:R-:W-:Y:S01]  /*c630*/  FADD.FTZ R5, R176.reuse, R0 ;  /* 0x00000000b0057221 */ /* 0x040fe20000010000 */
[----:B------:R-:W-:Y:S01]  /*c640*/  F2FP.PACK_AB R176, R176, R4 ;  /* 0x00000004b0b0723e */ /* 0x000fe200000000ff */
[C---:B------:R-:W-:Y:S02]  /*c650*/  FMUL.FTZ R4, R3.reuse, c[0x0][0x2d0] ;  /* 0x0000b40003047a20 */ /* 0x040fe40000410000 */
[----:B------:R-:W-:Y:S02]  /*c660*/  FADD.FTZ R0, -R3, R135 ;  /* 0x0000008703007221 */ /* 0x000fe40000010100 */
[--C-:B------:R-:W-:Y:S02]  /*c670*/  FFMA.FTZ R6, R6, c[0x0][0x2d0], -R4.reuse ;  /* 0x0000b40006067a23 */ /* 0x100fe40000010804 */
[--C-:B------:R-:W-:Y:S02]  /*c680*/  FFMA.FTZ R7, R7, c[0x0][0x2d0], -R4.reuse ;  /* 0x0000b40007077a23 */ /* 0x100fe40000010804 */
        /* <DEDUP_REMOVED lines=19> */
[C---:B------:R-:W-:Y:S02]  /*c7c0*/  FMUL.FTZ R4, R2.reuse, R164 ;  /* 0x000000a402047220 */ /* 0x040fe40000410000 */
[----:B------:R-:W2:Y:S01]  /*c7d0*/  LDL R164, [R1] ;  /* 0x0000000001a47983 */ /* 0x000ea20000100800 */
[----:B------:R-:W-:Y:S02]  /*c7e0*/  FMUL.FTZ R32, R2, R136 ;  /* 0x0000008802207220 */ /* 0x000fe40000410000 */
[----:B------:R-:W-:Y:S01]  /*c7f0*/  FMUL.FTZ R0, R0, c[0x0][0x2d0] ;  /* 0x0000b40000007a20 */ /* 0x000fe20000410000 */
[----:B------:R-:W3:Y:S01]  /*c800*/  LDL.LU R136, [R1+0x88] ;  /* 0x0000880001887983 */ /* 0x000ee20000300800 */
[C---:B------:R-:W-:Y:S01]  /*c810*/  FMUL.FTZ R24, R2.reuse, R144 ;  /* 0x0000009002187220 */ /* 0x040fe20000410000 */
[----:B------:R-:W-:Y:S01]  /*c820*/  MOV R144, R25 ;  /* 0x0000001900907202 */ /* 0x000fe20000000f00 */
[----:B------:R-:W-:Y:S01]  /*c830*/  FMUL.FTZ R25, R2, R145 ;  /* 0x0000009102197220 */ /* 0x000fe20000410000 */
[----:B------:R-:W-:Y:S01]  /*c840*/  MOV R145, R10 ;  /* 0x0000000a00917202 */ /* 0x000fe20000000f00 */
[----:B------:R-:W1:Y:S01]  /*c850*/  MUFU.EX2 R0, R0 ;  /* 0x0000000000007308 */ /* 0x000e620000000800 */
[----:B------:R-:W-:Y:S01]  /*c860*/  MOV R10, R33 ;  /* 0x00000021000a7202 */ /* 0x000fe20000000f00 */
[----:B------:R-:W-:Y:S02]  /*c870*/  FADD.FTZ R5, R8, R5 ;  /* 0x0000000508057221 */ /* 0x000fe40000010000 */
[C---:B------:R-:W-:Y:S02]  /*c880*/  FMUL.FTZ R33, R2.reuse, R137 ;  /* 0x0000008902217220 */ /* 0x040fe40000410000 */
        /* <DEDUP_REMOVED lines=8> */
[C---:B------:R-:W-:Y:S01]  /*c910*/  FMUL.FTZ R21, R2.reuse, R149 ;  /* 0x0000009502157220 */ /* 0x040fe20000410000 */
[----:B------:R-:W-:Y:S01]  /*c920*/  MOV R149, R179 ;  /* 0x000000b300957202 */ /* 0x000fe20000000f00 */
[C---:B------:R-:W-:Y:S02]  /*c930*/  FMUL.FTZ R13, R2.reuse, R157 ;  /* 0x0000009d020d7220 */ /* 0x040fe40000410000 */
[----:B------:R-:W4:Y:S01]  /*c940*/  LDL R157, [R1+0x4] ;  /* 0x00000400019d7983 */ /* 0x000f220000100800 */
[----:B------:R-:W-:Y:S01]  /*c950*/  FMUL.FTZ R9, R2, R161 ;  /* 0x000000a102097220 */ /* 0x000fe20000410000 */
[----:B------:R-:W-:Y:S01]  /*c960*/  MOV R161, R31 ;  /* 0x0000001f00a17202 */ /* 0x000fe20000000f00 */
[----:B------:R-:W-:Y:S01]  /*c970*/  MUFU.EX2 R156, R134 ;  /* 0x00000086009c7308 */ /* 0x000fe20000000800 */
[C---:B-1----:R-:W-:Y:S01]  /*c980*/  FMUL.FTZ R7, R0.reuse, R167 ;  /* 0x000000a700077220 */ /* 0x042fe20000410000 */
[----:B------:R-:W-:Y:S01]  /*c990*/  MOV R167, R10 ;  /* 0x0000000a00a77202 */ /* 0x000fe20000000f00 */
[C---:B------:R-:W-:Y:S02]  /*c9a0*/  FMUL.FTZ R10, R0.reuse, R162 ;  /* 0x000000a2000a7220 */ /* 0x040fe40000410000 */
[----:B------:R-:W2:Y:S01]  /*c9b0*/  LDL R162, [R1+0x3c] ;  /* 0x00003c0001a27983 */ /* 0x000ea20000100800 */
[C---:B------:R-:W-:Y:S02]  /*c9c0*/  FMUL.FTZ R34, R0.reuse, R138 ;  /* 0x0000008a00227220 */ /* 0x040fe40000410000 */
[C---:B------:R-:W-:Y:S02]  /*c9d0*/  FMUL.FTZ R35, R0.reuse, R139 ;  /* 0x0000008b00237220 */ /* 0x040fe40000410000 */
[C---:B------:R-:W-:Y:S01]  /*c9e0*/  FMUL.FTZ R14, R0.reuse, R158 ;  /* 0x0000009e000e7220 */ /* 0x040fe20000410000 */
[----:B------:R-:W-:Y:S01]  /*c9f0*/  MUFU.EX2 R134, R187 ;  /* 0x000000bb00867308 */ /* 0x000fe20000000800 */
[C---:B------:R-:W-:Y:S01]  /*ca00*/  FMUL.FTZ R6, R0.reuse, R166 ;  /* 0x000000a600067220 */ /* 0x040fe20000410000 */
[----:B------:R-:W-:Y:S01]  /*ca10*/  MOV R166, R11 ;  /* 0x0000000b00a67202 */ /* 0x000fe20000000f00 */
[C---:B------:R-:W-:Y:S02]  /*ca20*/  FMUL.FTZ R11, R0.reuse, R163 ;  /* 0x000000a3000b7220 */ /* 0x040fe40000410000 */
[C---:B------:R-:W-:Y:S02]  /*ca30*/  FMUL.FTZ R15, R0.reuse, R159 ;  /* 0x0000009f000f7220 */ /* 0x040fe40000410000 */
[C---:B------:R-:W-:Y:S01]  /*ca40*/  FMUL.FTZ R18, R0.reuse, R154 ;  /* 0x0000009a00127220 */ /* 0x040fe20000410000 */
[----:B------:R-:W-:Y:S01]  /*ca50*/  MOV R154, R145 ;  /* 0x00000091009a7202 */ /* 0x000fe20000000f00 */
[C---:B------:R-:W-:Y:S01]  /*ca60*/  FMUL.FTZ R19, R0.reuse, R155 ;  /* 0x0000009b00137220 */ /* 0x040fe20000410000 */
[----:B------:R-:W1:Y:S01]  /*ca70*/  MUFU.EX2 R158, R135 ;  /* 0x00000087009e7308 */ /* 0x000e620000000800 */
[C---:B------:R-:W-:Y:S01]  /*ca80*/  FMUL.FTZ R22, R0.reuse, R150 ;  /* 0x0000009600167220 */ /* 0x040fe20000410000 */
[----:B------:R-:W-:Y:S01]  /*ca90*/  MOV R155, R144 ;  /* 0x00000090009b7202 */ /* 0x000fe20000000f00 */
[----:B------:R-:W-:Y:S02]  /*caa0*/  FMUL.FTZ R23, R0, R151 ;  /* 0x0000009700177220 */ /* 0x000fe40000410000 */
[----:B------:R-:W-:Y:S01]  /*cab0*/  FMUL.FTZ R20, R2, R148 ;  /* 0x0000009402147220 */ /* 0x000fe20000410000 */
[----:B------:R-:W-:Y:S01]  /*cac0*/  MOV R148, R28 ;  /* 0x0000001c00947202 */ /* 0x000fe20000000f00 */
[----:B------:R-:W-:Y:S02]  /*cad0*/  FMUL.FTZ R26, R0, R146 ;  /* 0x00000092001a7220 */ /* 0x000fe40000410000 */
[C---:B------:R-:W-:Y:S01]  /*cae0*/  FMUL.FTZ R28, R2.reuse, R140 ;  /* 0x0000008c021c7220 */ /* 0x040fe20000410000 */
[----:B------:R-:W-:Y:S01]  /*caf0*/  MOV R140, R29 ;  /* 0x0000001d008c7202 */ /* 0x000fe20000000f00 */
[----:B------:R-:W-:Y:S01]  /*cb00*/  FMUL.FTZ R29, R2, R141 ;  /* 0x0000008d021d7220 */ /* 0x000fe20000410000 */
[----:B------:R-:W-:Y:S01]  /*cb10*/  MOV R141, R27 ;  /* 0x0000001b008d7202 */ /* 0x000fe20000000f00 */
[C---:B------:R-:W-:Y:S01]  /*cb20*/  FMUL.FTZ R27, R0.reuse, R147 ;  /* 0x00000093001b7220 */ /* 0x040fe20000410000 */
[----:B------:R-:W-:Y:S01]  /*cb30*/  MUFU.EX2 R144, R185 ;  /* 0x000000b900907308 */ /* 0x000fe20000000800 */
[----:B------:R-:W-:Y:S01]  /*cb40*/  FMUL.FTZ R31, R0, R143 ;  /* 0x0000008f001f7220 */ /* 0x000fe20000410000 */
[----:B------:R-:W-:Y:S01]  /*cb50*/  MOV R163, R141 ;  /* 0x0000008d00a37202 */ /* 0x000fe20000000f00 */
[C---:B-----5:R-:W-:Y:S01]  /*cb60*/  FMUL.FTZ R36, R2.reuse, R36 ;  /* 0x0000002402247220 */ /* 0x060fe20000410000 */
[----:B------:R-:W-:Y:S01]  /*cb70*/  MOV R159, R140 ;  /* 0x0000008c009f7202 */ /* 0x000fe20000000f00 */
[C---:B------:R-:W-:Y:S02]  /*cb80*/  FMUL.FTZ R37, R2.reuse, R37 ;  /* 0x0000002502257220 */ /* 0x040fe40000410000 */
[C---:B------:R-:W-:Y:S02]  /*cb90*/  FMUL.FTZ R40, R2.reuse, R40 ;  /* 0x0000002802287220 */ /* 0x040fe40000410000 */
[----:B------:R-:W-:Y:S01]  /*cba0*/  FMUL.FTZ R41, R2, R41 ;  /* 0x0000002902297220 */ /* 0x000fe20000410000 */
[----:B-1----:R-:W-:Y:S01]  /*cbb0*/  F2FP.PACK_AB R179, R158, R156 ;  /* 0x0000009c9eb3723e */ /* 0x002fe200000000ff */
        /* <DEDUP_REMOVED lines=103> */
[----:B---3--:R-:W-:Y:S01]  /*d230*/  FFMA.FTZ R152, R0, R136, R177 ;  /* 0x0000008800987223 */ /* 0x008fe200000100b1 */
[----:B------:R-:W-:Y:S01]  /*d240*/  F2FP.PACK_AB R177, R153, R177 ;  /* 0x000000b199b1723e */ /* 0x000fe200000000ff */
[----:B------:R-:W1:Y:S01]  /*d250*/  LDSM.16.MT88.4 R136, [R251] ;  /* 0x00000000fb88783b */ /* 0x000e620000004200 */
[----:B------:R-:W-:Y:S07]  /*d260*/  FADD.FTZ R0, R134, R188 ;  /* 0x000000bc86007221 */ /* 0x000fee0000010000 */
[----:B------:R-:W3:Y:S04]  /*d270*/  LDL R188, [R1+0x8c] ;  /* 0x00008c0001bc7983 */ /* 0x000ee80000100800 */
[----:B------:R-:W3:Y:S01]  /*d280*/  LDL.LU R187, [R1+0x6c] ;  /* 0x00006c0001bb7983 */ /* 0x000ee20000300800 */
[C---:B-1----:R-:W-:Y:S08]  /*d290*/  HMMA.16816.F32 R4, R176.reuse, R136, R4 ;  /* 0x00000088b004723c */ /* 0x042ff00000001804 */
[C---:B------:R-:W-:Y:S01]  /*d2a0*/  HMMA.16816.F32 R8, R176.reuse, R138, R8 ;  /* 0x0000008ab008723c */ /* 0x040fe20000001808 */
[----:B--2---:R-:W1:Y:S07]  /*d2b0*/  LDSM.16.MT88.4 R136, [R164] ;  /* 0x00000000a488783b */ /* 0x004e6e0000004200 */
[C---:B-1----:R-:W-:Y:S08]  /*d2c0*/  HMMA.16816.F32 R12, R176.reuse, R136, R12 ;  /* 0x00000088b00c723c */ /* 0x042ff0000000180c */
[C---:B------:R-:W-:Y:S01]  /*d2d0*/  HMMA.16816.F32 R16, R176.reuse, R138, R16 ;  /* 0x0000008ab010723c */ /* 0x040fe20000001810 */
[----:B------:R-:W1:Y:S07]  /*d2e0*/  LDSM.16.MT88.4 R136, [R252] ;  /* 0x00000000fc88783b */ /* 0x000e6e0000004200 */
[C---:B-1----:R-:W-:Y:S08]  /*d2f0*/  HMMA.16816.F32 R20, R176.reuse, R136, R20 ;  /* 0x00000088b014723c */ /* 0x042ff00000001814 */
[C---:B------:R-:W-:Y:S01]  /*d300*/  HMMA.16816.F32 R24, R176.reuse, R138, R24 ;  /* 0x0000008ab018723c */ /* 0x040fe20000001818 */
[----:B------:R1:W2:Y:S03]  /*d310*/  LDSM.16.MT88.4 R136, [R162] ;  /* 0x00000000a288783b */ /* 0x0002a60000004200 */
[----:B-1----:R-:W-:Y:S02]  /*d320*/  MOV R162, R167 ;  /* 0x000000a700a27202 */ /* 0x002fe40000000f00 */
[----:B------:R-:W-:Y:S02]  /*d330*/  MOV R167, R166 ;  /* 0x000000a600a77202 */ /* 0x000fe40000000f00 */
[----:B------:R-:W-:Y:S02]  /*d340*/  MOV R166, R2 ;  /* 0x0000000200a67202 */ /* 0x000fe40000000f00 */
[----:B------:R-:W1:Y:S10]  /*d350*/  MUFU.EX2 R2, R186 ;  /* 0x000000ba00027308 */ /* 0x000e740000000800 */
[----:B------:R-:W3:Y:S01]  /*d360*/  MUFU.EX2 R186, R181 ;  /* 0x000000b500ba7308 */ /* 0x000ee20000000800 */
[C---:B--2---:R-:W-:Y:S08]  /*d370*/  HMMA.16816.F32 R28, R176.reuse, R136, R28 ;  /* 0x00000088b01c723c */ /* 0x044ff0000000181c */
[C---:B------:R-:W-:Y:S01]  /*d380*/  HMMA.16816.F32 R32, R176.reuse, R138, R32 ;  /* 0x0000008ab020723c */ /* 0x040fe20000001820 */
[----:B------:R-:W2:Y:S01]  /*d390*/  LDSM.16.MT88.4 R136, [R251+0x2000] ;  /* 0x00200000fb88783b */ /* 0x000ea20000004200 */
[----:B------:R-:W-:Y:S02]  /*d3a0*/  MUFU.EX2 R181, R161 ;  /* 0x000000a100b57308 */ /* 0x000fe40000000800 */
[----:B-1----:R-:W-:Y:S04]  /*d3b0*/  FADD.FTZ R0, R2, R0 ;  /* 0x0000000002007221 */ /* 0x002fe80000010000 */
[----:B------:R-:W-:Y:S04]  /*d3c0*/  FADD.FTZ R0, R144, R0 ;  /* 0x0000000090007221 */ /* 0x000fe80000010000 */
[----:B------:R-:W1:Y:S01]  /*d3d0*/  MUFU.EX2 R180, R166 ;  /* 0x000000a600b47308 */ /* 0x000e620000000800 */
[----:B------:R-:W-:Y:S01]  /*d3e0*/  FADD.FTZ R0, R135, R0 ;  /* 0x0000000087007221 */ /* 0x000fe20000010000 */
[C---:B--2---:R-:W-:Y:S08]  /*d3f0*/  HMMA.16816.F32 R36, R176.reuse, R136, R36 ;  /* 0x00000088b024723c */ /* 0x044ff00000001824 */
[C---:B------:R-:W-:Y:S01]  /*d400*/  HMMA.16816.F32 R40, R176.reuse, R138, R40 ;  /* 0x0000008ab028723c */ /* 0x040fe20000001828 */
[----:B------:R-:W2:Y:S07]  /*d410*/  LDSM.16.MT88.4 R136, [R164+0x2000] ;  /* 0x00200000a488783b */ /* 0x000eae0000004200 */
[C---:B--2---:R-:W-:Y:S08]  /*d420*/  HMMA.16816.F32 R44, R176.reuse, R136, R44 ;  /* 0x00000088b02c723c */ /* 0x044ff0000000182c */
[C---:B------:R-:W-:Y:S01]  /*d430*/  HMMA.16816.F32 R48, R176.reuse, R138, R48 ;  /* 0x0000008ab030723c */ /* 0x040fe20000001830 */
[----:B------:R-:W2:Y:S02]  /*d440*/  LDSM.16.MT88.4 R136, [R252+0x2000] ;  /* 0x00200000fc88783b */ /* 0x000ea40000004200 */
[----:B---3--:R-:W-:Y:S05]  /*d450*/  ISETP.GT.AND P0, PT, R187, R188, PT ;  /* 0x000000bcbb00720c */ /* 0x008fea0003f04270 */
[C---:B--2---:R-:W-:Y:S08]  /*d460*/  HMMA.16816.F32 R52, R176.reuse, R136, R52 ;  /* 0x00000088b034723c */ /* 0x044ff00000001834 */
[C---:B------:R-:W-:Y:S01]  /*d470*/  HMMA.16816.F32 R56, R176.reuse, R138, R56 ;  /* 0x0000008ab038723c */ /* 0x040fe20000001838 */
[----:B----4-:R-:W2:Y:S07]  /*d480*/  LDSM.16.MT88.4 R136, [R157+0x2000] ;  /* 0x002000009d88783b */ /* 0x010eae0000004200 */
        /* <DEDUP_REMOVED lines=33> */
[----:B-1----:R-:W-:Y:S05]  /*d6a0*/  F2FP.PACK_AB R177, R181, R180 ;  /* 0x000000b4b5b1723e */ /* 0x002fea00000000ff */
[C---:B------:R-:W-:Y:S02]  /*d6b0*/  HMMA.16816.F32 R4, R136.reuse, R140, R4 ;  /* 0x0000008c8804723c */ /* 0x040fe40000001804 */
[----:B------:R-:W-:Y:S03]  /*d6c0*/  MUFU.EX2 R176, R162 ;  /* 0x000000a200b07308 */ /* 0x000fe60000000800 */
[----:B--2---:R-:W-:Y:S03]  /*d6d0*/  FADD.FTZ R0, R134, R0 ;  /* 0x0000000086007221 */ /* 0x004fe60000010000 */
[C---:B------:R-:W-:Y:S01]  /*d6e0*/  HMMA.16816.F32 R8, R136.reuse, R142, R8 ;  /* 0x0000008e8808723c */ /* 0x040fe20000001808 */
[----:B------:R-:W1:Y:S03]  /*d6f0*/  LDSM.16.MT88.4 R140, [R252+0x800] ;  /* 0x00080000fc8c783b */ /* 0x000e660000004200 */
[----:B------:R-:W2:Y:S01]  /*d700*/  MUFU.EX2 R135, R159 ;  /* 0x0000009f00877308 */ /* 0x000ea20000000800 */
[----:B----4-:R-:W-:Y:S04]  /*d710*/  FADD.FTZ R0, R2, R0 ;  /* 0x0000000002007221 */ /* 0x010fe80000010000 */
[----:B------:R-:W-:Y:S05]  /*d720*/  FADD.FTZ R0, R148, R0 ;  /* 0x0000000094007221 */ /* 0x000fea0000010000 */
[----:B------:R-:W-:Y:S01]  /*d730*/  MUFU.EX2 R178, R167 ;  /* 0x000000a700b27308 */ /* 0x000fe20000000800 */
[C---:B---3--:R-:W-:Y:S03]  /*d740*/  HMMA.16816.F32 R12, R136.reuse, R144, R12 ;  /* 0x00000090880c723c */ /* 0x048fe6000000180c */
[C---:B--2---:R-:W-:Y:S05]  /*d750*/  FADD.FTZ R0, R135.reuse, R0 ;  /* 0x0000000087007221 */ /* 0x044fea0000010000 */
        /* <DEDUP_REMOVED lines=50> */
[----:B------:R4:W4:Y:S03]  /*da80*/  MUFU.EX2 R2, R163 ;  /* 0x000000a300027308 */ /* 0x0009260000000800 */
[C---:B-1----:R-:W-:Y:S07]  /*da90*/  HMMA.16816.F32 R4, R136.reuse, R140, R4 ;  /* 0x0000008c8804723c */ /* 0x042fee0000001804 */
[----:B------:R-:W1:Y:S01]  /*daa0*/  MUFU.EX2 R134, R165 ;  /* 0x000000a500867308 */ /* 0x000e620000000800 */
[C---:B------:R-:W-:Y:S01]  /*dab0*/  HMMA.16816.F32 R8, R136.reuse, R142, R8 ;  /* 0x0000008e8808723c */ /* 0x040fe20000001808 */
[----:B------:R-:W3:Y:S07]  /*dac0*/  LDSM.16.MT88.4 R140, [R157+0x1000] ;  /* 0x001000009d8c783b */ /* 0x000eee0000004200 */
[C---:B--2---:R-:W-:Y:S01]  /*dad0*/  HMMA.16816.F32 R12, R136.reuse, R144, R12 ;  /* 0x00000090880c723c */ /* 0x044fe2000000180c */
[----:B----4-:R-:W-:Y:S03]  /*dae0*/  LDSM.16.MT88.4 R160, [R251+0x1800] ;  /* 0x00180000fba0783b */ /* 0x010fe60000004200 */
[----:B------:R-:W-:Y:S04]  /*daf0*/  FADD.FTZ R0, R2, R0 ;  /* 0x0000000002007221 */ /* 0x000fe80000010000 */
[C---:B------:R-:W-:Y:S01]  /*db00*/  HMMA.16816.F32 R16, R136.reuse, R146, R16 ;  /* 0x000000928810723c */ /* 0x040fe20000001810 */
[----:B------:R-:W2:Y:S03]  /*db10*/  LDSM.16.MT88.4 R144, [R251+0x3000] ;  /* 0x00300000fb90783b */ /* 0x000ea60000004200 */
[C---:B------:R-:W-:Y:S01]  /*db20*/  FADD.FTZ R0, R176.reuse, R0 ;  /* 0x00000000b0007221 */ /* 0x040fe20000010000 */
[----:B------:R-:W-:Y:S01]  /*db30*/  F2FP.PACK_AB R176, R176, R2 ;  /* 0x00000002b0b0723e */ /* 0x000fe200000000ff */
[----:B------:R-:W-:Y:S01]  /*db40*/  FADD.FTZ R2, R153, R152 ;  /* 0x0000009899027221 */ /* 0x000fe20000010000 */
[----:B-1----:R-:W-:Y:S01]  /*db50*/  F2FP.PACK_AB R179, R134, R135 ;  /* 0x0000008786b3723e */ /* 0x002fe200000000ff */
[C---:B---3--:R-:W-:Y:S01]  /*db60*/  HMMA.16816.F32 R20, R136.reuse, R148, R20 ;  /* 0x000000948814723c */ /* 0x048fe20000001814 */
[----:B------:R-:W-:Y:S03]  /*db70*/  LDSM.16.MT88.4 R152, [R164+0x1800] ;  /* 0x00180000a498783b */ /* 0x000fe60000004200 */
[----:B------:R-:W-:Y:S01]  /*db80*/  FADD.FTZ R0, R178, R0 ;  /* 0x00000000b2007221 */ /* 0x000fe20000010000 */
[C---:B------:R-:W-:Y:S03]  /*db90*/  F2FP.PACK_AB R178, R132.reuse, R178 ;  /* 0x000000b284b2723e */ /* 0x040fe600000000ff */
[C---:B------:R-:W-:Y:S01]  /*dba0*/  HMMA.16816.F32 R24, R136.reuse, R150, R24 ;  /* 0x000000968818723c */ /* 0x040fe20000001818 */
[----:B------:R-:W1:Y:S03]  /*dbb0*/  LDSM.16.MT88.4 R148, [R164+0x3000] ;  /* 0x00300000a494783b */ /* 0x000e660000004200 */
[----:B------:R-:W-:Y:S01]  /*dbc0*/  FADD.FTZ R0, R132, R0 ;  /* 0x0000000084007221 */ /* 0x000fe20000010000 */
[----:B------:R-:W-:Y:S03]  /*dbd0*/  MOV R132, R158 ;  /* 0x0000009e00847202 */ /* 0x000fe60000000f00 */
[C---:B------:R-:W-:Y:S01]  /*dbe0*/  HMMA.16816.F32 R28, R136.reuse, R140, R28 ;  /* 0x0000008c881c723c */ /* 0x040fe2000000181c */
[----:B------:R3:W-:Y:S07]  /*dbf0*/  STL [R1+0x78], R0 ;  /* 0x0000780001007387 */ /* 0x0007ee0000100800 */
[C---:B------:R-:W-:Y:S01]  /*dc00*/  HMMA.16816.F32 R32, R136.reuse, R142, R32 ;  /* 0x0000008e8820723c */ /* 0x040fe20000001820 */
[----:B------:R-:W4:Y:S07]  /*dc10*/  LDSM.16.MT88.4 R140, [R252+0x3000] ;  /* 0x00300000fc8c783b */ /* 0x000f2e0000004200 */
        /* <DEDUP_REMOVED lines=10> */
[C---:B----4-:R-:W-:Y:S04]  /*dcc0*/  HMMA.16816.F32 R52, R136.reuse, R140, R52 ;  /* 0x0000008c8834723c */ /* 0x050fe80000001834 */
        /* <DEDUP_REMOVED lines=43> */
[----:B------:R-:W3:Y:S07]  /*df80*/  LDSM.16.MT88.4 R12, [R252+0x3800] ;  /* 0x00380000fc0c783b */ /* 0x000eee0000004200 */
        /* <DEDUP_REMOVED lines=13> */
[C---:B------:R-:W-:Y:S08]  /*e060*/  HMMA.16816.F32 R52, R176.reuse, R12, R52 ;  /* 0x0000000cb034723c */ /* 0x040ff00000001834 */
        /* <DEDUP_REMOVED lines=16> */
[----:B------:R4:W3:Y:S07]  /*e170*/  LDSM.16.MT88.4 R16, [R2+0x7800] ;  /* 0x007800000210783b */ /* 0x0008ee0000004200 */
[C---:B-1----:R-:W-:Y:S08]  /*e180*/  HMMA.16816.F32 R100, R176.reuse, R4, R100 ;  /* 0x00000004b064723c */ /* 0x042ff00000001864 */
[C---:B------:R-:W-:Y:S08]  /*e190*/  HMMA.16816.F32 R104, R176.reuse, R6, R104 ;  /* 0x00000006b068723c */ /* 0x040ff00000001868 */
[C---:B--2---:R-:W-:Y:S04]  /*e1a0*/  HMMA.16816.F32 R108, R176.reuse, R8, R108 ;  /* 0x00000008b06c723c */ /* 0x044fe8000000186c */
[----:B----4-:R-:W-:Y:S01]  /*e1b0*/  FADD.FTZ R2, R135, R0 ;  /* 0x0000000087027221 */ /* 0x010fe20000010000 */
[----:B------:R-:W-:Y:S02]  /*e1c0*/  IADD3 R0, R187, -0x1, RZ ;  /* 0xffffffffbb007810 */ /* 0x000fe40007ffe0ff */
[----:B------:R-:W-:Y:S01]  /*e1d0*/  MOV R135, R3 ;  /* 0x0000000300877202 */ /* 0x000fe20000000f00 */
[C---:B------:R-:W-:Y:S02]  /*e1e0*/  HMMA.16816.F32 R112, R176.reuse, R10, R112 ;  /* 0x0000000ab070723c */ /* 0x040fe40000001870 */
[----:B------:R1:W-:Y:S02]  /*e1f0*/  STL [R1+0x6c], R0 ;  /* 0x00006c0001007387 */ /* 0x0003e40000100800 */
[----:B------:R-:W-:Y:S01]  /*e200*/  FADD.FTZ R2, R134, R2 ;  /* 0x0000000286027221 */ /* 0x000fe20000010000 */
[----:B------:R-:W-:Y:S03]  /*e210*/  MOV R134, R133 ;  /* 0x0000008500867202 */ /* 0x000fe60000000f00 */
[C---:B---3--:R-:W-:Y:S01]  /*e220*/  HMMA.16816.F32 R116, R176.reuse, R12, R116 ;  /* 0x0000000cb074723c */ /* 0x048fe20000001874 */
[----:B------:R1:W-:Y:S07]  /*e230*/  STL [R1+0x88], R2 ;  /* 0x0000880201007387 */ /* 0x0003ee0000100800 */
[C---:B------:R-:W-:Y:S08]  /*e240*/  HMMA.16816.F32 R120, R176.reuse, R14, R120 ;  /* 0x0000000eb078723c */ /* 0x040ff00000001878 */
[C---:B------:R-:W-:Y:S07]  /*e250*/  HMMA.16816.F32 R124, R176.reuse, R16, R124 ;  /* 0x00000010b07c723c */ /* 0x040fee000000187c */
[----:B------:R-:W-:Y:S01]  /*e260*/  MOV R16, R3 ;  /* 0x0000000300107202 */ /* 0x000fe20000000f00 */
[----:B------:R-:W-:Y:S01]  /*e270*/  HMMA.16816.F32 R128, R176, R18, R128 ;  /* 0x00000012b080723c */ /* 0x000fe20000001880 */
[----:B------:R-:W-:Y:S07]  /*e280*/  @!UPT UIADD3 URZ, URZ, URZ, URZ ;  /* 0x0000003f3f3ff290 */ /* 0x000fee000fffe03f */
[----:B-1----:R-:W-:-:S11]  /*e290*/  @P0 BRA `(.L_x_4295) ;  /* 0xffffc4a000000947 */ /* 0x002fd6000383ffff */
.L_x_4288:
[----:B------:R-:W-:Y:S05]  /*e2a0*/  BRA.DIV ~URZ, `(.L_x_4296) ;  /* 0x000045327f007947 */ /* 0x000fea000b800000 */
[----:B------:R-:W2:Y:S04]  /*e2b0*/  LDL R0, [R1+0x78] ;  /* 0x0000780001007983 */ /* 0x000ea80000100800 */
[----:B--2---:R1:W2:Y:S02]  /*e2c0*/  SHFL.BFLY PT, R4, R0, 0x2, 0x1f ;  /* 0x0c401f0000047f89 */ /* 0x0042a400000e0000 */
.L_x_4324:
        /* <DEDUP_REMOVED lines=9> */
.L_x_4325:
[----:B------:R-:W-:Y:S01]  /*e360*/  FSETP.NE.FTZ.AND P1, PT, R4, RZ, PT ;  /* 0x000000ff0400720b */ /* 0x000fe20003f35000 */
[----:B--2---:R-:W-:Y:S01]  /*e370*/  FADD.FTZ R3, R3, R5 ;  /* 0x0000000503037221 */ /* 0x004fe20000010000 */
[----:B------:R-:W-:Y:S02]  /*e380*/  MOV R2, RZ ;  /* 0x000000ff00027202 */ /* 0x000fe40000000f00 */
[----:B------:R-:W-:Y:S02]  /*e390*/  MOV R0, RZ ;  /* 0x000000ff00007202 */ /* 0x000fe40000000f00 */
[----:B------:R-:W-:Y:S02]  /*e3a0*/  FSETP.NE.FTZ.AND P0, PT, R3, RZ, PT ;  /* 0x000000ff0300720b */ /* 0x000fe40003f15000 */
[----:B------:R-:W-:Y:S02]  /*e3b0*/  MOV R13, 0xff800000 ;  /* 0xff800000000d7802 */ /* 0x000fe40000000f00 */
[----:B------:R-:W-:-:S03]  /*e3c0*/  MOV R12, 0xff800000 ;  /* 0xff800000000c7802 */ /* 0x000fc60000000f00 */
[----:B------:R-:W2:Y:S08]  /*e3d0*/  @P1 MUFU.RCP R2, R4 ;  /* 0x0000000400021308 */ /* 0x000eb00000001000 */
[----:B------:R3:W4:Y:S01]  /*e3e0*/  @P1 MUFU.LG2 R6, R4 ;  /* 0x0000000400061308 */ /* 0x0007220000000c00 */
[----:B--2---:R-:W-:-:S07]  /*e3f0*/  FMUL.FTZ R164, R2, R164 ;  /* 0x000000a402a47220 */ /* 0x004fce0000410000 */
[----:B------:R-:W2:Y:S01]  /*e400*/  @P0 MUFU.RCP R0, R3 ;  /* 0x0000000300000308 */ /* 0x000ea20000001000 */
[C---:B------:R-:W-:Y:S02]  /*e410*/  FMUL.FTZ R165, R2.reuse, R165 ;  /* 0x000000a502a57220 */ /* 0x040fe40000410000 */
[C---:B------:R-:W-:Y:S02]  /*e420*/  FMUL.FTZ R160, R2.reuse, R160 ;  /* 0x000000a002a07220 */ /* 0x040fe40000410000 */
[C---:B------:R-:W-:Y:S02]  /*e430*/  FMUL.FTZ R161, R2.reuse, R161 ;  /* 0x000000a102a17220 */ /* 0x040fe40000410000 */
[C---:B------:R-:W-:Y:S01]  /*e440*/  FMUL.FTZ R156, R2.reuse, R156 ;  /* 0x0000009c029c7220 */ /* 0x040fe20000410000 */
[----:B---3--:R-:W-:Y:S01]  /*e450*/  @P1 MOV R4, 0x3f317218 ;  /* 0x3f31721800041802 */ /* 0x008fe20000000f00 */
        /* <DEDUP_REMOVED lines=59> */
[----:B------:R3:W5:Y:S01]  /*e810*/  @P0 MUFU.LG2 R2, R3 ;  /* 0x0000000300020308 */ /* 0x0007620000000c00 */
[----:B----4-:R-:W-:Y:S02]  /*e820*/  @P1 FMUL.FTZ R6, R6, 0.69314718246459960938 ;  /* 0x3f31721806061820 */ /* 0x010fe40000410000 */
[----:B------:R-:W-:Y:S02]  /*e830*/  @P1 FMUL.FTZ R4, R4, c[0x0][0x2d0] ;  /* 0x0000b40004041a20 */ /* 0x000fe40000410000 */
[----:B--2---:R-:W-:-:S02]  /*e840*/  FMUL.FTZ R166, R0, R166 ;  /* 0x000000a600a67220 */ /* 0x004fc40000410000 */
[----:B------:R-:W-:Y:S01]  /*e850*/  @P1 FFMA.FTZ R13, R4, R133, R6 ;  /* 0x00000085040d1223 */ /* 0x000fe20000010006 */
[----:B------:R-:W-:Y:S01]  /*e860*/  MOV R4, 0x1 ;  /* 0x0000000100047802 */ /* 0x000fe20000000f00 */
[C---:B------:R-:W-:Y:S02]  /*e870*/  FMUL.FTZ R167, R0.reuse, R167 ;  /* 0x000000a700a77220 */ /* 0x040fe40000410000 */
[C---:B------:R-:W-:Y:S02]  /*e880*/  FMUL.FTZ R162, R0.reuse, R162 ;  /* 0x000000a200a27220 */ /* 0x040fe40000410000 */
[C---:B------:R-:W-:Y:S02]  /*e890*/  FMUL.FTZ R163, R0.reuse, R163 ;  /* 0x000000a300a37220 */ /* 0x040fe40000410000 */
[----:B------:R-:W-:Y:S01]  /*e8a0*/  FMUL.FTZ R158, R0, R158 ;  /* 0x0000009e009e7220 */ /* 0x000fe20000410000 */
[----:B---3--:R-:W-:Y:S01]  /*e8b0*/  @P0 MOV R3, 0x3f317218 ;  /* 0x3f31721800030802 */ /* 0x008fe20000000f00 */
[----:B-----5:R-:W-:-:S02]  /*e8c0*/  @P0 FMUL.FTZ R2, R2, 0.69314718246459960938 ;  /* 0x3f31721802020820 */ /* 0x020fc40000410000 */
[C---:B------:R-:W-:Y:S02]  /*e8d0*/  FMUL.FTZ R159, R0.reuse, R159 ;  /* 0x0000009f009f7220 */ /* 0x040fe40000410000 */
        /* <DEDUP_REMOVED lines=59> */
[----:B------:R-:W-:Y:S01]  /*ec90*/  PRMT R0, R4, 0x7610, R0 ;  /* 0x0000761004007816 */ /* 0x000fe20000000000 */
[----:B------:R-:W-:-:S02]  /*eca0*/  @P0 FFMA.FTZ R12, R3, R16, R2 ;  /* 0x00000010030c0223 */ /* 0x000fc40000010002 */
.L_x_4269:
        /* <DEDUP_REMOVED lines=23> */
.L_x_4299:
[----:B------:R-:W-:Y:S05]  /*ee20*/  BSYNC B0 ;  /* 0x0000000000007941 */ /* 0x000fea0003800000 */
.L_x_4298:
        /* <DEDUP_REMOVED lines=8> */
[----:B------:R2:W-:Y:S01]  /*eeb0*/  STL [R1+0x70], RZ ;  /* 0x000070ff01007387 */ /* 0x0005e20000100800 */
[----:B---3--:R-:W-:Y:S01]  /*eec0*/  SHF.R.S32.HI R2, RZ, 0x1f, R6 ;  /* 0x0000001fff027819 */ /* 0x008fe20000011406 */
[----:B------:R-:W-:-:S03]  /*eed0*/  IMAD.MOV.U32 R3, RZ, RZ, 0x1f ;  /* 0x0000001fff037424 */ /* 0x000fc600078e00ff */
[----:B------:R-:W-:-:S04]  /*eee0*/  LEA.HI R2, R2, R6, RZ, 0x7 ;  /* 0x0000000602027211 */ /* 0x000fc800078f38ff */
[----:B------:R-:W-:-:S05]  /*eef0*/  SHF.R.S32.HI R2, RZ, 0x7, R2 ;  /* 0x00000007ff027819 */ /* 0x000fca0000011402 */
[----:B------:R-:W-:Y:S01]  /*ef00*/  IMAD.MOV.U32 R0, RZ, RZ, R2 ;  /* 0x000000ffff007224 */ /* 0x000fe200078e0002 */
[----:B------:R-:W-:Y:S02]  /*ef10*/  MOV R2, 0xef30 ;  /* 0x0000ef3000027802 */ /* 0x000fe40000000f00 */
[----:B-12---:R-:W-:Y:S05]  /*ef20*/  CALL.REL.NOINC `($__internal_71_$__cuda_sm70_shflsync_idx_p) ;  /* 0x00003ae000007944 */ /* 0x006fea0003c00000 */
.L_x_4302:
[----:B------:R-:W2:Y:S04]  /*ef30*/  LDL R6, [R1+0x1e4] ;  /* 0x0001e40001067983 */ /* 0x000ea80000100800 */
[----:B------:R-:W4:Y:S04]  /*ef40*/  LDL.LU R18, [R1+0xc8] ;  /* 0x0000c80001127983 */ /* 0x000f280000300800 */
[----:B---3--:R-:W3:Y:S04]  /*ef50*/  LDL.LU R16, [R1+0xc4] ;  /* 0x0000c40001107983 */ /* 0x008ee80000300800 */
[----:B------:R-:W2:Y:S04]  /*ef60*/  LDL.LU R15, [R1+0xcc] ;  /* 0x0000cc00010f7983 */ /* 0x000ea80000300800 */
[----:B------:R-:W2:Y:S01]  /*ef70*/  LDL.LU R17, [R1+0xd4] ;  /* 0x0000d40001117983 */ /* 0x000ea20000300800 */
        /* <DEDUP_REMOVED lines=67> */
[----:B------:R-:W-:Y:S01]  /*f3b0*/  IMAD R4, R10, c[0x0][0x4d8], RZ ;  /* 0x000136000a047a24 */ /* 0x000fe200078e02ff */
        /* <DEDUP_REMOVED lines=210> */
.L_x_4304:
[----:B------:R-:W-:Y:S05]  /*100e0*/  BSYNC B0 ;  /* 0x0000000000007941 */ /* 0x000fea0003800000 */
.L_x_4303:
[----:B------:R-:W-:Y:S01]  /*100f0*/  ISETP.NE.AND P0, PT, R0, RZ, PT ;  /* 0x000000ff0000720c */ /* 0x000fe20003f05270 */
[----:B---3--:R3:W4:Y:S04]  /*10100*/  SHFL.IDX PT, R3, R10, 0x1, 0x1c1f ;  /* 0x003c1f000a037f89 */ /* 0x00872800000e0000 */
[----:B-1----:R3:W1:Y:S08]  /*10110*/  SHFL.IDX PT, R2, R11, 0x1, 0x1c1f ;  /* 0x003c1f000b027f89 */ /* 0x00267000000e0000 */
        /* <DEDUP_REMOVED lines=130> */
.L_x_4301:
        /* <DEDUP_REMOVED lines=44> */
.L_x_4305:
[----:B------:R-:W-:Y:S05]  /*10c00*/  BSYNC B1 ;  /* 0x0000000000017941 */ /* 0x000fea0003800000 */
.L_x_4300:
        /* <DEDUP_REMOVED lines=10> */
.L_x_4326:
[----:B---3--:R-:W3:Y:S01]  /*10cb0*/  S2R R2, SR_TID.X ;  /* 0x0000000000027919 */ /* 0x008ee20000002100 */
[----:B------:R-:W-:Y:S03]  /*10cc0*/  WARPSYNC 0xffffffff ;  /* 0xffffffff00007948 */ /* 0x000fe60003800000 */
[----:B------:R-:W-:Y:S06]  /*10cd0*/  BAR.SYNC.DEFER_BLOCKING 0x4, 0x100 ;  /* 0x0104000000007b1d */ /* 0x000fec0000010000 */
[----:B--2---:R2:W-:Y:S01]  /*10ce0*/  STL [R1+0xd8], R0 ;  /* 0x0000d80001007387 */ /* 0x0045e20000100800 */
[----:B---3--:R-:W-:-:S13]  /*10cf0*/  LOP3.LUT P0, RZ, R2, 0xff, RZ, 0xc0, !PT ;  /* 0x000000ff02ff7812 */ /* 0x008fda000780c0ff */
[----:B------:R2:W-:Y:S04]  /*10d00*/  @!P0 STS [0x18100], R14 ;  /* 0x0181000eff008388 */ /* 0x0005e80000000800 */
[----:B------:R-:W-:Y:S06]  /*10d10*/  BAR.ARV 0x5, 0x100 ;  /* 0x0144000000007b1d */ /* 0x000fec0000002000 */
.L_x_4306:
[----:B-12---:R-:W2:Y:S02]  /*10d20*/  LDL R0, [R1+0xd8] ;  /* 0x0000d80001007983 */ /* 0x006ea40000100800 */
[----:B--2---:R-:W-:-:S13]  /*10d30*/  ISETP.GE.AND P0, PT, R0, c[0x0][0x538], PT ;  /* 0x00014e0000007a0c */ /* 0x004fda0003f06270 */
[----:B---345:R-:W-:Y:S01]  /*10d40*/  @P0 CALL.REL.NOINC `(.L_x_4308) ;  /* 0x0000001000000944 */ /* 0x038fe20003c00000 */
[----:B------:R-:W-:Y:S05]  /*10d50*/  BRA `(.L_x_4309) ;  /* 0xffff01f000007947 */ /* 0x000fea000383ffff */
.L_x_4308:
[----:B------:R-:W-:Y:S05]  /*10d60*/  EXIT ;  /* 0x000000000000794d */ /* 0x000fea0003800000 */
.L_x_4272:
[----:B------:R2:W-:Y:S01]  /*10d70*/  STL [R1+0x70], RZ ;  /* 0x000070ff01007387 */ /* 0x0005e20000100800 */
[----:B------:R-:W-:Y:S01]  /*10d80*/  IMAD.MOV.U32 R0, RZ, RZ, R5 ;  /* 0x000000ffff007224 */ /* 0x000fe200078e0005 */
[----:B------:R-:W-:Y:S02]  /*10d90*/  MOV R3, 0x181f ;  /* 0x0000181f00037802 */ /* 0x000fe40000000f00 */
[----:B------:R-:W-:Y:S02]  /*10da0*/  MOV R2, 0x10dc0 ;  /* 0x00010dc000027802 */ /* 0x000fe40000000f00 */
[----:B-12---:R-:W-:Y:S05]  /*10db0*/  CALL.REL.NOINC `($__internal_71_$__cuda_sm70_shflsync_idx_p) ;  /* 0x00001c5000007944 */ /* 0x006fea0003c00000 */
[----:B-----5:R-:W-:Y:S01]  /*10dc0*/  MOV R4, R0 ;  /* 0x0000000000047202 */ /* 0x020fe20000000f00 */
[----:B-1----:R-:W-:Y:S05]  /*10dd0*/  BRA `(.L_x_4310) ;  /* 0xffff317000007947 */ /* 0x002fea000383ffff */
.L_x_4273:
[----:B------:R4:W-:Y:S01]  /*10de0*/  STL [R1+0x70], RZ ;  /* 0x000070ff01007387 */ /* 0x0009e20000100800 */
[----:B------:R-:W-:Y:S01]  /*10df0*/  IMAD.MOV.U32 R0, RZ, RZ, R15 ;  /* 0x000000ffff007224 */ /* 0x000fe200078e000f */
[----:B------:R-:W-:Y:S02]  /*10e00*/  MOV R3, 0x181f ;  /* 0x0000181f00037802 */ /* 0x000fe40000000f00 */
[----:B------:R-:W-:Y:S02]  /*10e10*/  MOV R2, 0x10e30 ;  /* 0x00010e3000027802 */ /* 0x000fe40000000f00 */
[----:B-1234-:R-:W-:Y:S05]  /*10e20*/  CALL.REL.NOINC `($__internal_71_$__cuda_sm70_shflsync_idx_p) ;  /* 0x00001be000007944 */ /* 0x01efea0003c00000 */
        /* <DEDUP_REMOVED lines=21> */
[----:B--2---:R-:W-:-:S05]  /*10f80*/  IADD3 R2, P0, R0, R82, RZ ;  /* 0x0000005200027210 */ /* 0x004fca0007f1e0ff */
[----:B------:R-:W-:Y:S01]  /*10f90*/  IMAD.X R3, R4, 0x1, R76, P0 ;  /* 0x0000000104037824 */ /* 0x000fe200000e064c */
[----:B------:R-:W-:Y:S01]  /*10fa0*/  ISETP.GE.AND P0, PT, R7, c[0x0][0x1d4], PT ;  /* 0x0000750007007a0c */ /* 0x000fe20003f06270 */
[----:B------:R-:W-:Y:S01]  /*10fb0*/  IMAD.MOV.U32 R0, RZ, RZ, R5 ;  /* 0x000000ffff007224 */ /* 0x000fe200078e0005 */
[----:B------:R-:W-:Y:S02]  /*10fc0*/  SEL R13, RZ, 0x10, P2 ;  /* 0x00000010ff0d7807 */ /* 0x000fe40001000000 */
[----:B------:R-:W-:Y:S02]  /*10fd0*/  SEL R12, RZ, 0x10, P1 ;  /* 0x00000010ff0c7807 */ /* 0x000fe40000800000 */
[----:B------:R-:W-:-:S07]  /*10fe0*/  SEL R5, RZ, 0x10, P0 ;  /* 0x00000010ff057807 */ /* 0x000fce0000000000 */
[----:B------:R2:W-:Y:S02]  /*10ff0*/  LDGSTS.E.BYPASS.LTC128B.128 [R6+0x16100], [R2.64], !P0 ;  /* 0x1610000002067fae */ /* 0x0005e4000c101d46 */
[----:B--2---:R-:W-:Y:S02]  /*11000*/  IMAD.MOV.U32 R2, RZ, RZ, 0x1 ;  /* 0x00000001ff027424 */ /* 0x004fe400078e00ff */
[----:B------:R-:W-:-:S03]  /*11010*/  IMAD.MOV.U32 R3, RZ, RZ, 0x181f ;  /* 0x0000181fff037424 */ /* 0x000fc600078e00ff */
[----:B------:R2:W-:Y:S02]  /*11020*/  STL [R1+0x70], R2 ;  /* 0x0000700201007387 */ /* 0x0005e40000100800 */
[----:B--2---:R-:W-:Y:S02]  /*11030*/  MOV R2, 0x11050 ;  /* 0x0001105000027802 */ /* 0x004fe40000000f00 */
[----:B-1----:R-:W-:Y:S05]  /*11040*/  CALL.REL.NOINC `($__internal_71_$__cuda_sm70_shflsync_idx_p) ;  /* 0x000019c000007944 */ /* 0x002fea0003c00000 */
[----:B------:R-:W-:Y:S01]  /*11050*/  MOV R2, 0x1 ;  /* 0x0000000100027802 */ /* 0x000fe20000000f00 */
[----:B-----5:R-:W-:Y:S01]  /*11060*/  IMAD.MOV.U32 R4, RZ, RZ, R0 ;  /* 0x000000ffff047224 */ /* 0x020fe200078e0000 */
[----:B------:R-:W-:Y:S01]  /*11070*/  MOV R3, 0x181f ;  /* 0x0000181f00037802 */ /* 0x000fe20000000f00 */
[----:B------:R-:W-:Y:S02]  /*11080*/  IMAD.MOV.U32 R0, RZ, RZ, R15 ;  /* 0x000000ffff007224 */ /* 0x000fe400078e000f */
[----:B------:R2:W-:Y:S02]  /*11090*/  STL [R1+0x70], R2 ;  /* 0x0000700201007387 */ /* 0x0005e40000100800 */
[----:B--2---:R-:W-:Y:S02]  /*110a0*/  MOV R2, 0x110c0 ;  /* 0x000110c000027802 */ /* 0x004fe40000000f00 */
[----:B-1----:R-:W-:Y:S05]  /*110b0*/  CALL.REL.NOINC `($__internal_71_$__cuda_sm70_shflsync_idx_p) ;  /* 0x0000195000007944 */ /* 0x002fea0003c00000 */
[----:B-1---5:R-:W-:Y:S05]  /*110c0*/  BRA `(.L_x_4311) ;  /* 0xffff305000007947 */ /* 0x022fea000383ffff */
.L_x_4274:
[----:B------:R1:W-:Y:S01]  /*110d0*/  STL [R1+0x70], RZ ;  /* 0x000070ff01007387 */ /* 0x0003e20000100800 */
[----:B------:R-:W-:Y:S01]  /*110e0*/  IMAD.MOV.U32 R0, RZ, RZ, R4 ;  /* 0x000000ffff007224 */ /* 0x000fe200078e0004 */
[----:B------:R-:W-:-:S02]  /*110f0*/  MOV R3, 0x1c1f ;  /* 0x00001c1f00037802 */ /* 0x000fc40000000f00 */
[----:B------:R-:W-:Y:S02]  /*11100*/  MOV R2, 0x11120 ;  /* 0x0001112000027802 */ /* 0x000fe40000000f00 */
[----:B-1----:R-:W-:Y:S05]  /*11110*/  CALL.REL.NOINC `($__internal_71_$__cuda_sm70_shflsync_idx_p) ;  /* 0x000018f000007944 */ /* 0x002fea0003c00000 */
[----:B-1---5:R-:W-:Y:S05]  /*11120*/  BRA `(.L_x_4312) ;  /* 0xffff32e000007947 */ /* 0x022fea000383ffff */
.L_x_4275:
[----:B------:R-:W-:Y:S01]  /*11130*/  MOV R2, 0x1 ;  /* 0x0000000100027802 */ /* 0x000fe20000000f00 */
[----:B------:R-:W-:Y:S02]  /*11140*/  IMAD.MOV.U32 R0, RZ, RZ, R4 ;  /* 0x000000ffff007224 */ /* 0x000fe400078e0004 */
[----:B------:R-:W-:Y:S02]  /*11150*/  IMAD.MOV.U32 R3, RZ, RZ, 0x1c1f ;  /* 0x00001c1fff037424 */ /* 0x000fe400078e00ff */
[----:B------:R2:W-:Y:S02]  /*11160*/  STL [R1+0x70], R2 ;  /* 0x0000700201007387 */ /* 0x0005e40000100800 */
[----:B--2---:R-:W-:Y:S02]  /*11170*/  MOV R2, 0x11190 ;  /* 0x0001119000027802 */ /* 0x004fe40000000f00 */
[----:B-1----:R-:W-:Y:S05]  /*11180*/  CALL.REL.NOINC `($__internal_71_$__cuda_sm70_shflsync_idx_p) ;  /* 0x0000188000007944 */ /* 0x002fea0003c00000 */
[----:B-----5:R-:W-:-:S05]  /*11190*/  IMAD.IADD R0, R5, 0x1, R0 ;  /* 0x0000000105007824 */ /* 0x020fca00078e0200 */
        /* <DEDUP_REMOVED lines=50> */
[----:B------:R-:W-:Y:S02]  /*114c0*/  FSEL R75, R26, -INF , P3 ;  /* 0xff8000001a4b7808 */ /* 0x000fe40001800000 */
[----:B------:R-:W-:Y:S02]  /*114d0*/  FMNMX.FTZ R0, R83, R0, !PT ;  /* 0x0000000053007209 */ /* 0x000fe40007810000 */
        /* <DEDUP_REMOVED lines=11> */
[----:B------:R-:W-:Y:S01]  /*11590*/  IMAD.MOV.U32 R132, RZ, RZ, R133 ;  /* 0x000000ffff847224 */ /* 0x000fe200078e0085 */
[----:B------:R-:W-:Y:S02]  /*115a0*/  MOV R2, 0x115d0 ;  /* 0x000115d000027802 */ /* 0x000fe40000000f00 */
[----:B------:R-:W-:Y:S02]  /*115b0*/  FMNMX.FTZ R16, R72, R16, !PT ;  /* 0x0000001048107209 */ /* 0x000fe40007810000 */
[----:B-1----:R-:W-:Y:S05]  /*115c0*/  CALL.REL.NOINC `($__internal_70_$__cuda_sm70_shflsync_bfly_p) ;  /* 0x000013e000007944 */ /* 0x002fea0003c00000 */
[----:B------:R-:W-:Y:S01]  /*115d0*/  FMNMX.FTZ R133, R133, R0, !PT ;  /* 0x0000000085857209 */ /* 0x000fe20007810000 */
[----:B------:R-:W-:Y:S01]  /*115e0*/  IMAD.MOV.U32 R0, RZ, RZ, 0x1 ;  /* 0x00000001ff007424 */ /* 0x000fe200078e00ff */
[----:B------:R-:W-:-:S03]  /*115f0*/  MOV R2, 0x11620 ;  /* 0x0001162000027802 */ /* 0x000fc60000000f00 */
[----:B------:R-:W-:Y:S02]  /*11600*/  IMAD.MOV.U32 R132, RZ, RZ, R133 ;  /* 0x000000ffff847224 */ /* 0x000fe400078e0085 */
[----:B------:R-:W-:Y:S05]  /*11610*/  CALL.REL.NOINC `($__internal_70_$__cuda_sm70_shflsync_bfly_p) ;  /* 0x0000139000007944 */ /* 0x000fea0003c00000 */
[----:B------:R-:W-:Y:S01]  /*11620*/  FMNMX.FTZ R133, R133, R0, !PT ;  /* 0x0000000085857209 */ /* 0x000fe20007810000 */
[----:B------:R-:W-:Y:S01]  /*11630*/  IMAD.MOV.U32 R132, RZ, RZ, R16 ;  /* 0x000000ffff847224 */ /* 0x000fe200078e0010 */
[----:B------:R-:W-:Y:S01]  /*11640*/  MOV R2, 0x11670 ;  /* 0x0001167000027802 */ /* 0x000fe20000000f00 */
[----:B------:R-:W-:Y:S02]  /*11650*/  IMAD.MOV.U32 R0, RZ, RZ, 0x2 ;  /* 0x00000002ff007424 */ /* 0x000fe400078e00ff */
[----:B------:R-:W-:Y:S05]  /*11660*/  CALL.REL.NOINC `($__internal_70_$__cuda_sm70_shflsync_bfly_p) ;  /* 0x0000134000007944 */ /* 0x000fea0003c00000 */
[----:B------:R-:W-:Y:S01]  /*11670*/  FMNMX.FTZ R16, R16, R0, !PT ;  /* 0x0000000010107209 */ /* 0x000fe20007810000 */
[----:B------:R-:W-:Y:S01]  /*11680*/  IMAD.MOV.U32 R0, RZ, RZ, 0x1 ;  /* 0x00000001ff007424 */ /* 0x000fe200078e00ff */
[----:B------:R-:W-:-:S03]  /*11690*/  MOV R2, 0x116c0 ;  /* 0x000116c000027802 */ /* 0x000fc60000000f00 */
[----:B------:R-:W-:Y:S02]  /*116a0*/  IMAD.MOV.U32 R132, RZ, RZ, R16 ;  /* 0x000000ffff847224 */ /* 0x000fe400078e0010 */
[----:B------:R-:W-:Y:S05]  /*116b0*/  CALL.REL.NOINC `($__internal_70_$__cuda_sm70_shflsync_bfly_p) ;  /* 0x000012f000007944 */ /* 0x000fea0003c00000 */
[----:B------:R-:W-:Y:S01]  /*116c0*/  MOV R3, R0 ;  /* 0x0000000000037202 */ /* 0x000fe20000000f00 */
[----:B------:R-:W-:Y:S05]  /*116d0*/  BRA `(.L_x_4313) ;  /* 0xffff33e000007947 */ /* 0x000fea000383ffff */
.L_x_4279:
[----:B------:R-:W-:Y:S01]  /*116e0*/  MOV R3, 0x181f ;  /* 0x0000181f00037802 */ /* 0x000fe20000000f00 */
[----:B------:R2:W-:Y:S01]  /*116f0*/  STL [R1+0x70], RZ ;  /* 0x000070ff01007387 */ /* 0x0005e20000100800 */
[----:B------:R-:W-:Y:S01]  /*11700*/  MOV R2, 0x11730 ;  /* 0x0001173000027802 */ /* 0x000fe20000000f00 */
[----:B------:R-:W-:Y:S02]  /*11710*/  IMAD.MOV.U32 R0, RZ, RZ, R5 ;  /* 0x000000ffff007224 */ /* 0x000fe400078e0005 */
[----:B-12---:R-:W-:Y:S05]  /*11720*/  CALL.REL.NOINC `($__internal_71_$__cuda_sm70_shflsync_idx_p) ;  /* 0x000012e000007944 */ /* 0x006fea0003c00000 */
[----:B-----5:R-:W-:Y:S01]  /*11730*/  MOV R4, R0 ;  /* 0x0000000000047202 */ /* 0x020fe20000000f00 */
[----:B-1----:R-:W-:-:S05]  /*11740*/  BRA `(.L_x_4314) ;  /* 0xffff505000007947 */ /* 0x002fca000383ffff */
.L_x_4280:
[----:B------:R-:W-:Y:S01]  /*11750*/  MOV R3, 0x181f ;  /* 0x0000181f00037802 */ /* 0x000fe20000000f00 */
[----:B------:R4:W-:Y:S01]  /*11760*/  STL [R1+0x70], RZ ;  /* 0x000070ff01007387 */ /* 0x0009e20000100800 */
[----:B------:R-:W-:Y:S01]  /*11770*/  MOV R2, 0x117a0 ;  /* 0x000117a000027802 */ /* 0x000fe20000000f00 */
[----:B------:R-:W-:Y:S02]  /*11780*/  IMAD.MOV.U32 R0, RZ, RZ, R21 ;  /* 0x000000ffff007224 */ /* 0x000fe400078e0015 */
[----:B-1234-:R-:W-:Y:S05]  /*11790*/  CALL.REL.NOINC `($__internal_71_$__cuda_sm70_shflsync_idx_p) ;  /* 0x0000127000007944 */ /* 0x01efea0003c00000 */
        /* <DEDUP_REMOVED lines=18> */
[----:B------:R3:W-:Y:S02]  /*118c0*/  LDGSTS.E.BYPASS.LTC128B.128 [R12+0x2100], [R2.64], !P2 ;  /* 0x02100000020c7fae */ /* 0x0007e4000d101d46 */
[----:B---3--:R-:W-:Y:S05]  /*118d0*/  IADD3 R2, P0, R0, R132, RZ ;  /* 0x0000008400027210 */ /* 0x008fea0007f1e0ff */
[----:B------:R-:W-:Y:S05]  /*118e0*/  IMAD.X R3, R4, 0x1, R28, P0 ;  /* 0x0000000104037824 */ /* 0x000fea00000e061c */
[----:B------:R3:W-:Y:S02]  /*118f0*/  LDGSTS.E.BYPASS.LTC128B.128 [R12+0x4100], [R2.64], !P1 ;  /* 0x04100000020c7fae */ /* 0x0007e4000c901d46 */
[----:B---3--:R-:W-:Y:S01]  /*11900*/  IADD3 R2, P0, R0, R133, RZ ;  /* 0x0000008500027210 */ /* 0x008fe20007f1e0ff */
[----:B------:R-:W-:Y:S01]  /*11910*/  IMAD.MOV.U32 R0, RZ, RZ, R5 ;  /* 0x000000ffff007224 */ /* 0x000fe200078e0005 */
[----:B------:R-:W-:Y:S03]  /*11920*/  SEL R5, RZ, 0x10, P3 ;  /* 0x00000010ff057807 */ /* 0x000fe60001800000 */
[----:B------:R-:W-:Y:S01]  /*11930*/  IMAD.X R3, R4, 0x1, R29, P0 ;  /* 0x0000000104037824 */ /* 0x000fe200000e061d */
[----:B------:R-:W-:Y:S04]  /*11940*/  ISETP.GE.AND P0, PT, R13, c[0x0][0x1d4], PT ;  /* 0x000075000d007a0c */ /* 0x000fe80003f06270 */
[----:B------:R-:W-:Y:S09]  /*11950*/  SEL R14, RZ, 0x10, P0 ;  /* 0x00000010ff0e7807 */ /* 0x000ff20000000000 */
[----:B------:R3:W-:Y:S02]  /*11960*/  LDGSTS.E.BYPASS.LTC128B.128 [R12+0x6100], [R2.64], !P0 ;  /* 0x06100000020c7fae */ /* 0x0007e4000c101d46 */
[----:B---3--:R-:W-:Y:S02]  /*11970*/  IMAD.MOV.U32 R2, RZ, RZ, 0x1 ;  /* 0x00000001ff027424 */ /* 0x008fe400078e00ff */
[----:B------:R-:W-:Y:S03]  /*11980*/  IMAD.MOV.U32 R3, RZ, RZ, 0x181f ;  /* 0x0000181fff037424 */ /* 0x000fe600078e00ff */
[----:B------:R3:W-:Y:S02]  /*11990*/  STL [R1+0x70], R2 ;  /* 0x0000700201007387 */ /* 0x0007e40000100800 */
[----:B---3--:R-:W-:Y:S02]  /*119a0*/  MOV R2, 0x119c0 ;  /* 0x000119c000027802 */ /* 0x008fe40000000f00 */
[----:B-12---:R-:W-:Y:S05]  /*119b0*/  CALL.REL.NOINC `($__internal_71_$__cuda_sm70_shflsync_idx_p) ;  /* 0x0000105000007944 */ /* 0x006fea0003c00000 */
[----:B------:R-:W-:Y:S01]  /*119c0*/  MOV R2, 0x1 ;  /* 0x0000000100027802 */ /* 0x000fe20000000f00 */
[----:B-----5:R-:W-:Y:S01]  /*119d0*/  IMAD.MOV.U32 R4, RZ, RZ, R0 ;  /* 0x000000ffff047224 */ /* 0x020fe200078e0000 */
[----:B------:R-:W-:Y:S01]  /*119e0*/  MOV R3, 0x181f ;  /* 0x0000181f00037802 */ /* 0x000fe20000000f00 */
[----:B------:R-:W-:Y:S02]  /*119f0*/  IMAD.MOV.U32 R0, RZ, RZ, R21 ;  /* 0x000000ffff007224 */ /* 0x000fe400078e0015 */
[----:B------:R2:W-:Y:S02]  /*11a00*/  STL [R1+0x70], R2 ;  /* 0x0000700201007387 */ /* 0x0005e40000100800 */
[----:B--2---:R-:W-:Y:S02]  /*11a10*/  MOV R2, 0x11a30 ;  /* 0x00011a3000027802 */ /* 0x004fe40000000f00 */
[----:B-1----:R-:W-:Y:S05]  /*11a20*/  CALL.REL.NOINC `($__internal_71_$__cuda_sm70_shflsync_idx_p) ;  /* 0x00000fe000007944 */ /* 0x002fea0003c00000 */
[----:B-1---5:R-:W-:-:S05]  /*11a30*/  BRA `(.L_x_4315) ;  /* 0xffff4f5000007947 */ /* 0x022fca000383ffff */
.L_x_4283:
[----:B--2---:R-:W-:Y:S01]  /*11a40*/  MOV R3, 0x181f ;  /* 0x0000181f00037802 */ /* 0x004fe20000000f00 */
[----:B------:R1:W-:Y:S01]  /*11a50*/  STL [R1+0x70], RZ ;  /* 0x000070ff01007387 */ /* 0x0003e20000100800 */
[----:B------:R-:W-:Y:S01]  /*11a60*/  MOV R2, 0x11a90 ;  /* 0x00011a9000027802 */ /* 0x000fe20000000f00 */
[----:B------:R-:W-:Y:S02]  /*11a70*/  IMAD.MOV.U32 R0, RZ, RZ, R133 ;  /* 0x000000ffff007224 */ /* 0x000fe400078e0085 */
[----:B-1----:R-:W-:Y:S05]  /*11a80*/  CALL.REL.NOINC `($__internal_71_$__cuda_sm70_shflsync_idx_p) ;  /* 0x00000f8000007944 */ /* 0x002fea0003c00000 */
[----:B------:R-:W-:Y:S01]  /*11a90*/  MOV R132, R0 ;  /* 0x0000000000847202 */ /* 0x000fe20000000f00 */
[----:B-1---5:R-:W-:-:S05]  /*11aa0*/  BRA `(.L_x_4316) ;  /* 0xffff618000007947 */ /* 0x022fca000383ffff */
.L_x_4284:
[----:B------:R-:W-:Y:S01]  /*11ab0*/  MOV R3, 0x181f ;  /* 0x0000181f00037802 */ /* 0x000fe20000000f00 */
[----:B------:R3:W-:Y:S01]  /*11ac0*/  STL [R1+0x70], RZ ;  /* 0x000070ff01007387 */ /* 0x0007e20000100800 */
[----:B------:R-:W-:Y:S01]  /*11ad0*/  MOV R2, 0x11b00 ;  /* 0x00011b0000027802 */ /* 0x000fe20000000f00 */
[----:B------:R-:W-:Y:S02]  /*11ae0*/  IMAD.MOV.U32 R0, RZ, RZ, R183 ;  /* 0x000000ffff007224 */ /* 0x000fe400078e00b7 */
[----:B-123--:R-:W-:Y:S05]  /*11af0*/  CALL.REL.NOINC `($__internal_71_$__cuda_sm70_shflsync_idx_p) ;  /* 0x00000f1000007944 */ /* 0x00efea0003c00000 */
[----:B------:R-:W2:Y:S01]  /*11b00*/  LDL R3, [R1+0x64] ;  /* 0x0000640001037983 */ /* 0x000ea20000100800 */
[----:B------:R-:W-:Y:S03]  /*11b10*/  IADD3 R176, P0, R0, R188, RZ ;  /* 0x000000bc00b07210 */ /* 0x000fe60007f1e0ff */
[----:B------:R-:W3:Y:S02]  /*11b20*/  LDL R2, [R1+0x84] ;  /* 0x0000840001027983 */ /* 0x000ee40000100800 */
[----:B------:R-:W-:Y:S02]  /*11b30*/  IMAD.X R177, R132, 0x1, R184, P0 ;  /* 0x0000000184b17824 */ /* 0x000fe400000e06b8 */
        /* <DEDUP_REMOVED lines=29> */
[----:B-12--5:R-:W-:Y:S05]  /*11d10*/  CALL.REL.NOINC `($__internal_71_$__cuda_sm70_shflsync_idx_p) ;  /* 0x00000cf000007944 */ /* 0x026fea0003c00000 */
[----:B------:R-:W-:Y:S01]  /*11d20*/  MOV R2, 0x1 ;  /* 0x0000000100027802 */ /* 0x000fe20000000f00 */
[----:B------:R-:W-:Y:S01]  /*11d30*/  IMAD.MOV.U32 R132, RZ, RZ, R0 ;  /* 0x000000ffff847224 */ /* 0x000fe200078e0000 */
[----:B------:R-:W-:Y:S01]  /*11d40*/  MOV R3, 0x181f ;  /* 0x0000181f00037802 */ /* 0x000fe20000000f00 */
[----:B------:R-:W-:Y:S02]  /*11d50*/  IMAD.MOV.U32 R0, RZ, RZ, R183 ;  /* 0x000000ffff007224 */ /* 0x000fe400078e00b7 */
[----:B------:R2:W-:Y:S02]  /*11d60*/  STL [R1+0x70], R2 ;  /* 0x0000700201007387 */ /* 0x0005e40000100800 */
[----:B--2---:R-:W-:Y:S02]  /*11d70*/  MOV R2, 0x11d90 ;  /* 0x00011d9000027802 */ /* 0x004fe40000000f00 */
[----:B-1---5:R-:W-:Y:S05]  /*11d80*/  CALL.REL.NOINC `($__internal_71_$__cuda_sm70_shflsync_idx_p) ;  /* 0x00000c8000007944 */ /* 0x022fea0003c00000 */
[----:B-1---5:R-:W-:-:S05]  /*11d90*/  BRA `(.L_x_4317) ;  /* 0xffff608000007947 */ /* 0x022fca000383ffff */
.L_x_4285:
[----:B------:R-:W-:Y:S01]  /*11da0*/  MOV R3, 0x1c1f ;  /* 0x00001c1f00037802 */ /* 0x000fe20000000f00 */
[----:B------:R1:W-:Y:S01]  /*11db0*/  STL [R1+0x70], RZ ;  /* 0x000070ff01007387 */ /* 0x0003e20000100800 */
[----:B------:R-:W-:Y:S01]  /*11dc0*/  MOV R2, 0x11df0 ;  /* 0x00011df000027802 */ /* 0x000fe20000000f00 */
[----:B------:R-:W-:Y:S02]  /*11dd0*/  IMAD.MOV.U32 R0, RZ, RZ, R132 ;  /* 0x000000ffff007224 */ /* 0x000fe400078e0084 */
[----:B-1----:R-:W-:Y:S05]  /*11de0*/  CALL.REL.NOINC `($__internal_71_$__cuda_sm70_shflsync_idx_p) ;  /* 0x00000c2000007944 */ /* 0x002fea0003c00000 */
[----:B-1---5:R-:W-:-:S05]  /*11df0*/  BRA `(.L_x_4318) ;  /* 0xffff630000007947 */ /* 0x022fca000383ffff */
.L_x_4286:
[----:B------:R-:W-:Y:S01]  /*11e00*/  MOV R2, 0x1 ;  /* 0x0000000100027802 */ /* 0x000fe20000000f00 */
[----:B------:R-:W-:Y:S02]  /*11e10*/  IMAD.MOV.U32 R0, RZ, RZ, R132 ;  /* 0x000000ffff007224 */ /* 0x000fe400078e0084 */
[----:B------:R-:W-:Y:S02]  /*11e20*/  IMAD.MOV.U32 R3, RZ, RZ, 0x1c1f ;  /* 0x00001c1fff037424 */ /* 0x000fe400078e00ff */
[----:B------:R2:W-:Y:S02]  /*11e30*/  STL [R1+0x70], R2 ;  /* 0x0000700201007387 */ /* 0x0005e40000100800 */
[----:B--2---:R-:W-:Y:S02]  /*11e40*/  MOV R2, 0x11e60 ;  /* 0x00011e6000027802 */ /* 0x004fe40000000f00 */
[----:B-1----:R-:W-:Y:S05]  /*11e50*/  CALL.REL.NOINC `($__internal_71_$__cuda_sm70_shflsync_idx_p) ;  /* 0x00000bb000007944 */ /* 0x002fea0003c00000 */
[----:B------:R-:W-:Y:S05]  /*11e60*/  IMAD.IADD R0, R133, 0x1, R0 ;  /* 0x0000000185007824 */ /* 0x000fea00078e0200 */
        /* <DEDUP_REMOVED lines=66> */
[----:B-1----:R-:W-:Y:S05]  /*12290*/  CALL.REL.NOINC `($__internal_70_$__cuda_sm70_shflsync_bfly_p) ;  /* 0x0000071000007944 */ /* 0x002fea0003c00000 */
[----:B------:R-:W-:Y:S01]  /*122a0*/  FMNMX.FTZ R132, R132, R0, !PT ;  /* 0x0000000084847209 */ /* 0x000fe20007810000 */
[----:B------:R-:W-:Y:S01]  /*122b0*/  IMAD.MOV.U32 R0, RZ, RZ, 0x1 ;  /* 0x00000001ff007424 */ /* 0x000fe200078e00ff */
[----:B------:R-:W-:Y:S02]  /*122c0*/  MOV R2, 0x122e0 ;  /* 0x000122e000027802 */ /* 0x000fe40000000f00 */
        /* <DEDUP_REMOVED lines=8> */
[----:B------:R-:W-:Y:S02]  /*12350*/  MOV R2, 0x12370 ;  /* 0x0001237000027802 */ /* 0x000fe40000000f00 */
[----:B------:R-:W-:Y:S05]  /*12360*/  CALL.REL.NOINC `($__internal_70_$__cuda_sm70_shflsync_bfly_p) ;  /* 0x0000064000007944 */ /* 0x000fea0003c00000 */
[----:B------:R-:W-:-:S05]  /*12370*/  BRA `(.L_x_4319) ;  /* 0xffff643000007947 */ /* 0x000fca000383ffff */
.L_x_4289:
[----:B-1-3--:R-:W-:Y:S01]  /*12380*/  MOV R3, 0x181f ;  /* 0x0000181f00037802 */ /* 0x00afe20000000f00 */
[----:B------:R1:W-:Y:S01]  /*12390*/  STL [R1+0x70], RZ ;  /* 0x000070ff01007387 */ /* 0x0003e20000100800 */
[----:B------:R-:W-:Y:S01]  /*123a0*/  MOV R2, 0x123d0 ;  /* 0x000123d000027802 */ /* 0x000fe20000000f00 */
[----:B------:R-:W-:Y:S02]  /*123b0*/  IMAD.MOV.U32 R0, RZ, RZ, R5 ;  /* 0x000000ffff007224 */ /* 0x000fe400078e0005 */
[----:B-1----:R-:W-:Y:S05]  /*123c0*/  CALL.REL.NOINC `($__internal_71_$__cuda_sm70_shflsync_idx_p) ;  /* 0x0000064000007944 */ /* 0x002fea0003c00000 */
[----:B-1---5:R-:W-:-:S05]  /*123d0*/  BRA `(.L_x_4320) ;  /* 0xffff868000007947 */ /* 0x022fca000383ffff */
.L_x_4292:
[----:B------:R-:W-:Y:S01]  /*123e0*/  MOV R3, 0x181f ;  /* 0x0000181f00037802 */ /* 0x000fe20000000f00 */
[----:B------:R1:W-:Y:S01]  /*123f0*/  STL [R1+0x70], RZ ;  /* 0x000070ff01007387 */ /* 0x0003e20000100800 */
[----:B------:R-:W-:Y:S01]  /*12400*/  MOV R2, 0x12430 ;  /* 0x0001243000027802 */ /* 0x000fe20000000f00 */
[----:B------:R-:W-:Y:S02]  /*12410*/  IMAD.MOV.U32 R0, RZ, RZ, R133 ;  /* 0x000000ffff007224 */ /* 0x000fe400078e0085 */
[----:B-1---5:R-:W-:Y:S05]  /*12420*/  CALL.REL.NOINC `($__internal_71_$__cuda_sm70_shflsync_idx_p) ;  /* 0x000005e000007944 */ /* 0x022fea0003c00000 */
[----:B------:R-:W-:Y:S01]  /*12430*/  MOV R132, R0 ;  /* 0x0000000000847202 */ /* 0x000fe20000000f00 */
[----:B-1---5:R-:W-:-:S05]  /*12440*/  BRA `(.L_x_4321) ;  /* 0xffff9a5000007947 */ /* 0x022fca000383ffff */
.L_x_4293:
[----:B------:R-:W-:Y:S01]  /*12450*/  MOV R3, 0x181f ;  /* 0x0000181f00037802 */ /* 0x000fe20000000f00 */
[----:B------:R3:W-:Y:S01]  /*12460*/  STL [R1+0x70], RZ ;  /* 0x000070ff01007387 */ /* 0x0007e20000100800 */
[----:B------:R-:W-:Y:S01]  /*12470*/  MOV R2, 0x124a0 ;  /* 0x000124a000027802 */ /* 0x000fe20000000f00 */
[----:B------:R-:W-:Y:S02]  /*12480*/  IMAD.MOV.U32 R0, RZ, RZ, R178 ;  /* 0x000000ffff007224 */ /* 0x000fe400078e00b2 */
[----:B-123-5:R-:W-:Y:S05]  /*12490*/  CALL.REL.NOINC `($__internal_71_$__cuda_sm70_shflsync_idx_p) ;  /* 0x0000057000007944 */ /* 0x02efea0003c00000 */
[----:B------:R-:W2:Y:S04]  /*124a0*/  LDL R176, [R1+0x5c] ;  /* 0x00005c0001b07983 */ /* 0x000ea80000100800 */
[----:B------:R-:W3:Y:S01]  /*124b0*/  LDL R187, [R1+0x58] ;  /* 0x0000580001bb7983 */ /* 0x000ee20000100800 */
[----:B--2---:R-:W-:Y:S04]  /*124c0*/  IADD3 R2, -R176, 0x10, RZ ;  /* 0x00000010b0027810 */ /* 0x004fe80007ffe1ff */
        /* <DEDUP_REMOVED lines=8> */
[----:B---3--:R2:W-:Y:S02]  /*12550*/  LDGSTS.E.BYPASS.LTC128B.128.ZFILL [R187+0x10100], [R2.64], P0 ;  /* 0x1010000002bb7fae */ /* 0x0085e40008141d46 */
        /* <DEDUP_REMOVED lines=10> */
[----:B--2---:R-:W-:Y:S02]  /*12600*/  IMAD.MOV.U32 R2, RZ, RZ, 0x1 ;  /* 0x00000001ff027424 */ /* 0x004fe400078e00ff */
[----:B------:R-:W-:Y:S03]  /*12610*/  IMAD.MOV.U32 R3, RZ, RZ, 0x181f ;  /* 0x0000181fff037424 */ /* 0x000fe600078e00ff */
[----:B------:R2:W-:Y:S02]  /*12620*/  STL [R1+0x70], R2 ;  /* 0x0000700201007387 */ /* 0x0005e40000100800 */
[----:B--2---:R-:W-:Y:S02]  /*12630*/  MOV R2, 0x12650 ;  /* 0x0001265000027802 */ /* 0x004fe40000000f00 */
[----:B-1-3-5:R-:W-:Y:S05]  /*12640*/  CALL.REL.NOINC `($__internal_71_$__cuda_sm70_shflsync_idx_p) ;  /* 0x000003c000007944 */ /* 0x02afea0003c00000 */
        /* <DEDUP_REMOVED lines=8> */
.L_x_4294:
[----:B------:R-:W-:Y:S02]  /*126d0*/  MOV R0, 0x2 ;  /* 0x0000000200007802 */ /* 0x000fe40000000f00 */
[----:B------:R-:W-:Y:S02]  /*126e0*/  MOV R2, 0x12700 ;  /* 0x0001270000027802 */ /* 0x000fe40000000f00 */
[----:B-----5:R-:W-:Y:S05]  /*126f0*/  CALL.REL.NOINC `($__internal_70_$__cuda_sm70_shflsync_bfly_p) ;  /* 0x000002b000007944 */ /* 0x020fea0003c00000 */
        /* <DEDUP_REMOVED lines=14> */
.L_x_4296:
[----:B------:R1:W5:Y:S01]  /*127e0*/  LDL R132, [R1+0x78] ;  /* 0x0000780001847983 */ /* 0x0003620000100800 */
[----:B------:R-:W-:-:S02]  /*127f0*/  MOV R0, 0x2 ;  /* 0x0000000200007802 */ /* 0x000fc40000000f00 */
[----:B------:R-:W-:Y:S02]  /*12800*/  MOV R2, 0x12820 ;  /* 0x0001282000027802 */ /* 0x000fe40000000f00 */
[----:B-1---5:R-:W-:Y:S05]  /*12810*/  CALL.REL.NOINC `($__internal_70_$__cuda_sm70_shflsync_bfly_p) ;  /* 0x0000019000007944 */ /* 0x022fea0003c00000 */
[----:B------:R-:W-:Y:S01]  /*12820*/  MOV R4, R0 ;  /* 0x0000000000047202 */ /* 0x000fe20000000f00 */
[----:B------:R-:W-:Y:S05]  /*12830*/  BRA `(.L_x_4324) ;  /* 0xffffba9000007947 */ /* 0x000fea000383ffff */
.L_x_4297:
[----:B------:R-:W-:Y:S01]  /*12840*/  IMAD.MOV.U32 R132, RZ, RZ, R4 ;  /* 0x000000ffff847224 */ /* 0x000fe200078e0004 */
[----:B------:R-:W-:Y:S02]  /*12850*/  MOV R0, 0x1 ;  /* 0x0000000100007802 */ /* 0x000fe40000000f00 */
[----:B------:R-:W-:Y:S02]  /*12860*/  MOV R2, 0x12880 ;  /* 0x0001288000027802 */ /* 0x000fe40000000f00 */
[----:B------:R-:W-:Y:S05]  /*12870*/  CALL.REL.NOINC `($__internal_70_$__cuda_sm70_shflsync_bfly_p) ;  /* 0x0000013000007944 */ /* 0x000fea0003c00000 */
[----:B------:R1:W5:Y:S01]  /*12880*/  LDL R132, [R1+0x88] ;  /* 0x0000880001847983 */ /* 0x0003620000100800 */
[----:B------:R-:W-:Y:S01]  /*12890*/  FADD.FTZ R4, R4, R0 ;  /* 0x0000000004047221 */ /* 0x000fe20000010000 */
[----:B------:R-:W-:Y:S02]  /*128a0*/  MOV R0, 0x2 ;  /* 0x0000000200007802 */ /* 0x000fe40000000f00 */
[----:B------:R-:W-:Y:S02]  /*128b0*/  MOV R2, 0x128d0 ;  /* 0x000128d000027802 */ /* 0x000fe40000000f00 */
[----:B-1---5:R-:W-:Y:S05]  /*128c0*/  CALL.REL.NOINC `($__internal_70_$__cuda_sm70_shflsync_bfly_p) ;  /* 0x000000e000007944 */ /* 0x022fea0003c00000 */
[----:B------:R-:W2:Y:S02]  /*128d0*/  LDL.LU R2, [R1+0x88] ;  /* 0x0000880001027983 */ /* 0x000ea40000300800 */
[----:B--2---:R-:W-:Y:S01]  /*128e0*/  FADD.FTZ R5, R2, R0 ;  /* 0x0000000002057221 */ /* 0x004fe20000010000 */
[----:B------:R-:W-:-:S02]  /*128f0*/  MOV R0, 0x1 ;  /* 0x0000000100007802 */ /* 0x000fc40000000f00 */
[----:B------:R-:W-:Y:S02]  /*12900*/  MOV R2, 0x12930 ;  /* 0x0001293000027802 */ /* 0x000fe40000000f00 */
[----:B------:R-:W-:Y:S02]  /*12910*/  MOV R132, R5 ;  /* 0x0000000500847202 */ /* 0x000fe40000000f00 */
[----:B------:R-:W-:Y:S05]  /*12920*/  CALL.REL.NOINC `($__internal_70_$__cuda_sm70_shflsync_bfly_p) ;  /* 0x0000008000007944 */ /* 0x000fea0003c00000 */
[----:B------:R-:W-:Y:S01]  /*12930*/  MOV R3, R0 ;  /* 0x0000000000037202 */ /* 0x000fe20000000f00 */
[----:B------:R-:W-:Y:S05]  /*12940*/  BRA `(.L_x_4325) ;  /* 0xffffba1000007947 */ /* 0x000fea000383ffff */
.L_x_4307:
[----:B------:R2:W-:Y:S01]  /*12950*/  STL [R1+0x70], RZ ;  /* 0x000070ff01007387 */ /* 0x0005e20000100800 */
[----:B-1----:R-:W-:Y:S01]  /*12960*/  IMAD.MOV.U32 R0, RZ, RZ, R14 ;  /* 0x000000ffff007224 */ /* 0x002fe200078e000e */
[----:B----4-:R-:W-:Y:S02]  /*12970*/  MOV R3, 0x1f ;  /* 0x0000001f00037802 */ /* 0x010fe40000000f00 */
[----:B---3--:R-:W-:Y:S02]  /*12980*/  MOV R2, 0x129a0 ;  /* 0x000129a000027802 */ /* 0x008fe40000000f00 */
[----:B--2--5:R-:W-:Y:S05]  /*12990*/  CALL.REL.NOINC `($__internal_71_$__cuda_sm70_shflsync_idx_p) ;  /* 0x0000007000007944 */ /* 0x024fea0003c00000 */
[----:B-1---5:R-:W-:Y:S05]  /*129a0*/  BRA `(.L_x_4326) ;  /* 0xffffe30000007947 */ /* 0x022fea000383ffff */
        .weak           $__internal_70_$__cuda_sm70_shflsync_bfly_p
        .type           $__internal_70_$__cuda_sm70_shflsync_bfly_p,@function
        .size           $__internal_70_$__cuda_sm70_shflsync_bfly_p,($__internal_71_$__cuda_sm70_shflsync_idx_p - $__internal_70_$__cuda_sm70_shflsync_bfly_p)
$__internal_70_$__cuda_sm70_shflsync_bfly_p:
[----:B------:R-:W-:Y:S02]  /*129b0*/  MOV R177, 0xffffffff ;  /* 0xffffffff00b17802 */ /* 0x000fe40000000f00 */
[----:B------:R-:W-:Y:S02]  /*129c0*/  MOV R3, 0x1f ;  /* 0x0000001f00037802 */ /* 0x000fe40000000f00 */
[----:B------:R-:W-:Y:S04]  /*129d0*/  WARPSYNC R177 ;  /* 0x000000b100007348 */ /* 0x000fe80003800000 */
[----:B------:R1:W2:Y:S02]  /*129e0*/  SHFL.BFLY PT, R0, R132, R0, R3 ;  /* 0x0c00000084007389 */ /* 0x0002a400000e0003 */
[----:B-1----:R-:W-:-:S04]  /*129f0*/  MOV R3, 0x0 ;  /* 0x0000000000037802 */ /* 0x002fc80000000f00 */
[----:B--2---:R-:W-:Y:S05]  /*12a00*/  RET.REL.NODEC R2 `(_ZN7cutlass13device_kernelIN5flash19enable_sm80_to_sm89INS1_16FlashAttnFwdSm80INS1_25CollectiveMainloopFwdSm80ILi8ELi1ELb1EN4cute5tupleIJNS5_1CILi128EEENS7_ILi64EEENS7_ILi256EEEEEELi256ENS_6half_tEfNS_4arch4Sm80ELb1ELb0ELb0ELb0ELb1ELb0ELb1ELb1EEENS1_21CollectiveEpilogueFwdINS6_IJS8_SA_S9_EEENS6_IJNS7_ILi1EEESI_SI_EEESC_SE_Li256ELb0ELb1ELb1ELb0EEENS1_30DynamicPersistentTileSchedulerILi256ELi256ELb1ELb1ELb0EEEEEEEEEvNT_6ParamsE) ;  /* 0xfffed5f002007950 */ /* 0x004fea0003c3ffff */
        .weak           $__internal_71_$__cuda_sm70_shflsync_idx_p
        .type           $__internal_71_$__cuda_sm70_shflsync_idx_p,@function
        .size           $__internal_71_$__cuda_sm70_shflsync_idx_p,(.L_x_6551 - $__internal_71_$__cuda_sm70_shflsync_idx_p)
$__internal_71_$__cuda_sm70_shflsync_idx_p:
        /* <DEDUP_REMOVED lines=9> */
[----:B--2---:R-:W-:Y:S05]  /*12aa0*/  RET.REL.NODEC R2 `(_ZN7cutlass13device_kernelIN5flash19enable_sm80_to_sm89INS1_16FlashAttnFwdSm80INS1_25CollectiveMainloopFwdSm80ILi8ELi1ELb1EN4cute5tupleIJNS5_1CILi128EEENS7_ILi64EEENS7_ILi256EEEEEELi256ENS_6half_tEfNS_4arch4Sm80ELb1ELb0ELb0ELb0ELb1ELb0ELb1ELb1EEENS1_21CollectiveEpilogueFwdINS6_IJS8_SA_S9_EEENS6_IJNS7_ILi1EEESI_SI_EEESC_SE_Li256ELb0ELb1ELb1ELb0EEENS1_30DynamicPersistentTileSchedulerILi256ELi256ELb1ELb1ELb0EEEEEEEEEvNT_6ParamsE) ;  /* 0xfffed55002007950 */ /* 0x004fea0003c3ffff */
.L_x_4327:
        /* <DEDUP_REMOVED lines=13> */
.L_x_6551:


//--------------------- .text._ZN7cutlass13device_kernelIN5flash19enable_sm80_to_sm89INS1_16FlashAttnFwdSm80INS1_25CollectiveMainloopFwdSm80ILi8ELi1ELb1EN4cute5tupleIJNS5_1CILi128EEENS7_ILi48EEENS7_ILi256EEEEEELi256ENS_6half_tEfNS_4arch4Sm80ELb1ELb0ELb0ELb1ELb1ELb0ELb1ELb1EEENS1_21CollectiveEpilogueFwdINS6_IJS8_SA_S9_EEENS6_IJNS7_ILi1EEESI_SI_EEESC_SE_Li256ELb1ELb1ELb1ELb0EEENS1_36VarlenDynamicPersistentTileSchedulerILi128ELi48ELi256ELi256ELb1ELb1ELb0ELb1ELb1ELb1EEEEEEEEEvNT_6ParamsE --------------------------
	.section	.text._ZN7cutlass13device_kernelIN5flash19enable_sm80_to_sm89INS1_16FlashAttnFwdSm80INS1_25CollectiveMainloopFwdSm80ILi8ELi1ELb1EN4cute5tupleIJNS5_1CILi128EEENS7_ILi48EEENS7_ILi256EEEEEELi256ENS_6half_tEfNS_4arch4Sm80ELb1ELb0ELb0ELb1ELb1ELb0ELb1ELb1EEENS1_21CollectiveEpilogueFwdINS6_IJS8_SA_S9_EEENS6_IJNS7_ILi1EEESI_SI_EEESC_SE_Li256ELb1ELb1ELb1ELb0EEENS1_36VarlenDynamicPersistentTileSchedulerILi128ELi48ELi256ELi256ELb1ELb1ELb0ELb1ELb1ELb1EEEEEEEEEvNT_6ParamsE,"ax",@progbits
	.sectioninfo	@"SHI_REGISTERS=255"
	.align	128
.text._ZN7cutlass13device_kernelIN5flash19enable_sm80_to_sm89INS1_16FlashAttnFwdSm80INS1_25CollectiveMainloopFwdSm80ILi8ELi1ELb1EN4cute5tupleIJNS5_1CILi128EEENS7_ILi48EEENS7_ILi256EEEEEELi256ENS_6half_tEfNS_4arch4Sm80ELb1ELb0ELb0ELb1ELb1ELb0ELb1ELb1EEENS1_21CollectiveEpilogueFwdINS6_IJS8_SA_S9_EEENS6_IJNS7_ILi1EEESI_SI_EEESC_SE_Li256ELb1ELb1ELb1ELb0EEENS1_36VarlenDynamicPersistentTileSchedulerILi128ELi48ELi256ELi256ELb1ELb1ELb0ELb1ELb1ELb1EEEEEEEEEvNT_6ParamsE:
        .type           _ZN7cutlass13device_kernelIN5flash19enable_sm80_to_sm89INS1_16FlashAttnFwdSm80INS1_25CollectiveMainloopFwdSm80ILi8ELi1ELb1EN4cute5tupleIJNS5_1CILi128EEENS7_ILi48EEENS7_ILi256EEEEEELi256ENS_6half_tEfNS_4arch4Sm80ELb1ELb0ELb0ELb1ELb1ELb0ELb1ELb1EEENS1_21CollectiveEpilogueFwdINS6_IJS8_SA_S9_EEENS6_IJNS7_ILi1EEESI_SI_EEESC_SE_Li256ELb1ELb1ELb1ELb0EEENS1_36VarlenDynamicPersistentTileSchedulerILi128ELi48ELi256ELi256ELb1ELb1ELb0ELb1ELb1ELb1EEEEEEEEEvNT_6ParamsE,@function
        .size           _ZN7cutlass13device_kernelIN5flash19enable_sm80_to_sm89INS1_16FlashAttnFwdSm80INS1_25CollectiveMainloopFwdSm80ILi8ELi1ELb1EN4cute5tupleIJNS5_1CILi128EEENS7_ILi48EEENS7_ILi256EEEEEELi256ENS_6half_tEfNS_4arch4Sm80ELb1ELb0ELb0ELb1ELb1ELb0ELb1ELb1EEENS1_21CollectiveEpilogueFwdINS6_IJS8_SA_S9_EEENS6_IJNS7_ILi1EEESI_SI_EEESC_SE_Li256ELb1ELb1ELb1ELb0EEENS1_36VarlenDynamicPersistentTileSchedulerILi128ELi48ELi256ELi256ELb1ELb1ELb0ELb1ELb1ELb1EEEEEEEEEvNT_6ParamsE,(.L_x_6554 - _ZN7cutlass13device_kernelIN5flash19enable_sm80_to_sm89INS1_16FlashAttnFwdSm80INS1_25CollectiveMainloopFwdSm80ILi8ELi1ELb1EN4cute5tupleIJNS5_1CILi128EEENS7_ILi48EEENS7_ILi256EEEEEELi256ENS_6half_tEfNS_4arch4Sm80ELb1ELb0ELb0ELb1ELb1ELb0ELb1ELb1EEENS1_21CollectiveEpilogueFwdINS6_IJS8_SA_S9_EEENS6_IJNS7_ILi1EEESI_SI_EEESC_SE_Li256ELb1ELb1ELb1ELb0EEENS1_36VarlenDynamicPersistentTileSchedulerILi128ELi48ELi256ELi256ELb1ELb1ELb0ELb1ELb1ELb1EEEEEEEEEvNT_6ParamsE)
        .other          _ZN7cutlass13device_kernelIN5flash19enable_sm80_to_sm89INS1_16FlashAttnFwdSm80INS1_25CollectiveMainloopFwdSm80ILi8ELi1ELb1EN4cute5tupleIJNS5_1CILi128EEENS7_ILi48EEENS7_ILi256EEEEEELi256ENS_6half_tEfNS_4arch4Sm80ELb1ELb0ELb0ELb1ELb1ELb0ELb1ELb1EEENS1_21CollectiveEpilogueFwdINS6_IJS8_SA_S9_EEENS6_IJNS7_ILi1EEESI_SI_EEESC_SE_Li256ELb1ELb1ELb1ELb0EEENS1_36VarlenDynamicPersistentTileSchedulerILi128ELi48ELi256ELi256ELb1ELb1ELb0ELb1ELb1ELb1EEEEEEEEEvNT_6ParamsE,@"STO_CUDA_ENTRY STV_DEFAULT"
_ZN7cutlass13device_kernelIN5flash19enable_sm80_to_sm89INS1_16FlashAttnFwdSm80INS1_25CollectiveMainloopFwdSm80ILi8ELi1ELb1EN4cute5tupleIJNS5_1CILi128EEENS7_ILi48EEENS7_ILi256EEEEEELi256ENS_6half_tEfNS_4arch4Sm80ELb1ELb0ELb0ELb1ELb1ELb0ELb1ELb1EEENS1_21CollectiveEpilogueFwdINS6_IJS8_SA_S9_EEENS6_IJNS7_ILi1EEESI_SI_EEESC_SE_Li256ELb1ELb1ELb1ELb0EEENS1_36VarlenDynamicPersistentTileSchedulerILi128ELi48ELi256ELi256ELb1ELb1ELb0ELb1ELb1ELb1EEEEEEEEEvNT_6ParamsE:
        /* <DEDUP_REMOVED lines=54> */
.L_x_4333:
        /* <DEDUP_REMOVED lines=16> */
.L_x_4451:
        /* <DEDUP_REMOVED lines=16> */
.L_x_4452:
[----:B--2---:R-:W-:-:S05]  /*0560*/  IMAD R0, R0, c[0x0][0x538], RZ ;  /* 0x00014e0000007a24 */ /* 0x004fca00078e02ff */
[----:B------:R-:W-:-:S04]  /*0570*/  IADD3 R6, R0, R6, RZ ;  /* 0x0000000600067210 */ /* 0x000fc80007ffe0ff */
[----:B------:R-:W-:-:S13]  /*0580*/  ISETP.GT.AND P0, PT, R6, UR4, PT ;  /* 0x0000000406007c0c */ /* 0x000fda000bf04270 */
[----:B-1----:R-:W-:Y:S05]  /*0590*/  @!P0 BRA `(.L_x_4333) ;  /* 0xfffffdc000008947 */ /* 0x002fea000383ffff */
.L_x_4329:
[----:B------:R-:W-:-:S05]  /*05a0*/  IADD3 R11, -R0, R6, RZ ;  /* 0x00000006000b7210 */ /* 0x000fca0007ffe1ff */
[----:B------:R-:W-:-:S05]  /*05b0*/  IMAD R0, R4, c[0x0][0x538], R11 ;  /* 0x00014e0004007a24 */ /* 0x000fca00078e020b */
[----:B------:R-:W-:Y:S01]  /*05c0*/  ISETP.GT.AND P0, PT, R0, UR4, PT ;  /* 0x0000000400007c0c */ /* 0x000fe2000bf04270 */
[----:B------:R-:W-:-:S12]  /*05d0*/  BRA.DIV ~URZ, `(.L_x_4334) ;  /* 0x000136027f007947 */ /* 0x000fd8000b800000 */
[----:B------:R-:W-:-:S04]  /*05e0*/  VOTE.ANY R10, PT, !P0 ;  /* 0x00000000000a7806 */ /* 0x000fc800040e0100 */
.L_x_4453:
[----:B------:R-:W1:Y:S02]  /*05f0*/  POPC R5, R10 ;  /* 0x0000000a00057309 */ /* 0x000e640000000000 */
[----:B-1----:R-:W-:-:S05]  /*0600*/  IADD3 R0, R5, R7, RZ ;  /* 0x0000000705007210 */ /* 0x002fca0007ffe0ff */
[----:B------:R1:W-:Y:S01]  /*0610*/  STL [R1+0xb4], R0 ;  /* 0x0000b40001007387 */ /* 0x0003e20000100800 */
[----:B------:R-:W-:Y:S05]  /*0620*/  BRA.DIV ~URZ, `(.L_x_4335) ;  /* 0x000136027f007947 */ /* 0x000fea000b800000 */
[----:B------:R2:W3:Y:S01]  /*0630*/  SHFL.IDX PT, R12, R9, R5, 0x1f ;  /* 0x00001f05090c7589 */ /* 0x0004e200000e0000 */
[----:B------:R-:W-:-:S03]  /*0640*/  MOV R6, RZ ;  /* 0x000000ff00067202 */ /* 0x000fc60000000f00 */
[----:B------:R2:W4:Y:S04]  /*0650*/  SHFL.IDX PT, R9, R8, R5, 0x1f ;  /* 0x00001f0508097589 */ /* 0x00052800000e0000 */
.L_x_4454:
[----:B------:R-:W-:Y:S01]  /*0660*/  ISETP.NE.AND P0, PT, R10, RZ, PT ;  /* 0x000000ff0a00720c */ /* 0x000fe20003f05270 */
[----:B------:R-:W-:-:S12]  /*0670*/  BSSY B0, `(.L_x_4336) ;  /* 0x0000005000007945 */ /* 0x000fd80003800000 */
[----:B------:R-:W-:Y:S05]  /*0680*/  @!P0 BRA `(.L_x_4337) ;  /* 0x0000003000008947 */ /* 0x000fea0003800000 */
[----:B-1----:R-:W-:Y:S01]  /*0690*/  IADD3 R0, R5, -0x1, RZ ;  /* 0xffffffff05007810 */ /* 0x002fe20007ffe0ff */
[----:B------:R-:W-:Y:S05]  /*06a0*/  BRA.DIV ~URZ, `(.L_x_4338) ;  /* 0x000136627f007947 */ /* 0x000fea000b800000 */
[----:B------:R1:W2:Y:S02]  /*06b0*/  SHFL.IDX PT, R6, R4, R0, 0x1f ;  /* 0x00001f0004067589 */ /* 0x0002a400000e0000 */
.L_x_4337:
[----:B------:R-:W-:Y:S05]  /*06c0*/  BSYNC B0 ;  /* 0x0000000000007941 */ /* 0x000fea0003800000 */
.L_x_4336:
        /* <DEDUP_REMOVED lines=69> */
.L_x_4340:
        /* <DEDUP_REMOVED lines=70> */
.L_x_4341:
[----:B------:R-:W-:Y:S05]  /*0f80*/  BSYNC B0 ;  /* 0x0000000000007941 */ /* 0x000fea0003800000 */
.L_x_4339:
[----:B------:R-:W-:-:S04]  /*0f90*/  LOP3.LUT R0, RZ, R0, RZ, 0x33, !PT ;  /* 0x00000000ff007212 */ /* 0x000fc800078e33ff */
[----:B------:R-:W-:-:S05]  /*0fa0*/  IADD3 R0, R0, R12, RZ ;  /* 0x0000000c00007210 */ /* 0x000fca0007ffe0ff */
[----:B------:R2:W-:Y:S01]  /*0fb0*/  STL [R1+0xac], R0 ;  /* 0x0000ac0001007387 */ /* 0x0005e20000100800 */
[----:B------:R-:W-:Y:S05]  /*0fc0*/  BRA `(.L_x_4342) ;  /* 0x0000006000007947 */ /* 0x000fea0003800000 */
.L_x_4330:
[----:B------:R-:W-:Y:S01]  /*0fd0*/  MOV R0, UR4 ;  /* 0x0000000400007c02 */ /* 0x000fe20008000f00 */
[----:B------:R-:W-:Y:S04]  /*0fe0*/  STL [R1+0xac], RZ ;  /* 0x0000acff01007387 */ /* 0x000fe80000100800 */
[----:B------:R-:W-:Y:S04]  /*0ff0*/  STL [R1+0xb0], RZ ;  /* 0x0000b0ff01007387 */ /* 0x000fe80000100800 */
[----:B------:R1:W-:Y:S02]  /*1000*/  STL [R1+0xa8], R0 ;  /* 0x0000a80001007387 */ /* 0x0003e40000100800 */
[----:B-1----:R-:W-:-:S05]  /*1010*/  MOV R0, c[0x0][0x53c] ;  /* 0x00014f0000007a02 */ /* 0x002fca0000000f00 */
[----:B------:R1:W-:Y:S02]  /*1020*/  STL [R1+0xb4], R0 ;  /* 0x0000b40001007387 */ /* 0x0003e40000100800 */
.L_x_4342:
        /* <DEDUP_REMOVED lines=8> */
.L_x_4328:
        /* <DEDUP_REMOVED lines=63> */
[----:B------:R-:W-:Y:S01]  /*14a0*/  IMAD.SHL.U32 R2, R6, 0x40, RZ ;  /* 0x0000004006027824 */ /* 0x000fe200078e00ff */
        /* <DEDUP_REMOVED lines=206> */
.L_x_4450:
        /* <DEDUP_REMOVED lines=39> */
.L_x_4343:
[----:B------:R-:W-:-:S04]  /*2400*/  ISETP.NE.U32.AND P0, PT, RZ, c[0x0][0x368], PT ;  /* 0x0000da00ff007a0c */ /* 0x000fc80003f05070 */
[----:B------:R-:W-:-:S13]  /*2410*/  ISETP.NE.AND.EX P0, PT, RZ, c[0x0][0x36c], PT, P0 ;  /* 0x0000db00ff007a0c */ /* 0x000fda0003f05300 */
[----:B------:R-:W-:Y:S05]  /*2420*/  @!P0 BRA `(.L_x_4344) ;  /* 0x0000004000008947 */ /* 0x000fea0003800000 */
[----:B-1----:R-:W-:-:S04]  /*2430*/  IADD3 R2, P0, R114, c[0x0][0x368], RZ ;  /* 0x0000da0072027a10 */ /* 0x002fc80007f1e0ff */
[----:B------:R-:W-:-:S05]  /*2440*/  IADD3.X R3, R107, c[0x0][0x36c], RZ, P0, !PT ;  /* 0x0000db006b037a10 */ /* 0x000fca00007fe4ff */
[----:B------:R1:W5:Y:S01]  /*2450*/  LDG.E R0, [R2.64] ;  /* 0x0000000602007981 */ /* 0x000362000c1e1900 */
[----:B------:R-:W-:Y:S05]  /*2460*/  BRA `(.L_x_4345) ;  /* 0x0000008000007947 */ /* 0x000fea0003800000 */
.L_x_4344:
        /* <DEDUP_REMOVED lines=8> */
.L_x_4345:
        /* <DEDUP_REMOVED lines=70> */
.L_x_4347:
[----:B------:R-:W-:Y:S05]  /*2950*/  BSYNC B0 ;  /* 0x0000000000007941 */ /* 0x000fea0003800000 */
.L_x_4346:
        /* <DEDUP_REMOVED lines=402> */
.L_x_4455:
        /* <DEDUP_REMOVED lines=30> */
.L_x_4350:
[----:B----4-:R-:W-:Y:S05]  /*4460*/  BSYNC B0 ;  /* 0x0000000000007941 */ /* 0x010fea0003800000 */
.L_x_4349:
        /* <DEDUP_REMOVED lines=9> */
[----:B------:R-:W-:-:S05]  /*4500*/  LOP3.LUT R0, R0, 0xfffffff8, RZ, 0xc0, !PT ;  /* 0xfffffff800007812 */ /* 0x000fca00078ec0ff */
[----:B------:R-:W-:Y:S02]  /*4510*/  IMAD.IADD R0, R2, 0x1, -R0 ;  /* 0x0000000102007824 */ /* 0x000fe400078e0a00 */
[----:B------:R-:W-:Y:S01]  /*4520*/  HMMA.16816.F32 R32, R168, R34, R4 ;  /* 0x00000022a820723c */ /* 0x000fe20000001804 */
[----:B------:R-:W2:Y:S02]  /*4530*/  LDL R2, [R1+0x64] ;  /* 0x0000640001027983 */ /* 0x000ea40000100800 */
[----:B------:R-:W-:-:S05]  /*4540*/  LOP3.LUT P0, RZ, R0, 0x4, RZ, 0xc0, !PT ;  /* 0x0000000400ff7812 */ /* 0x000fca000780c0ff */
[C---:B------:R-:W-:Y:S08]  /*4550*/  HMMA.16816.F32 R8, R164.reuse, R20, RZ ;  /* 0x00000014a408723c */ /* 0x040ff000000018ff */
[----:B------:R-:W-:Y:S01]  /*4560*/  HMMA.16816.F32 R4, R164, R22, RZ ;  /* 0x00000016a404723c */ /* 0x000fe200000018ff */
[----:B------:R-:W-:-:S05]  /*4570*/  IMAD.MOV.U32 R0, RZ, RZ, 0x40 ;  /* 0x00000040ff007424 */ /* 0x000fca00078e00ff */
[----:B------:R-:W-:-:S05]  /*4580*/  SEL R0, R0, 0xffffffc0, !P0 ;  /* 0xffffffc000007807 */ /* 0x000fca0004000000 */
[----:B------:R-:W-:-:S05]  /*4590*/  IMAD.IADD R242, R240, 0x1, R0 ;  /* 0x00000001f0f27824 */ /* 0x000fca00078e0200 */
[C---:B------:R-:W-:Y:S01]  /*45a0*/  HMMA.16816.F32 R28, R168.reuse, R24, R8 ;  /* 0x00000018a81c723c */ /* 0x040fe20000001808 */
[----:B------:R-:W1:Y:S07]  /*45b0*/  LDSM.16.M88.4 R8, [R242] ;  /* 0x00000000f208783b */ /* 0x000e6e0000000200 */
[C---:B------:R-:W-:Y:S01]  /*45c0*/  HMMA.16816.F32 R16, R168.reuse, R26, R4 ;  /* 0x0000001aa810723c */ /* 0x040fe20000001804 */
[----:B------:R-:W3:Y:S04]  /*45d0*/  LDSM.16.M88.4 R4, [R242+0x800] ;  /* 0x00080000f204783b */ /* 0x000ee80000000200 */
[----:B------:R-:W4:Y:S03]  /*45e0*/  LDSM.16.M88.4 R24, [R242+0x1000] ;  /* 0x00100000f218783b */ /* 0x000f260000000200 */
[----:B------:R-:W-:Y:S08]  /*45f0*/  HMMA.16816.F32 R20, R168, R52, R12 ;  /* 0x00000034a814723c */ /* 0x000ff0000000180c */
[----:B------:R-:W-:Y:S01]  /*4600*/  HMMA.16816.F32 R12, R164, R42, RZ ;  /* 0x0000002aa40c723c */ /* 0x000fe200000018ff */
[----:B------:R-:W-:-:S07]  /*4610*/  IMAD.IADD R241, R247, 0x1, R0 ;  /* 0x00000001f7f17824 */ /* 0x000fce00078e0200 */
[C---:B-1----:R-:W-:Y:S08]  /*4620*/  HMMA.16816.F32 R48, R184.reuse, R8, R36 ;  /* 0x00000008b830723c */ /* 0x042ff00000001824 */
[C---:B---3--:R-:W-:Y:S01]  /*4630*/  HMMA.16816.F32 R40, R184.reuse, R4, R28 ;  /* 0x00000004b828723c */ /* 0x048fe2000000181c */
[----:B------:R-:W-:Y:S07]  /*4640*/  LDSM.16.M88.4 R28, [R240+0x1800] ;  /* 0x00180000f01c783b */ /* 0x000fee0000000200 */
[----:B------:R-:W-:Y:S08]  /*4650*/  HMMA.16816.F32 R36, R184, R6, R16 ;  /* 0x00000006b824723c */ /* 0x000ff00000001810 */
[----:B------:R-:W-:Y:S08]  /*4660*/  HMMA.16816.F32 R4, R168, R54, R12 ;  /* 0x00000036a804723c */ /* 0x000ff0000000180c */
[C---:B------:R-:W-:Y:S01]  /*4670*/  HMMA.16816.F32 R44, R184.reuse, R10, R32 ;  /* 0x0000000ab82c723c */ /* 0x040fe20000001820 */
[----:B------:R-:W1:Y:S07]  /*4680*/  LDSM.16.M88.4 R8, [R241] ;  /* 0x00000000f108783b */ /* 0x000e6e0000000200 */
[C---:B----4-:R-:W-:Y:S01]  /*4690*/  HMMA.16816.F32 R32, R184.reuse, R24, R20 ;  /* 0x00000018b820723c */ /* 0x050fe20000001814 */
        /* <DEDUP_REMOVED lines=48> */
[----:B------:R-:W2:Y:S03]  /*49a0*/  LDSM.16.M88.4 R16, [R247+0x3000] ;  /* 0x00300000f710783b */ /* 0x000ea60000000200 */
[C---:B-----5:R-:W-:Y:S08]  /*49b0*/  HMMA.16816.F32 R32, R208.reuse, R28, R4 ;  /* 0x0000001cd020723c */ /* 0x060ff00000001804 */
[C---:B-1----:R-:W-:Y:S08]  /*49c0*/  HMMA.16816.F32 R4, R208.reuse, R8, R48 ;  /* 0x00000008d004723c */ /* 0x042ff00000001830 */
[C---:B------:R-:W-:Y:S08]  /*49d0*/  HMMA.16816.F32 R12, R208.reuse, R30, R12 ;  /* 0x0000001ed00c723c */ /* 0x040ff0000000180c */
[----:B------:R-:W-:Y:S08]  /*49e0*/  HMMA.16816.F32 R8, R208, R10, R44 ;  /* 0x0000000ad008723c */ /* 0x000ff0000000182c */
[----:B---3--:R-:W-:Y:S01]  /*49f0*/  HMMA.16816.F32 R28, R212, R24, R4 ;  /* 0x00000018d41c723c */ /* 0x008fe20000001804 */
[----:B------:R-:W1:Y:S07]  /*4a00*/  LDSM.16.M88.4 R4, [R247+0x4000] ;  /* 0x00400000f704783b */ /* 0x000e6e0000000200 */
[C---:B----4-:R-:W-:Y:S08]  /*4a10*/  HMMA.16816.F32 R44, R208.reuse, R20, R40 ;  /* 0x00000014d02c723c */ /* 0x050ff00000001828 */
[----:B------:R-:W-:Y:S01]  /*4a20*/  HMMA.16816.F32 R40, R208, R22, R36 ;  /* 0x00000016d028723c */ /* 0x000fe20000001824 */
[----:B------:R-:W3:Y:S07]  /*4a30*/  LDSM.16.M88.4 R20, [R242+0x3000] ;  /* 0x00300000f214783b */ /* 0x000eee0000000200 */
[C---:B--2---:R-:W-:Y:S08]  /*4a40*/  HMMA.16816.F32 R36, R212.reuse, R16, R32 ;  /* 0x00000010d424723c */ /* 0x044ff00000001820 */
[C---:B------:R-:W-:Y:S01]  /*4a50*/  HMMA.16816.F32 R32, R212.reuse, R18, R12 ;  /* 0x00000012d420723c */ /* 0x040fe2000000180c */
[----:B------:R-:W2:Y:S07]  /*4a60*/  LDSM.16.M88.4 R16, [R242+0x3800] ;  /* 0x00380000f210783b */ /* 0x000eae0000000200 */
[C---:B------:R-:W-:Y:S01]  /*4a70*/  HMMA.16816.F32 R12, R212.reuse, R26, R8 ;  /* 0x0000001ad40c723c */ /* 0x040fe20000001808 */
[----:B------:R-:W4:Y:S07]  /*4a80*/  LDSM.16.M88.4 R24, [R242+0x4000] ;  /* 0x00400000f218783b */ /* 0x000f2e0000000200 */
[C---:B-1----:R-:W-:Y:S08]  /*4a90*/  HMMA.16816.F32 R8, R212.reuse, R4, R44 ;  /* 0x00000004d408723c */ /* 0x042ff0000000182c */
[----:B------:R-:W-:Y:S08]  /*4aa0*/  HMMA.16816.F32 R4, R212, R6, R40 ;  /* 0x00000006d404723c */ /* 0x000ff00000001828 */
[C---:B---3--:R-:W-:Y:S08]  /*4ab0*/  HMMA.16816.F32 R44, R216.reuse, R20, R36 ;  /* 0x00000014d82c723c */ /* 0x048ff00000001824 */
[C---:B------:R-:W-:Y:S01]  /*4ac0*/  HMMA.16816.F32 R40, R216.reuse, R22, R32 ;  /* 0x00000016d828723c */ /* 0x040fe20000001820 */
[----:B------:R-:W1:Y:S07]  /*4ad0*/  LDSM.16.M88.4 R20, [R241+0x3000] ;  /* 0x00300000f114783b */ /* 0x000e6e0000000200 */
[C---:B--2---:R-:W-:Y:S01]  /*4ae0*/  HMMA.16816.F32 R32, R216.reuse, R18, R12 ;  /* 0x00000012d820723c */ /* 0x044fe2000000180c */
[----:B------:R-:W2:Y:S07]  /*4af0*/  LDSM.16.M88.4 R12, [R241+0x4000] ;  /* 0x00400000f10c783b */ /* 0x000eae0000000200 */
[C---:B------:R-:W-:Y:S01]  /*4b00*/  HMMA.16816.F32 R36, R216.reuse, R16, R28 ;  /* 0x00000010d824723c */ /* 0x040fe2000000181c */
[----:B------:R-:W3:Y:S07]  /*4b10*/  LDSM.16.M88.4 R16, [R241+0x3800] ;  /* 0x00380000f110783b */ /* 0x000eee0000000200 */
[C---:B----4-:R-:W-:Y:S08]  /*4b20*/  HMMA.16816.F32 R28, R216.reuse, R24, R8 ;  /* 0x00000018d81c723c */ /* 0x050ff00000001808 */
[----:B------:R-:W-:Y:S01]  /*4b30*/  HMMA.16816.F32 R8, R216, R26, R4 ;  /* 0x0000001ad808723c */ /* 0x000fe20000001804 */
[----:B------:R-:W4:Y:S07]  /*4b40*/  LDSM.16.M88.4 R24, [R240+0x4800] ;  /* 0x00480000f018783b */ /* 0x000f2e0000000200 */
[C---:B-1----:R-:W-:Y:S08]  /*4b50*/  HMMA.16816.F32 R4, R220.reuse, R20, R44 ;  /* 0x00000014dc04723c */ /* 0x042ff0000000182c */
[C---:B------:R-:W-:Y:S08]  /*4b60*/  HMMA.16816.F32 R20, R220.reuse, R22, R40 ;  /* 0x00000016dc14723c */ /* 0x040ff00000001828 */
[C---:B--2---:R-:W-:Y:S08]  /*4b70*/  HMMA.16816.F32 R40, R220.reuse, R12, R28 ;  /* 0x0000000cdc28723c */ /* 0x044ff0000000181c */
[C---:B------:R-:W-:Y:S01]  /*4b80*/  HMMA.16816.F32 R28, R220.reuse, R14, R8 ;  /* 0x0000000edc1c723c */ /* 0x040fe20000001808 */
[----:B------:R-:W1:Y:S07]  /*4b90*/  LDSM.16.M88.4 R8, [R240+0x5000] ;  /* 0x00500000f008783b */ /* 0x000e6e0000000200 */
[C---:B---3--:R-:W-:Y:S01]  /*4ba0*/  HMMA.16816.F32 R44, R220.reuse, R16, R36 ;  /* 0x00000010dc2c723c */ /* 0x048fe20000001824 */
[----:B------:R-:W-:Y:S07]  /*4bb0*/  LDSM.16.M88.4 R36, [R247+0x5000] ;  /* 0x00500000f724783b */ /* 0x000fee0000000200 */
[----:B------:R-:W-:Y:S08]  /*4bc0*/  HMMA.16816.F32 R32, R220, R18, R32 ;  /* 0x00000012dc20723c */ /* 0x000ff00000001820 */
[C---:B----4-:R-:W-:Y:S08]  /*4bd0*/  HMMA.16816.F32 R16, R224.reuse, R24, R4 ;  /* 0x00000018e010723c */ /* 0x050ff00000001804 */
[C---:B------:R-:W-:Y:S01]  /*4be0*/  HMMA.16816.F32 R12, R224.reuse, R26, R20 ;  /* 0x0000001ae00c723c */ /* 0x040fe20000001814 */
[----:B------:R-:W2:Y:S04]  /*4bf0*/  LDSM.16.M88.4 R24, [R240+0x5800] ;  /* 0x00580000f018783b */ /* 0x000ea80000000200 */
[----:B------:R-:W3:Y:S03]  /*4c00*/  LDSM.16.M88.4 R20, [R247+0x4800] ;  /* 0x00480000f714783b */ /* 0x000ee60000000200 */
[C---:B-1----:R-:W-:Y:S08]  /*4c10*/  HMMA.16816.F32 R4, R224.reuse, R8, R44 ;  /* 0x00000008e004723c */ /* 0x042ff0000000182c */
[C---:B------:R-:W-:Y:S01]  /*4c20*/  HMMA.16816.F32 R32, R224.reuse, R10, R32 ;  /* 0x0000000ae020723c */ /* 0x040fe20000001820 */
[----:B------:R-:W1:Y:S07]  /*4c30*/  LDSM.16.M88.4 R8, [R247+0x5800] ;  /* 0x00580000f708783b */ /* 0x000e6e0000000200 */
[C---:B--2---:R-:W-:Y:S08]  /*4c40*/  HMMA.16816.F32 R48, R224.reuse, R24, R40 ;  /* 0x00000018e030723c */ /* 0x044ff00000001828 */
[----:B------:R-:W-:Y:S01]  /*4c50*/  HMMA.16816.F32 R44, R224, R26, R28 ;  /* 0x0000001ae02c723c */ /* 0x000fe2000000181c */
[----:B------:R-:W2:Y:S07]  /*4c60*/  LDSM.16.M88.4 R24, [R242+0x4800] ;  /* 0x00480000f218783b */ /* 0x000eae0000000200 */
[C---:B---3--:R-:W-:Y:S08]  /*4c70*/  HMMA.16816.F32 R40, R228.reuse, R20, R16 ;  /* 0x00000014e428723c */ /* 0x048ff00000001810 */
[C---:B------:R-:W-:Y:S01]  /*4c80*/  HMMA.16816.F32 R28, R228.reuse, R22, R12 ;  /* 0x00000016e41c723c */ /* 0x040fe2000000180c */
[----:B------:R-:W3:Y:S07]  /*4c90*/  LDSM.16.M88.4 R20, [R242+0x5000] ;  /* 0x00500000f214783b */ /* 0x000eee0000000200 */
[C---:B------:R-:W-:Y:S08]  /*4ca0*/  HMMA.16816.F32 R16, R228.reuse, R36, R4 ;  /* 0x00000024e410723c */ /* 0x040ff00000001804 */
[C---:B------:R-:W-:Y:S01]  /*4cb0*/  HMMA.16816.F32 R12, R228.reuse, R38, R32 ;  /* 0x00000026e40c723c */ /* 0x040fe20000001820 */
[----:B------:R-:W4:Y:S07]  /*4cc0*/  LDSM.16.M88.4 R36, [R242+0x5800] ;  /* 0x00580000f224783b */ /* 0x000f2e0000000200 */
[C---:B-1----:R-:W-:Y:S08]  /*4cd0*/  HMMA.16816.F32 R4, R228.reuse, R8, R48 ;  /* 0x00000008e404723c */ /* 0x042ff00000001830 */
[----:B------:R-:W-:Y:S08]  /*4ce0*/  HMMA.16816.F32 R44, R228, R10, R44 ;  /* 0x0000000ae42c723c */ /* 0x000ff0000000182c */
[C---:B--2---:R-:W-:Y:S08]  /*4cf0*/  HMMA.16816.F32 R40, R232.reuse, R24, R40 ;  /* 0x00000018e828723c */ /* 0x044ff00000001828 */
[C---:B------:R-:W-:Y:S08]  /*4d00*/  HMMA.16816.F32 R32, R232.reuse, R26, R28 ;  /* 0x0000001ae820723c */ /* 0x040ff0000000181c */
[C---:B---3--:R-:W-:Y:S01]  /*4d10*/  HMMA.16816.F32 R28, R232.reuse, R20, R16 ;  /* 0x00000014e81c723c */ /* 0x048fe20000001810 */
[----:B------:R-:W-:Y:S07]  /*4d20*/  LDSM.16.M88.4 R16, [R241+0x5000] ;  /* 0x00500000f110783b */ /* 0x000fee0000000200 */
[----:B------:R-:W-:Y:S01]  /*4d30*/  HMMA.16816.F32 R24, R232, R22, R12 ;  /* 0x00000016e818723c */ /* 0x000fe2000000180c */
[----:B------:R-:W1:Y:S04]  /*4d40*/  LDSM.16.M88.4 R20, [R241+0x4800] ;  /* 0x00480000f114783b */ /* 0x000e680000000200 */
[----:B------:R-:W2:Y:S01]  /*4d50*/  LDSM.16.M88.4 R12, [R241+0x5800] ;  /* 0x00580000f10c783b */ /* 0x000ea20000000200 */
[----:B------:R-:W-:Y:S01]  /*4d60*/  IADD3 R0, R247, 0x4800, RZ ;  /* 0x00004800f7007810 */ /* 0x000fe20007ffe0ff */
[----:B------:R-:W-:-:S04]  /*4d70*/  DEPBAR.LE SB0, 0x0 ;  /* 0x000080000000791a */ /* 0x000fc80000000000 */
[----:B----4-:R-:W-:Y:S01]  /*4d80*/  HMMA.16816.F32 R8, R232, R36, R4 ;  /* 0x00000024e808723c */ /* 0x010fe20000001804 */
[----:B------:R-:W-:Y:S01]  /*4d90*/  ISETP.GT.AND P0, PT, R57, R2, PT ;  /* 0x000000023900720c */ /* 0x000fe20003f04270 */
[----:B------:R3:W-:Y:S01]  /*4da0*/  STL [R1+0xc], R0 ;  /* 0x00000c0001007387 */ /* 0x0007e20000100800 */
[C---:B------:R-:W-:Y:S02]  /*4db0*/  IADD3 R3, R247.reuse, 0x5800, RZ ;  /* 0x00005800f7037810 */ /* 0x040fe40007ffe0ff */
[----:B------:R-:W-:-:S03]  /*4dc0*/  IADD3 R2, R247, 0x5000, RZ ;  /* 0x00005000f7027810 */ /* 0x000fc60007ffe0ff */
[----:B------:R-:W-:Y:S01]  /*4dd0*/  HMMA.16816.F32 R4, R232, R38, R44 ;  /* 0x00000026e804723c */ /* 0x000fe2000000182c */
[----:B------:R4:W-:Y:S04]  /*4de0*/  STL [R1+0x8], R3 ;  /* 0x0000080301007387 */ /* 0x0009e80000100800 */
[----:B------:R4:W-:Y:S01]  /*4df0*/  STL [R1+0x4], R2 ;  /* 0x0000040201007387 */ /* 0x0009e20000100800 */
[----:B---3--:R-:W-:-:S05]  /*4e00*/  IADD3 R0, R247, 0x3000, RZ ;  /* 0x00003000f7007810 */ /* 0x008fca0007ffe0ff */
[----:B------:R4:W-:Y:S01]  /*4e10*/  STL [R1], R0 ;  /* 0x0000000001007387 */ /* 0x0009e20000100800 */
[----:B-1----:R-:W-:Y:S01]  /*4e20*/  HMMA.16816.F32 R40, R236, R20, R40 ;  /* 0x00000014ec28723c */ /* 0x002fe20000001828 */
[----:B------:R-:W-:Y:S01]  /*4e30*/  BSSY B1, `(.L_x_4352) ;  /* 0x0000084000017945 */ /* 0x000fe20003800000 */
[----:B------:R-:W-:-:S06]  /*4e40*/  IADD3 R252, R247, 0x4000, RZ ;  /* 0x00004000f7fc7810 */ /* 0x000fcc0007ffe0ff */
[----:B------:R-:W-:Y:S01]  /*4e50*/  HMMA.16816.F32 R36, R236, R22, R32 ;  /* 0x00000016ec24723c */ /* 0x000fe20000001820 */
[C---:B------:R-:W-:Y:S02]  /*4e60*/  IADD3 R251, R247.reuse, 0x3800, RZ ;  /* 0x00003800f7fb7810 */ /* 0x040fe40007ffe0ff */
[----:B------:R-:W-:-:S05]  /*4e70*/  IADD3 R250, R247, 0x1800, RZ ;  /* 0x00001800f7fa7810 */ /* 0x000fca0007ffe0ff */
[----:B------:R-:W-:Y:S01]  /*4e80*/  HMMA.16816.F32 R32, R236, R16, R28 ;  /* 0x00000010ec20723c */ /* 0x000fe2000000181c */
[C---:B------:R-:W-:Y:S02]  /*4e90*/  IADD3 R249, R247.reuse, 0x2800, RZ ;  /* 0x00002800f7f97810 */ /* 0x040fe40007ffe0ff */
[----:B------:R-:W-:-:S05]  /*4ea0*/  IADD3 R248, R247, 0x2000, RZ ;  /* 0x00002000f7f87810 */ /* 0x000fca0007ffe0ff */
[C---:B------:R-:W-:Y:S08]  /*4eb0*/  HMMA.16816.F32 R20, R236.reuse, R18, R24 ;  /* 0x00000012ec14723c */ /* 0x040ff00000001818 */
[C---:B--2---:R-:W-:Y:S08]  /*4ec0*/  HMMA.16816.F32 R28, R236.reuse, R12, R8 ;  /* 0x0000000cec1c723c */ /* 0x044ff00000001808 */
[----:B------:R-:W-:Y:S01]  /*4ed0*/  HMMA.16816.F32 R24, R236, R14, R4 ;  /* 0x0000000eec18723c */ /* 0x000fe20000001804 */
[----:B------:R-:W-:Y:S06]  /*4ee0*/  BAR.SYNC.DEFER_BLOCKING 0x0 ;  /* 0x0000000000007b1d */ /* 0x000fec0000010000 */
[----:B------:R-:W-:Y:S01]  /*4ef0*/  @!UPT UIADD3 URZ, URZ, URZ, URZ ;  /* 0x0000003f3f3ff290 */ /* 0x000fe2000fffe03f */
[----:B------:R-:W-:Y:S11]  /*4f00*/  @!P0 BRA `(.L_x_4353) ;  /* 0x0000076000008947 */ /* 0x000ff60003800000 */
[----:B----4-:R-:W2:Y:S04]  /*4f10*/  LDL R3, [R1+0x70] ;  /* 0x0000700001037983 */ /* 0x010ea80000100800 */
        /* <DEDUP_REMOVED lines=43> */
.L_x_4456:
[----:B------:R-:W-:Y:S05]  /*51d0*/  BRA.DIV ~URZ, `(.L_x_4355) ;  /* 0x0000ecc27f007947 */ /* 0x000fea000b800000 */
[----:B------:R4:W1:Y:S02]  /*51e0*/  SHFL.IDX PT, R0, R6, RZ, 0x181f ;  /* 0x00181fff06007589 */ /* 0x00086400000e0000 */
.L_x_4457:
        /* <DEDUP_REMOVED lines=34> */
.L_x_4357:
[----:B------:R-:W-:Y:S05]  /*5410*/  BSYNC B0 ;  /* 0x0000000000007941 */ /* 0x000fea0003800000 */
.L_x_4356:
[----:B------:R-:W-:Y:S01]  /*5420*/  ISETP.GE.AND P0, PT, R7, 0x21, PT ;  /* 0x000000210700780c */ /* 0x000fe20003f06270 */
[----:B------:R-:W-:Y:S06]  /*5430*/  BRA.DIV ~URZ, `(.L_x_4358) ;  /* 0x0000eac27f007947 */ /* 0x000fec000b800000 */
[----:B---3--:R3:W2:Y:S04]  /*5440*/  SHFL.IDX PT, R4, R5, 0x1, 0x181f ;  /* 0x00381f0005047f89 */ /* 0x0086a800000e0000 */
[----:B-1----:R3:W1:Y:S02]  /*5450*/  SHFL.IDX PT, R0, R6, 0x1, 0x181f ;  /* 0x00381f0006007f89 */ /* 0x00266400000e0000 */
.L_x_4458:
        /* <DEDUP_REMOVED lines=33> */
.L_x_4353:
[----:B----4-:R-:W-:Y:S05]  /*5670*/  BSYNC B1 ;  /* 0x0000000000017941 */ /* 0x010fea0003800000 */
.L_x_4352:
[----:B-1----:R-:W4:Y:S01]  /*5680*/  LDL R2, [R1+0xa0] ;  /* 0x0000a00001027983 */ /* 0x002f220000100800 */
[----:B--2---:R-:W-:-:S03]  /*5690*/  IMAD.MOV.U32 R4, RZ, RZ, c[0x0][0x2c4] ;  /* 0x0000b100ff047624 */ /* 0x004fc600078e00ff */
[----:B------:R-:W4:Y:S04]  /*56a0*/  LDL R0, [R1+0xb8] ;  /* 0x0000b80001007983 */ /* 0x000f280000100800 */
[----:B---3--:R-:W2:Y:S04]  /*56b0*/  LDL R5, [R1+0xa4] ;  /* 0x0000a40001057983 */ /* 0x008ea80000100800 */
[----:B------:R-:W3:Y:S01]  /*56c0*/  LDL R3, [R1+0x98] ;  /* 0x0000980001037983 */ /* 0x000ee20000100800 */
[----:B------:R-:W-:-:S03]  /*56d0*/  ISETP.NE.AND P0, PT, R4, 0x1, PT ;  /* 0x000000010400780c */ /* 0x000fc60003f05270 */
[----:B------:R-:W0:Y:S01]  /*56e0*/  LDGDEPBAR ;  /* 0x00000000000079af */ /* 0x000e220000000000 */
[----:B----4-:R-:W-:Y:S02]  /*56f0*/  IADD3 R0, R0, R2, RZ ;  /* 0x0000000200007210 */ /* 0x010fe40007ffe0ff */
[----:B--2---:R-:W-:-:S07]  /*5700*/  IADD3 R6, -R5, R56, RZ ;  /* 0x0000003805067210 */ /* 0x004fce0007ffe1ff */
[----:B------:R-:W-:-:S04]  /*5710*/  @P0 IMAD.HI.U32 R2, R0, c[0x0][0x2c8], RZ ;  /* 0x0000b20000020a27 */ /* 0x000fc800078e00ff */
[----:B------:R-:W-:Y:S01]  /*5720*/  IMAD.MOV.U32 R4, RZ, RZ, R0 ;  /* 0x000000ffff047224 */ /* 0x000fe200078e0000 */
[----:B------:R-:W-:Y:S02]  /*5730*/  IADD3 R0, -R5, 0x1, R56 ;  /* 0x0000000105007810 */ /* 0x000fe40007ffe138 */
[----:B------:R-:W-:-:S03]  /*5740*/  @P0 SHF.R.U32.HI R4, RZ, c[0x0][0x2cc], R2 ;  /* 0x0000b300ff040a19 */ /* 0x000fc60000011602 */
[----:B---3--:R-:W-:Y:S01]  /*5750*/  IMAD.IADD R5, R0, 0x1, -R3 ;  /* 0x0000000100057824 */ /* 0x008fe200078e0a03 */
[----:B------:R-:W-:Y:S05]  /*5760*/  BRA.DIV ~URZ, `(.L_x_4359) ;  /* 0x0000e8527f007947 */ /* 0x000fea000b800000 */
[----:B------:R1:W2:Y:S02]  /*5770*/  SHFL.IDX PT, R0, R4, RZ, 0x1c1f ;  /* 0x001c1fff04007589 */ /* 0x0002a400000e0000 */
.L_x_4459:
        /* <DEDUP_REMOVED lines=83> */
.L_x_4460:
[----:B------:R-:W4:Y:S01]  /*5cb0*/  LDL R44, [R1+0x10] ;  /* 0x00001000012c7983 */ /* 0x000f220000100800 */
        /* <DEDUP_REMOVED lines=89> */
[----:B------:R-:W4:Y:S01]  /*6250*/  LDSM.16.MT88.4 R48, [R246+0x2000] ;  /* 0x00200000f630783b */ /* 0x000f220000004200 */
[----:B------:R-:W-:-:S03]  /*6260*/  MOV R148, R79 ;  /* 0x0000004f00947202 */ /* 0x000fc60000000f00 */
[----:B------:R-:W-:Y:S01]  /*6270*/  HMMA.16816.F32 R40, R8, R56, RZ ;  /* 0x000000380828723c */ /* 0x000fe200000018ff */
[----:B------:R-:W-:Y:S01]  /*6280*/  IMAD.MOV.U32 R81, RZ, RZ, R26 ;  /* 0x000000ffff517224 */ /* 0x000fe200078e001a */
[----:B------:R-:W-:Y:S01]  /*6290*/  MOV R80, R27 ;  /* 0x0000001b00507202 */ /* 0x000fe20000000f00 */
[----:B------:R-:W-:Y:S01]  /*62a0*/  IMAD.MOV.U32 R78, RZ, RZ, R24 ;  /* 0x000000ffff4e7224 */ /* 0x000fe200078e0018 */
[----:B------:R-:W-:-:S04]  /*62b0*/  MOV R79, R25 ;  /* 0x00000019004f7202 */ /* 0x000fc80000000f00 */
[----:B------:R-:W-:Y:S01]  /*62c0*/  HMMA.16816.F32 R16, R4, R32, R16 ;  /* 0x000000200410723c */ /* 0x000fe20000001810 */
[----:B------:R-:W-:Y:S01]  /*62d0*/  MOV R77, R22 ;  /* 0x00000016004d7202 */ /* 0x000fe20000000f00 */
[----:B------:R-:W-:Y:S01]  /*62e0*/  IMAD.MOV.U32 R92, RZ, RZ, R21 ;  /* 0x000000ffff5c7224 */ /* 0x000fe200078e0015 */
[----:B------:R-:W-:Y:S02]  /*62f0*/  MOV R76, R23 ;  /* 0x00000017004c7202 */ /* 0x000fe40000000f00 */
[----:B------:R-:W-:-:S03]  /*6300*/  MOV R87, R20 ;  /* 0x0000001400577202 */ /* 0x000fc60000000f00 */
[----:B------:R-:W-:Y:S01]  /*6310*/  HMMA.16816.F32 R12, R4, R34, R12 ;  /* 0x00000022040c723c */ /* 0x000fe2000000180c */
[----:B------:R-:W-:Y:S07]  /*6320*/  LDSM.16.MT88.4 R32, [R245+0x3800] ;  /* 0x00380000f520783b */ /* 0x000fee0000004200 */
[C---:B------:R-:W-:Y:S08]  /*6330*/  HMMA.16816.F32 R28, R8.reuse, R58, RZ ;  /* 0x0000003a081c723c */ /* 0x040ff000000018ff */
[----:B--2---:R-:W-:Y:S01]  /*6340*/  HMMA.16816.F32 R24, R8, R44, RZ ;  /* 0x0000002c0818723c */ /* 0x004fe200000018ff */
[----:B------:R-:W-:Y:S01]  /*6350*/  MOV R135, R16 ;  /* 0x0000001000877202 */ /* 0x000fe20000000f00 */
[----:B------:R-:W-:Y:S01]  /*6360*/  IMAD.MOV.U32 R132, RZ, RZ, R17 ;  /* 0x000000ffff847224 */ /* 0x000fe200078e0011 */
[----:B------:R-:W-:-:S02]  /*6370*/  MOV R131, R18 ;  /* 0x0000001200837202 */ /* 0x000fc40000000f00 */
[----:B------:R-:W-:-:S03]  /*6380*/  MOV R130, R19 ;  /* 0x0000001300827202 */ /* 0x000fc60000000f00 */
[----:B------:R-:W-:Y:S01]  /*6390*/  HMMA.16816.F32 R20, R8, R46, RZ ;  /* 0x0000002e0814723c */ /* 0x000fe200000018ff */
[----:B------:R-:W2:Y:S01]  /*63a0*/  LDSM.16.MT88.4 R44, [R245+0x3000] ;  /* 0x00300000f52c783b */ /* 0x000ea20000004200 */
[----:B------:R-:W-:Y:S01]  /*63b0*/  IMAD.MOV.U32 R86, RZ, RZ, R13 ;  /* 0x000000ffff567224 */ /* 0x000fe200078e000d */
[----:B------:R-:W-:Y:S01]  /*63c0*/  MOV R85, R14 ;  /* 0x0000000e00557202 */ /* 0x000fe20000000f00 */
[----:B------:R-:W-:Y:S01]  /*63d0*/  IMAD.MOV.U32 R3, RZ, RZ, R12 ;  /* 0x000000ffff037224 */ /* 0x000fe200078e000c */
[----:B------:R-:W-:-:S03]  /*63e0*/  MOV R84, R15 ;  /* 0x0000000f00547202 */ /* 0x000fc60000000f00 */
[----:B------:R-:W-:Y:S01]  /*63f0*/  HMMA.16816.F32 R56, R4, R64, R40 ;  /* 0x000000400438723c */ /* 0x000fe20000001828 */
[----:B------:R-:W5:Y:S07]  /*6400*/  LDSM.16.MT88.4 R40, [R243+0x3800] ;  /* 0x00380000f328783b */ /* 0x000f6e0000004200 */
[C---:B------:R-:W-:Y:S08]  /*6410*/  HMMA.16816.F32 R16, R8.reuse, R52, RZ ;  /* 0x000000340810723c */ /* 0x040ff000000018ff */
[----:B------:R-:W-:Y:S01]  /*6420*/  HMMA.16816.F32 R12, R8, R54, RZ ;  /* 0x00000036080c723c */ /* 0x000fe200000018ff */
[----:B------:R-:W2:Y:S07]  /*6430*/  LDSM.16.MT88.4 R52, [R244+0x3000] ;  /* 0x00300000f434783b */ /* 0x000eae0000004200 */
[C---:B------:R-:W-:Y:S08]  /*6440*/  HMMA.16816.F32 R180, R4.reuse, R66, R28 ;  /* 0x0000004204b4723c */ /* 0x040ff0000000181c */
[----:B---3--:R-:W-:Y:S08]  /*6450*/  HMMA.16816.F32 R64, R4, R60, R24 ;  /* 0x0000003c0440723c */ /* 0x008ff00000001818 */
[C---:B-1----:R-:W-:Y:S08]  /*6460*/  HMMA.16816.F32 R28, R8.reuse, R36, RZ ;  /* 0x00000024081c723c */ /* 0x042ff000000018ff */
[----:B------:R-:W-:Y:S01]  /*6470*/  HMMA.16816.F32 R24, R8, R38, RZ ;  /* 0x000000260818723c */ /* 0x000fe200000018ff */
[----:B------:R-:W1:Y:S07]  /*6480*/  LDSM.16.MT88.4 R36, [R246+0x3000] ;  /* 0x00300000f624783b */ /* 0x000e6e0000004200 */
[C---:B------:R-:W-:Y:S08]  /*6490*/  HMMA.16816.F32 R176, R4.reuse, R62, R20 ;  /* 0x0000003e04b0723c */ /* 0x040ff00000001814 */
[C---:B----4-:R-:W-:Y:S08]  /*64a0*/  HMMA.16816.F32 R60, R4.reuse, R48, R16 ;  /* 0x00000030043c723c */ /* 0x050ff00000001810 */
[----:B------:R-:W-:Y:S01]  /*64b0*/  HMMA.16816.F32 R172, R4, R50, R12 ;  /* 0x0000003204ac723c */ /* 0x000fe2000000180c */
[----:B------:R-:W3:Y:S07]  /*64c0*/  LDSM.16.MT88.4 R48, [R244+0x3800] ;  /* 0x00380000f430783b */ /* 0x000eee0000004200 */
[----:B--2---:R-:W-:Y:S07]  /*64d0*/  HMMA.16816.F32 R16, R8, R46, RZ ;  /* 0x0000002e0810723c */ /* 0x004fee00000018ff */
[----:B------:R-:W-:Y:S01]  /*64e0*/  MOV R46, R85 ;  /* 0x00000055002e7202 */ /* 0x000fe20000000f00 */
[----:B-----5:R-:W-:Y:S01]  /*64f0*/  HMMA.16816.F32 R88, R4, R42, R24 ;  /* 0x0000002a0458723c */ /* 0x020fe20000001818 */
[----:B------:R-:W2:Y:S01]  /*6500*/  LDSM.16.MT88.4 R24, [R246+0x3800] ;  /* 0x00380000f618783b */ /* 0x000ea20000004200 */
[----:B------:R-:W-:-:S05]  /*6510*/  MOV R47, R84 ;  /* 0x00000054002f7202 */ /* 0x000fca0000000f00 */
[----:B------:R-:W-:Y:S01]  /*6520*/  MOV R42, R77 ;  /* 0x0000004d002a7202 */ /* 0x000fe20000000f00 */
[----:B------:R-:W-:Y:S01]  /*6530*/  HMMA.16816.F32 R20, R8, R44, RZ ;  /* 0x0000002c0814723c */ /* 0x000fe200000018ff */
[----:B------:R-:W-:-:S06]  /*6540*/  MOV R43, R76 ;  /* 0x0000004c002b7202 */ /* 0x000fcc0000000f00 */
[----:B------:R-:W-:Y:S01]  /*6550*/  MOV R45, R86 ;  /* 0x00000056002d7202 */ /* 0x000fe20000000f00 */
[----:B------:R-:W-:Y:S01]  /*6560*/  HMMA.16816.F32 R12, R8, R52, RZ ;  /* 0x00000034080c723c */ /* 0x000fe200000018ff */
        /* <DEDUP_REMOVED lines=8> */
[----:B------:R-:W-:Y:S01]  /*65f0*/  HMMA.16816.F32 R80, R4, R40, R28 ;  /* 0x000000280450723c */ /* 0x000fe2000000181c */
[----:B------:R-:W4:Y:S01]  /*6600*/  LDSM.16.MT88.4 R28, [R243+0x4800] ;  /* 0x00480000f31c783b */ /* 0x000f220000004200 */
[----:B------:R-:W-:-:S05]  /*6610*/  MOV R35, R156 ;  /* 0x0000009c00237202 */ /* 0x000fca0000000f00 */
[----:B------:R-:W-:Y:S01]  /*6620*/  MOV R41, R79 ;  /* 0x0000004f00297202 */ /* 0x000fe20000000f00 */
[----:B-1----:R-:W-:Y:S01]  /*6630*/  HMMA.16816.F32 R16, R8, R36, RZ ;  /* 0x000000240810723c */ /* 0x002fe200000018ff */
[----:B------:R-:W-:-:S07]  /*6640*/  IMAD.MOV.U32 R40, RZ, RZ, R78 ;  /* 0x000000ffff287224 */ /* 0x000fce00078e004e */
[C---:B------:R-:W-:Y:S07]  /*6650*/  HMMA.16816.F32 R76, R4.reuse, R32, R20 ;  /* 0x00000020044c723c */ /* 0x040fee0000001814 */
[----:B------:R-:W-:Y:S01]  /*6660*/  IMAD.MOV.U32 R32, RZ, RZ, R87 ;  /* 0x000000ffff207224 */ /* 0x000fe200078e0057 */
[----:B------:R-:W-:Y:S01]  /*6670*/  MOV R33, R92 ;  /* 0x0000005c00217202 */ /* 0x000fe20000000f00 */
[----:B---3--:R-:W-:Y:S03]  /*6680*/  HMMA.16816.F32 R84, R4, R48, R12 ;  /* 0x000000300454723c */ /* 0x008fe6000000180c */
[----:B------:R-:W-:-:S02]  /*6690*/  MOV R36, R32 ;  /* 0x0000002000247202 */ /* 0x000fc40000000f00 */
[----:B------:R-:W-:Y:S01]  /*66a0*/  MOV R37, R33 ;  /* 0x0000002100257202 */ /* 0x000fe20000000f00 */
[----:B------:R-:W-:Y:S01]  /*66b0*/  IMAD.MOV.U32 R33, RZ, RZ, R158 ;  /* 0x000000ffff217224 */ /* 0x000fe200078e009e */
[----:B------:R-:W-:Y:S01]  /*66c0*/  MOV R48, R151 ;  /* 0x0000009700307202 */ /* 0x000fe20000000f00 */
[----:B------:R-:W-:Y:S01]  /*66d0*/  HMMA.16816.F32 R12, R8, R38, RZ ;  /* 0x00000026080c723c */ /* 0x000fe200000018ff */
[----:B------:R-:W-:Y:S01]  /*66e0*/  IMAD.MOV.U32 R49, RZ, RZ, R150 ;  /* 0x000000ffff317224 */ /* 0x000fe200078e0096 */
[----:B------:R-:W-:Y:S02]  /*66f0*/  MOV R32, R159 ;  /* 0x0000009f00207202 */ /* 0x000fe40000000f00 */
[----:B------:R-:W-:Y:S03]  /*6700*/  LDSM.16.MT88.4 R156, [R243+0x1000] ;  /* 0x00100000f39c783b */ /* 0x000fe60000004200 */
[----:B------:R-:W-:Y:S01]  /*6710*/  MOV R38, R42 ;  /* 0x0000002a00267202 */ /* 0x000fe20000000f00 */
[----:B--2---:R-:W-:Y:S01]  /*6720*/  HMMA.16816.F32 R92, R4, R24, R16 ;  /* 0x00000018045c723c */ /* 0x004fe20000001810 */
[----:B------:R-:W1:Y:S01]  /*6730*/  LDSM.16.MT88.4 R16, [R243+0x5000] ;  /* 0x00500000f310783b */ /* 0x000e620000004200 */
[----:B------:R-:W-:Y:S01]  /*6740*/  IMAD.MOV.U32 R39, RZ, RZ, R43 ;  /* 0x000000ffff277224 */ /* 0x000fe200078e002b */
[----:B------:R-:W-:-:S02]  /*6750*/  MOV R42, R52 ;  /* 0x00000034002a7202 */ /* 0x000fc40000000f00 */
[----:B------:R-:W-:Y:S01]  /*6760*/  MOV R43, R53 ;  /* 0x00000035002b7202 */ /* 0x000fe20000000f00 */
[----:B------:R-:W-:Y:S01]  /*6770*/  IMAD.MOV.U32 R53, RZ, RZ, R132 ;  /* 0x000000ffff357224 */ /* 0x000fe200078e0084 */
[----:B------:R-:W-:Y:S01]  /*6780*/  MOV R52, R135 ;  /* 0x0000008700347202 */ /* 0x000fe20000000f00 */
[----:B------:R-:W-:Y:S01]  /*6790*/  HMMA.16816.F32 R20, R8, R54, RZ ;  /* 0x000000360814723c */ /* 0x000fe200000018ff */
[----:B------:R-:W-:-:S06]  /*67a0*/  FADD.FTZ R25, R117, R3 ;  /* 0x0000000375197221 */ /* 0x000fcc0000010000 */
[----:B------:R-:W-:Y:S01]  /*67b0*/  MOV R55, R130 ;  /* 0x0000008200377202 */ /* 0x000fe20000000f00 */
[----:B------:R-:W-:Y:S01]  /*67c0*/  HMMA.16816.F32 R112, R4, R26, R12 ;  /* 0x0000001a0470723c */ /* 0x000fe2000000180c */
[----:B------:R-:W-:-:S06]  /*67d0*/  MOV R54, R131 ;  /* 0x0000008300367202 */ /* 0x000fcc0000000f00 */
[--C-:B------:R-:W-:Y:S01]  /*67e0*/  FFMA.FTZ R27, R74, c[0x0][0x2d0], -R2.reuse ;  /* 0x0000b4004a1b7a23 */ /* 0x100fe20000010802 */
[----:B----4-:R-:W-:Y:S01]  /*67f0*/  HMMA.16816.F32 R12, R8, R28, RZ ;  /* 0x0000001c080c723c */ /* 0x010fe200000018ff */
[----:B------:R-:W-:-:S06]  /*6800*/  FFMA.FTZ R26, R73, c[0x0][0x2d0], -R2 ;  /* 0x0000b400491a7a23 */ /* 0x000fcc0000010802 */
[----:B------:R-:W-:Y:S01]  /*6810*/  FFMA.FTZ R28, R75, c[0x0][0x2d0], -R2 ;  /* 0x0000b4004b1c7a23 */ /* 0x000fe20000010802 */
[----:B------:R-:W-:Y:S01]  /*6820*/  HMMA.16816.F32 R104, R4, R50, R20 ;  /* 0x000000320468723c */ /* 0x000fe20000001814 */
[----:B------:R-:W2:Y:S01]  /*6830*/  LDSM.16.MT88.4 R20, [R245+0x4800] ;  /* 0x00480000f514783b */ /* 0x000ea20000004200 */
[----:B------:R-:W-:-:S05]  /*6840*/  FFMA.FTZ R29, R70, c[0x0][0x2d0], -R0 ;  /* 0x0000b400461d7a23 */ /* 0x000fca0000010800 */
[----:B------:R-:W-:Y:S02]  /*6850*/  MOV R50, R149 ;  /* 0x0000009500327202 */ /* 0x000fe40000000f00 */
[----:B------:R-:W-:Y:S02]  /*6860*/  MOV R51, R148 ;  /* 0x0000009400337202 */ /* 0x000fe40000000f00 */
[----:B------:R-:W-:Y:S05]  /*6870*/  LDSM.16.MT88.4 R148, [R245+0x1000] ;  /* 0x00100000f594783b */ /* 0x000fea0000004200 */
        /* <DEDUP_REMOVED lines=72> */
[C---:B----4-:R-:W-:Y:S01]  /*6d00*/  HMMA.16816.F32 R16, R4.reuse, R8, R16 ;  /* 0x000000080410723c */ /* 0x050fe20000001810 */
[----:B------:R-:W2:Y:S07]  /*6d10*/  LDL R9, [R1+0x9c] ;  /* 0x00009c0001097983 */ /* 0x000eae0000100800 */
[----:B------:R-:W-:Y:S01]  /*6d20*/  HMMA.16816.F32 R12, R4, R10, R12 ;  /* 0x0000000a040c723c */ /* 0x000fe2000000180c */
[----:B------:R-:W2:Y:S04]  /*6d30*/  LDL R10, [R1+0x98] ;  /* 0x00009800010a7983 */ /* 0x000ea80000100800 */
[----:B------:R-:W4:Y:S03]  /*6d40*/  LDL.LU R8, [R1+0x34] ;  /* 0x0000340001087983 */ /* 0x000f260000300800 */
[C---:B------:R-:W-:Y:S01]  /*6d50*/  HMMA.16816.F32 R72, R128.reuse, R74, R88 ;  /* 0x0000004a8048723c */ /* 0x040fe20000001858 */
[----:B------:R-:W4:Y:S04]  /*6d60*/  LDL R3, [R1+0x64] ;  /* 0x0000640001037983 */ /* 0x000f280000100800 */
[----:B------:R-:W1:Y:S03]  /*6d70*/  LDSM.16.MT88.4 R88, [R244+0x4000] ;  /* 0x00400000f458783b */ /* 0x000e660000004200 */
[----:B------:R-:W-:Y:S01]  /*6d80*/  HMMA.16816.F32 R140, R128, R142, R48 ;  /* 0x0000008e808c723c */ /* 0x000fe20000001830 */
[----:B------:R-:W1:Y:S01]  /*6d90*/  LDSM.16.MT88.4 R48, [R245+0x2800] ;  /* 0x00280000f530783b */ /* 0x000e620000004200 */
[----:B------:R-:W-:-:S03]  /*6da0*/  MOV R2, c[0x0][0x2c4] ;  /* 0x0000b10000027a02 */ /* 0x000fc60000000f00 */
[----:B------:R-:W-:Y:S03]  /*6db0*/  LDSM.16.MT88.4 R4, [R246+0x5800] ;  /* 0x00580000f604783b */ /* 0x000fe60000004200 */
        /* <DEDUP_REMOVED lines=10> */
[----:B------:R-:W3:Y:S01]  /*6e60*/  LDSM.16.MT88.4 R56, [R244+0x2800] ;  /* 0x00280000f438783b */ /* 0x000ee20000004200 */
[----:B------:R-:W-:-:S06]  /*6e70*/  ISETP.NE.AND P1, PT, R2, 0x1, PT ;  /* 0x000000010200780c */ /* 0x000fcc0003f25270 */
[C---:B-1----:R-:W-:Y:S08]  /*6e80*/  HMMA.16816.F32 R100, R128.reuse, R104, R100 ;  /* 0x000000688064723c */ /* 0x042ff00000001864 */
[C---:B---3--:R-:W-:Y:S08]  /*6e90*/  HMMA.16816.F32 R92, R128.reuse, R96, R92 ;  /* 0x00000060805c723c */ /* 0x048ff0000000185c */
[C---:B------:R-:W-:Y:S01]  /*6ea0*/  HMMA.16816.F32 R104, R128.reuse, R106, R120 ;  /* 0x0000006a8068723c */ /* 0x040fe20000001878 */
[----:B------:R-:W1:Y:S07]  /*6eb0*/  LDSM.16.MT88.4 R120, [R244+0x5800] ;  /* 0x00580000f478783b */ /* 0x000e6e0000004200 */
[C---:B------:R-:W-:Y:S01]  /*6ec0*/  HMMA.16816.F32 R52, R128.reuse, R56, R64 ;  /* 0x000000388034723c */ /* 0x040fe20000001840 */
[----:B------:R-:W3:Y:S07]  /*6ed0*/  LDSM.16.MT88.4 R64, [R246+0x2800] ;  /* 0x00280000f640783b */ /* 0x000eee0000004200 */
[C---:B------:R-:W-:Y:S01]  /*6ee0*/  HMMA.16816.F32 R96, R128.reuse, R98, R112 ;  /* 0x000000628060723c */ /* 0x040fe20000001870 */
[----:B------:R-:W3:Y:S07]  /*6ef0*/  LDSM.16.MT88.4 R112, [R245+0x5800] ;  /* 0x00580000f570783b */ /* 0x000eee0000004200 */
[C---:B------:R-:W-:Y:S08]  /*6f00*/  HMMA.16816.F32 R48, R128.reuse, R50, R180 ;  /* 0x000000328030723c */ /* 0x040ff000000018b4 */
[C---:B------:R-:W-:Y:S08]  /*6f10*/  HMMA.16816.F32 R56, R128.reuse, R58, R176 ;  /* 0x0000003a8038723c */ /* 0x040ff000000018b0 */
[C---:B-1----:R-:W-:Y:S08]  /*6f20*/  HMMA.16816.F32 R116, R128.reuse, R120, R116 ;  /* 0x000000788074723c */ /* 0x042ff00000001874 */
        /* <DEDUP_REMOVED lines=8> */
[----:B------:R-:W-:-:S04]  /*6fb0*/  @P1 SHF.R.U32.HI R0, RZ, c[0x0][0x2cc], R2 ;  /* 0x0000b300ff001a19 */ /* 0x000fc80000011602 */
[----:B--2---:R-:W-:-:S05]  /*6fc0*/  IADD3 R0, R0, R9, -R10 ;  /* 0x0000000900007210 */ /* 0x004fca0007ffe80a */
[----:B------:R-:W-:-:S05]  /*6fd0*/  IMAD.HI R0, R0, 0x2aaaaaab, RZ ;  /* 0x2aaaaaab00007827 */ /* 0x000fca00078e02ff */
[----:B------:R-:W-:-:S04]  /*6fe0*/  SHF.R.U32.HI R2, RZ, 0x1f, R0 ;  /* 0x0000001fff027819 */ /* 0x000fc80000011600 */
[----:B------:R-:W-:-:S04]  /*6ff0*/  LEA.HI.SX32 R0, R0, R2, 0x1d ;  /* 0x0000000200007211 */ /* 0x000fc800078feaff */
[----:B----4-:R-:W-:Y:S02]  /*7000*/  IMNMX R0, R3, R0, !PT ;  /* 0x0000000003007217 */ /* 0x010fe40007800200 */
[----:B------:R-:W-:-:S03]  /*7010*/  IADD3 R180, R8, -0x2, RZ ;  /* 0xfffffffe08b47810 */ /* 0x000fc60007ffe0ff */
[----:B------:R1:W-:Y:S01]  /*7020*/  STL [R1+0x6c], R0 ;  /* 0x00006c0001007387 */ /* 0x0003e20000100800 */
[----:B------:R-:W-:Y:S11]  /*7030*/  ISETP.GE.AND P0, PT, R180, R0, PT ;  /* 0x00000000b400720c */ /* 0x000ff60003f06270 */
[----:B------:R-:W-:Y:S02]  /*7040*/  @!UPT UIADD3 URZ, URZ, URZ, URZ ;  /* 0x0000003f3f3ff290 */ /* 0x000fe4000fffe03f */
[----:B------:R-:W-:Y:S05]  /*7050*/  @!P0 BRA `(.L_x_4361) ;  /* 0x0000367000008947 */ /* 0x000fea0003800000 */
[----:B------:R2:W-:Y:S01]  /*7060*/  STL [R1+0x34], R180 ;  /* 0x000034b401007387 */ /* 0x0005e20000100800 */
[----:B------:R-:W-:Y:S02]  /*7070*/  MOV R136, R133 ;  /* 0x0000008500887202 */ /* 0x000fe40000000f00 */
[----:B------:R-:W-:Y:S02]  /*7080*/  MOV R135, R134 ;  /* 0x0000008600877202 */ /* 0x000fe40000000f00 */
.L_x_4374:
[----:B------:R-:W3:Y:S01]  /*7090*/  LDL R4, [R1+0x14] ;  /* 0x0000140001047983 */ /* 0x000ee20000100800 */
[----:B------:R-:W-:Y:S04]  /*70a0*/  DEPBAR.LE SB0, 0x0 ;  /* 0x000080000000791a */ /* 0x000fe80000000000 */
[----:B------:R-:W4:Y:S01]  /*70b0*/  LDL R2, [R1+0x34] ;  /* 0x0000340001027983 */ /* 0x000f220000100800 */
[----:B------:R-:W-:Y:S01]  /*70c0*/  WARPSYNC 0xffffffff ;  /* 0xffffffff00007948 */ /* 0x000fe20003800000 */
[----:B------:R-:W-:Y:S02]  /*70d0*/  BSSY B0, `(.L_x_4362) ;  /* 0x0000061000007945 */ /* 0x000fe40003800000 */
[----:B------:R-:W5:Y:S04]  /*70e0*/  LDL R3, [R1+0x18] ;  /* 0x0000180001037983 */ /* 0x000f680000100800 */
[----:B-1----:R-:W4:Y:S04]  /*70f0*/  LDL R0, [R1+0x64] ;  /* 0x0000640001007983 */ /* 0x002f280000100800 */
[----:B------:R-:W-:Y:S06]  /*7100*/  BAR.SYNC.DEFER_BLOCKING 0x0 ;  /* 0x0000000000007b1d */ /* 0x000fec0000010000 */
[----:B------:R1:W2:Y:S04]  /*7110*/  LDSM.16.M88.4 R8, [R240] ;  /* 0x00000000f008783b */ /* 0x0002a80000000200 */
[----:B------:R1:W1:Y:S04]  /*7120*/  LDSM.16.M88.4 R16, [R240+0x800] ;  /* 0x00080000f010783b */ /* 0x0002680000000200 */
[----:B------:R1:W1:Y:S04]  /*7130*/  LDSM.16.M88.4 R24, [R240+0x1000] ;  /* 0x00100000f018783b */ /* 0x0002680000000200 */
[----:B------:R1:W1:Y:S04]  /*7140*/  LDSM.16.M88.4 R172, [R247] ;  /* 0x00000000f7ac783b */ /* 0x0002680000000200 */
[----:B---3--:R3:W1:Y:S04]  /*7150*/  LDSM.16.M88.4 R176, [R4] ;  /* 0x0000000004b0783b */ /* 0x0086680000000200 */
[----:B--2--5:R3:W2:Y:S01]  /*7160*/  LDSM.16.M88.4 R180, [R3] ;  /* 0x0000000003b4783b */ /* 0x0246a20000000200 */
[----:B----4-:R-:W-:Y:S11]  /*7170*/  ISETP.GT.AND P0, PT, R0, R2, PT ;  /* 0x000000020000720c */ /* 0x010ff60003f04270 */
[----:B------:R-:W-:Y:S02]  /*7180*/  @!UPT UIADD3 URZ, URZ, URZ, URZ ;  /* 0x0000003f3f3ff290 */ /* 0x000fe4000fffe03f */
[----:B------:R-:W-:-:S05]  /*7190*/  @P0 BRA `(.L_x_4363) ;  /* 0x0000054000000947 */ /* 0x000fca0003800000 */
[----:B---3--:R-:W3:Y:S04]  /*71a0*/  LDL R4, [R1+0x30] ;  /* 0x0000300001047983 */ /* 0x008ee80000100800 */
[----:B------:R-:W4:Y:S04]  /*71b0*/  LDL R12, [R1+0x2c] ;  /* 0x00002c00010c7983 */ /* 0x000f280000100800 */
[----:B------:R-:W5:Y:S04]  /*71c0*/  LDL.64 R6, [R1+0x88] ;  /* 0x0000880001067983 */ /* 0x000f680000100a00 */
[----:B--2---:R-:W2:Y:S01]  /*71d0*/  LDL R5, [R1+0x94] ;  /* 0x0000940001057983 */ /* 0x004ea20000100800 */
[----:B---3--:R-:W-:Y:S01]  /*71e0*/  IMAD.WIDE.U32 R2, R4, c[0x0][0x208], RZ ;  /* 0x0000820004027a25 */ /* 0x008fe200078e00ff */
[----:B------:R-:W-:Y:S05]  /*71f0*/  SHF.R.S32.HI R0, RZ, 0x1f, R4 ;  /* 0x0000001fff007819 */ /* 0x000fea0000011404 */
[----:B------:R-:W-:Y:S04]  /*7200*/  IMAD R0, R0, c[0x0][0x208], RZ ;  /* 0x0000820000007a24 */ /* 0x000fe800078e02ff */
[----:B------:R-:W-:Y:S05]  /*7210*/  IMAD R0, R4, c[0x0][0x20c], R0 ;  /* 0x0000830004007a24 */ /* 0x000fea00078e0200 */
[----:B------:R-:W-:Y:S02]  /*7220*/  IADD3 R3, R3, R0, RZ ;  /* 0x0000000003037210 */ /* 0x000fe40007ffe0ff */
[----:B----4-:R-:W-:Y:S03]  /*7230*/  SHF.R.S32.HI R0, RZ, 0x1f, R12 ;  /* 0x0000001fff007819 */ /* 0x010fe6000001140c */
[----:B------:R-:W-:Y:S04]  /*7240*/  IMAD.WIDE.U32 R2, R12, c[0x0][0x218], R2 ;  /* 0x000086000c027a25 */ /* 0x000fe800078e0002 */
[----:B------:R-:W-:Y:S01]  /*7250*/  IMAD R4, R0, c[0x0][0x218], RZ ;  /* 0x0000860000047a24 */ /* 0x000fe200078e02ff */
[----:B-----5:R-:W-:Y:S03]  /*7260*/  IADD3 R0, P0, R6, R2, RZ ;  /* 0x0000000206007210 */ /* 0x020fe60007f1e0ff */
[----:B------:R-:W-:Y:S05]  /*7270*/  IMAD R4, R12, c[0x0][0x21c], R4 ;  /* 0x000087000c047a24 */ /* 0x000fea00078e0204 */
[----:B--2---:R-:W-:Y:S02]  /*7280*/  IADD3.X R2, R5, R3, R4, P0, !PT ;  /* 0x0000000305027210 */ /* 0x004fe400007fe404 */
[C---:B------:R-:W-:Y:S04]  /*7290*/  LEA R12, P0, R0.reuse, c[0x0][0x1f8], 0x1 ;  /* 0x00007e00000c7a11 */ /* 0x040fe800078008ff */
[----:B------:R-:W-:Y:S01]  /*72a0*/  LEA.HI.X R5, R0, c[0x0][0x1fc], R2, 0x1, P0 ;  /* 0x00007f0000057a11 */ /* 0x000fe200000f0c02 */
[----:B------:R-:W-:-:S06]  /*72b0*/  BRA.DIV ~URZ, `(.L_x_4364) ;  /* 0x0000d2027f007947 */ /* 0x000fcc000b800000 */
[----:B------:R2:W3:Y:S02]  /*72c0*/  SHFL.IDX PT, R4, R5, RZ, 0x181f ;  /* 0x00181fff05047589 */ /* 0x0004e400000e0000 */
.L_x_4461:
[----:B------:R-:W-:-:S05]  /*72d0*/  BRA.DIV ~URZ, `(.L_x_4365) ;  /* 0x0000d2527f007947 */ /* 0x000fca000b800000 */
[----:B------:R4:W2:Y:S02]  /*72e0*/  SHFL.IDX PT, R0, R12, RZ, 0x181f ;  /* 0x00181fff0c007589 */ /* 0x0008a400000e0000 */
.L_x_4462:
        /* <DEDUP_REMOVED lines=39> */
.L_x_4463:
        /* <DEDUP_REMOVED lines=24> */
.L_x_4363:
[----:B--2---:R-:W-:Y:S05]  /*76e0*/  BSYNC B0 ;  /* 0x0000000000007941 */ /* 0x004fea0003800000 */
.L_x_4362:
[----:B------:R-:W0:Y:S01]  /*76f0*/  LDGDEPBAR ;  /* 0x00000000000079af */ /* 0x000e220000000000 */
[----:B------:R-:W-:Y:S01]  /*7700*/  WARPSYNC 0xffffffff ;  /* 0xffffffff00007948 */ /* 0x000fe20003800000 */
[C---:B---3--:R-:W-:Y:S01]  /*7710*/  HMMA.16816.F32 R4, R164.reuse, R8, RZ ;  /* 0x00000008a404723c */ /* 0x048fe200000018ff */
        /* <DEDUP_REMOVED lines=156> */
[----:B------:R-:W5:Y:S04]  /*80e0*/  LDL R134, [R1+0x74] ;  /* 0x0000740001867983 */ /* 0x000f680000100800 */
[----:B------:R-:W1:Y:S01]  /*80f0*/  S2R R137, SR_TID.X ;  /* 0x0000000000897919 */ /* 0x000e620000002100 */
[----:B--2---:R-:W-:Y:S05]  /*8100*/  IMAD R2, R2, 0x30, R3 ;  /* 0x0000003002027824 */ /* 0x004fea00078e0203 */
[----:B---3--:R-:W-:Y:S05]  /*8110*/  IADD3 R2, R2, -0x30, R0 ;  /* 0xffffffd002027810 */ /* 0x008fea0007ffe000 */
        /* <DEDUP_REMOVED lines=33> */
.L_x_4464:
[----:B------:R-:W-:-:S05]  /*8330*/  BRA.DIV ~URZ, `(.L_x_4370) ;  /* 0x0000c3827f007947 */ /* 0x000fca000b800000 */
[----:B------:R3:W4:Y:S02]  /*8340*/  SHFL.IDX PT, R0, R137, RZ, 0x181f ;  /* 0x00181fff89007589 */ /* 0x00072400000e0000 */
.L_x_4465:
        /* <DEDUP_REMOVED lines=36> */
.L_x_4466:
        /* <DEDUP_REMOVED lines=32> */
.L_x_4368:
[----:B------:R-:W-:Y:S05]  /*8790*/  BSYNC B0 ;  /* 0x0000000000007941 */ /* 0x000fea0003800000 */
.L_x_4367:
[----:B------:R-:W2:Y:S01]  /*87a0*/  LDL R132, [R1+0xa0] ;  /* 0x0000a00001847983 */ /* 0x000ea20000100800 */
[----:B------:R-:W-:Y:S03]  /*87b0*/  IMAD.MOV.U32 R137, RZ, RZ, c[0x0][0x2c4] ;  /* 0x0000b100ff897624 */ /* 0x000fe600078e00ff */
[----:B------:R-:W2:Y:S02]  /*87c0*/  LDL R0, [R1+0xb8] ;  /* 0x0000b80001007983 */ /* 0x000ea40000100800 */
[----:B------:R-:W-:Y:S02]  /*87d0*/  ISETP.NE.AND P0, PT, R137, 0x1, PT ;  /* 0x000000018900780c */ /* 0x000fe40003f05270 */
[----:B------:R-:W3:Y:S04]  /*87e0*/  LDL R134, [R1+0x34] ;  /* 0x0000340001867983 */ /* 0x000ee80000100800 */
[----:B-1----:R-:W4:Y:S04]  /*87f0*/  LDL R133, [R1+0xa4] ;  /* 0x0000a40001857983 */ /* 0x002f280000100800 */
[----:B------:R-:W5:Y:S04]  /*8800*/  LDL R3, [R1+0x9c] ;  /* 0x00009c0001037983 */ /* 0x000f680000100800 */
[----:B------:R-:W5:Y:S04]  /*8810*/  LDL R2, [R1+0x98] ;  /* 0x0000980001027983 */ /* 0x000f680000100800 */
[----:B------:R-:W0:Y:S01]  /*8820*/  LDGDEPBAR ;  /* 0x00000000000079af */ /* 0x000e220000000000 */
[----:B--2---:R-:W-:Y:S04]  /*8830*/  IMAD.IADD R132, R0, 0x1, R132 ;  /* 0x0000000100847824 */ /* 0x004fe800078e0284 */
[----:B------:R-:W-:Y:S05]  /*8840*/  @P0 IMAD.HI.U32 R0, R132, c[0x0][0x2c8], RZ ;  /* 0x0000b20084000a27 */ /* 0x000fea00078e00ff */
[----:B------:R-:W-:Y:S01]  /*8850*/  @P0 SHF.R.U32.HI R132, RZ, c[0x0][0x2cc], R0 ;  /* 0x0000b300ff840a19 */ /* 0x000fe20000011600 */
[----:B---3--:R-:W-:Y:S05]  /*8860*/  IMAD R0, R134, -0x30, RZ ;  /* 0xffffffd086007824 */ /* 0x008fea00078e02ff */
[----:B----4-:R-:W-:Y:S04]  /*8870*/  IADD3 R0, -R133, 0x1, R0 ;  /* 0x0000000185007810 */ /* 0x010fe80007ffe100 */
[----:B-----5:R-:W-:Y:S01]  /*8880*/  IADD3 R133, -R2, R0, R3 ;  /* 0x0000000002857210 */ /* 0x020fe20007ffe103 */
[----:B------:R-:W-:-:S05]  /*8890*/  BRA.DIV ~URZ, `(.L_x_4372) ;  /* 0x0000bf427f007947 */ /* 0x000fca000b800000 */
[----:B------:R1:W2:Y:S02]  /*88a0*/  SHFL.IDX PT, R0, R132, RZ, 0x1c1f ;  /* 0x001c1fff84007589 */ /* 0x0002a400000e0000 */
.L_x_4467:
        /* <DEDUP_REMOVED lines=83> */
.L_x_4468:
[----:B------:R-:W3:Y:S01]  /*8de0*/  LDL.LU R23, [R1+0x54] ;  /* 0x0000540001177983 */ /* 0x000ee20000300800 */
        /* <DEDUP_REMOVED lines=23> */
[----:B------:R-:W2:Y:S10]  /*8f60*/  MUFU.EX2 R4, R18 ;  /* 0x0000001200047308 */ /* 0x000eb40000000800 */
[----:B------:R-:W-:Y:S01]  /*8f70*/  MUFU.EX2 R135, R135 ;  /* 0x0000008700877308 */ /* 0x000fe20000000800 */
[----:B---3--:R-:W-:Y:S01]  /*8f80*/  FFMA.FTZ R2, R0, R23, R20 ;  /* 0x0000001700027223 */ /* 0x008fe20000010014 */
[----:B--2---:R-:W-:Y:S01]  /*8f90*/  F2FP.PACK_AB R172, R4, R20 ;  /* 0x0000001404ac723e */ /* 0x004fe200000000ff */
[----:B------:R-:W-:Y:S07]  /*8fa0*/  FMUL.FTZ R21, R0, R145 ;  /* 0x0000009100157220 */ /* 0x000fee0000410000 */
[----:B------:R-:W-:Y:S01]  /*8fb0*/  MUFU.EX2 R20, R19 ;  /* 0x0000001300147308 */ /* 0x000fe20000000800 */
        /* <DEDUP_REMOVED lines=8> */
[----:B------:R-:W2:Y:S01]  /*9040*/  LDL.LU R136, [R1+0x50] ;  /* 0x0000500001887983 */ /* 0x000ea20000300800 */
[----:B------:R-:W3:Y:S01]  /*9050*/  MUFU.EX2 R19, R22 ;  /* 0x0000001600137308 */ /* 0x000ee20000000800 */
[----:B------:R-:W-:Y:S01]  /*9060*/  FMUL.FTZ R25, R0, R141 ;  /* 0x0000008d00197220 */ /* 0x000fe20000410000 */
[----:B------:R-:W-:Y:S01]  /*9070*/  MOV R141, R27 ;  /* 0x0000001b008d7202 */ /* 0x000fe20000000f00 */
[--C-:B------:R-:W-:Y:S02]  /*9080*/  FFMA.FTZ R12, R12, c[0x0][0x2d0], -R4.reuse ;  /* 0x0000b4000c0c7a23 */ /* 0x100fe40000010804 */
[--C-:B------:R-:W-:Y:S02]  /*9090*/  FFMA.FTZ R18, R17, c[0x0][0x2d0], -R4.reuse ;  /* 0x0000b40011127a23 */ /* 0x100fe40000010804 */
[--C-:B-1----:R-:W-:Y:S02]  /*90a0*/  FFMA.FTZ R132, R16, c[0x0][0x2d0], -R4.reuse ;  /* 0x0000b40010847a23 */ /* 0x102fe40000010804 */
[--C-:B------:R-:W-:Y:S01]  /*90b0*/  FFMA.FTZ R133, R13, c[0x0][0x2d0], -R4.reuse ;  /* 0x0000b4000d857a23 */ /* 0x100fe20000010804 */
        /* <DEDUP_REMOVED lines=18> */
[C---:B-1----:R-:W-:Y:S02]  /*91e0*/  FMUL.FTZ R12, R0.reuse, R152 ;  /* 0x00000098000c7220 */ /* 0x042fe40000410000 */
        /* <DEDUP_REMOVED lines=70> */
[----:B------:R-:W3:Y:S01]  /*9650*/  LDL R0, [R1+0x10] ;  /* 0x0000100001007983 */ /* 0x000ee20000100800 */
        /* <DEDUP_REMOVED lines=66> */
[C---:B--2---:R-:W-:Y:S01]  /*9a80*/  FFMA.FTZ R148, R2.reuse, R136, R173 ;  /* 0x0000008802947223 */ /* 0x044fe200000100ad */
        /* <DEDUP_REMOVED lines=8> */
[----:B------:R-:W2:Y:S10]  /*9b10*/  MUFU.EX2 R2, R182 ;  /* 0x000000b600027308 */ /* 0x000eb40000000800 */
        /* <DEDUP_REMOVED lines=10> */
[----:B---3--:R1:W3:Y:S03]  /*9bc0*/  LDSM.16.MT88.4 R136, [R0] ;  /* 0x000000000088783b */ /* 0x0082e60000004200 */
[----:B-1----:R-:W-:Y:S02]  /*9bd0*/  FADD.FTZ R0, R132, R177 ;  /* 0x000000b184007221 */ /* 0x002fe40000010000 */
[----:B------:R-:W1:Y:S02]  /*9be0*/  MUFU.EX2 R177, R160 ;  /* 0x000000a000b17308 */ /* 0x000e640000000800 */
[C---:B--2---:R-:W-:Y:S04]  /*9bf0*/  FADD.FTZ R0, R2.reuse, R0 ;  /* 0x0000000002007221 */ /* 0x044fe80000010000 */
[----:B------:R-:W-:Y:S04]  /*9c00*/  FADD.FTZ R0, R135, R0 ;  /* 0x0000000087007221 */ /* 0x000fe80000010000 */
[C---:B------:R-:W-:Y:S01]  /*9c10*/  FADD.FTZ R0, R133.reuse, R0 ;  /* 0x0000000085007221 */ /* 0x040fe20000010000 */
        /* <DEDUP_REMOVED lines=135> */
[C---:B---3--:R-:W-:Y:S01]  /*a490*/  HMMA.16816.F32 R44, R172.reuse, R12, R44 ;  /* 0x0000000cac2c723c */ /* 0x048fe2000000182c */
[----:B------:R-:W-:Y:S07]  /*a4a0*/  STL [R1+0x50], R0 ;  /* 0x0000500001007387 */ /* 0x000fee0000100800 */
        /* <DEDUP_REMOVED lines=32> */
[----:B------:R1:W-:Y:S10]  /*a6b0*/  STL [R1+0x34], R180 ;  /* 0x000034b401007387 */ /* 0x0003f40000100800 */
[----:B-1----:R-:W-:-:S05]  /*a6c0*/  @P0 BRA `(.L_x_4374) ;  /* 0xffffc9c000000947 */ /* 0x002fca000383ffff */
.L_x_4361:
[----:B-1----:R-:W2:Y:S02]  /*a6d0*/  LDL R0, [R1+0x64] ;  /* 0x0000640001007983 */ /* 0x002ea40000100800 */
[----:B--2---:R-:W-:-:S13]  /*a6e0*/  ISETP.GE.AND P0, PT, R180, R0, PT ;  /* 0x00000000b400720c */ /* 0x004fda0003f06270 */
[----:B------:R-:W-:Y:S05]  /*a6f0*/  @!P0 BRA `(.L_x_4375) ;  /* 0x0000305000008947 */ /* 0x000fea0003800000 */
.L_x_4387:
        /* <DEDUP_REMOVED lines=31> */
.L_x_4469:
        /* <DEDUP_REMOVED lines=39> */
.L_x_4470:
        /* <DEDUP_REMOVED lines=24> */
.L_x_4378:
[----:B------:R-:W-:Y:S05]  /*ace0*/  BSYNC B0 ;  /* 0x0000000000007941 */ /* 0x000fea0003800000 */
.L_x_4377:
[----:B------:R-:W0:Y:S01]  /*acf0*/  LDGDEPBAR ;  /* 0x00000000000079af */ /* 0x000e220000000000 */
[----:B------:R-:W-:Y:S01]  /*ad00*/  WARPSYNC 0xffffffff ;  /* 0xffffffff00007948 */ /* 0x000fe20003800000 */
[C---:B-123--:R-:W-:Y:S01]  /*ad10*/  HMMA.16816.F32 R4, R164.reuse, R8, RZ ;  /* 0x00000008a404723c */ /* 0x04efe200000018ff */
[----:B------:R-:W-:Y:S03]  /*ad20*/  BSSY B0, `(.L_x_4380) ;  /* 0x00000f6000007945 */ /* 0x000fe60003800000 */
[----:B------:R-:W2:Y:S04]  /*ad30*/  LDL R0, [R1] ;  /* 0x0000000001007983 */ /* 0x000ea80000100800 */
[C---:B------:R-:W-:Y:S02]  /*ad40*/  HMMA.16816.F32 R8, R164.reuse, R10, RZ ;  /* 0x0000000aa408723c */ /* 0x040fe400000018ff */
[----:B------:R-:W3:Y:S06]  /*ad50*/  LDL R3, [R1+0x4] ;  /* 0x0000040001037983 */ /* 0x000eec0000100800 */
[C---:B------:R-:W-:Y:S01]  /*ad60*/  HMMA.16816.F32 R12, R164.reuse, R16, RZ ;  /* 0x00000010a40c723c */ /* 0x040fe200000018ff */
[----:B------:R-:W4:Y:S07]  /*ad70*/  LDL R2, [R1+0x8] ;  /* 0x0000080001027983 */ /* 0x000f2e0000100800 */
        /* <DEDUP_REMOVED lines=8> */
[----:B------:R-:W5:Y:S07]  /*ae00*/  LDSM.16.M88.4 R172, [R242+0x800] ;  /* 0x00080000f2ac783b */ /* 0x000f6e0000000200 */
[C---:B------:R-:W-:Y:S08]  /*ae10*/  HMMA.16816.F32 R20, R168.reuse, R176, R20 ;  /* 0x000000b0a814723c */ /* 0x040ff00000001814 */
[----:B------:R-:W-:Y:S01]  /*ae20*/  HMMA.16816.F32 R24, R168, R178, R24 ;  /* 0x000000b2a818723c */ /* 0x000fe20000001818 */
[----:B------:R-:W5:Y:S07]  /*ae30*/  LDSM.16.M88.4 R176, [R242+0x1000] ;  /* 0x00100000f2b0783b */ /* 0x000f6e0000000200 */
[C---:B-1----:R-:W-:Y:S08]  /*ae40*/  HMMA.16816.F32 R4, R184.reuse, R136, R4 ;  /* 0x00000088b804723c */ /* 0x042ff00000001804 */
[C---:B------:R-:W-:Y:S01]  /*ae50*/  HMMA.16816.F32 R8, R184.reuse, R138, R8 ;  /* 0x0000008ab808723c */ /* 0x040fe20000001808 */
[----:B------:R-:W1:Y:S07]  /*ae60*/  LDSM.16.M88.4 R136, [R241] ;  /* 0x00000000f188783b */ /* 0x000e6e0000000200 */
[C---:B-----5:R-:W-:Y:S08]  /*ae70*/  HMMA.16816.F32 R12, R184.reuse, R172, R12 ;  /* 0x000000acb80c723c */ /* 0x060ff0000000180c */
[C---:B------:R-:W-:Y:S01]  /*ae80*/  HMMA.16816.F32 R16, R184.reuse, R174, R16 ;  /* 0x000000aeb810723c */ /* 0x040fe20000001810 */
[----:B------:R-:W5:Y:S07]  /*ae90*/  LDSM.16.M88.4 R172, [R241+0x800] ;  /* 0x00080000f1ac783b */ /* 0x000f6e0000000200 */
[C---:B------:R-:W-:Y:S08]  /*aea0*/  HMMA.16816.F32 R20, R184.reuse, R176, R20 ;  /* 0x000000b0b814723c */ /* 0x040ff00000001814 */
[----:B------:R-:W-:Y:S01]  /*aeb0*/  HMMA.16816.F32 R24, R184, R178, R24 ;  /* 0x000000b2b818723c */ /* 0x000fe20000001818 */
[----:B------:R-:W5:Y:S07]  /*aec0*/  LDSM.16.M88.4 R176, [R241+0x1000] ;  /* 0x00100000f1b0783b */ /* 0x000f6e0000000200 */
[C---:B-1----:R-:W-:Y:S08]  /*aed0*/  HMMA.16816.F32 R4, R188.reuse, R136, R4 ;  /* 0x00000088bc04723c */ /* 0x042ff00000001804 */
[C---:B------:R-:W-:Y:S01]  /*aee0*/  HMMA.16816.F32 R8, R188.reuse, R138, R8 ;  /* 0x0000008abc08723c */ /* 0x040fe20000001808 */
[----:B------:R-:W1:Y:S07]  /*aef0*/  LDSM.16.M88.4 R136, [R240+0x1800] ;  /* 0x00180000f088783b */ /* 0x000e6e0000000200 */
        /* <DEDUP_REMOVED lines=11> */
[----:B------:R-:W5:Y:S07]  /*afb0*/  LDSM.16.M88.4 R172, [R248] ;  /* 0x00000000f8ac783b */ /* 0x000f6e0000000200 */
[C---:B------:R-:W-:Y:S08]  /*afc0*/  HMMA.16816.F32 R20, R192.reuse, R176, R20 ;  /* 0x000000b0c014723c */ /* 0x040ff00000001814 */
[----:B------:R-:W-:Y:S01]  /*afd0*/  HMMA.16816.F32 R24, R192, R178, R24 ;  /* 0x000000b2c018723c */ /* 0x000fe20000001818 */
[----:B------:R-:W5:Y:S07]  /*afe0*/  LDSM.16.M88.4 R176, [R249] ;  /* 0x00000000f9b0783b */ /* 0x000f6e0000000200 */
        /* <DEDUP_REMOVED lines=8> */
[----:B------:R-:W2:Y:S07]  /*b070*/  LDSM.16.M88.4 R176, [R242+0x2800] ;  /* 0x00280000f2b0783b */ /* 0x000eae0000000200 */
[C---:B-1----:R-:W-:Y:S08]  /*b080*/  HMMA.16816.F32 R4, R200.reuse, R136, R4 ;  /* 0x00000088c804723c */ /* 0x042ff00000001804 */
[C---:B------:R-:W-:Y:S01]  /*b090*/  HMMA.16816.F32 R8, R200.reuse, R138, R8 ;  /* 0x0000008ac808723c */ /* 0x040fe20000001808 */
[----:B------:R-:W1:Y:S07]  /*b0a0*/  LDSM.16.M88.4 R136, [R241+0x1800] ;  /* 0x00180000f188783b */ /* 0x000e6e0000000200 */
[C---:B-----5:R-:W-:Y:S08]  /*b0b0*/  HMMA.16816.F32 R12, R200.reuse, R172, R12 ;  /* 0x000000acc80c723c */ /* 0x060ff0000000180c */
[C---:B------:R-:W-:Y:S01]  /*b0c0*/  HMMA.16816.F32 R16, R200.reuse, R174, R16 ;  /* 0x000000aec810723c */ /* 0x040fe20000001810 */
[----:B------:R-:W5:Y:S07]  /*b0d0*/  LDSM.16.M88.4 R172, [R241+0x2000] ;  /* 0x00200000f1ac783b */ /* 0x000f6e0000000200 */
[C---:B--2---:R-:W-:Y:S08]  /*b0e0*/  HMMA.16816.F32 R20, R200.reuse, R176, R20 ;  /* 0x000000b0c814723c */ /* 0x044ff00000001814 */
        /* <DEDUP_REMOVED lines=13> */
[----:B------:R1:W3:Y:S07]  /*b1c0*/  LDSM.16.M88.4 R136, [R0] ;  /* 0x000000000088783b */ /* 0x0002ee0000000200 */
[C---:B-----5:R-:W-:Y:S08]  /*b1d0*/  HMMA.16816.F32 R12, R208.reuse, R172, R12 ;  /* 0x000000acd00c723c */ /* 0x060ff0000000180c */
[C---:B------:R-:W-:Y:S01]  /*b1e0*/  HMMA.16816.F32 R16, R208.reuse, R174, R16 ;  /* 0x000000aed010723c */ /* 0x040fe20000001810 */
[----:B------:R-:W5:Y:S07]  /*b1f0*/  LDSM.16.M88.4 R172, [R251] ;  /* 0x00000000fbac783b */ /* 0x000f6e0000000200 */
[C---:B--2---:R-:W-:Y:S01]  /*b200*/  HMMA.16816.F32 R20, R208.reuse, R176, R20 ;  /* 0x000000b0d014723c */ /* 0x044fe20000001814 */
[----:B-1----:R-:W2:Y:S07]  /*b210*/  LDL R0, [R1+0xc] ;  /* 0x00000c0001007983 */ /* 0x002eae0000100800 */
[----:B------:R-:W-:Y:S01]  /*b220*/  HMMA.16816.F32 R24, R208, R178, R24 ;  /* 0x000000b2d018723c */ /* 0x000fe20000001818 */
[----:B------:R-:W1:Y:S07]  /*b230*/  LDSM.16.M88.4 R176, [R252] ;  /* 0x00000000fcb0783b */ /* 0x000e6e0000000200 */
[C---:B---3--:R-:W-:Y:S08]  /*b240*/  HMMA.16816.F32 R4, R212.reuse, R136, R4 ;  /* 0x00000088d404723c */ /* 0x048ff00000001804 */
[C---:B------:R-:W-:Y:S01]  /*b250*/  HMMA.16816.F32 R8, R212.reuse, R138, R8 ;  /* 0x0000008ad408723c */ /* 0x040fe20000001808 */
[----:B------:R-:W3:Y:S07]  /*b260*/  LDSM.16.M88.4 R136, [R242+0x3000] ;  /* 0x00300000f288783b */ /* 0x000eee0000000200 */
        /* <DEDUP_REMOVED lines=22> */
[----:B------:R-:W-:Y:S08]  /*b3d0*/  HMMA.16816.F32 R24, R220, R178, R24 ;  /* 0x000000b2dc18723c */ /* 0x000ff00000001818 */
[C---:B---3--:R-:W-:Y:S08]  /*b3e0*/  HMMA.16816.F32 R4, R224.reuse, R136, R4 ;  /* 0x00000088e004723c */ /* 0x048ff00000001804 */
[C---:B------:R-:W-:Y:S01]  /*b3f0*/  HMMA.16816.F32 R8, R224.reuse, R138, R8 ;  /* 0x0000008ae008723c */ /* 0x040fe20000001808 */
[----:B------:R-:W1:Y:S07]  /*b400*/  LDSM.16.M88.4 R136, [R240+0x5800] ;  /* 0x00580000f088783b */ /* 0x000e6e0000000200 */
[C---:B-----5:R-:W-:Y:S08]  /*b410*/  HMMA.16816.F32 R12, R224.reuse, R172, R12 ;  /* 0x000000ace00c723c */ /* 0x060ff0000000180c */
[C---:B------:R-:W-:Y:S01]  /*b420*/  HMMA.16816.F32 R16, R224.reuse, R174, R16 ;  /* 0x000000aee010723c */ /* 0x040fe20000001810 */
[----:B----4-:R-:W-:Y:S07]  /*b430*/  LDSM.16.M88.4 R172, [R2] ;  /* 0x0000000002ac783b */ /* 0x010fee0000000200 */
[C---:B-1----:R-:W-:Y:S08]  /*b440*/  HMMA.16816.F32 R20, R224.reuse, R136, R20 ;  /* 0x00000088e014723c */ /* 0x042ff00000001814 */
[----:B------:R-:W-:Y:S01]  /*b450*/  HMMA.16816.F32 R24, R224, R138, R24 ;  /* 0x0000008ae018723c */ /* 0x000fe20000001818 */
[----:B------:R-:W-:Y:S06]  /*b460*/  LDSM.16.M88.4 R136, [R3] ;  /* 0x000000000388783b */ /* 0x000fec0000000200 */
[----:B--2---:R1:W2:Y:S06]  /*b470*/  LDSM.16.M88.4 R176, [R0] ;  /* 0x0000000000b0783b */ /* 0x0042ac0000000200 */
        /* <DEDUP_REMOVED lines=31> */
[----:B------:R-:W-:Y:S02]  /*b670*/  IMAD.MOV.U32 R136, RZ, RZ, RZ ;  /* 0x000000ffff887224 */ /* 0x000fe400078e00ff */
[----:B------:R-:W-:Y:S01]  /*b680*/  IMAD.MOV.U32 R3, RZ, RZ, c[0x0][0x2b8] ;  /* 0x0000ae00ff037624 */ /* 0x000fe200078e00ff */
[----:B------:R-:W3:Y:S04]  /*b690*/  LDL R0, [R1+0x68] ;  /* 0x0000680001007983 */ /* 0x000ee80000100800 */
[----:B------:R-:W-:Y:S01]  /*b6a0*/  ISETP.NE.AND P1, PT, R3, 0x1, PT ;  /* 0x000000010300780c */ /* 0x000fe20003f25270 */
[----:B------:R-:W4:Y:S04]  /*b6b0*/  LDL.64 R172, [R1+0x80] ;  /* 0x0000800001ac7983 */ /* 0x000f280000100a00 */
[----:B------:R-:W5:Y:S04]  /*b6c0*/  LDL R181, [R1+0x90] ;  /* 0x0000900001b57983 */ /* 0x000f680000100800 */
[----:B------:R-:W4:Y:S04]  /*b6d0*/  LDL.64 R182, [R1+0x78] ;  /* 0x0000780001b67983 */ /* 0x000f280000100a00 */
[----:B------:R-:W5:Y:S01]  /*b6e0*/  LDL R137, [R1+0x74] ;  /* 0x0000740001897983 */ /* 0x000f620000100800 */
        /* <DEDUP_REMOVED lines=10> */
[----:B------:R-:W1:Y:S03]  /*b790*/  S2R R181, SR_TID.X ;  /* 0x0000000000b57919 */ /* 0x000e660000002100 */
        /* <DEDUP_REMOVED lines=24> */
.L_x_4471:
[----:B------:R-:W-:-:S05]  /*b920*/  BRA.DIV ~URZ, `(.L_x_4383) ;  /* 0x000095127f007947 */ /* 0x000fca000b800000 */
[----:B------:R3:W4:Y:S02]  /*b930*/  SHFL.IDX PT, R0, R172, RZ, 0x181f ;  /* 0x00181fffac007589 */ /* 0x00072400000e0000 */
.L_x_4472:
        /* <DEDUP_REMOVED lines=28> */
.L_x_4473:
[----:B--2---:R-:W2:Y:S04]  /*bb00*/  LDL R2, [R1+0x104] ;  /* 0x0001040001027983 */ /* 0x004ea80000100800 */
[----:B------:R-:W5:Y:S04]  /*bb10*/  LDL R175, [R1+0x3c] ;  /* 0x00003c0001af7983 */ /* 0x000f680000100800 */
[----:B---3--:R-:W3:Y:S04]  /*bb20*/  LDL R138, [R1+0x28] ;  /* 0x00002800018a7983 */ /* 0x008ee80000100800 */
[----:B----4-:R-:W4:Y:S04]  /*bb30*/  LDL R174, [R1+0x108] ;  /* 0x0001080001ae7983 */ /* 0x010f280000100800 */
[----:B-1----:R-:W4:Y:S04]  /*bb40*/  LDL R137, [R1+0x40] ;  /* 0x0000400001897983 */ /* 0x002f280000100800 */
[----:B------:R-:W4:Y:S04]  /*bb50*/  LDL R136, [R1+0x100] ;  /* 0x0001000001887983 */ /* 0x000f280000100800 */
[----:B------:R-:W4:Y:S04]  /*bb60*/  LDL R173, [R1+0x44] ;  /* 0x0000440001ad7983 */ /* 0x000f280000100800 */
[----:B------:R-:W4:Y:S04]  /*bb70*/  LDL R172, [R1+0xfc] ;  /* 0x0000fc0001ac7983 */ /* 0x000f280000100800 */
[----:B------:R-:W4:Y:S01]  /*bb80*/  LDL R139, [R1+0x48] ;  /* 0x00004800018b7983 */ /* 0x000f220000100800 */
        /* <DEDUP_REMOVED lines=15> */
.L_x_4381:
[----:B------:R-:W-:Y:S05]  /*bc80*/  BSYNC B0 ;  /* 0x0000000000007941 */ /* 0x000fea0003800000 */
.L_x_4380:
        /* <DEDUP_REMOVED lines=27> */
.L_x_4474:
[----:B-12---:R-:W-:Y:S01]  /*be40*/  FMNMX.FTZ R132, R132, R0, !PT ;  /* 0x0000000084847209 */ /* 0x006fe20007810000 */
[----:B------:R-:W-:-:S05]  /*be50*/  BRA.DIV ~URZ, `(.L_x_4386) ;  /* 0x000091427f007947 */ /* 0x000fca000b800000 */
[----:B------:R-:W1:Y:S02]  /*be60*/  SHFL.BFLY PT, R0, R132, 0x1, 0x1f ;  /* 0x0c201f0084007f89 */ /* 0x000e6400000e0000 */
[----:B-1----:R-:W-:Y:S02]  /*be70*/  FMNMX.FTZ R134, R132, R0, !PT ;  /* 0x0000000084867209 */ /* 0x002fe40007810000 */
[----:B------:R-:W1:Y:S02]  /*be80*/  SHFL.BFLY PT, R0, R136, 0x2, 0x1f ;  /* 0x0c401f0088007f89 */ /* 0x000e6400000e0000 */
[----:B-1----:R-:W-:Y:S05]  /*be90*/  FMNMX.FTZ R132, R136, R0, !PT ;  /* 0x0000000088847209 */ /* 0x002fea0007810000 */
[----:B------:R1:W2:Y:S02]  /*bea0*/  SHFL.BFLY PT, R0, R132, 0x1, 0x1f ;  /* 0x0c201f0084007f89 */ /* 0x0002a400000e0000 */
.L_x_4475:
[----:B------:R-:W3:Y:S01]  /*beb0*/  LDL.LU R137, [R1+0x54] ;  /* 0x0000540001897983 */ /* 0x000ee20000300800 */
[----:B--2---:R-:W-:Y:S01]  /*bec0*/  FMNMX.FTZ R3, R0, R132, !PT ;  /* 0x0000008400037209 */ /* 0x004fe20007810000 */
[C---:B------:R-:W-:Y:S01]  /*bed0*/  FADD.FTZ R0, -R134.reuse, R135 ;  /* 0x0000008786007221 */ /* 0x040fe20000010100 */
[----:B------:R-:W-:Y:S01]  /*bee0*/  WARPSYNC 0xffffffff ;  /* 0xffffffff00007948 */ /* 0x000fe20003800000 */
[----:B-1----:R-:W-:Y:S02]  /*bef0*/  FMUL.FTZ R132, R134, c[0x0][0x2d0] ;  /* 0x0000b40086847a20 */ /* 0x002fe40000410000 */
        /* <DEDUP_REMOVED lines=15> */
[----:B------:R-:W-:Y:S09]  /*bff0*/  FFMA.FTZ R132, R25, c[0x0][0x2d0], -R132 ;  /* 0x0000b40019847a23 */ /* 0x000ff20000010884 */
[----:B------:R-:W-:Y:S10]  /*c000*/  MUFU.EX2 R13, R5 ;  /* 0x00000005000d7308 */ /* 0x000ff40000000800 */
[----:B------:R2:W4:Y:S10]  /*c010*/  MUFU.EX2 R12, R4 ;  /* 0x00000004000c7308 */ /* 0x0005340000000800 */
[----:B------:R-:W-:Y:S01]  /*c020*/  MUFU.EX2 R132, R132 ;  /* 0x0000008400847308 */ /* 0x000fe20000000800 */
[----:B--2---:R-:W-:Y:S04]  /*c030*/  FMUL.FTZ R4, R3, c[0x0][0x2d0] ;  /* 0x0000b40003047a20 */ /* 0x004fe80000410000 */
        /* <DEDUP_REMOVED lines=12> */
[----:B-1----:R-:W-:Y:S01]  /*c100*/  F2FP.PACK_AB R136, R8, R9 ;  /* 0x000000090888723e */ /* 0x002fe200000000ff */
[C---:B------:R-:W-:Y:S01]  /*c110*/  FMUL.FTZ R20, R2.reuse, R144 ;  /* 0x0000009002147220 */ /* 0x040fe20000410000 */
[----:B------:R-:W-:Y:S01]  /*c120*/  MOV R144, R139 ;  /* 0x0000008b00907202 */ /* 0x000fe20000000f00 */
[C---:B------:R-:W-:Y:S01]  /*c130*/  FMUL.FTZ R9, R2.reuse, R157 ;  /* 0x0000009d02097220 */ /* 0x040fe20000410000 */
[----:B------:R-:W2:Y:S01]  /*c140*/  LDL.LU R139, [R1+0x50] ;  /* 0x00005000018b7983 */ /* 0x000ea20000300800 */
[----:B------:R-:W-:Y:S01]  /*c150*/  MOV R157, R21 ;  /* 0x00000015009d7202 */ /* 0x000fe20000000f00 */
[----:B------:R-:W-:Y:S01]  /*c160*/  FMUL.FTZ R21, R2, R145 ;  /* 0x0000009102157220 */ /* 0x000fe20000410000 */
[----:B----4-:R-:W-:Y:S01]  /*c170*/  F2FP.PACK_AB R138, R12, R13 ;  /* 0x0000000d0c8a723e */ /* 0x010fe200000000ff */
[----:B------:R-:W3:Y:S01]  /*c180*/  LDL R145, [R1+0x10] ;  /* 0x0000100001917983 */ /* 0x000ee20000100800 */
[----:B------:R-:W-:Y:S01]  /*c190*/  FADD.FTZ R5, R8, R0 ;  /* 0x0000000008057221 */ /* 0x000fe20000010000 */
[----:B------:R-:W-:Y:S01]  /*c1a0*/  MUFU.EX2 R137, R6 ;  /* 0x0000000600897308 */ /* 0x000fe20000000800 */
[----:B------:R-:W-:Y:S02]  /*c1b0*/  FADD.FTZ R0, -R3, R133 ;  /* 0x0000008503007221 */ /* 0x000fe40000010100 */
[----:B------:R-:W-:Y:S02]  /*c1c0*/  FMUL.FTZ R25, R2, R141 ;  /* 0x0000008d02197220 */ /* 0x000fe40000410000 */
[----:B------:R-:W-:Y:S02]  /*c1d0*/  FMUL.FTZ R0, R0, c[0x0][0x2d0] ;  /* 0x0000b40000007a20 */ /* 0x000fe40000410000 */
[C---:B------:R-:W-:Y:S01]  /*c1e0*/  FMUL.FTZ R8, R2.reuse, R156 ;  /* 0x0000009c02087220 */ /* 0x040fe20000410000 */
[----:B------:R-:W-:Y:S01]  /*c1f0*/  MOV R156, R24 ;  /* 0x00000018009c7202 */ /* 0x000fe20000000f00 */
[----:B------:R-:W-:Y:S02]  /*c200*/  FMUL.FTZ R24, R2, R140 ;  /* 0x0000008c02187220 */ /* 0x000fe40000410000 */
[----:B------:R-:W1:Y:S01]  /*c210*/  MUFU.EX2 R0, R0 ;  /* 0x0000000000007308 */ /* 0x000e620000000800 */
[----:B------:R-:W-:Y:S02]  /*c220*/  FADD.FTZ R5, R13, R5 ;  /* 0x000000050d057221 */ /* 0x000fe40000010000 */
[----:B------:R-:W-:Y:S02]  /*c230*/  FFMA.FTZ R133, R10, c[0x0][0x2d0], -R4 ;  /* 0x0000b4000a857a23 */ /* 0x000fe40000010804 */
[----:B------:R-:W-:Y:S02]  /*c240*/  FADD.FTZ R181, R12, R5 ;  /* 0x000000050cb57221 */ /* 0x000fe40000010000 */
[C---:B------:R-:W-:Y:S01]  /*c250*/  FMUL.FTZ R4, R2.reuse, R160 ;  /* 0x000000a002047220 */ /* 0x040fe20000410000 */
[----:B------:R-:W-:Y:S01]  /*c260*/  MOV R160, R17 ;  /* 0x0000001100a07202 */ /* 0x000fe20000000f00 */
[C---:B------:R-:W-:Y:S02]  /*c270*/  FMUL.FTZ R12, R2.reuse, R152 ;  /* 0x00000098020c7220 */ /* 0x040fe40000410000 */
[C---:B------:R-:W-:Y:S01]  /*c280*/  FMUL.FTZ R13, R2.reuse, R153 ;  /* 0x00000099020d7220 */ /* 0x040fe20000410000 */
[----:B------:R-:W-:Y:S01]  /*c290*/  MUFU.EX2 R152, R133 ;  /* 0x0000008500987308 */ /* 0x000fe20000000800 */
[C---:B------:R-:W-:Y:S02]  /*c2a0*/  FMUL.FTZ R17, R2.reuse, R149 ;  /* 0x0000009502117220 */ /* 0x040fe40000410000 */
[C---:B------:R-:W-:Y:S01]  /*c2b0*/  FMUL.FTZ R5, R2.reuse, R161 ;  /* 0x000000a102057220 */ /* 0x040fe20000410000 */
[----:B------:R-:W-:Y:S01]  /*c2c0*/  MOV R161, R16 ;  /* 0x0000001000a17202 */ /* 0x000fe20000000f00 */
[C---:B------:R-:W-:Y:S02]  /*c2d0*/  FMUL.FTZ R16, R2.reuse, R148 ;  /* 0x0000009402107220 */ /* 0x040fe40000410000 */
[C---:B------:R-:W-:Y:S02]  /*c2e0*/  FMUL.FTZ R28, R2.reuse, R28 ;  /* 0x0000001c021c7220 */ /* 0x040fe40000410000 */
[C---:B------:R-:W-:Y:S01]  /*c2f0*/  FMUL.FTZ R29, R2.reuse, R29 ;  /* 0x0000001d021d7220 */ /* 0x040fe20000410000 */
[----:B------:R4:W-:Y:S01]  /*c300*/  MUFU.EX2 R149, R7 ;  /* 0x0000000700957308 */ /* 0x0009e20000000800 */
[----:B------:R-:W-:Y:S02]  /*c310*/  FMUL.FTZ R32, R2, R32 ;  /* 0x0000002002207220 */ /* 0x000fe40000410000 */
[C---:B-1----:R-:W-:Y:S02]  /*c320*/  FMUL.FTZ R26, R0.reuse, R142 ;  /* 0x0000008e001a7220 */ /* 0x042fe40000410000 */
[C---:B------:R-:W-:Y:S02]  /*c330*/  FMUL.FTZ R27, R0.reuse, R143 ;  /* 0x0000008f001b7220 */ /* 0x040fe40000410000 */
[----:B------:R-:W1:Y:S01]  /*c340*/  LDSM.16.MT88.4 R140, [R243] ;  /* 0x00000000f38c783b */ /* 0x000e620000004200 */
[C---:B------:R-:W-:Y:S01]  /*c350*/  FMUL.FTZ R6, R0.reuse, R162 ;  /* 0x000000a200067220 */ /* 0x040fe20000410000 */
[----:B------:R-:W-:Y:S01]  /*c360*/  MOV R162, R157 ;  /* 0x0000009d00a27202 */ /* 0x000fe20000000f00 */
        /* <DEDUP_REMOVED lines=12> */
[C---:B----4-:R-:W-:Y:S02]  /*c430*/  FMUL.FTZ R7, R0.reuse, R163 ;  /* 0x000000a300077220 */ /* 0x050fe40000410000 */
[C---:B------:R-:W-:Y:S02]  /*c440*/  FMUL.FTZ R22, R0.reuse, R146 ;  /* 0x0000009200167220 */ /* 0x040fe40000410000 */
[C---:B------:R-:W-:Y:S01]  /*c450*/  FMUL.FTZ R30, R0.reuse, R30 ;  /* 0x0000001e001e7220 */ /* 0x040fe20000410000 */
[----:B------:R-:W-:Y:S01]  /*c460*/  MUFU.EX2 R146, R175 ;  /* 0x000000af00927308 */ /* 0x000fe20000000800 */
        /* <DEDUP_REMOVED lines=23> */
[----:B------:R-:W4:Y:S01]  /*c5e0*/  MUFU.EX2 R155, R172 ;  /* 0x000000ac009b7308 */ /* 0x000f220000000800 */
        /* <DEDUP_REMOVED lines=24> */
[----:B----4-:R-:W-:Y:S01]  /*c770*/  MOV R182, R155 ;  /* 0x0000009b00b67202 */ /* 0x010fe20000000f00 */
        /* <DEDUP_REMOVED lines=55> */
[----:B------:R-:W-:Y:S01]  /*caf0*/  MUFU.EX2 R2, R178 ;  /* 0x000000b200027308 */ /* 0x000fe20000000800 */
[C---:B------:R-:W-:Y:S02]  /*cb00*/  FMUL.FTZ R127, R0.reuse, R127 ;  /* 0x0000007f007f7220 */ /* 0x040fe40000410000 */
[C---:B------:R-:W-:Y:S02]  /*cb10*/  FMUL.FTZ R130, R0.reuse, R130 ;  /* 0x0000008200827220 */ /* 0x040fe40000410000 */
[C---:B------:R-:W-:Y:S05]  /*cb20*/  FMUL.FTZ R131, R0.reuse, R131 ;  /* 0x0000008300837220 */ /* 0x040fea0000410000 */
[----:B------:R-:W4:Y:S02]  /*cb30*/  MUFU.EX2 R178, R183 ;  /* 0x000000b700b27308 */ /* 0x000f240000000800 */
[----:B----4-:R-:W-:Y:S02]  /*cb40*/  F2FP.PACK_AB R173, R179, R178 ;  /* 0x000000b2b3ad723e */ /* 0x010fe400000000ff */
[----:B------:R-:W-:Y:S01]  /*cb50*/  MOV R183, R160 ;  /* 0x000000a000b77202 */ /* 0x000fe20000000f00 */
[----:B--2---:R-:W-:Y:S01]  /*cb60*/  FFMA.FTZ R148, R0, R139, R137 ;  /* 0x0000008b00947223 */ /* 0x004fe20000010089 */
[----:B------:R-:W-:Y:S01]  /*cb70*/  F2FP.PACK_AB R137, R149, R137 ;  /* 0x000000899589723e */ /* 0x000fe200000000ff */
[----:B------:R-:W-:Y:S01]  /*cb80*/  FADD.FTZ R0, R133, R181 ;  /* 0x000000b585007221 */ /* 0x000fe20000010000 */
[----:B------:R-:W-:Y:S02]  /*cb90*/  F2FP.PACK_AB R139, R153, R152 ;  /* 0x00000098998b723e */ /* 0x000fe400000000ff */
[----:B------:R-:W-:Y:S01]  /*cba0*/  MOV R181, R146 ;  /* 0x0000009200b57202 */ /* 0x000fe20000000f00 */
        /* <DEDUP_REMOVED lines=9> */
[----:B---3--:R1:W2:Y:S03]  /*cc40*/  LDSM.16.MT88.4 R140, [R145] ;  /* 0x00000000918c783b */ /* 0x0082a60000004200 */
[----:B-1----:R-:W-:Y:S02]  /*cc50*/  MOV R145, R144 ;  /* 0x0000009000917202 */ /* 0x002fe40000000f00 */
[----:B------:R-:W1:Y:S02]  /*cc60*/  MUFU.EX2 R144, R177 ;  /* 0x000000b100907308 */ /* 0x000e640000000800 */
[----:B------:R-:W-:Y:S08]  /*cc70*/  MOV R163, R145 ;  /* 0x0000009100a37202 */ /* 0x000ff00000000f00 */
[----:B------:R-:W3:Y:S01]  /*cc80*/  MUFU.EX2 R177, R161 ;  /* 0x000000a100b17308 */ /* 0x000ee20000000800 */
[C---:B--2---:R-:W-:Y:S08]  /*cc90*/  HMMA.16816.F32 R28, R136.reuse, R140, R28 ;  /* 0x0000008c881c723c */ /* 0x044ff0000000181c */
[C---:B------:R-:W-:Y:S01]  /*cca0*/  HMMA.16816.F32 R32, R136.reuse, R142, R32 ;  /* 0x0000008e8820723c */ /* 0x040fe20000001820 */
[----:B------:R-:W2:Y:S03]  /*ccb0*/  LDSM.16.MT88.4 R140, [R243+0x1800] ;  /* 0x00180000f38c783b */ /* 0x000ea60000004200 */
[----:B-1----:R-:W-:Y:S04]  /*ccc0*/  FADD.FTZ R0, R144, R0 ;  /* 0x0000000090007221 */ /* 0x002fe80000010000 */
[----:B------:R-:W-:Y:S01]  /*ccd0*/  FADD.FTZ R0, R135, R0 ;  /* 0x0000000087007221 */ /* 0x000fe20000010000 */
[----:B---3--:R-:W-:Y:S01]  /*cce0*/  F2FP.PACK_AB R175, R177, R176 ;  /* 0x000000b0b1af723e */ /* 0x008fe200000000ff */
        /* <DEDUP_REMOVED lines=38> */
[----:B------:R3:W4:Y:S02]  /*cf50*/  MUFU.EX2 R135, R157 ;  /* 0x0000009d00877308 */ /* 0x0007240000000800 */
[----:B------:R-:W-:Y:S02]  /*cf60*/  F2FP.PACK_AB R136, R2, R133 ;  /* 0x000000850288723e */ /* 0x000fe400000000ff */
[----:B------:R-:W-:Y:S02]  /*cf70*/  F2FP.PACK_AB R137, R155, R154 ;  /* 0x0000009a9b89723e */ /* 0x000fe400000000ff */
[----:B------:R-:W-:Y:S04]  /*cf80*/  F2FP.PACK_AB R139, R181, R160 ;  /* 0x000000a0b58b723e */ /* 0x000fe800000000ff */
[----:B------:R-:W5:Y:S10]  /*cf90*/  MUFU.EX2 R133, R163 ;  /* 0x000000a300857308 */ /* 0x000f740000000800 */
[----:B------:R-:W2:Y:S01]  /*cfa0*/  MUFU.EX2 R2, R162 ;  /* 0x000000a200027308 */ /* 0x000ea20000000800 */
[----:B---3--:R-:W-:Y:S01]  /*cfb0*/  LDSM.16.MT88.4 R156, [R243+0x1000] ;  /* 0x00100000f39c783b */ /* 0x008fe20000004200 */
[----:B----4-:R-:W-:Y:S01]  /*cfc0*/  F2FP.PACK_AB R174, R132, R135 ;  /* 0x0000008784ae723e */ /* 0x010fe200000000ff */
[C---:B-1----:R-:W-:Y:S03]  /*cfd0*/  HMMA.16816.F32 R4, R136.reuse, R140, R4 ;  /* 0x0000008c8804723c */ /* 0x042fe60000001804 */
[----:B-----5:R-:W-:Y:S05]  /*cfe0*/  FADD.FTZ R0, R133, R0 ;  /* 0x0000000085007221 */ /* 0x020fea0000010000 */
[C---:B------:R-:W-:Y:S01]  /*cff0*/  HMMA.16816.F32 R8, R136.reuse, R142, R8 ;  /* 0x0000008e8808723c */ /* 0x040fe20000001808 */
[----:B------:R-:W1:Y:S03]  /*d000*/  LDSM.16.MT88.4 R140, [R244+0x800] ;  /* 0x00080000f48c783b */ /* 0x000e660000004200 */
[C---:B--2---:R-:W-:Y:S01]  /*d010*/  F2FP.PACK_AB R172, R2.reuse, R133 ;  /* 0x0000008502ac723e */ /* 0x044fe200000000ff */
[----:B------:R-:W-:Y:S03]  /*d020*/  FADD.FTZ R0, R2, R0 ;  /* 0x0000000002007221 */ /* 0x000fe60000010000 */
[C---:B------:R-:W-:Y:S04]  /*d030*/  HMMA.16816.F32 R12, R136.reuse, R144, R12 ;  /* 0x00000090880c723c */ /* 0x040fe8000000180c */
[----:B------:R-:W-:Y:S02]  /*d040*/  FADD.FTZ R2, R149, R148 ;  /* 0x0000009495027221 */ /* 0x000fe40000010000 */
[----:B------:R-:W-:Y:S01]  /*d050*/  LDSM.16.MT88.4 R148, [R245+0x1000] ;  /* 0x00100000f594783b */ /* 0x000fe20000004200 */
[----:B------:R-:W-:Y:S01]  /*d060*/  FADD.FTZ R0, R135, R0 ;  /* 0x0000000087007221 */ /* 0x000fe20000010000 */
[C---:B------:R-:W-:Y:S04]  /*d070*/  HMMA.16816.F32 R16, R136.reuse, R146, R16 ;  /* 0x000000928810723c */ /* 0x040fe80000001810 */
[----:B------:R-:W-:Y:S02]  /*d080*/  FADD.FTZ R0, R132, R0 ;  /* 0x0000000084007221 */ /* 0x000fe40000010000 */
[----:B------:R-:W2:Y:S08]  /*d090*/  LDSM.16.MT88.4 R144, [R246+0x800] ;  /* 0x00080000f690783b */ /* 0x000eb00000004200 */
[----:B------:R3:W-:Y:S04]  /*d0a0*/  STL [R1+0x54], R0 ;  /* 0x0000540001007387 */ /* 0x0007e80000100800 */
[----:B------:R-:W4:Y:S01]  /*d0b0*/  LDL R133, [R1+0x64] ;  /* 0x0000640001857983 */ /* 0x000f220000100800 */
[C---:B-1----:R-:W-:Y:S08]  /*d0c0*/  HMMA.16816.F32 R20, R136.reuse, R140, R20 ;  /* 0x0000008c8814723c */ /* 0x042ff00000001814 */
[C---:B------:R-:W-:Y:S01]  /*d0d0*/  HMMA.16816.F32 R24, R136.reuse, R142, R24 ;  /* 0x0000008e8818723c */ /* 0x040fe20000001818 */
[----:B------:R-:W1:Y:S03]  /*d0e0*/  LDSM.16.MT88.4 R140, [R243+0x2000] ;  /* 0x00200000f38c783b */ /* 0x000e660000004200 */
[----:B---3--:R-:W-:Y:S04]  /*d0f0*/  FADD.FTZ R0, R152, R2 ;  /* 0x0000000298007221 */ /* 0x008fe80000010000 */
        /* <DEDUP_REMOVED lines=32> */
[----:B------:R-:W2:Y:S02]  /*d300*/  LDSM.16.MT88.4 R144, [R246+0x5000] ;  /* 0x00500000f690783b */ /* 0x000ea40000004200 */
[----:B----4-:R-:W-:Y:S05]  /*d310*/  ISETP.GT.AND P0, PT, R180, R133, PT ;  /* 0x00000085b400720c */ /* 0x010fea0003f04270 */
[C---:B-1----:R-:W-:Y:S04]  /*d320*/  HMMA.16816.F32 R116, R136.reuse, R140, R116 ;  /* 0x0000008c8874723c */ /* 0x042fe80000001874 */
[----:B------:R-:W-:Y:S04]  /*d330*/  MOV R133, R3 ;  /* 0x0000000300857202 */ /* 0x000fe80000000f00 */
[C---:B------:R-:W-:Y:S01]  /*d340*/  HMMA.16816.F32 R120, R136.reuse, R142, R120 ;  /* 0x0000008e8878723c */ /* 0x040fe20000001878 */
[----:B------:R-:W1:Y:S07]  /*d350*/  LDSM.16.MT88.4 R140, [R244+0x1000] ;  /* 0x00100000f48c783b */ /* 0x000e6e0000004200 */
[C---:B--2---:R-:W-:Y:S08]  /*d360*/  HMMA.16816.F32 R124, R136.reuse, R144, R124 ;  /* 0x00000090887c723c */ /* 0x044ff0000000187c */
[----:B------:R-:W-:Y:S07]  /*d370*/  HMMA.16816.F32 R128, R136, R146, R128 ;  /* 0x000000928880723c */ /* 0x000fee0000001880 */
[----:B------:R-:W-:Y:S01]  /*d380*/  MOV R139, R154 ;  /* 0x0000009a008b7202 */ /* 0x000fe20000000f00 */
[C---:B------:R-:W-:Y:S01]  /*d390*/  HMMA.16816.F32 R160, R172.reuse, R156, R4 ;  /* 0x0000009caca0723c */ /* 0x040fe20000001804 */
[----:B------:R-:W2:Y:S04]  /*d3a0*/  LDSM.16.MT88.4 R4, [R246+0x1000] ;  /* 0x00100000f604783b */ /* 0x000ea80000004200 */
[----:B------:R-:W-:Y:S03]  /*d3b0*/  MOV R138, R153 ;  /* 0x00000099008a7202 */ /* 0x000fe60000000f00 */
[C---:B------:R-:W-:Y:S01]  /*d3c0*/  HMMA.16816.F32 R156, R172.reuse, R158, R8 ;  /* 0x0000009eac9c723c */ /* 0x040fe20000001808 */
[----:B------:R-:W3:Y:S03]  /*d3d0*/  LDSM.16.MT88.4 R8, [R243+0x2800] ;  /* 0x00280000f308783b */ /* 0x000ee60000004200 */
[----:B------:R-:W-:Y:S04]  /*d3e0*/  FADD.FTZ R0, R138, R0 ;  /* 0x000000008a007221 */ /* 0x000fe80000010000 */
[C---:B------:R-:W-:Y:S01]  /*d3f0*/  HMMA.16816.F32 R152, R172.reuse, R148, R12 ;  /* 0x00000094ac98723c */ /* 0x040fe2000000180c */
[----:B------:R-:W4:Y:S03]  /*d400*/  LDSM.16.MT88.4 R12, [R245+0x2800] ;  /* 0x00280000f50c783b */ /* 0x000f260000004200 */
[----:B------:R-:W-:Y:S04]  /*d410*/  FADD.FTZ R0, R139, R0 ;  /* 0x000000008b007221 */ /* 0x000fe80000010000 */
[C---:B------:R-:W-:Y:S04]  /*d420*/  HMMA.16816.F32 R148, R172.reuse, R150, R16 ;  /* 0x00000096ac94723c */ /* 0x040fe80000001810 */
        /* <DEDUP_REMOVED lines=10> */
[C---:B---3--:R-:W-:Y:S04]  /*d4d0*/  HMMA.16816.F32 R36, R172.reuse, R8, R36 ;  /* 0x00000008ac24723c */ /* 0x048fe80000001824 */
[----:B------:R-:W-:Y:S01]  /*d4e0*/  FADD.FTZ R2, R176, R0 ;  /* 0x00000000b0027221 */ /* 0x000fe20000010000 */
[----:B------:R-:W-:Y:S03]  /*d4f0*/  IADD3 R0, R180, -0x1, RZ ;  /* 0xffffffffb4007810 */ /* 0x000fe60007ffe0ff */
[C---:B------:R-:W-:Y:S01]  /*d500*/  HMMA.16816.F32 R40, R172.reuse, R10, R40 ;  /* 0x0000000aac28723c */ /* 0x040fe20000001828 */
[----:B------:R-:W2:Y:S03]  /*d510*/  LDSM.16.MT88.4 R8, [R246+0x2800] ;  /* 0x00280000f608783b */ /* 0x000ea60000004200 */
[----:B------:R-:W-:Y:S01]  /*d520*/  FADD.FTZ R2, R177, R2 ;  /* 0x00000002b1027221 */ /* 0x000fe20000010000 */
[----:B------:R-:W-:Y:S03]  /*d530*/  MOV R180, R0 ;  /* 0x0000000000b47202 */ /* 0x000fe60000000f00 */
[C---:B----4-:R-:W-:Y:S01]  /*d540*/  HMMA.16816.F32 R44, R172.reuse, R12, R44 ;  /* 0x0000000cac2c723c */ /* 0x050fe2000000182c */
[----:B------:R-:W-:Y:S07]  /*d550*/  STL [R1+0x50], R2 ;  /* 0x0000500201007387 */ /* 0x000fee0000100800 */
        /* <DEDUP_REMOVED lines=31> */
.L_x_4375:
[----:B------:R-:W-:Y:S05]  /*d750*/  BRA.DIV ~URZ, `(.L_x_4388) ;  /* 0x000079127f007947 */ /* 0x000fea000b800000 */
[----:B------:R-:W2:Y:S04]  /*d760*/  LDL R2, [R1+0x54] ;  /* 0x0000540001027983 */ /* 0x000ea80000100800 */
[----:B--2---:R1:W2:Y:S02]  /*d770*/  SHFL.BFLY PT, R0, R2, 0x2, 0x1f ;  /* 0x0c401f0002007f89 */ /* 0x0042a400000e0000 */
.L_x_4476:
        /* <DEDUP_REMOVED lines=9> */
.L_x_4477:
        /* <DEDUP_REMOVED lines=148> */
.L_x_4348:
        /* <DEDUP_REMOVED lines=19> */
.L_x_4391:
[----:B-1----:R-:W-:Y:S05]  /*e280*/  BSYNC B0 ;  /* 0x0000000000007941 */ /* 0x002fea0003800000 */
.L_x_4390:
        /* <DEDUP_REMOVED lines=166> */
.L_x_4394:
        /* <DEDUP_REMOVED lines=125> */
.L_x_4478:
[----:B------:R-:W-:Y:S05]  /*f4c0*/  BRA.DIV ~URZ, `(.L_x_4397) ;  /* 0x00005d727f007947 */ /* 0x000fea000b800000 */
[----:B------:R4:W2:Y:S02]  /*f4d0*/  SHFL.IDX PT, R0, R14, RZ, 0x181f ;  /* 0x00181fff0e007589 */ /* 0x0008a400000e0000 */
.L_x_4479:
        /* <DEDUP_REMOVED lines=33> */
.L_x_4399:
[----:B------:R-:W-:Y:S05]  /*f6f0*/  BSYNC B0 ;  /* 0x0000000000007941 */ /* 0x000fea0003800000 */
.L_x_4398:
[----:B------:R-:W-:Y:S05]  /*f700*/  BRA.DIV ~URZ, `(.L_x_4400) ;  /* 0x00005b927f007947 */ /* 0x000fea000b800000 */
[----:B---3--:R3:W4:Y:S04]  /*f710*/  SHFL.IDX PT, R4, R5, 0x1, 0x181f ;  /* 0x00381f0005047f89 */ /* 0x00872800000e0000 */
[----:B--2---:R3:W2:Y:S02]  /*f720*/  SHFL.IDX PT, R0, R14, 0x1, 0x181f ;  /* 0x00381f000e007f89 */ /* 0x0046a400000e0000 */
.L_x_4480:
        /* <DEDUP_REMOVED lines=28> */
.L_x_4402:
[----:B------:R-:W-:Y:S05]  /*f8f0*/  BSYNC B0 ;  /* 0x0000000000007941 */ /* 0x000fea0003800000 */
.L_x_4401:
[----:B------:R-:W-:Y:S05]  /*f900*/  BRA.DIV ~URZ, `(.L_x_4403) ;  /* 0x00005a527f007947 */ /* 0x000fea000b800000 */
[----:B----4-:R4:W3:Y:S02]  /*f910*/  SHFL.IDX PT, R4, R5, 0x2, 0x181f ;  /* 0x00581f0005047f89 */ /* 0x0108e400000e0000 */
.L_x_4481:
[----:B------:R-:W-:Y:S05]  /*f920*/  BRA.DIV ~URZ, `(.L_x_4404) ;  /* 0x00005aa27f007947 */ /* 0x000fea000b800000 */
[----:B--2---:R2:W4:Y:S02]  /*f930*/  SHFL.IDX PT, R0, R14, 0x2, 0x181f ;  /* 0x00581f000e007f89 */ /* 0x00452400000e0000 */
.L_x_4482:
        /* <DEDUP_REMOVED lines=28> */
.L_x_4406:
[----:B------:R-:W-:Y:S05]  /*fb00*/  BSYNC B0 ;  /* 0x0000000000007941 */ /* 0x000fea0003800000 */
.L_x_4405:
[----:B------:R-:W-:Y:S05]  /*fb10*/  BRA.DIV ~URZ, `(.L_x_4407) ;  /* 0x000059127f007947 */ /* 0x000fea000b800000 */
[----:B---3--:R3:W1:Y:S04]  /*fb20*/  SHFL.IDX PT, R4, R5, 0x3, 0x181f ;  /* 0x00781f0005047f89 */ /* 0x00866800000e0000 */
[----:B----4-:R3:W4:Y:S02]  /*fb30*/  SHFL.IDX PT, R0, R14, 0x3, 0x181f ;  /* 0x00781f000e007f89 */ /* 0x01072400000e0000 */
.L_x_4483:
        /* <DEDUP_REMOVED lines=29> */
.L_x_4395:
        /* <DEDUP_REMOVED lines=33> */
.L_x_4484:
[----:B------:R-:W-:Y:S05]  /*ff20*/  BRA.DIV ~URZ, `(.L_x_4410) ;  /* 0x000056327f007947 */ /* 0x000fea000b800000 */
[----:B------:R3:W4:Y:S02]  /*ff30*/  SHFL.IDX PT, R0, R12, RZ, 0x1c1f ;  /* 0x001c1fff0c007589 */ /* 0x00072400000e0000 */
.L_x_4485:
        /* <DEDUP_REMOVED lines=194> */
.L_x_4412:
[----:B------:R-:W-:Y:S05]  /*10b60*/  BSYNC B0 ;  /* 0x0000000000007941 */ /* 0x000fea0003800000 */
.L_x_4411:
[----:B------:R-:W-:Y:S05]  /*10b70*/  BRA.DIV ~URZ, `(.L_x_4413) ;  /* 0x00004a427f007947 */ /* 0x000fea000b800000 */
[----:B--2---:R2:W1:Y:S04]  /*10b80*/  SHFL.IDX PT, R4, R5, 0x1, 0x1c1f ;  /* 0x003c1f0005047f89 */ /* 0x00446800000e0000 */
[----:B----4-:R2:W4:Y:S02]  /*10b90*/  SHFL.IDX PT, R0, R12, 0x1, 0x1c1f ;  /* 0x003c1f000c007f89 */ /* 0x01052400000e0000 */
.L_x_4486:
        /* <DEDUP_REMOVED lines=212> */
.L_x_4393:
        /* <DEDUP_REMOVED lines=22> */
.L_x_4414:
        /* <DEDUP_REMOVED lines=60> */
.L_x_4416:
[----:B------:R-:W-:Y:S05]  /*11e00*/  BSYNC B0 ;  /* 0x0000000000007941 */ /* 0x000fea0003800000 */
.L_x_4415:
        /* <DEDUP_REMOVED lines=36> */
.L_x_4487:
[----:B------:R-:W-:Y:S05]  /*12050*/  BRA.DIV ~URZ, `(.L_x_4418) ;  /* 0x000036927f007947 */ /* 0x000fea000b800000 */
[----:B------:R3:W4:Y:S02]  /*12060*/  SHFL.IDX PT, R0, R14, RZ, 0x181f ;  /* 0x00181fff0e007589 */ /* 0x00072400000e0000 */
.L_x_4488:
        /* <DEDUP_REMOVED lines=34> */
.L_x_4420:
[----:B------:R-:W-:Y:S05]  /*12290*/  BSYNC B0 ;  /* 0x0000000000007941 */ /* 0x000fea0003800000 */
.L_x_4419:
[----:B------:R-:W-:Y:S05]  /*122a0*/  BRA.DIV ~URZ, `(.L_x_4421) ;  /* 0x000034a27f007947 */ /* 0x000fea000b800000 */
[----:B--2---:R2:W1:Y:S04]  /*122b0*/  SHFL.IDX PT, R4, R5, 0x1, 0x181f ;  /* 0x00381f0005047f89 */ /* 0x00446800000e0000 */
[----:B----4-:R2:W4:Y:S02]  /*122c0*/  SHFL.IDX PT, R0, R14, 0x1, 0x181f ;  /* 0x00381f000e007f89 */ /* 0x01052400000e0000 */
.L_x_4489:
        /* <DEDUP_REMOVED lines=28> */
.L_x_4423:
[----:B------:R-:W-:Y:S05]  /*12490*/  BSYNC B0 ;  /* 0x0000000000007941 */ /* 0x000fea0003800000 */
.L_x_4422:
[----:B------:R-:W-:Y:S05]  /*124a0*/  BRA.DIV ~URZ, `(.L_x_4424) ;  /* 0x000033627f007947 */ /* 0x000fea000b800000 */
[----:B------:R1:W2:Y:S02]  /*124b0*/  SHFL.IDX PT, R4, R5, 0x2, 0x181f ;  /* 0x00581f0005047f89 */ /* 0x0002a400000e0000 */
.L_x_4490:
[----:B------:R-:W-:Y:S05]  /*124c0*/  BRA.DIV ~URZ, `(.L_x_4425) ;  /* 0x000033b27f007947 */ /* 0x000fea000b800000 */
[----:B----4-:R4:W1:Y:S02]  /*124d0*/  SHFL.IDX PT, R0, R14, 0x2, 0x181f ;  /* 0x00581f000e007f89 */ /* 0x01086400000e0000 */
.L_x_4491:
        /* <DEDUP_REMOVED lines=28> */
.L_x_4427:
[----:B------:R-:W-:Y:S05]  /*126a0*/  BSYNC B0 ;  /* 0x0000000000007941 */ /* 0x000fea0003800000 */
.L_x_4426:
[----:B------:R-:W-:Y:S05]  /*126b0*/  BRA.DIV ~URZ, `(.L_x_4428) ;  /* 0x000032227f007947 */ /* 0x000fea000b800000 */
[----:B--2---:R2:W1:Y:S04]  /*126c0*/  SHFL.IDX PT, R4, R5, 0x3, 0x181f ;  /* 0x00781f0005047f89 */ /* 0x00446800000e0000 */
[----:B------:R2:W3:Y:S02]  /*126d0*/  SHFL.IDX PT, R0, R14, 0x3, 0x181f ;  /* 0x00781f000e007f89 */ /* 0x0004e400000e0000 */
.L_x_4492:
        /* <DEDUP_REMOVED lines=27> */
.L_x_4408:
[----:B------:R-:W-:Y:S05]  /*12890*/  BSYNC B1 ;  /* 0x0000000000017941 */ /* 0x000fea0003800000 */
.L_x_4392:
        /* <DEDUP_REMOVED lines=15> */
.L_x_4493:
[----:B------:R-:W-:Y:S05]  /*12990*/  BRA.DIV ~URZ, `(.L_x_4431) ;  /* 0x000030727f007947 */ /* 0x000fea000b800000 */
[----:B------:R3:W4:Y:S02]  /*129a0*/  SHFL.IDX PT, R8, R106, 0x1, 0x1f ;  /* 0x00201f006a087f89 */ /* 0x00072400000e0000 */
.L_x_4494:
        /* <DEDUP_REMOVED lines=19> */
.L_x_4495:
        /* <DEDUP_REMOVED lines=16> */
.L_x_4496:
[----:B---3--:R-:W-:Y:S01]  /*12be0*/  IMAD R0, R0, c[0x0][0x538], RZ ;  /* 0x00014e0000007a24 */ /* 0x008fe200078e02ff */
[----:B------:R-:W-:Y:S04]  /*12bf0*/  BSSY B1, `(.L_x_4434) ;  /* 0x00000cf000017945 */ /* 0x000fe80003800000 */
[----:B----4-:R-:W-:-:S04]  /*12c00*/  IADD3 R8, R0, R8, RZ ;  /* 0x0000000800087210 */ /* 0x010fc80007ffe0ff */
[----:B--2---:R-:W-:-:S13]  /*12c10*/  ISETP.GT.AND P0, PT, R8, R9, PT ;  /* 0x000000090800720c */ /* 0x004fda0003f04270 */
[----:B------:R-:W-:Y:S05]  /*12c20*/  @P0 BRA `(.L_x_4435) ;  /* 0x0000025000000947 */ /* 0x000fea0003800000 */
.L_x_4439:
        /* <DEDUP_REMOVED lines=17> */
.L_x_4497:
        /* <DEDUP_REMOVED lines=16> */
.L_x_4498:
[----:B--2---:R-:W-:-:S05]  /*12e40*/  IMAD R0, R0, c[0x0][0x538], RZ ;  /* 0x00014e0000007a24 */ /* 0x004fca00078e02ff */
[----:B------:R-:W-:-:S04]  /*12e50*/  IADD3 R8, R0, R8, RZ ;  /* 0x0000000800087210 */ /* 0x000fc80007ffe0ff */
[----:B------:R-:W-:-:S13]  /*12e60*/  ISETP.GT.AND P0, PT, R8, R9, PT ;  /* 0x000000090800720c */ /* 0x000fda0003f04270 */
[----:B-1----:R-:W-:Y:S05]  /*12e70*/  @!P0 BRA `(.L_x_4439) ;  /* 0xfffffdb000008947 */ /* 0x002fea000383ffff */
.L_x_4435:
[----:B------:R-:W-:-:S05]  /*12e80*/  IADD3 R8, -R0, R8, RZ ;  /* 0x0000000800087210 */ /* 0x000fca0007ffe1ff */
[----:B------:R-:W-:-:S05]  /*12e90*/  IMAD R0, R4, c[0x0][0x538], R8 ;  /* 0x00014e0004007a24 */ /* 0x000fca00078e0208 */
[----:B------:R-:W-:Y:S01]  /*12ea0*/  ISETP.GT.AND P0, PT, R0, R9, PT ;  /* 0x000000090000720c */ /* 0x000fe20003f04270 */
[----:B------:R-:W-:-:S12]  /*12eb0*/  BRA.DIV ~URZ, `(.L_x_4440) ;  /* 0x00002f927f007947 */ /* 0x000fd8000b800000 */
[----:B------:R-:W-:-:S03]  /*12ec0*/  VOTE.ANY R10, PT, !P0 ;  /* 0x00000000000a7806 */ /* 0x000fc600040e0100 */
.L_x_4499:
[----:B------:R-:W2:Y:S01]  /*12ed0*/  LDL.LU R0, [R1+0xb4] ;  /* 0x0000b40001007983 */ /* 0x000ea20000300800 */
[----:B------:R-:W2:Y:S02]  /*12ee0*/  POPC R5, R10 ;  /* 0x0000000a00057309 */ /* 0x000ea40000000000 */
[----:B--2---:R-:W-:-:S05]  /*12ef0*/  IADD3 R0, R5, R0, RZ ;  /* 0x0000000005007210 */ /* 0x004fca0007ffe0ff */
[----:B------:R2:W-:Y:S01]  /*12f00*/  STL [R1+0xb4], R0 ;  /* 0x0000b40001007387 */ /* 0x0005e20000100800 */
[----:B------:R-:W-:Y:S05]  /*12f10*/  BRA.DIV ~URZ, `(.L_x_4441) ;  /* 0x00002f827f007947 */ /* 0x000fea000b800000 */
[----:B------:R3:W4:Y:S04]  /*12f20*/  SHFL.IDX PT, R11, R6, R5, 0x1f ;  /* 0x00001f05060b7589 */ /* 0x00072800000e0000 */
[----:B------:R3:W1:Y:S02]  /*12f30*/  SHFL.IDX PT, R7, R7, R5, 0x1f ;  /* 0x00001f0507077589 */ /* 0x00066400000e0000 */
.L_x_4500:
[----:B------:R-:W-:Y:S01]  /*12f40*/  ISETP.NE.AND P0, PT, R10, RZ, PT ;  /* 0x000000ff0a00720c */ /* 0x000fe20003f05270 */
[----:B------:R-:W-:-:S12]  /*12f50*/  BSSY B0, `(.L_x_4442) ;  /* 0x0000005000007945 */ /* 0x000fd80003800000 */
[----:B------:R-:W-:Y:S05]  /*12f60*/  @!P0 BRA `(.L_x_4443) ;  /* 0x0000003000008947 */ /* 0x000fea0003800000 */
[----:B---3--:R-:W-:Y:S01]  /*12f70*/  IADD3 R5, R5, -0x1, RZ ;  /* 0xffffffff05057810 */ /* 0x008fe20007ffe0ff */
[----:B------:R-:W-:Y:S05]  /*12f80*/  BRA.DIV ~URZ, `(.L_x_4444) ;  /* 0x00002fe27f007947 */ /* 0x000fea000b800000 */
[----:B------:R3:W2:Y:S02]  /*12f90*/  SHFL.IDX PT, R12, R4, R5, 0x1f ;  /* 0x00001f05040c7589 */ /* 0x0006a400000e0000 */
.L_x_4443:
[----:B------:R-:W-:Y:S05]  /*12fa0*/  BSYNC B0 ;  /* 0x0000000000007941 */ /* 0x000fea0003800000 */
.L_x_4442:
        /* <DEDUP_REMOVED lines=68> */
.L_x_4446:
        /* <DEDUP_REMOVED lines=69> */
.L_x_4447:
[----:B------:R-:W-:Y:S05]  /*13840*/  BSYNC B0 ;  /* 0x0000000000007941 */ /* 0x000fea0003800000 */
.L_x_4445:
[----:B------:R-:W-:-:S04]  /*13850*/  LOP3.LUT R2, RZ, R2, RZ, 0x33, !PT ;  /* 0x00000002ff027212 */ /* 0x000fc800078e33ff */
[----:B-1----:R-:W-:-:S05]  /*13860*/  IADD3 R0, R2, R11, RZ ;  /* 0x0000000b02007210 */ /* 0x002fca0007ffe0ff */
[----:B------:R1:W-:Y:S01]  /*13870*/  STL [R1+0xac], R0 ;  /* 0x0000ac0001007387 */ /* 0x0003e20000100800 */
[----:B------:R-:W-:Y:S05]  /*13880*/  BRA `(.L_x_4448) ;  /* 0x0000005000007947 */ /* 0x000fea0003800000 */
.L_x_4436:
[----:B------:R-:W-:Y:S01]  /*13890*/  MOV R0, c[0x0][0x53c] ;  /* 0x00014f0000007a02 */ /* 0x000fe20000000f00 */
[----:B------:R2:W-:Y:S04]  /*138a0*/  STL [R1+0xa8], R9 ;  /* 0x0000a80901007387 */ /* 0x0005e80000100800 */
[----:B------:R2:W-:Y:S04]  /*138b0*/  STL [R1+0xac], RZ ;  /* 0x0000acff01007387 */ /* 0x0005e80000100800 */
[----:B------:R2:W-:Y:S04]  /*138c0*/  STL [R1+0xb0], RZ ;  /* 0x0000b0ff01007387 */ /* 0x0005e80000100800 */
[----:B------:R2:W-:Y:S02]  /*138d0*/  STL [R1+0xb4], R0 ;  /* 0x0000b40001007387 */ /* 0x0005e40000100800 */
.L_x_4448:
[----:B------:R-:W-:Y:S05]  /*138e0*/  BSYNC B1 ;  /* 0x0000000000017941 */ /* 0x000fea0003800000 */
.L_x_4434:
        /* <DEDUP_REMOVED lines=9> */
.L_x_4429:
[----:B--2---:R-:W2:Y:S02]  /*13980*/  LDL R0, [R1+0xb4] ;  /* 0x0000b40001007983 */ /* 0x004ea40000100800 */
[----:B--2---:R-:W-:-:S13]  /*13990*/  ISETP.GE.AND P0, PT, R0, c[0x0][0x53c], PT ;  /* 0x00014f0000007a0c */ /* 0x004fda0003f06270 */
[----:B-1----:R-:W-:Y:S01]  /*139a0*/  @P0 CALL.REL.NOINC `(.L_x_4449) ;  /* 0x0000001000000944 */ /* 0x002fe20003c00000 */
[----:B------:R-:W-:Y:S05]  /*139b0*/  BRA `(.L_x_4450) ;  /* 0xfffee7d000007947 */ /* 0x000fea000383ffff */
.L_x_4449:
[----:B------:R-:W-:Y:S05]  /*139c0*/  EXIT ;  /* 0x000000000000794d */ /* 0x000fea0003800000 */
.L_x_4331:
[----:B------:R-:W-:Y:S01]  /*139d0*/  IMAD.MOV.U32 R0, RZ, RZ, R5 ;  /* 0x000000ffff007224 */ /* 0x000fe200078e0005 */
[----:B------:R-:W-:Y:S02]  /*139e0*/  MOV R3, 0x1 ;  /* 0x0000000100037802 */ /* 0x000fe40000000f00 */
[----:B------:R-:W-:Y:S02]  /*139f0*/  MOV R2, 0x13a10 ;  /* 0x00013a1000027802 */ /* 0x000fe40000000f00 */
[----:B------:R-:W-:Y:S05]  /*13a00*/  CALL.REL.NOINC `($__internal_74_$__cuda_sm70_shflsync_up_p) ;  /* 0x000026d000007944 */ /* 0x000fea0003c00000 */
[----:B------:R-:W-:Y:S01]  /*13a10*/  MOV R0, R4 ;  /* 0x0000000400007202 */ /* 0x000fe20000000f00 */
[----:B------:R-:W-:Y:S05]  /*13a20*/  BRA `(.L_x_4451) ;  /* 0xfffeca3000007947 */ /* 0x000fea000383ffff */
.L_x_4332:
[----:B------:R-:W-:Y:S01]  /*13a30*/  IMAD.MOV.U32 R0, RZ, RZ, R5 ;  /* 0x000000ffff007224 */ /* 0x000fe200078e0005 */
[----:B------:R-:W-:Y:S02]  /*13a40*/  MOV R3, 0x2 ;  /* 0x0000000200037802 */ /* 0x000fe40000000f00 */
[----:B------:R-:W-:Y:S02]  /*13a50*/  MOV R2, 0x13a70 ;  /* 0x00013a7000027802 */ /* 0x000fe40000000f00 */
[----:B------:R-:W-:Y:S05]  /*13a60*/  CALL.REL.NOINC `($__internal_74_$__cuda_sm70_shflsync_up_p) ;  /* 0x0000267000007944 */ /* 0x000fea0003c00000 */
[----:B------:R-:W-:Y:S01]  /*13a70*/  SEL R4, R4, RZ, P4 ;  /* 0x000000ff04047207 */ /* 0x000fe20002000000 */
[----:B------:R-:W-:Y:S01]  /*13a80*/  IMAD.MOV.U32 R3, RZ, RZ, 0x4 ;  /* 0x00000004ff037424 */ /* 0x000fe200078e00ff */
[----:B------:R-:W-:-:S03]  /*13a90*/  MOV R2, 0x13ac0 ;  /* 0x00013ac000027802 */ /* 0x000fc60000000f00 */
[----:B------:R-:W-:Y:S02]  /*13aa0*/  IMAD.IADD R0, R5, 0x1, R4 ;  /* 0x0000000105007824 */ /* 0x000fe400078e0204 */
        /* <DEDUP_REMOVED lines=14> */
[----:B------:R-:W-:Y:S01]  /*13b90*/  IMAD.IADD R4, R0, 0x1, R4 ;  /* 0x0000000100047824 */ /* 0x000fe200078e0204 */
[----:B------:R-:W-:-:S04]  /*13ba0*/  MOV R0, 0x1f ;  /* 0x0000001f00007802 */ /* 0x000fc80000000f00 */
[----:B------:R1:W-:Y:S03]  /*13bb0*/  STL [R1+0x4c], R4 ;  /* 0x00004c0401007387 */ /* 0x0003e60000100800 */
[----:B-1----:R-:W-:Y:S05]  /*13bc0*/  CALL.REL.NOINC `($__internal_73_$__cuda_sm70_shflsync_idx_p) ;  /* 0x0000247000007944 */ /* 0x002fea0003c00000 */
[----:B-1---5:R-:W-:Y:S05]  /*13bd0*/  BRA `(.L_x_4452) ;  /* 0xfffec98000007947 */ /* 0x022fea000383ffff */
.L_x_4334:
[----:B------:R-:W-:Y:S02]  /*13be0*/  SEL R0, RZ, 0x1, P0 ;  /* 0x00000001ff007807 */ /* 0x000fe40000000000 */
[----:B------:R-:W-:Y:S02]  /*13bf0*/  MOV R2, 0x13c10 ;  /* 0x00013c1000027802 */ /* 0x000fe40000000f00 */
[----:B------:R-:W-:Y:S05]  /*13c00*/  CALL.REL.NOINC `($__internal_75_$__cuda_sm70_votesync_ballot) ;  /* 0x0000253000007944 */ /* 0x000fea0003c00000 */
[----:B------:R-:W-:Y:S01]  /*13c10*/  MOV R10, R0 ;  /* 0x00000000000a7202 */ /* 0x000fe20000000f00 */
[----:B------:R-:W-:Y:S05]  /*13c20*/  BRA `(.L_x_4453) ;  /* 0xfffec9c000007947 */ /* 0x000fea000383ffff */
.L_x_4335:
[----:B------:R2:W-:Y:S01]  /*13c30*/  STL [R1+0x4c], R9 ;  /* 0x00004c0901007387 */ /* 0x0005e20000100800 */
[----:B-1----:R-:W-:Y:S01]  /*13c40*/  IMAD.MOV.U32 R0, RZ, RZ, R5 ;  /* 0x000000ffff007224 */ /* 0x002fe200078e0005 */
[----:B------:R-:W-:Y:S02]  /*13c50*/  MOV R3, 0x1f ;  /* 0x0000001f00037802 */ /* 0x000fe40000000f00 */
[----:B------:R-:W-:Y:S02]  /*13c60*/  MOV R2, 0x13c80 ;  /* 0x00013c8000027802 */ /* 0x000fe40000000f00 */
[----:B--2---:R-:W-:Y:S05]  /*13c70*/  CALL.REL.NOINC `($__internal_73_$__cuda_sm70_shflsync_idx_p) ;  /* 0x000023c000007944 */ /* 0x004fea0003c00000 */
[----:B------:R2:W-:Y:S01]  /*13c80*/  STL [R1+0x4c], R8 ;  /* 0x00004c0801007387 */ /* 0x0005e20000100800 */
[----:B------:R-:W-:Y:S01]  /*13c90*/  IMAD.MOV.U32 R12, RZ, RZ, R0 ;  /* 0x000000ffff0c7224 */ /* 0x000fe200078e0000 */
[----:B-----5:R-:W-:Y:S01]  /*13ca0*/  MOV R0, R5 ;  /* 0x0000000500007202 */ /* 0x020fe20000000f00 */
[----:B------:R-:W-:Y:S01]  /*13cb0*/  IMAD.MOV.U32 R6, RZ, RZ, RZ ;  /* 0x000000ffff067224 */ /* 0x000fe200078e00ff */
[----:B------:R-:W-:-:S02]  /*13cc0*/  MOV R3, 0x1f ;  /* 0x0000001f00037802 */ /* 0x000fc40000000f00 */
[----:B------:R-:W-:Y:S02]  /*13cd0*/  MOV R2, 0x13cf0 ;  /* 0x00013cf000027802 */ /* 0x000fe40000000f00 */
[----:B-12---:R-:W-:Y:S05]  /*13ce0*/  CALL.REL.NOINC `($__internal_73_$__cuda_sm70_shflsync_idx_p) ;  /* 0x0000235000007944 */ /* 0x006fea0003c00000 */
[----:B------:R-:W-:Y:S01]  /*13cf0*/  MOV R9, R0 ;  /* 0x0000000000097202 */ /* 0x000fe20000000f00 */
[----:B-1---5:R-:W-:Y:S05]  /*13d00*/  BRA `(.L_x_4454) ;  /* 0xfffec95000007947 */ /* 0x022fea000383ffff */
.L_x_4338:
[----:B------:R1:W-:Y:S01]  /*13d10*/  STL [R1+0x4c], R4 ;  /* 0x00004c0401007387 */ /* 0x0003e20000100800 */
[----:B------:R-:W-:Y:S02]  /*13d20*/  MOV R3, 0x1f ;  /* 0x0000001f00037802 */ /* 0x000fe40000000f00 */
[----:B------:R-:W-:Y:S02]  /*13d30*/  MOV R2, 0x13d50 ;  /* 0x00013d5000027802 */ /* 0x000fe40000000f00 */
[----:B-1234-:R-:W-:Y:S05]  /*13d40*/  CALL.REL.NOINC `($__internal_73_$__cuda_sm70_shflsync_idx_p) ;  /* 0x000022f000007944 */ /* 0x01efea0003c00000 */
[----:B------:R-:W-:Y:S01]  /*13d50*/  MOV R6, R0 ;  /* 0x0000000000067202 */ /* 0x000fe20000000f00 */
[----:B-1---5:R-:W-:Y:S05]  /*13d60*/  BRA `(.L_x_4337) ;  /* 0xfffec95000007947 */ /* 0x022fea000383ffff */
.L_x_4351:
[----:B------:R1:W-:Y:S01]  /*13d70*/  STL [R1+0x4c], R12 ;  /* 0x00004c0c01007387 */ /* 0x0003e20000100800 */
[----:B--2---:R-:W-:Y:S01]  /*13d80*/  IMAD.MOV.U32 R0, RZ, RZ, 0x1 ;  /* 0x00000001ff007424 */ /* 0x004fe200078e00ff */
[----:B------:R-:W-:Y:S02]  /*13d90*/  MOV R3, 0x181f ;  /* 0x0000181f00037802 */ /* 0x000fe40000000f00 */
[----:B------:R-:W-:Y:S02]  /*13da0*/  MOV R2, 0x13dc0 ;  /* 0x00013dc000027802 */ /* 0x000fe40000000f00 */
[----:B-1----:R-:W-:Y:S05]  /*13db0*/  CALL.REL.NOINC `($__internal_73_$__cuda_sm70_shflsync_idx_p) ;  /* 0x0000228000007944 */ /* 0x002fea0003c00000 */
[----:B------:R2:W-:Y:S01]  /*13dc0*/  STL [R1+0x4c], R13 ;  /* 0x00004c0d01007387 */ /* 0x0005e20000100800 */
[----:B-----5:R-:W-:Y:S01]  /*13dd0*/  IMAD.MOV.U32 R5, RZ, RZ, R0 ;  /* 0x000000ffff057224 */ /* 0x020fe200078e0000 */
[----:B------:R-:W-:Y:S01]  /*13de0*/  MOV R0, 0x1 ;  /* 0x0000000100007802 */ /* 0x000fe20000000f00 */
[----:B------:R-:W-:Y:S01]  /*13df0*/  IMAD.MOV.U32 R3, RZ, RZ, 0x181f ;  /* 0x0000181fff037424 */ /* 0x000fe200078e00ff */
[----:B------:R-:W-:-:S02]  /*13e00*/  MOV R2, 0x13e20 ;  /* 0x00013e2000027802 */ /* 0x000fc40000000f00 */
[----:B-12---:R-:W-:Y:S05]  /*13e10*/  CALL.REL.NOINC `($__internal_73_$__cuda_sm70_shflsync_idx_p) ;  /* 0x0000222000007944 */ /* 0x006fea0003c00000 */
[----:B-1---5:R-:W-:Y:S05]  /*13e20*/  BRA `(.L_x_4455) ;  /* 0xffff045000007947 */ /* 0x022fea000383ffff */
.L_x_4354:
[----:B------:R2:W-:Y:S01]  /*13e30*/  STL [R1+0x4c], R5 ;  /* 0x00004c0501007387 */ /* 0x0005e20000100800 */
[----:B------:R-:W-:Y:S01]  /*13e40*/  IMAD.MOV.U32 R0, RZ, RZ, RZ ;  /* 0x000000ffff007224 */ /* 0x000fe200078e00ff */
[----:B------:R-:W-:-:S02]  /*13e50*/  MOV R3, 0x181f ;  /* 0x0000181f00037802 */ /* 0x000fc40000000f00 */
[----:B------:R-:W-:Y:S02]  /*13e60*/  MOV R2, 0x13e80 ;  /* 0x00013e8000027802 */ /* 0x000fe40000000f00 */
[----:B-12---:R-:W-:Y:S05]  /*13e70*/  CALL.REL.NOINC `($__internal_73_$__cuda_sm70_shflsync_idx_p) ;  /* 0x000021c000007944 */ /* 0x006fea0003c00000 */
[----:B-----5:R-:W-:Y:S01]  /*13e80*/  MOV R4, R0 ;  /* 0x0000000000047202 */ /* 0x020fe20000000f00 */
[----:B-1----:R-:W-:Y:S05]  /*13e90*/  BRA `(.L_x_4456) ;  /* 0xffff133000007947 */ /* 0x002fea000383ffff */
.L_x_4355:
[----:B------:R4:W-:Y:S01]  /*13ea0*/  STL [R1+0x4c], R6 ;  /* 0x00004c0601007387 */ /* 0x0009e20000100800 */
[----:B------:R-:W-:Y:S01]  /*13eb0*/  IMAD.MOV.U32 R0, RZ, RZ, RZ ;  /* 0x000000ffff007224 */ /* 0x000fe200078e00ff */
[----:B------:R-:W-:Y:S02]  /*13ec0*/  MOV R3, 0x181f ;  /* 0x0000181f00037802 */ /* 0x000fe40000000f00 */
[----:B------:R-:W-:Y:S02]  /*13ed0*/  MOV R2, 0x13ef0 ;  /* 0x00013ef000027802 */ /* 0x000fe40000000f00 */
[----:B-1234-:R-:W-:Y:S05]  /*13ee0*/  CALL.REL.NOINC `($__internal_73_$__cuda_sm70_shflsync_idx_p) ;  /* 0x0000215000007944 */ /* 0x01efea0003c00000 */
[----:B-1---5:R-:W-:Y:S05]  /*13ef0*/  BRA `(.L_x_4457) ;  /* 0xffff12f000007947 */ /* 0x022fea000383ffff */
.L_x_4358:
[----:B------:R2:W-:Y:S01]  /*13f00*/  STL [R1+0x4c], R5 ;  /* 0x00004c0501007387 */ /* 0x0005e20000100800 */
[----:B-1----:R-:W-:Y:S01]  /*13f10*/  IMAD.MOV.U32 R0, RZ, RZ, 0x1 ;  /* 0x00000001ff007424 */ /* 0x002fe200078e00ff */
[----:B------:R-:W-:Y:S02]  /*13f20*/  MOV R3, 0x181f ;  /* 0x0000181f00037802 */ /* 0x000fe40000000f00 */
[----:B------:R-:W-:Y:S02]  /*13f30*/  MOV R2, 0x13f50 ;  /* 0x00013f5000027802 */ /* 0x000fe40000000f00 */
[----:B--234-:R-:W-:Y:S05]  /*13f40*/  CALL.REL.NOINC `($__internal_73_$__cuda_sm70_shflsync_idx_p) ;  /* 0x000020f000007944 */ /* 0x01cfea0003c00000 */
[----:B------:R2:W-:Y:S01]  /*13f50*/  STL [R1+0x4c], R6 ;  /* 0x00004c0601007387 */ /* 0x0005e20000100800 */
[----:B-----5:R-:W-:Y:S01]  /*13f60*/  IMAD.MOV.U32 R4, RZ, RZ, R0 ;  /* 0x000000ffff047224 */ /* 0x020fe200078e0000 */
[----:B------:R-:W-:Y:S01]  /*13f70*/  MOV R0, 0x1 ;  /* 0x0000000100007802 */ /* 0x000fe20000000f00 */
[----:B------:R-:W-:Y:S01]  /*13f80*/  IMAD.MOV.U32 R3, RZ, RZ, 0x181f ;  /* 0x0000181fff037424 */ /* 0x000fe200078e00ff */
[----:B------:R-:W-:-:S02]  /*13f90*/  MOV R2, 0x13fb0 ;  /* 0x00013fb000027802 */ /* 0x000fc40000000f00 */
[----:B-12---:R-:W-:Y:S05]  /*13fa0*/  CALL.REL.NOINC `($__internal_73_$__cuda_sm70_shflsync_idx_p) ;  /* 0x0000209000007944 */ /* 0x006fea0003c00000 */
[----:B-1---5:R-:W-:Y:S05]  /*13fb0*/  BRA `(.L_x_4458) ;  /* 0xffff14a000007947 */ /* 0x022fea000383ffff */
.L_x_4359:
[----:B------:R1:W-:Y:S01]  /*13fc0*/  STL [R1+0x4c], R4 ;  /* 0x00004c0401007387 */ /* 0x0003e20000100800 */
[----:B------:R-:W-:Y:S01]  /*13fd0*/  IMAD.MOV.U32 R0, RZ, RZ, RZ ;  /* 0x000000ffff007224 */ /* 0x000fe200078e00ff */
[----:B------:R-:W-:-:S02]  /*13fe0*/  MOV R3, 0x1c1f ;  /* 0x00001c1f00037802 */ /* 0x000fc40000000f00 */
[----:B------:R-:W-:Y:S02]  /*13ff0*/  MOV R2, 0x14010 ;  /* 0x0001401000027802 */ /* 0x000fe40000000f00 */
[----:B-1----:R-:W-:Y:S05]  /*14000*/  CALL.REL.NOINC `($__internal_73_$__cuda_sm70_shflsync_idx_p) ;  /* 0x0000203000007944 */ /* 0x002fea0003c00000 */
[----:B-1---5:R-:W-:Y:S05]  /*14010*/  BRA `(.L_x_4459) ;  /* 0xffff176000007947 */ /* 0x022fea000383ffff */
.L_x_4360:
[----:B------:R2:W-:Y:S01]  /*14020*/  STL [R1+0x4c], R4 ;  /* 0x00004c0401007387 */ /* 0x0005e20000100800 */
[----:B------:R-:W-:Y:S01]  /*14030*/  IMAD.MOV.U32 R0, RZ, RZ, 0x1 ;  /* 0x00000001ff007424 */ /* 0x000fe200078e00ff */
[----:B------:R-:W-:Y:S02]  /*14040*/  MOV R3, 0x1c1f ;  /* 0x00001c1f00037802 */ /* 0x000fe40000000f00 */
[----:B------:R-:W-:Y:S02]  /*14050*/  MOV R2, 0x14070 ;  /* 0x0001407000027802 */ /* 0x000fe40000000f00 */
[----:B-12---:R-:W-:Y:S05]  /*14060*/  CALL.REL.NOINC `($__internal_73_$__cuda_sm70_shflsync_idx_p) ;  /* 0x00001fd000007944 */ /* 0x006fea0003c00000 */
        /* <DEDUP_REMOVED lines=51> */
[----:B-1----:R-:W-:Y:S05]  /*143a0*/  CALL.REL.NOINC `($__internal_72_$__cuda_sm70_shflsync_bfly_p) ;  /* 0x00001c3000007944 */ /* 0x002fea0003c00000 */
[----:B------:R-:W-:Y:S01]  /*143b0*/  FMNMX.FTZ R134, R134, R0, !PT ;  /* 0x0000000086867209 */ /* 0x000fe20007810000 */
[----:B------:R-:W-:Y:S01]  /*143c0*/  IMAD.MOV.U32 R0, RZ, RZ, 0x1 ;  /* 0x00000001ff007424 */ /* 0x000fe200078e00ff */
[----:B------:R-:W-:-:S03]  /*143d0*/  MOV R2, 0x14400 ;  /* 0x0001440000027802 */ /* 0x000fc60000000f00 */
[----:B------:R-:W-:Y:S02]  /*143e0*/  IMAD.MOV.U32 R132, RZ, RZ, R134 ;  /* 0x000000ffff847224 */ /* 0x000fe400078e0086 */
[----:B------:R-:W-:Y:S05]  /*143f0*/  CALL.REL.NOINC `($__internal_72_$__cuda_sm70_shflsync_bfly_p) ;  /* 0x00001be000007944 */ /* 0x000fea0003c00000 */
[----:B------:R-:W-:Y:S01]  /*14400*/  FMNMX.FTZ R134, R134, R0, !PT ;  /* 0x0000000086867209 */ /* 0x000fe20007810000 */
[----:B------:R-:W-:Y:S01]  /*14410*/  IMAD.MOV.U32 R132, RZ, RZ, R4 ;  /* 0x000000ffff847224 */ /* 0x000fe200078e0004 */
[----:B------:R-:W-:Y:S01]  /*14420*/  MOV R2, 0x14450 ;  /* 0x0001445000027802 */ /* 0x000fe20000000f00 */
[----:B------:R-:W-:Y:S02]  /*14430*/  IMAD.MOV.U32 R0, RZ, RZ, 0x2 ;  /* 0x00000002ff007424 */ /* 0x000fe400078e00ff */
[----:B------:R-:W-:Y:S05]  /*14440*/  CALL.REL.NOINC `($__internal_72_$__cuda_sm70_shflsync_bfly_p) ;  /* 0x00001b9000007944 */ /* 0x000fea0003c00000 */
[----:B------:R-:W-:Y:S01]  /*14450*/  FMNMX.FTZ R4, R4, R0, !PT ;  /* 0x0000000004047209 */ /* 0x000fe20007810000 */
[----:B------:R-:W-:Y:S01]  /*14460*/  IMAD.MOV.U32 R0, RZ, RZ, 0x1 ;  /* 0x00000001ff007424 */ /* 0x000fe200078e00ff */
[----:B------:R-:W-:-:S03]  /*14470*/  MOV R2, 0x144a0 ;  /* 0x000144a000027802 */ /* 0x000fc60000000f00 */
[----:B------:R-:W-:Y:S02]  /*14480*/  IMAD.MOV.U32 R132, RZ, RZ, R4 ;  /* 0x000000ffff847224 */ /* 0x000fe400078e0004 */
[----:B------:R-:W-:Y:S05]  /*14490*/  CALL.REL.NOINC `($__internal_72_$__cuda_sm70_shflsync_bfly_p) ;  /* 0x00001b4000007944 */ /* 0x000fea0003c00000 */
[----:B------:R-:W-:Y:S01]  /*144a0*/  MOV R3, R0 ;  /* 0x0000000000037202 */ /* 0x000fe20000000f00 */
[----:B------:R-:W-:Y:S05]  /*144b0*/  BRA `(.L_x_4460) ;  /* 0xffff17f000007947 */ /* 0x000fea000383ffff */
.L_x_4364:
[----:B------:R-:W-:Y:S01]  /*144c0*/  MOV R3, 0x181f ;  /* 0x0000181f00037802 */ /* 0x000fe20000000f00 */
[----:B------:R2:W-:Y:S01]  /*144d0*/  STL [R1+0x4c], R5 ;  /* 0x00004c0501007387 */ /* 0x0005e20000100800 */
[----:B------:R-:W-:Y:S01]  /*144e0*/  MOV R2, 0x14510 ;  /* 0x0001451000027802 */ /* 0x000fe20000000f00 */
[----:B------:R-:W-:Y:S02]  /*144f0*/  IMAD.MOV.U32 R0, RZ, RZ, RZ ;  /* 0x000000ffff007224 */ /* 0x000fe400078e00ff */
[----:B-12---:R-:W-:Y:S05]  /*14500*/  CALL.REL.NOINC `($__internal_73_$__cuda_sm70_shflsync_idx_p) ;  /* 0x00001b3000007944 */ /* 0x006fea0003c00000 */
[----:B-----5:R-:W-:Y:S01]  /*14510*/  MOV R4, R0 ;  /* 0x0000000000047202 */ /* 0x020fe20000000f00 */
[----:B-1----:R-:W-:-:S05]  /*14520*/  BRA `(.L_x_4461) ;  /* 0xffff2da000007947 */ /* 0x002fca000383ffff */
.L_x_4365:
[----:B------:R-:W-:Y:S01]  /*14530*/  MOV R3, 0x181f ;  /* 0x0000181f00037802 */ /* 0x000fe20000000f00 */
[----:B------:R4:W-:Y:S01]  /*14540*/  STL [R1+0x4c], R12 ;  /* 0x00004c0c01007387 */ /* 0x0009e20000100800 */
[----:B------:R-:W-:Y:S01]  /*14550*/  MOV R2, 0x14580 ;  /* 0x0001458000027802 */ /* 0x000fe20000000f00 */
[----:B------:R-:W-:Y:S02]  /*14560*/  IMAD.MOV.U32 R0, RZ, RZ, RZ ;  /* 0x000000ffff007224 */ /* 0x000fe400078e00ff */
[----:B-1234-:R-:W-:Y:S05]  /*14570*/  CALL.REL.NOINC `($__internal_73_$__cuda_sm70_shflsync_idx_p) ;  /* 0x00001ac000007944 */ /* 0x01efea0003c00000 */
[----:B-1---5:R-:W-:-:S05]  /*14580*/  BRA `(.L_x_4462) ;  /* 0xffff2d6000007947 */ /* 0x022fca000383ffff */
.L_x_4366:
[----:B------:R-:W-:Y:S01]  /*14590*/  MOV R3, 0x181f ;  /* 0x0000181f00037802 */ /* 0x000fe20000000f00 */
[----:B------:R2:W-:Y:S01]  /*145a0*/  STL [R1+0x4c], R5 ;  /* 0x00004c0501007387 */ /* 0x0005e20000100800 */
[----:B------:R-:W-:Y:S01]  /*145b0*/  MOV R2, 0x145e0 ;  /* 0x000145e000027802 */ /* 0x000fe20000000f00 */
[----:B------:R-:W-:Y:S02]  /*145c0*/  IMAD.MOV.U32 R0, RZ, RZ, 0x1 ;  /* 0x00000001ff007424 */ /* 0x000fe400078e00ff */
[----:B-12---:R-:W-:Y:S05]  /*145d0*/  CALL.REL.NOINC `($__internal_73_$__cuda_sm70_shflsync_idx_p) ;  /* 0x00001a6000007944 */ /* 0x006fea0003c00000 */
[----:B------:R-:W-:Y:S01]  /*145e0*/  MOV R2, 0x14640 ;  /* 0x0001464000027802 */ /* 0x000fe20000000f00 */
[----:B------:R2:W-:Y:S01]  /*145f0*/  STL [R1+0x4c], R12 ;  /* 0x00004c0c01007387 */ /* 0x0005e20000100800 */
[----:B-----5:R-:W-:Y:S01]  /*14600*/  IMAD.MOV.U32 R4, RZ, RZ, R0 ;  /* 0x000000ffff047224 */ /* 0x020fe200078e0000 */
[----:B------:R-:W-:Y:S01]  /*14610*/  MOV R0, 0x1 ;  /* 0x0000000100007802 */ /* 0x000fe20000000f00 */
[----:B------:R-:W-:Y:S02]  /*14620*/  IMAD.MOV.U32 R3, RZ, RZ, 0x181f ;  /* 0x0000181fff037424 */ /* 0x000fe400078e00ff */
[----:B-12---:R-:W-:Y:S05]  /*14630*/  CALL.REL.NOINC `($__internal_73_$__cuda_sm70_shflsync_idx_p) ;  /* 0x00001a0000007944 */ /* 0x006fea0003c00000 */
[----:B-1---5:R-:W-:-:S05]  /*14640*/  BRA `(.L_x_4463) ;  /* 0xffff2f1000007947 */ /* 0x022fca000383ffff */
.L_x_4369:
[----:B------:R-:W-:Y:S01]  /*14650*/  MOV R3, 0x181f ;  /* 0x0000181f00037802 */ /* 0x000fe20000000f00 */
[----:B------:R1:W-:Y:S01]  /*14660*/  STL [R1+0x4c], R134 ;  /* 0x00004c8601007387 */ /* 0x0003e20000100800 */
[----:B------:R-:W-:Y:S01]  /*14670*/  MOV R2, 0x146a0 ;  /* 0x000146a000027802 */ /* 0x000fe20000000f00 */
[----:B------:R-:W-:Y:S02]  /*14680*/  IMAD.MOV.U32 R0, RZ, RZ, RZ ;  /* 0x000000ffff007224 */ /* 0x000fe400078e00ff */
[----:B-1----:R-:W-:Y:S05]  /*14690*/  CALL.REL.NOINC `($__internal_73_$__cuda_sm70_shflsync_idx_p) ;  /* 0x000019a000007944 */ /* 0x002fea0003c00000 */
[----:B------:R-:W-:Y:S01]  /*146a0*/  MOV R132, R0 ;  /* 0x0000000000847202 */ /* 0x000fe20000000f00 */
[----:B-1---5:R-:W-:-:S05]  /*146b0*/  BRA `(.L_x_4464) ;  /* 0xffff3c7000007947 */ /* 0x022fca000383ffff */
.L_x_4370:
[----:B------:R-:W-:Y:S01]  /*146c0*/  MOV R3, 0x181f ;  /* 0x0000181f00037802 */ /* 0x000fe20000000f00 */
[----:B------:R3:W-:Y:S01]  /*146d0*/  STL [R1+0x4c], R137 ;  /* 0x00004c8901007387 */ /* 0x0007e20000100800 */
[----:B------:R-:W-:Y:S01]  /*146e0*/  MOV R2, 0x14710 ;  /* 0x0001471000027802 */ /* 0x000fe20000000f00 */
[----:B------:R-:W-:Y:S02]  /*146f0*/  IMAD.MOV.U32 R0, RZ, RZ, RZ ;  /* 0x000000ffff007224 */ /* 0x000fe400078e00ff */
[----:B-123--:R-:W-:Y:S05]  /*14700*/  CALL.REL.NOINC `($__internal_73_$__cuda_sm70_shflsync_idx_p) ;  /* 0x0000193000007944 */ /* 0x00efea0003c00000 */
[----:B-1---5:R-:W-:-:S05]  /*14710*/  BRA `(.L_x_4465) ;  /* 0xffff3c3000007947 */ /* 0x022fca000383ffff */
.L_x_4371:
[----:B--2---:R-:W-:Y:S01]  /*14720*/  MOV R3, 0x181f ;  /* 0x0000181f00037802 */ /* 0x004fe20000000f00 */
[----:B------:R2:W-:Y:S01]  /*14730*/  STL [R1+0x4c], R134 ;  /* 0x00004c8601007387 */ /* 0x0005e20000100800 */
[----:B------:R-:W-:Y:S01]  /*14740*/  MOV R2, 0x14770 ;  /* 0x0001477000027802 */ /* 0x000fe20000000f00 */
[----:B------:R-:W-:Y:S03]  /*14750*/  IMAD.MOV.U32 R0, RZ, RZ, 0x1 ;  /* 0x00000001ff007424 */ /* 0x000fe600078e00ff */
[----:B-12---:R-:W-:Y:S05]  /*14760*/  CALL.REL.NOINC `($__internal_73_$__cuda_sm70_shflsync_idx_p) ;  /* 0x000018d000007944 */ /* 0x006fea0003c00000 */
[----:B------:R-:W-:Y:S01]  /*14770*/  MOV R2, 0x147d0 ;  /* 0x000147d000027802 */ /* 0x000fe20000000f00 */
[----:B------:R2:W-:Y:S01]  /*14780*/  STL [R1+0x4c], R137 ;  /* 0x00004c8901007387 */ /* 0x0005e20000100800 */
[----:B------:R-:W-:Y:S01]  /*14790*/  IMAD.MOV.U32 R132, RZ, RZ, R0 ;  /* 0x000000ffff847224 */ /* 0x000fe200078e0000 */
[----:B------:R-:W-:Y:S01]  /*147a0*/  MOV R0, 0x1 ;  /* 0x0000000100007802 */ /* 0x000fe20000000f00 */
[----:B------:R-:W-:Y:S02]  /*147b0*/  IMAD.MOV.U32 R3, RZ, RZ, 0x181f ;  /* 0x0000181fff037424 */ /* 0x000fe400078e00ff */
[----:B-12--5:R-:W-:Y:S05]  /*147c0*/  CALL.REL.NOINC `($__internal_73_$__cuda_sm70_shflsync_idx_p) ;  /* 0x0000187000007944 */ /* 0x026fea0003c00000 */
[----:B-1---5:R-:W-:-:S05]  /*147d0*/  BRA `(.L_x_4466) ;  /* 0xffff3db000007947 */ /* 0x022fca000383ffff */
.L_x_4372:
[----:B------:R-:W-:Y:S01]  /*147e0*/  MOV R3, 0x1c1f ;  /* 0x00001c1f00037802 */ /* 0x000fe20000000f00 */
[----:B------:R1:W-:Y:S01]  /*147f0*/  STL [R1+0x4c], R132 ;  /* 0x00004c8401007387 */ /* 0x0003e20000100800 */
[----:B------:R-:W-:Y:S01]  /*14800*/  MOV R2, 0x14830 ;  /* 0x0001483000027802 */ /* 0x000fe20000000f00 */
[----:B------:R-:W-:Y:S02]  /*14810*/  IMAD.MOV.U32 R0, RZ, RZ, RZ ;  /* 0x000000ffff007224 */ /* 0x000fe400078e00ff */
[----:B-1----:R-:W-:Y:S05]  /*14820*/  CALL.REL.NOINC `($__internal_73_$__cuda_sm70_shflsync_idx_p) ;  /* 0x0000181000007944 */ /* 0x002fea0003c00000 */
[----:B-1---5:R-:W-:-:S05]  /*14830*/  BRA `(.L_x_4467) ;  /* 0xffff407000007947 */ /* 0x022fca000383ffff */
.L_x_4373:
[----:B------:R-:W-:Y:S01]  /*14840*/  MOV R3, 0x1c1f ;  /* 0x00001c1f00037802 */ /* 0x000fe20000000f00 */
[----:B------:R2:W-:Y:S01]  /*14850*/  STL [R1+0x4c], R132 ;  /* 0x00004c8401007387 */ /* 0x0005e20000100800 */
[----:B------:R-:W-:Y:S01]  /*14860*/  MOV R2, 0x14890 ;  /* 0x0001489000027802 */ /* 0x000fe20000000f00 */
[----:B------:R-:W-:Y:S02]  /*14870*/  IMAD.MOV.U32 R0, RZ, RZ, 0x1 ;  /* 0x00000001ff007424 */ /* 0x000fe400078e00ff */
[----:B-12---:R-:W-:Y:S05]  /*14880*/  CALL.REL.NOINC `($__internal_73_$__cuda_sm70_shflsync_idx_p) ;  /* 0x000017b000007944 */ /* 0x006fea0003c00000 */
        /* <DEDUP_REMOVED lines=46> */
[----:B-----5:R-:W-:Y:S02]  /*14b70*/  FSEL R5, R27, -INF , P0 ;  /* 0xff8000001b057808 */ /* 0x020fe40000000000 */
[----:B------:R-:W-:Y:S02]  /*14b80*/  FMNMX.FTZ R15, R6, R15, !PT ;  /* 0x0000000f060f7209 */ /* 0x000fe40007810000 */
[----:B------:R-:W-:Y:S02]  /*14b90*/  FMNMX.FTZ R132, R4, R132, !PT ;  /* 0x0000008404847209 */ /* 0x000fe40007810000 */
[----:B------:R-:W-:Y:S02]  /*14ba0*/  FMNMX.FTZ R15, R5, R15, !PT ;  /* 0x0000000f050f7209 */ /* 0x000fe40007810000 */
[----:B------:R-:W-:Y:S02]  /*14bb0*/  MOV R2, 0x14bd0 ;  /* 0x00014bd000027802 */ /* 0x000fe40000000f00 */
[----:B-1----:R-:W-:Y:S05]  /*14bc0*/  CALL.REL.NOINC `($__internal_72_$__cuda_sm70_shflsync_bfly_p) ;  /* 0x0000141000007944 */ /* 0x002fea0003c00000 */
[----:B------:R-:W-:Y:S01]  /*14bd0*/  FMNMX.FTZ R132, R132, R0, !PT ;  /* 0x0000000084847209 */ /* 0x000fe20007810000 */
[----:B------:R-:W-:Y:S01]  /*14be0*/  IMAD.MOV.U32 R0, RZ, RZ, 0x1 ;  /* 0x00000001ff007424 */ /* 0x000fe200078e00ff */
[----:B------:R-:W-:Y:S02]  /*14bf0*/  MOV R2, 0x14c10 ;  /* 0x00014c1000027802 */ /* 0x000fe40000000f00 */
        /* <DEDUP_REMOVED lines=8> */
[----:B------:R-:W-:Y:S02]  /*14c80*/  MOV R2, 0x14ca0 ;  /* 0x00014ca000027802 */ /* 0x000fe40000000f00 */
[----:B------:R-:W-:Y:S05]  /*14c90*/  CALL.REL.NOINC `($__internal_72_$__cuda_sm70_shflsync_bfly_p) ;  /* 0x0000134000007944 */ /* 0x000fea0003c00000 */
[----:B------:R-:W-:-:S05]  /*14ca0*/  BRA `(.L_x_4468) ;  /* 0xffff413000007947 */ /* 0x000fca000383ffff */
.L_x_4376:
[----:B------:R-:W-:Y:S01]  /*14cb0*/  MOV R3, 0x181f ;  /* 0x0000181f00037802 */ /* 0x000fe20000000f00 */
[----:B------:R2:W-:Y:S01]  /*14cc0*/  STL [R1+0x4c], R6 ;  /* 0x00004c0601007387 */ /* 0x0005e20000100800 */
[----:B------:R-:W-:Y:S01]  /*14cd0*/  MOV R2, 0x14d00 ;  /* 0x00014d0000027802 */ /* 0x000fe20000000f00 */
[----:B------:R-:W-:Y:S02]  /*14ce0*/  IMAD.MOV.U32 R0, RZ, RZ, RZ ;  /* 0x000000ffff007224 */ /* 0x000fe400078e00ff */
[----:B-1234-:R-:W-:Y:S05]  /*14cf0*/  CALL.REL.NOINC `($__internal_73_$__cuda_sm70_shflsync_idx_p) ;  /* 0x0000134000007944 */ /* 0x01efea0003c00000 */
[----:B-1---5:R-:W-:-:S05]  /*14d00*/  BRA `(.L_x_4469) ;  /* 0xffff5be000007947 */ /* 0x022fca000383ffff */
.L_x_4379:
[----:B--2---:R-:W-:Y:S01]  /*14d10*/  MOV R3, 0x181f ;  /* 0x0000181f00037802 */ /* 0x004fe20000000f00 */
        /* <DEDUP_REMOVED lines=11> */
.L_x_4382:
[----:B------:R-:W-:Y:S01]  /*14dd0*/  MOV R3, 0x181f ;  /* 0x0000181f00037802 */ /* 0x000fe20000000f00 */
[----:B------:R1:W-:Y:S01]  /*14de0*/  STL [R1+0x4c], R137 ;  /* 0x00004c8901007387 */ /* 0x0003e20000100800 */
[----:B------:R-:W-:Y:S01]  /*14df0*/  MOV R2, 0x14e20 ;  /* 0x00014e2000027802 */ /* 0x000fe20000000f00 */
[----:B------:R-:W-:Y:S02]  /*14e00*/  IMAD.MOV.U32 R0, RZ, RZ, RZ ;  /* 0x000000ffff007224 */ /* 0x000fe400078e00ff */
[----:B-1----:R-:W-:Y:S05]  /*14e10*/  CALL.REL.NOINC `($__internal_73_$__cuda_sm70_shflsync_idx_p) ;  /* 0x0000122000007944 */ /* 0x002fea0003c00000 */
[----:B------:R-:W-:Y:S01]  /*14e20*/  MOV R132, R0 ;  /* 0x0000000000847202 */ /* 0x000fe20000000f00 */
[----:B-1---5:R-:W-:-:S05]  /*14e30*/  BRA `(.L_x_4471) ;  /* 0xffff6ae000007947 */ /* 0x022fca000383ffff */
.L_x_4383:
[----:B------:R-:W-:Y:S01]  /*14e40*/  MOV R3, 0x181f ;  /* 0x0000181f00037802 */ /* 0x000fe20000000f00 */
[----:B------:R3:W-:Y:S01]  /*14e50*/  STL [R1+0x4c], R172 ;  /* 0x00004cac01007387 */ /* 0x0007e20000100800 */
[----:B------:R-:W-:Y:S01]  /*14e60*/  MOV R2, 0x14e90 ;  /* 0x00014e9000027802 */ /* 0x000fe20000000f00 */
[----:B------:R-:W-:Y:S02]  /*14e70*/  IMAD.MOV.U32 R0, RZ, RZ, RZ ;  /* 0x000000ffff007224 */ /* 0x000fe400078e00ff */
[----:B-123--:R-:W-:Y:S05]  /*14e80*/  CALL.REL.NOINC `($__internal_73_$__cuda_sm70_shflsync_idx_p) ;  /* 0x000011b000007944 */ /* 0x00efea0003c00000 */
[----:B-1---5:R-:W-:-:S05]  /*14e90*/  BRA `(.L_x_4472) ;  /* 0xffff6aa000007947 */ /* 0x022fca000383ffff */
.L_x_4384:
        /* <DEDUP_REMOVED lines=12> */
.L_x_4385:
[----:B------:R-:W-:Y:S02]  /*14f60*/  MOV R0, 0x2 ;  /* 0x0000000200007802 */ /* 0x000fe40000000f00 */
[----:B------:R-:W-:Y:S02]  /*14f70*/  MOV R2, 0x14f90 ;  /* 0x00014f9000027802 */ /* 0x000fe40000000f00 */
[----:B------:R-:W-:Y:S05]  /*14f80*/  CALL.REL.NOINC `($__internal_72_$__cuda_sm70_shflsync_bfly_p) ;  /* 0x0000105000007944 */ /* 0x000fea0003c00000 */
[----:B------:R-:W-:-:S05]  /*14f90*/  BRA `(.L_x_4474) ;  /* 0xffff6ea000007947 */ /* 0x000fca000383ffff */
.L_x_4386:
[----:B------:R-:W-:Y:S02]  /*14fa0*/  MOV R0, 0x1 ;  /* 0x0000000100007802 */ /* 0x000fe40000000f00 */
        /* <DEDUP_REMOVED lines=12> */
.L_x_4388:
[----:B------:R1:W5:Y:S01]  /*15070*/  LDL R132, [R1+0x54] ;  /* 0x0000540001847983 */ /* 0x0003620000100800 */
[----:B------:R-:W-:-:S02]  /*15080*/  MOV R0, 0x2 ;  /* 0x0000000200007802 */ /* 0x000fc40000000f00 */
[----:B------:R-:W-:Y:S02]  /*15090*/  MOV R2, 0x150b0 ;  /* 0x000150b000027802 */ /* 0x000fe40000000f00 */
[----:B-1---5:R-:W-:Y:S05]  /*150a0*/  CALL.REL.NOINC `($__internal_72_$__cuda_sm70_shflsync_bfly_p) ;  /* 0x00000f3000007944 */ /* 0x022fea0003c00000 */
[----:B------:R-:W-:Y:S05]  /*150b0*/  BRA `(.L_x_4476) ;  /* 0xffff86c000007947 */ /* 0x000fea000383ffff */
.L_x_4389:
[----:B------:R-:W-:Y:S01]  /*150c0*/  IMAD.MOV.U32 R132, RZ, RZ, R4 ;  /* 0x000000ffff847224 */ /* 0x000fe200078e0004 */
[----:B------:R-:W-:Y:S02]  /*150d0*/  MOV R0, 0x1 ;  /* 0x0000000100007802 */ /* 0x000fe40000000f00 */
[----:B------:R-:W-:Y:S02]  /*150e0*/  MOV R2, 0x15100 ;  /* 0x0001510000027802 */ /* 0x000fe40000000f00 */
[----:B------:R-:W-:Y:S05]  /*150f0*/  CALL.REL.NOINC `($__internal_72_$__cuda_sm70_shflsync_bfly_p) ;  /* 0x00000ee000007944 */ /* 0x000fea0003c00000 */
[----:B------:R1:W5:Y:S01]  /*15100*/  LDL R132, [R1+0x50] ;  /* 0x0000500001847983 */ /* 0x0003620000100800 */
[----:B------:R-:W-:Y:S01]  /*15110*/  FADD.FTZ R4, R4, R0 ;  /* 0x0000000004047221 */ /* 0x000fe20000010000 */
[----:B------:R-:W-:Y:S02]  /*15120*/  MOV R0, 0x2 ;  /* 0x0000000200007802 */ /* 0x000fe40000000f00 */
[----:B------:R-:W-:Y:S02]  /*15130*/  MOV R2, 0x15150 ;  /* 0x0001515000027802 */ /* 0x000fe40000000f00 */
[----:B-1---5:R-:W-:Y:S05]  /*15140*/  CALL.REL.NOINC `($__internal_72_$__cuda_sm70_shflsync_bfly_p) ;  /* 0x00000e9000007944 */ /* 0x022fea0003c00000 */
[----:B------:R-:W2:Y:S02]  /*15150*/  LDL.LU R2, [R1+0x50] ;  /* 0x0000500001027983 */ /* 0x000ea40000300800 */
[----:B--2---:R-:W-:Y:S01]  /*15160*/  FADD.FTZ R5, R2, R0 ;  /* 0x0000000002057221 */ /* 0x004fe20000010000 */
[----:B------:R-:W-:-:S02]  /*15170*/  MOV R0, 0x1 ;  /* 0x0000000100007802 */ /* 0x000fc40000000f00 */
[----:B------:R-:W-:Y:S02]  /*15180*/  MOV R2, 0x151b0 ;  /* 0x000151b000027802 */ /* 0x000fe40000000f00 */
[----:B------:R-:W-:Y:S02]  /*15190*/  MOV R132, R5 ;  /* 0x0000000500847202 */ /* 0x000fe40000000f00 */
[----:B------:R-:W-:Y:S05]  /*151a0*/  CALL.REL.NOINC `($__internal_72_$__cuda_sm70_shflsync_bfly_p) ;  /* 0x00000e3000007944 */ /* 0x000fea0003c00000 */
[----:B------:R-:W-:Y:S01]  /*151b0*/  MOV R3, R0 ;  /* 0x0000000000037202 */ /* 0x000fe20000000f00 */
[----:B------:R-:W-:Y:S05]  /*151c0*/  BRA `(.L_x_4477) ;  /* 0xffff864000007947 */ /* 0x000fea000383ffff */
.L_x_4396:
[----:B--234-:R2:W-:Y:S01]  /*151d0*/  STL [R1+0x4c], R5 ;  /* 0x00004c0501007387 */ /* 0x01c5e20000100800 */
[----:B------:R-:W-:Y:S01]  /*151e0*/  IMAD.MOV.U32 R0, RZ, RZ, RZ ;  /* 0x000000ffff007224 */ /* 0x000fe200078e00ff */
[----:B------:R-:W-:Y:S02]  /*151f0*/  MOV R3, 0x181f ;  /* 0x0000181f00037802 */ /* 0x000fe40000000f00 */
[----:B------:R-:W-:Y:S02]  /*15200*/  MOV R2, 0x15220 ;  /* 0x0001522000027802 */ /* 0x000fe40000000f00 */
[----:B-12---:R-:W-:Y:S05]  /*15210*/  CALL.REL.NOINC `($__internal_73_$__cuda_sm70_shflsync_idx_p) ;  /* 0x00000e2000007944 */ /* 0x006fea0003c00000 */
[----:B-----5:R-:W-:Y:S01]  /*15220*/  MOV R4, R0 ;  /* 0x0000000000047202 */ /* 0x020fe20000000f00 */
[----:B-1----:R-:W-:Y:S05]  /*15230*/  BRA `(.L_x_4478) ;  /* 0xffffa28000007947 */ /* 0x002fea000383ffff */
.L_x_4397:
[----:B------:R4:W-:Y:S01]  /*15240*/  STL [R1+0x4c], R14 ;  /* 0x00004c0e01007387 */ /* 0x0009e20000100800 */
[----:B------:R-:W-:Y:S01]  /*15250*/  IMAD.MOV.U32 R0, RZ, RZ, RZ ;  /* 0x000000ffff007224 */ /* 0x000fe200078e00ff */
[----:B------:R-:W-:-:S02]  /*15260*/  MOV R3, 0x181f ;  /* 0x0000181f00037802 */ /* 0x000fc40000000f00 */
[----:B------:R-:W-:Y:S02]  /*15270*/  MOV R2, 0x15290 ;  /* 0x0001529000027802 */ /* 0x000fe40000000f00 */
[----:B-1234-:R-:W-:Y:S05]  /*15280*/  CALL.REL.NOINC `($__internal_73_$__cuda_sm70_shflsync_idx_p) ;  /* 0x00000db000007944 */ /* 0x01efea0003c00000 */
[----:B-1---5:R-:W-:Y:S05]  /*15290*/  BRA `(.L_x_4479) ;  /* 0xffffa24000007947 */ /* 0x022fea000383ffff */
.L_x_4400:
[----:B------:R4:W-:Y:S01]  /*152a0*/  STL [R1+0x4c], R5 ;  /* 0x00004c0501007387 */ /* 0x0009e20000100800 */
[----:B--2---:R-:W-:Y:S01]  /*152b0*/  IMAD.MOV.U32 R0, RZ, RZ, 0x1 ;  /* 0x00000001ff007424 */ /* 0x004fe200078e00ff */
[----:B------:R-:W-:Y:S02]  /*152c0*/  MOV R3, 0x181f ;  /* 0x0000181f00037802 */ /* 0x000fe40000000f00 */
[----:B------:R-:W-:Y:S02]  /*152d0*/  MOV R2, 0x152f0 ;  /* 0x000152f000027802 */ /* 0x000fe40000000f00 */
[----:B-1-34-:R-:W-:Y:S05]  /*152e0*/  CALL.REL.NOINC `($__internal_73_$__cuda_sm70_shflsync_idx_p) ;  /* 0x00000d5000007944 */ /* 0x01afea0003c00000 */
[----:B------:R2:W-:Y:S01]  /*152f0*/  STL [R1+0x4c], R14 ;  /* 0x00004c0e01007387 */ /* 0x0005e20000100800 */
[----:B-----5:R-:W-:Y:S01]  /*15300*/  IMAD.MOV.U32 R4, RZ, RZ, R0 ;  /* 0x000000ffff047224 */ /* 0x020fe200078e0000 */
[----:B------:R-:W-:Y:S01]  /*15310*/  MOV R0, 0x1 ;  /* 0x0000000100007802 */ /* 0x000fe20000000f00 */
[----:B------:R-:W-:Y:S01]  /*15320*/  IMAD.MOV.U32 R3, RZ, RZ, 0x181f ;  /* 0x0000181fff037424 */ /* 0x000fe200078e00ff */
[----:B------:R-:W-:Y:S02]  /*15330*/  MOV R2, 0x15350 ;  /* 0x0001535000027802 */ /* 0x000fe40000000f00 */
[----:B-12---:R-:W-:Y:S05]  /*15340*/  CALL.REL.NOINC `($__internal_73_$__cuda_sm70_shflsync_idx_p) ;  /* 0x00000cf000007944 */ /* 0x006fea0003c00000 */
[----:B-1---5:R-:W-:Y:S05]  /*15350*/  BRA `(.L_x_4480) ;  /* 0xffffa3d000007947 */ /* 0x022fea000383ffff */
.L_x_4403:
[----:B------:R3:W-:Y:S01]  /*15360*/  STL [R1+0x4c], R5 ;  /* 0x00004c0501007387 */ /* 0x0007e20000100800 */
[----:B--2---:R-:W-:Y:S01]  /*15370*/  IMAD.MOV.U32 R0, RZ, RZ, 0x2 ;  /* 0x00000002ff007424 */ /* 0x004fe200078e00ff */
[----:B-1----:R-:W-:-:S02]  /*15380*/  MOV R3, 0x181f ;  /* 0x0000181f00037802 */ /* 0x002fc40000000f00 */
[----:B------:R-:W-:Y:S02]  /*15390*/  MOV R2, 0x153b0 ;  /* 0x000153b000027802 */ /* 0x000fe40000000f00 */
[----:B---34-:R-:W-:Y:S05]  /*153a0*/  CALL.REL.NOINC `($__internal_73_$__cuda_sm70_shflsync_idx_p) ;  /* 0x00000c9000007944 */ /* 0x018fea0003c00000 */
[----:B-----5:R-:W-:Y:S01]  /*153b0*/  MOV R4, R0 ;  /* 0x0000000000047202 */ /* 0x020fe20000000f00 */
[----:B-1----:R-:W-:Y:S05]  /*153c0*/  BRA `(.L_x_4481) ;  /* 0xffffa55000007947 */ /* 0x002fea000383ffff */
.L_x_4404:
[----:B------:R4:W-:Y:S01]  /*153d0*/  STL [R1+0x4c], R14 ;  /* 0x00004c0e01007387 */ /* 0x0009e20000100800 */
[----:B--2---:R-:W-:Y:S01]  /*153e0*/  IMAD.MOV.U32 R0, RZ, RZ, 0x2 ;  /* 0x00000002ff007424 */ /* 0x004fe200078e00ff */
[----:B-1----:R-:W-:Y:S02]  /*153f0*/  MOV R3, 0x181f ;  /* 0x0000181f00037802 */ /* 0x002fe40000000f00 */
[----:B------:R-:W-:Y:S02]  /*15400*/  MOV R2, 0x15420 ;  /* 0x0001542000027802 */ /* 0x000fe40000000f00 */
[----:B---34-:R-:W-:Y:S05]  /*15410*/  CALL.REL.NOINC `($__internal_73_$__cuda_sm70_shflsync_idx_p) ;  /* 0x00000c2000007944 */ /* 0x018fea0003c00000 */
[----:B-1---5:R-:W-:Y:S05]  /*15420*/  BRA `(.L_x_4482) ;  /* 0xffffa51000007947 */ /* 0x022fea000383ffff */
.L_x_4407:
[----:B------:R1:W-:Y:S01]  /*15430*/  STL [R1+0x4c], R5 ;  /* 0x00004c0501007387 */ /* 0x0003e20000100800 */
[----:B----4-:R-:W-:Y:S01]  /*15440*/  IMAD.MOV.U32 R0, RZ, RZ, 0x3 ;  /* 0x00000003ff007424 */ /* 0x010fe200078e00ff */
[----:B-1----:R-:W-:Y:S02]  /*15450*/  MOV R3, 0x181f ;  /* 0x0000181f00037802 */ /* 0x002fe40000000f00 */
[----:B------:R-:W-:Y:S02]  /*15460*/  MOV R2, 0x15480 ;  /* 0x0001548000027802 */ /* 0x000fe40000000f00 */
[----:B--23--:R-:W-:Y:S05]  /*15470*/  CALL.REL.NOINC `($__internal_73_$__cuda_sm70_shflsync_idx_p) ;  /* 0x00000bc000007944 */ /* 0x00cfea0003c00000 */
[----:B------:R2:W-:Y:S01]  /*15480*/  STL [R1+0x4c], R14 ;  /* 0x00004c0e01007387 */ /* 0x0005e20000100800 */
[----:B-----5:R-:W-:Y:S01]  /*15490*/  IMAD.MOV.U32 R4, RZ, RZ, R0 ;  /* 0x000000ffff047224 */ /* 0x020fe200078e0000 */
[----:B------:R-:W-:Y:S01]  /*154a0*/  MOV R0, 0x3 ;  /* 0x0000000300007802 */ /* 0x000fe20000000f00 */
[----:B------:R-:W-:Y:S01]  /*154b0*/  IMAD.MOV.U32 R3, RZ, RZ, 0x181f ;  /* 0x0000181fff037424 */ /* 0x000fe200078e00ff */
[----:B------:R-:W-:-:S02]  /*154c0*/  MOV R2, 0x154e0 ;  /* 0x000154e000027802 */ /* 0x000fc40000000f00 */
[----:B-12---:R-:W-:Y:S05]  /*154d0*/  CALL.REL.NOINC `($__internal_73_$__cuda_sm70_shflsync_idx_p) ;  /* 0x00000b6000007944 */ /* 0x006fea0003c00000 */
[----:B-1---5:R-:W-:Y:S05]  /*154e0*/  BRA `(.L_x_4483) ;  /* 0xffffa65000007947 */ /* 0x022fea000383ffff */
.L_x_4409:
[----:B------:R1:W-:Y:S01]  /*154f0*/  STL [R1+0x4c], R5 ;  /* 0x00004c0501007387 */ /* 0x0003e20000100800 */
[----:B------:R-:W-:Y:S01]  /*15500*/  IMAD.MOV.U32 R0, RZ, RZ, RZ ;  /* 0x000000ffff007224 */ /* 0x000fe200078e00ff */
[----:B------:R-:W-:-:S02]  /*15510*/  MOV R3, 0x1c1f ;  /* 0x00001c1f00037802 */ /* 0x000fc40000000f00 */
[----:B------:R-:W-:Y:S02]  /*15520*/  MOV R2, 0x15540 ;  /* 0x0001554000027802 */ /* 0x000fe40000000f00 */
[----:B-1----:R-:W-:Y:S05]  /*15530*/  CALL.REL.NOINC `($__internal_73_$__cuda_sm70_shflsync_idx_p) ;  /* 0x00000b0000007944 */ /* 0x002fea0003c00000 */
[----:B-----5:R-:W-:Y:S01]  /*15540*/  MOV R4, R0 ;  /* 0x0000000000047202 */ /* 0x020fe20000000f00 */
[----:B-1----:R-:W-:Y:S05]  /*15550*/  BRA `(.L_x_4484) ;  /* 0xffffa9c000007947 */ /* 0x002fea000383ffff */
.L_x_4410:
[----:B------:R3:W-:Y:S01]  /*15560*/  STL [R1+0x4c], R12 ;  /* 0x00004c0c01007387 */ /* 0x0007e20000100800 */
[----:B------:R-:W-:Y:S01]  /*15570*/  IMAD.MOV.U32 R0, RZ, RZ, RZ ;  /* 0x000000ffff007224 */ /* 0x000fe200078e00ff */
[----:B------:R-:W-:Y:S02]  /*15580*/  MOV R3, 0x1c1f ;  /* 0x00001c1f00037802 */ /* 0x000fe40000000f00 */
[----:B------:R-:W-:Y:S02]  /*15590*/  MOV R2, 0x155b0 ;  /* 0x000155b000027802 */ /* 0x000fe40000000f00 */
[----:B-123--:R-:W-:Y:S05]  /*155a0*/  CALL.REL.NOINC `($__internal_73_$__cuda_sm70_shflsync_idx_p) ;  /* 0x00000a9000007944 */ /* 0x00efea0003c00000 */
[----:B-1---5:R-:W-:Y:S05]  /*155b0*/  BRA `(.L_x_4485) ;  /* 0xffffa98000007947 */ /* 0x022fea000383ffff */
.L_x_4413:
[----:B------:R1:W-:Y:S01]  /*155c0*/  STL [R1+0x4c], R5 ;  /* 0x00004c0501007387 */ /* 0x0003e20000100800 */
[----:B----4-:R-:W-:Y:S01]  /*155d0*/  IMAD.MOV.U32 R0, RZ, RZ, 0x1 ;  /* 0x00000001ff007424 */ /* 0x010fe200078e00ff */
[----:B--2---:R-:W-:Y:S02]  /*155e0*/  MOV R3, 0x1c1f ;  /* 0x00001c1f00037802 */ /* 0x004fe40000000f00 */
[----:B------:R-:W-:Y:S02]  /*155f0*/  MOV R2, 0x15610 ;  /* 0x0001561000027802 */ /* 0x000fe40000000f00 */
[----:B-1-3--:R-:W-:Y:S05]  /*15600*/  CALL.REL.NOINC `($__internal_73_$__cuda_sm70_shflsync_idx_p) ;  /* 0x00000a3000007944 */ /* 0x00afea0003c00000 */
[----:B------:R2:W-:Y:S01]  /*15610*/  STL [R1+0x4c], R12 ;  /* 0x00004c0c01007387 */ /* 0x0005e20000100800 */
[----:B-----5:R-:W-:Y:S01]  /*15620*/  IMAD.MOV.U32 R4, RZ, RZ, R0 ;  /* 0x000000ffff047224 */ /* 0x020fe200078e0000 */
[----:B------:R-:W-:Y:S01]  /*15630*/  MOV R0, 0x1 ;  /* 0x0000000100007802 */ /* 0x000fe20000000f00 */
[----:B------:R-:W-:Y:S01]  /*15640*/  IMAD.MOV.U32 R3, RZ, RZ, 0x1c1f ;  /* 0x00001c1fff037424 */ /* 0x000fe200078e00ff */
[----:B------:R-:W-:-:S02]  /*15650*/  MOV R2, 0x15670 ;  /* 0x0001567000027802 */ /* 0x000fc40000000f00 */
[----:B-12---:R-:W-:Y:S05]  /*15660*/  CALL.REL.NOINC `($__internal_73_$__cuda_sm70_shflsync_idx_p) ;  /* 0x000009d000007944 */ /* 0x006fea0003c00000 */
[----:B-1---5:R-:W-:Y:S05]  /*15670*/  BRA `(.L_x_4486) ;  /* 0xffffb52000007947 */ /* 0x022fea000383ffff */
.L_x_4417:
[----:B------:R1:W-:Y:S01]  /*15680*/  STL [R1+0x4c], R5 ;  /* 0x00004c0501007387 */ /* 0x0003e20000100800 */
[----:B------:R-:W-:Y:S01]  /*15690*/  IMAD.MOV.U32 R0, RZ, RZ, RZ ;  /* 0x000000ffff007224 */ /* 0x000fe200078e00ff */
[----:B------:R-:W-:-:S02]  /*156a0*/  MOV R3, 0x181f ;  /* 0x0000181f00037802 */ /* 0x000fc40000000f00 */
[----:B------:R-:W-:Y:S02]  /*156b0*/  MOV R2, 0x156d0 ;  /* 0x000156d000027802 */ /* 0x000fe40000000f00 */
[----:B-1----:R-:W-:Y:S05]  /*156c0*/  CALL.REL.NOINC `($__internal_73_$__cuda_sm70_shflsync_idx_p) ;  /* 0x0000097000007944 */ /* 0x002fea0003c00000 */
[----:B-----5:R-:W-:Y:S01]  /*156d0*/  MOV R4, R0 ;  /* 0x0000000000047202 */ /* 0x020fe20000000f00 */
[----:B-1----:R-:W-:Y:S05]  /*156e0*/  BRA `(.L_x_4487) ;  /* 0xffffc96000007947 */ /* 0x002fea000383ffff */
.L_x_4418:
[----:B------:R3:W-:Y:S01]  /*156f0*/  STL [R1+0x4c], R14 ;  /* 0x00004c0e01007387 */ /* 0x0007e20000100800 */
[----:B------:R-:W-:Y:S01]  /*15700*/  IMAD.MOV.U32 R0, RZ, RZ, RZ ;  /* 0x000000ffff007224 */ /* 0x000fe200078e00ff */
[----:B------:R-:W-:Y:S02]  /*15710*/  MOV R3, 0x181f ;  /* 0x0000181f00037802 */ /* 0x000fe40000000f00 */
[----:B------:R-:W-:Y:S02]  /*15720*/  MOV R2, 0x15740 ;  /* 0x0001574000027802 */ /* 0x000fe40000000f00 */
[----:B-123--:R-:W-:Y:S05]  /*15730*/  CALL.REL.NOINC `($__internal_73_$__cuda_sm70_shflsync_idx_p) ;  /* 0x0000090000007944 */ /* 0x00efea0003c00000 */
[----:B-1---5:R-:W-:Y:S05]  /*15740*/  BRA `(.L_x_4488) ;  /* 0xffffc92000007947 */ /* 0x022fea000383ffff */
.L_x_4421:
        /* <DEDUP_REMOVED lines=12> */
.L_x_4424:
[----:B------:R1:W-:Y:S01]  /*15810*/  STL [R1+0x4c], R5 ;  /* 0x00004c0501007387 */ /* 0x0003e20000100800 */
[----:B----4-:R-:W-:Y:S01]  /*15820*/  IMAD.MOV.U32 R0, RZ, RZ, 0x2 ;  /* 0x00000002ff007424 */ /* 0x010fe200078e00ff */
[----:B-1----:R-:W-:-:S02]  /*15830*/  MOV R3, 0x181f ;  /* 0x0000181f00037802 */ /* 0x002fc40000000f00 */
[----:B------:R-:W-:Y:S02]  /*15840*/  MOV R2, 0x15860 ;  /* 0x0001586000027802 */ /* 0x000fe40000000f00 */
[----:B--23--:R-:W-:Y:S05]  /*15850*/  CALL.REL.NOINC `($__internal_73_$__cuda_sm70_shflsync_idx_p) ;  /* 0x000007e000007944 */ /* 0x00cfea0003c00000 */
[----:B-----5:R-:W-:Y:S01]  /*15860*/  MOV R4, R0 ;  /* 0x0000000000047202 */ /* 0x020fe20000000f00 */
[----:B-1----:R-:W-:Y:S05]  /*15870*/  BRA `(.L_x_4490) ;  /* 0xffffcc4000007947 */ /* 0x002fea000383ffff */
.L_x_4425:
[----:B------:R1:W-:Y:S01]  /*15880*/  STL [R1+0x4c], R14 ;  /* 0x00004c0e01007387 */ /* 0x0003e20000100800 */
[----:B----4-:R-:W-:Y:S01]  /*15890*/  IMAD.MOV.U32 R0, RZ, RZ, 0x2 ;  /* 0x00000002ff007424 */ /* 0x010fe200078e00ff */
[----:B-1----:R-:W-:Y:S02]  /*158a0*/  MOV R3, 0x181f ;  /* 0x0000181f00037802 */ /* 0x002fe40000000f00 */
[----:B------:R-:W-:Y:S02]  /*158b0*/  MOV R2, 0x158d0 ;  /* 0x000158d000027802 */ /* 0x000fe40000000f00 */
[----:B--23--:R-:W-:Y:S05]  /*158c0*/  CALL.REL.NOINC `($__internal_73_$__cuda_sm70_shflsync_idx_p) ;  /* 0x0000077000007944 */ /* 0x00cfea0003c00000 */
[----:B-1---5:R-:W-:Y:S05]  /*158d0*/  BRA `(.L_x_4491) ;  /* 0xffffcc0000007947 */ /* 0x022fea000383ffff */
.L_x_4428:
[----:B------:R1:W-:Y:S01]  /*158e0*/  STL [R1+0x4c], R5 ;  /* 0x00004c0501007387 */ /* 0x0003e20000100800 */
[----:B------:R-:W-:Y:S01]  /*158f0*/  IMAD.MOV.U32 R0, RZ, RZ, 0x3 ;  /* 0x00000003ff007424 */ /* 0x000fe200078e00ff */
[----:B-1----:R-:W-:Y:S02]  /*15900*/  MOV R3, 0x181f ;  /* 0x0000181f00037802 */ /* 0x002fe40000000f00 */
        /* <DEDUP_REMOVED lines=9> */
.L_x_4430:
[----:B------:R1:W-:Y:S01]  /*159a0*/  STL [R1+0x4c], R106 ;  /* 0x00004c6a01007387 */ /* 0x0003e20000100800 */
[----:B------:R-:W-:Y:S01]  /*159b0*/  IMAD.MOV.U32 R0, RZ, RZ, RZ ;  /* 0x000000ffff007224 */ /* 0x000fe200078e00ff */
[----:B------:R-:W-:-:S02]  /*159c0*/  MOV R3, 0x1f ;  /* 0x0000001f00037802 */ /* 0x000fc40000000f00 */
[----:B------:R-:W-:Y:S02]  /*159d0*/  MOV R2, 0x159f0 ;  /* 0x000159f000027802 */ /* 0x000fe40000000f00 */
[----:B-1----:R-:W-:Y:S05]  /*159e0*/  CALL.REL.NOINC `($__internal_73_$__cuda_sm70_shflsync_idx_p) ;  /* 0x0000065000007944 */ /* 0x002fea0003c00000 */
[----:B------:R-:W-:Y:S01]  /*159f0*/  MOV R9, R0 ;  /* 0x0000000000097202 */ /* 0x000fe20000000f00 */
[----:B-1---5:R-:W-:Y:S05]  /*15a00*/  BRA `(.L_x_4493) ;  /* 0xffffcf8000007947 */ /* 0x022fea000383ffff */
.L_x_4431:
[----:B------:R3:W-:Y:S01]  /*15a10*/  STL [R1+0x4c], R106 ;  /* 0x00004c6a01007387 */ /* 0x0007e20000100800 */
[----:B------:R-:W-:Y:S01]  /*15a20*/  IMAD.MOV.U32 R0, RZ, RZ, 0x1 ;  /* 0x00000001ff007424 */ /* 0x000fe200078e00ff */
[----:B------:R-:W-:Y:S02]  /*15a30*/  MOV R3, 0x1f ;  /* 0x0000001f00037802 */ /* 0x000fe40000000f00 */
[----:B------:R-:W-:Y:S02]  /*15a40*/  MOV R2, 0x15a60 ;  /* 0x00015a6000027802 */ /* 0x000fe40000000f00 */
[----:B-123--:R-:W-:Y:S05]  /*15a50*/  CALL.REL.NOINC `($__internal_73_$__cuda_sm70_shflsync_idx_p) ;  /* 0x000005e000007944 */ /* 0x00efea0003c00000 */
[----:B------:R-:W-:Y:S01]  /*15a60*/  MOV R8, R0 ;  /* 0x0000000000087202 */ /* 0x000fe20000000f00 */
[----:B-1---5:R-:W-:Y:S05]  /*15a70*/  BRA `(.L_x_4494) ;  /* 0xffffcf3000007947 */ /* 0x022fea000383ffff */
.L_x_4432:
[----:B------:R-:W-:Y:S02]  /*15a80*/  MOV R3, 0x1 ;  /* 0x0000000100037802 */ /* 0x000fe40000000f00 */
[----:B------:R-:W-:Y:S02]  /*15a90*/  MOV R2, 0x15ab0 ;  /* 0x00015ab000027802 */ /* 0x000fe40000000f00 */
[----:B-1234-:R-:W-:Y:S05]  /*15aa0*/  CALL.REL.NOINC `($__internal_74_$__cuda_sm70_shflsync_up_p) ;  /* 0x0000063000007944 */ /* 0x01efea0003c00000 */
[----:B------:R-:W-:Y:S05]  /*15ab0*/  BRA `(.L_x_4495) ;  /* 0xffffd02000007947 */ /* 0x000fea000383ffff */
.L_x_4433:
[----:B------:R-:W-:Y:S02]  /*15ac0*/  MOV R3, 0x2 ;  /* 0x0000000200037802 */ /* 0x000fe40000000f00 */
[----:B------:R-:W-:-:S02]  /*15ad0*/  MOV R2, 0x15af0 ;  /* 0x00015af000027802 */ /* 0x000fc40000000f00 */
[----:B--2-4-:R-:W-:Y:S05]  /*15ae0*/  CALL.REL.NOINC `($__internal_74_$__cuda_sm70_shflsync_up_p) ;  /* 0x000005f000007944 */ /* 0x014fea0003c00000 */
        /* <DEDUP_REMOVED lines=23> */
.L_x_4437:
[----:B------:R-:W-:Y:S02]  /*15c60*/  MOV R3, 0x1 ;  /* 0x0000000100037802 */ /* 0x000fe40000000f00 */
[----:B------:R-:W-:Y:S02]  /*15c70*/  MOV R2, 0x15c90 ;  /* 0x00015c9000027802 */ /* 0x000fe40000000f00 */
[----:B------:R-:W-:Y:S05]  /*15c80*/  CALL.REL.NOINC `($__internal_74_$__cuda_sm70_shflsync_up_p) ;  /* 0x0000045000007944 */ /* 0x000fea0003c00000 */
[----:B------:R-:W-:Y:S01]  /*15c90*/  MOV R2, R4 ;  /* 0x0000000400027202 */ /* 0x000fe20000000f00 */
[----:B------:R-:W-:Y:S05]  /*15ca0*/  BRA `(.L_x_4497) ;  /* 0xffffd09000007947 */ /* 0x000fea000383ffff */
.L_x_4438:
        /* <DEDUP_REMOVED lines=26> */
.L_x_4440:
[----:B------:R-:W-:Y:S02]  /*15e50*/  SEL R0, RZ, 0x1, P0 ;  /* 0x00000001ff007807 */ /* 0x000fe40000000000 */
[----:B------:R-:W-:Y:S02]  /*15e60*/  MOV R2, 0x15e80 ;  /* 0x00015e8000027802 */ /* 0x000fe40000000f00 */
[----:B-1----:R-:W-:Y:S05]  /*15e70*/  CALL.REL.NOINC `($__internal_75_$__cuda_sm70_votesync_ballot) ;  /* 0x000002c000007944 */ /* 0x002fea0003c00000 */
[----:B------:R-:W-:Y:S01]  /*15e80*/  MOV R10, R0 ;  /* 0x00000000000a7202 */ /* 0x000fe20000000f00 */
[----:B------:R-:W-:Y:S05]  /*15e90*/  BRA `(.L_x_4499) ;  /* 0xffffd03000007947 */ /* 0x000fea000383ffff */
.L_x_4441:
[----:B------:R3:W-:Y:S01]  /*15ea0*/  STL [R1+0x4c], R6 ;  /* 0x00004c0601007387 */ /* 0x0007e20000100800 */
[----:B--2---:R-:W-:Y:S01]  /*15eb0*/  IMAD.MOV.U32 R0, RZ, RZ, R5 ;  /* 0x000000ffff007224 */ /* 0x004fe200078e0005 */
[----:B------:R-:W-:Y:S02]  /*15ec0*/  MOV R3, 0x1f ;  /* 0x0000001f00037802 */ /* 0x000fe40000000f00 */
[----:B------:R-:W-:Y:S02]  /*15ed0*/  MOV R2, 0x15ef0 ;  /* 0x00015ef000027802 */ /* 0x000fe40000000f00 */
[----:B-1-3--:R-:W-:Y:S05]  /*15ee0*/  CALL.REL.NOINC `($__internal_73_$__cuda_sm70_shflsync_idx_p) ;  /* 0x0000015000007944 */ /* 0x00afea0003c00000 */
[----:B------:R2:W-:Y:S01]  /*15ef0*/  STL [R1+0x4c], R7 ;  /* 0x00004c0701007387 */ /* 0x0005e20000100800 */
[----:B------:R-:W-:Y:S01]  /*15f00*/  IMAD.MOV.U32 R11, RZ, RZ, R0 ;  /* 0x000000ffff0b7224 */ /* 0x000fe200078e0000 */
[----:B-----5:R-:W-:Y:S01]  /*15f10*/  MOV R0, R5 ;  /* 0x0000000500007202 */ /* 0x020fe20000000f00 */
[----:B------:R-:W-:Y:S01]  /*15f20*/  IMAD.MOV.U32 R3, RZ, RZ, 0x1f ;  /* 0x0000001fff037424 */ /* 0x000fe200078e00ff */
[----:B------:R-:W-:-:S02]  /*15f30*/  MOV R2, 0x15f50 ;  /* 0x00015f5000027802 */ /* 0x000fc40000000f00 */
[----:B-12---:R-:W-:Y:S05]  /*15f40*/  CALL.REL.NOINC `($__internal_73_$__cuda_sm70_shflsync_idx_p) ;  /* 0x000000f000007944 */ /* 0x006fea0003c00000 */
[----:B------:R-:W-:Y:S01]  /*15f50*/  MOV R7, R0 ;  /* 0x0000000000077202 */ /* 0x000fe20000000f00 */
[----:B-1---5:R-:W-:Y:S05]  /*15f60*/  BRA `(.L_x_4500) ;  /* 0xffffcfd000007947 */ /* 0x022fea000383ffff */
.L_x_4444:
[----:B------:R3:W-:Y:S01]  /*15f70*/  STL [R1+0x4c], R4 ;  /* 0x00004c0401007387 */ /* 0x0007e20000100800 */
[----:B--2---:R-:W-:Y:S01]  /*15f80*/  IMAD.MOV.U32 R0, RZ, RZ, R5 ;  /* 0x000000ffff007224 */ /* 0x004fe200078e0005 */
[----:B------:R-:W-:-:S02]  /*15f90*/  MOV R3, 0x1f ;  /* 0x0000001f00037802 */ /* 0x000fc40000000f00 */
[----:B------:R-:W-:Y:S02]  /*15fa0*/  MOV R2, 0x15fc0 ;  /* 0x00015fc000027802 */ /* 0x000fe40000000f00 */
[----:B-1-34-:R-:W-:Y:S05]  /*15fb0*/  CALL.REL.NOINC `($__internal_73_$__cuda_sm70_shflsync_idx_p) ;  /* 0x0000008000007944 */ /* 0x01afea0003c00000 */
[----:B------:R-:W-:Y:S01]  /*15fc0*/  MOV R12, R0 ;  /* 0x00000000000c7202 */ /* 0x000fe20000000f00 */
[----:B-1---5:R-:W-:Y:S05]  /*15fd0*/  BRA `(.L_x_4443) ;  /* 0xffffcfc000007947 */ /* 0x022fea000383ffff */
        .weak           $__internal_72_$__cuda_sm70_shflsync_bfly_p
        .type           $__internal_72_$__cuda_sm70_shflsync_bfly_p,@function
        .size           $__internal_72_$__cuda_sm70_shflsync_bfly_p,($__internal_73_$__cuda_sm70_shflsync_idx_p - $__internal_72_$__cuda_sm70_shflsync_bfly_p)
$__internal_72_$__cuda_sm70_shflsync_bfly_p:
[----:B------:R-:W-:Y:S02]  /*15fe0*/  MOV R178, 0xffffffff ;  /* 0xffffffff00b27802 */ /* 0x000fe40000000f00 */
[----:B------:R-:W-:Y:S02]  /*15ff0*/  MOV R3, 0x1f ;  /* 0x0000001f00037802 */ /* 0x000fe40000000f00 */
[----:B------:R-:W-:Y:S04]  /*16000*/  WARPSYNC R178 ;  /* 0x000000b200007348 */ /* 0x000fe80003800000 */
[----:B------:R1:W2:Y:S02]  /*16010*/  SHFL.BFLY PT, R0, R132, R0, R3 ;  /* 0x0c00000084007389 */ /* 0x0002a400000e0003 */
[----:B-1----:R-:W-:-:S04]  /*16020*/  MOV R3, 0x0 ;  /* 0x0000000000037802 */ /* 0x002fc80000000f00 */
[----:B--2---:R-:W-:Y:S05]  /*16030*/  RET.REL.NODEC R2 `(_ZN7cutlass13device_kernelIN5flash19enable_sm80_to_sm89INS1_16FlashAttnFwdSm80INS1_25CollectiveMainloopFwdSm80ILi8ELi1ELb1EN4cute5tupleIJNS5_1CILi128EEENS7_ILi48EEENS7_ILi256EEEEEELi256ENS_6half_tEfNS_4arch4Sm80ELb1ELb0ELb0ELb1ELb1ELb0ELb1ELb1EEENS1_21CollectiveEpilogueFwdINS6_IJS8_SA_S9_EEENS6_IJNS7_ILi1EEESI_SI_EEESC_SE_Li256ELb1ELb1ELb1ELb0EEENS1_36VarlenDynamicPersistentTileSchedulerILi128ELi48ELi256ELi256ELb1ELb1ELb0ELb1ELb1ELb1EEEEEEEEEvNT_6ParamsE) ;  /* 0xfffe9fc002007950 */ /* 0x004fea0003c3ffff */
        .weak           $__internal_73_$__cuda_sm70_shflsync_idx_p
        .type           $__internal_73_$__cuda_sm70_shflsync_idx_p,@function
        .size           $__internal_73_$__cuda_sm70_shflsync_idx_p,($__internal_74_$__cuda_sm70_shflsync_up_p - $__internal_73_$__cuda_sm70_shflsync_idx_p)
$__internal_73_$__cuda_sm70_shflsync_idx_p:
        /* <DEDUP_REMOVED lines=9> */
[----:B--2---:R-:W-:Y:S05]  /*160d0*/  RET.REL.NODEC R2 `(_ZN7cutlass13device_kernelIN5flash19enable_sm80_to_sm89INS1_16FlashAttnFwdSm80INS1_25CollectiveMainloopFwdSm80ILi8ELi1ELb1EN4cute5tupleIJNS5_1CILi128EEENS7_ILi48EEENS7_ILi256EEEEEELi256ENS_6half_tEfNS_4arch4Sm80ELb1ELb0ELb0ELb1ELb1ELb0ELb1ELb1EEENS1_21CollectiveEpilogueFwdINS6_IJS8_SA_S9_EEENS6_IJNS7_ILi1EEESI_SI_EEESC_SE_Li256ELb1ELb1ELb1ELb0EEENS1_36VarlenDynamicPersistentTileSchedulerILi128ELi48ELi256ELi256ELb1ELb1ELb0ELb1ELb1ELb1EEEEEEEEEvNT_6ParamsE) ;  /* 0xfffe9f2002007950 */ /* 0x004fea0003c3ffff */
        .weak           $__internal_74_$__cuda_sm70_shflsync_up_p
        .type           $__internal_74_$__cuda_sm70_shflsync_up_p,@function
        .size           $__internal_74_$__cuda_sm70_shflsync_up_p,($__internal_75_$__cuda_sm70_votesync_ballot - $__internal_74_$__cuda_sm70_shflsync_up_p)
$__internal_74_$__cuda_sm70_shflsync_up_p:
[----:B------:R-:W-:Y:S02]  /*160e0*/  MOV R4, RZ ;  /* 0x000000ff00047202 */ /* 0x000fe40000000f00 */
[----:B------:R-:W-:-:S04]  /*160f0*/  MOV R10, 0xffffffff ;  /* 0xffffffff000a7802 */ /* 0x000fc80000000f00 */
[----:B------:R-:W-:Y:S04]  /*16100*/  WARPSYNC R10 ;  /* 0x0000000a00007348 */ /* 0x000fe80003800000 */
[----:B------:R1:W2:Y:S02]  /*16110*/  SHFL.UP PT, R4, R0, R3, R4 ;  /* 0x0400000300047389 */ /* 0x0002a400000e0004 */
[----:B-1----:R-:W-:-:S04]  /*16120*/  MOV R3, 0x0 ;  /* 0x0000000000037802 */ /* 0x002fc80000000f00 */
[----:B--2---:R-:W-:Y:S05]  /*16130*/  RET.REL.NODEC R2 `(_ZN7cutlass13device_kernelIN5flash19enable_sm80_to_sm89INS1_16FlashAttnFwdSm80INS1_25CollectiveMainloopFwdSm80ILi8ELi1ELb1EN4cute5tupleIJNS5_1CILi128EEENS7_ILi48EEENS7_ILi256EEEEEELi256ENS_6half_tEfNS_4arch4Sm80ELb1ELb0ELb0ELb1ELb1ELb0ELb1ELb1EEENS1_21CollectiveEpilogueFwdINS6_IJS8_SA_S9_EEENS6_IJNS7_ILi1EEESI_SI_EEESC_SE_Li256ELb1ELb1ELb1ELb0EEENS1_36VarlenDynamicPersistentTileSchedulerILi128ELi48ELi256ELi256ELb1ELb1ELb0ELb1ELb1ELb1EEEEEEEEEvNT_6ParamsE) ;  /* 0xfffe9ec002007950 */ /* 0x004fea0003c3ffff */
        .weak           $__internal_75_$__cuda_sm70_votesync_ballot
        .type           $__internal_75_$__cuda_sm70_votesync_ballot,@function
        .size           $__internal_75_$__cuda_sm70_votesync_ballot,(.L_x_6554 - $__internal_75_$__cuda_sm70_votesync_ballot)
$__internal_75_$__cuda_sm70_votesync_ballot:
[----:B------:R-:W-:Y:S01]  /*16140*/  ISETP.NE.U32.AND P0, PT, R0, 0x1, PT ;  /* 0x000000010000780c */ /* 0x000fe20003f05070 */
[----:B------:R-:W-:-:S04]  /*16150*/  IMAD.MOV.U32 R3, RZ, RZ, -0x1 ;  /* 0xffffffffff037424 */ /* 0x000fc800078e00ff */
[----:B------:R-:W-:Y:S08]  /*16160*/  WARPSYNC R3 ;  /* 0x0000000300007348 */ /* 0x000ff00003800000 */
[----:B------:R-:W-:-:S04]  /*16170*/  VOTE.ANY R0, PT, !P0 ;  /* 0x0000000000007806 */ /* 0x000fc800040e0100 */
[----:B------:R-:W-:Y:S01]  /*16180*/  LOP3.LUT R0, R0, R3, RZ, 0xc0, !PT ;  /* 0x0000000300007212 */ /* 0x000fe200078ec0ff */
[----:B------:R-:W-:-:S04]  /*16190*/  IMAD.MOV.U32 R3, RZ, RZ, 0x0 ;  /* 0x00000000ff037424 */ /* 0x000fc800078e00ff */
[----:B------:R-:W-:Y:S05]  /*161a0*/  RET.REL.NODEC R2 `(_ZN7cutlass13device_kernelIN5flash19enable_sm80_to_sm89INS1_16FlashAttnFwdSm80INS1_25CollectiveMainloopFwdSm80ILi8ELi1ELb1EN4cute5tupleIJNS5_1CILi128EEENS7_ILi48EEENS7_ILi256EEEEEELi256ENS_6half_tEfNS_4arch4Sm80ELb1ELb0ELb0ELb1ELb1ELb0ELb1ELb1EEENS1_21CollectiveEpilogueFwdINS6_IJS8_SA_S9_EEENS6_IJNS7_ILi1EEESI_SI_EEESC_SE_Li256ELb1ELb1ELb1ELb0EEENS1_36VarlenDynamicPersistentTileSchedulerILi128ELi48ELi256ELi256ELb1ELb1ELb0ELb1ELb1ELb1EEEEEEEEEvNT_6ParamsE) ;  /* 0xfffe9e5002007950 */ /* 0x000fea0003c3ffff */
.L_x_4501:
        /* <DEDUP_REMOVED lines=13> */
.L_x_6554:


//--------------------- .text._ZN7cutlass13device_kernelIN5flash19enable_sm80_to_sm89INS1_16FlashAttnFwdSm80INS1_25CollectiveMainloopFwdSm80ILi8ELi1ELb0EN4cute5tupleIJNS5_1CILi128EEENS7_ILi32EEENS7_ILi256EEEEEELi256ENS_6half_tEfNS_4arch4Sm80ELb1ELb0ELb0ELb1ELb1ELb1ELb1ELb1EEENS1_21CollectiveEpilogueFwdINS6_IJS8_SA_S9_EEENS6_IJNS7_ILi1EEESI_SI_EEESC_SE_Li256ELb1ELb1ELb1ELb0EEENS1_36VarlenDynamicPersistentTileSchedulerILi128ELi32ELi256ELi256ELb1ELb1ELb0ELb1ELb1ELb1EEEEEEEEEvNT_6ParamsE --------------------------
	.section	.text._ZN7cutlass13device_kernelIN5flash19enable_sm80_to_sm89INS1_16FlashAttnFwdSm80INS1_25CollectiveMainloopFwdSm80ILi8ELi1ELb0EN4cute5tupleIJNS5_1CILi128EEENS7_ILi32EEENS7_ILi256EEEEEELi256ENS_6half_tEfNS_4arch4Sm80ELb1ELb0ELb0ELb1ELb1ELb1ELb1ELb1EEENS1_21CollectiveEpilogueFwdINS6_IJS8_SA_S9_EEENS6_IJNS7_ILi1EEESI_SI_EEESC_SE_Li256ELb1ELb1ELb1ELb0EEENS1_36VarlenDynamicPersistentTileSchedulerILi128ELi32ELi256ELi256ELb1ELb1ELb0ELb1ELb1ELb1EEEEEEEEEvNT_6ParamsE,"ax",@progbits
	.sectioninfo	@"SHI_REGISTERS=255"
	.align	128
.text._ZN7cutlass13device_kernelIN5flash19enable_sm80_to_sm89INS1_16FlashAttnFwdSm80INS1_25CollectiveMainloopFwdSm80ILi8ELi1ELb0EN4cute5tupleIJNS5_1CILi128EEENS7_ILi32EEENS7_ILi256EEEEEELi256ENS_6half_tEfNS_4arch4Sm80ELb1ELb0ELb0ELb1ELb1ELb1ELb1ELb1EEENS1_21CollectiveEpilogueFwdINS6_IJS8_SA_S9_EEENS6_IJNS7_ILi1EEESI_SI_EEESC_SE_Li256ELb1ELb1ELb1ELb0EEENS1_36VarlenDynamicPersistentTileSchedulerILi128ELi32ELi256ELi256ELb1ELb1ELb0ELb1ELb1ELb1EEEEEEEEEvNT_6ParamsE:
        .type           _ZN7cutlass13device_kernelIN5flash19enable_sm80_to_sm89INS1_16FlashAttnFwdSm80INS1_25CollectiveMainloopFwdSm80ILi8ELi1ELb0EN4cute5tupleIJNS5_1CILi128EEENS7_ILi32EEENS7_ILi256EEEEEELi256ENS_6half_tEfNS_4arch4Sm80ELb1ELb0ELb0ELb1ELb1ELb1ELb1ELb1EEENS1_21CollectiveEpilogueFwdINS6_IJS8_SA_S9_EEENS6_IJNS7_ILi1EEESI_SI_EEESC_SE_Li256ELb1ELb1ELb1ELb0EEENS1_36VarlenDynamicPersistentTileSchedulerILi128ELi32ELi256ELi256ELb1ELb1ELb0ELb1ELb1ELb1EEEEEEEEEvNT_6ParamsE,@function
        .size           _ZN7cutlass13device_kernelIN5flash19enable_sm80_to_sm89INS1_16FlashAttnFwdSm80INS1_25CollectiveMainloopFwdSm80ILi8ELi1ELb0EN4cute5tupleIJNS5_1CILi128EEENS7_ILi32EEENS7_ILi256EEEEEELi256ENS_6half_tEfNS_4arch4Sm80ELb1ELb0ELb0ELb1ELb1ELb1ELb1ELb1EEENS1_21CollectiveEpilogueFwdINS6_IJS8_SA_S9_EEENS6_IJNS7_ILi1EEESI_SI_EEESC_SE_Li256ELb1ELb1ELb1ELb0EEENS1_36VarlenDynamicPersistentTileSchedulerILi128ELi32ELi256ELi256ELb1ELb1ELb0ELb1ELb1ELb1EEEEEEEEEvNT_6ParamsE,(.L_x_6559 - _ZN7cutlass13device_kernelIN5flash19enable_sm80_to_sm89INS1_16FlashAttnFwdSm80INS1_25CollectiveMainloopFwdSm80ILi8ELi1ELb0EN4cute5tupleIJNS5_1CILi128EEENS7_ILi32EEENS7_ILi256EEEEEELi256ENS_6half_tEfNS_4arch4Sm80ELb1ELb0ELb0ELb1ELb1ELb1ELb1ELb1EEENS1_21CollectiveEpilogueFwdINS6_IJS8_SA_S9_EEENS6_IJNS7_ILi1EEESI_SI_EEESC_SE_Li256ELb1ELb1ELb1ELb0EEENS1_36VarlenDynamicPersistentTileSchedulerILi128ELi32ELi256ELi256ELb1ELb1ELb0ELb1ELb1ELb1EEEEEEEEEvNT_6ParamsE)
        .other          _ZN7cutlass13device_kernelIN5flash19enable_sm80_to_sm89INS1_16FlashAttnFwdSm80INS1_25CollectiveMainloopFwdSm80ILi8ELi1ELb0EN4cute5tupleIJNS5_1CILi128EEENS7_ILi32EEENS7_ILi256EEEEEELi256ENS_6half_tEfNS_4arch4Sm80ELb1ELb0ELb0ELb1ELb1ELb1ELb1ELb1EEENS1_21CollectiveEpilogueFwdINS6_IJS8_SA_S9_EEENS6_IJNS7_ILi1EEESI_SI_EEESC_SE_Li256ELb1ELb1ELb1ELb0EEENS1_36VarlenDynamicPersistentTileSchedulerILi128ELi32ELi256ELi256ELb1ELb1ELb0ELb1ELb1ELb1EEEEEEEEEvNT_6ParamsE,@"STO_CUDA_ENTRY STV_DEFAULT"
_ZN7cutlass13device_kernelIN5flash19enable_sm80_to_sm89INS1_16FlashAttnFwdSm80INS1_25CollectiveMainloopFwdSm80ILi8ELi1ELb0EN4cute5tupleIJNS5_1CILi128EEENS7_ILi32EEENS7_ILi256EEEEEELi256ENS_6half_tEfNS_4arch4Sm80ELb1ELb0ELb0ELb1ELb1ELb1ELb1ELb1EEENS1_21CollectiveEpilogueFwdINS6_IJS8_SA_S9_EEENS6_IJNS7_ILi1EEESI_SI_EEESC_SE_Li256ELb1ELb1ELb1ELb0EEENS1_36VarlenDynamicPersistentTileSchedulerILi128ELi32ELi256ELi256ELb1ELb1ELb0ELb1ELb1ELb1EEEEEEEEEvNT_6ParamsE:
        /* <DEDUP_REMOVED lines=52> */
.L_x_4507:
        /* <DEDUP_REMOVED lines=16> */
.L_x_4710:
        /* <DEDUP_REMOVED lines=16> */
.L_x_4711:
[----:B---3--:R-:W-:-:S05]  /*0540*/  IMAD R0, R0, c[0x0][0x538], RZ ;  /* 0x00014e0000007a24 */ /* 0x008fca00078e02ff */
[----:B------:R-:W-:-:S04]  /*0550*/  IADD3 R6, R0, R6, RZ ;  /* 0x0000000600067210 */ /* 0x000fc80007ffe0ff */
[----:B------:R-:W-:-:S13]  /*0560*/  ISETP.GT.AND P0, PT, R6, UR4, PT ;  /* 0x0000000406007c0c */ /* 0x000fda000bf04270 */
[----:B-12---:R-:W-:Y:S05]  /*0570*/  @!P0 BRA `(.L_x_4507) ;  /* 0xfffffdc000008947 */ /* 0x006fea000383ffff */
.L_x_4503:
[----:B------:R-:W-:-:S05]  /*0580*/  IADD3 R11, -R0, R6, RZ ;  /* 0x00000006000b7210 */ /* 0x000fca0007ffe1ff */
[----:B------:R-:W-:-:S05]  /*0590*/  IMAD R0, R4, c[0x0][0x538], R11 ;  /* 0x00014e0004007a24 */ /* 0x000fca00078e020b */
[----:B------:R-:W-:Y:S01]  /*05a0*/  ISETP.GT.AND P0, PT, R0, UR4, PT ;  /* 0x0000000400007c0c */ /* 0x000fe2000bf04270 */
[----:B------:R-:W-:-:S12]  /*05b0*/  BRA.DIV ~URZ, `(.L_x_4508) ;  /* 0x0001c3227f007947 */ /* 0x000fd8000b800000 */
[----:B------:R-:W-:-:S04]  /*05c0*/  VOTE.ANY R10, PT, !P0 ;  /* 0x00000000000a7806 */ /* 0x000fc800040e0100 */
.L_x_4712:
[----:B------:R-:W1:Y:S02]  /*05d0*/  POPC R5, R10 ;  /* 0x0000000a00057309 */ /* 0x000e640000000000 */
[----:B-12---:R-:W-:Y:S01]  /*05e0*/  IADD3 R235, R5, R7, RZ ;  /* 0x0000000705eb7210 */ /* 0x006fe20007ffe0ff */
[----:B------:R-:W-:Y:S05]  /*05f0*/  BRA.DIV ~URZ, `(.L_x_4509) ;  /* 0x0001c3327f007947 */ /* 0x000fea000b800000 */
[----:B------:R1:W2:Y:S01]  /*0600*/  SHFL.IDX PT, R12, R9, R5, 0x1f ;  /* 0x00001f05090c7589 */ /* 0x0002a200000e0000 */
[----:B------:R-:W-:-:S03]  /*0610*/  MOV R6, RZ ;  /* 0x000000ff00067202 */ /* 0x000fc60000000f00 */
[----:B------:R1:W3:Y:S04]  /*0620*/  SHFL.IDX PT, R9, R8, R5, 0x1f ;  /* 0x00001f0508097589 */ /* 0x0002e800000e0000 */
.L_x_4713:
[----:B------:R-:W-:Y:S01]  /*0630*/  ISETP.NE.AND P0, PT, R10, RZ, PT ;  /* 0x000000ff0a00720c */ /* 0x000fe20003f05270 */
[----:B------:R-:W-:-:S12]  /*0640*/  BSSY B0, `(.L_x_4510) ;  /* 0x0000005000007945 */ /* 0x000fd80003800000 */
[----:B------:R-:W-:Y:S05]  /*0650*/  @!P0 BRA `(.L_x_4511) ;  /* 0x0000003000008947 */ /* 0x000fea0003800000 */
[----:B------:R-:W-:Y:S01]  /*0660*/  IADD3 R2, R5, -0x1, RZ ;  /* 0xffffffff05027810 */ /* 0x000fe20007ffe0ff */
[----:B------:R-:W-:Y:S05]  /*0670*/  BRA.DIV ~URZ, `(.L_x_4512) ;  /* 0x0001c3927f007947 */ /* 0x000fea000b800000 */
[----:B------:R4:W1:Y:S02]  /*0680*/  SHFL.IDX PT, R6, R4, R2, 0x1f ;  /* 0x00001f0204067589 */ /* 0x00086400000e0000 */
.L_x_4511:
[----:B------:R-:W-:Y:S05]  /*0690*/  BSYNC B0 ;  /* 0x0000000000007941 */ /* 0x000fea0003800000 */
.L_x_4510:
        /* <DEDUP_REMOVED lines=67> */
.L_x_4514:
        /* <DEDUP_REMOVED lines=68> */
.L_x_4515:
[----:B------:R-:W-:Y:S05]  /*0f10*/  BSYNC B0 ;  /* 0x0000000000007941 */ /* 0x000fea0003800000 */
.L_x_4513:
[----:B------:R-:W-:-:S04]  /*0f20*/  LOP3.LUT R0, RZ, R0, RZ, 0x33, !PT ;  /* 0x00000000ff007212 */ /* 0x000fc800078e33ff */
[----:B------:R-:W-:Y:S01]  /*0f30*/  IADD3 R233, R0, R12, RZ ;  /* 0x0000000c00e97210 */ /* 0x000fe20007ffe0ff */
[----:B------:R-:W-:Y:S05]  /*0f40*/  BRA `(.L_x_4516) ;  /* 0x0000004000007947 */ /* 0x000fea0003800000 */
.L_x_4504:
[----:B--2---:R-:W-:Y:S01]  /*0f50*/  IMAD.MOV.U32 R233, RZ, RZ, RZ ;  /* 0x000000ffffe97224 */ /* 0x004fe200078e00ff */
[----:B------:R-:W-:Y:S01]  /*0f60*/  MOV R234, RZ ;  /* 0x000000ff00ea7202 */ /* 0x000fe20000000f00 */
[----:B------:R-:W-:Y:S01]  /*0f70*/  IMAD.U32 R232, RZ, RZ, UR4 ;  /* 0x00000004ffe87e24 */ /* 0x000fe2000f8e00ff */
[----:B------:R-:W-:Y:S02]  /*0f80*/  MOV R235, c[0x0][0x53c] ;  /* 0x00014f0000eb7a02 */ /* 0x000fe40000000f00 */
.L_x_4516:
[----:B------:R-:W-:Y:S01]  /*0f90*/  ISETP.NE.AND P0, PT, R13, RZ, PT ;  /* 0x000000ff0d00720c */ /* 0x000fe20003f05270 */
[----:B------:R-:W-:-:S12]  /*0fa0*/  WARPSYNC 0xffffffff ;  /* 0xffffffff00007948 */ /* 0x000fd80003800000 */
[----:B------:R1:W-:Y:S04]  /*0fb0*/  @!P0 STS.128 [0x20080], R232 ;  /* 0x020080e8ff008388 */ /* 0x0003e80000000c00 */
[----:B------:R-:W-:Y:S06]  /*0fc0*/  BAR.ARV 0x5, 0x100 ;  /* 0x0144000000007b1d */ /* 0x000fec0000002000 */
.L_x_4502:
        /* <DEDUP_REMOVED lines=147> */
[----:B------:R2:W-:Y:S01]  /*1900*/  STL [R1+0x4], R7 ;  /* 0x0000040701007387 */ /* 0x0005e20000100800 */
        /* <DEDUP_REMOVED lines=10> */
[----:B------:R1:W-:Y:S01]  /*19b0*/  STL [R1+0xc], R0 ;  /* 0x00000c0001007387 */ /* 0x0003e20000100800 */
[----:B------:R-:W-:-:S02]  /*19c0*/  LOP3.LUT R202, R5, 0xfffffff8, RZ, 0xc0, !PT ;  /* 0xfffffff805ca7812 */ /* 0x000fc400078ec0ff */
[----:B------:R-:W-:Y:S01]  /*19d0*/  LEA R5, R9, 0x10080, 0x1 ;  /* 0x0001008009057811 */ /* 0x000fe200078e08ff */
[----:B------:R-:W-:Y:S01]  /*19e0*/  IMAD.SHL.U32 R216, R8, 0x2, RZ ;  /* 0x0000000208d87824 */ /* 0x000fe200078e00ff */
[----:B------:R-:W-:Y:S01]  /*19f0*/  LEA R8, R10, 0x10080, 0x1 ;  /* 0x000100800a087811 */ /* 0x000fe200078e08ff */
[----:B------:R4:W-:Y:S01]  /*1a00*/  STL [R1+0x34], R11 ;  /* 0x0000340b01007387 */ /* 0x0009e20000100800 */
[----:B--2---:R-:W-:Y:S02]  /*1a10*/  SEL R7, R18, 0xffffffc0, !P2 ;  /* 0xffffffc012077807 */ /* 0x004fe40005000000 */
[----:B------:R-:W-:Y:S01]  /*1a20*/  LEA R183, R3, 0x10080, 0x1 ;  /* 0x0001008003b77811 */ /* 0x000fe200078e08ff */
[----:B------:R-:W-:Y:S01]  /*1a30*/  STL [R1+0x30], R8 ;  /* 0x0000300801007387 */ /* 0x000fe20000100800 */
[----:B---3--:R-:W-:Y:S01]  /*1a40*/  IMAD.IADD R2, R26, 0x1, -R6 ;  /* 0x000000011a027824 */ /* 0x008fe200078e0a06 */
[----:B------:R-:W-:Y:S01]  /*1a50*/  SEL R6, R12, 0xffffffe0, !P1 ;  /* 0xffffffe00c067807 */ /* 0x000fe20004800000 */
[----:B------:R-:W-:Y:S01]  /*1a60*/  IMAD.IADD R247, R240, 0x1, R7 ;  /* 0x00000001f0f77824 */ /* 0x000fe200078e0207 */
[----:B------:R2:W-:Y:S01]  /*1a70*/  STL [R1+0x2c], R5 ;  /* 0x00002c0501007387 */ /* 0x0005e20000100800 */
[----:B------:R-:W-:Y:S01]  /*1a80*/  IMAD.SHL.U32 R230, R2, 0x2, RZ ;  /* 0x0000000202e67824 */ /* 0x000fe200078e00ff */
[----:B------:R-:W-:Y:S01]  /*1a90*/  SEL R2, R12, 0xffffffe0, !P4 ;  /* 0xffffffe00c027807 */ /* 0x000fe20006000000 */
[----:B------:R-:W-:Y:S01]  /*1aa0*/  IMAD.IADD R243, R240, 0x1, R6 ;  /* 0x00000001f0f37824 */ /* 0x000fe200078e0206 */
[----:B------:R-:W-:Y:S01]  /*1ab0*/  LEA R179, R4, 0x8080, 0x1 ;  /* 0x0000808004b37811 */ /* 0x000fe200078e08ff */
[----:B------:R-:W-:Y:S01]  /*1ac0*/  IMAD.IADD R242, R6, 0x1, R241 ;  /* 0x0000000106f27824 */ /* 0x000fe200078e02f1 */
[C---:B------:R-:W-:Y:S01]  /*1ad0*/  IADD3 R37, R230.reuse, 0x10, RZ ;  /* 0x00000010e6257810 */ /* 0x040fe20007ffe0ff */
[----:B------:R-:W-:Y:S01]  /*1ae0*/  IMAD.IADD R184, R183, 0x1, R2 ;  /* 0x00000001b7b87824 */ /* 0x000fe200078e0202 */
[----:B------:R-:W-:Y:S01]  /*1af0*/  IADD3 R249, R230, 0x28, RZ ;  /* 0x00000028e6f97810 */ /* 0x000fe20007ffe0ff */
[----:B------:R-:W-:Y:S01]  /*1b00*/  IMAD.IADD R180, R2, 0x1, R179 ;  /* 0x0000000102b47824 */ /* 0x000fe200078e02b3 */
[C---:B------:R-:W-:Y:S01]  /*1b10*/  IADD3 R33, R230.reuse, 0x40, RZ ;  /* 0x00000040e6217810 */ /* 0x040fe20007ffe0ff */
[C---:B------:R-:W-:Y:S01]  /*1b20*/  IMAD.IADD R246, R7.reuse, 0x1, R243 ;  /* 0x0000000107f67824 */ /* 0x040fe200078e02f3 */
[C---:B------:R-:W-:Y:S01]  /*1b30*/  IADD3 R30, R230.reuse, 0x58, RZ ;  /* 0x00000058e61e7810 */ /* 0x040fe20007ffe0ff */
[----:B------:R-:W-:Y:S01]  /*1b40*/  IMAD.IADD R245, R7, 0x1, R241 ;  /* 0x0000000107f57824 */ /* 0x000fe200078e02f1 */
[----:B------:R-:W-:Y:S01]  /*1b50*/  IADD3 R27, R230, 0x70, RZ ;  /* 0x00000070e61b7810 */ /* 0x000fe20007ffe0ff */
[----:B------:R-:W-:Y:S01]  /*1b60*/  IMAD.IADD R244, R242, 0x1, R7 ;  /* 0x00000001f2f47824 */ /* 0x000fe200078e0207 */
[----:B------:R-:W-:-:S02]  /*1b70*/  SHF.R.S32.HI R9, RZ, 0x1f, R37 ;  /* 0x0000001fff097819 */ /* 0x000fc40000011425 */
[----:B------:R-:W-:Y:S02]  /*1b80*/  IADD3 R24, R230, 0x88, RZ ;  /* 0x00000088e6187810 */ /* 0x000fe40007ffe0ff */
[----:B------:R-:W-:Y:S02]  /*1b90*/  SHF.R.S32.HI R9, RZ, 0x1f, R249 ;  /* 0x0000001fff097819 */ /* 0x000fe400000114f9 */
[----:B-1----:R-:W-:Y:S02]  /*1ba0*/  SEL R0, R18, 0xffffffc0, !P3 ;  /* 0xffffffc012007807 */ /* 0x002fe40005800000 */
[C---:B------:R-:W-:Y:S02]  /*1bb0*/  IADD3 R21, R230.reuse, 0xa0, RZ ;  /* 0x000000a0e6157810 */ /* 0x040fe40007ffe0ff */
[----:B------:R-:W-:Y:S01]  /*1bc0*/  SHF.R.S32.HI R9, RZ, 0x1f, R33 ;  /* 0x0000001fff097819 */ /* 0x000fe20000011421 */
[----:B------:R-:W-:Y:S01]  /*1bd0*/  IMAD.IADD R186, R183, 0x1, R0 ;  /* 0x00000001b7ba7824 */ /* 0x000fe200078e0200 */
[----:B------:R-:W-:Y:S01]  /*1be0*/  IADD3 R18, R230, 0xb8, RZ ;  /* 0x000000b8e6127810 */ /* 0x000fe20007ffe0ff */
[----:B------:R-:W-:Y:S01]  /*1bf0*/  IMAD.IADD R182, R0, 0x1, R179 ;  /* 0x0000000100b67824 */ /* 0x000fe200078e02b3 */
[----:B------:R-:W-:Y:S01]  /*1c00*/  SHF.R.S32.HI R9, RZ, 0x1f, R30 ;  /* 0x0000001fff097819 */ /* 0x000fe2000001141e */
[----:B------:R-:W-:Y:S01]  /*1c10*/  IMAD.IADD R185, R184, 0x1, R0 ;  /* 0x00000001b8b97824 */ /* 0x000fe200078e0200 */
[----:B----4-:R-:W-:Y:S01]  /*1c20*/  IADD3 R11, R230, 0xd0, RZ ;  /* 0x000000d0e60b7810 */ /* 0x010fe20007ffe0ff */
[----:B------:R-:W-:Y:S01]  /*1c30*/  IMAD.IADD R181, R0, 0x1, R180 ;  /* 0x0000000100b57824 */ /* 0x000fe200078e02b4 */
[----:B------:R-:W-:-:S02]  /*1c40*/  SHF.R.S32.HI R9, RZ, 0x1f, R27 ;  /* 0x0000001fff097819 */ /* 0x000fc4000001141b */
[C---:B--2---:R-:W-:Y:S02]  /*1c50*/  IADD3 R5, R230.reuse, 0xe8, RZ ;  /* 0x000000e8e6057810 */ /* 0x044fe40007ffe0ff */
[----:B------:R-:W-:Y:S02]  /*1c60*/  SHF.R.S32.HI R9, RZ, 0x1f, R24 ;  /* 0x0000001fff097819 */ /* 0x000fe40000011418 */
[----:B------:R-:W-:Y:S02]  /*1c70*/  IADD3 R251, R230, 0xf8, RZ ;  /* 0x000000f8e6fb7810 */ /* 0x000fe40007ffe0ff */
[----:B------:R-:W-:Y:S02]  /*1c80*/  SHF.R.S32.HI R9, RZ, 0x1f, R21 ;  /* 0x0000001fff097819 */ /* 0x000fe40000011415 */
[----:B------:R-:W-:Y:S02]  /*1c90*/  SHF.R.S32.HI R9, RZ, 0x1f, R18 ;  /* 0x0000001fff097819 */ /* 0x000fe40000011412 */
[----:B------:R-:W-:-:S02]  /*1ca0*/  SHF.R.S32.HI R9, RZ, 0x1f, R11 ;  /* 0x0000001fff097819 */ /* 0x000fc4000001140b */
[C---:B------:R-:W-:Y:S02]  /*1cb0*/  IADD3 R10, R230.reuse, 0xd8, RZ ;  /* 0x000000d8e60a7810 */ /* 0x040fe40007ffe0ff */
        /* <DEDUP_REMOVED lines=9> */
[----:B------:R-:W-:Y:S02]  /*1d50*/  LEA R9, R15, 0x10080, 0x1 ;  /* 0x000100800f097811 */ /* 0x000fe400078e08ff */
[----:B------:R-:W-:Y:S02]  /*1d60*/  LEA R8, R14, 0x10080, 0x1 ;  /* 0x000100800e087811 */ /* 0x000fe400078e08ff */
[----:B------:R-:W-:Y:S01]  /*1d70*/  IADD3 R36, R230, 0x18, RZ ;  /* 0x00000018e6247810 */ /* 0x000fe20007ffe0ff */
[----:B------:R2:W-:Y:S01]  /*1d80*/  STL [R1+0x24], R9 ;  /* 0x0000240901007387 */ /* 0x0005e20000100800 */
[----:B------:R-:W-:-:S02]  /*1d90*/  IADD3 R198, R134, 0x80, RZ ;  /* 0x0000008086c67810 */ /* 0x000fc40007ffe0ff */
[----:B------:R-:W-:Y:S01]  /*1da0*/  IADD3 R199, R134, 0xc0, RZ ;  /* 0x000000c086c77810 */ /* 0x000fe20007ffe0ff */
[----:B------:R2:W-:Y:S01]  /*1db0*/  STL [R1+0x20], R8 ;  /* 0x0000200801007387 */ /* 0x0005e20000100800 */
[C---:B------:R-:W-:Y:S02]  /*1dc0*/  IADD3 R38, R230.reuse, 0x8, RZ ;  /* 0x00000008e6267810 */ /* 0x040fe40007ffe0ff */
[C---:B------:R-:W-:Y:S02]  /*1dd0*/  IADD3 R250, R230.reuse, 0x20, RZ ;  /* 0x00000020e6fa7810 */ /* 0x040fe40007ffe0ff */
[C---:B------:R-:W-:Y:S02]  /*1de0*/  IADD3 R35, R230.reuse, 0x30, RZ ;  /* 0x00000030e6237810 */ /* 0x040fe40007ffe0ff */
[C---:B------:R-:W-:Y:S02]  /*1df0*/  IADD3 R34, R230.reuse, 0x38, RZ ;  /* 0x00000038e6227810 */ /* 0x040fe40007ffe0ff */
[----:B------:R-:W-:-:S02]  /*1e00*/  IADD3 R32, R230, 0x48, RZ ;  /* 0x00000048e6207810 */ /* 0x000fc40007ffe0ff */
[C---:B------:R-:W-:Y:S02]  /*1e10*/  IADD3 R31, R230.reuse, 0x50, RZ ;  /* 0x00000050e61f7810 */ /* 0x040fe40007ffe0ff */
[----:B-1----:R-:W-:Y:S02]  /*1e20*/  LEA R5, R13, 0x10080, 0x1 ;  /* 0x000100800d057811 */ /* 0x002fe400078e08ff */
[C---:B------:R-:W-:Y:S02]  /*1e30*/  IADD3 R29, R230.reuse, 0x60, RZ ;  /* 0x00000060e61d7810 */ /* 0x040fe40007ffe0ff */
[C---:B------:R-:W-:Y:S01]  /*1e40*/  IADD3 R28, R230.reuse, 0x68, RZ ;  /* 0x00000068e61c7810 */ /* 0x040fe20007ffe0ff */
[----:B------:R2:W-:Y:S01]  /*1e50*/  STL [R1+0x1c], R5 ;  /* 0x00001c0501007387 */ /* 0x0005e20000100800 */
        /* <DEDUP_REMOVED lines=29> */
[----:B--2---:R-:W-:Y:S02]  /*2030*/  SHF.R.S32.HI R12, RZ, 0x1f, R12 ;  /* 0x0000001fff0c7819 */ /* 0x004fe4000001140c */
.L_x_4709:
        /* <DEDUP_REMOVED lines=41> */
.L_x_4517:
[----:B------:R-:W-:-:S04]  /*22d0*/  ISETP.NE.U32.AND P0, PT, RZ, c[0x0][0x368], PT ;  /* 0x0000da00ff007a0c */ /* 0x000fc80003f05070 */
[----:B------:R-:W-:-:S13]  /*22e0*/  ISETP.NE.AND.EX P0, PT, RZ, c[0x0][0x36c], PT, P0 ;  /* 0x0000db00ff007a0c */ /* 0x000fda0003f05300 */
[----:B------:R-:W-:Y:S05]  /*22f0*/  @!P0 BRA `(.L_x_4518) ;  /* 0x0000004000008947 */ /* 0x000fea0003800000 */
[----:B---3--:R-:W-:-:S04]  /*2300*/  IADD3 R4, P0, R236, c[0x0][0x368], RZ ;  /* 0x0000da00ec047a10 */ /* 0x008fc80007f1e0ff */
[----:B------:R-:W-:-:S05]  /*2310*/  IADD3.X R5, R237, c[0x0][0x36c], RZ, P0, !PT ;  /* 0x0000db00ed057a10 */ /* 0x000fca00007fe4ff */
[----:B------:R1:W5:Y:S01]  /*2320*/  LDG.E R11, [R4.64] ;  /* 0x00000008040b7981 */ /* 0x000362000c1e1900 */
[----:B------:R-:W-:Y:S05]  /*2330*/  BRA `(.L_x_4519) ;  /* 0x0000005000007947 */ /* 0x000fea0003800000 */
.L_x_4518:
[----:B------:R-:W-:Y:S01]  /*2340*/  MOV R11, UR6 ;  /* 0x00000006000b7c02 */ /* 0x000fe20008000f00 */
[----:B------:R-:W-:Y:S05]  /*2350*/  @!P5 BRA `(.L_x_4519) ;  /* 0x000000300000d947 */ /* 0x000fea0003800000 */
[----:B---3--:R-:W2:Y:S04]  /*2360*/  LDG.E R6, [R4.64] ;  /* 0x0000000804067981 */ /* 0x008ea8000c1e1900 */
[----:B------:R-:W2:Y:S02]  /*2370*/  LDG.E R0, [R4.64+0x4] ;  /* 0x0000040804007981 */ /* 0x000ea4000c1e1900 */
[----:B--2---:R-:W-:Y:S02]  /*2380*/  IADD3 R11, -R6, R0, RZ ;  /* 0x00000000060b7210 */ /* 0x004fe40007ffe1ff */
.L_x_4519:
        /* <DEDUP_REMOVED lines=71> */
.L_x_4521:
[----:B------:R-:W-:Y:S05]  /*2800*/  BSYNC B0 ;  /* 0x0000000000007941 */ /* 0x000fea0003800000 */
.L_x_4520:
        /* <DEDUP_REMOVED lines=40> */
[----:B------:R-:W-:Y:S01]  /*2a90*/  IMAD.WIDE.U32 R2, R20, c[0x0][0x240], R2 ;  /* 0x0000900014027a25 */ /* 0x000fe200078e0002 */
[----:B------:R-:W-:Y:S02]  /*2aa0*/  LOP3.LUT R208, R208, 0xfffffffe, RZ, 0xc0, !PT ;  /* 0xfffffffed0d07812 */ /* 0x000fe400078ec0ff */
[----:B------:R-:W-:Y:S01]  /*2ab0*/  ISETP.GE.AND P6, PT, R138, c[0x0][0x1d4], PT ;  /* 0x000075008a007a0c */ /* 0x000fe20003fc6270 */
[----:B------:R-:W-:Y:S01]  /*2ac0*/  IMAD R3, R20, c[0x0][0x244], R3 ;  /* 0x0000910014037a24 */ /* 0x000fe200078e0203 */
[----:B------:R-:W-:Y:S01]  /*2ad0*/  ISETP.GE.AND P5, PT, R198, c[0x0][0x1d4], PT ;  /* 0x00007500c6007a0c */ /* 0x000fe20003fa6270 */
[----:B------:R-:W-:Y:S01]  /*2ae0*/  IMAD R4, R10, c[0x0][0x24c], R0 ;  /* 0x000093000a047a24 */ /* 0x000fe200078e0200 */
        /* <DEDUP_REMOVED lines=35> */
[----:B-1----:R-:W-:Y:S01]  /*2d20*/  IMAD.WIDE.U32 R2, R20, c[0x0][0x260], R134 ;  /* 0x0000980014027a25 */ /* 0x002fe200078e0086 */
        /* <DEDUP_REMOVED lines=89> */
.L_x_4541:
        /* <DEDUP_REMOVED lines=92> */
.L_x_4527:
[----:B------:R-:W-:Y:S05]  /*3880*/  BSYNC B0 ;  /* 0x0000000000007941 */ /* 0x000fea0003800000 */
.L_x_4526:
        /* <DEDUP_REMOVED lines=81> */
.L_x_4530:
[----:B------:R-:W-:Y:S05]  /*3da0*/  BSYNC B0 ;  /* 0x0000000000007941 */ /* 0x000fea0003800000 */
.L_x_4529:
        /* <DEDUP_REMOVED lines=58> */
.L_x_4532:
[----:B------:R-:W-:Y:S05]  /*4150*/  BSYNC B0 ;  /* 0x0000000000007941 */ /* 0x000fea0003800000 */
.L_x_4531:
        /* <DEDUP_REMOVED lines=58> */
.L_x_4534:
[----:B------:R-:W-:Y:S05]  /*4500*/  BSYNC B0 ;  /* 0x0000000000007941 */ /* 0x000fea0003800000 */
.L_x_4533:
        /* <DEDUP_REMOVED lines=58> */
.L_x_4525:
        /* <DEDUP_REMOVED lines=31> */
.L_x_4536:
[----:B------:R-:W-:Y:S05]  /*4aa0*/  BSYNC B0 ;  /* 0x0000000000007941 */ /* 0x000fea0003800000 */
.L_x_4535:
        /* <DEDUP_REMOVED lines=147> */
.L_x_4538:
[----:B------:R-:W-:Y:S05]  /*53e0*/  BSYNC B0 ;  /* 0x0000000000007941 */ /* 0x000fea0003800000 */
.L_x_4537:
        /* <DEDUP_REMOVED lines=126> */
.L_x_4524:
        /* <DEDUP_REMOVED lines=27> */
.L_x_4528:
[----:B------:R-:W-:Y:S05]  /*5d80*/  BSYNC B1 ;  /* 0x0000000000017941 */ /* 0x000fea0003800000 */
.L_x_4523:
        /* <DEDUP_REMOVED lines=59> */
.L_x_4540:
[----:B-123--:R-:W-:Y:S05]  /*6140*/  BSYNC B0 ;  /* 0x0000000000007941 */ /* 0x00efea0003800000 */
.L_x_4539:
        /* <DEDUP_REMOVED lines=23> */
.L_x_4522:
        /* <DEDUP_REMOVED lines=43> */
.L_x_4543:
[----:B------:R-:W-:Y:S05]  /*6570*/  BSYNC B0 ;  /* 0x0000000000007941 */ /* 0x000fea0003800000 */
.L_x_4542:
        /* <DEDUP_REMOVED lines=98> */
[C---:B------:R-:W-:Y:S01]  /*6ba0*/  IMAD.WIDE.U32 R2, R215.reuse, c[0x0][0x1b8], R2 ;  /* 0x00006e00d7027a25 */ /* 0x040fe200078e0002 */
        /* <DEDUP_REMOVED lines=21> */
.L_x_4714:
[----:B------:R-:W-:Y:S05]  /*6d00*/  BRA.DIV ~URZ, `(.L_x_4546) ;  /* 0x00015dd27f007947 */ /* 0x000fea000b800000 */
[----:B------:R3:W4:Y:S02]  /*6d10*/  SHFL.IDX PT, R0, R12, RZ, 0x181f ;  /* 0x00181fff0c007589 */ /* 0x00072400000e0000 */
.L_x_4715:
        /* <DEDUP_REMOVED lines=21> */
.L_x_4548:
[----:B------:R-:W-:Y:S05]  /*6e70*/  BSYNC B0 ;  /* 0x0000000000007941 */ /* 0x000fea0003800000 */
.L_x_4547:
[----:B------:R-:W-:Y:S05]  /*6e80*/  BRA.DIV ~URZ, `(.L_x_4549) ;  /* 0x00015cb27f007947 */ /* 0x000fea000b800000 */
[----:B--2---:R2:W1:Y:S04]  /*6e90*/  SHFL.IDX PT, R4, R5, 0x1, 0x181f ;  /* 0x00381f0005047f89 */ /* 0x00446800000e0000 */
[----:B----4-:R2:W4:Y:S02]  /*6ea0*/  SHFL.IDX PT, R0, R12, 0x1, 0x181f ;  /* 0x00381f000c007f89 */ /* 0x01052400000e0000 */
.L_x_4716:
        /* <DEDUP_REMOVED lines=21> */
.L_x_4551:
[----:B------:R-:W-:Y:S05]  /*7000*/  BSYNC B0 ;  /* 0x0000000000007941 */ /* 0x000fea0003800000 */
.L_x_4550:
[----:B------:R-:W-:Y:S05]  /*7010*/  BRA.DIV ~URZ, `(.L_x_4552) ;  /* 0x00015be27f007947 */ /* 0x000fea000b800000 */
[----:B-1----:R1:W2:Y:S02]  /*7020*/  SHFL.IDX PT, R4, R5, 0x2, 0x181f ;  /* 0x00581f0005047f89 */ /* 0x0022a400000e0000 */
.L_x_4717:
[----:B------:R-:W-:Y:S05]  /*7030*/  BRA.DIV ~URZ, `(.L_x_4553) ;  /* 0x00015c327f007947 */ /* 0x000fea000b800000 */
[----:B----4-:R4:W1:Y:S02]  /*7040*/  SHFL.IDX PT, R0, R12, 0x2, 0x181f ;  /* 0x00581f000c007f89 */ /* 0x01086400000e0000 */
.L_x_4718:
        /* <DEDUP_REMOVED lines=21> */
.L_x_4555:
[----:B------:R-:W-:Y:S05]  /*71a0*/  BSYNC B0 ;  /* 0x0000000000007941 */ /* 0x000fea0003800000 */
.L_x_4554:
[----:B------:R-:W-:Y:S05]  /*71b0*/  BRA.DIV ~URZ, `(.L_x_4556) ;  /* 0x00015b127f007947 */ /* 0x000fea000b800000 */
[----:B--2---:R2:W3:Y:S04]  /*71c0*/  SHFL.IDX PT, R4, R5, 0x3, 0x181f ;  /* 0x00781f0005047f89 */ /* 0x0044e800000e0000 */
[----:B-1----:R2:W1:Y:S02]  /*71d0*/  SHFL.IDX PT, R0, R12, 0x3, 0x181f ;  /* 0x00781f000c007f89 */ /* 0x00246400000e0000 */
.L_x_4719:
[----:B------:R-:W-:Y:S01]  /*71e0*/  IADD3 R2, R13, 0x60, RZ ;  /* 0x000000600d027810 */ /* 0x000fe20007ffe0ff */
[----:B-----5:R-:W-:Y:S01]  /*71f0*/  IMAD.WIDE.U32 R220, R14, c[0x0][0x2b0], RZ ;  /* 0x0000ac000edc7a25 */ /* 0x020fe200078e00ff */
[----:B------:R-:W-:Y:S02]  /*7200*/  LOP3.LUT R208, R208, 0xfffffffe, RZ, 0xc0, !PT ;  /* 0xfffffffed0d07812 */ /* 0x000fe400078ec0ff */
[----:B------:R-:W-:-:S13]  /*7210*/  ISETP.GE.AND P1, PT, R2, R64, PT ;  /* 0x000000400200720c */ /* 0x000fda0003f26270 */
[----:B-1----:R-:W-:Y:S02]  /*7220*/  @!P1 LEA R10, P0, R134, R0, 0x1 ;  /* 0x00000000860a9211 */ /* 0x002fe400078008ff */
        /* <DEDUP_REMOVED lines=84> */
.L_x_4557:
        /* <DEDUP_REMOVED lines=96> */
.L_x_4561:
[----:B------:R-:W-:Y:S05]  /*7d70*/  BSYNC B0 ;  /* 0x0000000000007941 */ /* 0x000fea0003800000 */
.L_x_4560:
        /* <DEDUP_REMOVED lines=83> */
.L_x_4563:
[----:B---3--:R-:W-:Y:S05]  /*82b0*/  BSYNC B0 ;  /* 0x0000000000007941 */ /* 0x008fea0003800000 */
.L_x_4562:
        /* <DEDUP_REMOVED lines=87> */
.L_x_4565:
[----:B------:R-:W-:Y:S05]  /*8830*/  BSYNC B0 ;  /* 0x0000000000007941 */ /* 0x000fea0003800000 */
.L_x_4564:
        /* <DEDUP_REMOVED lines=84> */
.L_x_4567:
[----:B-123--:R-:W-:Y:S05]  /*8d80*/  BSYNC B0 ;  /* 0x0000000000007941 */ /* 0x00efea0003800000 */
.L_x_4566:
        /* <DEDUP_REMOVED lines=80> */
.L_x_4571:
[----:B------:R-:W-:Y:S05]  /*9290*/  BSYNC B0 ;  /* 0x0000000000007941 */ /* 0x000fea0003800000 */
.L_x_4570:
        /* <DEDUP_REMOVED lines=45> */
.L_x_4573:
[----:B------:R-:W-:Y:S05]  /*9570*/  BSYNC B0 ;  /* 0x0000000000007941 */ /* 0x000fea0003800000 */
.L_x_4572:
        /* <DEDUP_REMOVED lines=45> */
.L_x_4575:
[----:B------:R-:W-:Y:S05]  /*9850*/  BSYNC B0 ;  /* 0x0000000000007941 */ /* 0x000fea0003800000 */
.L_x_4574:
        /* <DEDUP_REMOVED lines=44> */
.L_x_4569:
[----:B------:R-:W-:Y:S05]  /*9b20*/  BSYNC B1 ;  /* 0x0000000000017941 */ /* 0x000fea0003800000 */
.L_x_4568:
        /* <DEDUP_REMOVED lines=49> */
.L_x_4579:
[----:B------:R-:W-:Y:S05]  /*9e40*/  BSYNC B0 ;  /* 0x0000000000007941 */ /* 0x000fea0003800000 */
.L_x_4578:
        /* <DEDUP_REMOVED lines=45> */
.L_x_4581:
[----:B------:R-:W-:Y:S05]  /*a120*/  BSYNC B0 ;  /* 0x0000000000007941 */ /* 0x000fea0003800000 */
.L_x_4580:
        /* <DEDUP_REMOVED lines=45> */
.L_x_4583:
[----:B------:R-:W-:Y:S05]  /*a400*/  BSYNC B0 ;  /* 0x0000000000007941 */ /* 0x000fea0003800000 */
.L_x_4582:
        /* <DEDUP_REMOVED lines=44> */
.L_x_4577:
[----:B------:R-:W-:Y:S05]  /*a6d0*/  BSYNC B1 ;  /* 0x0000000000017941 */ /* 0x000fea0003800000 */
.L_x_4576:
        /* <DEDUP_REMOVED lines=49> */
.L_x_4587:
[----:B------:R-:W-:Y:S05]  /*a9f0*/  BSYNC B0 ;  /* 0x0000000000007941 */ /* 0x000fea0003800000 */
.L_x_4586:
        /* <DEDUP_REMOVED lines=45> */
.L_x_4589:
[----:B------:R-:W-:Y:S05]  /*acd0*/  BSYNC B0 ;  /* 0x0000000000007941 */ /* 0x000fea0003800000 */
.L_x_4588:
        /* <DEDUP_REMOVED lines=45> */
.L_x_4591:
[----:B------:R-:W-:Y:S05]  /*afb0*/  BSYNC B0 ;  /* 0x0000000000007941 */ /* 0x000fea0003800000 */
.L_x_4590:
        /* <DEDUP_REMOVED lines=44> */
.L_x_4585:
[----:B------:R-:W-:Y:S05]  /*b280*/  BSYNC B1 ;  /* 0x0000000000017941 */ /* 0x000fea0003800000 */
.L_x_4584:
        /* <DEDUP_REMOVED lines=48> */
.L_x_4594:
[----:B------:R-:W-:Y:S05]  /*b590*/  BSYNC B0 ;  /* 0x0000000000007941 */ /* 0x000fea0003800000 */
.L_x_4593:
        /* <DEDUP_REMOVED lines=45> */
.L_x_4596:
[----:B------:R-:W-:Y:S05]  /*b870*/  BSYNC B0 ;  /* 0x0000000000007941 */ /* 0x000fea0003800000 */
.L_x_4595:
        /* <DEDUP_REMOVED lines=45> */
.L_x_4598:
[----:B------:R-:W-:Y:S05]  /*bb50*/  BSYNC B0 ;  /* 0x0000000000007941 */ /* 0x000fea0003800000 */
.L_x_4597:
        /* <DEDUP_REMOVED lines=45> */
.L_x_4559:
        /* <DEDUP_REMOVED lines=61> */
.L_x_4600:
[----:B------:R-:W-:Y:S05]  /*c200*/  BSYNC B0 ;  /* 0x0000000000007941 */ /* 0x000fea0003800000 */
.L_x_4599:
        /* <DEDUP_REMOVED lines=69> */
.L_x_4602:
[----:B--234-:R-:W-:Y:S05]  /*c660*/  BSYNC B0 ;  /* 0x0000000000007941 */ /* 0x01cfea0003800000 */
.L_x_4601:
        /* <DEDUP_REMOVED lines=70> */
.L_x_4604:
[----:B--23--:R-:W-:Y:S05]  /*cad0*/  BSYNC B0 ;  /* 0x0000000000007941 */ /* 0x00cfea0003800000 */
.L_x_4603:
        /* <DEDUP_REMOVED lines=68> */
.L_x_4606:
[----:B-1234-:R-:W-:Y:S05]  /*cf20*/  BSYNC B0 ;  /* 0x0000000000007941 */ /* 0x01efea0003800000 */
.L_x_4605:
        /* <DEDUP_REMOVED lines=136> */
.L_x_4610:
[----:B------:R-:W-:Y:S05]  /*d7b0*/  BSYNC B0 ;  /* 0x0000000000007941 */ /* 0x000fea0003800000 */
.L_x_4609:
        /* <DEDUP_REMOVED lines=99> */
.L_x_4608:
[----:B------:R-:W-:Y:S05]  /*ddf0*/  BSYNC B1 ;  /* 0x0000000000017941 */ /* 0x000fea0003800000 */
.L_x_4607:
        /* <DEDUP_REMOVED lines=111> */
.L_x_4614:
[----:B------:R-:W-:Y:S05]  /*e4f0*/  BSYNC B0 ;  /* 0x0000000000007941 */ /* 0x000fea0003800000 */
.L_x_4613:
        /* <DEDUP_REMOVED lines=99> */
.L_x_4612:
[----:B------:R-:W-:Y:S05]  /*eb30*/  BSYNC B1 ;  /* 0x0000000000017941 */ /* 0x000fea0003800000 */
.L_x_4611:
        /* <DEDUP_REMOVED lines=111> */
.L_x_4618:
[----:B------:R-:W-:Y:S05]  /*f230*/  BSYNC B0 ;  /* 0x0000000000007941 */ /* 0x000fea0003800000 */
.L_x_4617:
        /* <DEDUP_REMOVED lines=99> */
.L_x_4616:
[----:B------:R-:W-:Y:S05]  /*f870*/  BSYNC B1 ;  /* 0x0000000000017941 */ /* 0x000fea0003800000 */
.L_x_4615:
        /* <DEDUP_REMOVED lines=110> */
.L_x_4620:
[----:B------:R-:W-:Y:S05]  /*ff60*/  BSYNC B0 ;  /* 0x0000000000007941 */ /* 0x000fea0003800000 */
.L_x_4619:
        /* <DEDUP_REMOVED lines=99> */
.L_x_4592:
[----:B------:R-:W-:Y:S05]  /*105a0*/  BSYNC B2 ;  /* 0x0000000000027941 */ /* 0x000fea0003800000 */
.L_x_4558:
        /* <DEDUP_REMOVED lines=20> */
[----:B------:R-:W1:Y:S01]  /*106f0*/  SHFL.IDX PT, R0, R3, RZ, 0x181f ;  /* 0x00181fff03007589 */ /* 0x000e6200000e0000 */
[----:B------:R-:W-:-:S03]  /*10700*/  ISETP.GT.AND P0, PT, R119, R209, PT ;  /* 0x000000d17700720c */ /* 0x000fc60003f04270 */
[----:B------:R-:W2:Y:S01]  /*10710*/  SHFL.IDX PT, R2, R2, RZ, 0x181f ;  /* 0x00181fff02027589 */ /* 0x000ea200000e0000 */
[----:B------:R-:W-:-:S03]  /*10720*/  ISETP.GE.OR P4, PT, R134, c[0x0][0x1d4], !P0 ;  /* 0x0000750086007a0c */ /* 0x000fc60004786670 */
[----:B------:R-:W3:Y:S04]  /*10730*/  LDSM.16.M88.4 R20, [R178+0x800] ;  /* 0x00080000b214783b */ /* 0x000ee80000000200 */
[----:B------:R-:W-:Y:S01]  /*10740*/  @P1 IADD3 R187, R178, -0x20, RZ ;  /* 0xffffffe0b2bb1810 */ /* 0x000fe20007ffe0ff */
[----:B----4-:R-:W-:Y:S03]  /*10750*/  LDSM.16.M88.4 R12, [R184] ;  /* 0x00000000b80c783b */ /* 0x010fe60000000200 */
[C---:B------:R-:W-:Y:S01]  /*10760*/  IADD3 R188, R187.reuse, 0x3000, RZ ;  /* 0x00003000bbbc7810 */ /* 0x040fe20007ffe0ff */
[----:B------:R-:W-:Y:S01]  /*10770*/  LDSM.16.M88.4 R36, [R187] ;  /* 0x00000000bb24783b */ /* 0x000fe20000000200 */
[----:B------:R-:W-:-:S02]  /*10780*/  IADD3 R190, R187, 0x1000, RZ ;  /* 0x00001000bbbe7810 */ /* 0x000fc40007ffe0ff */
[C---:B------:R-:W-:Y:S01]  /*10790*/  IADD3 R189, R187.reuse, 0x1800, RZ ;  /* 0x00001800bbbd7810 */ /* 0x040fe20007ffe0ff */
[----:B------:R-:W4:Y:S01]  /*107a0*/  LDSM.16.M88.4 R44, [R187+0x800] ;  /* 0x00080000bb2c783b */ /* 0x000f220000000200 */
[----:B------:R-:W-:Y:S02]  /*107b0*/  IADD3 R192, R187, 0x2000, RZ ;  /* 0x00002000bbc07810 */ /* 0x000fe40007ffe0ff */
[-C--:B-1----:R-:W-:Y:S02]  /*107c0*/  LEA R16, P1, R202, R0.reuse, 0x1 ;  /* 0x00000000ca107211 */ /* 0x082fe400078208ff */
[----:B------:R-:W-:Y:S02]  /*107d0*/  LEA R8, P3, R134, R0, 0x1 ;  /* 0x0000000086087211 */ /* 0x000fe400078608ff */
[----:B--2---:R-:W-:Y:S02]  /*107e0*/  LEA.HI.X R17, R202, R2, R205, 0x1, P1 ;  /* 0x00000002ca117211 */ /* 0x004fe400008f0ccd */
[----:B------:R-:W-:-:S02]  /*107f0*/  LEA R18, P1, R198, R0, 0x1 ;  /* 0x00000000c6127211 */ /* 0x000fc400078208ff */
[-C--:B------:R-:W-:Y:S02]  /*10800*/  LEA.HI.X R9, R134, R2.reuse, R135, 0x1, P3 ;  /* 0x0000000286097211 */ /* 0x080fe400018f0c87 */
[----:B------:R-:W-:Y:S02]  /*10810*/  LEA.HI.X R19, R198, R2, R207, 0x1, P1 ;  /* 0x00000002c6137211 */ /* 0x000fe400008f0ccf */
[C---:B------:R-:W-:Y:S01]  /*10820*/  LEA R10, P1, R199.reuse, R0, 0x1 ;  /* 0x00000000c70a7211 */ /* 0x040fe200078208ff */
[----:B------:R-:W-:Y:S01]  /*10830*/  IMAD.MOV.U32 R0, RZ, RZ, 0x40 ;  /* 0x00000040ff007424 */ /* 0x000fe200078e00ff */
[----:B------:R-:W-:Y:S01]  /*10840*/  ISETP.GE.OR P3, PT, R138, c[0x0][0x1d4], !P0 ;  /* 0x000075008a007a0c */ /* 0x000fe20004766670 */
[----:B-----5:R-:W-:Y:S01]  /*10850*/  HMMA.16816.F32 R28, R4, R24, RZ ;  /* 0x00000018041c723c */ /* 0x020fe200000018ff */
[----:B------:R-:W-:Y:S01]  /*10860*/  LEA.HI.X R11, R199, R2, R206, 0x1, P1 ;  /* 0x00000002c70b7211 */ /* 0x000fe200008f0cce */
[----:B------:R-:W-:Y:S01]  /*10870*/  @!PT LDS RZ, [RZ] ;  /* 0x00000000fffff984 */ /* 0x000fe20000000800 */
[----:B------:R-:W-:Y:S01]  /*10880*/  @!PT LDS RZ, [RZ] ;  /* 0x00000000fffff984 */ /* 0x000fe20000000800 */
[----:B------:R-:W-:Y:S01]  /*10890*/  @!PT LDS RZ, [RZ] ;  /* 0x00000000fffff984 */ /* 0x000fe20000000800 */
[----:B------:R1:W-:Y:S01]  /*108a0*/  LDGSTS.E.BYPASS.LTC128B.128 [R195+0x8080], [R8.64], !P4 ;  /* 0x0808000008c37fae */ /* 0x0003e2000e101d48 */
[----:B------:R-:W-:-:S02]  /*108b0*/  ISETP.GE.OR P1, PT, R198, c[0x0][0x1d4], !P0 ;  /* 0x00007500c6007a0c */ /* 0x000fc40004726670 */
[----:B------:R-:W-:Y:S02]  /*108c0*/  ISETP.GE.OR P0, PT, R199, c[0x0][0x1d4], !P0 ;  /* 0x00007500c7007a0c */ /* 0x000fe40004706670 */
[----:B------:R-:W-:Y:S01]  /*108d0*/  SEL R0, R0, 0xffffffc0, !P2 ;  /* 0xffffffc000007807 */ /* 0x000fe20005000000 */
[C---:B------:R-:W-:Y:S01]  /*108e0*/  HMMA.16816.F32 R32, R4.reuse, R26, RZ ;  /* 0x0000001a0420723c */ /* 0x040fe200000018ff */
[C---:B------:R-:W-:Y:S02]  /*108f0*/  IADD3 R191, R187.reuse, 0x2800, RZ ;  /* 0x00002800bbbf7810 */ /* 0x040fe40007ffe0ff */
[C---:B------:R-:W-:Y:S01]  /*10900*/  IADD3 R193, R187.reuse, 0x3800, RZ ;  /* 0x00003800bbc17810 */ /* 0x040fe20007ffe0ff */
[--C-:B------:R-:W-:Y:S01]  /*10910*/  IMAD.IADD R177, R178, 0x1, R0.reuse ;  /* 0x00000001b2b17824 */ /* 0x100fe200078e0200 */
[----:B------:R2:W-:Y:S01]  /*10920*/  LDGSTS.E.BYPASS.LTC128B.128 [R195+0x9080], [R16.64], !P3 ;  /* 0x0908000010c37fae */ /* 0x0005e2000d901d48 */
[----:B------:R-:W-:Y:S01]  /*10930*/  IMAD.IADD R176, R188, 0x1, R0 ;  /* 0x00000001bcb07824 */ /* 0x000fe200078e0200 */
[----:B------:R-:W-:Y:S01]  /*10940*/  IADD3 R194, R187, 0x800, RZ ;  /* 0x00000800bbc27810 */ /* 0x000fe20007ffe0ff */
[----:B---3--:R-:W-:Y:S01]  /*10950*/  HMMA.16816.F32 R24, R4, R20, RZ ;  /* 0x000000140418723c */ /* 0x008fe200000018ff */
[----:B------:R2:W-:Y:S04]  /*10960*/  LDGSTS.E.BYPASS.LTC128B.128 [R195+0xa080], [R18.64], !P1 ;  /* 0x0a08000012c37fae */ /* 0x0005e8000c901d48 */
[----:B------:R1:W-:Y:S01]  /*10970*/  LDGSTS.E.BYPASS.LTC128B.128 [R195+0xb080], [R10.64], !P0 ;  /* 0x0b0800000ac37fae */ /* 0x0003e2000c101d48 */
[----:B------:R-:W-:-:S02]  /*10980*/  ISETP.GT.AND P0, PT, R114, R211, PT ;  /* 0x000000d37200720c */ /* 0x000fc40003f04270 */
[----:B------:R-:W-:Y:S01]  /*10990*/  HMMA.16816.F32 R4, R4, R22, RZ ;  /* 0x000000160404723c */ /* 0x000fe200000018ff */
[----:B------:R-:W-:Y:S04]  /*109a0*/  LDSM.16.M88.4 R40, [R177] ;  /* 0x00000000b128783b */ /* 0x000fe80000000200 */
[----:B------:R-:W-:Y:S04]  /*109b0*/  LDSM.16.M88.4 R48, [R177+0x800] ;  /* 0x00080000b130783b */ /* 0x000fe80000000200 */
[----:B------:R-:W0:Y:S07]  /*109c0*/  LDGDEPBAR ;  /* 0x00000000000079af */ /* 0x000e2e0000000000 */
[C---:B----4-:R-:W-:Y:S01]  /*109d0*/  HMMA.16816.F32 R24, R12.reuse, R44, R24 ;  /* 0x0000002c0c18723c */ /* 0x050fe20000001818 */
[----:B-1----:R-:W1:Y:S07]  /*109e0*/  LDSM.16.M88.4 R8, [R186] ;  /* 0x00000000ba08783b */ /* 0x002e6e0000000200 */
        /* <DEDUP_REMOVED lines=131> */
.L_x_4720:
[----:B------:R-:W-:Y:S05]  /*11220*/  BRA.DIV ~URZ, `(.L_x_4624) ;  /* 0x0000bbc27f007947 */ /* 0x000fea000b800000 */
[----:B-1----:R1:W3:Y:S02]  /*11230*/  SHFL.IDX PT, R0, R5, RZ, 0x181f ;  /* 0x00181fff05007589 */ /* 0x0022e400000e0000 */
.L_x_4721:
        /* <DEDUP_REMOVED lines=19> */
.L_x_4622:
[----:B------:R-:W-:Y:S05]  /*11370*/  BSYNC B0 ;  /* 0x0000000000007941 */ /* 0x000fea0003800000 */
.L_x_4621:
[----:B------:R-:W-:Y:S01]  /*11380*/  IMAD.MOV.U32 R0, RZ, RZ, c[0x0][0x2c4] ;  /* 0x0000b100ff007624 */ /* 0x000fe200078e00ff */
[----:B------:R-:W0:Y:S01]  /*11390*/  LDGDEPBAR ;  /* 0x00000000000079af */ /* 0x000e220000000000 */
[----:B---3--:R-:W-:Y:S01]  /*113a0*/  IMAD.MOV.U32 R2, RZ, RZ, -0x20 ;  /* 0xffffffe0ff027424 */ /* 0x008fe200078e00ff */
        /* <DEDUP_REMOVED lines=8> */
[----:B-1----:R-:W-:Y:S01]  /*11430*/  IADD3 R5, R0, -R229, RZ ;  /* 0x800000e500057210 */ /* 0x002fe20007ffe0ff */
[----:B------:R-:W-:Y:S05]  /*11440*/  BRA.DIV ~URZ, `(.L_x_4625) ;  /* 0x0000ba027f007947 */ /* 0x000fea000b800000 */
[----:B------:R1:W2:Y:S02]  /*11450*/  SHFL.IDX PT, R0, R4, RZ, 0x1c1f ;  /* 0x001c1fff04007589 */ /* 0x0002a400000e0000 */
.L_x_4722:
        /* <DEDUP_REMOVED lines=36> */
[----:B------:R-:W-:Y:S02]  /*116a0*/  FSEL R8, R35, -INF , P0 ;  /* 0xff80000023087808 */ /* 0x000fe40000000000 */
[C---:B------:R-:W-:Y:S02]  /*116b0*/  ISETP.GT.AND P1, PT, R0.reuse, 0x10, PT ;  /* 0x000000100000780c */ /* 0x040fe40003f24270 */
[----:B------:R-:W-:Y:S02]  /*116c0*/  FMNMX.FTZ R3, R9, R3, !PT ;  /* 0x0000000309037209 */ /* 0x000fe40007810000 */
        /* <DEDUP_REMOVED lines=14> */
[----:B-1----:R-:W1:Y:S01]  /*117b0*/  SHFL.BFLY PT, R4, R2, 0x2, 0x1f ;  /* 0x0c401f0002047f89 */ /* 0x002e6200000e0000 */
[----:B--2---:R-:W-:-:S05]  /*117c0*/  FMNMX.FTZ R0, R3, R0, !PT ;  /* 0x0000000003007209 */ /* 0x004fca0007810000 */
[----:B------:R-:W2:Y:S01]  /*117d0*/  SHFL.BFLY PT, R3, R0, 0x1, 0x1f ;  /* 0x0c201f0000037f89 */ /* 0x000ea200000e0000 */
[----:B-1----:R-:W-:-:S05]  /*117e0*/  FMNMX.FTZ R4, R2, R4, !PT ;  /* 0x0000000402047209 */ /* 0x002fca0007810000 */
[----:B------:R1:W3:Y:S01]  /*117f0*/  SHFL.BFLY PT, R5, R4, 0x1, 0x1f ;  /* 0x0c201f0004057f89 */ /* 0x0002e200000e0000 */
[----:B--2---:R-:W-:-:S05]  /*11800*/  FMNMX.FTZ R133, R0, R3, !PT ;  /* 0x0000000300857209 */ /* 0x004fca0007810000 */
.L_x_4723:
        /* <DEDUP_REMOVED lines=176> */
.L_x_4638:
        /* <DEDUP_REMOVED lines=27> */
.L_x_4724:
[----:B------:R-:W-:-:S05]  /*124c0*/  BRA.DIV ~URZ, `(.L_x_4631) ;  /* 0x0000ade27f007947 */ /* 0x000fca000b800000 */
[----:B----4-:R4:W3:Y:S02]  /*124d0*/  SHFL.IDX PT, R0, R5, RZ, 0x181f ;  /* 0x00181fff05007589 */ /* 0x0108e400000e0000 */
.L_x_4725:
        /* <DEDUP_REMOVED lines=20> */
.L_x_4629:
[----:B------:R-:W-:Y:S05]  /*12620*/  BSYNC B0 ;  /* 0x0000000000007941 */ /* 0x000fea0003800000 */
.L_x_4628:
        /* <DEDUP_REMOVED lines=144> */
.L_x_4726:
[----:B------:R-:W-:-:S05]  /*12f30*/  BRA.DIV ~URZ, `(.L_x_4635) ;  /* 0x0000a4327f007947 */ /* 0x000fca000b800000 */
[----:B-1----:R1:W3:Y:S02]  /*12f40*/  SHFL.IDX PT, R0, R133, RZ, 0x181f ;  /* 0x00181fff85007589 */ /* 0x0022e400000e0000 */
.L_x_4727:
        /* <DEDUP_REMOVED lines=20> */
.L_x_4633:
[----:B------:R-:W-:Y:S05]  /*13090*/  BSYNC B0 ;  /* 0x0000000000007941 */ /* 0x000fea0003800000 */
.L_x_4632:
[----:B------:R-:W-:Y:S01]  /*130a0*/  IMAD.MOV.U32 R0, RZ, RZ, c[0x0][0x2c4] ;  /* 0x0000b100ff007624 */ /* 0x000fe200078e00ff */
        /* <DEDUP_REMOVED lines=9> */
[----:B-1----:R-:W-:Y:S01]  /*13140*/  IADD3 R133, R0, -R229, RZ ;  /* 0x800000e500857210 */ /* 0x002fe20007ffe0ff */
[----:B------:R-:W-:-:S05]  /*13150*/  BRA.DIV ~URZ, `(.L_x_4636) ;  /* 0x0000a2727f007947 */ /* 0x000fca000b800000 */
[----:B------:R1:W3:Y:S02]  /*13160*/  SHFL.IDX PT, R0, R132, RZ, 0x1c1f ;  /* 0x001c1fff84007589 */ /* 0x0002e400000e0000 */
.L_x_4728:
[----:B---3--:R-:W-:Y:S05]  /*13170*/  IMAD.IADD R0, R133, 0x1, R0 ;  /* 0x0000000185007824 */ /* 0x008fea00078e0200 */
        /* <DEDUP_REMOVED lines=12> */
[----:B--2---:R-:W-:Y:S02]  /*13240*/  FSEL R161, R12, -INF , P4 ;  /* 0xff8000000ca17808 */ /* 0x004fe40002000000 */
        /* <DEDUP_REMOVED lines=45> */
.L_x_4729:
        /* <DEDUP_REMOVED lines=17> */
[----:B------:R-:W2:Y:S01]  /*13630*/  MUFU.EX2 R0, R0 ;  /* 0x0000000000007308 */ /* 0x000ea20000000800 */
[----:B------:R-:W-:Y:S09]  /*13640*/  FFMA.FTZ R170, R13, c[0x0][0x2d0], -R2 ;  /* 0x0000b4000daa7a23 */ /* 0x000ff20000010802 */
[----:B------:R-:W3:Y:S10]  /*13650*/  MUFU.EX2 R4, R16 ;  /* 0x0000001000047308 */ /* 0x000ef40000000800 */
[----:B------:R-:W-:Y:S10]  /*13660*/  MUFU.EX2 R16, R15 ;  /* 0x0000000f00107308 */ /* 0x000ff40000000800 */
[----:B------:R2:W4:Y:S02]  /*13670*/  MUFU.EX2 R15, R17 ;  /* 0x00000011000f7308 */ /* 0x0005240000000800 */
[----:B--2---:R-:W-:Y:S01]  /*13680*/  FMUL.FTZ R17, R0, R141 ;  /* 0x0000008d00117220 */ /* 0x004fe20000410000 */
[----:B---3--:R-:W-:Y:S01]  /*13690*/  F2FP.PACK_AB R160, R4, R14 ;  /* 0x0000000e04a0723e */ /* 0x008fe200000000ff */
[C---:B------:R-:W-:Y:S01]  /*136a0*/  FFMA.FTZ R2, R0.reuse, R204, R14 ;  /* 0x000000cc00027223 */ /* 0x040fe2000001000e */
[----:B----4-:R-:W-:Y:S01]  /*136b0*/  F2FP.PACK_AB R162, R15, R16 ;  /* 0x000000100fa2723e */ /* 0x010fe200000000ff */
        /* <DEDUP_REMOVED lines=34> */
[C---:B------:R-:W-:Y:S02]  /*138e0*/  FMUL.FTZ R8, R0.reuse, R148 ;  /* 0x0000009400087220 */ /* 0x040fe40000410000 */
[----:B--2---:R-:W-:Y:S02]  /*138f0*/  FMUL.FTZ R9, R0, R149 ;  /* 0x0000009500097220 */ /* 0x004fe40000410000 */
        /* <DEDUP_REMOVED lines=240> */
.L_x_4627:
[----:B------:R-:W-:-:S13]  /*14800*/  ISETP.GE.AND P0, PT, R196, R211, PT ;  /* 0x000000d3c400720c */ /* 0x000fda0003f06270 */
[----:B------:R-:W-:Y:S05]  /*14810*/  @!P0 BRA `(.L_x_4639) ;  /* 0x0000211000008947 */ /* 0x000fea0003800000 */
[----:B------:R-:W-:Y:S02]  /*14820*/  MOV R137, R4 ;  /* 0x0000000400897202 */ /* 0x000fe40000000f00 */
[----:B------:R-:W-:Y:S02]  /*14830*/  MOV R136, R133 ;  /* 0x0000008500887202 */ /* 0x000fe40000000f00 */
.L_x_4646:
        /* <DEDUP_REMOVED lines=24> */
.L_x_4730:
        /* <DEDUP_REMOVED lines=9> */
[-C--:B--2---:R-:W-:Y:S03]  /*14a50*/  LEA R132, P0, R134, R2.reuse, 0x1 ;  /* 0x0000000286847211 */ /* 0x084fe600078008ff */
[----:B------:R-:W-:Y:S02]  /*14a60*/  LEA R160, P1, R202, R2, 0x1 ;  /* 0x00000002caa07211 */ /* 0x000fe400078208ff */
[-C--:B------:R-:W-:Y:S02]  /*14a70*/  LEA.HI.X R133, R134, R0.reuse, R135, 0x1, P0 ;  /* 0x0000000086857211 */ /* 0x080fe400000f0c87 */
[C---:B-1----:R-:W-:Y:S03]  /*14a80*/  HMMA.16816.F32 R4, R164.reuse, R168, R4 ;  /* 0x000000a8a404723c */ /* 0x042fe60000001804 */
[----:B------:R-:W-:Y:S01]  /*14a90*/  @!PT LDS RZ, [RZ] ;  /* 0x00000000fffff984 */ /* 0x000fe20000000800 */
[----:B------:R-:W-:Y:S01]  /*14aa0*/  @!PT LDS RZ, [RZ] ;  /* 0x00000000fffff984 */ /* 0x000fe20000000800 */
[----:B------:R1:W-:Y:S02]  /*14ab0*/  LDGSTS.E.BYPASS.LTC128B.128 [R216+0x8080], [R132.64], !P3 ;  /* 0x0808000084d87fae */ /* 0x0003e4000d901d48 */
        /* <DEDUP_REMOVED lines=12> */
[----:B------:R1:W-:Y:S04]  /*14b80*/  LDGSTS.E.BYPASS.LTC128B.128 [R216+0xb080], [R2.64], !P1 ;  /* 0x0b08000002d87fae */ /* 0x0003e8000c901d48 */
[----:B--2---:R-:W-:Y:S04]  /*14b90*/  LDSM.16.M88.4 R160, [R186] ;  /* 0x00000000baa0783b */ /* 0x004fe80000000200 */
[----:B------:R-:W2:Y:S04]  /*14ba0*/  LDSM.16.M88.4 R168, [R177] ;  /* 0x00000000b1a8783b */ /* 0x000ea80000000200 */
[----:B------:R-:W3:Y:S04]  /*14bb0*/  LDSM.16.M88.4 R164, [R177+0x800] ;  /* 0x00080000b1a4783b */ /* 0x000ee80000000200 */
[----:B------:R-:W0:Y:S04]  /*14bc0*/  LDGDEPBAR ;  /* 0x00000000000079af */ /* 0x000e280000000000 */
[----:B------:R-:W-:Y:S01]  /*14bd0*/  LDSM.16.M88.4 R172, [R176+-0x3000] ;  /* 0xffd00000b0ac783b */ /* 0x000fe20000000200 */
[C---:B--2---:R-:W-:Y:S08]  /*14be0*/  HMMA.16816.F32 R4, R160.reuse, R168, R4 ;  /* 0x000000a8a004723c */ /* 0x044ff00000001804 */
[C---:B------:R-:W-:Y:S01]  /*14bf0*/  HMMA.16816.F32 R8, R160.reuse, R170, R8 ;  /* 0x000000aaa008723c */ /* 0x040fe20000001808 */
[----:B------:R-:W2:Y:S07]  /*14c00*/  LDSM.16.M88.4 R168, [R185] ;  /* 0x00000000b9a8783b */ /* 0x000eae0000000200 */
        /* <DEDUP_REMOVED lines=125> */
.L_x_4731:
[----:B------:R-:W-:-:S05]  /*153e0*/  BRA.DIV ~URZ, `(.L_x_4644) ;  /* 0x000084627f007947 */ /* 0x000fca000b800000 */
[----:B-1----:R1:W3:Y:S02]  /*153f0*/  SHFL.IDX PT, R0, R133, RZ, 0x181f ;  /* 0x00181fff85007589 */ /* 0x0022e400000e0000 */
.L_x_4732:
        /* <DEDUP_REMOVED lines=15> */
.L_x_4642:
[----:B-1----:R-:W-:Y:S05]  /*154f0*/  BSYNC B0 ;  /* 0x0000000000007941 */ /* 0x002fea0003800000 */
.L_x_4641:
        /* <DEDUP_REMOVED lines=25> */
.L_x_4733:
        /* <DEDUP_REMOVED lines=298> */
.L_x_4639:
[----:B------:R-:W-:Y:S05]  /*16930*/  BRA.DIV ~URZ, `(.L_x_4647) ;  /* 0x000070827f007947 */ /* 0x000fea000b800000 */
[----:B------:R1:W2:Y:S02]  /*16940*/  SHFL.BFLY PT, R0, R204, 0x2, 0x1f ;  /* 0x0c401f00cc007f89 */ /* 0x0002a400000e0000 */
.L_x_4734:
[----:B--2---:R-:W-:Y:S01]  /*16950*/  FADD.FTZ R5, R0, R204 ;  /* 0x000000cc00057221 */ /* 0x004fe20000010000 */
[----:B------:R-:W-:Y:S05]  /*16960*/  BRA.DIV ~URZ, `(.L_x_4648) ;  /* 0x000070a27f007947 */ /* 0x000fea000b800000 */
[----:B------:R-:W2:Y:S02]  /*16970*/  SHFL.BFLY PT, R0, R5, 0x1, 0x1f ;  /* 0x0c201f0005007f89 */ /* 0x000ea400000e0000 */
[----:B--2---:R-:W-:-:S02]  /*16980*/  FADD.FTZ R5, R5, R0 ;  /* 0x0000000005057221 */ /* 0x004fc40000010000 */
[----:B------:R-:W2:Y:S02]  /*16990*/  SHFL.BFLY PT, R0, R203, 0x2, 0x1f ;  /* 0x0c401f00cb007f89 */ /* 0x000ea400000e0000 */
[----:B--2---:R-:W-:-:S05]  /*169a0*/  FADD.FTZ R6, R0, R203 ;  /* 0x000000cb00067221 */ /* 0x004fca0000010000 */
[----:B------:R2:W3:Y:S02]  /*169b0*/  SHFL.BFLY PT, R3, R6, 0x1, 0x1f ;  /* 0x0c201f0006037f89 */ /* 0x0004e400000e0000 */
.L_x_4735:
        /* <DEDUP_REMOVED lines=148> */
.L_x_4544:
        /* <DEDUP_REMOVED lines=17> */
.L_x_4650:
[----:B------:R-:W-:Y:S05]  /*17410*/  BSYNC B0 ;  /* 0x0000000000007941 */ /* 0x000fea0003800000 */
.L_x_4649:
        /* <DEDUP_REMOVED lines=155> */
.L_x_4653:
        /* <DEDUP_REMOVED lines=119> */
.L_x_4736:
[----:B------:R-:W-:Y:S05]  /*18540*/  BRA.DIV ~URZ, `(.L_x_4656) ;  /* 0x000056327f007947 */ /* 0x000fea000b800000 */
[----:B------:R4:W2:Y:S02]  /*18550*/  SHFL.IDX PT, R0, R14, RZ, 0x181f ;  /* 0x00181fff0e007589 */ /* 0x0008a400000e0000 */
.L_x_4737:
        /* <DEDUP_REMOVED lines=19> */
.L_x_4658:
[----:B------:R-:W-:Y:S05]  /*18690*/  BSYNC B0 ;  /* 0x0000000000007941 */ /* 0x000fea0003800000 */
.L_x_4657:
[----:B------:R-:W-:Y:S05]  /*186a0*/  BRA.DIV ~URZ, `(.L_x_4659) ;  /* 0x000055327f007947 */ /* 0x000fea000b800000 */
[----:B---3--:R3:W4:Y:S04]  /*186b0*/  SHFL.IDX PT, R4, R13, 0x1, 0x181f ;  /* 0x00381f000d047f89 */ /* 0x00872800000e0000 */
[----:B--2---:R3:W2:Y:S02]  /*186c0*/  SHFL.IDX PT, R0, R14, 0x1, 0x181f ;  /* 0x00381f000e007f89 */ /* 0x0046a400000e0000 */
.L_x_4738:
        /* <DEDUP_REMOVED lines=20> */
.L_x_4661:
[----:B------:R-:W-:Y:S05]  /*18810*/  BSYNC B0 ;  /* 0x0000000000007941 */ /* 0x000fea0003800000 */
.L_x_4660:
[----:B------:R-:W-:Y:S05]  /*18820*/  BRA.DIV ~URZ, `(.L_x_4662) ;  /* 0x000054727f007947 */ /* 0x000fea000b800000 */
[----:B----4-:R4:W3:Y:S02]  /*18830*/  SHFL.IDX PT, R4, R13, 0x2, 0x181f ;  /* 0x00581f000d047f89 */ /* 0x0108e400000e0000 */
.L_x_4739:
[----:B------:R-:W-:Y:S05]  /*18840*/  BRA.DIV ~URZ, `(.L_x_4663) ;  /* 0x000054c27f007947 */ /* 0x000fea000b800000 */
[----:B--2---:R2:W4:Y:S02]  /*18850*/  SHFL.IDX PT, R0, R14, 0x2, 0x181f ;  /* 0x00581f000e007f89 */ /* 0x00452400000e0000 */
.L_x_4740:
        /* <DEDUP_REMOVED lines=20> */
.L_x_4665:
[----:B------:R-:W-:Y:S05]  /*189a0*/  BSYNC B0 ;  /* 0x0000000000007941 */ /* 0x000fea0003800000 */
.L_x_4664:
[----:B------:R-:W-:Y:S05]  /*189b0*/  BRA.DIV ~URZ, `(.L_x_4666) ;  /* 0x000053b27f007947 */ /* 0x000fea000b800000 */
[----:B---3--:R3:W2:Y:S04]  /*189c0*/  SHFL.IDX PT, R4, R13, 0x3, 0x181f ;  /* 0x00781f000d047f89 */ /* 0x0086a800000e0000 */
[----:B----4-:R3:W4:Y:S02]  /*189d0*/  SHFL.IDX PT, R0, R14, 0x3, 0x181f ;  /* 0x00781f000e007f89 */ /* 0x01072400000e0000 */
.L_x_4741:
        /* <DEDUP_REMOVED lines=21> */
.L_x_4654:
        /* <DEDUP_REMOVED lines=33> */
.L_x_4742:
[----:B------:R-:W-:Y:S05]  /*18d40*/  BRA.DIV ~URZ, `(.L_x_4669) ;  /* 0x000051527f007947 */ /* 0x000fea000b800000 */
[----:B------:R3:W4:Y:S02]  /*18d50*/  SHFL.IDX PT, R0, R12, RZ, 0x1c1f ;  /* 0x001c1fff0c007589 */ /* 0x00072400000e0000 */
.L_x_4743:
        /* <DEDUP_REMOVED lines=12> */
[C---:B------:R-:W-:Y:S02]  /*18e20*/  IADD3 R11, R230.reuse, 0x58, RZ ;  /* 0x00000058e60b7810 */ /* 0x040fe40007ffe0ff */
[C---:B------:R-:W-:Y:S01]  /*18e30*/  IADD3 R10, R230.reuse, 0x70, RZ ;  /* 0x00000070e60a7810 */ /* 0x040fe20007ffe0ff */
[----:B------:R-:W-:Y:S01]  /*18e40*/  @!P0 IMAD.WIDE R2, R230, 0x4, R2 ;  /* 0x00000004e6028825 */ /* 0x000fe200078e0202 */
[----:B------:R-:W-:-:S02]  /*18e50*/  SHF.R.S32.HI R11, RZ, 0x1f, R11 ;  /* 0x0000001fff0b7819 */ /* 0x000fc4000001140b */
[----:B------:R-:W-:Y:S02]  /*18e60*/  IADD3 R15, R230, 0x60, RZ ;  /* 0x00000060e60f7810 */ /* 0x000fe40007ffe0ff */
[----:B------:R2:W-:Y:S01]  /*18e70*/  @!P0 ST.E.64 [R2.64], R132 ;  /* 0x0000008402008985 */ /* 0x0005e2000c101b08 */
[----:B------:R-:W-:Y:S02]  /*18e80*/  ISETP.GE.AND P0, PT, R8, c[0x0][0x3c8], PT ;  /* 0x0000f20008007a0c */ /* 0x000fe40003f06270 */
[----:B------:R-:W-:Y:S02]  /*18e90*/  SHF.R.S32.HI R15, RZ, 0x1f, R15 ;  /* 0x0000001fff0f7819 */ /* 0x000fe4000001140f */
[C---:B------:R-:W-:Y:S02]  /*18ea0*/  IADD3 R16, R230.reuse, 0xa0, RZ ;  /* 0x000000a0e6107810 */ /* 0x040fe40007ffe0ff */
[C---:B------:R-:W-:Y:S02]  /*18eb0*/  IADD3 R17, R230.reuse, 0xb0, RZ ;  /* 0x000000b0e6117810 */ /* 0x040fe40007ffe0ff */
        /* <DEDUP_REMOVED lines=70> */
[----:B------:R4:W-:Y:S01]  /*19320*/  @!P4 ST.E.64 [R6.64], R48 ;  /* 0x000000300600c985 */ /* 0x0009e2000c101b08 */
[----:B------:R-:W-:Y:S02]  /*19330*/  ISETP.GE.AND P3, PT, R10, c[0x0][0x3c8], PT ;  /* 0x0000f2000a007a0c */ /* 0x000fe40003f66270 */
[----:B------:R-:W-:Y:S02]  /*19340*/  ISETP.GE.AND P4, PT, R8, c[0x0][0x3c8], PT ;  /* 0x0000f20008007a0c */ /* 0x000fe40003f86270 */
[----:B------:R-:W-:-:S02]  /*19350*/  SHF.R.S32.HI R11, RZ, 0x1f, R11 ;  /* 0x0000001fff0b7819 */ /* 0x000fc4000001140b */
        /* <DEDUP_REMOVED lines=10> */
[----:B------:R-:W-:Y:S02]  /*19400*/  IADD3 R11, R230, 0x78, RZ ;  /* 0x00000078e60b7810 */ /* 0x000fe40007ffe0ff */
[----:B------:R-:W-:Y:S02]  /*19410*/  ISETP.GE.AND P1, PT, R9, c[0x0][0x3c8], PT ;  /* 0x0000f20009007a0c */ /* 0x000fe40003f26270 */
[----:B------:R-:W-:Y:S02]  /*19420*/  SHF.R.S32.HI R15, RZ, 0x1f, R15 ;  /* 0x0000001fff0f7819 */ /* 0x000fe4000001140f */
[----:B------:R-:W-:Y:S02]  /*19430*/  SHF.R.S32.HI R11, RZ, 0x1f, R11 ;  /* 0x0000001fff0b7819 */ /* 0x000fe4000001140b */
[----:B--2---:R-:W-:-:S04]  /*19440*/  @!P3 LEA R2, P5, R10, R0, 0x2 ;  /* 0x000000000a02b211 */ /* 0x004fc800078a10ff */
[----:B------:R-:W-:Y:S02]  /*19450*/  @!P3 LEA.HI.X R3, R10, R4, R15, 0x2, P5 ;  /* 0x000000040a03b211 */ /* 0x000fe400028f140f */
[----:B----4-:R-:W-:Y:S02]  /*19460*/  @!P4 LEA R6, P0, R8, R0, 0x2 ;  /* 0x000000000806c211 */ /* 0x010fe400078010ff */
[----:B------:R-:W-:Y:S01]  /*19470*/  IADD3 R10, R230, 0x90, RZ ;  /* 0x00000090e60a7810 */ /* 0x000fe20007ffe0ff */
[----:B------:R2:W-:Y:S01]  /*19480*/  @!P3 ST.E.64 [R2.64], R60 ;  /* 0x0000003c0200b985 */ /* 0x0005e2000c101b08 */
[----:B------:R-:W-:Y:S02]  /*19490*/  @!P4 LEA.HI.X R7, R8, R4, R11, 0x2, P0 ;  /* 0x000000040807c211 */ /* 0x000fe400000f140b */
[C---:B------:R-:W-:Y:S02]  /*194a0*/  IADD3 R15, R230.reuse, 0x80, RZ ;  /* 0x00000080e60f7810 */ /* 0x040fe40007ffe0ff */
[C---:B------:R-:W-:Y:S01]  /*194b0*/  IADD3 R8, R230.reuse, 0x98, RZ ;  /* 0x00000098e6087810 */ /* 0x040fe20007ffe0ff */
[----:B------:R4:W-:Y:S01]  /*194c0*/  @!P4 ST.E.64 [R6.64], R64 ;  /* 0x000000400600c985 */ /* 0x0009e2000c101b08 */
[----:B------:R-:W-:-:S02]  /*194d0*/  IADD3 R11, R230, 0x88, RZ ;  /* 0x00000088e60b7810 */ /* 0x000fc40007ffe0ff */
[----:B------:R-:W-:Y:S02]  /*194e0*/  ISETP.GE.AND P3, PT, R10, c[0x0][0x3c8], PT ;  /* 0x0000f2000a007a0c */ /* 0x000fe40003f66270 */
        /* <DEDUP_REMOVED lines=9> */
[----:B------:R-:W-:Y:S02]  /*19580*/  IADD3 R11, R230, 0xa8, RZ ;  /* 0x000000a8e60b7810 */ /* 0x000fe40007ffe0ff */
[----:B------:R-:W-:Y:S01]  /*19590*/  ISETP.GE.AND P2, PT, R16, c[0x0][0x3c8], PT ;  /* 0x0000f20010007a0c */ /* 0x000fe20003f46270 */
[----:B------:R4:W-:Y:S01]  /*195a0*/  @!P1 ST.E.64 [R6.64], R72 ;  /* 0x0000004806009985 */ /* 0x0009e2000c101b08 */
[----:B------:R-:W-:-:S02]  /*195b0*/  IADD3 R9, R230, 0x98, RZ ;  /* 0x00000098e6097810 */ /* 0x000fc40007ffe0ff */
[----:B------:R-:W-:Y:S02]  /*195c0*/  ISETP.GE.AND P1, PT, R11, c[0x0][0x3c8], PT ;  /* 0x0000f2000b007a0c */ /* 0x000fe40003f26270 */
[----:B------:R-:W-:Y:S02]  /*195d0*/  SHF.R.S32.HI R14, RZ, 0x1f, R14 ;  /* 0x0000001fff0e7819 */ /* 0x000fe4000001140e */
[----:B------:R-:W-:Y:S02]  /*195e0*/  SHF.R.S32.HI R9, RZ, 0x1f, R9 ;  /* 0x0000001fff097819 */ /* 0x000fe40000011409 */
[----:B------:R-:W-:-:S04]  /*195f0*/  IADD3 R15, R230, 0xa8, RZ ;  /* 0x000000a8e60f7810 */ /* 0x000fc80007ffe0ff */
        /* <DEDUP_REMOVED lines=8> */
[----:B------:R-:W-:Y:S01]  /*19680*/  @!P1 LEA R8, P0, R11, R0, 0x2 ;  /* 0x000000000b089211 */ /* 0x000fe200078010ff */
[----:B------:R4:W-:Y:S01]  /*19690*/  @!P4 ST.E.64 [R6.64], R80 ;  /* 0x000000500600c985 */ /* 0x0009e2000c101b08 */
[----:B------:R-:W-:-:S02]  /*196a0*/  ISETP.GE.AND P4, PT, R10, c[0x0][0x3c8], PT ;  /* 0x0000f2000a007a0c */ /* 0x000fc40003f86270 */
[----:B------:R-:W-:Y:S02]  /*196b0*/  @!P1 LEA.HI.X R9, R11, R4, R15, 0x2, P0 ;  /* 0x000000040b099211 */ /* 0x000fe400000f140f */
[C---:B------:R-:W-:Y:S02]  /*196c0*/  IADD3 R15, R230.reuse, 0xc8, RZ ;  /* 0x000000c8e60f7810 */ /* 0x040fe40007ffe0ff */
[C---:B------:R-:W-:Y:S02]  /*196d0*/  IADD3 R14, R230.reuse, 0xc0, RZ ;  /* 0x000000c0e60e7810 */ /* 0x040fe40007ffe0ff */
[----:B------:R-:W-:-:S04]  /*196e0*/  IADD3 R11, R230, 0xd0, RZ ;  /* 0x000000d0e60b7810 */ /* 0x000fc80007ffe0ff */
[----:B------:R-:W-:Y:S02]  /*196f0*/  ISETP.GE.AND P6, PT, R11, c[0x0][0x3c8], PT ;  /* 0x0000f2000b007a0c */ /* 0x000fe40003fc6270 */
        /* <DEDUP_REMOVED lines=9> */
[----:B------:R-:W-:Y:S02]  /*19790*/  SHF.R.S32.HI R18, RZ, 0x1f, R18 ;  /* 0x0000001fff127819 */ /* 0x000fe40000011412 */
[----:B------:R-:W-:Y:S02]  /*197a0*/  SHF.R.S32.HI R16, RZ, 0x1f, R16 ;  /* 0x0000001fff107819 */ /* 0x000fe40000011410 */
[----:B------:R-:W-:Y:S02]  /*197b0*/  @!P3 LEA.HI.X R7, R17, R4, R18, 0x2, P5 ;  /* 0x000000041107b211 */ /* 0x000fe400028f1412 */
[----:B------:R-:W-:-:S03]  /*197c0*/  IADD3 R17, R230, 0xc0, RZ ;  /* 0x000000c0e6117810 */ /* 0x000fc60007ffe0ff */
[----:B------:R5:W-:Y:S01]  /*197d0*/  @!P3 ST.E.64 [R6.64], R92 ;  /* 0x0000005c0600b985 */ /* 0x000be2000c101b08 */
[----:B------:R-:W-:Y:S02]  /*197e0*/  SHF.R.S32.HI R17, RZ, 0x1f, R17 ;  /* 0x0000001fff117819 */ /* 0x000fe40000011411 */
[----:B--2---:R-:W-:-:S04]  /*197f0*/  @!P4 LEA R2, P0, R10, R0, 0x2 ;  /* 0x000000000a02c211 */ /* 0x004fc800078010ff */
[----:B------:R-:W-:Y:S02]  /*19800*/  @!P4 LEA.HI.X R3, R10, R4, R16, 0x2, P0 ;  /* 0x000000040a03c211 */ /* 0x000fe400000f1410 */
[C---:B------:R-:W-:Y:S02]  /*19810*/  IADD3 R16, R230.reuse, 0xc8, RZ ;  /* 0x000000c8e6107810 */ /* 0x040fe40007ffe0ff */
[----:B------:R-:W-:Y:S01]  /*19820*/  IADD3 R10, R230, 0xd8, RZ ;  /* 0x000000d8e60a7810 */ /* 0x000fe20007ffe0ff */
[----:B------:R2:W-:Y:S01]  /*19830*/  @!P4 ST.E.64 [R2.64], R96 ;  /* 0x000000600200c985 */ /* 0x0005e2000c101b08 */
[----:B------:R-:W-:Y:S02]  /*19840*/  SHF.R.S32.HI R16, RZ, 0x1f, R16 ;  /* 0x0000001fff107819 */ /* 0x000fe40000011410 */
[----:B----4-:R-:W-:Y:S02]  /*19850*/  @!P2 LEA R8, P0, R14, R0, 0x2 ;  /* 0x000000000e08a211 */ /* 0x010fe400078010ff */
[----:B------:R-:W-:-:S02]  /*19860*/  ISETP.GE.AND P5, PT, R10, c[0x0][0x3c8], PT ;  /* 0x0000f2000a007a0c */ /* 0x000fc40003fa6270 */
[----:B------:R-:W-:Y:S02]  /*19870*/  @!P2 LEA.HI.X R9, R14, R4, R17, 0x2, P0 ;  /* 0x000000040e09a211 */ /* 0x000fe400000f1411 */
[----:B------:R-:W-:Y:S02]  /*19880*/  IADD3 R14, R230, 0xe0, RZ ;  /* 0x000000e0e60e7810 */ /* 0x000fe40007ffe0ff */
[----:B-----5:R-:W-:Y:S01]  /*19890*/  @!P6 LEA R6, P0, R11, R0, 0x2 ;  /* 0x000000000b06e211 */ /* 0x020fe200078010ff */
        /* <DEDUP_REMOVED lines=12> */
[----:B------:R-:W-:Y:S02]  /*19960*/  IADD3 R11, R230, 0xd8, RZ ;  /* 0x000000d8e60b7810 */ /* 0x000fe40007ffe0ff */
[----:B------:R-:W-:Y:S01]  /*19970*/  ISETP.GE.AND P1, PT, R252, c[0x0][0x3c8], PT ;  /* 0x0000f200fc007a0c */ /* 0x000fe20003f26270 */
[----:B------:R4:W-:Y:S01]  /*19980*/  @!P6 ST.E.64 [R6.64], R104 ;  /* 0x000000680600e985 */ /* 0x0009e2000c101b08 */
[----:B------:R-:W-:Y:S02]  /*19990*/  ISETP.GE.AND P0, PT, R251, c[0x0][0x3c8], PT ;  /* 0x0000f200fb007a0c */ /* 0x000fe40003f06270 */
[----:B------:R-:W-:Y:S02]  /*199a0*/  SHF.R.S32.HI R11, RZ, 0x1f, R11 ;  /* 0x0000001fff0b7819 */ /* 0x000fe4000001140b */
[----:B------:R-:W-:-:S04]  /*199b0*/  IADD3 R15, R230, 0xe0, RZ ;  /* 0x000000e0e60f7810 */ /* 0x000fc80007ffe0ff */
[----:B------:R-:W-:Y:S02]  /*199c0*/  SHF.R.S32.HI R15, RZ, 0x1f, R15 ;  /* 0x0000001fff0f7819 */ /* 0x000fe4000001140f */
        /* <DEDUP_REMOVED lines=17> */
.L_x_4671:
[----:B------:R-:W-:Y:S05]  /*19ae0*/  BSYNC B0 ;  /* 0x0000000000007941 */ /* 0x000fea0003800000 */
.L_x_4670:
[----:B------:R-:W-:Y:S05]  /*19af0*/  BRA.DIV ~URZ, `(.L_x_4672) ;  /* 0x000044027f007947 */ /* 0x000fea000b800000 */
[----:B--2---:R2:W1:Y:S04]  /*19b00*/  SHFL.IDX PT, R4, R5, 0x1, 0x1c1f ;  /* 0x003c1f0005047f89 */ /* 0x00446800000e0000 */
[----:B----4-:R2:W4:Y:S02]  /*19b10*/  SHFL.IDX PT, R0, R12, 0x1, 0x1c1f ;  /* 0x003c1f000c007f89 */ /* 0x01052400000e0000 */
.L_x_4744:
        /* <DEDUP_REMOVED lines=147> */
[C---:B-1----:R-:W-:Y:S02]  /*1a450*/  @!P5 LEA R8, P0, R5.reuse, R0, 0x2 ;  /* 0x000000000508d211 */ /* 0x042fe400078010ff */
        /* <DEDUP_REMOVED lines=20> */
[C---:B------:R-:W-:Y:S01]  /*1a5a0*/  IADD3 R13, R230.reuse, 0xc8, RZ ;  /* 0x000000c8e60d7810 */ /* 0x040fe20007ffe0ff */
[----:B------:R3:W-:Y:S01]  /*1a5b0*/  @!P3 ST.E.64 [R2.64], R54 ;  /* 0x000000360200b985 */ /* 0x0007e2000c101b08 */
[----:B-1----:R-:W-:Y:S02]  /*1a5c0*/  @!P2 LEA R8, P3, R11, R0, 0x2 ;  /* 0x000000000b08a211 */ /* 0x002fe400078610ff */
[----:B------:R-:W-:Y:S02]  /*1a5d0*/  SHF.R.S32.HI R14, RZ, 0x1f, R14 ;  /* 0x0000001fff0e7819 */ /* 0x000fe4000001140e */
[----:B------:R-:W-:Y:S02]  /*1a5e0*/  ISETP.GE.AND P5, PT, R13, c[0x0][0x3c8], PT ;  /* 0x0000f2000d007a0c */ /* 0x000fe40003fa6270 */
[----:B------:R-:W-:Y:S02]  /*1a5f0*/  @!P2 LEA.HI.X R9, R11, R4, R14, 0x2, P3 ;  /* 0x000000040b09a211 */ /* 0x000fe400018f140e */
[----:B------:R-:W-:-:S02]  /*1a600*/  IADD3 R11, R230, 0xc0, RZ ;  /* 0x000000c0e60b7810 */ /* 0x000fc40007ffe0ff */
[C---:B------:R-:W-:Y:S01]  /*1a610*/  IADD3 R14, R230.reuse, 0xb8, RZ ;  /* 0x000000b8e60e7810 */ /* 0x040fe20007ffe0ff */
[----:B------:R-:W-:Y:S01]  /*1a620*/  @!P2 ST.E.64 [R8.64], R94 ;  /* 0x0000005e0800a985 */ /* 0x000fe2000c101b08 */
[C---:B------:R-:W-:Y:S02]  /*1a630*/  IADD3 R10, R230.reuse, 0xd0, RZ ;  /* 0x000000d0e60a7810 */ /* 0x040fe40007ffe0ff */
[----:B------:R-:W-:Y:S02]  /*1a640*/  SHF.R.S32.HI R11, RZ, 0x1f, R11 ;  /* 0x0000001fff0b7819 */ /* 0x000fe4000001140b */
[----:B------:R-:W-:Y:S02]  /*1a650*/  SHF.R.S32.HI R14, RZ, 0x1f, R14 ;  /* 0x0000001fff0e7819 */ /* 0x000fe4000001140e */
[----:B------:R-:W-:-:S04]  /*1a660*/  IADD3 R15, R230, 0xc8, RZ ;  /* 0x000000c8e60f7810 */ /* 0x000fc80007ffe0ff */
        /* <DEDUP_REMOVED lines=17> */
[----:B------:R-:W-:Y:S02]  /*1a780*/  ISETP.GE.AND P1, PT, R12, c[0x0][0x3c8], PT ;  /* 0x0000f2000c007a0c */ /* 0x000fe40003f26270 */
[----:B-1----:R-:W-:-:S04]  /*1a790*/  @!P5 LEA R6, P0, R13, R0, 0x2 ;  /* 0x000000000d06d211 */ /* 0x002fc800078010ff */
[----:B------:R-:W-:Y:S02]  /*1a7a0*/  @!P5 LEA.HI.X R7, R13, R4, R15, 0x2, P0 ;  /* 0x000000040d07d211 */ /* 0x000fe400000f140f */
[----:B--2---:R-:W-:Y:S02]  /*1a7b0*/  @!P4 LEA R2, P6, R10, R0, 0x2 ;  /* 0x000000000a02c211 */ /* 0x004fe400078c10ff */
        /* <DEDUP_REMOVED lines=15> */
[----:B------:R-:W-:Y:S02]  /*1a8b0*/  IADD3 R13, R230, 0xe8, RZ ;  /* 0x000000e8e60d7810 */ /* 0x000fe40007ffe0ff */
[----:B------:R-:W-:Y:S01]  /*1a8c0*/  SHF.R.S32.HI R5, RZ, 0x1f, R252 ;  /* 0x0000001fff057819 */ /* 0x000fe200000114fc */
[----:B------:R1:W-:Y:S01]  /*1a8d0*/  @!P3 ST.E.64 [R10.64], R106 ;  /* 0x0000006a0a00b985 */ /* 0x0003e2000c101b08 */
[----:B------:R-:W-:Y:S02]  /*1a8e0*/  SHF.R.S32.HI R13, RZ, 0x1f, R13 ;  /* 0x0000001fff0d7819 */ /* 0x000fe4000001140d */
[----:B------:R-:W-:Y:S01]  /*1a8f0*/  @!P0 LEA R2, P4, R252, R0, 0x2 ;  /* 0x00000000fc028211 */ /* 0x000fe200078810ff */
[----:B------:R1:W-:Y:S01]  /*1a900*/  @!P2 ST.E.64 [R8.64], R102 ;  /* 0x000000660800a985 */ /* 0x0003e2000c101b08 */
[----:B------:R-:W-:-:S02]  /*1a910*/  @!P1 LEA.HI.X R7, R12, R4, R13, 0x2, P5 ;  /* 0x000000040c079211 */ /* 0x000fc400028f140d */
        /* <DEDUP_REMOVED lines=10> */
.L_x_4652:
        /* <DEDUP_REMOVED lines=19> */
.L_x_4673:
        /* <DEDUP_REMOVED lines=55> */
.L_x_4675:
[----:B------:R-:W-:Y:S05]  /*1ae60*/  BSYNC B0 ;  /* 0x0000000000007941 */ /* 0x000fea0003800000 */
.L_x_4674:
        /* <DEDUP_REMOVED lines=35> */
.L_x_4745:
[----:B------:R-:W-:Y:S05]  /*1b0a0*/  BRA.DIV ~URZ, `(.L_x_4677) ;  /* 0x00002f827f007947 */ /* 0x000fea000b800000 */
[----:B------:R3:W4:Y:S02]  /*1b0b0*/  SHFL.IDX PT, R0, R14, RZ, 0x181f ;  /* 0x00181fff0e007589 */ /* 0x00072400000e0000 */
.L_x_4746:
        /* <DEDUP_REMOVED lines=20> */
.L_x_4679:
[----:B------:R-:W-:Y:S05]  /*1b200*/  BSYNC B0 ;  /* 0x0000000000007941 */ /* 0x000fea0003800000 */
.L_x_4678:
[----:B------:R-:W-:Y:S05]  /*1b210*/  BRA.DIV ~URZ, `(.L_x_4680) ;  /* 0x00002e727f007947 */ /* 0x000fea000b800000 */
[----:B--2---:R2:W1:Y:S04]  /*1b220*/  SHFL.IDX PT, R4, R5, 0x1, 0x181f ;  /* 0x00381f0005047f89 */ /* 0x00446800000e0000 */
[----:B----4-:R2:W4:Y:S02]  /*1b230*/  SHFL.IDX PT, R0, R14, 0x1, 0x181f ;  /* 0x00381f000e007f89 */ /* 0x01052400000e0000 */
.L_x_4747:
        /* <DEDUP_REMOVED lines=20> */
.L_x_4682:
[----:B------:R-:W-:Y:S05]  /*1b380*/  BSYNC B0 ;  /* 0x0000000000007941 */ /* 0x000fea0003800000 */
.L_x_4681:
[----:B------:R-:W-:Y:S05]  /*1b390*/  BRA.DIV ~URZ, `(.L_x_4683) ;  /* 0x00002db27f007947 */ /* 0x000fea000b800000 */
[----:B-1----:R1:W2:Y:S02]  /*1b3a0*/  SHFL.IDX PT, R4, R5, 0x2, 0x181f ;  /* 0x00581f0005047f89 */ /* 0x0022a400000e0000 */
.L_x_4748:
[----:B------:R-:W-:Y:S05]  /*1b3b0*/  BRA.DIV ~URZ, `(.L_x_4684) ;  /* 0x00002e027f007947 */ /* 0x000fea000b800000 */
[----:B----4-:R4:W1:Y:S02]  /*1b3c0*/  SHFL.IDX PT, R0, R14, 0x2, 0x181f ;  /* 0x00581f000e007f89 */ /* 0x01086400000e0000 */
.L_x_4749:
        /* <DEDUP_REMOVED lines=20> */
.L_x_4686:
[----:B------:R-:W-:Y:S05]  /*1b510*/  BSYNC B0 ;  /* 0x0000000000007941 */ /* 0x000fea0003800000 */
.L_x_4685:
[----:B------:R-:W-:Y:S05]  /*1b520*/  BRA.DIV ~URZ, `(.L_x_4687) ;  /* 0x00002cf27f007947 */ /* 0x000fea000b800000 */
[----:B--2---:R2:W3:Y:S04]  /*1b530*/  SHFL.IDX PT, R4, R5, 0x3, 0x181f ;  /* 0x00781f0005047f89 */ /* 0x0044e800000e0000 */
[----:B-1----:R2:W1:Y:S02]  /*1b540*/  SHFL.IDX PT, R0, R14, 0x3, 0x181f ;  /* 0x00781f000e007f89 */ /* 0x00246400000e0000 */
.L_x_4750:
        /* <DEDUP_REMOVED lines=19> */
.L_x_4667:
[----:B------:R-:W-:Y:S05]  /*1b680*/  BSYNC B1 ;  /* 0x0000000000017941 */ /* 0x000fea0003800000 */
.L_x_4651:
        /* <DEDUP_REMOVED lines=13> */
.L_x_4751:
[----:B------:R-:W-:Y:S05]  /*1b760*/  BRA.DIV ~URZ, `(.L_x_4690) ;  /* 0x00002be27f007947 */ /* 0x000fea000b800000 */
[----:B------:R3:W4:Y:S02]  /*1b770*/  SHFL.IDX PT, R6, R98, 0x1, 0x1f ;  /* 0x00201f0062067f89 */ /* 0x00072400000e0000 */
.L_x_4752:
        /* <DEDUP_REMOVED lines=18> */
.L_x_4753:
        /* <DEDUP_REMOVED lines=16> */
.L_x_4754:
[----:B--2---:R-:W-:Y:S01]  /*1b9a0*/  IMAD R0, R0, c[0x0][0x538], RZ ;  /* 0x00014e0000007a24 */ /* 0x004fe200078e02ff */
[----:B------:R-:W-:Y:S04]  /*1b9b0*/  BSSY B1, `(.L_x_4693) ;  /* 0x00000c8000017945 */ /* 0x000fe80003800000 */
[----:B----4-:R-:W-:-:S04]  /*1b9c0*/  IADD3 R6, R0, R6, RZ ;  /* 0x0000000600067210 */ /* 0x010fc80007ffe0ff */
[----:B------:R-:W-:-:S13]  /*1b9d0*/  ISETP.GT.AND P0, PT, R6, R9, PT ;  /* 0x000000090600720c */ /* 0x000fda0003f04270 */
[----:B------:R-:W-:Y:S05]  /*1b9e0*/  @P0 BRA `(.L_x_4694) ;  /* 0x0000025000000947 */ /* 0x000fea0003800000 */
.L_x_4698:
        /* <DEDUP_REMOVED lines=17> */
.L_x_4755:
        /* <DEDUP_REMOVED lines=16> */
.L_x_4756:
[----:B--2---:R-:W-:-:S05]  /*1bc00*/  IMAD R0, R0, c[0x0][0x538], RZ ;  /* 0x00014e0000007a24 */ /* 0x004fca00078e02ff */
[----:B------:R-:W-:-:S04]  /*1bc10*/  IADD3 R6, R0, R6, RZ ;  /* 0x0000000600067210 */ /* 0x000fc80007ffe0ff */
[----:B------:R-:W-:-:S13]  /*1bc20*/  ISETP.GT.AND P0, PT, R6, R9, PT ;  /* 0x000000090600720c */ /* 0x000fda0003f04270 */
[----:B-1-3--:R-:W-:Y:S05]  /*1bc30*/  @!P0 BRA `(.L_x_4698) ;  /* 0xfffffdb000008947 */ /* 0x00afea000383ffff */
.L_x_4694:
[----:B------:R-:W-:-:S05]  /*1bc40*/  IADD3 R11, -R0, R6, RZ ;  /* 0x00000006000b7210 */ /* 0x000fca0007ffe1ff */
[----:B------:R-:W-:-:S05]  /*1bc50*/  IMAD R0, R4, c[0x0][0x538], R11 ;  /* 0x00014e0004007a24 */ /* 0x000fca00078e020b */
[----:B------:R-:W-:Y:S01]  /*1bc60*/  ISETP.GT.AND P0, PT, R0, R9, PT ;  /* 0x000000090000720c */ /* 0x000fe20003f04270 */
[----:B------:R-:W-:-:S12]  /*1bc70*/  BRA.DIV ~URZ, `(.L_x_4699) ;  /* 0x00002b127f007947 */ /* 0x000fd8000b800000 */
[----:B------:R-:W-:-:S04]  /*1bc80*/  VOTE.ANY R10, PT, !P0 ;  /* 0x00000000000a7806 */ /* 0x000fc800040e0100 */
.L_x_4757:
[----:B------:R-:W2:Y:S02]  /*1bc90*/  POPC R6, R10 ;  /* 0x0000000a00067309 */ /* 0x000ea40000000000 */
[----:B--2---:R-:W-:Y:S01]  /*1bca0*/  IADD3 R235, R6, R235, RZ ;  /* 0x000000eb06eb7210 */ /* 0x004fe20007ffe0ff */
[----:B------:R-:W-:Y:S05]  /*1bcb0*/  BRA.DIV ~URZ, `(.L_x_4700) ;  /* 0x00002b227f007947 */ /* 0x000fea000b800000 */
[----:B------:R2:W4:Y:S04]  /*1bcc0*/  SHFL.IDX PT, R7, R7, R6, 0x1f ;  /* 0x00001f0607077589 */ /* 0x00052800000e0000 */
[----:B------:R2:W1:Y:S02]  /*1bcd0*/  SHFL.IDX PT, R5, R8, R6, 0x1f ;  /* 0x00001f0608057589 */ /* 0x00046400000e0000 */
.L_x_4758:
[----:B------:R-:W-:Y:S01]  /*1bce0*/  ISETP.NE.AND P0, PT, R10, RZ, PT ;  /* 0x000000ff0a00720c */ /* 0x000fe20003f05270 */
[----:B------:R-:W-:-:S12]  /*1bcf0*/  BSSY B0, `(.L_x_4701) ;  /* 0x0000005000007945 */ /* 0x000fd80003800000 */
[----:B------:R-:W-:Y:S05]  /*1bd00*/  @!P0 BRA `(.L_x_4702) ;  /* 0x0000003000008947 */ /* 0x000fea0003800000 */
[----:B--2---:R-:W-:Y:S01]  /*1bd10*/  IADD3 R6, R6, -0x1, RZ ;  /* 0xffffffff06067810 */ /* 0x004fe20007ffe0ff */
[----:B------:R-:W-:Y:S05]  /*1bd20*/  BRA.DIV ~URZ, `(.L_x_4703) ;  /* 0x00002b827f007947 */ /* 0x000fea000b800000 */
[----:B------:R2:W3:Y:S02]  /*1bd30*/  SHFL.IDX PT, R12, R4, R6, 0x1f ;  /* 0x00001f06040c7589 */ /* 0x0004e400000e0000 */
.L_x_4702:
[----:B------:R-:W-:Y:S05]  /*1bd40*/  BSYNC B0 ;  /* 0x0000000000007941 */ /* 0x000fea0003800000 */
.L_x_4701:
        /* <DEDUP_REMOVED lines=67> */
.L_x_4705:
        /* <DEDUP_REMOVED lines=67> */
.L_x_4706:
[----:B------:R-:W-:Y:S05]  /*1c5b0*/  BSYNC B0 ;  /* 0x0000000000007941 */ /* 0x000fea0003800000 */
.L_x_4704:
[----:B------:R-:W-:-:S04]  /*1c5c0*/  LOP3.LUT R2, RZ, R2, RZ, 0x33, !PT ;  /* 0x00000002ff027212 */ /* 0x000fc800078e33ff */
[----:B------:R-:W-:Y:S01]  /*1c5d0*/  IADD3 R233, R2, R7, RZ ;  /* 0x0000000702e97210 */ /* 0x000fe20007ffe0ff */
[----:B------:R-:W-:Y:S05]  /*1c5e0*/  BRA `(.L_x_4707) ;  /* 0x0000004000007947 */ /* 0x000fea0003800000 */
.L_x_4695:
[----:B------:R-:W-:Y:S01]  /*1c5f0*/  IMAD.MOV.U32 R232, RZ, RZ, R9 ;  /* 0x000000ffffe87224 */ /* 0x000fe200078e0009 */
[----:B------:R-:W-:Y:S01]  /*1c600*/  MOV R234, RZ ;  /* 0x000000ff00ea7202 */ /* 0x000fe20000000f00 */
[----:B------:R-:W-:Y:S01]  /*1c610*/  IMAD.MOV.U32 R233, RZ, RZ, RZ ;  /* 0x000000ffffe97224 */ /* 0x000fe200078e00ff */
[----:B------:R-:W-:Y:S02]  /*1c620*/  MOV R235, c[0x0][0x53c] ;  /* 0x00014f0000eb7a02 */ /* 0x000fe40000000f00 */
.L_x_4707:
[----:B------:R-:W-:Y:S05]  /*1c630*/  BSYNC B1 ;  /* 0x0000000000017941 */ /* 0x000fea0003800000 */
.L_x_4693:
[----:B------:R-:W-:Y:S01]  /*1c640*/  WARPSYNC 0xffffffff ;  /* 0xffffffff00007948 */ /* 0x000fe20003800000 */
[----:B------:R-:W-:Y:S01]  /*1c650*/  BAR.SYNC.DEFER_BLOCKING 0x4, 0x100 ;  /* 0x0104000000007b1d */ /* 0x000fe20000010000 */
[----:B------:R-:W-:-:S13]  /*1c660*/  ISETP.NE.AND P0, PT, R13, RZ, PT ;  /* 0x000000ff0d00720c */ /* 0x000fda0003f05270 */
[----:B------:R2:W-:Y:S04]  /*1c670*/  @!P0 STS.128 [0x20080], R232 ;  /* 0x020080e8ff008388 */ /* 0x0005e80000000c00 */
[----:B------:R-:W-:Y:S06]  /*1c680*/  BAR.ARV 0x5, 0x100 ;  /* 0x0144000000007b1d */ /* 0x000fec0000002000 */
.L_x_4688:
[----:B-1----:R-:W-:-:S13]  /*1c690*/  ISETP.GE.AND P0, PT, R235, c[0x0][0x53c], PT ;  /* 0x00014f00eb007a0c */ /* 0x002fda0003f06270 */
[----:B--23--:R-:W-:Y:S01]  /*1c6a0*/  @P0 CALL.REL.NOINC `(.L_x_4708) ;  /* 0x0000001000000944 */ /* 0x00cfe20003c00000 */
[----:B------:R-:W-:Y:S05]  /*1c6b0*/  BRA `(.L_x_4709) ;  /* 0xfffe598000007947 */ /* 0x000fea000383ffff */
.L_x_4708:
[----:B------:R-:W-:Y:S05]  /*1c6c0*/  EXIT ;  /* 0x000000000000794d */ /* 0x000fea0003800000 */
.L_x_4505:
[----:B------:R-:W-:Y:S01]  /*1c6d0*/  IMAD.MOV.U32 R0, RZ, RZ, R5 ;  /* 0x000000ffff007224 */ /* 0x000fe200078e0005 */
[----:B------:R-:W-:Y:S02]  /*1c6e0*/  MOV R3, 0x1 ;  /* 0x0000000100037802 */ /* 0x000fe40000000f00 */
[----:B------:R-:W-:Y:S02]  /*1c6f0*/  MOV R2, 0x1c710 ;  /* 0x0001c71000027802 */ /* 0x000fe40000000f00 */
[----:B--2---:R-:W-:Y:S05]  /*1c700*/  CALL.REL.NOINC `($__internal_78_$__cuda_sm70_shflsync_up_p) ;  /* 0x000022f000007944 */ /* 0x004fea0003c00000 */
[----:B------:R-:W-:Y:S01]  /*1c710*/  MOV R0, R4 ;  /* 0x0000000400007202 */ /* 0x000fe20000000f00 */
[----:B------:R-:W-:Y:S05]  /*1c720*/  BRA `(.L_x_4710) ;  /* 0xfffe3d1000007947 */ /* 0x000fea000383ffff */
.L_x_4506:
[----:B------:R-:W-:Y:S01]  /*1c730*/  IMAD.MOV.U32 R0, RZ, RZ, R5 ;  /* 0x000000ffff007224 */ /* 0x000fe200078e0005 */
[----:B------:R-:W-:Y:S02]  /*1c740*/  MOV R3, 0x2 ;  /* 0x0000000200037802 */ /* 0x000fe40000000f00 */
[----:B------:R-:W-:Y:S02]  /*1c750*/  MOV R2, 0x1c770 ;  /* 0x0001c77000027802 */ /* 0x000fe40000000f00 */
[----:B--2---:R-:W-:Y:S05]  /*1c760*/  CALL.REL.NOINC `($__internal_78_$__cuda_sm70_shflsync_up_p) ;  /* 0x0000229000007944 */ /* 0x004fea0003c00000 */
[----:B------:R-:W-:Y:S01]  /*1c770*/  SEL R4, R4, RZ, P4 ;  /* 0x000000ff04047207 */ /* 0x000fe20002000000 */
[----:B------:R-:W-:Y:S01]  /*1c780*/  IMAD.MOV.U32 R3, RZ, RZ, 0x4 ;  /* 0x00000004ff037424 */ /* 0x000fe200078e00ff */
[----:B------:R-:W-:-:S03]  /*1c790*/  MOV R2, 0x1c7c0 ;  /* 0x0001c7c000027802 */ /* 0x000fc60000000f00 */
[----:B------:R-:W-:Y:S02]  /*1c7a0*/  IMAD.IADD R0, R5, 0x1, R4 ;  /* 0x0000000105007824 */ /* 0x000fe400078e0204 */
[----:B------:R-:W-:Y:S05]  /*1c7b0*/  CALL.REL.NOINC `($__internal_78_$__cuda_sm70_shflsync_up_p) ;  /* 0x0000224000007944 */ /* 0x000fea0003c00000 */
        /* <DEDUP_REMOVED lines=12> */
[----:B------:R-:W-:Y:S02]  /*1c880*/  MOV R201, 0x1f ;  /* 0x0000001f00c97802 */ /* 0x000fe40000000f00 */
[----:B------:R-:W-:Y:S01]  /*1c890*/  MOV R3, 0x1c8d0 ;  /* 0x0001c8d000037802 */ /* 0x000fe20000000f00 */
[----:B------:R-:W-:-:S04]  /*1c8a0*/  IMAD.IADD R4, R0, 0x1, R4 ;  /* 0x0000000100047824 */ /* 0x000fc800078e0204 */
[----:B------:R-:W-:Y:S02]  /*1c8b0*/  IMAD.MOV.U32 R0, RZ, RZ, R4 ;  /* 0x000000ffff007224 */ /* 0x000fe400078e0004 */
[----:B------:R-:W-:Y:S05]  /*1c8c0*/  CALL.REL.NOINC `($__internal_77_$__cuda_sm70_shflsync_idx_p) ;  /* 0x000020b000007944 */ /* 0x000fea0003c00000 */
[----:B-1---5:R-:W-:Y:S05]  /*1c8d0*/  BRA `(.L_x_4711) ;  /* 0xfffe3c6000007947 */ /* 0x022fea000383ffff */
.L_x_4508:
[----:B------:R-:W-:Y:S02]  /*1c8e0*/  SEL R0, RZ, 0x1, P0 ;  /* 0x00000001ff007807 */ /* 0x000fe40000000000 */
[----:B------:R-:W-:Y:S02]  /*1c8f0*/  MOV R2, 0x1c910 ;  /* 0x0001c91000027802 */ /* 0x000fe40000000f00 */
[----:B--2---:R-:W-:Y:S05]  /*1c900*/  CALL.REL.NOINC `($__internal_79_$__cuda_sm70_votesync_ballot) ;  /* 0x0000215000007944 */ /* 0x004fea0003c00000 */
[----:B------:R-:W-:Y:S01]  /*1c910*/  MOV R10, R0 ;  /* 0x00000000000a7202 */ /* 0x000fe20000000f00 */
[----:B------:R-:W-:Y:S05]  /*1c920*/  BRA `(.L_x_4712) ;  /* 0xfffe3ca000007947 */ /* 0x000fea000383ffff */
.L_x_4509:
[----:B------:R-:W-:Y:S01]  /*1c930*/  IMAD.MOV.U32 R0, RZ, RZ, R9 ;  /* 0x000000ffff007224 */ /* 0x000fe200078e0009 */
[----:B------:R-:W-:Y:S01]  /*1c940*/  MOV R2, R5 ;  /* 0x0000000500027202 */ /* 0x000fe20000000f00 */
[----:B------:R-:W-:Y:S01]  /*1c950*/  IMAD.MOV.U32 R201, RZ, RZ, 0x1f ;  /* 0x0000001fffc97424 */ /* 0x000fe200078e00ff */
[----:B------:R-:W-:Y:S02]  /*1c960*/  MOV R3, 0x1c980 ;  /* 0x0001c98000037802 */ /* 0x000fe40000000f00 */
[----:B------:R-:W-:Y:S05]  /*1c970*/  CALL.REL.NOINC `($__internal_77_$__cuda_sm70_shflsync_idx_p) ;  /* 0x0000200000007944 */ /* 0x000fea0003c00000 */
[----:B------:R-:W-:Y:S01]  /*1c980*/  IMAD.MOV.U32 R12, RZ, RZ, R0 ;  /* 0x000000ffff0c7224 */ /* 0x000fe200078e0000 */
[----:B------:R-:W-:Y:S01]  /*1c990*/  MOV R0, R8 ;  /* 0x0000000800007202 */ /* 0x000fe20000000f00 */
[----:B------:R-:W-:Y:S01]  /*1c9a0*/  IMAD.MOV.U32 R6, RZ, RZ, RZ ;  /* 0x000000ffff067224 */ /* 0x000fe200078e00ff */
[----:B------:R-:W-:Y:S01]  /*1c9b0*/  MOV R2, R5 ;  /* 0x0000000500027202 */ /* 0x000fe20000000f00 */
[----:B------:R-:W-:Y:S01]  /*1c9c0*/  IMAD.MOV.U32 R201, RZ, RZ, 0x1f ;  /* 0x0000001fffc97424 */ /* 0x000fe200078e00ff */
[----:B------:R-:W-:-:S02]  /*1c9d0*/  MOV R3, 0x1c9f0 ;  /* 0x0001c9f000037802 */ /* 0x000fc40000000f00 */
[----:B-1---5:R-:W-:Y:S05]  /*1c9e0*/  CALL.REL.NOINC `($__internal_77_$__cuda_sm70_shflsync_idx_p) ;  /* 0x00001f9000007944 */ /* 0x022fea0003c00000 */
[----:B------:R-:W-:Y:S01]  /*1c9f0*/  MOV R9, R0 ;  /* 0x0000000000097202 */ /* 0x000fe20000000f00 */
[----:B-1---5:R-:W-:Y:S05]  /*1ca00*/  BRA `(.L_x_4713) ;  /* 0xfffe3c2000007947 */ /* 0x022fea000383ffff */
.L_x_4512:
[----:B------:R-:W-:Y:S01]  /*1ca10*/  IMAD.MOV.U32 R0, RZ, RZ, R4 ;  /* 0x000000ffff007224 */ /* 0x000fe200078e0004 */
[----:B------:R-:W-:-:S02]  /*1ca20*/  MOV R201, 0x1f ;  /* 0x0000001f00c97802 */ /* 0x000fc40000000f00 */
[----:B------:R-:W-:Y:S02]  /*1ca30*/  MOV R3, 0x1ca50 ;  /* 0x0001ca5000037802 */ /* 0x000fe40000000f00 */
[----:B-123--:R-:W-:Y:S05]  /*1ca40*/  CALL.REL.NOINC `($__internal_77_$__cuda_sm70_shflsync_idx_p) ;  /* 0x00001f3000007944 */ /* 0x00efea0003c00000 */
[----:B------:R-:W-:Y:S01]  /*1ca50*/  MOV R6, R0 ;  /* 0x0000000000067202 */ /* 0x000fe20000000f00 */
[----:B-1---5:R-:W-:Y:S05]  /*1ca60*/  BRA `(.L_x_4511) ;  /* 0xfffe3c2000007947 */ /* 0x022fea000383ffff */
.L_x_4545:
[----:B------:R-:W-:Y:S01]  /*1ca70*/  IMAD.MOV.U32 R0, RZ, RZ, R5 ;  /* 0x000000ffff007224 */ /* 0x000fe200078e0005 */
[----:B------:R-:W-:Y:S01]  /*1ca80*/  MOV R2, RZ ;  /* 0x000000ff00027202 */ /* 0x000fe20000000f00 */
[----:B------:R-:W-:Y:S01]  /*1ca90*/  IMAD.MOV.U32 R201, RZ, RZ, 0x181f ;  /* 0x0000181fffc97424 */ /* 0x000fe200078e00ff */
[----:B------:R-:W-:Y:S02]  /*1caa0*/  MOV R3, 0x1cac0 ;  /* 0x0001cac000037802 */ /* 0x000fe40000000f00 */
[----:B-----5:R-:W-:Y:S05]  /*1cab0*/  CALL.REL.NOINC `($__internal_77_$__cuda_sm70_shflsync_idx_p) ;  /* 0x00001ec000007944 */ /* 0x020fea0003c00000 */
[----:B-----5:R-:W-:Y:S01]  /*1cac0*/  MOV R4, R0 ;  /* 0x0000000000047202 */ /* 0x020fe20000000f00 */
[----:B-1----:R-:W-:Y:S05]  /*1cad0*/  BRA `(.L_x_4714) ;  /* 0xfffea22000007947 */ /* 0x002fea000383ffff */
.L_x_4546:
[----:B------:R-:W-:Y:S01]  /*1cae0*/  IMAD.MOV.U32 R0, RZ, RZ, R12 ;  /* 0x000000ffff007224 */ /* 0x000fe200078e000c */
[----:B------:R-:W-:Y:S01]  /*1caf0*/  MOV R2, RZ ;  /* 0x000000ff00027202 */ /* 0x000fe20000000f00 */
[----:B------:R-:W-:Y:S01]  /*1cb00*/  IMAD.MOV.U32 R201, RZ, RZ, 0x181f ;  /* 0x0000181fffc97424 */ /* 0x000fe200078e00ff */
[----:B------:R-:W-:Y:S02]  /*1cb10*/  MOV R3, 0x1cb30 ;  /* 0x0001cb3000037802 */ /* 0x000fe40000000f00 */
[----:B-12--5:R-:W-:Y:S05]  /*1cb20*/  CALL.REL.NOINC `($__internal_77_$__cuda_sm70_shflsync_idx_p) ;  /* 0x00001e5000007944 */ /* 0x026fea0003c00000 */
[----:B-1---5:R-:W-:Y:S05]  /*1cb30*/  BRA `(.L_x_4715) ;  /* 0xfffea1e000007947 */ /* 0x022fea000383ffff */
.L_x_4549:
[----:B----4-:R-:W-:Y:S01]  /*1cb40*/  IMAD.MOV.U32 R0, RZ, RZ, R5 ;  /* 0x000000ffff007224 */ /* 0x010fe200078e0005 */
[----:B--2---:R-:W-:Y:S01]  /*1cb50*/  MOV R2, 0x1 ;  /* 0x0000000100027802 */ /* 0x004fe20000000f00 */
[----:B------:R-:W-:Y:S01]  /*1cb60*/  IMAD.MOV.U32 R201, RZ, RZ, 0x181f ;  /* 0x0000181fffc97424 */ /* 0x000fe200078e00ff */
[----:B------:R-:W-:-:S02]  /*1cb70*/  MOV R3, 0x1cb90 ;  /* 0x0001cb9000037802 */ /* 0x000fc40000000f00 */
[----:B-1-3-5:R-:W-:Y:S05]  /*1cb80*/  CALL.REL.NOINC `($__internal_77_$__cuda_sm70_shflsync_idx_p) ;  /* 0x00001df000007944 */ /* 0x02afea0003c00000 */
[----:B-----5:R-:W-:Y:S01]  /*1cb90*/  IMAD.MOV.U32 R4, RZ, RZ, R0 ;  /* 0x000000ffff047224 */ /* 0x020fe200078e0000 */
[----:B------:R-:W-:Y:S01]  /*1cba0*/  MOV R2, 0x1 ;  /* 0x0000000100027802 */ /* 0x000fe20000000f00 */
[----:B------:R-:W-:Y:S01]  /*1cbb0*/  IMAD.MOV.U32 R0, RZ, RZ, R12 ;  /* 0x000000ffff007224 */ /* 0x000fe200078e000c */
[----:B------:R-:W-:-:S02]  /*1cbc0*/  MOV R201, 0x181f ;  /* 0x0000181f00c97802 */ /* 0x000fc40000000f00 */
[----:B------:R-:W-:Y:S02]  /*1cbd0*/  MOV R3, 0x1cbf0 ;  /* 0x0001cbf000037802 */ /* 0x000fe40000000f00 */
[----:B-1----:R-:W-:Y:S05]  /*1cbe0*/  CALL.REL.NOINC `($__internal_77_$__cuda_sm70_shflsync_idx_p) ;  /* 0x00001d9000007944 */ /* 0x002fea0003c00000 */
[----:B-1---5:R-:W-:Y:S05]  /*1cbf0*/  BRA `(.L_x_4716) ;  /* 0xfffea2b000007947 */ /* 0x022fea000383ffff */
.L_x_4552:
[----:B----4-:R-:W-:Y:S01]  /*1cc00*/  IMAD.MOV.U32 R0, RZ, RZ, R5 ;  /* 0x000000ffff007224 */ /* 0x010fe200078e0005 */
[----:B-1----:R-:W-:Y:S01]  /*1cc10*/  MOV R2, 0x2 ;  /* 0x0000000200027802 */ /* 0x002fe20000000f00 */
[----:B------:R-:W-:Y:S01]  /*1cc20*/  IMAD.MOV.U32 R201, RZ, RZ, 0x181f ;  /* 0x0000181fffc97424 */ /* 0x000fe200078e00ff */
[----:B------:R-:W-:Y:S02]  /*1cc30*/  MOV R3, 0x1cc50 ;  /* 0x0001cc5000037802 */ /* 0x000fe40000000f00 */
[----:B--23-5:R-:W-:Y:S05]  /*1cc40*/  CALL.REL.NOINC `($__internal_77_$__cuda_sm70_shflsync_idx_p) ;  /* 0x00001d3000007944 */ /* 0x02cfea0003c00000 */
[----:B-----5:R-:W-:Y:S01]  /*1cc50*/  MOV R4, R0 ;  /* 0x0000000000047202 */ /* 0x020fe20000000f00 */
[----:B-1----:R-:W-:Y:S05]  /*1cc60*/  BRA `(.L_x_4717) ;  /* 0xfffea3c000007947 */ /* 0x002fea000383ffff */
.L_x_4553:
[----:B----4-:R-:W-:Y:S01]  /*1cc70*/  IMAD.MOV.U32 R0, RZ, RZ, R12 ;  /* 0x000000ffff007224 */ /* 0x010fe200078e000c */
[----:B------:R-:W-:Y:S01]  /*1cc80*/  MOV R2, 0x2 ;  /* 0x0000000200027802 */ /* 0x000fe20000000f00 */
[----:B------:R-:W-:Y:S01]  /*1cc90*/  IMAD.MOV.U32 R201, RZ, RZ, 0x181f ;  /* 0x0000181fffc97424 */ /* 0x000fe200078e00ff */
[----:B------:R-:W-:Y:S02]  /*1cca0*/  MOV R3, 0x1ccc0 ;  /* 0x0001ccc000037802 */ /* 0x000fe40000000f00 */
[----:B-123-5:R-:W-:Y:S05]  /*1ccb0*/  CALL.REL.NOINC `($__internal_77_$__cuda_sm70_shflsync_idx_p) ;  /* 0x00001cc000007944 */ /* 0x02efea0003c00000 */
[----:B-1---5:R-:W-:Y:S05]  /*1ccc0*/  BRA `(.L_x_4718) ;  /* 0xfffea38000007947 */ /* 0x022fea000383ffff */
.L_x_4556:
[----:B-1----:R-:W-:Y:S01]  /*1ccd0*/  IMAD.MOV.U32 R0, RZ, RZ, R5 ;  /* 0x000000ffff007224 */ /* 0x002fe200078e0005 */
[----:B------:R-:W-:Y:S01]  /*1cce0*/  MOV R2, 0x3 ;  /* 0x0000000300027802 */ /* 0x000fe20000000f00 */
[----:B------:R-:W-:Y:S01]  /*1ccf0*/  IMAD.MOV.U32 R201, RZ, RZ, 0x181f ;  /* 0x0000181fffc97424 */ /* 0x000fe200078e00ff */
[----:B------:R-:W-:-:S02]  /*1cd00*/  MOV R3, 0x1cd20 ;  /* 0x0001cd2000037802 */ /* 0x000fc40000000f00 */
[----:B--2345:R-:W-:Y:S05]  /*1cd10*/  CALL.REL.NOINC `($__internal_77_$__cuda_sm70_shflsync_idx_p) ;  /* 0x00001c6000007944 */ /* 0x03cfea0003c00000 */
[----:B-----5:R-:W-:Y:S01]  /*1cd20*/  IMAD.MOV.U32 R4, RZ, RZ, R0 ;  /* 0x000000ffff047224 */ /* 0x020fe200078e0000 */
[----:B------:R-:W-:Y:S01]  /*1cd30*/  MOV R2, 0x3 ;  /* 0x0000000300027802 */ /* 0x000fe20000000f00 */
[----:B------:R-:W-:Y:S01]  /*1cd40*/  IMAD.MOV.U32 R0, RZ, RZ, R12 ;  /* 0x000000ffff007224 */ /* 0x000fe200078e000c */
[----:B------:R-:W-:-:S02]  /*1cd50*/  MOV R201, 0x181f ;  /* 0x0000181f00c97802 */ /* 0x000fc40000000f00 */
[----:B------:R-:W-:Y:S02]  /*1cd60*/  MOV R3, 0x1cd80 ;  /* 0x0001cd8000037802 */ /* 0x000fe40000000f00 */
[----:B-1----:R-:W-:Y:S05]  /*1cd70*/  CALL.REL.NOINC `($__internal_77_$__cuda_sm70_shflsync_idx_p) ;  /* 0x00001c0000007944 */ /* 0x002fea0003c00000 */
[----:B-1---5:R-:W-:Y:S05]  /*1cd80*/  BRA `(.L_x_4719) ;  /* 0xfffea45000007947 */ /* 0x022fea000383ffff */
.L_x_4623:
[----:B------:R-:W-:Y:S01]  /*1cd90*/  IMAD.MOV.U32 R2, RZ, RZ, RZ ;  /* 0x000000ffff027224 */ /* 0x000fe200078e00ff */
[----:B------:R-:W-:Y:S02]  /*1cda0*/  MOV R201, 0x181f ;  /* 0x0000181f00c97802 */ /* 0x000fe40000000f00 */
[----:B------:R-:W-:Y:S02]  /*1cdb0*/  MOV R3, 0x1cdd0 ;  /* 0x0001cdd000037802 */ /* 0x000fe40000000f00 */
[----:B------:R-:W-:Y:S05]  /*1cdc0*/  CALL.REL.NOINC `($__internal_77_$__cuda_sm70_shflsync_idx_p) ;  /* 0x00001bb000007944 */ /* 0x000fea0003c00000 */
[----:B-----5:R-:W-:Y:S01]  /*1cdd0*/  MOV R4, R0 ;  /* 0x0000000000047202 */ /* 0x020fe20000000f00 */
[----:B-1----:R-:W-:Y:S05]  /*1cde0*/  BRA `(.L_x_4720) ;  /* 0xffff443000007947 */ /* 0x002fea000383ffff */
.L_x_4624:
[----:B-1----:R-:W-:Y:S01]  /*1cdf0*/  IMAD.MOV.U32 R0, RZ, RZ, R5 ;  /* 0x000000ffff007224 */ /* 0x002fe200078e0005 */
[----:B------:R-:W-:Y:S01]  /*1ce00*/  MOV R2, RZ ;  /* 0x000000ff00027202 */ /* 0x000fe20000000f00 */
[----:B------:R-:W-:Y:S01]  /*1ce10*/  IMAD.MOV.U32 R201, RZ, RZ, 0x181f ;  /* 0x0000181fffc97424 */ /* 0x000fe200078e00ff */
[----:B------:R-:W-:Y:S02]  /*1ce20*/  MOV R3, 0x1ce40 ;  /* 0x0001ce4000037802 */ /* 0x000fe40000000f00 */
[----:B--2---:R-:W-:Y:S05]  /*1ce30*/  CALL.REL.NOINC `($__internal_77_$__cuda_sm70_shflsync_idx_p) ;  /* 0x00001b4000007944 */ /* 0x004fea0003c00000 */
[----:B-1---5:R-:W-:Y:S05]  /*1ce40*/  BRA `(.L_x_4721) ;  /* 0xffff43f000007947 */ /* 0x022fea000383ffff */
.L_x_4625:
[----:B------:R-:W-:Y:S01]  /*1ce50*/  IMAD.MOV.U32 R0, RZ, RZ, R4 ;  /* 0x000000ffff007224 */ /* 0x000fe200078e0004 */
[----:B------:R-:W-:Y:S01]  /*1ce60*/  MOV R2, RZ ;  /* 0x000000ff00027202 */ /* 0x000fe20000000f00 */
[----:B------:R-:W-:Y:S01]  /*1ce70*/  IMAD.MOV.U32 R201, RZ, RZ, 0x1c1f ;  /* 0x00001c1fffc97424 */ /* 0x000fe200078e00ff */
[----:B------:R-:W-:-:S02]  /*1ce80*/  MOV R3, 0x1cea0 ;  /* 0x0001cea000037802 */ /* 0x000fc40000000f00 */
[----:B------:R-:W-:Y:S05]  /*1ce90*/  CALL.REL.NOINC `($__internal_77_$__cuda_sm70_shflsync_idx_p) ;  /* 0x00001ae000007944 */ /* 0x000fea0003c00000 */
[----:B-1---5:R-:W-:Y:S05]  /*1cea0*/  BRA `(.L_x_4722) ;  /* 0xffff45b000007947 */ /* 0x022fea000383ffff */
.L_x_4626:
[----:B------:R-:W-:Y:S01]  /*1ceb0*/  IMAD.MOV.U32 R0, RZ, RZ, R4 ;  /* 0x000000ffff007224 */ /* 0x000fe200078e0004 */
[----:B------:R-:W-:Y:S01]  /*1cec0*/  MOV R2, 0x1 ;  /* 0x0000000100027802 */ /* 0x000fe20000000f00 */
[----:B------:R-:W-:Y:S01]  /*1ced0*/  IMAD.MOV.U32 R201, RZ, RZ, 0x1c1f ;  /* 0x00001c1fffc97424 */ /* 0x000fe200078e00ff */
[----:B------:R-:W-:-:S02]  /*1cee0*/  MOV R3, 0x1cf00 ;  /* 0x0001cf0000037802 */ /* 0x000fc40000000f00 */
[----:B-1----:R-:W-:Y:S05]  /*1cef0*/  CALL.REL.NOINC `($__internal_77_$__cuda_sm70_shflsync_idx_p) ;  /* 0x00001a8000007944 */ /* 0x002fea0003c00000 */
[----:B------:R-:W-:Y:S01]  /*1cf00*/  IMAD.IADD R0, R5, 0x1, R0 ;  /* 0x0000000105007824 */ /* 0x000fe200078e0200 */
[----:B------:R-:W-:-:S02]  /*1cf10*/  FMNMX.FTZ R133, R10, R11, !PT ;  /* 0x0000000b0a857209 */ /* 0x000fc40007810000 */
[----:B------:R-:W-:Y:S02]  /*1cf20*/  MOV R2, 0x1d140 ;  /* 0x0001d14000027802 */ /* 0x000fe40000000f00 */
        /* <DEDUP_REMOVED lines=9> */
[----:B-----5:R-:W-:Y:S02]  /*1cfc0*/  FMNMX.FTZ R4, R6, R7, !PT ;  /* 0x0000000706047209 */ /* 0x020fe40007810000 */
[----:B------:R-:W-:-:S02]  /*1cfd0*/  FMNMX.FTZ R133, R13, R133, !PT ;  /* 0x000000850d857209 */ /* 0x000fc40007810000 */
[----:B------:R-:W-:Y:S02]  /*1cfe0*/  FSEL R8, R35, -INF , P0 ;  /* 0xff80000023087808 */ /* 0x000fe40000000000 */
[----:B------:R-:W-:Y:S02]  /*1cff0*/  ISETP.GT.AND P1, PT, R0, 0x10, PT ;  /* 0x000000100000780c */ /* 0x000fe40003f24270 */
        /* <DEDUP_REMOVED lines=10> */
[----:B------:R-:W-:Y:S01]  /*1d0a0*/  ISETP.GT.AND P0, PT, R0, 0x19, PT ;  /* 0x000000190000780c */ /* 0x000fe20003f04270 */
[----:B------:R-:W-:Y:S01]  /*1d0b0*/  IMAD.MOV.U32 R0, RZ, RZ, 0x2 ;  /* 0x00000002ff007424 */ /* 0x000fe200078e00ff */
[----:B------:R-:W-:Y:S02]  /*1d0c0*/  FSEL R22, R30, -INF , P1 ;  /* 0xff8000001e167808 */ /* 0x000fe40000800000 */
[----:B------:R-:W-:Y:S02]  /*1d0d0*/  FMNMX.FTZ R4, R20, R4, !PT ;  /* 0x0000000414047209 */ /* 0x000fe40007810000 */
[----:B------:R-:W-:Y:S02]  /*1d0e0*/  FMNMX.FTZ R133, R26, R133, !PT ;  /* 0x000000851a857209 */ /* 0x000fe40007810000 */
[----:B------:R-:W-:Y:S02]  /*1d0f0*/  FSEL R25, R31, -INF , P0 ;  /* 0xff8000001f197808 */ /* 0x000fe40000000000 */
[----:B------:R-:W-:Y:S01]  /*1d100*/  FMNMX.FTZ R4, R22, R4, !PT ;  /* 0x0000000416047209 */ /* 0x000fe20007810000 */
[----:B------:R-:W-:-:S03]  /*1d110*/  IMAD.MOV.U32 R132, RZ, RZ, R133 ;  /* 0x000000ffff847224 */ /* 0x000fc600078e0085 */
[----:B------:R-:W-:Y:S02]  /*1d120*/  FMNMX.FTZ R4, R25, R4, !PT ;  /* 0x0000000419047209 */ /* 0x000fe40007810000 */
[----:B-1----:R-:W-:Y:S05]  /*1d130*/  CALL.REL.NOINC `($__internal_76_$__cuda_sm70_shflsync_bfly_p) ;  /* 0x000017e000007944 */ /* 0x002fea0003c00000 */
[----:B------:R-:W-:Y:S01]  /*1d140*/  FMNMX.FTZ R133, R133, R0, !PT ;  /* 0x0000000085857209 */ /* 0x000fe20007810000 */
[----:B------:R-:W-:Y:S01]  /*1d150*/  IMAD.MOV.U32 R0, RZ, RZ, 0x1 ;  /* 0x00000001ff007424 */ /* 0x000fe200078e00ff */
[----:B------:R-:W-:-:S03]  /*1d160*/  MOV R2, 0x1d190 ;  /* 0x0001d19000027802 */ /* 0x000fc60000000f00 */
[----:B------:R-:W-:Y:S02]  /*1d170*/  IMAD.MOV.U32 R132, RZ, RZ, R133 ;  /* 0x000000ffff847224 */ /* 0x000fe400078e0085 */
[----:B------:R-:W-:Y:S05]  /*1d180*/  CALL.REL.NOINC `($__internal_76_$__cuda_sm70_shflsync_bfly_p) ;  /* 0x0000179000007944 */ /* 0x000fea0003c00000 */
[----:B------:R-:W-:Y:S01]  /*1d190*/  FMNMX.FTZ R133, R133, R0, !PT ;  /* 0x0000000085857209 */ /* 0x000fe20007810000 */
[----:B------:R-:W-:Y:S01]  /*1d1a0*/  IMAD.MOV.U32 R132, RZ, RZ, R4 ;  /* 0x000000ffff847224 */ /* 0x000fe200078e0004 */
[----:B------:R-:W-:Y:S01]  /*1d1b0*/  MOV R2, 0x1d1e0 ;  /* 0x0001d1e000027802 */ /* 0x000fe20000000f00 */
[----:B------:R-:W-:Y:S02]  /*1d1c0*/  IMAD.MOV.U32 R0, RZ, RZ, 0x2 ;  /* 0x00000002ff007424 */ /* 0x000fe400078e00ff */
[----:B------:R-:W-:Y:S05]  /*1d1d0*/  CALL.REL.NOINC `($__internal_76_$__cuda_sm70_shflsync_bfly_p) ;  /* 0x0000174000007944 */ /* 0x000fea0003c00000 */
[----:B------:R-:W-:Y:S01]  /*1d1e0*/  FMNMX.FTZ R4, R4, R0, !PT ;  /* 0x0000000004047209 */ /* 0x000fe20007810000 */
[----:B------:R-:W-:Y:S01]  /*1d1f0*/  IMAD.MOV.U32 R0, RZ, RZ, 0x1 ;  /* 0x00000001ff007424 */ /* 0x000fe200078e00ff */
[----:B------:R-:W-:-:S03]  /*1d200*/  MOV R2, 0x1d230 ;  /* 0x0001d23000027802 */ /* 0x000fc60000000f00 */
[----:B------:R-:W-:Y:S02]  /*1d210*/  IMAD.MOV.U32 R132, RZ, RZ, R4 ;  /* 0x000000ffff847224 */ /* 0x000fe400078e0004 */
[----:B------:R-:W-:Y:S05]  /*1d220*/  CALL.REL.NOINC `($__internal_76_$__cuda_sm70_shflsync_bfly_p) ;  /* 0x000016f000007944 */ /* 0x000fea0003c00000 */
[----:B------:R-:W-:Y:S01]  /*1d230*/  MOV R5, R0 ;  /* 0x0000000000057202 */ /* 0x000fe20000000f00 */
[----:B------:R-:W-:Y:S05]  /*1d240*/  BRA `(.L_x_4723) ;  /* 0xffff45c000007947 */ /* 0x000fea000383ffff */
.L_x_4630:
[----:B------:R-:W-:Y:S01]  /*1d250*/  MOV R201, 0x181f ;  /* 0x0000181f00c97802 */ /* 0x000fe20000000f00 */
[----:B------:R-:W-:Y:S01]  /*1d260*/  IMAD.MOV.U32 R2, RZ, RZ, RZ ;  /* 0x000000ffff027224 */ /* 0x000fe200078e00ff */
[----:B------:R-:W-:Y:S02]  /*1d270*/  MOV R3, 0x1d290 ;  /* 0x0001d29000037802 */ /* 0x000fe40000000f00 */
[----:B-1234-:R-:W-:Y:S05]  /*1d280*/  CALL.REL.NOINC `($__internal_77_$__cuda_sm70_shflsync_idx_p) ;  /* 0x000016f000007944 */ /* 0x01efea0003c00000 */
[----:B-----5:R-:W-:Y:S01]  /*1d290*/  MOV R4, R0 ;  /* 0x0000000000047202 */ /* 0x020fe20000000f00 */
[----:B-1----:R-:W-:-:S05]  /*1d2a0*/  BRA `(.L_x_4724) ;  /* 0xffff521000007947 */ /* 0x002fca000383ffff */
.L_x_4631:
[----:B------:R-:W-:Y:S01]  /*1d2b0*/  MOV R2, RZ ;  /* 0x000000ff00027202 */ /* 0x000fe20000000f00 */
[----:B----4-:R-:W-:Y:S01]  /*1d2c0*/  IMAD.MOV.U32 R0, RZ, RZ, R5 ;  /* 0x000000ffff007224 */ /* 0x010fe200078e0005 */
[----:B------:R-:W-:Y:S01]  /*1d2d0*/  MOV R3, 0x1d300 ;  /* 0x0001d30000037802 */ /* 0x000fe20000000f00 */
[----:B------:R-:W-:Y:S02]  /*1d2e0*/  IMAD.MOV.U32 R201, RZ, RZ, 0x181f ;  /* 0x0000181fffc97424 */ /* 0x000fe400078e00ff */
[----:B-123--:R-:W-:Y:S05]  /*1d2f0*/  CALL.REL.NOINC `($__internal_77_$__cuda_sm70_shflsync_idx_p) ;  /* 0x0000168000007944 */ /* 0x00efea0003c00000 */
[----:B-1---5:R-:W-:-:S05]  /*1d300*/  BRA `(.L_x_4725) ;  /* 0xffff51d000007947 */ /* 0x022fca000383ffff */
.L_x_4634:
[----:B------:R-:W-:Y:S01]  /*1d310*/  MOV R201, 0x181f ;  /* 0x0000181f00c97802 */ /* 0x000fe20000000f00 */
[----:B------:R-:W-:Y:S01]  /*1d320*/  IMAD.MOV.U32 R2, RZ, RZ, RZ ;  /* 0x000000ffff027224 */ /* 0x000fe200078e00ff */
[----:B------:R-:W-:Y:S02]  /*1d330*/  MOV R3, 0x1d350 ;  /* 0x0001d35000037802 */ /* 0x000fe40000000f00 */
[----:B------:R-:W-:Y:S05]  /*1d340*/  CALL.REL.NOINC `($__internal_77_$__cuda_sm70_shflsync_idx_p) ;  /* 0x0000163000007944 */ /* 0x000fea0003c00000 */
[----:B------:R-:W-:Y:S01]  /*1d350*/  MOV R132, R0 ;  /* 0x0000000000847202 */ /* 0x000fe20000000f00 */
[----:B-1---5:R-:W-:-:S05]  /*1d360*/  BRA `(.L_x_4726) ;  /* 0xffff5bc000007947 */ /* 0x022fca000383ffff */
.L_x_4635:
[----:B------:R-:W-:Y:S01]  /*1d370*/  MOV R2, RZ ;  /* 0x000000ff00027202 */ /* 0x000fe20000000f00 */
[----:B-1----:R-:W-:Y:S01]  /*1d380*/  IMAD.MOV.U32 R0, RZ, RZ, R133 ;  /* 0x000000ffff007224 */ /* 0x002fe200078e0085 */
[----:B------:R-:W-:Y:S01]  /*1d390*/  MOV R3, 0x1d3c0 ;  /* 0x0001d3c000037802 */ /* 0x000fe20000000f00 */
[----:B------:R-:W-:Y:S02]  /*1d3a0*/  IMAD.MOV.U32 R201, RZ, RZ, 0x181f ;  /* 0x0000181fffc97424 */ /* 0x000fe400078e00ff */
[----:B--2---:R-:W-:Y:S05]  /*1d3b0*/  CALL.REL.NOINC `($__internal_77_$__cuda_sm70_shflsync_idx_p) ;  /* 0x000015c000007944 */ /* 0x004fea0003c00000 */
[----:B-1---5:R-:W-:-:S05]  /*1d3c0*/  BRA `(.L_x_4727) ;  /* 0xffff5b8000007947 */ /* 0x022fca000383ffff */
.L_x_4636:
[----:B--2---:R-:W-:Y:S01]  /*1d3d0*/  MOV R2, RZ ;  /* 0x000000ff00027202 */ /* 0x004fe20000000f00 */
[----:B------:R-:W-:Y:S01]  /*1d3e0*/  IMAD.MOV.U32 R0, RZ, RZ, R132 ;  /* 0x000000ffff007224 */ /* 0x000fe200078e0084 */
[----:B------:R-:W-:Y:S01]  /*1d3f0*/  MOV R3, 0x1d420 ;  /* 0x0001d42000037802 */ /* 0x000fe20000000f00 */
[----:B------:R-:W-:Y:S02]  /*1d400*/  IMAD.MOV.U32 R201, RZ, RZ, 0x1c1f ;  /* 0x00001c1fffc97424 */ /* 0x000fe400078e00ff */
[----:B------:R-:W-:Y:S05]  /*1d410*/  CALL.REL.NOINC `($__internal_77_$__cuda_sm70_shflsync_idx_p) ;  /* 0x0000156000007944 */ /* 0x000fea0003c00000 */
[----:B-1---5:R-:W-:-:S05]  /*1d420*/  BRA `(.L_x_4728) ;  /* 0xffff5d4000007947 */ /* 0x022fca000383ffff */
.L_x_4637:
[----:B------:R-:W-:Y:S01]  /*1d430*/  MOV R2, 0x1 ;  /* 0x0000000100027802 */ /* 0x000fe20000000f00 */
[----:B------:R-:W-:Y:S01]  /*1d440*/  IMAD.MOV.U32 R0, RZ, RZ, R132 ;  /* 0x000000ffff007224 */ /* 0x000fe200078e0084 */
[----:B------:R-:W-:Y:S01]  /*1d450*/  MOV R3, 0x1d480 ;  /* 0x0001d48000037802 */ /* 0x000fe20000000f00 */
[----:B------:R-:W-:Y:S02]  /*1d460*/  IMAD.MOV.U32 R201, RZ, RZ, 0x1c1f ;  /* 0x00001c1fffc97424 */ /* 0x000fe400078e00ff */
[----:B-1----:R-:W-:Y:S05]  /*1d470*/  CALL.REL.NOINC `($__internal_77_$__cuda_sm70_shflsync_idx_p) ;  /* 0x0000150000007944 */ /* 0x002fea0003c00000 */
        /* <DEDUP_REMOVED lines=32> */
[----:B-----5:R-:W-:Y:S02]  /*1d680*/  FMNMX.FTZ R132, R4, R132, !PT ;  /* 0x0000008404847209 */ /* 0x020fe40007810000 */
[----:B------:R-:W-:Y:S02]  /*1d690*/  FMNMX.FTZ R14, R5, R14, !PT ;  /* 0x0000000e050e7209 */ /* 0x000fe40007810000 */
[----:B------:R-:W-:Y:S02]  /*1d6a0*/  MOV R2, 0x1d6c0 ;  /* 0x0001d6c000027802 */ /* 0x000fe40000000f00 */
[----:B-1----:R-:W-:Y:S05]  /*1d6b0*/  CALL.REL.NOINC `($__internal_76_$__cuda_sm70_shflsync_bfly_p) ;  /* 0x0000126000007944 */ /* 0x002fea0003c00000 */
[----:B------:R-:W-:Y:S01]  /*1d6c0*/  FMNMX.FTZ R132, R132, R0, !PT ;  /* 0x0000000084847209 */ /* 0x000fe20007810000 */
[----:B------:R-:W-:Y:S01]  /*1d6d0*/  IMAD.MOV.U32 R0, RZ, RZ, 0x1 ;  /* 0x00000001ff007424 */ /* 0x000fe200078e00ff */
[----:B------:R-:W-:Y:S02]  /*1d6e0*/  MOV R2, 0x1d700 ;  /* 0x0001d70000027802 */ /* 0x000fe40000000f00 */
        /* <DEDUP_REMOVED lines=8> */
[----:B------:R-:W-:Y:S02]  /*1d770*/  MOV R2, 0x1d790 ;  /* 0x0001d79000027802 */ /* 0x000fe40000000f00 */
[----:B------:R-:W-:Y:S05]  /*1d780*/  CALL.REL.NOINC `($__internal_76_$__cuda_sm70_shflsync_bfly_p) ;  /* 0x0000119000007944 */ /* 0x000fea0003c00000 */
[----:B------:R-:W-:-:S05]  /*1d790*/  BRA `(.L_x_4729) ;  /* 0xffff5d8000007947 */ /* 0x000fca000383ffff */
.L_x_4640:
[----:B------:R-:W-:Y:S01]  /*1d7a0*/  MOV R201, 0x181f ;  /* 0x0000181f00c97802 */ /* 0x000fe20000000f00 */
[----:B------:R-:W-:Y:S01]  /*1d7b0*/  IMAD.MOV.U32 R2, RZ, RZ, RZ ;  /* 0x000000ffff027224 */ /* 0x000fe200078e00ff */
[----:B------:R-:W-:Y:S02]  /*1d7c0*/  MOV R3, 0x1d7e0 ;  /* 0x0001d7e000037802 */ /* 0x000fe40000000f00 */
[----:B-1234-:R-:W-:Y:S05]  /*1d7d0*/  CALL.REL.NOINC `($__internal_77_$__cuda_sm70_shflsync_idx_p) ;  /* 0x000011a000007944 */ /* 0x01efea0003c00000 */
[----:B-1---5:R-:W-:-:S05]  /*1d7e0*/  BRA `(.L_x_4730) ;  /* 0xffff71d000007947 */ /* 0x022fca000383ffff */
.L_x_4643:
[----:B------:R-:W-:Y:S01]  /*1d7f0*/  MOV R201, 0x181f ;  /* 0x0000181f00c97802 */ /* 0x000fe20000000f00 */
[----:B------:R-:W-:Y:S01]  /*1d800*/  IMAD.MOV.U32 R2, RZ, RZ, RZ ;  /* 0x000000ffff027224 */ /* 0x000fe200078e00ff */
[----:B------:R-:W-:Y:S02]  /*1d810*/  MOV R3, 0x1d830 ;  /* 0x0001d83000037802 */ /* 0x000fe40000000f00 */
[----:B------:R-:W-:Y:S05]  /*1d820*/  CALL.REL.NOINC `($__internal_77_$__cuda_sm70_shflsync_idx_p) ;  /* 0x0000115000007944 */ /* 0x000fea0003c00000 */
[----:B------:R-:W-:Y:S01]  /*1d830*/  MOV R132, R0 ;  /* 0x0000000000847202 */ /* 0x000fe20000000f00 */
[----:B-1---5:R-:W-:-:S05]  /*1d840*/  BRA `(.L_x_4731) ;  /* 0xffff7b9000007947 */ /* 0x022fca000383ffff */
.L_x_4644:
[----:B------:R-:W-:Y:S01]  /*1d850*/  MOV R2, RZ ;  /* 0x000000ff00027202 */ /* 0x000fe20000000f00 */
[----:B-1----:R-:W-:Y:S01]  /*1d860*/  IMAD.MOV.U32 R0, RZ, RZ, R133 ;  /* 0x000000ffff007224 */ /* 0x002fe200078e0085 */
[----:B------:R-:W-:Y:S01]  /*1d870*/  MOV R3, 0x1d8a0 ;  /* 0x0001d8a000037802 */ /* 0x000fe20000000f00 */
[----:B------:R-:W-:Y:S02]  /*1d880*/  IMAD.MOV.U32 R201, RZ, RZ, 0x181f ;  /* 0x0000181fffc97424 */ /* 0x000fe400078e00ff */
[----:B--2---:R-:W-:Y:S05]  /*1d890*/  CALL.REL.NOINC `($__internal_77_$__cuda_sm70_shflsync_idx_p) ;  /* 0x000010e000007944 */ /* 0x004fea0003c00000 */
[----:B-1---5:R-:W-:-:S05]  /*1d8a0*/  BRA `(.L_x_4732) ;  /* 0xffff7b5000007947 */ /* 0x022fca000383ffff */
.L_x_4645:
[----:B------:R-:W-:Y:S02]  /*1d8b0*/  MOV R0, 0x2 ;  /* 0x0000000200007802 */ /* 0x000fe40000000f00 */
[----:B------:R-:W-:Y:S02]  /*1d8c0*/  MOV R2, 0x1d8e0 ;  /* 0x0001d8e000027802 */ /* 0x000fe40000000f00 */
[----:B------:R-:W-:Y:S05]  /*1d8d0*/  CALL.REL.NOINC `($__internal_76_$__cuda_sm70_shflsync_bfly_p) ;  /* 0x0000104000007944 */ /* 0x000fea0003c00000 */
        /* <DEDUP_REMOVED lines=14> */
.L_x_4647:
[----:B------:R-:W-:Y:S01]  /*1d9c0*/  IMAD.MOV.U32 R132, RZ, RZ, R204 ;  /* 0x000000ffff847224 */ /* 0x000fe200078e00cc */
[----:B------:R-:W-:-:S02]  /*1d9d0*/  MOV R0, 0x2 ;  /* 0x0000000200007802 */ /* 0x000fc40000000f00 */
[----:B------:R-:W-:Y:S02]  /*1d9e0*/  MOV R2, 0x1da00 ;  /* 0x0001da0000027802 */ /* 0x000fe40000000f00 */
[----:B------:R-:W-:Y:S05]  /*1d9f0*/  CALL.REL.NOINC `($__internal_76_$__cuda_sm70_shflsync_bfly_p) ;  /* 0x00000f2000007944 */ /* 0x000fea0003c00000 */
[----:B------:R-:W-:Y:S05]  /*1da00*/  BRA `(.L_x_4734) ;  /* 0xffff8f4000007947 */ /* 0x000fea000383ffff */
.L_x_4648:
[----:B------:R-:W-:Y:S01]  /*1da10*/  IMAD.MOV.U32 R132, RZ, RZ, R5 ;  /* 0x000000ffff847224 */ /* 0x000fe200078e0005 */
[----:B------:R-:W-:Y:S02]  /*1da20*/  MOV R0, 0x1 ;  /* 0x0000000100007802 */ /* 0x000fe40000000f00 */
[----:B------:R-:W-:Y:S02]  /*1da30*/  MOV R2, 0x1da50 ;  /* 0x0001da5000027802 */ /* 0x000fe40000000f00 */
[----:B-1----:R-:W-:Y:S05]  /*1da40*/  CALL.REL.NOINC `($__internal_76_$__cuda_sm70_shflsync_bfly_p) ;  /* 0x00000ed000007944 */ /* 0x002fea0003c00000 */
[----:B------:R-:W-:Y:S01]  /*1da50*/  FADD.FTZ R5, R5, R0 ;  /* 0x0000000005057221 */ /* 0x000fe20000010000 */
[----:B------:R-:W-:Y:S02]  /*1da60*/  MOV R132, R203 ;  /* 0x000000cb00847202 */ /* 0x000fe40000000f00 */
[----:B------:R-:W-:Y:S02]  /*1da70*/  MOV R0, 0x2 ;  /* 0x0000000200007802 */ /* 0x000fe40000000f00 */
[----:B------:R-:W-:Y:S02]  /*1da80*/  MOV R2, 0x1daa0 ;  /* 0x0001daa000027802 */ /* 0x000fe40000000f00 */
[----:B------:R-:W-:Y:S05]  /*1da90*/  CALL.REL.NOINC `($__internal_76_$__cuda_sm70_shflsync_bfly_p) ;  /* 0x00000e8000007944 */ /* 0x000fea0003c00000 */
[----:B------:R-:W-:Y:S01]  /*1daa0*/  FADD.FTZ R6, R203, R0 ;  /* 0x00000000cb067221 */ /* 0x000fe20000010000 */
[----:B------:R-:W-:Y:S02]  /*1dab0*/  MOV R0, 0x1 ;  /* 0x0000000100007802 */ /* 0x000fe40000000f00 */
[----:B------:R-:W-:-:S02]  /*1dac0*/  MOV R2, 0x1daf0 ;  /* 0x0001daf000027802 */ /* 0x000fc40000000f00 */
[----:B------:R-:W-:Y:S02]  /*1dad0*/  MOV R132, R6 ;  /* 0x0000000600847202 */ /* 0x000fe40000000f00 */
[----:B------:R-:W-:Y:S05]  /*1dae0*/  CALL.REL.NOINC `($__internal_76_$__cuda_sm70_shflsync_bfly_p) ;  /* 0x00000e3000007944 */ /* 0x000fea0003c00000 */
[----:B------:R-:W-:Y:S01]  /*1daf0*/  MOV R3, R0 ;  /* 0x0000000000037202 */ /* 0x000fe20000000f00 */
[----:B------:R-:W-:Y:S05]  /*1db00*/  BRA `(.L_x_4735) ;  /* 0xffff8eb000007947 */ /* 0x000fea000383ffff */
.L_x_4655:
[----:B--234-:R-:W-:Y:S01]  /*1db10*/  IMAD.MOV.U32 R0, RZ, RZ, R13 ;  /* 0x000000ffff007224 */ /* 0x01cfe200078e000d */
[----:B------:R-:W-:Y:S01]  /*1db20*/  MOV R2, RZ ;  /* 0x000000ff00027202 */ /* 0x000fe20000000f00 */
[----:B------:R-:W-:Y:S01]  /*1db30*/  IMAD.MOV.U32 R201, RZ, RZ, 0x181f ;  /* 0x0000181fffc97424 */ /* 0x000fe200078e00ff */
[----:B------:R-:W-:Y:S02]  /*1db40*/  MOV R3, 0x1db60 ;  /* 0x0001db6000037802 */ /* 0x000fe40000000f00 */
[----:B-1----:R-:W-:Y:S05]  /*1db50*/  CALL.REL.NOINC `($__internal_77_$__cuda_sm70_shflsync_idx_p) ;  /* 0x00000e2000007944 */ /* 0x002fea0003c00000 */
[----:B-----5:R-:W-:Y:S01]  /*1db60*/  MOV R4, R0 ;  /* 0x0000000000047202 */ /* 0x020fe20000000f00 */
[----:B-1----:R-:W-:Y:S05]  /*1db70*/  BRA `(.L_x_4736) ;  /* 0xffffa9c000007947 */ /* 0x002fea000383ffff */
.L_x_4656:
[----:B------:R-:W-:Y:S01]  /*1db80*/  IMAD.MOV.U32 R0, RZ, RZ, R14 ;  /* 0x000000ffff007224 */ /* 0x000fe200078e000e */
[----:B------:R-:W-:Y:S01]  /*1db90*/  MOV R2, RZ ;  /* 0x000000ff00027202 */ /* 0x000fe20000000f00 */
[----:B------:R-:W-:Y:S01]  /*1dba0*/  IMAD.MOV.U32 R201, RZ, RZ, 0x181f ;  /* 0x0000181fffc97424 */ /* 0x000fe200078e00ff */
[----:B------:R-:W-:Y:S02]  /*1dbb0*/  MOV R3, 0x1dbd0 ;  /* 0x0001dbd000037802 */ /* 0x000fe40000000f00 */
[----:B-123--:R-:W-:Y:S05]  /*1dbc0*/  CALL.REL.NOINC `($__internal_77_$__cuda_sm70_shflsync_idx_p) ;  /* 0x00000db000007944 */ /* 0x00efea0003c00000 */
[----:B-1---5:R-:W-:Y:S05]  /*1dbd0*/  BRA `(.L_x_4737) ;  /* 0xffffa98000007947 */ /* 0x022fea000383ffff */
.L_x_4659:
[----:B--2---:R-:W-:Y:S01]  /*1dbe0*/  IMAD.MOV.U32 R0, RZ, RZ, R13 ;  /* 0x000000ffff007224 */ /* 0x004fe200078e000d */
[----:B------:R-:W-:Y:S01]  /*1dbf0*/  MOV R2, 0x1 ;  /* 0x0000000100027802 */ /* 0x000fe20000000f00 */
[----:B------:R-:W-:Y:S01]  /*1dc00*/  IMAD.MOV.U32 R201, RZ, RZ, 0x181f ;  /* 0x0000181fffc97424 */ /* 0x000fe200078e00ff */
[----:B------:R-:W-:-:S02]  /*1dc10*/  MOV R3, 0x1dc30 ;  /* 0x0001dc3000037802 */ /* 0x000fc40000000f00 */
[----:B-1-34-:R-:W-:Y:S05]  /*1dc20*/  CALL.REL.NOINC `($__internal_77_$__cuda_sm70_shflsync_idx_p) ;  /* 0x00000d5000007944 */ /* 0x01afea0003c00000 */
[----:B-----5:R-:W-:Y:S01]  /*1dc30*/  IMAD.MOV.U32 R4, RZ, RZ, R0 ;  /* 0x000000ffff047224 */ /* 0x020fe200078e0000 */
[----:B------:R-:W-:Y:S01]  /*1dc40*/  MOV R2, 0x1 ;  /* 0x0000000100027802 */ /* 0x000fe20000000f00 */
[----:B------:R-:W-:Y:S01]  /*1dc50*/  IMAD.MOV.U32 R0, RZ, RZ, R14 ;  /* 0x000000ffff007224 */ /* 0x000fe200078e000e */
[----:B------:R-:W-:-:S02]  /*1dc60*/  MOV R201, 0x181f ;  /* 0x0000181f00c97802 */ /* 0x000fc40000000f00 */
[----:B------:R-:W-:Y:S02]  /*1dc70*/  MOV R3, 0x1dc90 ;  /* 0x0001dc9000037802 */ /* 0x000fe40000000f00 */
[----:B-1----:R-:W-:Y:S05]  /*1dc80*/  CALL.REL.NOINC `($__internal_77_$__cuda_sm70_shflsync_idx_p) ;  /* 0x00000cf000007944 */ /* 0x002fea0003c00000 */
[----:B-1---5:R-:W-:Y:S05]  /*1dc90*/  BRA `(.L_x_4738) ;  /* 0xffffaa3000007947 */ /* 0x022fea000383ffff */
.L_x_4662:
[----:B--2---:R-:W-:Y:S01]  /*1dca0*/  IMAD.MOV.U32 R0, RZ, RZ, R13 ;  /* 0x000000ffff007224 */ /* 0x004fe200078e000d */
[----:B------:R-:W-:Y:S01]  /*1dcb0*/  MOV R2, 0x2 ;  /* 0x0000000200027802 */ /* 0x000fe20000000f00 */
[----:B------:R-:W-:Y:S01]  /*1dcc0*/  IMAD.MOV.U32 R201, RZ, RZ, 0x181f ;  /* 0x0000181fffc97424 */ /* 0x000fe200078e00ff */
[----:B------:R-:W-:Y:S02]  /*1dcd0*/  MOV R3, 0x1dcf0 ;  /* 0x0001dcf000037802 */ /* 0x000fe40000000f00 */
[----:B-1-34-:R-:W-:Y:S05]  /*1dce0*/  CALL.REL.NOINC `($__internal_77_$__cuda_sm70_shflsync_idx_p) ;  /* 0x00000c9000007944 */ /* 0x01afea0003c00000 */
[----:B-----5:R-:W-:Y:S01]  /*1dcf0*/  MOV R4, R0 ;  /* 0x0000000000047202 */ /* 0x020fe20000000f00 */
[----:B-1----:R-:W-:Y:S05]  /*1dd00*/  BRA `(.L_x_4739) ;  /* 0xffffab3000007947 */ /* 0x002fea000383ffff */
.L_x_4663:
[----:B--2---:R-:W-:Y:S01]  /*1dd10*/  IMAD.MOV.U32 R0, RZ, RZ, R14 ;  /* 0x000000ffff007224 */ /* 0x004fe200078e000e */
[----:B------:R-:W-:Y:S01]  /*1dd20*/  MOV R2, 0x2 ;  /* 0x0000000200027802 */ /* 0x000fe20000000f00 */
[----:B------:R-:W-:Y:S01]  /*1dd30*/  IMAD.MOV.U32 R201, RZ, RZ, 0x181f ;  /* 0x0000181fffc97424 */ /* 0x000fe200078e00ff */
[----:B------:R-:W-:Y:S02]  /*1dd40*/  MOV R3, 0x1dd60 ;  /* 0x0001dd6000037802 */ /* 0x000fe40000000f00 */
[----:B-1-34-:R-:W-:Y:S05]  /*1dd50*/  CALL.REL.NOINC `($__internal_77_$__cuda_sm70_shflsync_idx_p) ;  /* 0x00000c2000007944 */ /* 0x01afea0003c00000 */
[----:B-1---5:R-:W-:Y:S05]  /*1dd60*/  BRA `(.L_x_4740) ;  /* 0xffffaaf000007947 */ /* 0x022fea000383ffff */
.L_x_4666:
[----:B----4-:R-:W-:Y:S01]  /*1dd70*/  IMAD.MOV.U32 R0, RZ, RZ, R13 ;  /* 0x000000ffff007224 */ /* 0x010fe200078e000d */
[----:B---3--:R-:W-:Y:S01]  /*1dd80*/  MOV R2, 0x3 ;  /* 0x0000000300027802 */ /* 0x008fe20000000f00 */
[----:B------:R-:W-:Y:S01]  /*1dd90*/  IMAD.MOV.U32 R201, RZ, RZ, 0x181f ;  /* 0x0000181fffc97424 */ /* 0x000fe200078e00ff */
[----:B------:R-:W-:-:S02]  /*1dda0*/  MOV R3, 0x1ddc0 ;  /* 0x0001ddc000037802 */ /* 0x000fc40000000f00 */
[----:B-12---:R-:W-:Y:S05]  /*1ddb0*/  CALL.REL.NOINC `($__internal_77_$__cuda_sm70_shflsync_idx_p) ;  /* 0x00000bc000007944 */ /* 0x006fea0003c00000 */
[----:B-----5:R-:W-:Y:S01]  /*1ddc0*/  IMAD.MOV.U32 R4, RZ, RZ, R0 ;  /* 0x000000ffff047224 */ /* 0x020fe200078e0000 */
[----:B------:R-:W-:Y:S01]  /*1ddd0*/  MOV R2, 0x3 ;  /* 0x0000000300027802 */ /* 0x000fe20000000f00 */
[----:B------:R-:W-:Y:S01]  /*1dde0*/  IMAD.MOV.U32 R0, RZ, RZ, R14 ;  /* 0x000000ffff007224 */ /* 0x000fe200078e000e */
[----:B------:R-:W-:-:S02]  /*1ddf0*/  MOV R201, 0x181f ;  /* 0x0000181f00c97802 */ /* 0x000fc40000000f00 */
[----:B------:R-:W-:Y:S02]  /*1de00*/  MOV R3, 0x1de20 ;  /* 0x0001de2000037802 */ /* 0x000fe40000000f00 */
[----:B-1----:R-:W-:Y:S05]  /*1de10*/  CALL.REL.NOINC `($__internal_77_$__cuda_sm70_shflsync_idx_p) ;  /* 0x00000b6000007944 */ /* 0x002fea0003c00000 */
[----:B-1---5:R-:W-:Y:S05]  /*1de20*/  BRA `(.L_x_4741) ;  /* 0xffffabb000007947 */ /* 0x022fea000383ffff */
.L_x_4668:
[----:B------:R-:W-:Y:S01]  /*1de30*/  IMAD.MOV.U32 R0, RZ, RZ, R5 ;  /* 0x000000ffff007224 */ /* 0x000fe200078e0005 */
[----:B------:R-:W-:Y:S01]  /*1de40*/  MOV R2, RZ ;  /* 0x000000ff00027202 */ /* 0x000fe20000000f00 */
[----:B------:R-:W-:Y:S01]  /*1de50*/  IMAD.MOV.U32 R201, RZ, RZ, 0x1c1f ;  /* 0x00001c1fffc97424 */ /* 0x000fe200078e00ff */
[----:B------:R-:W-:Y:S02]  /*1de60*/  MOV R3, 0x1de80 ;  /* 0x0001de8000037802 */ /* 0x000fe40000000f00 */
[----:B------:R-:W-:Y:S05]  /*1de70*/  CALL.REL.NOINC `($__internal_77_$__cuda_sm70_shflsync_idx_p) ;  /* 0x00000b0000007944 */ /* 0x000fea0003c00000 */
[----:B-----5:R-:W-:Y:S01]  /*1de80*/  MOV R4, R0 ;  /* 0x0000000000047202 */ /* 0x020fe20000000f00 */
[----:B-1----:R-:W-:Y:S05]  /*1de90*/  BRA `(.L_x_4742) ;  /* 0xffffaea000007947 */ /* 0x002fea000383ffff */
.L_x_4669:
[----:B------:R-:W-:Y:S01]  /*1dea0*/  IMAD.MOV.U32 R0, RZ, RZ, R12 ;  /* 0x000000ffff007224 */ /* 0x000fe200078e000c */
[----:B------:R-:W-:Y:S01]  /*1deb0*/  MOV R2, RZ ;  /* 0x000000ff00027202 */ /* 0x000fe20000000f00 */
[----:B------:R-:W-:Y:S01]  /*1dec0*/  IMAD.MOV.U32 R201, RZ, RZ, 0x1c1f ;  /* 0x00001c1fffc97424 */ /* 0x000fe200078e00ff */
[----:B------:R-:W-:Y:S02]  /*1ded0*/  MOV R3, 0x1def0 ;  /* 0x0001def000037802 */ /* 0x000fe40000000f00 */
[----:B-12---:R-:W-:Y:S05]  /*1dee0*/  CALL.REL.NOINC `($__internal_77_$__cuda_sm70_shflsync_idx_p) ;  /* 0x00000a9000007944 */ /* 0x006fea0003c00000 */
[----:B-1---5:R-:W-:Y:S05]  /*1def0*/  BRA `(.L_x_4743) ;  /* 0xffffae6000007947 */ /* 0x022fea000383ffff */
.L_x_4672:
[----:B----4-:R-:W-:Y:S01]  /*1df00*/  IMAD.MOV.U32 R0, RZ, RZ, R5 ;  /* 0x000000ffff007224 */ /* 0x010fe200078e0005 */
[----:B------:R-:W-:Y:S01]  /*1df10*/  MOV R2, 0x1 ;  /* 0x0000000100027802 */ /* 0x000fe20000000f00 */
[----:B------:R-:W-:Y:S01]  /*1df20*/  IMAD.MOV.U32 R201, RZ, RZ, 0x1c1f ;  /* 0x00001c1fffc97424 */ /* 0x000fe200078e00ff */
[----:B------:R-:W-:-:S02]  /*1df30*/  MOV R3, 0x1df50 ;  /* 0x0001df5000037802 */ /* 0x000fc40000000f00 */
[----:B-123--:R-:W-:Y:S05]  /*1df40*/  CALL.REL.NOINC `($__internal_77_$__cuda_sm70_shflsync_idx_p) ;  /* 0x00000a3000007944 */ /* 0x00efea0003c00000 */
[----:B-----5:R-:W-:Y:S01]  /*1df50*/  IMAD.MOV.U32 R4, RZ, RZ, R0 ;  /* 0x000000ffff047224 */ /* 0x020fe200078e0000 */
[----:B------:R-:W-:Y:S01]  /*1df60*/  MOV R2, 0x1 ;  /* 0x0000000100027802 */ /* 0x000fe20000000f00 */
[----:B------:R-:W-:Y:S01]  /*1df70*/  IMAD.MOV.U32 R0, RZ, RZ, R12 ;  /* 0x000000ffff007224 */ /* 0x000fe200078e000c */
[----:B------:R-:W-:-:S02]  /*1df80*/  MOV R201, 0x1c1f ;  /* 0x00001c1f00c97802 */ /* 0x000fc40000000f00 */
[----:B------:R-:W-:Y:S02]  /*1df90*/  MOV R3, 0x1dfb0 ;  /* 0x0001dfb000037802 */ /* 0x000fe40000000f00 */
[----:B-1----:R-:W-:Y:S05]  /*1dfa0*/  CALL.REL.NOINC `($__internal_77_$__cuda_sm70_shflsync_idx_p) ;  /* 0x000009d000007944 */ /* 0x002fea0003c00000 */
[----:B-1---5:R-:W-:Y:S05]  /*1dfb0*/  BRA `(.L_x_4744) ;  /* 0xffffbb6000007947 */ /* 0x022fea000383ffff */
.L_x_4676:
[----:B------:R-:W-:Y:S01]  /*1dfc0*/  IMAD.MOV.U32 R0, RZ, RZ, R5 ;  /* 0x000000ffff007224 */ /* 0x000fe200078e0005 */
[----:B------:R-:W-:Y:S01]  /*1dfd0*/  MOV R2, RZ ;  /* 0x000000ff00027202 */ /* 0x000fe20000000f00 */
[----:B------:R-:W-:Y:S01]  /*1dfe0*/  IMAD.MOV.U32 R201, RZ, RZ, 0x181f ;  /* 0x0000181fffc97424 */ /* 0x000fe200078e00ff */
[----:B------:R-:W-:Y:S02]  /*1dff0*/  MOV R3, 0x1e010 ;  /* 0x0001e01000037802 */ /* 0x000fe40000000f00 */
[----:B------:R-:W-:Y:S05]  /*1e000*/  CALL.REL.NOINC `($__internal_77_$__cuda_sm70_shflsync_idx_p) ;  /* 0x0000097000007944 */ /* 0x000fea0003c00000 */
[----:B-----5:R-:W-:Y:S01]  /*1e010*/  MOV R4, R0 ;  /* 0x0000000000047202 */ /* 0x020fe20000000f00 */
[----:B-1----:R-:W-:Y:S05]  /*1e020*/  BRA `(.L_x_4745) ;  /* 0xffffd07000007947 */ /* 0x002fea000383ffff */
.L_x_4677:
[----:B------:R-:W-:Y:S01]  /*1e030*/  IMAD.MOV.U32 R0, RZ, RZ, R14 ;  /* 0x000000ffff007224 */ /* 0x000fe200078e000e */
[----:B------:R-:W-:Y:S01]  /*1e040*/  MOV R2, RZ ;  /* 0x000000ff00027202 */ /* 0x000fe20000000f00 */
[----:B------:R-:W-:Y:S01]  /*1e050*/  IMAD.MOV.U32 R201, RZ, RZ, 0x181f ;  /* 0x0000181fffc97424 */ /* 0x000fe200078e00ff */
[----:B------:R-:W-:Y:S02]  /*1e060*/  MOV R3, 0x1e080 ;  /* 0x0001e08000037802 */ /* 0x000fe40000000f00 */
[----:B-12---:R-:W-:Y:S05]  /*1e070*/  CALL.REL.NOINC `($__internal_77_$__cuda_sm70_shflsync_idx_p) ;  /* 0x0000090000007944 */ /* 0x006fea0003c00000 */
[----:B-1---5:R-:W-:Y:S05]  /*1e080*/  BRA `(.L_x_4746) ;  /* 0xffffd03000007947 */ /* 0x022fea000383ffff */
.L_x_4680:
[----:B----4-:R-:W-:Y:S01]  /*1e090*/  IMAD.MOV.U32 R0, RZ, RZ, R5 ;  /* 0x000000ffff007224 */ /* 0x010fe200078e0005 */
[----:B--2---:R-:W-:Y:S01]  /*1e0a0*/  MOV R2, 0x1 ;  /* 0x0000000100027802 */ /* 0x004fe20000000f00 */
[----:B------:R-:W-:Y:S01]  /*1e0b0*/  IMAD.MOV.U32 R201, RZ, RZ, 0x181f ;  /* 0x0000181fffc97424 */ /* 0x000fe200078e00ff */
[----:B------:R-:W-:-:S02]  /*1e0c0*/  MOV R3, 0x1e0e0 ;  /* 0x0001e0e000037802 */ /* 0x000fc40000000f00 */
[----:B-1-3--:R-:W-:Y:S05]  /*1e0d0*/  CALL.REL.NOINC `($__internal_77_$__cuda_sm70_shflsync_idx_p) ;  /* 0x000008a000007944 */ /* 0x00afea0003c00000 */
[----:B-----5:R-:W-:Y:S01]  /*1e0e0*/  IMAD.MOV.U32 R4, RZ, RZ, R0 ;  /* 0x000000ffff047224 */ /* 0x020fe200078e0000 */
[----:B------:R-:W-:Y:S01]  /*1e0f0*/  MOV R2, 0x1 ;  /* 0x0000000100027802 */ /* 0x000fe20000000f00 */
[----:B------:R-:W-:Y:S01]  /*1e100*/  IMAD.MOV.U32 R0, RZ, RZ, R14 ;  /* 0x000000ffff007224 */ /* 0x000fe200078e000e */
[----:B------:R-:W-:-:S02]  /*1e110*/  MOV R201, 0x181f ;  /* 0x0000181f00c97802 */ /* 0x000fc40000000f00 */
[----:B------:R-:W-:Y:S02]  /*1e120*/  MOV R3, 0x1e140 ;  /* 0x0001e14000037802 */ /* 0x000fe40000000f00 */
[----:B-1----:R-:W-:Y:S05]  /*1e130*/  CALL.REL.NOINC `($__internal_77_$__cuda_sm70_shflsync_idx_p) ;  /* 0x0000084000007944 */ /* 0x002fea0003c00000 */
[----:B-1---5:R-:W-:Y:S05]  /*1e140*/  BRA `(.L_x_4747) ;  /* 0xffffd0f000007947 */ /* 0x022fea000383ffff */
.L_x_4683:
[----:B----4-:R-:W-:Y:S01]  /*1e150*/  IMAD.MOV.U32 R0, RZ, RZ, R5 ;  /* 0x000000ffff007224 */ /* 0x010fe200078e0005 */
[----:B-1----:R-:W-:Y:S01]  /*1e160*/  MOV R2, 0x2 ;  /* 0x0000000200027802 */ /* 0x002fe20000000f00 */
[----:B------:R-:W-:Y:S01]  /*1e170*/  IMAD.MOV.U32 R201, RZ, RZ, 0x181f ;  /* 0x0000181fffc97424 */ /* 0x000fe200078e00ff */
[----:B------:R-:W-:Y:S02]  /*1e180*/  MOV R3, 0x1e1a0 ;  /* 0x0001e1a000037802 */ /* 0x000fe40000000f00 */
[----:B--23--:R-:W-:Y:S05]  /*1e190*/  CALL.REL.NOINC `($__internal_77_$__cuda_sm70_shflsync_idx_p) ;  /* 0x000007e000007944 */ /* 0x00cfea0003c00000 */
[----:B-----5:R-:W-:Y:S01]  /*1e1a0*/  MOV R4, R0 ;  /* 0x0000000000047202 */ /* 0x020fe20000000f00 */
[----:B-1----:R-:W-:Y:S05]  /*1e1b0*/  BRA `(.L_x_4748) ;  /* 0xffffd1f000007947 */ /* 0x002fea000383ffff */
.L_x_4684:
[----:B----4-:R-:W-:Y:S01]  /*1e1c0*/  IMAD.MOV.U32 R0, RZ, RZ, R14 ;  /* 0x000000ffff007224 */ /* 0x010fe200078e000e */
[----:B------:R-:W-:Y:S01]  /*1e1d0*/  MOV R2, 0x2 ;  /* 0x0000000200027802 */ /* 0x000fe20000000f00 */
[----:B------:R-:W-:Y:S01]  /*1e1e0*/  IMAD.MOV.U32 R201, RZ, RZ, 0x181f ;  /* 0x0000181fffc97424 */ /* 0x000fe200078e00ff */
[----:B------:R-:W-:Y:S02]  /*1e1f0*/  MOV R3, 0x1e210 ;  /* 0x0001e21000037802 */ /* 0x000fe40000000f00 */
[----:B-123--:R-:W-:Y:S05]  /*1e200*/  CALL.REL.NOINC `($__internal_77_$__cuda_sm70_shflsync_idx_p) ;  /* 0x0000077000007944 */ /* 0x00efea0003c00000 */
[----:B-1---5:R-:W-:Y:S05]  /*1e210*/  BRA `(.L_x_4749) ;  /* 0xffffd1b000007947 */ /* 0x022fea000383ffff */
.L_x_4687:
[----:B-1----:R-:W-:Y:S01]  /*1e220*/  IMAD.MOV.U32 R0, RZ, RZ, R5 ;  /* 0x000000ffff007224 */ /* 0x002fe200078e0005 */
[----:B------:R-:W-:Y:S01]  /*1e230*/  MOV R2, 0x3 ;  /* 0x0000000300027802 */ /* 0x000fe20000000f00 */
[----:B------:R-:W-:Y:S01]  /*1e240*/  IMAD.MOV.U32 R201, RZ, RZ, 0x181f ;  /* 0x0000181fffc97424 */ /* 0x000fe200078e00ff */
[----:B------:R-:W-:-:S02]  /*1e250*/  MOV R3, 0x1e270 ;  /* 0x0001e27000037802 */ /* 0x000fc40000000f00 */
[----:B--234-:R-:W-:Y:S05]  /*1e260*/  CALL.REL.NOINC `($__internal_77_$__cuda_sm70_shflsync_idx_p) ;  /* 0x0000071000007944 */ /* 0x01cfea0003c00000 */
[----:B-----5:R-:W-:Y:S01]  /*1e270*/  IMAD.MOV.U32 R4, RZ, RZ, R0 ;  /* 0x000000ffff047224 */ /* 0x020fe200078e0000 */
[----:B------:R-:W-:Y:S01]  /*1e280*/  MOV R2, 0x3 ;  /* 0x0000000300027802 */ /* 0x000fe20000000f00 */
[----:B------:R-:W-:Y:S01]  /*1e290*/  IMAD.MOV.U32 R0, RZ, RZ, R14 ;  /* 0x000000ffff007224 */ /* 0x000fe200078e000e */
[----:B------:R-:W-:-:S02]  /*1e2a0*/  MOV R201, 0x181f ;  /* 0x0000181f00c97802 */ /* 0x000fc40000000f00 */
[----:B------:R-:W-:Y:S02]  /*1e2b0*/  MOV R3, 0x1e2d0 ;  /* 0x0001e2d000037802 */ /* 0x000fe40000000f00 */
[----:B-1----:R-:W-:Y:S05]  /*1e2c0*/  CALL.REL.NOINC `($__internal_77_$__cuda_sm70_shflsync_idx_p) ;  /* 0x000006b000007944 */ /* 0x002fea0003c00000 */
[----:B-1---5:R-:W-:Y:S05]  /*1e2d0*/  BRA `(.L_x_4750) ;  /* 0xffffd27000007947 */ /* 0x022fea000383ffff */
.L_x_4689:
[----:B------:R-:W-:Y:S01]  /*1e2e0*/  IMAD.MOV.U32 R0, RZ, RZ, R98 ;  /* 0x000000ffff007224 */ /* 0x000fe200078e0062 */
[----:B------:R-:W-:Y:S01]  /*1e2f0*/  MOV R2, RZ ;  /* 0x000000ff00027202 */ /* 0x000fe20000000f00 */
[----:B------:R-:W-:Y:S01]  /*1e300*/  IMAD.MOV.U32 R201, RZ, RZ, 0x1f ;  /* 0x0000001fffc97424 */ /* 0x000fe200078e00ff */
[----:B------:R-:W-:Y:S02]  /*1e310*/  MOV R3, 0x1e330 ;  /* 0x0001e33000037802 */ /* 0x000fe40000000f00 */
[----:B-12---:R-:W-:Y:S05]  /*1e320*/  CALL.REL.NOINC `($__internal_77_$__cuda_sm70_shflsync_idx_p) ;  /* 0x0000065000007944 */ /* 0x006fea0003c00000 */
[----:B------:R-:W-:Y:S01]  /*1e330*/  MOV R9, R0 ;  /* 0x0000000000097202 */ /* 0x000fe20000000f00 */
[----:B-1---5:R-:W-:Y:S05]  /*1e340*/  BRA `(.L_x_4751) ;  /* 0xffffd41000007947 */ /* 0x022fea000383ffff */
.L_x_4690:
[----:B------:R-:W-:Y:S01]  /*1e350*/  IMAD.MOV.U32 R0, RZ, RZ, R98 ;  /* 0x000000ffff007224 */ /* 0x000fe200078e0062 */
[----:B------:R-:W-:Y:S01]  /*1e360*/  MOV R2, 0x1 ;  /* 0x0000000100027802 */ /* 0x000fe20000000f00 */
[----:B------:R-:W-:Y:S01]  /*1e370*/  IMAD.MOV.U32 R201, RZ, RZ, 0x1f ;  /* 0x0000001fffc97424 */ /* 0x000fe200078e00ff */
[----:B------:R-:W-:Y:S02]  /*1e380*/  MOV R3, 0x1e3a0 ;  /* 0x0001e3a000037802 */ /* 0x000fe40000000f00 */
[----:B-1234-:R-:W-:Y:S05]  /*1e390*/  CALL.REL.NOINC `($__internal_77_$__cuda_sm70_shflsync_idx_p) ;  /* 0x000005e000007944 */ /* 0x01efea0003c00000 */
[----:B------:R-:W-:Y:S01]  /*1e3a0*/  MOV R6, R0 ;  /* 0x0000000000067202 */ /* 0x000fe20000000f00 */
[----:B-1---5:R-:W-:Y:S05]  /*1e3b0*/  BRA `(.L_x_4752) ;  /* 0xffffd3c000007947 */ /* 0x022fea000383ffff */
.L_x_4691:
[----:B------:R-:W-:Y:S02]  /*1e3c0*/  MOV R3, 0x1 ;  /* 0x0000000100037802 */ /* 0x000fe40000000f00 */
[----:B------:R-:W-:-:S02]  /*1e3d0*/  MOV R2, 0x1e3f0 ;  /* 0x0001e3f000027802 */ /* 0x000fc40000000f00 */
[----:B---34-:R-:W-:Y:S05]  /*1e3e0*/  CALL.REL.NOINC `($__internal_78_$__cuda_sm70_shflsync_up_p) ;  /* 0x0000061000007944 */ /* 0x018fea0003c00000 */
[----:B------:R-:W-:Y:S05]  /*1e3f0*/  BRA `(.L_x_4753) ;  /* 0xffffd4a000007947 */ /* 0x000fea000383ffff */
.L_x_4692:
[----:B------:R-:W-:Y:S02]  /*1e400*/  MOV R3, 0x2 ;  /* 0x0000000200037802 */ /* 0x000fe40000000f00 */
[----:B------:R-:W-:-:S02]  /*1e410*/  MOV R2, 0x1e430 ;  /* 0x0001e43000027802 */ /* 0x000fc40000000f00 */
[----:B---34-:R-:W-:Y:S05]  /*1e420*/  CALL.REL.NOINC `($__internal_78_$__cuda_sm70_shflsync_up_p) ;  /* 0x000005d000007944 */ /* 0x018fea0003c00000 */
        /* <DEDUP_REMOVED lines=23> */
.L_x_4696:
[----:B------:R-:W-:Y:S02]  /*1e5a0*/  MOV R3, 0x1 ;  /* 0x0000000100037802 */ /* 0x000fe40000000f00 */
[----:B------:R-:W-:Y:S02]  /*1e5b0*/  MOV R2, 0x1e5d0 ;  /* 0x0001e5d000027802 */ /* 0x000fe40000000f00 */
[----:B---3--:R-:W-:Y:S05]  /*1e5c0*/  CALL.REL.NOINC `($__internal_78_$__cuda_sm70_shflsync_up_p) ;  /* 0x0000043000007944 */ /* 0x008fea0003c00000 */
[----:B------:R-:W-:Y:S01]  /*1e5d0*/  MOV R2, R4 ;  /* 0x0000000400027202 */ /* 0x000fe20000000f00 */
[----:B------:R-:W-:Y:S05]  /*1e5e0*/  BRA `(.L_x_4755) ;  /* 0xffffd51000007947 */ /* 0x000fea000383ffff */
.L_x_4697:
[----:B------:R-:W-:Y:S02]  /*1e5f0*/  MOV R3, 0x2 ;  /* 0x0000000200037802 */ /* 0x000fe40000000f00 */
[----:B------:R-:W-:Y:S02]  /*1e600*/  MOV R2, 0x1e620 ;  /* 0x0001e62000027802 */ /* 0x000fe40000000f00 */
[----:B---3--:R-:W-:Y:S05]  /*1e610*/  CALL.REL.NOINC `($__internal_78_$__cuda_sm70_shflsync_up_p) ;  /* 0x000003e000007944 */ /* 0x008fea0003c00000 */
        /* <DEDUP_REMOVED lines=23> */
.L_x_4699:
[----:B------:R-:W-:Y:S02]  /*1e790*/  SEL R0, RZ, 0x1, P0 ;  /* 0x00000001ff007807 */ /* 0x000fe40000000000 */
[----:B------:R-:W-:Y:S02]  /*1e7a0*/  MOV R2, 0x1e7c0 ;  /* 0x0001e7c000027802 */ /* 0x000fe40000000f00 */
[----:B-1-3--:R-:W-:Y:S05]  /*1e7b0*/  CALL.REL.NOINC `($__internal_79_$__cuda_sm70_votesync_ballot) ;  /* 0x000002a000007944 */ /* 0x00afea0003c00000 */
[----:B------:R-:W-:Y:S01]  /*1e7c0*/  MOV R10, R0 ;  /* 0x00000000000a7202 */ /* 0x000fe20000000f00 */
[----:B------:R-:W-:Y:S05]  /*1e7d0*/  BRA `(.L_x_4757) ;  /* 0xffffd4b000007947 */ /* 0x000fea000383ffff */
.L_x_4700:
[----:B------:R-:W-:Y:S01]  /*1e7e0*/  IMAD.MOV.U32 R0, RZ, RZ, R7 ;  /* 0x000000ffff007224 */ /* 0x000fe200078e0007 */
[----:B------:R-:W-:Y:S01]  /*1e7f0*/  MOV R2, R6 ;  /* 0x0000000600027202 */ /* 0x000fe20000000f00 */
[----:B------:R-:W-:Y:S01]  /*1e800*/  IMAD.MOV.U32 R201, RZ, RZ, 0x1f ;  /* 0x0000001fffc97424 */ /* 0x000fe200078e00ff */
[----:B------:R-:W-:Y:S02]  /*1e810*/  MOV R3, 0x1e830 ;  /* 0x0001e83000037802 */ /* 0x000fe40000000f00 */
[----:B-1-3--:R-:W-:Y:S05]  /*1e820*/  CALL.REL.NOINC `($__internal_77_$__cuda_sm70_shflsync_idx_p) ;  /* 0x0000015000007944 */ /* 0x00afea0003c00000 */
[----:B------:R-:W-:Y:S01]  /*1e830*/  IMAD.MOV.U32 R7, RZ, RZ, R0 ;  /* 0x000000ffff077224 */ /* 0x000fe200078e0000 */
[----:B------:R-:W-:Y:S01]  /*1e840*/  MOV R2, R6 ;  /* 0x0000000600027202 */ /* 0x000fe20000000f00 */
[----:B------:R-:W-:Y:S01]  /*1e850*/  IMAD.MOV.U32 R0, RZ, RZ, R8 ;  /* 0x000000ffff007224 */ /* 0x000fe200078e0008 */
[----:B------:R-:W-:Y:S02]  /*1e860*/  MOV R201, 0x1f ;  /* 0x0000001f00c97802 */ /* 0x000fe40000000f00 */
[----:B------:R-:W-:-:S02]  /*1e870*/  MOV R3, 0x1e890 ;  /* 0x0001e89000037802 */ /* 0x000fc40000000f00 */
[----:B-1---5:R-:W-:Y:S05]  /*1e880*/  CALL.REL.NOINC `($__internal_77_$__cuda_sm70_shflsync_idx_p) ;  /* 0x000000f000007944 */ /* 0x022fea0003c00000 */
[----:B------:R-:W-:Y:S01]  /*1e890*/  MOV R5, R0 ;  /* 0x0000000000057202 */ /* 0x000fe20000000f00 */
[----:B-1---5:R-:W-:Y:S05]  /*1e8a0*/  BRA `(.L_x_4758) ;  /* 0xffffd43000007947 */ /* 0x022fea000383ffff */
.L_x_4703:
[----:B------:R-:W-:Y:S01]  /*1e8b0*/  IMAD.MOV.U32 R0, RZ, RZ, R4 ;  /* 0x000000ffff007224 */ /* 0x000fe200078e0004 */
[----:B------:R-:W-:Y:S01]  /*1e8c0*/  MOV R2, R6 ;  /* 0x0000000600027202 */ /* 0x000fe20000000f00 */
[----:B------:R-:W-:Y:S01]  /*1e8d0*/  IMAD.MOV.U32 R201, RZ, RZ, 0x1f ;  /* 0x0000001fffc97424 */ /* 0x000fe200078e00ff */
[----:B------:R-:W-:-:S02]  /*1e8e0*/  MOV R3, 0x1e900 ;  /* 0x0001e90000037802 */ /* 0x000fc40000000f00 */
[----:B-1-34-:R-:W-:Y:S05]  /*1e8f0*/  CALL.REL.NOINC `($__internal_77_$__cuda_sm70_shflsync_idx_p) ;  /* 0x0000008000007944 */ /* 0x01afea0003c00000 */
[----:B------:R-:W-:Y:S01]  /*1e900*/  MOV R12, R0 ;  /* 0x00000000000c7202 */ /* 0x000fe20000000f00 */
[----:B-1---5:R-:W-:Y:S05]  /*1e910*/  BRA `(.L_x_4702) ;  /* 0xffffd42000007947 */ /* 0x022fea000383ffff */
        .weak           $__internal_76_$__cuda_sm70_shflsync_bfly_p
        .type           $__internal_76_$__cuda_sm70_shflsync_bfly_p,@function
        .size           $__internal_76_$__cuda_sm70_shflsync_bfly_p,($__internal_77_$__cuda_sm70_shflsync_idx_p - $__internal_76_$__cuda_sm70_shflsync_bfly_p)
$__internal_76_$__cuda_sm70_shflsync_bfly_p:
[----:B------:R-:W-:Y:S02]  /*1e920*/  MOV R166, 0xffffffff ;  /* 0xffffffff00a67802 */ /* 0x000fe40000000f00 */
[----:B------:R-:W-:-:S02]  /*1e930*/  MOV R3, 0x1f ;  /* 0x0000001f00037802 */ /* 0x000fc40000000f00 */
[----:B------:R-:W-:Y:S04]  /*1e940*/  WARPSYNC R166 ;  /* 0x000000a600007348 */ /* 0x000fe80003800000 */
[----:B------:R1:W2:Y:S02]  /*1e950*/  SHFL.BFLY PT, R0, R132, R0, R3 ;  /* 0x0c00000084007389 */ /* 0x0002a400000e0003 */
[----:B-1----:R-:W-:-:S04]  /*1e960*/  MOV R3, 0x0 ;  /* 0x0000000000037802 */ /* 0x002fc80000000f00 */
[----:B--2---:R-:W-:Y:S05]  /*1e970*/  RET.REL.NODEC R2 `(_ZN7cutlass13device_kernelIN5flash19enable_sm80_to_sm89INS1_16FlashAttnFwdSm80INS1_25CollectiveMainloopFwdSm80ILi8ELi1ELb0EN4cute5tupleIJNS5_1CILi128EEENS7_ILi32EEENS7_ILi256EEEEEELi256ENS_6half_tEfNS_4arch4Sm80ELb1ELb0ELb0ELb1ELb1ELb1ELb1ELb1EEENS1_21CollectiveEpilogueFwdINS6_IJS8_SA_S9_EEENS6_IJNS7_ILi1EEESI_SI_EEESC_SE_Li256ELb1ELb1ELb1ELb0EEENS1_36VarlenDynamicPersistentTileSchedulerILi128ELi32ELi256ELi256ELb1ELb1ELb0ELb1ELb1ELb1EEEEEEEEEvNT_6ParamsE) ;  /* 0xfffe168002007950 */ /* 0x004fea0003c3ffff */
        .weak           $__internal_77_$__cuda_sm70_shflsync_idx_p
        .type           $__internal_77_$__cuda_sm70_shflsync_idx_p,@function
        .size           $__internal_77_$__cuda_sm70_shflsync_idx_p,($__internal_78_$__cuda_sm70_shflsync_up_p - $__internal_77_$__cuda_sm70_shflsync_idx_p)
$__internal_77_$__cuda_sm70_shflsync_idx_p:
[----:B------:R1:W-:Y:S02]  /*1e980*/  STL [R1+0x44], R4 ;  /* 0x0000440401007387 */ /* 0x0003e40000100800 */
[----:B-1----:R-:W-:-:S04]  /*1e990*/  MOV R4, 0xffffffff ;  /* 0xffffffff00047802 */ /* 0x002fc80000000f00 */
[----:B------:R-:W-:Y:S04]  /*1e9a0*/  WARPSYNC R4 ;  /* 0x0000000400007348 */ /* 0x000fe80003800000 */
[----:B------:R1:W2:Y:S04]  /*1e9b0*/  SHFL.IDX PT, R0, R0, R2, R201 ;  /* 0x0000000200007389 */ /* 0x0002a800000e00c9 */
[----:B-1----:R1:W5:Y:S01]  /*1e9c0*/  LDL.LU R4, [R1+0x44] ;  /* 0x0000440001047983 */ /* 0x0023620000300800 */
[----:B------:R-:W-:Y:S02]  /*1e9d0*/  MOV R2, R3 ;  /* 0x0000000300027202 */ /* 0x000fe40000000f00 */
[----:B------:R-:W-:-:S04]  /*1e9e0*/  MOV R3, 0x0 ;  /* 0x0000000000037802 */ /* 0x000fc80000000f00 */
[----:B--2---:R-:W-:Y:S05]  /*1e9f0*/  RET.REL.NODEC R2 `(_ZN7cutlass13device_kernelIN5flash19enable_sm80_to_sm89INS1_16FlashAttnFwdSm80INS1_25CollectiveMainloopFwdSm80ILi8ELi1ELb0EN4cute5tupleIJNS5_1CILi128EEENS7_ILi32EEENS7_ILi256EEEEEELi256ENS_6half_tEfNS_4arch4Sm80ELb1ELb0ELb0ELb1ELb1ELb1ELb1ELb1EEENS1_21CollectiveEpilogueFwdINS6_IJS8_SA_S9_EEENS6_IJNS7_ILi1EEESI_SI_EEESC_SE_Li256ELb1ELb1ELb1ELb0EEENS1_36VarlenDynamicPersistentTileSchedulerILi128ELi32ELi256ELi256ELb1ELb1ELb0ELb1ELb1ELb1EEEEEEEEEvNT_6ParamsE) ;  /* 0xfffe160002007950 */ /* 0x004fea0003c3ffff */
        .weak           $__internal_78_$__cuda_sm70_shflsync_up_p
        .type           $__internal_78_$__cuda_sm70_shflsync_up_p,@function
        .size           $__internal_78_$__cuda_sm70_shflsync_up_p,($__internal_79_$__cuda_sm70_votesync_ballot - $__internal_78_$__cuda_sm70_shflsync_up_p)
$__internal_78_$__cuda_sm70_shflsync_up_p:
[----:B------:R-:W-:Y:S02]  /*1ea00*/  MOV R4, RZ ;  /* 0x000000ff00047202 */ /* 0x000fe40000000f00 */
[----:B------:R-:W-:-:S04]  /*1ea10*/  MOV R10, 0xffffffff ;  /* 0xffffffff000a7802 */ /* 0x000fc80000000f00 */
[----:B------:R-:W-:Y:S04]  /*1ea20*/  WARPSYNC R10 ;  /* 0x0000000a00007348 */ /* 0x000fe80003800000 */
[----:B------:R1:W2:Y:S02]  /*1ea30*/  SHFL.UP PT, R4, R0, R3, R4 ;  /* 0x0400000300047389 */ /* 0x0002a400000e0004 */
[----:B-1----:R-:W-:-:S04]  /*1ea40*/  MOV R3, 0x0 ;  /* 0x0000000000037802 */ /* 0x002fc80000000f00 */
[----:B--2---:R-:W-:Y:S05]  /*1ea50*/  RET.REL.NODEC R2 `(_ZN7cutlass13device_kernelIN5flash19enable_sm80_to_sm89INS1_16FlashAttnFwdSm80INS1_25CollectiveMainloopFwdSm80ILi8ELi1ELb0EN4cute5tupleIJNS5_1CILi128EEENS7_ILi32EEENS7_ILi256EEEEEELi256ENS_6half_tEfNS_4arch4Sm80ELb1ELb0ELb0ELb1ELb1ELb1ELb1ELb1EEENS1_21CollectiveEpilogueFwdINS6_IJS8_SA_S9_EEENS6_IJNS7_ILi1EEESI_SI_EEESC_SE_Li256ELb1ELb1ELb1ELb0EEENS1_36VarlenDynamicPersistentTileSchedulerILi128ELi32ELi256ELi256ELb1ELb1ELb0ELb1ELb1ELb1EEEEEEEEEvNT_6ParamsE) ;  /* 0xfffe15a002007950 */ /* 0x004fea0003c3ffff */
        .weak           $__internal_79_$__cuda_sm70_votesync_ballot
        .type           $__internal_79_$__cuda_sm70_votesync_ballot,@function
        .size           $__internal_79_$__cuda_sm70_votesync_ballot,(.L_x_6559 - $__internal_79_$__cuda_sm70_votesync_ballot)
$__internal_79_$__cuda_sm70_votesync_ballot:
[----:B------:R-:W-:Y:S01]  /*1ea60*/  ISETP.NE.U32.AND P0, PT, R0, 0x1, PT ;  /* 0x000000010000780c */ /* 0x000fe20003f05070 */
[----:B------:R-:W-:-:S04]  /*1ea70*/  IMAD.MOV.U32 R3, RZ, RZ, -0x1 ;  /* 0xffffffffff037424 */ /* 0x000fc800078e00ff */
[----:B------:R-:W-:Y:S08]  /*1ea80*/  WARPSYNC R3 ;  /* 0x0000000300007348 */ /* 0x000ff00003800000 */
[----:B------:R-:W-:-:S04]  /*1ea90*/  VOTE.ANY R0, PT, !P0 ;  /* 0x0000000000007806 */ /* 0x000fc800040e0100 */
[----:B------:R-:W-:Y:S01]  /*1eaa0*/  LOP3.LUT R0, R0, R3, RZ, 0xc0, !PT ;  /* 0x0000000300007212 */ /* 0x000fe200078ec0ff */
[----:B------:R-:W-:-:S04]  /*1eab0*/  IMAD.MOV.U32 R3, RZ, RZ, 0x0 ;  /* 0x00000000ff037424 */ /* 0x000fc800078e00ff */
[----:B------:R-:W-:Y:S05]  /*1eac0*/  RET.REL.NODEC R2 `(_ZN7cutlass13device_kernelIN5flash19enable_sm80_to_sm89INS1_16FlashAttnFwdSm80INS1_25CollectiveMainloopFwdSm80ILi8ELi1ELb0EN4cute5tupleIJNS5_1CILi128EEENS7_ILi32EEENS7_ILi256EEEEEELi256ENS_6half_tEfNS_4arch4Sm80ELb1ELb0ELb0ELb1ELb1ELb1ELb1ELb1EEENS1_21CollectiveEpilogueFwdINS6_IJS8_SA_S9_EEENS6_IJNS7_ILi1EEESI_SI_EEESC_SE_Li256ELb1ELb1ELb1ELb0EEENS1_36VarlenDynamicPersistentTileSchedulerILi128ELi32ELi256ELi256ELb1ELb1ELb0ELb1ELb1ELb1EEEEEEEEEvNT_6ParamsE) ;  /* 0xfffe153002007950 */ /* 0x000fea0003c3ffff */
.L_x_4759:
        /* <DEDUP_REMOVED lines=11> */
.L_x_6559:


//--------------------- .text._ZN7cutlass13device_kernelIN5flash19enable_sm80_to_sm89INS1_16FlashAttnFwdSm80INS1_25CollectiveMainloopFwdSm80ILi8ELi1ELb0EN4cute5tupleIJNS5_1CILi128EEENS7_ILi96EEENS7_ILi256EEEEEELi256ENS_6half_tEfNS_4arch4Sm80ELb0ELb0ELb0ELb0ELb1ELb0ELb1ELb1EEENS1_21CollectiveEpilogueFwdINS6_IJS8_SA_S9_EEENS6_IJNS7_ILi1EEESI_SI_EEESC_SE_Li256ELb0ELb1ELb1ELb0EEENS1_19SingleTileSchedulerILb0ELb1ELb1ELi128EEEEEEEEEvNT_6ParamsE --------------------------
	.section	.text._ZN7cutlass13device_kernelIN5flash19enable_sm80_to_sm89INS1_16FlashAttnFwdSm80INS1_25CollectiveMainloopFwdSm80ILi8ELi1ELb0EN4cute5tupleIJNS5_1CILi128EEENS7_ILi96EEENS7_ILi256EEEEEELi256ENS_6half_tEfNS_4arch4Sm80ELb0ELb0ELb0ELb0ELb1ELb0ELb1ELb1EEENS1_21CollectiveEpilogueFwdINS6_IJS8_SA_S9_EEENS6_IJNS7_ILi1EEESI_SI_EEESC_SE_Li256ELb0ELb1ELb1ELb0EEENS1_19SingleTileSchedulerILb0ELb1ELb1ELi128EEEEEEEEEvNT_6ParamsE,"ax",@progbits
	.sectioninfo	@"SHI_REGISTERS=255"
	.align	128
.text._ZN7cutlass13device_kernelIN5flash19enable_sm80_to_sm89INS1_16FlashAttnFwdSm80INS1_25CollectiveMainloopFwdSm80ILi8ELi1ELb0EN4cute5tupleIJNS5_1CILi128EEENS7_ILi96EEENS7_ILi256EEEEEELi256ENS_6half_tEfNS_4arch4Sm80ELb0ELb0ELb0ELb0ELb1ELb0ELb1ELb1EEENS1_21CollectiveEpilogueFwdINS6_IJS8_SA_S9_EEENS6_IJNS7_ILi1EEESI_SI_EEESC_SE_Li256ELb0ELb1ELb1ELb0EEENS1_19SingleTileSchedulerILb0ELb1ELb1ELi128EEEEEEEEEvNT_6ParamsE:
        .type           _ZN7cutlass13device_kernelIN5flash19enable_sm80_to_sm89INS1_16FlashAttnFwdSm80INS1_25CollectiveMainloopFwdSm80ILi8ELi1ELb0EN4cute5tupleIJNS5_1CILi128EEENS7_ILi96EEENS7_ILi256EEEEEELi256ENS_6half_tEfNS_4arch4Sm80ELb0ELb0ELb0ELb0ELb1ELb0ELb1ELb1EEENS1_21CollectiveEpilogueFwdINS6_IJS8_SA_S9_EEENS6_IJNS7_ILi1EEESI_SI_EEESC_SE_Li256ELb0ELb1ELb1ELb0EEENS1_19SingleTileSchedulerILb0ELb1ELb1ELi128EEEEEEEEEvNT_6ParamsE,@function
        .size           _ZN7cutlass13device_kernelIN5flash19enable_sm80_to_sm89INS1_16FlashAttnFwdSm80INS1_25CollectiveMainloopFwdSm80ILi8ELi1ELb0EN4cute5tupleIJNS5_1CILi128EEENS7_ILi96EEENS7_ILi256EEEEEELi256ENS_6half_tEfNS_4arch4Sm80ELb0ELb0ELb0ELb0ELb1ELb0ELb1ELb1EEENS1_21CollectiveEpilogueFwdINS6_IJS8_SA_S9_EEENS6_IJNS7_ILi1EEESI_SI_EEESC_SE_Li256ELb0ELb1ELb1ELb0EEENS1_19SingleTileSchedulerILb0ELb1ELb1ELi128EEEEEEEEEvNT_6ParamsE,(.L_x_6564 - _ZN7cutlass13device_kernelIN5flash19enable_sm80_to_sm89INS1_16FlashAttnFwdSm80INS1_25CollectiveMainloopFwdSm80ILi8ELi1ELb0EN4cute5tupleIJNS5_1CILi128EEENS7_ILi96EEENS7_ILi256EEEEEELi256ENS_6half_tEfNS_4arch4Sm80ELb0ELb0ELb0ELb0ELb1ELb0ELb1ELb1EEENS1_21CollectiveEpilogueFwdINS6_IJS8_SA_S9_EEENS6_IJNS7_ILi1EEESI_SI_EEESC_SE_Li256ELb0ELb1ELb1ELb0EEENS1_19SingleTileSchedulerILb0ELb1ELb1ELi128EEEEEEEEEvNT_6ParamsE)
        .other          _ZN7cutlass13device_kernelIN5flash19enable_sm80_to_sm89INS1_16FlashAttnFwdSm80INS1_25CollectiveMainloopFwdSm80ILi8ELi1ELb0EN4cute5tupleIJNS5_1CILi128EEENS7_ILi96EEENS7_ILi256EEEEEELi256ENS_6half_tEfNS_4arch4Sm80ELb0ELb0ELb0ELb0ELb1ELb0ELb1ELb1EEENS1_21CollectiveEpilogueFwdINS6_IJS8_SA_S9_EEENS6_IJNS7_ILi1EEESI_SI_EEESC_SE_Li256ELb0ELb1ELb1ELb0EEENS1_19SingleTileSchedulerILb0ELb1ELb1ELi128EEEEEEEEEvNT_6ParamsE,@"STO_CUDA_ENTRY STV_DEFAULT"
_ZN7cutlass13device_kernelIN5flash19enable_sm80_to_sm89INS1_16FlashAttnFwdSm80INS1_25CollectiveMainloopFwdSm80ILi8ELi1ELb0EN4cute5tupleIJNS5_1CILi128EEENS7_ILi96EEENS7_ILi256EEEEEELi256ENS_6half_tEfNS_4arch4Sm80ELb0ELb0ELb0ELb0ELb1ELb0ELb1ELb1EEENS1_21CollectiveEpilogueFwdINS6_IJS8_SA_S9_EEENS6_IJNS7_ILi1EEESI_SI_EEESC_SE_Li256ELb0ELb1ELb1ELb0EEENS1_19SingleTileSchedulerILb0ELb1ELb1ELi128EEEEEEEEEvNT_6ParamsE:
        /* <DEDUP_REMOVED lines=18> */
.L_x_4760:
[----:B------:R-:W-:Y:S02]  /*0120*/  ULDC.64 UR4, c[0x0][0x550] ;  /* 0x0001540000047ab9 */ /* 0x000fe40000000a00 */
[----:B------:R-:W-:Y:S02]  /*0130*/  UISETP.NE.AND UP0, UPT, UR4, 0x1, UPT ;  /* 0x000000010400788c */ /* 0x000fe4000bf05270 */
[----:B------:R-:W-:-:S02]  /*0140*/  UIMAD.WIDE.U32 UR8, UR7, UR5, URZ ;  /* 0x00000005070872a5 */ /* 0x000fc4000f8e003f */
[----:B------:R-:W-:Y:S02]  /*0150*/  ULDC UR4, c[0x0][0x558] ;  /* 0x0001560000047ab9 */ /* 0x000fe40000000800 */
[----:B------:R-:W-:-:S05]  /*0160*/  UMOV UR11, UR7 ;  /* 0x00000007000b7c82 */ /* 0x000fca0008000000 */
[----:B------:R-:W-:-:S03]  /*0170*/  @UP0 USHF.R.U32.HI UR11, URZ, UR4, UR9 ;  /* 0x000000043f0b0299 */ /* 0x000fc60008011609 */
.L_x_4761:
        /* <DEDUP_REMOVED lines=64> */
.L_x_4762:
        /* <DEDUP_REMOVED lines=89> */
[----:B------:R-:W-:Y:S01]  /*0b10*/  LEA.HI R30, R6, R2, RZ, 0x3 ;  /* 0x00000002061e7211 */ /* 0x000fe200078f18ff */
[----:B------:R-:W-:Y:S01]  /*0b20*/  ULDC.64 UR4, c[0x0][0x1b8] ;  /* 0x00006e0000047ab9 */ /* 0x000fe20000000a00 */
[----:B------:R-:W-:Y:S01]  /*0b30*/  ISETP.NE.AND P0, PT, R0, 0x1, PT ;  /* 0x000000010000780c */ /* 0x000fe20003f05270 */
[----:B------:R-:W-:Y:S01]  /*0b40*/  UIMAD UR14, UR14, UR4, URZ ;  /* 0x000000040e0e72a4 */ /* 0x000fe2000f8e023f */
[----:B------:R-:W-:Y:S01]  /*0b50*/  LOP3.LUT R13, R30, 0xfffffff8, RZ, 0xc0, !PT ;  /* 0xfffffff81e0d7812 */ /* 0x000fe200078ec0ff */
[----:B------:R-:W-:Y:S01]  /*0b60*/  UIMAD.WIDE.U32 UR16, UR11, UR4, URZ ;  /* 0x000000040b1072a5 */ /* 0x000fe2000f8e003f */
[----:B------:R-:W-:Y:S01]  /*0b70*/  SHF.R.S32.HI R30, RZ, 0x3, R30 ;  /* 0x00000003ff1e7819 */ /* 0x000fe2000001141e */
[----:B------:R-:W-:Y:S01]  /*0b80*/  UIMAD UR14, UR11, UR5, UR14 ;  /* 0x000000050b0e72a4 */ /* 0x000fe2000f8e020e */
[----:B------:R-:W-:Y:S01]  /*0b90*/  BSSY B0, `(.L_x_4764) ;  /* 0x000005a000007945 */ /* 0x000fe20003800000 */
        /* <DEDUP_REMOVED lines=12> */
[----:B------:R1:W-:Y:S01]  /*0c60*/  STL [R1], R108 ;  /* 0x0000006c01007387 */ /* 0x0003e20000100800 */
[----:B------:R-:W-:Y:S01]  /*0c70*/  ULDC UR4, c[0x0][0x168] ;  /* 0x00005a0000047ab9 */ /* 0x000fe20000000800 */
[----:B------:R-:W-:Y:S01]  /*0c80*/  @P0 IMAD.HI.U32 R0, R7, c[0x0][0x2c8], RZ ;  /* 0x0000b20007000a27 */ /* 0x000fe200078e00ff */
[----:B------:R-:W-:Y:S01]  /*0c90*/  UIADD3 UR5, UR17, UR5, URZ ;  /* 0x0000000511057290 */ /* 0x000fe2000fffe03f */
[----:B------:R-:W-:-:S02]  /*0ca0*/  IADD3 R12, R33, 0x40, RZ ;  /* 0x00000040210c7810 */ /* 0x000fc40007ffe0ff */
[----:B---3--:R-:W-:Y:S01]  /*0cb0*/  IMAD.MOV.U32 R5, RZ, RZ, R7 ;  /* 0x000000ffff057224 */ /* 0x008fe200078e0007 */
[----:B------:R-:W-:Y:S01]  /*0cc0*/  @P0 SHF.R.U32.HI R5, RZ, c[0x0][0x2cc], R0 ;  /* 0x0000b300ff050a19 */ /* 0x000fe20000011600 */
[----:B------:R-:W-:Y:S01]  /*0cd0*/  IMAD.U32 R11, RZ, RZ, UR17 ;  /* 0x00000011ff0b7e24 */ /* 0x000fe2000f8e00ff */
[C---:B------:R-:W-:Y:S01]  /*0ce0*/  IADD3 R32, R33.reuse, 0x80, RZ ;  /* 0x0000008021207810 */ /* 0x040fe20007ffe0ff */
[----:B------:R-:W-:Y:S01]  /*0cf0*/  IMAD.U32 R10, RZ, RZ, UR16 ;  /* 0x00000010ff0a7e24 */ /* 0x000fe2000f8e00ff */
[--C-:B------:R-:W-:Y:S01]  /*0d00*/  SHF.R.S32.HI R4, RZ, 0x1f, R5.reuse ;  /* 0x0000001fff047819 */ /* 0x100fe20000011405 */
[----:B------:R-:W-:Y:S01]  /*0d10*/  IMAD.MOV R0, RZ, RZ, -R5 ;  /* 0x000000ffff007224 */ /* 0x000fe200078e0a05 */
[----:B------:R-:W-:Y:S01]  /*0d20*/  ISETP.GE.AND P3, PT, R33, c[0x0][0x198], PT ;  /* 0x0000660021007a0c */ /* 0x000fe20003f66270 */
[----:B------:R-:W-:Y:S01]  /*0d30*/  IMAD.U32 R11, RZ, RZ, UR5 ;  /* 0x00000005ff0b7e24 */ /* 0x000fe2000f8e00ff */
[----:B------:R-:W-:Y:S01]  /*0d40*/  ULDC UR5, c[0x0][0x2c4] ;  /* 0x0000b10000057ab9 */ /* 0x000fe20000000800 */
[----:B------:R-:W-:Y:S01]  /*0d50*/  IMAD R0, R0, c[0x0][0x2c4], R7 ;  /* 0x0000b10000007a24 */ /* 0x000fe200078e0207 */
[----:B------:R-:W-:Y:S01]  /*0d60*/  UIMAD UR4, UR5, UR4, URZ ;  /* 0x00000004050472a4 */ /* 0x000fe2000f8e023f */
[----:B------:R-:W-:Y:S01]  /*0d70*/  IMAD R4, R4, c[0x0][0x1b0], RZ ;  /* 0x00006c0004047a24 */ /* 0x000fe200078e02ff */
[----:B------:R-:W-:Y:S01]  /*0d80*/  ISETP.GE.AND P4, PT, R12, c[0x0][0x198], PT ;  /* 0x000066000c007a0c */ /* 0x000fe20003f86270 */
[----:B------:R-:W-:Y:S01]  /*0d90*/  IMAD.WIDE.U32 R10, R5, c[0x0][0x1b0], R10 ;  /* 0x00006c00050a7a25 */ /* 0x000fe200078e000a */
[----:B------:R-:W-:-:S02]  /*0da0*/  SHF.R.S32.HI R8, RZ, 0x1f, R0 ;  /* 0x0000001fff087819 */ /* 0x000fc40000011400 */
[----:B------:R-:W-:Y:S01]  /*0db0*/  ISETP.GE.AND P6, PT, R32, c[0x0][0x198], PT ;  /* 0x0000660020007a0c */ /* 0x000fe20003fc6270 */
[----:B------:R-:W-:Y:S02]  /*0dc0*/  IMAD R4, R5, c[0x0][0x1b4], R4 ;  /* 0x00006d0005047a24 */ /* 0x000fe400078e0204 */
[----:B------:R-:W-:Y:S02]  /*0dd0*/  IMAD R8, R8, c[0x0][0x1a8], RZ ;  /* 0x00006a0008087a24 */ /* 0x000fe400078e02ff */
[----:B------:R-:W-:Y:S01]  /*0de0*/  IMAD.IADD R5, R11, 0x1, R4 ;  /* 0x000000010b057824 */ /* 0x000fe200078e0204 */
[CC--:B------:R-:W-:Y:S01]  /*0df0*/  LEA.HI R11, R6.reuse, R2.reuse, RZ, 0x4 ;  /* 0x00000002060b7211 */ /* 0x0c0fe200078f20ff */
[----:B------:R-:W-:Y:S01]  /*0e00*/  IMAD.MOV.U32 R4, RZ, RZ, R10 ;  /* 0x000000ffff047224 */ /* 0x000fe200078e000a */
[----:B------:R-:W-:Y:S01]  /*0e10*/  LEA.HI R10, R6, R2, RZ, 0x6 ;  /* 0x00000002060a7211 */ /* 0x000fe200078f30ff */
[C---:B------:R-:W-:Y:S02]  /*0e20*/  IMAD R8, R0.reuse, c[0x0][0x1ac], R8 ;  /* 0x00006b0000087a24 */ /* 0x040fe400078e0208 */
[----:B------:R-:W-:Y:S01]  /*0e30*/  IMAD.WIDE.U32 R4, R0, c[0x0][0x1a8], R4 ;  /* 0x00006a0000047a25 */ /* 0x000fe200078e0004 */
[----:B------:R-:W-:-:S03]  /*0e40*/  LOP3.LUT R0, R11, 0xfffffff0, RZ, 0xc0, !PT ;  /* 0xfffffff00b007812 */ /* 0x000fc600078ec0ff */
[----:B------:R-:W-:Y:S01]  /*0e50*/  IMAD.IADD R8, R5, 0x1, R8 ;  /* 0x0000000105087824 */ /* 0x000fe200078e0208 */
[----:B------:R-:W-:Y:S01]  /*0e60*/  LEA R16, P0, R4, c[0x0][0x160], 0x1 ;  /* 0x0000580004107a11 */ /* 0x000fe200078008ff */
[----:B------:R-:W-:Y:S02]  /*0e70*/  IMAD.IADD R0, R2, 0x1, -R0 ;  /* 0x0000000102007824 */ /* 0x000fe400078e0a00 */
[----:B------:R-:W-:Y:S01]  /*0e80*/  IMAD R9, R9, 0x80, R30 ;  /* 0x0000008009097824 */ /* 0x000fe200078e021e */
[----:B------:R-:W-:Y:S01]  /*0e90*/  LEA.HI.X R8, R4, c[0x0][0x164], R8, 0x1, P0 ;  /* 0x0000590004087a11 */ /* 0x000fe200000f0c08 */
[----:B------:R-:W-:Y:S01]  /*0ea0*/  IMAD.SHL.U32 R10, R10, 0x8, RZ ;  /* 0x000000080a0a7824 */ /* 0x000fe200078e00ff */
[----:B------:R-:W-:Y:S01]  /*0eb0*/  SHF.R.S32.HI R7, RZ, 0x1f, R0 ;  /* 0x0000001fff077819 */ /* 0x000fe20000011400 */
[----:B------:R-:W-:Y:S01]  /*0ec0*/  IMAD.MOV.U32 R4, RZ, RZ, 0x10 ;  /* 0x00000010ff047424 */ /* 0x000fe200078e00ff */
[----:B------:R-:W-:Y:S01]  /*0ed0*/  ISETP.GE.AND P0, PT, R9, UR4, PT ;  /* 0x0000000409007c0c */ /* 0x000fe2000bf06270 */
[----:B------:R1:W3:Y:S01]  /*0ee0*/  SHFL.IDX PT, R18, R16, RZ, 0x181f ;  /* 0x00181fff10127589 */ /* 0x0002e200000e0000 */
[----:B------:R-:W-:-:S03]  /*0ef0*/  LEA.HI R7, R7, R0, RZ, 0x3 ;  /* 0x0000000007077211 */ /* 0x000fc600078f18ff */
[----:B------:R1:W2:Y:S01]  /*0f00*/  SHFL.IDX PT, R19, R8, RZ, 0x181f ;  /* 0x00181fff08137589 */ /* 0x0002a200000e0000 */
[----:B------:R-:W-:-:S05]  /*0f10*/  LOP3.LUT R5, R7, 0xfffffff8, RZ, 0xc0, !PT ;  /* 0xfffffff807057812 */ /* 0x000fca00078ec0ff */
[----:B------:R-:W-:Y:S01]  /*0f20*/  IMAD.IADD R5, R0, 0x1, -R5 ;  /* 0x0000000100057824 */ /* 0x000fe200078e0a05 */
[----:B------:R-:W-:-:S04]  /*0f30*/  IADD3 R0, R33, 0xc0, RZ ;  /* 0x000000c021007810 */ /* 0x000fc80007ffe0ff */
[----:B------:R-:W-:Y:S01]  /*0f40*/  ISETP.GE.AND P5, PT, R0, c[0x0][0x198], PT ;  /* 0x0000660000007a0c */ /* 0x000fe20003fa6270 */
[----:B----4-:R4:W5:Y:S03]  /*0f50*/  @P1 R2UR UR14, R3 ;  /* 0x00000000030e13c2 */ /* 0x01096600000e0000 */
        /* <DEDUP_REMOVED lines=29> */
.L_x_4765:
[----:B-123--:R-:W-:Y:S05]  /*1130*/  BSYNC B0 ;  /* 0x0000000000007941 */ /* 0x00efea0003800000 */
.L_x_4764:
        /* <DEDUP_REMOVED lines=25> */
.L_x_4767:
[----:B------:R-:W-:Y:S05]  /*12d0*/  BSYNC B0 ;  /* 0x0000000000007941 */ /* 0x000fea0003800000 */
.L_x_4766:
        /* <DEDUP_REMOVED lines=25> */
.L_x_4769:
[----:B------:R-:W-:Y:S05]  /*1470*/  BSYNC B0 ;  /* 0x0000000000007941 */ /* 0x000fea0003800000 */
.L_x_4768:
[----:B-12---:R-:W-:Y:S01]  /*1480*/  SHFL.IDX PT, R16, R16, 0x3, 0x181f ;  /* 0x00781f0010107f89 */ /* 0x006fe200000e0000 */
[----:B------:R-:W-:Y:S01]  /*1490*/  IADD3 R9, R9, 0x60, RZ ;  /* 0x0000006009097810 */ /* 0x000fe20007ffe0ff */
[----:B------:R-:W-:Y:S01]  /*14a0*/  UMOV UR6, 0x60 ;  /* 0x0000006000067882 */ /* 0x000fe20000000000 */
[----:B------:R-:W-:Y:S01]  /*14b0*/  SHF.R.S32.HI R31, RZ, 0x1f, R12 ;  /* 0x0000001fff1f7819 */ /* 0x000fe2000001140c */
[----:B---3--:R-:W1:Y:S01]  /*14c0*/  SHFL.IDX PT, R17, R8, 0x3, 0x181f ;  /* 0x00781f0008117f89 */ /* 0x008e6200000e0000 */
[----:B------:R-:W-:Y:S01]  /*14d0*/  ISETP.GE.AND P0, PT, R9, UR4, PT ;  /* 0x0000000409007c0c */ /* 0x000fe2000bf06270 */
[----:B------:R-:W-:Y:S01]  /*14e0*/  IMAD.MOV.U32 R250, RZ, RZ, c[0x0][0x2b8] ;  /* 0x0000ae00fffa7624 */ /* 0x000fe200078e00ff */
[----:B------:R-:W-:Y:S01]  /*14f0*/  SHF.R.S32.HI R29, RZ, 0x1f, R32 ;  /* 0x0000001fff1d7819 */ /* 0x000fe20000011420 */
        /* <DEDUP_REMOVED lines=19> */
[C---:B------:R-:W-:Y:S01]  /*1630*/  ISETP.GE.AND P1, PT, R10.reuse, UR10, PT ;  /* 0x0000000a0a007c0c */ /* 0x040fe2000bf26270 */
        /* <DEDUP_REMOVED lines=26> */
[----:B------:R-:W-:Y:S01]  /*17e0*/  LOP3.LUT P1, RZ, R13, 0x2, RZ, 0xc0, !PT ;  /* 0x000000020dff7812 */ /* 0x000fe2000782c0ff */
[----:B------:R-:W-:Y:S01]  /*17f0*/  IMAD R252, R8, c[0x0][0x2b8], R252 ;  /* 0x0000ae0008fc7a24 */ /* 0x000fe200078e02fc */
[----:B------:R-:W-:Y:S01]  /*1800*/  UIMAD.WIDE.U32 UR20, UR11, UR4, URZ ;  /* 0x000000040b1472a5 */ /* 0x000fe2000f8e003f */
[----:B------:R-:W-:Y:S01]  /*1810*/  IMAD.SHL.U32 R8, R30, 0x8, RZ ;  /* 0x000000081e087824 */ /* 0x000fe200078e00ff */
[----:B------:R-:W-:Y:S01]  /*1820*/  UIMAD UR18, UR11, UR5, UR18 ;  /* 0x000000050b1272a4 */ /* 0x000fe2000f8e0212 */
[----:B-1----:R-:W-:Y:S01]  /*1830*/  IMAD.WIDE.U32 R18, R252, c[0x0][0x1e0], RZ ;  /* 0x00007800fc127a25 */ /* 0x002fe200078e00ff */
[----:B------:R-:W-:Y:S01]  /*1840*/  SHF.R.S32.HI R10, RZ, 0x1f, R252 ;  /* 0x0000001fff0a7819 */ /* 0x000fe200000114fc */
[----:B------:R-:W-:Y:S01]  /*1850*/  ULDC.64 UR4, c[0x0][0x210] ;  /* 0x0000840000047ab9 */ /* 0x000fe20000000a00 */
[----:B------:R-:W-:Y:S01]  /*1860*/  LOP3.LUT R8, R247, 0x8, R8, 0xf8, !PT ;  /* 0x00000008f7087812 */ /* 0x000fe200078ef808 */
[----:B------:R-:W-:Y:S01]  /*1870*/  UIADD3 UR18, UR21, UR18, URZ ;  /* 0x0000001215127290 */ /* 0x000fe2000fffe03f */
[----:B------:R-:W-:Y:S01]  /*1880*/  SHF.R.U32.HI R247, RZ, 0x3, R247 ;  /* 0x00000003fff77819 */ /* 0x000fe200000116f7 */
[C---:B------:R-:W-:Y:S01]  /*1890*/  IMAD R9, R10.reuse, c[0x0][0x1e0], RZ ;  /* 0x000078000a097a24 */ /* 0x040fe200078e02ff */
[----:B------:R-:W-:Y:S01]  /*18a0*/  UIMAD UR14, UR14, UR4, URZ ;  /* 0x000000040e0e72a4 */ /* 0x000fe2000f8e023f */
[----:B------:R-:W-:Y:S01]  /*18b0*/  IMAD R10, R10, c[0x0][0x208], RZ ;  /* 0x000082000a0a7a24 */ /* 0x000fe200078e02ff */
[----:B------:R-:W-:Y:S01]  /*18c0*/  LOP3.LUT R247, R8, R247, RZ, 0x3c, !PT ;  /* 0x000000f708f77212 */ /* 0x000fe200078e3cff */
[C---:B------:R-:W-:Y:S01]  /*18d0*/  IMAD R9, R252.reuse, c[0x0][0x1e4], R9 ;  /* 0x00007900fc097a24 */ /* 0x040fe200078e0209 */
[----:B------:R-:W-:Y:S01]  /*18e0*/  UIMAD.WIDE.U32 UR22, UR11, UR4, URZ ;  /* 0x000000040b1672a5 */ /* 0x000fe2000f8e003f */
[C---:B--2---:R-:W-:Y:S01]  /*18f0*/  IMAD.WIDE.U32 R16, R252.reuse, c[0x0][0x208], RZ ;  /* 0x00008200fc107a25 */ /* 0x044fe200078e00ff */
[----:B------:R-:W-:Y:S01]  /*1900*/  UIMAD UR4, UR11, UR5, UR14 ;  /* 0x000000050b0472a4 */ /* 0x000fe2000f8e020e */
[----:B------:R-:W-:Y:S01]  /*1910*/  ISETP.GE.AND P4, PT, R33, c[0x0][0x1d4], PT ;  /* 0x0000750021007a0c */ /* 0x000fe20003f86270 */
[----:B------:R-:W-:Y:S01]  /*1920*/  UIADD3 UR5, UR7, -0x1, URZ ;  /* 0xffffffff07057890 */ /* 0x000fe2000fffe03f */
[----:B---3--:R-:W-:Y:S01]  /*1930*/  SHF.R.S32.HI R14, RZ, 0x4, R11 ;  /* 0x00000004ff0e7819 */ /* 0x008fe2000001140b */
[----:B------:R-:W-:Y:S01]  /*1940*/  IMAD.IADD R19, R19, 0x1, R9 ;  /* 0x0000000113137824 */ /* 0x000fe200078e0209 */
[----:B------:R-:W-:Y:S01]  /*1950*/  UIADD3 UR4, UR23, UR4, URZ ;  /* 0x0000000417047290 */ /* 0x000fe2000fffe03f */
[----:B------:R-:W-:Y:S01]  /*1960*/  IMAD R10, R252, c[0x0][0x20c], R10 ;  /* 0x00008300fc0a7a24 */ /* 0x000fe200078e020a */
[----:B------:R-:W-:Y:S01]  /*1970*/  LEA.HI R11, R11, R14, RZ, 0x1 ;  /* 0x0000000e0b0b7211 */ /* 0x000fe200078f08ff */
[----:B------:R-:W-:Y:S01]  /*1980*/  UIMAD UR10, UR5, -0x60, UR10 ;  /* 0xffffffa0050a78a4 */ /* 0x000fe2000f8e020a */
[----:B------:R-:W-:Y:S01]  /*1990*/  ISETP.GE.AND P3, PT, R12, c[0x0][0x1d4], PT ;  /* 0x000075000c007a0c */ /* 0x000fe20003f66270 */
[----:B------:R-:W-:Y:S01]  /*19a0*/  IMAD.IADD R17, R17, 0x1, R10 ;  /* 0x0000000111117824 */ /* 0x000fe200078e020a */
[----:B------:R-:W-:Y:S01]  /*19b0*/  LOP3.LUT R11, R11, 0xfffffffe, RZ, 0xc0, !PT ;  /* 0xfffffffe0b0b7812 */ /* 0x000fe200078ec0ff */
[----:B------:R-:W-:Y:S01]  /*19c0*/  IMAD.SHL.U32 R5, R5, 0x40, RZ ;  /* 0x0000004005057824 */ /* 0x000fe200078e00ff */
[----:B------:R-:W-:Y:S01]  /*19d0*/  ISETP.GE.AND P2, PT, R32, c[0x0][0x1d4], PT ;  /* 0x0000750020007a0c */ /* 0x000fe20003f46270 */
[----:B------:R-:W-:Y:S01]  /*19e0*/  IMAD.SHL.U32 R7, R7, 0x40, RZ ;  /* 0x0000004007077824 */ /* 0x000fe200078e00ff */
[----:B------:R-:W-:Y:S01]  /*19f0*/  IADD3 R30, -R30, UR10, RZ ;  /* 0x0000000a1e1e7c10 */ /* 0x000fe2000fffe1ff */
[----:B------:R-:W-:Y:S01]  /*1a00*/  IMAD.IADD R11, R14, 0x1, -R11 ;  /* 0x000000010e0b7824 */ /* 0x000fe200078e0a0b */
[----:B------:R-:W-:Y:S01]  /*1a10*/  LEA.HI R6, R6, R2, RZ, 0x5 ;  /* 0x0000000206067211 */ /* 0x000fe200078f28ff */
[----:B------:R-:W-:Y:S01]  /*1a20*/  UISETP.GT.AND UP0, UPT, UR5, UR8, UPT ;  /* 0x000000080500728c */ /* 0x000fe2000bf04270 */
[----:B------:R-:W-:Y:S01]  /*1a30*/  LOP3.LUT R5, R5, 0x1c0, RZ, 0xc0, !PT ;  /* 0x000001c005057812 */ /* 0x000fe200078ec0ff */
[----:B------:R-:W-:Y:S01]  /*1a40*/  IMAD R247, R11, 0x200, R247 ;  /* 0x000002000bf77824 */ /* 0x000fe200078e02f7 */
[----:B------:R-:W-:Y:S01]  /*1a50*/  LOP3.LUT R7, R7, 0xfffffe00, RZ, 0xc0, !PT ;  /* 0xfffffe0007077812 */ /* 0x000fe200078ec0ff */
[----:B------:R-:W-:-:S02]  /*1a60*/  IMAD.SHL.U32 R11, R11, 0x8, RZ ;  /* 0x000000080b0b7824 */ /* 0x000fc400078e00ff */
[----:B------:R-:W-:Y:S02]  /*1a70*/  IMAD.SHL.U32 R247, R247, 0x2, RZ ;  /* 0x00000002f7f77824 */ /* 0x000fe400078e00ff */
[----:B------:R-:W-:Y:S01]  /*1a80*/  IMAD.SHL.U32 R248, R6, 0x20, RZ ;  /* 0x0000002006f87824 */ /* 0x000fe200078e00ff */
[----:B------:R-:W-:Y:S02]  /*1a90*/  LOP3.LUT R11, R5, 0x8, R11, 0xf8, !PT ;  /* 0x00000008050b7812 */ /* 0x000fe400078ef80b */
[----:B------:R-:W-:Y:S02]  /*1aa0*/  IADD3 R246, R247, 0xc120, RZ ;  /* 0x0000c120f7f67810 */ /* 0x000fe40007ffe0ff */
[----:B------:R-:W-:Y:S02]  /*1ab0*/  SHF.R.U32.HI R5, RZ, 0x3, R5 ;  /* 0x00000003ff057819 */ /* 0x000fe40000011605 */
[----:B------:R-:W-:Y:S02]  /*1ac0*/  LOP3.LUT R248, R248, 0x7ffffc00, RZ, 0xc0, !PT ;  /* 0x7ffffc00f8f87812 */ /* 0x000fe400078ec0ff */
[----:B------:R-:W-:-:S04]  /*1ad0*/  LOP3.LUT R5, R11, R5, RZ, 0x3c, !PT ;  /* 0x000000050b057212 */ /* 0x000fc800078e3cff */
[CC--:B------:R-:W-:Y:S02]  /*1ae0*/  IADD3 R248, R5.reuse, R7.reuse, R248 ;  /* 0x0000000705f87210 */ /* 0x0c0fe40007ffe0f8 */
[----:B------:R-:W-:-:S03]  /*1af0*/  LOP3.LUT R5, R5, R7, RZ, 0xfc, !PT ;  /* 0x0000000705057212 */ /* 0x000fc600078efcff */
[----:B------:R-:W-:-:S04]  /*1b00*/  IMAD.SHL.U32 R248, R248, 0x2, RZ ;  /* 0x00000002f8f87824 */ /* 0x000fc800078e00ff */
[--C-:B------:R-:W-:Y:S02]  /*1b10*/  IMAD R244, R4, 0x2, R248.reuse ;  /* 0x0000000204f47824 */ /* 0x100fe400078e02f8 */
[C---:B------:R-:W-:Y:S02]  /*1b20*/  IMAD R243, R3.reuse, 0x2, R248 ;  /* 0x0000000203f37824 */ /* 0x040fe400078e02f8 */
[----:B------:R-:W-:Y:S01]  /*1b30*/  IMAD R241, R3, 0x2, R244 ;  /* 0x0000000203f17824 */ /* 0x000fe200078e02f4 */
[----:B----4-:R-:W-:Y:S01]  /*1b40*/  SHF.R.S32.HI R8, RZ, 0x1f, R251 ;  /* 0x0000001fff087819 */ /* 0x010fe200000114fb */
        /* <DEDUP_REMOVED lines=10> */
[----:B------:R-:W-:Y:S01]  /*1bf0*/  SHFL.IDX PT, R20, R18, RZ, 0x181f ;  /* 0x00181fff12147589 */ /* 0x000fe200000e0000 */
[----:B------:R-:W-:Y:S01]  /*1c00*/  IADD3 R10, P0, R16, UR22, RZ ;  /* 0x00000016100a7c10 */ /* 0x000fe2000ff1e0ff */
[----:B------:R-:W-:Y:S01]  /*1c10*/  IMAD.U32 R16, RZ, RZ, UR11 ;  /* 0x0000000bff107e24 */ /* 0x000fe2000f8e00ff */
[----:B------:R-:W-:Y:S01]  /*1c20*/  IADD3 R9, R247, 0xc100, RZ ;  /* 0x0000c100f7097810 */ /* 0x000fe20007ffe0ff */
[----:B------:R-:W1:Y:S01]  /*1c30*/  SHFL.IDX PT, R21, R14, RZ, 0x181f ;  /* 0x00181fff0e157589 */ /* 0x000e6200000e0000 */
[----:B------:R-:W-:Y:S02]  /*1c40*/  IADD3.X R8, R17, UR4, R8, P0, !PT ;  /* 0x0000000411087c10 */ /* 0x000fe400087fe408 */
[----:B------:R-:W-:Y:S01]  /*1c50*/  LEA R34, P0, R10, c[0x0][0x1f8], 0x1 ;  /* 0x00007e000a227a11 */ /* 0x000fe200078008ff */
[----:B------:R-:W-:Y:S01]  /*1c60*/  SHFL.IDX PT, R18, R18, 0x1, 0x181f ;  /* 0x00381f0012127f89 */ /* 0x000fe200000e0000 */
[----:B------:R-:W-:Y:S01]  /*1c70*/  @P1 IADD3 R246, R9, -0x20, RZ ;  /* 0xffffffe009f61810 */ /* 0x000fe20007ffe0ff */
[----:B------:R-:W-:Y:S01]  /*1c80*/  IMAD R9, R252, c[0x0][0x1e0], RZ ;  /* 0x00007800fc097a24 */ /* 0x000fe200078e02ff */
[----:B------:R-:W-:Y:S01]  /*1c90*/  LEA.HI.X R8, R10, c[0x0][0x1fc], R8, 0x1, P0 ;  /* 0x00007f000a087a11 */ /* 0x000fe200000f0c08 */
[----:B------:R-:W-:Y:S01]  /*1ca0*/  SHFL.IDX PT, R19, R14, 0x1, 0x181f ;  /* 0x00381f000e137f89 */ /* 0x000fe200000e0000 */
[----:B------:R-:W-:Y:S01]  /*1cb0*/  ISETP.GE.AND P0, PT, R30, 0x1, PT ;  /* 0x000000011e00780c */ /* 0x000fe20003f06270 */
[----:B------:R-:W-:Y:S01]  /*1cc0*/  IMAD R9, R251, c[0x0][0x1f0], R9 ;  /* 0x00007c00fb097a24 */ /* 0x000fe200078e0209 */
[----:B------:R-:W-:Y:S01]  /*1cd0*/  ISETP.GE.AND P1, PT, R0, c[0x0][0x1d4], PT ;  /* 0x0000750000007a0c */ /* 0x000fe20003f26270 */
[----:B------:R-:W-:Y:S01]  /*1ce0*/  SHFL.IDX PT, R17, R14, 0x2, 0x181f ;  /* 0x00581f000e117f89 */ /* 0x000fe200000e0000 */
[----:B------:R-:W-:Y:S01]  /*1cf0*/  IADD3 R237, R246, 0x800, RZ ;  /* 0x00000800f6ed7810 */ /* 0x000fe20007ffe0ff */
[----:B------:R-:W-:Y:S01]  /*1d00*/  IMAD R16, R16, c[0x0][0x1e8], R9 ;  /* 0x00007a0010107a24 */ /* 0x000fe200078e0209 */
[C---:B------:R-:W-:Y:S01]  /*1d10*/  IADD3 R236, R246.reuse, 0x1000, RZ ;  /* 0x00001000f6ec7810 */ /* 0x040fe20007ffe0ff */
[----:B------:R-:W2:Y:S01]  /*1d20*/  SHFL.IDX PT, R46, R34, RZ, 0x181f ;  /* 0x00181fff222e7589 */ /* 0x000ea200000e0000 */
[----:B------:R-:W-:-:S02]  /*1d30*/  IADD3 R235, R246, 0x1800, RZ ;  /* 0x00001800f6eb7810 */ /* 0x000fc40007ffe0ff */
[----:B------:R-:W-:Y:S01]  /*1d40*/  LEA R16, R16, c[0x0][0x1c8], 0x1 ;  /* 0x0000720010107a11 */ /* 0x000fe200078e08ff */
[----:B------:R-:W3:Y:S01]  /*1d50*/  SHFL.IDX PT, R10, R8, RZ, 0x181f ;  /* 0x00181fff080a7589 */ /* 0x000ee200000e0000 */
[C---:B------:R-:W-:Y:S02]  /*1d60*/  IADD3 R234, R246.reuse, 0x2000, RZ ;  /* 0x00002000f6ea7810 */ /* 0x040fe40007ffe0ff */
[C---:B------:R-:W-:Y:S01]  /*1d70*/  IADD3 R233, R246.reuse, 0x2800, RZ ;  /* 0x00002800f6e97810 */ /* 0x040fe20007ffe0ff */
[--C-:B-1----:R-:W-:Y:S01]  /*1d80*/  @P0 IMAD.WIDE R36, R33, 0x2, R20.reuse ;  /* 0x0000000221240825 */ /* 0x102fe200078e0214 */
[----:B------:R-:W-:Y:S01]  /*1d90*/  SHFL.IDX PT, R16, R16, 0x2, 0x181f ;  /* 0x00581f0010107f89 */ /* 0x000fe200000e0000 */
[C---:B------:R-:W-:Y:S02]  /*1da0*/  IADD3 R231, R246.reuse, 0x3000, RZ ;  /* 0x00003000f6e77810 */ /* 0x040fe40007ffe0ff */
[----:B------:R-:W-:Y:S01]  /*1db0*/  @P0 IMAD.WIDE R26, R31, 0x2, R20 ;  /* 0x000000021f1a0825 */ /* 0x000fe200078e0214 */
[----:B------:R1:W-:Y:S01]  /*1dc0*/  @P0 LDGSTS.E.BYPASS.LTC128B.128 [R249+0xc100], [R36.64], !P4 ;  /* 0x0c10000024f90fae */ /* 0x0003e2000e101d4c */
[----:B------:R-:W-:-:S02]  /*1dd0*/  IADD3 R230, R246, 0x3800, RZ ;  /* 0x00003800f6e67810 */ /* 0x000fc40007ffe0ff */
[--C-:B------:R-:W-:Y:S01]  /*1de0*/  @P0 IMAD.WIDE R24, R29, 0x2, R20.reuse ;  /* 0x000000021d180825 */ /* 0x100fe200078e0214 */
[----:B------:R4:W-:Y:S01]  /*1df0*/  @P0 LDGSTS.E.BYPASS.LTC128B.128 [R249+0xf100], [R26.64], !P3 ;  /* 0x0f1000001af90fae */ /* 0x0009e2000d901d4c */
[----:B------:R-:W-:Y:S02]  /*1e00*/  IADD3 R229, R246, 0x4000, RZ ;  /* 0x00004000f6e57810 */ /* 0x000fe40007ffe0ff */
[----:B------:R-:W-:Y:S01]  /*1e10*/  @P0 IMAD.WIDE R38, R28, 0x2, R20 ;  /* 0x000000021c260825 */ /* 0x000fe200078e0214 */
[----:B------:R5:W-:Y:S01]  /*1e20*/  @P0 LDGSTS.E.BYPASS.LTC128B.128 [R249+0x12100], [R24.64], !P2 ;  /* 0x1210000018f90fae */ /* 0x000be2000d101d4c */
[----:B------:R-:W-:Y:S02]  /*1e30*/  IADD3 R228, R246, 0x4800, RZ ;  /* 0x00004800f6e47810 */ /* 0x000fe40007ffe0ff */
[----:B------:R-:W-:Y:S01]  /*1e40*/  IMAD.WIDE R20, R33, 0x2, RZ ;  /* 0x0000000221147825 */ /* 0x000fe200078e02ff */
[----:B------:R1:W-:Y:S01]  /*1e50*/  @P0 LDGSTS.E.BYPASS.LTC128B.128 [R249+0x15100], [R38.64], !P1 ;  /* 0x1510000026f90fae */ /* 0x0003e2000c901d4c */
[----:B------:R-:W-:-:S02]  /*1e60*/  ISETP.GE.AND P0, PT, R30, 0x21, PT ;  /* 0x000000211e00780c */ /* 0x000fc40003f06270 */
[----:B------:R-:W-:Y:S01]  /*1e70*/  IADD3 R227, R246, 0x5000, RZ ;  /* 0x00005000f6e37810 */ /* 0x000fe20007ffe0ff */
[----:B------:R-:W1:Y:S01]  /*1e80*/  SHFL.IDX PT, R22, R34, 0x1, 0x181f ;  /* 0x00381f0022167f89 */ /* 0x000e6200000e0000 */
[----:B--2---:R-:W-:Y:S02]  /*1e90*/  IADD3 R82, P5, R46, R20, RZ ;  /* 0x000000142e527210 */ /* 0x004fe40007fbe0ff */
[C---:B------:R-:W-:Y:S01]  /*1ea0*/  IADD3 R226, R246.reuse, 0x5800, RZ ;  /* 0x00005800f6e27810 */ /* 0x040fe20007ffe0ff */
[----:B------:R-:W2:Y:S01]  /*1eb0*/  SHFL.IDX PT, R9, R8, 0x1, 0x181f ;  /* 0x00381f0008097f89 */ /* 0x000ea200000e0000 */
[----:B------:R-:W-:Y:S01]  /*1ec0*/  IADD3 R225, R246, 0x6000, RZ ;  /* 0x00006000f6e17810 */ /* 0x000fe20007ffe0ff */
[----:B---3--:R-:W-:Y:S01]  /*1ed0*/  IMAD.X R83, R10, 0x1, R21, P5 ;  /* 0x000000010a537824 */ /* 0x008fe200028e0615 */
[C---:B------:R-:W-:Y:S01]  /*1ee0*/  IADD3 R224, R246.reuse, 0x6800, RZ ;  /* 0x00006800f6e07810 */ /* 0x040fe20007ffe0ff */
[----:B------:R-:W3:Y:S01]  /*1ef0*/  SHFL.IDX PT, R34, R34, 0x2, 0x181f ;  /* 0x00581f0022227f89 */ /* 0x000ee200000e0000 */
[C---:B------:R-:W-:Y:S01]  /*1f00*/  IADD3 R223, R246.reuse, 0x7000, RZ ;  /* 0x00007000f6df7810 */ /* 0x040fe20007ffe0ff */
[--C-:B------:R-:W-:Y:S01]  /*1f10*/  @P0 IMAD.WIDE R14, R31, 0x2, R18.reuse ;  /* 0x000000021f0e0825 */ /* 0x100fe200078e0212 */
[C---:B------:R-:W-:Y:S01]  /*1f20*/  IADD3 R222, R246.reuse, 0x7800, RZ ;  /* 0x00007800f6de7810 */ /* 0x040fe20007ffe0ff */
[----:B------:R-:W3:Y:S01]  /*1f30*/  SHFL.IDX PT, R8, R8, 0x2, 0x181f ;  /* 0x00581f0008087f89 */ /* 0x000ee200000e0000 */
[C---:B------:R-:W-:Y:S01]  /*1f40*/  IADD3 R221, R246.reuse, 0x8000, RZ ;  /* 0x00008000f6dd7810 */ /* 0x040fe20007ffe0ff */
[----:B----4-:R-:W-:Y:S01]  /*1f50*/  @P0 IMAD.WIDE R26, R33, 0x2, R18 ;  /* 0x00000002211a0825 */ /* 0x010fe200078e0212 */
[----:B------:R-:W-:-:S02]  /*1f60*/  IADD3 R220, R246, 0x8800, RZ ;  /* 0x00008800f6dc7810 */ /* 0x000fc40007ffe0ff */
[C---:B------:R-:W-:Y:S01]  /*1f70*/  IADD3 R219, R246.reuse, 0x9000, RZ ;  /* 0x00009000f6db7810 */ /* 0x040fe20007ffe0ff */
[--C-:B-----5:R-:W-:Y:S01]  /*1f80*/  @P0 IMAD.WIDE R24, R29, 0x2, R18.reuse ;  /* 0x000000021d180825 */ /* 0x120fe200078e0212 */
[----:B------:R4:W-:Y:S01]  /*1f90*/  @P0 LDGSTS.E.BYPASS.LTC128B.128 [R249+0xd100], [R26.64], !P4 ;  /* 0x0d1000001af90fae */ /* 0x0009e2000e101d4c */
[----:B------:R-:W-:Y:S02]  /*1fa0*/  IADD3 R218, R246, 0x9800, RZ ;  /* 0x00009800f6da7810 */ /* 0x000fe40007ffe0ff */
[----:B------:R-:W-:Y:S01]  /*1fb0*/  @P0 IMAD.WIDE R18, R28, 0x2, R18 ;  /* 0x000000021c120825 */ /* 0x000fe200078e0212 */
[----:B------:R5:W-:Y:S01]  /*1fc0*/  @P0 LDGSTS.E.BYPASS.LTC128B.128 [R249+0x10100], [R14.64], !P3 ;  /* 0x101000000ef90fae */ /* 0x000be2000d901d4c */
[----:B-1----:R-:W-:Y:S02]  /*1fd0*/  IADD3 R44, P5, R20, R22, RZ ;  /* 0x00000016142c7210 */ /* 0x002fe40007fbe0ff */
[C---:B------:R-:W-:Y:S01]  /*1fe0*/  IADD3 R217, R246.reuse, 0xa000, RZ ;  /* 0x0000a000f6d97810 */ /* 0x040fe20007ffe0ff */
[----:B------:R1:W-:Y:S01]  /*1ff0*/  @P0 LDGSTS.E.BYPASS.LTC128B.128 [R249+0x13100], [R24.64], !P2 ;  /* 0x1310000018f90fae */ /* 0x0003e2000d101d4c */
[C---:B------:R-:W-:Y:S01]  /*2000*/  IADD3 R216, R246.reuse, 0xa800, RZ ;  /* 0x0000a800f6d87810 */ /* 0x040fe20007ffe0ff */
[----:B--2---:R-:W-:Y:S01]  /*2010*/  IMAD.X R45, R21, 0x1, R9, P5 ;  /* 0x00000001152d7824 */ /* 0x004fe200028e0609 */
[----:B------:R-:W-:Y:S01]  /*2020*/  IADD3 R183, R246, 0xb000, RZ ;  /* 0x0000b000f6b77810 */ /* 0x000fe20007ffe0ff */
[----:B------:R2:W-:Y:S01]  /*2030*/  @P0 LDGSTS.E.BYPASS.LTC128B.128 [R249+0x16100], [R18.64], !P1 ;  /* 0x1610000012f90fae */ /* 0x0005e2000c901d4c */
[----:B------:R-:W-:-:S02]  /*2040*/  ISETP.GT.AND P0, PT, R30, 0x40, PT ;  /* 0x000000401e00780c */ /* 0x000fc40003f04270 */
[----:B---3--:R-:W-:Y:S02]  /*2050*/  IADD3 R20, P5, R20, R34, RZ ;  /* 0x0000002214147210 */ /* 0x008fe40007fbe0ff */
[----:B------:R-:W-:-:S03]  /*2060*/  IADD3 R182, R246, 0xb800, RZ ;  /* 0x0000b800f6b67810 */ /* 0x000fc60007ffe0ff */
[----:B------:R-:W-:Y:S02]  /*2070*/  IMAD.X R21, R21, 0x1, R8, P5 ;  /* 0x0000000115157824 */ /* 0x000fe400028e0608 */
[----:B-----5:R-:W-:-:S04]  /*2080*/  IMAD.WIDE R14, R31, 0x2, RZ ;  /* 0x000000021f0e7825 */ /* 0x020fc800078e02ff */
[----:B-1----:R-:W-:Y:S01]  /*2090*/  @P0 IMAD.WIDE R24, R33, 0x2, R16 ;  /* 0x0000000221180825 */ /* 0x002fe200078e0210 */
[----:B------:R-:W-:-:S03]  /*20a0*/  IADD3 R54, P5, R46, R14, RZ ;  /* 0x0000000e2e367210 */ /* 0x000fc60007fbe0ff */
[----:B--2---:R-:W-:Y:S01]  /*20b0*/  @P0 IMAD.WIDE R18, R31, 0x2, R16 ;  /* 0x000000021f120825 */ /* 0x004fe200078e0210 */
[----:B------:R1:W-:Y:S03]  /*20c0*/  @P0 LDGSTS.E.BYPASS.LTC128B.128 [R249+0xe100], [R24.64], !P4 ;  /* 0x0e10000018f90fae */ /* 0x0003e6000e101d4c */
[----:B------:R-:W-:Y:S01]  /*20d0*/  IMAD.X R55, R10, 0x1, R15, P5 ;  /* 0x000000010a377824 */ /* 0x000fe200028e060f */
[----:B------:R2:W-:Y:S01]  /*20e0*/  @P0 LDGSTS.E.BYPASS.LTC128B.128 [R249+0x11100], [R18.64], !P3 ;  /* 0x1110000012f90fae */ /* 0x0005e2000d901d4c */
[----:B------:R-:W-:-:S05]  /*20f0*/  IADD3 R42, P5, R14, R22, RZ ;  /* 0x000000160e2a7210 */ /* 0x000fca0007fbe0ff */
[----:B------:R-:W-:Y:S01]  /*2100*/  IMAD.X R43, R15, 0x1, R9, P5 ;  /* 0x000000010f2b7824 */ /* 0x000fe200028e0609 */
[----:B------:R-:W-:-:S05]  /*2110*/  IADD3 R14, P5, R14, R34, RZ ;  /* 0x000000220e0e7210 */ /* 0x000fca0007fbe0ff */
[----:B------:R-:W-:Y:S02]  /*2120*/  IMAD.X R15, R15, 0x1, R8, P5 ;  /* 0x000000010f0f7824 */ /* 0x000fe400028e0608 */
[----:B-1----:R-:W-:-:S04]  /*2130*/  @P0 IMAD.WIDE R24, R29, 0x2, R16 ;  /* 0x000000021d180825 */ /* 0x002fc800078e0210 */
[----:B------:R-:W-:Y:S01]  /*2140*/  @P0 IMAD.WIDE R16, R28, 0x2, R16 ;  /* 0x000000021c100825 */ /* 0x000fe200078e0210 */
[----:B------:R4:W-:Y:S03]  /*2150*/  @P0 LDGSTS.E.BYPASS.LTC128B.128 [R249+0x14100], [R24.64], !P2 ;  /* 0x1410000018f90fae */ /* 0x0009e6000d101d4c */
[----:B--2---:R-:W-:Y:S01]  /*2160*/  IMAD.WIDE R18, R29, 0x2, RZ ;  /* 0x000000021d127825 */ /* 0x004fe200078e02ff */
[----:B------:R1:W-:Y:S04]  /*2170*/  @P0 LDGSTS.E.BYPASS.LTC128B.128 [R249+0x17100], [R16.64], !P1 ;  /* 0x1710000010f90fae */ /* 0x0003e8000c901d4c */
[----:B------:R-:W0:Y:S01]  /*2180*/  LDGDEPBAR ;  /* 0x00000000000079af */ /* 0x000e220000000000 */
[----:B------:R-:W-:-:S02]  /*2190*/  IADD3 R52, P0, R46, R18, RZ ;  /* 0x000000122e347210 */ /* 0x000fc40007f1e0ff */
[----:B------:R-:W-:-:S03]  /*21a0*/  IADD3 R40, P5, R18, R22, RZ ;  /* 0x0000001612287210 */ /* 0x000fc60007fbe0ff */
[----:B------:R-:W-:Y:S01]  /*21b0*/  IMAD.X R53, R10, 0x1, R19, P0 ;  /* 0x000000010a357824 */ /* 0x000fe200000e0613 */
[----:B------:R-:W-:Y:S01]  /*21c0*/  IADD3 R80, P0, R18, R34, RZ ;  /* 0x0000002212507210 */ /* 0x000fe20007f1e0ff */
[----:B------:R-:W-:-:S04]  /*21d0*/  IMAD.X R41, R19, 0x1, R9, P5 ;  /* 0x0000000113297824 */ /* 0x000fc800028e0609 */
[----:B------:R-:W-:Y:S02]  /*21e0*/  IMAD.X R81, R19, 0x1, R8, P0 ;  /* 0x0000000113517824 */ /* 0x000fe400000e0608 */
[----:B-1----:R-:W-:Y:S01]  /*21f0*/  IMAD.WIDE R16, R28, 0x2, RZ ;  /* 0x000000021c107825 */ /* 0x002fe200078e02ff */
[----:B------:R-:W-:-:S04]  /*2200*/  DEPBAR.LE SB0, 0x1 ;  /* 0x000080400000791a */ /* 0x000fc80000000000 */
[----:B------:R-:W-:-:S04]  /*2210*/  DEPBAR.LE SB0, 0x0 ;  /* 0x000080000000791a */ /* 0x000fc80000000000 */
[----:B------:R-:W-:Y:S01]  /*2220*/  BAR.SYNC.DEFER_BLOCKING 0x0 ;  /* 0x0000000000007b1d */ /* 0x000fe20000010000 */
[----:B------:R-:W-:Y:S02]  /*2230*/  IADD3 R46, P6, R46, R16, RZ ;  /* 0x000000102e2e7210 */ /* 0x000fe40007fde0ff */
[C---:B------:R-:W-:Y:S02]  /*2240*/  IADD3 R34, P0, R16.reuse, R34, RZ ;  /* 0x0000002210227210 */ /* 0x040fe40007f1e0ff */
[----:B------:R-:W-:Y:S01]  /*2250*/  IADD3 R22, P5, R16, R22, RZ ;  /* 0x0000001610167210 */ /* 0x000fe20007fbe0ff */
[----:B------:R-:W-:Y:S01]  /*2260*/  IMAD.X R47, R10, 0x1, R17, P6 ;  /* 0x000000010a2f7824 */ /* 0x000fe200030e0611 */
[----:B------:R-:W-:Y:S01]  /*2270*/  ISETP.GE.AND P6, PT, R33, c[0x0][0x1d4], PT ;  /* 0x0000750021007a0c */ /* 0x000fe20003fc6270 */
[C---:B------:R-:W-:Y:S02]  /*2280*/  IMAD.X R35, R17.reuse, 0x1, R8, P0 ;  /* 0x0000000111237824 */ /* 0x040fe400000e0608 */
[----:B------:R-:W-:Y:S01]  /*2290*/  IMAD.X R23, R17, 0x1, R9, P5 ;  /* 0x0000000111177824 */ /* 0x000fe200028e0609 */
[----:B------:R-:W-:-:S02]  /*22a0*/  ISETP.LT.OR P0, PT, R30, 0x1, P6 ;  /* 0x000000011e00780c */ /* 0x000fc40003701670 */
[----:B------:R-:W-:Y:S02]  /*22b0*/  ISETP.GE.AND P5, PT, R12, c[0x0][0x1d4], PT ;  /* 0x000075000c007a0c */ /* 0x000fe40003fa6270 */
[----:B------:R-:W-:Y:S01]  /*22c0*/  ISETP.GE.AND P6, PT, R32, c[0x0][0x1d4], PT ;  /* 0x0000750020007a0c */ /* 0x000fe20003fc6270 */
[----:B------:R-:W-:Y:S04]  /*22d0*/  LDSM.16.M88.4 R64, [R248+0x18100] ;  /* 0x01810000f840783b */ /* 0x000fe80000000200 */
[----:B------:R-:W-:Y:S04]  /*22e0*/  LDSM.16.M88.4 R96, [R244+0x18100] ;  /* 0x01810000f460783b */ /* 0x000fe80000000200 */
[----:B------:R-:W-:Y:S04]  /*22f0*/  LDSM.16.M88.4 R48, [R247+0xc100] ;  /* 0x00c10000f730783b */ /* 0x000fe80000000200 */
[----:B------:R-:W-:Y:S04]  /*2300*/  LDSM.16.M88.4 R36, [R247+0xc900] ;  /* 0x00c90000f724783b */ /* 0x000fe80000000200 */
[----:B------:R-:W-:Y:S04]  /*2310*/  LDSM.16.M88.4 R208, [R247+0xd100] ;  /* 0x00d10000f7d0783b */ /* 0x000fe80000000200 */
[----:B----4-:R-:W1:Y:S04]  /*2320*/  LDSM.16.M88.4 R24, [R247+0xd900] ;  /* 0x00d90000f718783b */ /* 0x010e680000000200 */
[----:B------:R-:W-:Y:S04]  /*2330*/  LDSM.16.M88.4 R16, [R247+0xe100] ;  /* 0x00e10000f710783b */ /* 0x000fe80000000200 */
[----:B------:R-:W-:Y:S04]  /*2340*/  LDSM.16.M88.4 R76, [R247+0xe900] ;  /* 0x00e90000f74c783b */ /* 0x000fe80000000200 */
[----:B------:R-:W-:Y:S04]  /*2350*/  LDSM.16.M88.4 R68, [R246] ;  /* 0x00000000f644783b */ /* 0x000fe80000000200 */
[----:B------:R-:W-:Y:S04]  /*2360*/  LDSM.16.M88.4 R8, [R246+0x800] ;  /* 0x00080000f608783b */ /* 0x000fe80000000200 */
[----:B------:R-:W-:Y:S04]  /*2370*/  LDSM.16.M88.4 R72, [R246+0x1000] ;  /* 0x00100000f648783b */ /* 0x000fe80000000200 */
[----:B------:R-:W2:Y:S04]  /*2380*/  LDSM.16.M88.4 R56, [R246+0x1800] ;  /* 0x00180000f638783b */ /* 0x000ea80000000200 */
[----:B------:R-:W3:Y:S04]  /*2390*/  LDSM.16.M88.4 R60, [R246+0x2000] ;  /* 0x00200000f63c783b */ /* 0x000ee80000000200 */
[----:B------:R-:W-:Y:S04]  /*23a0*/  LDSM.16.M88.4 R100, [R246+0x2800] ;  /* 0x00280000f664783b */ /* 0x000fe80000000200 */
[----:B------:R-:W-:Y:S01]  /*23b0*/  @!PT LDS RZ, [RZ] ;  /* 0x00000000fffff984 */ /* 0x000fe20000000800 */
[----:B------:R-:W-:Y:S01]  /*23c0*/  @!PT LDS RZ, [RZ] ;  /* 0x00000000fffff984 */ /* 0x000fe20000000800 */
[----:B------:R-:W-:Y:S01]  /*23d0*/  @!PT LDS RZ, [RZ] ;  /* 0x00000000fffff984 */ /* 0x000fe20000000800 */
[----:B------:R4:W-:Y:S01]  /*23e0*/  LDGSTS.E.BYPASS.LTC128B.128 [R249+0x100], [R82.64], !P0 ;  /* 0x0010000052f97fae */ /* 0x0009e2000c101d4c */
[C---:B------:R-:W-:Y:S01]  /*23f0*/  ISETP.LT.OR P0, PT, R30.reuse, 0x1, P5 ;  /* 0x000000011e00780c */ /* 0x040fe20002f01670 */
[C---:B-1----:R-:W-:Y:S08]  /*2400*/  HMMA.16816.F32 R200, R64.reuse, R24, RZ ;  /* 0x0000001840c8723c */ /* 0x042ff000000018ff */
[----:B------:R-:W-:Y:S04]  /*2410*/  HMMA.16816.F32 R24, R64, R26, RZ ;  /* 0x0000001a4018723c */ /* 0x000fe800000018ff */
[----:B------:R1:W-:Y:S01]  /*2420*/  LDGSTS.E.BYPASS.LTC128B.128 [R249+0x3100], [R54.64], !P0 ;  /* 0x0310000036f97fae */ /* 0x0003e2000c101d4c */
[----:B------:R-:W-:-:S02]  /*2430*/  ISETP.LT.OR P0, PT, R30, 0x1, P6 ;  /* 0x000000011e00780c */ /* 0x000fc40003701670 */
[----:B------:R-:W-:Y:S01]  /*2440*/  ISETP.GE.AND P6, PT, R0, c[0x0][0x1d4], PT ;  /* 0x0000750000007a0c */ /* 0x000fe20003fc6270 */
[----:B------:R-:W-:-:S10]  /*2450*/  IMAD.MOV.U32 R0, RZ, RZ, 0x40 ;  /* 0x00000040ff007424 */ /* 0x000fd400078e00ff */
[----:B------:R1:W-:Y:S01]  /*2460*/  LDGSTS.E.BYPASS.LTC128B.128 [R249+0x6100], [R52.64], !P0 ;  /* 0x0610000034f97fae */ /* 0x0003e2000c101d4c */
[----:B------:R-:W-:Y:S01]  /*2470*/  ISETP.LT.OR P0, PT, R30, 0x1, P6 ;  /* 0x000000011e00780c */ /* 0x000fe20003701670 */
[C---:B--2---:R-:W-:Y:S08]  /*2480*/  HMMA.16816.F32 R200, R96.reuse, R56, R200 ;  /* 0x0000003860c8723c */ /* 0x044ff000000018c8 */
[----:B------:R-:W-:Y:S04]  /*2490*/  HMMA.16816.F32 R24, R96, R58, R24 ;  /* 0x0000003a6018723c */ /* 0x000fe80000001818 */
[----:B------:R2:W-:Y:S01]  /*24a0*/  LDGSTS.E.BYPASS.LTC128B.128 [R249+0x9100], [R46.64], !P0 ;  /* 0x091000002ef97fae */ /* 0x0005e2000c101d4c */
[----:B------:R-:W-:-:S04]  /*24b0*/  ISETP.GE.AND P0, PT, R33, c[0x0][0x1d4], PT ;  /* 0x0000750021007a0c */ /* 0x000fc80003f06270 */
[C---:B------:R-:W-:Y:S01]  /*24c0*/  ISETP.LT.OR P0, PT, R30.reuse, 0x21, P0 ;  /* 0x000000211e00780c */ /* 0x040fe20000701670 */
[C---:B-1----:R-:W-:Y:S11]  /*24d0*/  HMMA.16816.F32 R52, R64.reuse, R48, RZ ;  /* 0x000000304034723c */ /* 0x042ff600000018ff */
[----:B------:R-:W-:Y:S01]  /*24e0*/  @!UPT UIADD3 URZ, URZ, URZ, URZ ;  /* 0x0000003f3f3ff290 */ /* 0x000fe2000fffe03f */
[----:B------:R2:W-:Y:S01]  /*24f0*/  LDGSTS.E.BYPASS.LTC128B.128 [R249+0x1100], [R44.64], !P0 ;  /* 0x011000002cf97fae */ /* 0x0005e2000c101d4c */
[----:B------:R-:W-:Y:S01]  /*2500*/  ISETP.LT.OR P0, PT, R30, 0x21, P5 ;  /* 0x000000211e00780c */ /* 0x000fe20002f01670 */
[----:B------:R-:W-:Y:S11]  /*2510*/  HMMA.16816.F32 R48, R64, R50, RZ ;  /* 0x000000324030723c */ /* 0x000ff600000018ff */
[----:B------:R-:W-:Y:S01]  /*2520*/  @!UPT UIADD3 URZ, URZ, URZ, URZ ;  /* 0x0000003f3f3ff290 */ /* 0x000fe2000fffe03f */
[----:B------:R1:W-:Y:S01]  /*2530*/  LDGSTS.E.BYPASS.LTC128B.128 [R249+0x4100], [R42.64], !P0 ;  /* 0x041000002af97fae */ /* 0x0003e2000c101d4c */
[----:B------:R-:W-:-:S04]  /*2540*/  ISETP.GE.AND P0, PT, R32, c[0x0][0x1d4], PT ;  /* 0x0000750020007a0c */ /* 0x000fc80003f06270 */
[C---:B------:R-:W-:Y:S01]  /*2550*/  ISETP.LT.OR P0, PT, R30.reuse, 0x21, P0 ;  /* 0x000000211e00780c */ /* 0x040fe20000701670 */
[----:B------:R-:W-:Y:S08]  /*2560*/  HMMA.16816.F32 R52, R96, R68, R52 ;  /* 0x000000446034723c */ /* 0x000ff00000001834 */
[----:B--2---:R-:W-:Y:S04]  /*2570*/  HMMA.16816.F32 R44, R64, R36, RZ ;  /* 0x00000024402c723c */ /* 0x004fe800000018ff */
[----:B------:R1:W-:Y:S01]  /*2580*/  LDGSTS.E.BYPASS.LTC128B.128 [R249+0x7100], [R40.64], !P0 ;  /* 0x0710000028f97fae */ /* 0x0003e2000c101d4c */
[----:B------:R-:W-:-:S03]  /*2590*/  ISETP.LT.OR P0, PT, R30, 0x21, P6 ;  /* 0x000000211e00780c */ /* 0x000fc60003701670 */
[----:B------:R-:W-:Y:S08]  /*25a0*/  HMMA.16816.F32 R36, R64, R38, RZ ;  /* 0x000000264024723c */ /* 0x000ff000000018ff */
[----:B------:R-:W-:Y:S02]  /*25b0*/  HMMA.16816.F32 R48, R96, R70, R48 ;  /* 0x000000466030723c */ /* 0x000fe40000001830 */
[----:B------:R2:W-:Y:S01]  /*25c0*/  LDGSTS.E.BYPASS.LTC128B.128 [R249+0xa100], [R22.64], !P0 ;  /* 0x0a10000016f97fae */ /* 0x0005e2000c101d4c */
[----:B------:R-:W-:-:S04]  /*25d0*/  ISETP.GE.AND P0, PT, R33, c[0x0][0x1d4], PT ;  /* 0x0000750021007a0c */ /* 0x000fc80003f06270 */
[C---:B------:R-:W-:Y:S01]  /*25e0*/  ISETP.LT.OR P0, PT, R30.reuse, 0x41, P0 ;  /* 0x000000411e00780c */ /* 0x040fe20000701670 */
[C---:B------:R-:W-:Y:S08]  /*25f0*/  HMMA.16816.F32 R44, R96.reuse, R8, R44 ;  /* 0x00000008602c723c */ /* 0x040ff0000000182c */
[----:B------:R-:W-:Y:S04]  /*2600*/  HMMA.16816.F32 R36, R96, R10, R36 ;  /* 0x0000000a6024723c */ /* 0x000fe80000001824 */
[----:B------:R2:W-:Y:S01]  /*2610*/  LDGSTS.E.BYPASS.LTC128B.128 [R249+0x2100], [R20.64], !P0 ;  /* 0x0210000014f97fae */ /* 0x0005e2000c101d4c */
[----:B------:R-:W-:-:S02]  /*2620*/  ISETP.LT.OR P0, PT, R30, 0x41, P5 ;  /* 0x000000411e00780c */ /* 0x000fc40002f01670 */
[----:B------:R-:W-:Y:S01]  /*2630*/  ISETP.GE.AND P5, PT, R32, c[0x0][0x1d4], PT ;  /* 0x0000750020007a0c */ /* 0x000fe20003fa6270 */
[----:B-1----:R-:W-:Y:S01]  /*2640*/  HMMA.16816.F32 R40, R64, R208, RZ ;  /* 0x000000d04028723c */ /* 0x002fe200000018ff */
[----:B------:R-:W-:Y:S02]  /*2650*/  SHF.R.S32.HI R32, RZ, 0x1f, R29 ;  /* 0x0000001fff207819 */ /* 0x000fe4000001141d */
[----:B------:R-:W-:-:S05]  /*2660*/  ISETP.LT.OR P5, PT, R30, 0x41, P5 ;  /* 0x000000411e00780c */ /* 0x000fca0002fa1670 */
[----:B------:R-:W-:Y:S02]  /*2670*/  HMMA.16816.F32 R208, R64, R210, RZ ;  /* 0x000000d240d0723c */ /* 0x000fe400000018ff */
[----:B------:R1:W-:Y:S01]  /*2680*/  LDGSTS.E.BYPASS.LTC128B.128 [R249+0x5100], [R14.64], !P0 ;  /* 0x051000000ef97fae */ /* 0x0003e2000c101d4c */
[----:B------:R-:W-:-:S04]  /*2690*/  LOP3.LUT P0, RZ, R13, 0x4, RZ, 0xc0, !PT ;  /* 0x000000040dff7812 */ /* 0x000fc8000780c0ff */
[----:B------:R-:W-:Y:S01]  /*26a0*/  SEL R0, R0, 0xffffffc0, !P0 ;  /* 0xffffffc000007807 */ /* 0x000fe20004000000 */
[----:B------:R4:W-:Y:S01]  /*26b0*/  LDGSTS.E.BYPASS.LTC128B.128 [R249+0x8100], [R80.64], !P5 ;  /* 0x0810000050f97fae */ /* 0x0009e2000e901d4c */
[----:B------:R-:W-:Y:S02]  /*26c0*/  ISETP.LT.OR P0, PT, R30, 0x41, P6 ;  /* 0x000000411e00780c */ /* 0x000fe40003701670 */
[----:B------:R-:W-:Y:S01]  /*26d0*/  ISETP.GT.AND P5, PT, R108, 0x5f, PT ;  /* 0x0000005f6c00780c */ /* 0x000fe20003fa4270 */
[----:B------:R-:W-:Y:S01]  /*26e0*/  IMAD.IADD R242, R247, 0x1, R0 ;  /* 0x00000001f7f27824 */ /* 0x000fe200078e0200 */
[----:B------:R-:W-:Y:S01]  /*26f0*/  SHF.R.S32.HI R30, RZ, 0x1f, R28 ;  /* 0x0000001fff1e7819 */ /* 0x000fe2000001141c */
[----:B------:R-:W-:Y:S01]  /*2700*/  IMAD.IADD R232, R0, 0x1, R246 ;  /* 0x0000000100e87824 */ /* 0x000fe200078e02f6 */
[----:B--2---:R-:W-:Y:S01]  /*2710*/  HMMA.16816.F32 R20, R64, R16, RZ ;  /* 0x000000104014723c */ /* 0x004fe200000018ff */
[----:B------:R-:W-:-:S06]  /*2720*/  IADD3 R0, R249, 0x100, RZ ;  /* 0x00000100f9007810 */ /* 0x000fcc0007ffe0ff */
[----:B------:R2:W-:Y:S01]  /*2730*/  LDGSTS.E.BYPASS.LTC128B.128 [R249+0xb100], [R34.64], !P0 ;  /* 0x0b10000022f97fae */ /* 0x0005e2000c101d4c */
[C---:B------:R-:W-:Y:S01]  /*2740*/  HMMA.16816.F32 R16, R64.reuse, R18, RZ ;  /* 0x000000124010723c */ /* 0x040fe200000018ff */
[----:B------:R-:W-:Y:S02]  /*2750*/  PLOP3.LUT P0, PT, PT, PT, UP0, 0x80, 0x0 ;  /* 0x000000000000781c */ /* 0x000fe40003f0f008 */
[----:B------:R-:W-:Y:S04]  /*2760*/  LDSM.16.M88.4 R8, [R243+0x18100] ;  /* 0x01810000f308783b */ /* 0x000fe80000000200 */
[----:B------:R-:W5:Y:S01]  /*2770*/  LDSM.16.M88.4 R68, [R242+0xc100] ;  /* 0x00c10000f244783b */ /* 0x000f620000000200 */
[C---:B-1----:R-:W-:Y:S03]  /*2780*/  HMMA.16816.F32 R12, R64.reuse, R76, RZ ;  /* 0x0000004c400c723c */ /* 0x042fe600000018ff */
[----:B------:R-:W1:Y:S04]  /*2790*/  LDSM.16.M88.4 R56, [R242+0xd100] ;  /* 0x00d10000f238783b */ /* 0x000e680000000200 */
[----:B------:R-:W-:Y:S01]  /*27a0*/  LDSM.16.M88.4 R92, [R242+0xd900] ;  /* 0x00d90000f25c783b */ /* 0x000fe20000000200 */
[----:B------:R-:W-:Y:S03]  /*27b0*/  HMMA.16816.F32 R64, R64, R78, RZ ;  /* 0x0000004e4040723c */ /* 0x000fe600000018ff */
[----:B------:R-:W1:Y:S04]  /*27c0*/  LDSM.16.M88.4 R76, [R242+0xc900] ;  /* 0x00c90000f24c783b */ /* 0x000e680000000200 */
[----:B------:R-:W1:Y:S01]  /*27d0*/  LDSM.16.M88.4 R88, [R242+0xe100] ;  /* 0x00e10000f258783b */ /* 0x000e620000000200 */
[----:B------:R-:W-:Y:S01]  /*27e0*/  HMMA.16816.F32 R40, R96, R72, R40 ;  /* 0x000000486028723c */ /* 0x000fe20000001828 */
[----:B--2---:R-:W-:-:S02]  /*27f0*/  SHF.R.S32.HI R35, RZ, 0x1f, R33 ;  /* 0x0000001fff237819 */ /* 0x004fc40000011421 */
[----:B------:R-:W2:Y:S01]  /*2800*/  LDSM.16.M88.4 R84, [R242+0xe900] ;  /* 0x00e90000f254783b */ /* 0x000ea20000000200 */
[----:B------:R-:W-:-:S03]  /*2810*/  SHF.R.S32.HI R34, RZ, 0x1f, R31 ;  /* 0x0000001fff227819 */ /* 0x000fc6000001141f */
[----:B----4-:R-:W-:Y:S01]  /*2820*/  LDSM.16.M88.4 R80, [R232+0x800] ;  /* 0x00080000e850783b */ /* 0x010fe20000000200 */
[C---:B------:R-:W-:Y:S03]  /*2830*/  HMMA.16816.F32 R208, R96.reuse, R74, R208 ;  /* 0x0000004a60d0723c */ /* 0x040fe600000018d0 */
[----:B------:R-:W-:Y:S04]  /*2840*/  LDSM.16.M88.4 R72, [R241+0x18100] ;  /* 0x01810000f148783b */ /* 0x000fe80000000200 */
[----:B------:R-:W-:Y:S01]  /*2850*/  LDSM.16.M88.4 R104, [R242+0x15900] ;  /* 0x01590000f268783b */ /* 0x000fe20000000200 */
[C---:B---3--:R-:W-:Y:S03]  /*2860*/  HMMA.16816.F32 R20, R96.reuse, R60, R20 ;  /* 0x0000003c6014723c */ /* 0x048fe60000001814 */
[----:B------:R-:W0:Y:S05]  /*2870*/  LDGDEPBAR ;  /* 0x00000000000079af */ /* 0x000e2a0000000000 */
[----:B------:R-:W-:Y:S01]  /*2880*/  HMMA.16816.F32 R16, R96, R62, R16 ;  /* 0x0000003e6010723c */ /* 0x000fe20000001810 */
[----:B------:R-:W3:Y:S07]  /*2890*/  LDSM.16.M88.4 R60, [R232] ;  /* 0x00000000e83c783b */ /* 0x000eee0000000200 */
[C---:B-----5:R-:W-:Y:S08]  /*28a0*/  HMMA.16816.F32 R52, R8.reuse, R68, R52 ;  /* 0x000000440834723c */ /* 0x060ff00000001834 */
[----:B------:R-:W-:Y:S01]  /*28b0*/  HMMA.16816.F32 R48, R8, R70, R48 ;  /* 0x000000460830723c */ /* 0x000fe20000001830 */
[----:B------:R-:W4:Y:S07]  /*28c0*/  LDSM.16.M88.4 R68, [R232+0x1000] ;  /* 0x00100000e844783b */ /* 0x000f2e0000000200 */
[C---:B------:R-:W-:Y:S08]  /*28d0*/  HMMA.16816.F32 R12, R96.reuse, R100, R12 ;  /* 0x00000064600c723c */ /* 0x040ff0000000180c */
[----:B------:R-:W-:Y:S01]  /*28e0*/  HMMA.16816.F32 R64, R96, R102, R64 ;  /* 0x000000666040723c */ /* 0x000fe20000001840 */
[----:B------:R-:W-:Y:S04]  /*28f0*/  LDSM.16.M88.4 R96, [R232+0x2800] ;  /* 0x00280000e860783b */ /* 0x000fe80000000200 */
[----:B------:R-:W-:Y:S03]  /*2900*/  LDSM.16.M88.4 R100, [R247+0x17100] ;  /* 0x01710000f764783b */ /* 0x000fe60000000200 */
        /* <DEDUP_REMOVED lines=14> */
[----:B------:R-:W-:Y:S04]  /*29f0*/  LDSM.16.M88.4 R64, [R248+0x1c100] ;  /* 0x01c10000f840783b */ /* 0x000fe80000000200 */
[----:B------:R-:W-:Y:S03]  /*2a00*/  LDSM.16.M88.4 R84, [R247+0x11100] ;  /* 0x01110000f754783b */ /* 0x000fe60000000200 */
[C---:B---3--:R-:W-:Y:S08]  /*2a10*/  HMMA.16816.F32 R52, R72.reuse, R60, R52 ;  /* 0x0000003c4834723c */ /* 0x048ff00000001834 */
[C---:B------:R-:W-:Y:S01]  /*2a20*/  HMMA.16816.F32 R48, R72.reuse, R62, R48 ;  /* 0x0000003e4830723c */ /* 0x040fe20000001830 */
[----:B------:R-:W2:Y:S07]  /*2a30*/  LDSM.16.M88.4 R60, [R247+0xf100] ;  /* 0x00f10000f73c783b */ /* 0x000eae0000000200 */
[C---:B----4-:R-:W-:Y:S08]  /*2a40*/  HMMA.16816.F32 R40, R72.reuse, R68, R40 ;  /* 0x000000444828723c */ /* 0x050ff00000001828 */
[C---:B------:R-:W-:Y:S01]  /*2a50*/  HMMA.16816.F32 R208, R72.reuse, R70, R208 ;  /* 0x0000004648d0723c */ /* 0x040fe200000018d0 */
[----:B------:R-:W3:Y:S07]  /*2a60*/  LDSM.16.M88.4 R68, [R247+0xf900] ;  /* 0x00f90000f744783b */ /* 0x000eee0000000200 */
[C---:B------:R-:W-:Y:S08]  /*2a70*/  HMMA.16816.F32 R44, R72.reuse, R80, R44 ;  /* 0x00000050482c723c */ /* 0x040ff0000000182c */
[C---:B------:R-:W-:Y:S01]  /*2a80*/  HMMA.16816.F32 R36, R72.reuse, R82, R36 ;  /* 0x000000524824723c */ /* 0x040fe20000001824 */
[----:B------:R-:W4:Y:S07]  /*2a90*/  LDSM.16.M88.4 R80, [R247+0x11900] ;  /* 0x01190000f750783b */ /* 0x000f2e0000000200 */
[C---:B-1----:R-:W-:Y:S08]  /*2aa0*/  HMMA.16816.F32 R200, R72.reuse, R76, R200 ;  /* 0x0000004c48c8723c */ /* 0x042ff000000018c8 */
[C---:B------:R-:W-:Y:S01]  /*2ab0*/  HMMA.16816.F32 R24, R72.reuse, R78, R24 ;  /* 0x0000004e4818723c */ /* 0x040fe20000001818 */
[----:B------:R-:W-:Y:S07]  /*2ac0*/  LDSM.16.M88.4 R76, [R246+0x3000] ;  /* 0x00300000f64c783b */ /* 0x000fee0000000200 */
[C---:B------:R-:W-:Y:S08]  /*2ad0*/  HMMA.16816.F32 R20, R72.reuse, R56, R20 ;  /* 0x000000384814723c */ /* 0x040ff00000001814 */
[C---:B------:R-:W-:Y:S01]  /*2ae0*/  HMMA.16816.F32 R16, R72.reuse, R58, R16 ;  /* 0x0000003a4810723c */ /* 0x040fe20000001810 */
[----:B------:R-:W-:Y:S07]  /*2af0*/  LDSM.16.M88.4 R56, [R244+0x1c100] ;  /* 0x01c10000f438783b */ /* 0x000fee0000000200 */
[C---:B------:R-:W-:Y:S08]  /*2b00*/  HMMA.16816.F32 R12, R72.reuse, R96, R12 ;  /* 0x00000060480c723c */ /* 0x040ff0000000180c */
[----:B------:R-:W-:Y:S01]  /*2b10*/  HMMA.16816.F32 R8, R72, R98, R8 ;  /* 0x000000624808723c */ /* 0x000fe20000001808 */
[----:B------:R-:W1:Y:S04]  /*2b20*/  LDSM.16.M88.4 R72, [R246+0x3800] ;  /* 0x00380000f648783b */ /* 0x000e680000000200 */
[----:B------:R-:W-:Y:S03]  /*2b30*/  LDSM.16.M88.4 R96, [R246+0x5800] ;  /* 0x00580000f660783b */ /* 0x000fe60000000200 */
[C---:B--2---:R-:W-:Y:S08]  /*2b40*/  HMMA.16816.F32 R52, R64.reuse, R60, R52 ;  /* 0x0000003c4034723c */ /* 0x044ff00000001834 */
[C---:B------:R-:W-:Y:S01]  /*2b50*/  HMMA.16816.F32 R48, R64.reuse, R62, R48 ;  /* 0x0000003e4030723c */ /* 0x040fe20000001830 */
[----:B------:R-:W2:Y:S07]  /*2b60*/  LDSM.16.M88.4 R60, [R246+0x4000] ;  /* 0x00400000f63c783b */ /* 0x000eae0000000200 */
[C---:B---3--:R-:W-:Y:S08]  /*2b70*/  HMMA.16816.F32 R44, R64.reuse, R68, R44 ;  /* 0x00000044402c723c */ /* 0x048ff0000000182c */
[C---:B------:R-:W-:Y:S01]  /*2b80*/  HMMA.16816.F32 R36, R64.reuse, R70, R36 ;  /* 0x000000464024723c */ /* 0x040fe20000001824 */
[----:B------:R-:W3:Y:S07]  /*2b90*/  LDSM.16.M88.4 R68, [R246+0x4800] ;  /* 0x00480000f644783b */ /* 0x000eee0000000200 */
        /* <DEDUP_REMOVED lines=9> */
[C---:B----4-:R-:W-:Y:S08]  /*2c30*/  HMMA.16816.F32 R12, R64.reuse, R80, R12 ;  /* 0x00000050400c723c */ /* 0x050ff0000000180c */
[----:B------:R-:W-:Y:S01]  /*2c40*/  HMMA.16816.F32 R8, R64, R82, R8 ;  /* 0x000000524008723c */ /* 0x000fe20000001808 */
[----:B------:R-:W4:Y:S04]  /*2c50*/  LDSM.16.M88.4 R64, [R246+0x5000] ;  /* 0x00500000f640783b */ /* 0x000f280000000200 */
[----:B------:R-:W-:Y:S03]  /*2c60*/  LDSM.16.M88.4 R80, [R242+0x10900] ;  /* 0x01090000f250783b */ /* 0x000fe60000000200 */
        /* <DEDUP_REMOVED lines=8> */
[----:B------:R-:W-:Y:S07]  /*2cf0*/  LDSM.16.M88.4 R76, [R242+0x11900] ;  /* 0x01190000f24c783b */ /* 0x000fee0000000200 */
[C---:B---3--:R-:W-:Y:S08]  /*2d00*/  HMMA.16816.F32 R200, R56.reuse, R68, R200 ;  /* 0x0000004438c8723c */ /* 0x048ff000000018c8 */
[C---:B------:R-:W-:Y:S01]  /*2d10*/  HMMA.16816.F32 R24, R56.reuse, R70, R24 ;  /* 0x000000463818723c */ /* 0x040fe20000001818 */
[----:B------:R-:W-:Y:S07]  /*2d20*/  LDSM.16.M88.4 R68, [R232+0x3000] ;  /* 0x00300000e844783b */ /* 0x000fee0000000200 */
[C---:B----4-:R-:W-:Y:S08]  /*2d30*/  HMMA.16816.F32 R20, R56.reuse, R64, R20 ;  /* 0x000000403814723c */ /* 0x050ff00000001814 */
[----:B------:R-:W-:Y:S01]  /*2d40*/  HMMA.16816.F32 R16, R56, R66, R16 ;  /* 0x000000423810723c */ /* 0x000fe20000001810 */
[----:B------:R-:W3:Y:S07]  /*2d50*/  LDSM.16.M88.4 R64, [R241+0x1c100] ;  /* 0x01c10000f140783b */ /* 0x000eee0000000200 */
[C---:B-1----:R-:W-:Y:S08]  /*2d60*/  HMMA.16816.F32 R52, R72.reuse, R92, R52 ;  /* 0x0000005c4834723c */ /* 0x042ff00000001834 */
[----:B------:R-:W-:Y:S01]  /*2d70*/  HMMA.16816.F32 R48, R72, R94, R48 ;  /* 0x0000005e4830723c */ /* 0x000fe20000001830 */
        /* <DEDUP_REMOVED lines=13> */
[----:B------:R-:W-:Y:S07]  /*2e50*/  LDSM.16.M88.4 R84, [R232+0x5800] ;  /* 0x00580000e854783b */ /* 0x000fee0000000200 */
[C---:B---3--:R-:W-:Y:S08]  /*2e60*/  HMMA.16816.F32 R52, R64.reuse, R68, R52 ;  /* 0x000000444034723c */ /* 0x048ff00000001834 */
[----:B------:R-:W-:Y:S01]  /*2e70*/  HMMA.16816.F32 R48, R64, R70, R48 ;  /* 0x000000464030723c */ /* 0x000fe20000001830 */
[----:B------:R-:W3:Y:S07]  /*2e80*/  LDSM.16.M88.4 R68, [R232+0x5000] ;  /* 0x00500000e844783b */ /* 0x000eee0000000200 */
[C---:B------:R-:W-:Y:S08]  /*2e90*/  HMMA.16816.F32 R12, R72.reuse, R76, R12 ;  /* 0x0000004c480c723c */ /* 0x040ff0000000180c */
[C---:B------:R-:W-:Y:S01]  /*2ea0*/  HMMA.16816.F32 R8, R72.reuse, R78, R8 ;  /* 0x0000004e4808723c */ /* 0x040fe20000001808 */
[----:B------:R-:W4:Y:S07]  /*2eb0*/  LDSM.16.M88.4 R76, [R232+0x4800] ;  /* 0x00480000e84c783b */ /* 0x000f2e0000000200 */
[C---:B------:R-:W-:Y:S08]  /*2ec0*/  HMMA.16816.F32 R200, R72.reuse, R80, R200 ;  /* 0x0000005048c8723c */ /* 0x040ff000000018c8 */
[----:B------:R-:W-:Y:S01]  /*2ed0*/  HMMA.16816.F32 R24, R72, R82, R24 ;  /* 0x000000524818723c */ /* 0x000fe20000001818 */
[----:B------:R-:W-:Y:S04]  /*2ee0*/  LDSM.16.M88.4 R72, [R247+0x12100] ;  /* 0x01210000f748783b */ /* 0x000fe80000000200 */
[----:B------:R-:W-:Y:S03]  /*2ef0*/  LDSM.16.M88.4 R80, [R247+0x13100] ;  /* 0x01310000f750783b */ /* 0x000fe60000000200 */
[C---:B-1----:R-:W-:Y:S08]  /*2f00*/  HMMA.16816.F32 R44, R64.reuse, R56, R44 ;  /* 0x00000038402c723c */ /* 0x042ff0000000182c */
[C---:B------:R-:W-:Y:S01]  /*2f10*/  HMMA.16816.F32 R36, R64.reuse, R58, R36 ;  /* 0x0000003a4024723c */ /* 0x040fe20000001824 */
[----:B------:R-:W1:Y:S07]  /*2f20*/  LDSM.16.M88.4 R56, [R248+0x20100] ;  /* 0x02010000f838783b */ /* 0x000e6e0000000200 */
        /* <DEDUP_REMOVED lines=9> */
[C---:B------:R-:W-:Y:S08]  /*2fc0*/  HMMA.16816.F32 R12, R64.reuse, R84, R12 ;  /* 0x00000054400c723c */ /* 0x040ff0000000180c */
[----:B------:R-:W-:Y:S01]  /*2fd0*/  HMMA.16816.F32 R8, R64, R86, R8 ;  /* 0x000000564008723c */ /* 0x000fe20000001808 */
[----:B------:R-:W4:Y:S04]  /*2fe0*/  LDSM.16.M88.4 R64, [R247+0x14900] ;  /* 0x01490000f740783b */ /* 0x000f280000000200 */
[----:B------:R-:W-:Y:S03]  /*2ff0*/  LDSM.16.M88.4 R84, [R242+0x12100] ;  /* 0x01210000f254783b */ /* 0x000fe60000000200 */
[C---:B-1----:R-:W-:Y:S08]  /*3000*/  HMMA.16816.F32 R52, R56.reuse, R72, R52 ;  /* 0x000000483834723c */ /* 0x042ff00000001834 */
[C---:B------:R-:W-:Y:S01]  /*3010*/  HMMA.16816.F32 R48, R56.reuse, R74, R48 ;  /* 0x0000004a3830723c */ /* 0x040fe20000001830 */
[----:B------:R-:W-:Y:S07]  /*3020*/  LDSM.16.M88.4 R72, [R246+0x6000] ;  /* 0x00600000f648783b */ /* 0x000fee0000000200 */
[C---:B--2---:R-:W-:Y:S08]  /*3030*/  HMMA.16816.F32 R44, R56.reuse, R60, R44 ;  /* 0x0000003c382c723c */ /* 0x044ff0000000182c */
[C---:B------:R-:W-:Y:S01]  /*3040*/  HMMA.16816.F32 R36, R56.reuse, R62, R36 ;  /* 0x0000003e3824723c */ /* 0x040fe20000001824 */
[----:B------:R-:W1:Y:S07]  /*3050*/  LDSM.16.M88.4 R60, [R244+0x20100] ;  /* 0x02010000f43c783b */ /* 0x000e6e0000000200 */
[C---:B---3--:R-:W-:Y:S08]  /*3060*/  HMMA.16816.F32 R200, R56.reuse, R68, R200 ;  /* 0x0000004438c8723c */ /* 0x048ff000000018c8 */
[C---:B------:R-:W-:Y:S01]  /*3070*/  HMMA.16816.F32 R24, R56.reuse, R70, R24 ;  /* 0x000000463818723c */ /* 0x040fe20000001818 */
[----:B------:R-:W2:Y:S07]  /*3080*/  LDSM.16.M88.4 R68, [R246+0x6800] ;  /* 0x00680000f644783b */ /* 0x000eae0000000200 */
[C---:B------:R-:W-:Y:S08]  /*3090*/  HMMA.16816.F32 R40, R56.reuse, R80, R40 ;  /* 0x000000503828723c */ /* 0x040ff00000001828 */
[C---:B------:R-:W-:Y:S01]  /*30a0*/  HMMA.16816.F32 R208, R56.reuse, R82, R208 ;  /* 0x0000005238d0723c */ /* 0x040fe200000018d0 */
[----:B------:R-:W-:Y:S07]  /*30b0*/  LDSM.16.M88.4 R80, [R242+0x12900] ;  /* 0x01290000f250783b */ /* 0x000fee0000000200 */
[C---:B----4-:R-:W-:Y:S08]  /*30c0*/  HMMA.16816.F32 R12, R56.reuse, R64, R12 ;  /* 0x00000040380c723c */ /* 0x050ff0000000180c */
[C---:B------:R-:W-:Y:S01]  /*30d0*/  HMMA.16816.F32 R8, R56.reuse, R66, R8 ;  /* 0x000000423808723c */ /* 0x040fe20000001808 */
[----:B------:R-:W3:Y:S07]  /*30e0*/  LDSM.16.M88.4 R64, [R246+0x8800] ;  /* 0x00880000f640783b */ /* 0x000eee0000000200 */
[C---:B------:R-:W-:Y:S08]  /*30f0*/  HMMA.16816.F32 R20, R56.reuse, R76, R20 ;  /* 0x0000004c3814723c */ /* 0x040ff00000001814 */
[----:B------:R-:W-:Y:S01]  /*3100*/  HMMA.16816.F32 R16, R56, R78, R16 ;  /* 0x0000004e3810723c */ /* 0x000fe20000001810 */
[----:B------:R-:W4:Y:S04]  /*3110*/  LDSM.16.M88.4 R56, [R243+0x20100] ;  /* 0x02010000f338783b */ /* 0x000f280000000200 */
[----:B------:R-:W5:Y:S03]  /*3120*/  LDSM.16.M88.4 R76, [R242+0x13100] ;  /* 0x01310000f24c783b */ /* 0x000f660000000200 */
        /* <DEDUP_REMOVED lines=15> */
[C---:B---3--:R-:W-:Y:S08]  /*3220*/  HMMA.16816.F32 R12, R60.reuse, R64, R12 ;  /* 0x000000403c0c723c */ /* 0x048ff0000000180c */
[----:B------:R-:W-:Y:S01]  /*3230*/  HMMA.16816.F32 R8, R60, R66, R8 ;  /* 0x000000423c08723c */ /* 0x000fe20000001808 */
[----:B------:R-:W-:Y:S04]  /*3240*/  LDSM.16.M88.4 R60, [R241+0x20100] ;  /* 0x02010000f13c783b */ /* 0x000fe80000000200 */
[----:B------:R-:W3:Y:S03]  /*3250*/  LDSM.16.M88.4 R64, [R232+0x6000] ;  /* 0x00600000e840783b */ /* 0x000ee60000000200 */
[C---:B----4-:R-:W-:Y:S08]  /*3260*/  HMMA.16816.F32 R52, R56.reuse, R84, R52 ;  /* 0x000000543834723c */ /* 0x050ff00000001834 */
[C---:B------:R-:W-:Y:S01]  /*3270*/  HMMA.16816.F32 R48, R56.reuse, R86, R48 ;  /* 0x000000563830723c */ /* 0x040fe20000001830 */
[----:B------:R-:W4:Y:S07]  /*3280*/  LDSM.16.M88.4 R84, [R232+0x7000] ;  /* 0x00700000e854783b */ /* 0x000f2e0000000200 */
[C---:B------:R-:W-:Y:S08]  /*3290*/  HMMA.16816.F32 R44, R56.reuse, R80, R44 ;  /* 0x00000050382c723c */ /* 0x040ff0000000182c */
[C---:B------:R-:W-:Y:S01]  /*32a0*/  HMMA.16816.F32 R36, R56.reuse, R82, R36 ;  /* 0x000000523824723c */ /* 0x040fe20000001824 */
[----:B------:R-:W3:Y:S07]  /*32b0*/  LDSM.16.M88.4 R80, [R232+0x7800] ;  /* 0x00780000e850783b */ /* 0x000eee0000000200 */
[C---:B-----5:R-:W-:Y:S08]  /*32c0*/  HMMA.16816.F32 R40, R56.reuse, R76, R40 ;  /* 0x0000004c3828723c */ /* 0x060ff00000001828 */
[C---:B------:R-:W-:Y:S01]  /*32d0*/  HMMA.16816.F32 R208, R56.reuse, R78, R208 ;  /* 0x0000004e38d0723c */ /* 0x040fe200000018d0 */
[----:B------:R-:W5:Y:S07]  /*32e0*/  LDSM.16.M88.4 R76, [R232+0x8000] ;  /* 0x00800000e84c783b */ /* 0x000f6e0000000200 */
[C---:B-1----:R-:W-:Y:S08]  /*32f0*/  HMMA.16816.F32 R200, R56.reuse, R72, R200 ;  /* 0x0000004838c8723c */ /* 0x042ff000000018c8 */
[C---:B------:R-:W-:Y:S01]  /*3300*/  HMMA.16816.F32 R24, R56.reuse, R74, R24 ;  /* 0x0000004a3818723c */ /* 0x040fe20000001818 */
[----:B------:R-:W1:Y:S07]  /*3310*/  LDSM.16.M88.4 R72, [R232+0x8800] ;  /* 0x00880000e848783b */ /* 0x000e6e0000000200 */
[C---:B--2---:R-:W-:Y:S08]  /*3320*/  HMMA.16816.F32 R20, R56.reuse, R68, R20 ;  /* 0x000000443814723c */ /* 0x044ff00000001814 */
[C---:B------:R-:W-:Y:S01]  /*3330*/  HMMA.16816.F32 R16, R56.reuse, R70, R16 ;  /* 0x000000463810723c */ /* 0x040fe20000001810 */
[----:B------:R-:W-:Y:S07]  /*3340*/  LDSM.16.M88.4 R68, [R247+0x15100] ;  /* 0x01510000f744783b */ /* 0x000fee0000000200 */
[C---:B------:R-:W-:Y:S08]  /*3350*/  HMMA.16816.F32 R12, R56.reuse, R96, R12 ;  /* 0x00000060380c723c */ /* 0x040ff0000000180c */
[----:B------:R-:W-:Y:S01]  /*3360*/  HMMA.16816.F32 R8, R56, R98, R8 ;  /* 0x000000623808723c */ /* 0x000fe20000001808 */
[----:B------:R-:W2:Y:S04]  /*3370*/  LDSM.16.M88.4 R56, [R247+0x15900] ;  /* 0x01590000f738783b */ /* 0x000ea80000000200 */
[----:B------:R-:W-:Y:S03]  /*3380*/  LDSM.16.M88.4 R96, [R247+0x17900] ;  /* 0x01790000f760783b */ /* 0x000fe60000000200 */
[C---:B---3--:R-:W-:Y:S08]  /*3390*/  HMMA.16816.F32 R52, R60.reuse, R64, R52 ;  /* 0x000000403c34723c */ /* 0x048ff00000001834 */
[C---:B------:R-:W-:Y:S01]  /*33a0*/  HMMA.16816.F32 R48, R60.reuse, R66, R48 ;  /* 0x000000423c30723c */ /* 0x040fe20000001830 */
[----:B------:R-:W3:Y:S07]  /*33b0*/  LDSM.16.M88.4 R64, [R247+0x16100] ;  /* 0x01610000f740783b */ /* 0x000eee0000000200 */
[C---:B------:R-:W-:Y:S08]  /*33c0*/  HMMA.16816.F32 R44, R60.reuse, R88, R44 ;  /* 0x000000583c2c723c */ /* 0x040ff0000000182c */
[C---:B------:R-:W-:Y:S01]  /*33d0*/  HMMA.16816.F32 R36, R60.reuse, R90, R36 ;  /* 0x0000005a3c24723c */ /* 0x040fe20000001824 */
[----:B------:R-:W-:Y:S07]  /*33e0*/  LDSM.16.M88.4 R88, [R246+0x9000] ;  /* 0x00900000f658783b */ /* 0x000fee0000000200 */
[C---:B----4-:R-:W-:Y:S08]  /*33f0*/  HMMA.16816.F32 R40, R60.reuse, R84, R40 ;  /* 0x000000543c28723c */ /* 0x050ff00000001828 */
[C---:B------:R-:W-:Y:S01]  /*3400*/  HMMA.16816.F32 R208, R60.reuse, R86, R208 ;  /* 0x000000563cd0723c */ /* 0x040fe200000018d0 */
[----:B------:R-:W-:Y:S07]  /*3410*/  LDSM.16.M88.4 R84, [R243+0x24100] ;  /* 0x02410000f354783b */ /* 0x000fee0000000200 */
[C---:B------:R-:W-:Y:S08]  /*3420*/  HMMA.16816.F32 R200, R60.reuse, R80, R200 ;  /* 0x000000503cc8723c */ /* 0x040ff000000018c8 */
[C---:B------:R-:W-:Y:S01]  /*3430*/  HMMA.16816.F32 R24, R60.reuse, R82, R24 ;  /* 0x000000523c18723c */ /* 0x040fe20000001818 */
[----:B------:R-:W-:Y:S07]  /*3440*/  LDSM.16.M88.4 R80, [R246+0x9800] ;  /* 0x00980000f650783b */ /* 0x000fee0000000200 */
[C---:B-----5:R-:W-:Y:S08]  /*3450*/  HMMA.16816.F32 R20, R60.reuse, R76, R20 ;  /* 0x0000004c3c14723c */ /* 0x060ff00000001814 */
[C---:B------:R-:W-:Y:S01]  /*3460*/  HMMA.16816.F32 R16, R60.reuse, R78, R16 ;  /* 0x0000004e3c10723c */ /* 0x040fe20000001810 */
[----:B------:R-:W-:Y:S07]  /*3470*/  LDSM.16.M88.4 R76, [R246+0xa000] ;  /* 0x00a00000f64c783b */ /* 0x000fee0000000200 */
[C---:B-1----:R-:W-:Y:S08]  /*3480*/  HMMA.16816.F32 R12, R60.reuse, R72, R12 ;  /* 0x000000483c0c723c */ /* 0x042ff0000000180c */
        /* <DEDUP_REMOVED lines=8> */
[----:B------:R-:W4:Y:S07]  /*3510*/  LDSM.16.M88.4 R68, [R246+0xb000] ;  /* 0x00b00000f644783b */ /* 0x000f2e0000000200 */
[C---:B---3--:R-:W-:Y:S08]  /*3520*/  HMMA.16816.F32 R40, R92.reuse, R64, R40 ;  /* 0x000000405c28723c */ /* 0x048ff00000001828 */
[C---:B------:R-:W-:Y:S01]  /*3530*/  HMMA.16816.F32 R208, R92.reuse, R66, R208 ;  /* 0x000000425cd0723c */ /* 0x040fe200000018d0 */
[----:B------:R-:W3:Y:S07]  /*3540*/  LDSM.16.M88.4 R64, [R246+0xb800] ;  /* 0x00b80000f640783b */ /* 0x000eee0000000200 */
[C---:B-1----:R-:W-:Y:S08]  /*3550*/  HMMA.16816.F32 R200, R92.reuse, R60, R200 ;  /* 0x0000003c5cc8723c */ /* 0x042ff000000018c8 */
[C---:B------:R-:W-:Y:S01]  /*3560*/  HMMA.16816.F32 R24, R92.reuse, R62, R24 ;  /* 0x0000003e5c18723c */ /* 0x040fe20000001818 */
[----:B------:R-:W1:Y:S07]  /*3570*/  LDSM.16.M88.4 R60, [R242+0x15100] ;  /* 0x01510000f23c783b */ /* 0x000e6e0000000200 */
[C---:B------:R-:W-:Y:S08]  /*3580*/  HMMA.16816.F32 R20, R92.reuse, R100, R20 ;  /* 0x000000645c14723c */ /* 0x040ff00000001814 */
[C---:B------:R-:W-:Y:S01]  /*3590*/  HMMA.16816.F32 R16, R92.reuse, R102, R16 ;  /* 0x000000665c10723c */ /* 0x040fe20000001810 */
[----:B------:R-:W5:Y:S07]  /*35a0*/  LDSM.16.M88.4 R100, [R242+0x16100] ;  /* 0x01610000f264783b */ /* 0x000f6e0000000200 */
[C---:B------:R-:W-:Y:S08]  /*35b0*/  HMMA.16816.F32 R12, R92.reuse, R96, R12 ;  /* 0x000000605c0c723c */ /* 0x040ff0000000180c */
[----:B------:R-:W-:Y:S01]  /*35c0*/  HMMA.16816.F32 R8, R92, R98, R8 ;  /* 0x000000625c08723c */ /* 0x000fe20000001808 */
[----:B------:R-:W1:Y:S04]  /*35d0*/  LDSM.16.M88.4 R96, [R242+0x16900] ;  /* 0x01690000f260783b */ /* 0x000e680000000200 */
[----:B------:R-:W1:Y:S03]  /*35e0*/  LDSM.16.M88.4 R92, [R242+0x17100] ;  /* 0x01710000f25c783b */ /* 0x000e660000000200 */
[C---:B--2---:R-:W-:Y:S08]  /*35f0*/  HMMA.16816.F32 R52, R56.reuse, R88, R52 ;  /* 0x000000583834723c */ /* 0x044ff00000001834 */
        /* <DEDUP_REMOVED lines=12> */
[C---:B------:R-:W-:Y:S01]  /*36c0*/  HMMA.16816.F32 R16, R56.reuse, R70, R16 ;  /* 0x000000463810723c */ /* 0x040fe20000001810 */
[----:B------:R-:W-:Y:S07]  /*36d0*/  LDSM.16.M88.4 R68, [R232+0xa800] ;  /* 0x00a80000e844783b */ /* 0x000fee0000000200 */
[C---:B---3--:R-:W-:Y:S08]  /*36e0*/  HMMA.16816.F32 R12, R56.reuse, R64, R12 ;  /* 0x00000040380c723c */ /* 0x048ff0000000180c */
[----:B------:R-:W-:Y:S01]  /*36f0*/  HMMA.16816.F32 R8, R56, R66, R8 ;  /* 0x000000423808723c */ /* 0x000fe20000001808 */
[----:B------:R-:W3:Y:S04]  /*3700*/  LDSM.16.M88.4 R56, [R241+0x24100] ;  /* 0x02410000f138783b */ /* 0x000ee80000000200 */
[----:B------:R-:W4:Y:S03]  /*3710*/  LDSM.16.M88.4 R64, [R232+0xb000] ;  /* 0x00b00000e840783b */ /* 0x000f260000000200 */
[C---:B-1----:R-:W-:Y:S08]  /*3720*/  HMMA.16816.F32 R52, R84.reuse, R60, R52 ;  /* 0x0000003c5434723c */ /* 0x042ff00000001834 */
[----:B------:R-:W-:Y:S01]  /*3730*/  HMMA.16816.F32 R48, R84, R62, R48 ;  /* 0x0000003e5430723c */ /* 0x000fe20000001830 */
[----:B------:R-:W1:Y:S01]  /*3740*/  LDSM.16.M88.4 R60, [R232+0xb800] ;  /* 0x00b80000e83c783b */ /* 0x000e620000000200 */
[----:B------:R-:W-:-:S06]  /*3750*/  DEPBAR.LE SB0, 0x0 ;  /* 0x000080000000791a */ /* 0x000fcc0000000000 */
        /* <DEDUP_REMOVED lines=8> */
[C---:B--2---:R-:W-:Y:S08]  /*37e0*/  HMMA.16816.F32 R12, R84.reuse, R88, R12 ;  /* 0x00000058540c723c */ /* 0x044ff0000000180c */
[----:B------:R-:W-:Y:S08]  /*37f0*/  HMMA.16816.F32 R8, R84, R90, R8 ;  /* 0x0000005a5408723c */ /* 0x000ff00000001808 */
[C---:B---3--:R-:W-:Y:S08]  /*3800*/  HMMA.16816.F32 R52, R56.reuse, R80, R52 ;  /* 0x000000503834723c */ /* 0x048ff00000001834 */
[C---:B------:R-:W-:Y:S08]  /*3810*/  HMMA.16816.F32 R48, R56.reuse, R82, R48 ;  /* 0x000000523830723c */ /* 0x040ff00000001830 */
[C---:B------:R-:W-:Y:S08]  /*3820*/  HMMA.16816.F32 R44, R56.reuse, R76, R44 ;  /* 0x0000004c382c723c */ /* 0x040ff0000000182c */
[C---:B------:R-:W-:Y:S08]  /*3830*/  HMMA.16816.F32 R36, R56.reuse, R78, R36 ;  /* 0x0000004e3824723c */ /* 0x040ff00000001824 */
[C---:B------:R-:W-:Y:S08]  /*3840*/  HMMA.16816.F32 R40, R56.reuse, R72, R40 ;  /* 0x000000483828723c */ /* 0x040ff00000001828 */
[C---:B------:R-:W-:Y:S08]  /*3850*/  HMMA.16816.F32 R208, R56.reuse, R74, R208 ;  /* 0x0000004a38d0723c */ /* 0x040ff000000018d0 */
[C---:B------:R-:W-:Y:S08]  /*3860*/  HMMA.16816.F32 R200, R56.reuse, R68, R200 ;  /* 0x0000004438c8723c */ /* 0x040ff000000018c8 */
[C---:B------:R-:W-:Y:S08]  /*3870*/  HMMA.16816.F32 R24, R56.reuse, R70, R24 ;  /* 0x000000463818723c */ /* 0x040ff00000001818 */
[C---:B----4-:R-:W-:Y:S08]  /*3880*/  HMMA.16816.F32 R20, R56.reuse, R64, R20 ;  /* 0x000000403814723c */ /* 0x050ff00000001814 */
[C---:B------:R-:W-:Y:S08]  /*3890*/  HMMA.16816.F32 R16, R56.reuse, R66, R16 ;  /* 0x000000423810723c */ /* 0x040ff00000001810 */
[C---:B-1----:R-:W-:Y:S08]  /*38a0*/  HMMA.16816.F32 R12, R56.reuse, R60, R12 ;  /* 0x0000003c380c723c */ /* 0x042ff0000000180c */
[----:B------:R-:W-:Y:S01]  /*38b0*/  HMMA.16816.F32 R8, R56, R62, R8 ;  /* 0x0000003e3808723c */ /* 0x000fe20000001808 */
[----:B------:R-:W-:Y:S06]  /*38c0*/  BAR.SYNC.DEFER_BLOCKING 0x0 ;  /* 0x0000000000007b1d */ /* 0x000fec0000010000 */
[----:B------:R-:W-:Y:S05]  /*38d0*/  @!P0 BRA `(.L_x_4770) ;  /* 0x000005e000008947 */ /* 0x000fea0003800000 */
[----:B------:R-:W-:Y:S01]  /*38e0*/  IMAD.U32 R0, RZ, RZ, UR6 ;  /* 0x00000006ff007e24 */ /* 0x000fe2000f8e00ff */
        /* <DEDUP_REMOVED lines=19> */
[----:B------:R-:W-:Y:S02]  /*3a20*/  IADD3 R74, -R59, 0x10, RZ ;  /* 0x000000103b4a7810 */ /* 0x000fe40007ffe1ff */
[----:B------:R-:W-:-:S02]  /*3a30*/  SHF.R.S32.HI R0, RZ, 0x1f, R252 ;  /* 0x0000001fff007819 */ /* 0x000fc400000114fc */
[----:B------:R-:W-:Y:S02]  /*3a40*/  LOP3.LUT R76, R76, 0xf, RZ, 0xc0, !PT ;  /* 0x0000000f4c4c7812 */ /* 0x000fe400078ec0ff */
[----:B------:R-:W-:Y:S01]  /*3a50*/  SHF.L.U64.HI R64, R33, 0x1, R35 ;  /* 0x0000000121407819 */ /* 0x000fe20000010223 */
[----:B------:R-:W-:Y:S01]  /*3a60*/  IMAD R0, R0, c[0x0][0x1e0], RZ ;  /* 0x0000780000007a24 */ /* 0x000fe200078e02ff */
[----:B------:R-:W-:Y:S02]  /*3a70*/  LOP3.LUT R74, R74, 0xf, RZ, 0xc0, !PT ;  /* 0x0000000f4a4a7812 */ /* 0x000fe400078ec0ff */
[----:B------:R-:W-:Y:S01]  /*3a80*/  SEL R69, RZ, 0x10, P1 ;  /* 0x00000010ff457807 */ /* 0x000fe20000800000 */
[----:B------:R-:W-:Y:S01]  /*3a90*/  IMAD R0, R252, c[0x0][0x1e4], R0 ;  /* 0x00007900fc007a24 */ /* 0x000fe200078e0200 */
[----:B------:R-:W-:Y:S02]  /*3aa0*/  SHF.L.U64.HI R61, R31, 0x1, R34 ;  /* 0x000000011f3d7819 */ /* 0x000fe40000010222 */
[----:B------:R-:W-:-:S02]  /*3ab0*/  IADD3 R70, -R69, 0x10, RZ ;  /* 0x0000001045467810 */ /* 0x000fc40007ffe1ff */
[----:B------:R-:W-:Y:S01]  /*3ac0*/  SHF.L.U64.HI R58, R29, 0x1, R32 ;  /* 0x000000011d3a7819 */ /* 0x000fe20000010220 */
[----:B-1----:R-:W-:Y:S01]  /*3ad0*/  IMAD.WIDE.U32 R56, R252, c[0x0][0x1e0], RZ ;  /* 0x00007800fc387a25 */ /* 0x002fe200078e00ff */
[----:B------:R-:W-:Y:S02]  /*3ae0*/  LOP3.LUT R70, R70, 0xf, RZ, 0xc0, !PT ;  /* 0x0000000f46467812 */ /* 0x000fe400078ec0ff */
[----:B------:R-:W-:Y:S01]  /*3af0*/  SHF.L.U64.HI R7, R28, 0x1, R30 ;  /* 0x000000011c077819 */ /* 0x000fe2000001021e */
[----:B------:R-:W-:Y:S01]  /*3b00*/  IMAD.IADD R57, R57, 0x1, R0 ;  /* 0x0000000139397824 */ /* 0x000fe200078e0200 */
[----:B--2---:R-:W-:-:S03]  /*3b10*/  SHF.R.S32.HI R0, RZ, 0x1f, R251 ;  /* 0x0000001fff007819 */ /* 0x004fc600000114fb */
[----:B------:R-:W-:-:S04]  /*3b20*/  IMAD.WIDE.U32 R56, R251, c[0x0][0x1f0], R56 ;  /* 0x00007c00fb387a25 */ /* 0x000fc800078e0038 */
[----:B------:R-:W-:Y:S01]  /*3b30*/  IMAD R0, R0, c[0x0][0x1f0], RZ ;  /* 0x00007c0000007a24 */ /* 0x000fe200078e02ff */
[----:B------:R-:W-:Y:S02]  /*3b40*/  IADD3 R65, P0, R56, UR20, RZ ;  /* 0x0000001438417c10 */ /* 0x000fe4000ff1e0ff */
[----:B------:R-:W-:Y:S01]  /*3b50*/  SEL R56, RZ, 0x10, P2 ;  /* 0x00000010ff387807 */ /* 0x000fe20001000000 */
[----:B------:R-:W-:-:S03]  /*3b60*/  IMAD R0, R251, c[0x0][0x1f4], R0 ;  /* 0x00007d00fb007a24 */ /* 0x000fc600078e0200 */
[----:B------:R-:W-:Y:S02]  /*3b70*/  IADD3 R72, -R56, 0x10, RZ ;  /* 0x0000001038487810 */ /* 0x000fe40007ffe1ff */
[----:B------:R-:W-:Y:S01]  /*3b80*/  IADD3.X R0, R57, UR18, R0, P0, !PT ;  /* 0x0000001239007c10 */ /* 0x000fe200087fe400 */
[----:B------:R-:W-:Y:S01]  /*3b90*/  IMAD.SHL.U32 R57, R29, 0x2, RZ ;  /* 0x000000021d397824 */ /* 0x000fe200078e00ff */
[C---:B------:R-:W-:Y:S02]  /*3ba0*/  LEA R66, P0, R65.reuse, c[0x0][0x1c8], 0x1 ;  /* 0x0000720041427a11 */ /* 0x040fe400078008ff */
[----:B------:R-:W-:Y:S02]  /*3bb0*/  LOP3.LUT R72, R72, 0xf, RZ, 0xc0, !PT ;  /* 0x0000000f48487812 */ /* 0x000fe400078ec0ff */
[----:B------:R-:W-:Y:S01]  /*3bc0*/  LEA.HI.X R65, R65, c[0x0][0x1cc], R0, 0x1, P0 ;  /* 0x0000730041417a11 */ /* 0x000fe200000f0c00 */
[----:B------:R-:W1:Y:S01]  /*3bd0*/  SHFL.IDX PT, R71, R66, 0x2, 0x181f ;  /* 0x00581f0042477f89 */ /* 0x000e6200000e0000 */
[----:B------:R-:W-:-:S03]  /*3be0*/  IMAD.SHL.U32 R0, R28, 0x2, RZ ;  /* 0x000000021c007824 */ /* 0x000fc600078e00ff */
[----:B------:R-:W2:Y:S04]  /*3bf0*/  SHFL.IDX PT, R67, R65, 0x2, 0x181f ;  /* 0x00581f0041437f89 */ /* 0x000ea800000e0000 */
[----:B------:R-:W-:Y:S04]  /*3c00*/  SHFL.IDX PT, R68, R65, RZ, 0x181f ;  /* 0x00181fff41447589 */ /* 0x000fe800000e0000 */
[----:B------:R-:W-:Y:S01]  /*3c10*/  SHFL.IDX PT, R65, R65, 0x1, 0x181f ;  /* 0x00381f0041417f89 */ /* 0x000fe200000e0000 */
        /* <DEDUP_REMOVED lines=42> */
.L_x_4770:
[----:B------:R-:W-:Y:S01]  /*3ec0*/  LOP3.LUT R6, R6, 0xffffffe0, RZ, 0xc0, !PT ;  /* 0xffffffe006067812 */ /* 0x000fe200078ec0ff */
[----:B------:R-:W-:Y:S01]  /*3ed0*/  IMAD.SHL.U32 R245, R5, 0x2, RZ ;  /* 0x0000000205f57824 */ /* 0x000fe200078e00ff */
[----:B------:R-:W-:Y:S01]  /*3ee0*/  UIADD3 UR6, UR7, -0x2, URZ ;  /* 0xfffffffe07067890 */ /* 0x000fe2000fffe03f */
[----:B------:R-:W0:Y:S02]  /*3ef0*/  LDGDEPBAR ;  /* 0x00000000000079af */ /* 0x000e240000000000 */
[----:B------:R-:W-:Y:S01]  /*3f00*/  IMAD.IADD R6, R2, 0x1, -R6 ;  /* 0x0000000102067824 */ /* 0x000fe200078e0a06 */
[----:B------:R-:W-:Y:S01]  /*3f10*/  UISETP.GE.AND UP0, UPT, UR6, UR8, UPT ;  /* 0x000000080600728c */ /* 0x000fe2000bf06270 */
[----:B------:R-:W-:Y:S01]  /*3f20*/  IMAD.U32 R2, RZ, RZ, UR10 ;  /* 0x0000000aff027e24 */ /* 0x000fe2000f8e00ff */
[----:B------:R-:W-:Y:S01]  /*3f30*/  LDSM.16.MT88.4 R172, [R245+0x100] ;  /* 0x00010000f5ac783b */ /* 0x000fe20000004200 */
[--C-:B------:R-:W-:Y:S01]  /*3f40*/  IMAD R240, R4, 0x2, R245.reuse ;  /* 0x0000000204f07824 */ /* 0x100fe200078e02f5 */
[----:B------:R-:W-:Y:S01]  /*3f50*/  SHF.R.S32.HI R0, RZ, 0x1f, R6 ;  /* 0x0000001fff007819 */ /* 0x000fe20000011406 */
[C---:B------:R-:W-:Y:S01]  /*3f60*/  IMAD R239, R3.reuse, 0x2, R245 ;  /* 0x0000000203ef7824 */ /* 0x040fe200078e02f5 */
[----:B-1----:R-:W-:Y:S01]  /*3f70*/  LDSM.16.MT88.4 R80, [R245+0x3100] ;  /* 0x00310000f550783b */ /* 0x002fe20000004200 */
        /* <DEDUP_REMOVED lines=14> */
[C---:B------:R-:W-:Y:S01]  /*4060*/  ISETP.GT.AND P0, PT, R2.reuse, 0x1, PT ;  /* 0x000000010200780c */ /* 0x040fe20003f04270 */
[----:B------:R-:W-:Y:S03]  /*4070*/  LDSM.16.MT88.4 R64, [R239+0x100] ;  /* 0x00010000ef40783b */ /* 0x000fe60000004200 */
[----:B------:R-:W-:Y:S01]  /*4080*/  FSEL R55, R55, -INF , P0 ;  /* 0xff80000037377808 */ /* 0x000fe20000000000 */
[----:B------:R-:W-:Y:S01]  /*4090*/  LDSM.16.MT88.4 R108, [R238+0x3900] ;  /* 0x00390000ee6c783b */ /* 0x000fe20000004200 */
[----:B------:R-:W-:Y:S02]  /*40a0*/  FSEL R53, R53, -INF , P0 ;  /* 0xff80000035357808 */ /* 0x000fe40000000000 */
[----:B------:R-:W-:Y:S01]  /*40b0*/  ISETP.GT.AND P0, PT, R2, 0x8, PT ;  /* 0x000000080200780c */ /* 0x000fe20003f04270 */
        /* <DEDUP_REMOVED lines=14> */
[----:B------:R-:W-:-:S04]  /*41a0*/  ISETP.GT.AND P0, PT, R2, 0x11, PT ;  /* 0x000000110200780c */ /* 0x000fc80003f04270 */
[----:B------:R-:W-:Y:S02]  /*41b0*/  FSEL R47, R47, -INF , P0 ;  /* 0xff8000002f2f7808 */ /* 0x000fe40000000000 */
[----:B------:R-:W-:Y:S02]  /*41c0*/  FSEL R45, R45, -INF , P0 ;  /* 0xff8000002d2d7808 */ /* 0x000fe40000000000 */
        /* <DEDUP_REMOVED lines=28> */
[----:B------:R-:W-:-:S04]  /*4390*/  ISETP.GT.AND P0, PT, R2, 0x38, PT ;  /* 0x000000380200780c */ /* 0x000fc80003f04270 */
[----:B------:R-:W-:Y:S02]  /*43a0*/  FSEL R202, R26, -INF , P0 ;  /* 0xff8000001aca7808 */ /* 0x000fe40000000000 */
[----:B------:R-:W-:Y:S02]  /*43b0*/  FMNMX.FTZ R26, R45, R41, !PT ;  /* 0x000000292d1a7209 */ /* 0x000fe40007810000 */
[----:B------:R-:W-:Y:S02]  /*43c0*/  FSEL R197, R24, -INF , P0 ;  /* 0xff80000018c57808 */ /* 0x000fe40000000000 */
[----:B------:R-:W-:Y:S02]  /*43d0*/  FMNMX.FTZ R24, R36, R26, !PT ;  /* 0x0000001a24187209 */ /* 0x000fe40007810000 */
[----:B------:R-:W-:Y:S02]  /*43e0*/  ISETP.GT.AND P0, PT, R2, 0x39, PT ;  /* 0x000000390200780c */ /* 0x000fe40003f04270 */
[----:B------:R-:W-:-:S02]  /*43f0*/  FMNMX.FTZ R24, R37, R24, !PT ;  /* 0x0000001825187209 */ /* 0x000fc40007810000 */
[----:B------:R-:W-:Y:S02]  /*4400*/  FSEL R201, R27, -INF , P0 ;  /* 0xff8000001bc97808 */ /* 0x000fe40000000000 */
[----:B------:R-:W-:Y:S02]  /*4410*/  FSEL R195, R25, -INF , P0 ;  /* 0xff80000019c37808 */ /* 0x000fe40000000000 */
[----:B------:R-:W-:Y:S02]  /*4420*/  ISETP.GT.AND P0, PT, R2, 0x40, PT ;  /* 0x000000400200780c */ /* 0x000fe40003f04270 */
[----:B------:R-:W-:Y:S02]  /*4430*/  FMNMX.FTZ R24, R44, R24, !PT ;  /* 0x000000182c187209 */ /* 0x000fe40007810000 */
[----:B------:R-:W-:Y:S02]  /*4440*/  FSEL R210, R22, -INF , P0 ;  /* 0xff80000016d27808 */ /* 0x000fe40000000000 */
[----:B------:R-:W-:-:S02]  /*4450*/  FMNMX.FTZ R22, R40, R24, !PT ;  /* 0x0000001828167209 */ /* 0x000fc40007810000 */
[----:B------:R-:W-:Y:S02]  /*4460*/  FSEL R209, R20, -INF , P0 ;  /* 0xff80000014d17808 */ /* 0x000fe40000000000 */
[C---:B------:R-:W-:Y:S02]  /*4470*/  ISETP.GT.AND P0, PT, R2.reuse, 0x41, PT ;  /* 0x000000410200780c */ /* 0x040fe40003f04270 */
[----:B------:R-:W-:Y:S02]  /*4480*/  FMNMX.FTZ R22, R215, R22, !PT ;  /* 0x00000016d7167209 */ /* 0x000fe40007810000 */
[----:B------:R-:W-:Y:S02]  /*4490*/  FSEL R208, R23, -INF , P0 ;  /* 0xff80000017d07808 */ /* 0x000fe40000000000 */
[----:B------:R-:W-:Y:S02]  /*44a0*/  FSEL R207, R21, -INF , P0 ;  /* 0xff80000015cf7808 */ /* 0x000fe40000000000 */
[----:B------:R-:W-:-:S02]  /*44b0*/  ISETP.GT.AND P0, PT, R2, 0x48, PT ;  /* 0x000000480200780c */ /* 0x000fc40003f04270 */
[----:B------:R-:W-:Y:S02]  /*44c0*/  FMNMX.FTZ R20, R54, R55, !PT ;  /* 0x0000003736147209 */ /* 0x000fe40007810000 */
[----:B------:R-:W-:Y:S02]  /*44d0*/  FMNMX.FTZ R21, R214, R22, !PT ;  /* 0x00000016d6157209 */ /* 0x000fe40007810000 */
[----:B------:R-:W-:Y:S02]  /*44e0*/  FSEL R206, R18, -INF , P0 ;  /* 0xff80000012ce7808 */ /* 0x000fe40000000000 */
[----:B------:R-:W-:Y:S02]  /*44f0*/  FMNMX.FTZ R20, R52, R20, !PT ;  /* 0x0000001434147209 */ /* 0x000fe40007810000 */
[----:B------:R-:W-:Y:S02]  /*4500*/  FMNMX.FTZ R18, R200, R21, !PT ;  /* 0x00000015c8127209 */ /* 0x000fe40007810000 */
[----:B------:R-:W-:-:S02]  /*4510*/  FSEL R205, R16, -INF , P0 ;  /* 0xff80000010cd7808 */ /* 0x000fc40000000000 */
[----:B------:R-:W-:Y:S02]  /*4520*/  FMNMX.FTZ R16, R7, R20, !PT ;  /* 0x0000001407107209 */ /* 0x000fe40007810000 */
[----:B------:R-:W-:Y:S01]  /*4530*/  FMNMX.FTZ R18, R198, R18, !PT ;  /* 0x00000012c6127209 */ /* 0x000fe20007810000 */
[----:B------:R-:W-:Y:S01]  /*4540*/  LDSM.16.MT88.4 R20, [R238+0x900] ;  /* 0x00090000ee14783b */ /* 0x000fe20000004200 */
        /* <DEDUP_REMOVED lines=11> */
[----:B------:R-:W-:Y:S02]  /*4600*/  FSEL R193, R12, -INF , P0 ;  /* 0xff8000000cc17808 */ /* 0x000fe40000000000 */
[----:B------:R-:W-:Y:S02]  /*4610*/  FMNMX.FTZ R12, R39, R16, !PT ;  /* 0x00000010270c7209 */ /* 0x000fe40007810000 */
[----:B------:R-:W-:Y:S01]  /*4620*/  FMNMX.FTZ R14, R207, R14, !PT ;  /* 0x0000000ecf0e7209 */ /* 0x000fe20007810000 */
[----:B------:R-:W-:Y:S01]  /*4630*/  LDSM.16.MT88.4 R16, [R245+0x3900] ;  /* 0x00390000f510783b */ /* 0x000fe20000004200 */
        /* <DEDUP_REMOVED lines=9> */
[----:B------:R-:W-:Y:S02]  /*46d0*/  FMNMX.FTZ R12, R212, R12, !PT ;  /* 0x0000000cd40c7209 */ /* 0x000fe40007810000 */
[----:B------:R-:W-:Y:S02]  /*46e0*/  FMNMX.FTZ R10, R193, R13, !PT ;  /* 0x0000000dc10a7209 */ /* 0x000fe40007810000 */
[----:B------:R-:W-:Y:S02]  /*46f0*/  FSEL R191, R8, -INF , P0 ;  /* 0xff80000008bf7808 */ /* 0x000fe40000000000 */
[----:B------:R-:W-:Y:S02]  /*4700*/  ISETP.GT.AND P0, PT, R2, 0x59, PT ;  /* 0x000000590200780c */ /* 0x000fe40003f04270 */
[----:B------:R-:W-:-:S02]  /*4710*/  FMNMX.FTZ R12, R211, R12, !PT ;  /* 0x0000000cd30c7209 */ /* 0x000fc40007810000 */
[----:B------:R-:W-:Y:S02]  /*4720*/  FMNMX.FTZ R10, R192, R10, !PT ;  /* 0x0000000ac00a7209 */ /* 0x000fe40007810000 */
[----:B------:R-:W-:Y:S02]  /*4730*/  FSEL R190, R9, -INF , P0 ;  /* 0xff80000009be7808 */ /* 0x000fe40000000000 */
[----:B------:R-:W-:Y:S02]  /*4740*/  FMNMX.FTZ R8, R199, R12, !PT ;  /* 0x0000000cc7087209 */ /* 0x000fe40007810000 */
[----:B------:R-:W-:Y:S01]  /*4750*/  FMNMX.FTZ R2, R191, R10, !PT ;  /* 0x0000000abf027209 */ /* 0x000fe20007810000 */
[----:B------:R-:W-:Y:S01]  /*4760*/  LDSM.16.MT88.4 R12, [R245+0x900] ;  /* 0x00090000f50c783b */ /* 0x000fe20000004200 */
[----:B------:R-:W-:Y:S02]  /*4770*/  FMNMX.FTZ R8, R196, R8, !PT ;  /* 0x00000008c4087209 */ /* 0x000fe40007810000 */
[----:B------:R-:W-:-:S02]  /*4780*/  FMNMX.FTZ R2, R190, R2, !PT ;  /* 0x00000002be027209 */ /* 0x000fc40007810000 */
        /* <DEDUP_REMOVED lines=15> */
[----:B-1----:R-:W-:-:S04]  /*4880*/  FMNMX.FTZ R2, R2, R10, !PT ;  /* 0x0000000a02027209 */ /* 0x002fc80007810000 */
        /* <DEDUP_REMOVED lines=22> */
[--C-:B------:R-:W-:Y:S01]  /*49f0*/  FFMA.FTZ R195, R195, c[0x0][0x2d0], -R194.reuse ;  /* 0x0000b400c3c37a23 */ /* 0x100fe200000108c2 */
[----:B------:R-:W1:Y:S01]  /*4a00*/  LDSM.16.MT88.4 R8, [R240+0x900] ;  /* 0x00090000f008783b */ /* 0x000e620000004200 */
[--C-:B------:R-:W-:Y:S01]  /*4a10*/  FFMA.FTZ R209, R209, c[0x0][0x2d0], -R194.reuse ;  /* 0x0000b400d1d17a23 */ /* 0x100fe200000108c2 */
[C---:B------:R-:W-:Y:S01]  /*4a20*/  FSETP.NEU.FTZ.AND P0, PT, R0.reuse, -INF , PT ;  /* 0xff8000000000780b */ /* 0x040fe20003f1d000 */
[----:B------:R-:W-:Y:S01]  /*4a30*/  FMUL.FTZ R26, R0, c[0x0][0x2d0] ;  /* 0x0000b400001a7a20 */ /* 0x000fe20000410000 */
[----:B------:R-:W3:Y:S01]  /*4a40*/  MUFU.EX2 R51, R51 ;  /* 0x0000003300337308 */ /* 0x000ee20000000800 */
        /* <DEDUP_REMOVED lines=9> */
[--C-:B------:R-:W-:Y:S02]  /*4ae0*/  FFMA.FTZ R181, R52, c[0x0][0x2d0], -R26.reuse ;  /* 0x0000b40034b57a23 */ /* 0x100fe4000001081a */
[--C-:B------:R-:W-:Y:S01]  /*4af0*/  FFMA.FTZ R180, R7, c[0x0][0x2d0], -R26.reuse ;  /* 0x0000b40007b47a23 */ /* 0x100fe2000001081a */
[----:B------:R-:W-:Y:S01]  /*4b00*/  MUFU.EX2 R186, R186 ;  /* 0x000000ba00ba7308 */ /* 0x000fe20000000800 */
[----:B---3--:R-:W-:Y:S01]  /*4b10*/  F2FP.PACK_AB R166, R51, R184 ;  /* 0x000000b833a6723e */ /* 0x008fe200000000ff */
[--C-:B------:R-:W-:Y:S02]  /*4b20*/  FFMA.FTZ R48, R47, c[0x0][0x2d0], -R26.reuse ;  /* 0x0000b4002f307a23 */ /* 0x100fe4000001081a */
[--C-:B------:R-:W-:Y:S02]  /*4b30*/  FFMA.FTZ R49, R6, c[0x0][0x2d0], -R26.reuse ;  /* 0x0000b40006317a23 */ /* 0x100fe4000001081a */
[----:B------:R-:W-:-:S02]  /*4b40*/  FFMA.FTZ R47, R38, c[0x0][0x2d0], -R26 ;  /* 0x0000b400262f7a23 */ /* 0x000fc4000001081a */
[----:B------:R-:W2:Y:S01]  /*4b50*/  MUFU.EX2 R185, R185 ;  /* 0x000000b900b97308 */ /* 0x000ea20000000800 */
[--C-:B------:R-:W-:Y:S02]  /*4b60*/  FFMA.FTZ R43, R39, c[0x0][0x2d0], -R26.reuse ;  /* 0x0000b400272b7a23 */ /* 0x100fe4000001081a */
[----:B------:R-:W-:Y:S01]  /*4b70*/  LDSM.16.MT88.4 R36, [R239+0x900] ;  /* 0x00090000ef24783b */ /* 0x000fe20000004200 */
[--C-:B------:R-:W-:Y:S02]  /*4b80*/  FFMA.FTZ R42, R42, c[0x0][0x2d0], -R26.reuse ;  /* 0x0000b4002a2a7a23 */ /* 0x100fe4000001081a */
[--C-:B------:R-:W-:Y:S02]  /*4b90*/  FFMA.FTZ R3, R211, c[0x0][0x2d0], -R26.reuse ;  /* 0x0000b400d3037a23 */ /* 0x100fe4000001081a */
        /* <DEDUP_REMOVED lines=9> */
[--C-:B------:R-:W-:Y:S02]  /*4c30*/  FFMA.FTZ R206, R206, c[0x0][0x2d0], -R26.reuse ;  /* 0x0000b400cece7a23 */ /* 0x100fe4000001081a */
[----:B------:R-:W2:Y:S01]  /*4c40*/  MUFU.EX2 R46, R46 ;  /* 0x0000002e002e7308 */ /* 0x000ea20000000800 */
[----:B------:R-:W-:-:S02]  /*4c50*/  FFMA.FTZ R203, R203, c[0x0][0x2d0], -R26 ;  /* 0x0000b400cbcb7a23 */ /* 0x000fc4000001081a */
[--C-:B------:R-:W-:Y:S02]  /*4c60*/  FFMA.FTZ R193, R193, c[0x0][0x2d0], -R194.reuse ;  /* 0x0000b400c1c17a23 */ /* 0x100fe400000108c2 */
[--C-:B------:R-:W-:Y:S02]  /*4c70*/  FFMA.FTZ R192, R192, c[0x0][0x2d0], -R194.reuse ;  /* 0x0000b400c0c07a23 */ /* 0x100fe400000108c2 */
[--C-:B------:R-:W-:Y:S01]  /*4c80*/  FFMA.FTZ R191, R191, c[0x0][0x2d0], -R194.reuse ;  /* 0x0000b400bfbf7a23 */ /* 0x100fe200000108c2 */
[----:B---3--:R-:W-:Y:S01]  /*4c90*/  F2FP.PACK_AB R167, R180, R181 ;  /* 0x000000b5b4a7723e */ /* 0x008fe200000000ff */
[----:B------:R-:W-:Y:S01]  /*4ca0*/  MUFU.EX2 R45, R45 ;  /* 0x0000002d002d7308 */ /* 0x000fe20000000800 */
[----:B------:R-:W-:Y:S02]  /*4cb0*/  FFMA.FTZ R190, R190, c[0x0][0x2d0], -R194 ;  /* 0x0000b400bebe7a23 */ /* 0x000fe400000108c2 */
[--C-:B------:R-:W-:Y:S02]  /*4cc0*/  FFMA.FTZ R189, R189, c[0x0][0x2d0], -R26.reuse ;  /* 0x0000b400bdbd7a23 */ /* 0x100fe4000001081a */
[--C-:B------:R-:W-:Y:S01]  /*4cd0*/  FFMA.FTZ R188, R188, c[0x0][0x2d0], -R26.reuse ;  /* 0x0000b400bcbc7a23 */ /* 0x100fe2000001081a */
[----:B------:R-:W-:Y:S01]  /*4ce0*/  HMMA.16816.F32 R176, R164, R172, RZ ;  /* 0x000000aca4b0723c */ /* 0x000fe200000018ff */
[----:B--2---:R-:W-:Y:S01]  /*4cf0*/  F2FP.PACK_AB R4, R46, R50 ;  /* 0x000000322e04723e */ /* 0x004fe200000000ff */
[----:B------:R-:W2:Y:S01]  /*4d00*/  MUFU.EX2 R41, R41 ;  /* 0x0000002900297308 */ /* 0x000ea20000000800 */
[----:B------:R-:W-:-:S02]  /*4d10*/  FFMA.FTZ R211, R24, c[0x0][0x2d0], -R26 ;  /* 0x0000b40018d37a23 */ /* 0x000fc4000001081a */
        /* <DEDUP_REMOVED lines=17> */
[----:B------:R-:W-:Y:S01]  /*4e30*/  HMMA.16816.F32 R84, R164, R88, RZ ;  /* 0x00000058a454723c */ /* 0x000fe200000018ff */
[----:B------:R-:W-:Y:S01]  /*4e40*/  FADD.FTZ R45, R41, R45 ;  /* 0x0000002d292d7221 */ /* 0x000fe20000010000 */
        /* <DEDUP_REMOVED lines=17> */
[C---:B-1----:R-:W-:Y:S02]  /*4f60*/  HMMA.16816.F32 R52, R4.reuse, R8, R52 ;  /* 0x000000080434723c */ /* 0x042fe40000001834 */
        /* <DEDUP_REMOVED lines=13> */
[----:B------:R-:W3:Y:S01]  /*5040*/  LDSM.16.MT88.4 R12, [R239+0x6900] ;  /* 0x00690000ef0c783b */ /* 0x000ee20000004200 */
        /* <DEDUP_REMOVED lines=18> */
[----:B------:R-:W4:Y:S01]  /*5170*/  LDSM.16.MT88.4 R20, [R245+0x6900] ;  /* 0x00690000f514783b */ /* 0x000f220000004200 */
[----:B------:R-:W-:Y:S06]  /*5180*/  MUFU.EX2 R193, R193 ;  /* 0x000000c100c17308 */ /* 0x000fec0000000800 */
[C---:B------:R-:W-:Y:S02]  /*5190*/  HMMA.16816.F32 R76, R4.reuse, R16, R76 ;  /* 0x00000010044c723c */ /* 0x040fe4000000184c */
[----:B------:R-:W-:Y:S06]  /*51a0*/  MUFU.EX2 R192, R192 ;  /* 0x000000c000c07308 */ /* 0x000fec0000000800 */
[C---:B------:R-:W-:Y:S01]  /*51b0*/  HMMA.16816.F32 R80, R4.reuse, R18, R80 ;  /* 0x000000120450723c */ /* 0x040fe20000001850 */
[----:B------:R-:W5:Y:S01]  /*51c0*/  LDSM.16.MT88.4 R16, [R240+0x6900] ;  /* 0x00690000f010783b */ /* 0x000f620000004200 */
[----:B------:R-:W-:Y:S06]  /*51d0*/  MUFU.EX2 R191, R191 ;  /* 0x000000bf00bf7308 */ /* 0x000fec0000000800 */
[C---:B-1----:R-:W-:Y:S02]  /*51e0*/  HMMA.16816.F32 R92, R4.reuse, R8, R92 ;  /* 0x00000008045c723c */ /* 0x042fe4000000185c */
[----:B------:R-:W-:Y:S06]  /*51f0*/  MUFU.EX2 R190, R190 ;  /* 0x000000be00be7308 */ /* 0x000fec0000000800 */
[C---:B------:R-:W-:Y:S01]  /*5200*/  HMMA.16816.F32 R96, R4.reuse, R10, R96 ;  /* 0x0000000a0460723c */ /* 0x040fe20000001860 */
[----:B------:R-:W1:Y:S01]  /*5210*/  LDSM.16.MT88.4 R8, [R238+0x6900] ;  /* 0x00690000ee08783b */ /* 0x000e620000004200 */
[----:B------:R-:W-:Y:S06]  /*5220*/  MUFU.EX2 R189, R189 ;  /* 0x000000bd00bd7308 */ /* 0x000fec0000000800 */
[C---:B---3--:R-:W-:Y:S02]  /*5230*/  HMMA.16816.F32 R124, R4.reuse, R12, R124 ;  /* 0x0000000c047c723c */ /* 0x048fe4000000187c */
[----:B------:R-:W-:Y:S06]  /*5240*/  MUFU.EX2 R188, R188 ;  /* 0x000000bc00bc7308 */ /* 0x000fec0000000800 */
[C---:B------:R-:W-:Y:S01]  /*5250*/  HMMA.16816.F32 R128, R4.reuse, R14, R128 ;  /* 0x0000000e0480723c */ /* 0x040fe20000001880 */
[----:B------:R-:W3:Y:S01]  /*5260*/  LDSM.16.MT88.4 R12, [R239+0x9900] ;  /* 0x00990000ef0c783b */ /* 0x000ee20000004200 */
        /* <DEDUP_REMOVED lines=23> */
[C---:B---3--:R-:W-:Y:S08]  /*53e0*/  HMMA.16816.F32 R152, R4.reuse, R12, R152 ;  /* 0x0000000c0498723c */ /* 0x048ff00000001898 */
[----:B------:R-:W-:Y:S01]  /*53f0*/  HMMA.16816.F32 R156, R4, R14, R156 ;  /* 0x0000000e049c723c */ /* 0x000fe2000000189c */
[----:B------:R-:W3:Y:S07]  /*5400*/  LDSM.16.MT88.4 R12, [R239+0x1100] ;  /* 0x00110000ef0c783b */ /* 0x000eee0000004200 */
        /* <DEDUP_REMOVED lines=10> */
[C---:B----4-:R-:W-:Y:S01]  /*54b0*/  HMMA.16816.F32 R140, R4.reuse, R20, R140 ;  /* 0x00000014048c723c */ /* 0x050fe2000000188c */
[--C-:B------:R-:W-:Y:S02]  /*54c0*/  FFMA.FTZ R38, R213, c[0x0][0x2d0], -R26.reuse ;  /* 0x0000b400d5267a23 */ /* 0x100fe4000001081a */
[----:B------:R-:W-:Y:S02]  /*54d0*/  FFMA.FTZ R194, R25, c[0x0][0x2d0], -R26 ;  /* 0x0000b40019c27a23 */ /* 0x000fe4000001081a */
[----:B------:R-:W4:Y:S01]  /*54e0*/  MUFU.EX2 R39, R39 ;  /* 0x0000002700277308 */ /* 0x000f220000000800 */
[----:B------:R-:W-:Y:S02]  /*54f0*/  LDSM.16.MT88.4 R24, [R239+0x2900] ;  /* 0x00290000ef18783b */ /* 0x000fe40000004200 */
[C---:B------:R-:W-:Y:S02]  /*5500*/  HMMA.16816.F32 R144, R4.reuse, R22, R144 ;  /* 0x000000160490723c */ /* 0x040fe40000001890 */
[----:B------:R-:W3:Y:S03]  /*5510*/  LDSM.16.MT88.4 R20, [R245+0x1100] ;  /* 0x00110000f514783b */ /* 0x000ee60000004200 */
[----:B------:R-:W1:Y:S03]  /*5520*/  MUFU.EX2 R38, R38 ;  /* 0x0000002600267308 */ /* 0x000e660000000800 */
[C---:B-----5:R-:W-:Y:S05]  /*5530*/  HMMA.16816.F32 R148, R4.reuse, R16, R148 ;  /* 0x000000100494723c */ /* 0x060fea0000001894 */
[----:B------:R-:W5:Y:S03]  /*5540*/  MUFU.EX2 R37, R37 ;  /* 0x0000002500257308 */ /* 0x000f660000000800 */
[C---:B------:R-:W-:Y:S01]  /*5550*/  HMMA.16816.F32 R168, R4.reuse, R18, R168 ;  /* 0x0000001204a8723c */ /* 0x040fe200000018a8 */
[----:B------:R-:W3:Y:S04]  /*5560*/  LDSM.16.MT88.4 R16, [R240+0x1100] ;  /* 0x00110000f010783b */ /* 0x000ee80000004200 */
[----:B------:R-:W2:Y:S03]  /*5570*/  MUFU.EX2 R194, R194 ;  /* 0x000000c200c27308 */ /* 0x000ea60000000800 */
[C---:B-1----:R-:W-:Y:S08]  /*5580*/  HMMA.16816.F32 R160, R4.reuse, R8, R160 ;  /* 0x0000000804a0723c */ /* 0x042ff000000018a0 */
[----:B------:R-:W-:Y:S01]  /*5590*/  HMMA.16816.F32 R164, R4, R10, R164 ;  /* 0x0000000a04a4723c */ /* 0x000fe200000018a4 */
[----:B------:R-:W1:Y:S06]  /*55a0*/  LDSM.16.MT88.4 R8, [R238+0x1100] ;  /* 0x00110000ee08783b */ /* 0x000e6c0000004200 */
[----:B--2---:R-:W-:Y:S01]  /*55b0*/  F2FP.PACK_AB R4, R40, R44 ;  /* 0x0000002c2804723e */ /* 0x004fe200000000ff */
[----:B------:R-:W-:Y:S01]  /*55c0*/  FADD.FTZ R44, R44, R45 ;  /* 0x0000002d2c2c7221 */ /* 0x000fe20000010000 */
[----:B----4-:R-:W-:-:S02]  /*55d0*/  F2FP.PACK_AB R6, R36, R39 ;  /* 0x000000272406723e */ /* 0x010fc400000000ff */
[----:B------:R-:W-:Y:S01]  /*55e0*/  F2FP.PACK_AB R5, R38, R42 ;  /* 0x0000002a2605723e */ /* 0x000fe200000000ff */
[----:B------:R-:W-:Y:S01]  /*55f0*/  FADD.FTZ R42, R42, R47 ;  /* 0x0000002f2a2a7221 */ /* 0x000fe20000010000 */
[----:B-----5:R-:W-:Y:S01]  /*5600*/  F2FP.PACK_AB R7, R3, R37 ;  /* 0x000000250307723e */ /* 0x020fe200000000ff */
[----:B------:R-:W-:Y:S02]  /*5610*/  FADD.FTZ R44, R40, R44 ;  /* 0x0000002c282c7221 */ /* 0x000fe40000010000 */
[----:B------:R-:W-:Y:S02]  /*5620*/  FADD.FTZ R42, R38, R42 ;  /* 0x0000002a262a7221 */ /* 0x000fe40000010000 */
[----:B------:R-:W-:Y:S02]  /*5630*/  FADD.FTZ R39, R39, R44 ;  /* 0x0000002c27277221 */ /* 0x000fe40000010000 */
[----:B---3--:R-:W-:Y:S01]  /*5640*/  HMMA.16816.F32 R60, R4, R12, R60 ;  /* 0x0000000c043c723c */ /* 0x008fe2000000183c */
[----:B------:R-:W-:-:S02]  /*5650*/  FADD.FTZ R37, R37, R42 ;  /* 0x0000002a25257221 */ /* 0x000fc40000010000 */
[----:B------:R-:W-:Y:S02]  /*5660*/  FADD.FTZ R39, R36, R39 ;  /* 0x0000002724277221 */ /* 0x000fe40000010000 */
[----:B------:R-:W-:-:S03]  /*5670*/  FADD.FTZ R37, R3, R37 ;  /* 0x0000002503257221 */ /* 0x000fc60000010000 */
        /* <DEDUP_REMOVED lines=45> */
[----:B------:R-:W-:Y:S01]  /*5950*/  HMMA.16816.F32 R164, R4, R10, R164 ;  /* 0x0000000a04a4723c */ /* 0x000fe200000018a4 */
[----:B------:R-:W1:Y:S06]  /*5960*/  LDSM.16.MT88.4 R8, [R238+0x1900] ;  /* 0x00190000ee08783b */ /* 0x000e6c0000004200 */
        /* <DEDUP_REMOVED lines=53> */
[----:B------:R-:W-:Y:S07]  /*5cc0*/  LDSM.16.MT88.4 R20, [R238+0x2100] ;  /* 0x00210000ee14783b */ /* 0x000fee0000004200 */
[C---:B----4-:R-:W-:Y:S08]  /*5cd0*/  HMMA.16816.F32 R148, R4.reuse, R16, R148 ;  /* 0x000000100494723c */ /* 0x050ff00000001894 */
[C---:B------:R-:W-:Y:S01]  /*5ce0*/  HMMA.16816.F32 R168, R4.reuse, R18, R168 ;  /* 0x0000001204a8723c */ /* 0x040fe200000018a8 */
[----:B------:R-:W3:Y:S07]  /*5cf0*/  LDSM.16.MT88.4 R16, [R245+0x2100] ;  /* 0x00210000f510783b */ /* 0x000eee0000004200 */
        /* <DEDUP_REMOVED lines=15> */
[----:B------:R-:W-:Y:S02]  /*5df0*/  FADD.FTZ R206, R203, R206 ;  /* 0x000000cecbce7221 */ /* 0x000fe40000010000 */
[----:B------:R-:W-:Y:S01]  /*5e00*/  FADD.FTZ R205, R193, R205 ;  /* 0x000000cdc1cd7221 */ /* 0x000fe20000010000 */
[----:B------:R-:W-:Y:S01]  /*5e10*/  HMMA.16816.F32 R56, R4, R14, R56 ;  /* 0x0000000e0438723c */ /* 0x000fe20000001838 */
[----:B------:R-:W2:Y:S01]  /*5e20*/  LDSM.16.MT88.4 R12, [R240+0x5100] ;  /* 0x00510000f00c783b */ /* 0x000ea20000004200 */
[----:B------:R-:W-:Y:S02]  /*5e30*/  FADD.FTZ R206, R189, R206 ;  /* 0x000000cebdce7221 */ /* 0x000fe40000010000 */
[----:B------:R-:W-:Y:S02]  /*5e40*/  FADD.FTZ R205, R192, R205 ;  /* 0x000000cdc0cd7221 */ /* 0x000fe40000010000 */
[----:B------:R-:W-:-:S02]  /*5e50*/  FADD.FTZ R206, R188, R206 ;  /* 0x000000cebcce7221 */ /* 0x000fc40000010000 */
[----:B---3--:R-:W-:Y:S01]  /*5e60*/  HMMA.16816.F32 R176, R4, R16, R176 ;  /* 0x0000001004b0723c */ /* 0x008fe200000018b0 */
[----:B------:R-:W-:Y:S02]  /*5e70*/  FADD.FTZ R205, R191, R205 ;  /* 0x000000cdbfcd7221 */ /* 0x000fe40000010000 */
[----:B------:R-:W-:-:S04]  /*5e80*/  FADD.FTZ R206, R194, R206 ;  /* 0x000000cec2ce7221 */ /* 0x000fc80000010000 */
[----:B------:R-:W-:Y:S01]  /*5e90*/  FADD.FTZ R3, R211, R206 ;  /* 0x000000ced3037221 */ /* 0x000fe20000010000 */
[C---:B------:R-:W-:Y:S01]  /*5ea0*/  HMMA.16816.F32 R172, R4.reuse, R18, R172 ;  /* 0x0000001204ac723c */ /* 0x040fe200000018ac */
[----:B------:R-:W3:Y:S04]  /*5eb0*/  LDSM.16.MT88.4 R16, [R245+0x5100] ;  /* 0x00510000f510783b */ /* 0x000ee80000004200 */
[----:B------:R-:W-:Y:S03]  /*5ec0*/  STL [R1+0x24], R3 ;  /* 0x0000240301007387 */ /* 0x000fe60000100800 */
[C---:B-1----:R-:W-:Y:S08]  /*5ed0*/  HMMA.16816.F32 R60, R4.reuse, R8, R60 ;  /* 0x00000008043c723c */ /* 0x042ff0000000183c */
[C---:B------:R-:W-:Y:S01]  /*5ee0*/  HMMA.16816.F32 R64, R4.reuse, R10, R64 ;  /* 0x0000000a0440723c */ /* 0x040fe20000001840 */
[----:B------:R-:W1:Y:S07]  /*5ef0*/  LDSM.16.MT88.4 R8, [R239+0x5100] ;  /* 0x00510000ef08783b */ /* 0x000e6e0000004200 */
[C---:B------:R-:W-:Y:S08]  /*5f00*/  HMMA.16816.F32 R68, R4.reuse, R20, R68 ;  /* 0x000000140444723c */ /* 0x040ff00000001844 */
        /* <DEDUP_REMOVED lines=21> */
[C---:B--2---:R-:W-:Y:S08]  /*6060*/  HMMA.16816.F32 R148, R4.reuse, R12, R148 ;  /* 0x0000000c0494723c */ /* 0x044ff00000001894 */
[C---:B------:R-:W-:Y:S01]  /*6070*/  HMMA.16816.F32 R168, R4.reuse, R14, R168 ;  /* 0x0000000e04a8723c */ /* 0x040fe200000018a8 */
[----:B------:R-:W2:Y:S07]  /*6080*/  LDSM.16.MT88.4 R12, [R238+0xb100] ;  /* 0x00b10000ee0c783b */ /* 0x000eae0000004200 */
[C---:B------:R-:W-:Y:S01]  /*6090*/  HMMA.16816.F32 R104, R4.reuse, R22, R104 ;  /* 0x000000160468723c */ /* 0x040fe20000001868 */
[----:B------:R-:W4:Y:S07]  /*60a0*/  LDSM.16.MT88.4 R20, [R238+0x8100] ;  /* 0x00810000ee14783b */ /* 0x000f2e0000004200 */
[C---:B---3--:R-:W-:Y:S08]  /*60b0*/  HMMA.16816.F32 R140, R4.reuse, R16, R140 ;  /* 0x00000010048c723c */ /* 0x048ff0000000188c */
        /* <DEDUP_REMOVED lines=8> */
[C---:B----4-:R-:W-:Y:S08]  /*6140*/  HMMA.16816.F32 R132, R4.reuse, R20, R132 ;  /* 0x000000140484723c */ /* 0x050ff00000001884 */
[----:B------:R-:W-:Y:S01]  /*6150*/  HMMA.16816.F32 R136, R4, R22, R136 ;  /* 0x000000160488723c */ /* 0x000fe20000001888 */
[----:B------:R-:W-:Y:S06]  /*6160*/  LDSM.16.MT88.4 R20, [R238+0x2900] ;  /* 0x00290000ee14783b */ /* 0x000fec0000004200 */
[----:B------:R-:W-:-:S02]  /*6170*/  F2FP.PACK_AB R4, R192, R193 ;  /* 0x000000c1c004723e */ /* 0x000fc400000000ff */
[----:B------:R-:W-:Y:S02]  /*6180*/  F2FP.PACK_AB R6, R190, R191 ;  /* 0x000000bfbe06723e */ /* 0x000fe400000000ff */
[----:B------:R-:W-:Y:S02]  /*6190*/  F2FP.PACK_AB R5, R188, R189 ;  /* 0x000000bdbc05723e */ /* 0x000fe400000000ff */
[----:B------:R-:W-:-:S07]  /*61a0*/  F2FP.PACK_AB R7, R211, R194 ;  /* 0x000000c2d307723e */ /* 0x000fce00000000ff */
[C---:B-1----:R-:W-:Y:S08]  /*61b0*/  HMMA.16816.F32 R52, R4.reuse, R8, R52 ;  /* 0x000000080434723c */ /* 0x042ff00000001834 */
[C---:B--2---:R-:W-:Y:S08]  /*61c0*/  HMMA.16816.F32 R176, R4.reuse, R12, R176 ;  /* 0x0000000c04b0723c */ /* 0x044ff000000018b0 */
        /* <DEDUP_REMOVED lines=40> */
[----:B------:R-:W-:Y:S07]  /*6450*/  HMMA.16816.F32 R164, R4, R18, R164 ;  /* 0x0000001204a4723c */ /* 0x000fee00000018a4 */
[----:B------:R-:W-:-:S05]  /*6460*/  FADD.FTZ R4, R190, R205 ;  /* 0x000000cdbe047221 */ /* 0x000fca0000010000 */
[----:B------:R1:W-:Y:S01]  /*6470*/  STL [R1+0x28], R4 ;  /* 0x0000280401007387 */ /* 0x0003e20000100800 */
[----:B------:R-:W-:Y:S05]  /*6480*/  @!P0 BRA `(.L_x_4771) ;  /* 0x0000483000008947 */ /* 0x000fea0003800000 */
[C---:B-1----:R-:W-:Y:S01]  /*6490*/  SHF.L.U64.HI R4, R33.reuse, 0x1, R35 ;  /* 0x0000000121047819 */ /* 0x042fe20000010223 */
[----:B------:R-:W-:Y:S01]  /*64a0*/  IMAD.SHL.U32 R3, R33, 0x2, RZ ;  /* 0x0000000221037824 */ /* 0x000fe200078e00ff */
[----:B------:R-:W-:Y:S02]  /*64b0*/  SHF.L.U64.HI R5, R31, 0x1, R34 ;  /* 0x000000011f057819 */ /* 0x000fe40000010222 */
        /* <DEDUP_REMOVED lines=16> */
.L_x_4774:
[----:B------:R-:W2:Y:S01]  /*65c0*/  LDL R0, [R1] ;  /* 0x0000000001007983 */ /* 0x000ea20000100800 */
        /* <DEDUP_REMOVED lines=22> */
[----:B------:R-:W-:Y:S01]  /*6730*/  SHF.R.S32.HI R0, RZ, 0x1f, R252 ;  /* 0x0000001fff007819 */ /* 0x000fe200000114fc */
[----:B------:R1:W2:Y:S04]  /*6740*/  @!P5 LDG.E R251, [R184.64] ;  /* 0x0000000cb8fbd981 */ /* 0x0002a8000c1e1900 */
[----:B------:R-:W-:Y:S04]  /*6750*/  IMAD R0, R0, c[0x0][0x1e0], RZ ;  /* 0x0000780000007a24 */ /* 0x000fe800078e02ff */
[C---:B------:R-:W-:Y:S02]  /*6760*/  IMAD R0, R252.reuse, c[0x0][0x1e4], R0 ;  /* 0x00007900fc007a24 */ /* 0x040fe400078e0200 */
[----:B-1----:R-:W-:Y:S04]  /*6770*/  IMAD.WIDE.U32 R184, R252, c[0x0][0x1e0], RZ ;  /* 0x00007800fcb87a25 */ /* 0x002fe800078e00ff */
[----:B------:R-:W-:Y:S01]  /*6780*/  IMAD.IADD R185, R185, 0x1, R0 ;  /* 0x00000001b9b97824 */ /* 0x000fe200078e0200 */
[----:B--2---:R-:W-:Y:S03]  /*6790*/  SHF.R.S32.HI R0, RZ, 0x1f, R251 ;  /* 0x0000001fff007819 */ /* 0x004fe600000114fb */
        /* <DEDUP_REMOVED lines=13> */
[C---:B---3--:R-:W-:Y:S05]  /*6870*/  IADD3 R192, P0, R185.reuse, R204, RZ ;  /* 0x000000ccb9c07210 */ /* 0x048fea0007f1e0ff */
        /* <DEDUP_REMOVED lines=10> */
[C---:B-1----:R-:W-:Y:S04]  /*6920*/  IADD3 R186, P0, R181.reuse, R204, RZ ;  /* 0x000000ccb5ba7210 */ /* 0x042fe80007f1e0ff */
        /* <DEDUP_REMOVED lines=17> */
[----:B-----5:R-:W-:Y:S04]  /*6a40*/  IADD3 R188, P0, R2, R214, RZ ;  /* 0x000000d602bc7210 */ /* 0x020fe80007f1e0ff */
[----:B------:R3:W-:Y:S01]  /*6a50*/  LDGSTS.E.BYPASS.LTC128B.128 [R249+0x11100], [R190.64], !P3 ;  /* 0x11100000bef97fae */ /* 0x0007e2000d901d4c */
[----:B------:R-:W-:Y:S01]  /*6a60*/  IMAD.X R189, R0, 0x1, R215, P0 ;  /* 0x0000000100bd7824 */ /* 0x000fe200000e06d7 */
[----:B-1----:R-:W-:Y:S04]  /*6a70*/  IADD3 R186, P0, R2, R212, RZ ;  /* 0x000000d402ba7210 */ /* 0x002fe80007f1e0ff */
[----:B------:R3:W-:Y:S01]  /*6a80*/  LDGSTS.E.BYPASS.LTC128B.128 [R249+0x14100], [R188.64], !P2 ;  /* 0x14100000bcf97fae */ /* 0x0007e2000d101d4c */
[----:B------:R-:W-:Y:S05]  /*6a90*/  IMAD.X R187, R0, 0x1, R213, P0 ;  /* 0x0000000100bb7824 */ /* 0x000fea00000e06d5 */
[----:B------:R3:W-:Y:S01]  /*6aa0*/  LDGSTS.E.BYPASS.LTC128B.128 [R249+0x17100], [R186.64], !P1 ;  /* 0x17100000baf97fae */ /* 0x0007e2000c901d4c */
[----:B------:R-:W-:-:S05]  /*6ab0*/  BRA `(.L_x_4773) ;  /* 0x0000185000007947 */ /* 0x000fca0003800000 */
.L_x_4772:
[----:B------:R2:W-:Y:S01]  /*6ac0*/  STL [R1+0x40], R56 ;  /* 0x0000403801007387 */ /* 0x0005e20000100800 */
[----:B-1----:R-:W-:Y:S01]  /*6ad0*/  SHF.R.S32.HI R0, RZ, 0x1f, R252 ;  /* 0x0000001fff007819 */ /* 0x002fe200000114fc */
[----:B------:R-:W-:Y:S01]  /*6ae0*/  IMAD.WIDE.U32 R4, R252, c[0x0][0x208], RZ ;  /* 0x00008200fc047a25 */ /* 0x000fe200078e00ff */
[----:B------:R-:W-:Y:S01]  /*6af0*/  SHF.R.S32.HI R2, RZ, 0x1f, R251 ;  /* 0x0000001fff027819 */ /* 0x000fe200000114fb */
[----:B------:R-:W-:Y:S04]  /*6b00*/  DEPBAR.LE SB0, 0x0 ;  /* 0x000080000000791a */ /* 0x000fe80000000000 */
[----:B------:R-:W-:Y:S01]  /*6b10*/  IMAD R0, R0, c[0x0][0x208], RZ ;  /* 0x0000820000007a24 */ /* 0x000fe200078e02ff */
[----:B------:R-:W-:Y:S01]  /*6b20*/  BAR.SYNC.DEFER_BLOCKING 0x0 ;  /* 0x0000000000007b1d */ /* 0x000fe20000010000 */
[----:B------:R-:W-:Y:S01]  /*6b30*/  IMAD R2, R2, c[0x0][0x218], RZ ;  /* 0x0000860002027a24 */ /* 0x000fe200078e02ff */
[----:B------:R-:W-:Y:S01]  /*6b40*/  IADD3 R181, R249, 0x100, RZ ;  /* 0x00000100f9b57810 */ /* 0x000fe20007ffe0ff */
[----:B------:R-:W-:Y:S01]  /*6b50*/  IMAD R0, R252, c[0x0][0x20c], R0 ;  /* 0x00008300fc007a24 */ /* 0x000fe200078e0200 */
[----:B------:R-:W-:Y:S01]  /*6b60*/  UISETP.GT.AND UP0, UPT, UR6, UR8, UPT ;  /* 0x000000080600728c */ /* 0x000fe2000bf04270 */
[----:B------:R-:W-:Y:S02]  /*6b70*/  IMAD R2, R251, c[0x0][0x21c], R2 ;  /* 0x00008700fb027a24 */ /* 0x000fe400078e0202 */
[----:B------:R-:W-:Y:S04]  /*6b80*/  IMAD.IADD R5, R5, 0x1, R0 ;  /* 0x0000000105057824 */ /* 0x000fe800078e0200 */
[----:B------:R-:W-:Y:S05]  /*6b90*/  IMAD.WIDE.U32 R4, R251, c[0x0][0x218], R4 ;  /* 0x00008600fb047a25 */ /* 0x000fea00078e0004 */
[----:B------:R-:W-:Y:S04]  /*6ba0*/  IADD3 R0, P0, R4, UR22, RZ ;  /* 0x0000001604007c10 */ /* 0x000fe8000ff1e0ff */
[----:B------:R-:W-:Y:S02]  /*6bb0*/  IADD3.X R4, R5, UR4, R2, P0, !PT ;  /* 0x0000000405047c10 */ /* 0x000fe400087fe402 */
[C---:B------:R-:W-:Y:S01]  /*6bc0*/  LEA R2, P0, R0.reuse, c[0x0][0x1f8], 0x1 ;  /* 0x00007e0000027a11 */ /* 0x040fe200078008ff */
[----:B------:R-:W-:Y:S03]  /*6bd0*/  LDSM.16.M88.4 R48, [R248+0x18100] ;  /* 0x01810000f830783b */ /* 0x000fe60000000200 */
[----:B------:R-:W-:Y:S01]  /*6be0*/  LEA.HI.X R0, R0, c[0x0][0x1fc], R4, 0x1, P0 ;  /* 0x00007f0000007a11 */ /* 0x000fe200000f0c04 */
[----:B--2---:R-:W2:Y:S04]  /*6bf0*/  LDL R56, [R1+0x1c] ;  /* 0x00001c0001387983 */ /* 0x004ea80000100800 */
[----:B------:R1:W-:Y:S04]  /*6c00*/  STL [R1+0x3c], R55 ;  /* 0x00003c3701007387 */ /* 0x0003e80000100800 */
[----:B------:R-:W3:Y:S04]  /*6c10*/  LDL R29, [R1+0x14] ;  /* 0x00001400011d7983 */ /* 0x000ee80000100800 */
[----:B------:R-:W-:Y:S04]  /*6c20*/  SHFL.IDX PT, R44, R2, RZ, 0x181f ;  /* 0x00181fff022c7589 */ /* 0x000fe800000e0000 */
[----:B------:R-:W-:Y:S04]  /*6c30*/  SHFL.IDX PT, R20, R0, RZ, 0x181f ;  /* 0x00181fff00147589 */ /* 0x000fe800000e0000 */
[----:B------:R-:W4:Y:S04]  /*6c40*/  LDSM.16.M88.4 R8, [R247+0xc100] ;  /* 0x00c10000f708783b */ /* 0x000f280000000200 */
[----:B------:R-:W4:Y:S04]  /*6c50*/  LDSM.16.M88.4 R16, [R247+0xc900] ;  /* 0x00c90000f710783b */ /* 0x000f280000000200 */
[----:B------:R-:W-:Y:S04]  /*6c60*/  LDSM.16.M88.4 R24, [R247+0xd100] ;  /* 0x00d10000f718783b */ /* 0x000fe80000000200 */
[----:B-1----:R-:W3:Y:S04]  /*6c70*/  LDL R55, [R1+0x20] ;  /* 0x0000200001377983 */ /* 0x002ee80000100800 */
[----:B------:R1:W-:Y:S04]  /*6c80*/  STL [R1+0x38], R54 ;  /* 0x0000383601007387 */ /* 0x0003e80000100800 */
[----:B------:R-:W-:Y:S04]  /*6c90*/  LDSM.16.M88.4 R32, [R247+0xd900] ;  /* 0x00d90000f720783b */ /* 0x000fe80000000200 */
[----:B------:R-:W-:Y:S04]  /*6ca0*/  LDSM.16.M88.4 R40, [R247+0xe100] ;  /* 0x00e10000f728783b */ /* 0x000fe80000000200 */
[----:B------:R-:W-:Y:S04]  /*6cb0*/  LDSM.16.M88.4 R184, [R247+0xe900] ;  /* 0x00e90000f7b8783b */ /* 0x000fe80000000200 */
[----:B------:R-:W-:Y:S04]  /*6cc0*/  LDSM.16.M88.4 R188, [R244+0x18100] ;  /* 0x01810000f4bc783b */ /* 0x000fe80000000200 */
[----:B------:R-:W-:Y:S01]  /*6cd0*/  LDSM.16.M88.4 R192, [R246] ;  /* 0x00000000f6c0783b */ /* 0x000fe20000000200 */
[C---:B----4-:R-:W-:Y:S03]  /*6ce0*/  HMMA.16816.F32 R4, R48.reuse, R8, RZ ;  /* 0x000000083004723c */ /* 0x050fe600000018ff */
[----:B-1----:R-:W4:Y:S04]  /*6cf0*/  LDL R54, [R1+0x18] ;  /* 0x0000180001367983 */ /* 0x002f280000100800 */
[----:B------:R1:W-:Y:S01]  /*6d00*/  STL [R1+0x34], R53 ;  /* 0x0000343501007387 */ /* 0x0003e20000100800 */
[C---:B------:R-:W-:Y:S03]  /*6d10*/  HMMA.16816.F32 R8, R48.reuse, R10, RZ ;  /* 0x0000000a3008723c */ /* 0x040fe600000018ff */
[----:B------:R-:W-:Y:S04]  /*6d20*/  LDSM.16.M88.4 R196, [R237] ;  /* 0x00000000edc4783b */ /* 0x000fe80000000200 */
[----:B------:R-:W-:Y:S01]  /*6d30*/  LDSM.16.M88.4 R200, [R236] ;  /* 0x00000000ecc8783b */ /* 0x000fe20000000200 */
[C---:B------:R-:W-:Y:S03]  /*6d40*/  HMMA.16816.F32 R12, R48.reuse, R16, RZ ;  /* 0x00000010300c723c */ /* 0x040fe600000018ff */
[----:B------:R-:W-:Y:S04]  /*6d50*/  LDSM.16.M88.4 R204, [R235] ;  /* 0x00000000ebcc783b */ /* 0x000fe80000000200 */
[----:B------:R-:W-:Y:S01]  /*6d60*/  LDSM.16.M88.4 R208, [R234] ;  /* 0x00000000ead0783b */ /* 0x000fe20000000200 */
[C---:B------:R-:W-:Y:S03]  /*6d70*/  HMMA.16816.F32 R16, R48.reuse, R18, RZ ;  /* 0x000000123010723c */ /* 0x040fe600000018ff */
[----:B------:R-:W-:Y:S04]  /*6d80*/  LDSM.16.M88.4 R212, [R233] ;  /* 0x00000000e9d4783b */ /* 0x000fe80000000200 */
[----:B------:R-:W2:Y:S04]  /*6d90*/  SHFL.IDX PT, R38, R2, 0x1, 0x181f ;  /* 0x00381f0002267f89 */ /* 0x000ea800000e0000 */
[----:B-1----:R-:W4:Y:S04]  /*6da0*/  LDL R53, [R1+0xc] ;  /* 0x00000c0001357983 */ /* 0x002f280000100800 */
[----:B------:R1:W-:Y:S04]  /*6db0*/  STL [R1+0x30], R52 ;  /* 0x0000303401007387 */ /* 0x0003e80000100800 */
[----:B------:R-:W2:Y:S04]  /*6dc0*/  SHFL.IDX PT, R28, R0, 0x1, 0x181f ;  /* 0x00381f00001c7f89 */ /* 0x000ea800000e0000 */
[----:B------:R-:W2:Y:S04]  /*6dd0*/  SHFL.IDX PT, R2, R2, 0x2, 0x181f ;  /* 0x00581f0002027f89 */ /* 0x000ea800000e0000 */
[----:B------:R-:W2:Y:S04]  /*6de0*/  SHFL.IDX PT, R0, R0, 0x2, 0x181f ;  /* 0x00581f0000007f89 */ /* 0x000ea800000e0000 */
[----:B-1----:R-:W4:Y:S04]  /*6df0*/  LDL R52, [R1+0x10] ;  /* 0x0000100001347983 */ /* 0x002f280000100800 */
[----:B------:R1:W-:Y:S04]  /*6e00*/  STL [R1+0x2c], R3 ;  /* 0x00002c0301007387 */ /* 0x0003e80000100800 */
[----:B------:R-:W4:Y:S04]  /*6e10*/  LDL R250, [R1+0x8] ;  /* 0x0000080001fa7983 */ /* 0x000f280000100800 */
[----:B-1----:R-:W4:Y:S01]  /*6e20*/  LDL R3, [R1+0x4] ;  /* 0x0000040001037983 */ /* 0x002f220000100800 */
[-C--:B--2---:R-:W-:Y:S05]  /*6e30*/  IADD3 R30, P0, R44, R56.reuse, RZ ;  /* 0x000000382c1e7210 */ /* 0x084fea0007f1e0ff */
[--C-:B---3--:R-:W-:Y:S01]  /*6e40*/  IMAD.X R31, R20, 0x1, R55.reuse, P0 ;  /* 0x00000001141f7824 */ /* 0x108fe200000e0637 */
[----:B------:R-:W-:Y:S04]  /*6e50*/  IADD3 R22, P0, R44, R29, RZ ;  /* 0x0000001d2c167210 */ /* 0x000fe80007f1e0ff */
[----:B------:R1:W-:Y:S01]  /*6e60*/  LDGSTS.E.BYPASS.LTC128B.128 [R181], [R30.64], !P4 ;  /* 0x000000001eb57fae */ /* 0x0003e2000e101d4c */
[----:B----4-:R-:W-:Y:S05]  /*6e70*/  IMAD.X R23, R20, 0x1, R54, P0 ;  /* 0x0000000114177824 */ /* 0x010fea00000e0636 */
[----:B------:R2:W-:Y:S01]  /*6e80*/  LDGSTS.E.BYPASS.LTC128B.128 [R181+0x3000], [R22.64], !P3 ;  /* 0x0300000016b57fae */ /* 0x0005e2000d901d4c */
[----:B------:R-:W-:Y:S05]  /*6e90*/  IADD3 R36, P0, R44, R53, RZ ;  /* 0x000000352c247210 */ /* 0x000fea0007f1e0ff */
[----:B------:R-:W-:Y:S05]  /*6ea0*/  IMAD.X R37, R20, 0x1, R52, P0 ;  /* 0x0000000114257824 */ /* 0x000fea00000e0634 */
[----:B------:R3:W-:Y:S01]  /*6eb0*/  LDGSTS.E.BYPASS.LTC128B.128 [R181+0x6000], [R36.64], !P2 ;  /* 0x0600000024b57fae */ /* 0x0007e2000d101d4c */
[----:B------:R-:W-:Y:S05]  /*6ec0*/  IADD3 R44, P0, R44, R3, RZ ;  /* 0x000000032c2c7210 */ /* 0x000fea0007f1e0ff */
[----:B------:R-:W-:Y:S01]  /*6ed0*/  IMAD.X R45, R20, 0x1, R250, P0 ;  /* 0x00000001142d7824 */ /* 0x000fe200000e06fa */
[-C--:B------:R-:W-:Y:S01]  /*6ee0*/  IADD3 R46, P0, R38, R56.reuse, RZ ;  /* 0x00000038262e7210 */ /* 0x080fe20007f1e0ff */
[C---:B--2---:R-:W-:Y:S03]  /*6ef0*/  HMMA.16816.F32 R20, R48.reuse, R24, RZ ;  /* 0x000000183014723c */ /* 0x044fe600000018ff */
[----:B------:R2:W-:Y:S01]  /*6f00*/  LDGSTS.E.BYPASS.LTC128B.128 [R181+0x9000], [R44.64], !P1 ;  /* 0x090000002cb57fae */ /* 0x0005e2000c901d4c */
[--C-:B------:R-:W-:Y:S01]  /*6f10*/  IMAD.X R47, R28, 0x1, R55.reuse, P0 ;  /* 0x000000011c2f7824 */ /* 0x100fe200000e0637 */
[----:B-1----:R-:W-:Y:S03]  /*6f20*/  IADD3 R30, P0, R38, R29, RZ ;  /* 0x0000001d261e7210 */ /* 0x002fe60007f1e0ff */
[C---:B------:R-:W-:Y:S01]  /*6f30*/  HMMA.16816.F32 R24, R48.reuse, R26, RZ ;  /* 0x0000001a3018723c */ /* 0x040fe200000018ff */
[----:B------:R1:W-:Y:S03]  /*6f40*/  LDGSTS.E.BYPASS.LTC128B.128 [R181+0x1000], [R46.64], !P4 ;  /* 0x010000002eb57fae */ /* 0x0003e6000e101d4c */
[----:B------:R-:W-:Y:S01]  /*6f50*/  IMAD.X R31, R28, 0x1, R54, P0 ;  /* 0x000000011c1f7824 */ /* 0x000fe200000e0636 */
[----:B---3--:R-:W-:Y:S04]  /*6f60*/  IADD3 R36, P0, R38, R53, RZ ;  /* 0x0000003526247210 */ /* 0x008fe80007f1e0ff */
[----:B------:R3:W-:Y:S03]  /*6f70*/  LDGSTS.E.BYPASS.LTC128B.128 [R181+0x4000], [R30.64], !P3 ;  /* 0x040000001eb57fae */ /* 0x0007e6000d901d4c */
[----:B------:R-:W-:Y:S01]  /*6f80*/  IMAD.X R37, R28, 0x1, R52, P0 ;  /* 0x000000011c257824 */ /* 0x000fe200000e0634 */
[----:B------:R-:W-:Y:S04]  /*6f90*/  IADD3 R38, P0, R38, R3, RZ ;  /* 0x0000000326267210 */ /* 0x000fe80007f1e0ff */
[----:B------:R4:W-:Y:S01]  /*6fa0*/  LDGSTS.E.BYPASS.LTC128B.128 [R181+0x7000], [R36.64], !P2 ;  /* 0x0700000024b57fae */ /* 0x0009e2000d101d4c */
[----:B------:R-:W-:Y:S01]  /*6fb0*/  IMAD.X R39, R28, 0x1, R250, P0 ;  /* 0x000000011c277824 */ /* 0x000fe200000e06fa */
[----:B--2---:R-:W-:Y:S04]  /*6fc0*/  IADD3 R44, P0, R2, R56, RZ ;  /* 0x00000038022c7210 */ /* 0x004fe80007f1e0ff */
[----:B------:R2:W-:Y:S01]  /*6fd0*/  LDGSTS.E.BYPASS.LTC128B.128 [R181+0xa000], [R38.64], !P1 ;  /* 0x0a00000026b57fae */ /* 0x0005e2000c901d4c */
[----:B------:R-:W-:Y:S03]  /*6fe0*/  IMAD.X R45, R0, 0x1, R55, P0 ;  /* 0x00000001002d7824 */ /* 0x000fe600000e0637 */
[----:B------:R1:W5:Y:S04]  /*6ff0*/  LDL.LU R56, [R1+0x40] ;  /* 0x0000400001387983 */ /* 0x0003680000300800 */
[----:B------:R1:W-:Y:S04]  /*7000*/  LDGSTS.E.BYPASS.LTC128B.128 [R181+0x2000], [R44.64], !P4 ;  /* 0x020000002cb57fae */ /* 0x0003e8000e101d4c */
[----:B------:R1:W5:Y:S01]  /*7010*/  LDL.LU R55, [R1+0x3c] ;  /* 0x00003c0001377983 */ /* 0x0003620000300800 */
[----:B----4-:R-:W-:Y:S02]  /*7020*/  IADD3 R36, P0, R2, R29, RZ ;  /* 0x0000001d02247210 */ /* 0x010fe40007f1e0ff */
[C---:B---3--:R-:W-:Y:S03]  /*7030*/  HMMA.16816.F32 R28, R48.reuse, R32, RZ ;  /* 0x00000020301c723c */ /* 0x048fe600000018ff */
[----:B------:R-:W-:Y:S01]  /*7040*/  IMAD.X R37, R0, 0x1, R54, P0 ;  /* 0x0000000100257824 */ /* 0x000fe200000e0636 */
[----:B--2---:R-:W-:Y:S01]  /*7050*/  IADD3 R38, P0, R2, R53, RZ ;  /* 0x0000003502267210 */ /* 0x004fe20007f1e0ff */
[----:B------:R2:W5:Y:S03]  /*7060*/  LDL.LU R54, [R1+0x38] ;  /* 0x0000380001367983 */ /* 0x0005660000300800 */
[C---:B------:R-:W-:Y:S01]  /*7070*/  HMMA.16816.F32 R32, R48.reuse, R34, RZ ;  /* 0x000000223020723c */ /* 0x040fe200000018ff */
[----:B------:R-:W-:Y:S01]  /*7080*/  IMAD.X R39, R0, 0x1, R52, P0 ;  /* 0x0000000100277824 */ /* 0x000fe200000e0634 */
[----:B------:R3:W-:Y:S02]  /*7090*/  LDGSTS.E.BYPASS.LTC128B.128 [R181+0x5000], [R36.64], !P3 ;  /* 0x0500000024b57fae */ /* 0x0007e4000d901d4c */
[----:B-1----:R-:W-:Y:S02]  /*70a0*/  IADD3 R44, P0, R2, R3, RZ ;  /* 0x00000003022c7210 */ /* 0x002fe40007f1e0ff */
[----:B------:R3:W-:Y:S04]  /*70b0*/  LDGSTS.E.BYPASS.LTC128B.128 [R181+0x8000], [R38.64], !P2 ;  /* 0x0800000026b57fae */ /* 0x0007e8000d101d4c */
[----:B------:R2:W5:Y:S02]  /*70c0*/  LDL.LU R53, [R1+0x34] ;  /* 0x0000340001357983 */ /* 0x0005640000300800 */
[----:B------:R-:W-:Y:S01]  /*70d0*/  IMAD.X R45, R0, 0x1, R250, P0 ;  /* 0x00000001002d7824 */ /* 0x000fe200000e06fa */
[----:B------:R-:W-:Y:S01]  /*70e0*/  PLOP3.LUT P0, PT, PT, PT, UP0, 0x80, 0x0 ;  /* 0x000000000000781c */ /* 0x000fe20003f0f008 */
[----:B------:R2:W5:Y:S01]  /*70f0*/  LDL.LU R52, [R1+0x30] ;  /* 0x0000300001347983 */ /* 0x0005620000300800 */
[----:B------:R-:W-:Y:S03]  /*7100*/  IMAD.MOV.U32 R250, RZ, RZ, c[0x0][0x2b8] ;  /* 0x0000ae00fffa7624 */ /* 0x000fe600078e00ff */
[----:B------:R1:W-:Y:S04]  /*7110*/  LDGSTS.E.BYPASS.LTC128B.128 [R181+0xb000], [R44.64], !P1 ;  /* 0x0b0000002cb57fae */ /* 0x0003e8000c901d4c */
[----:B------:R-:W0:Y:S04]  /*7120*/  LDGDEPBAR ;  /* 0x00000000000079af */ /* 0x000e280000000000 */
[----:B------:R2:W5:Y:S01]  /*7130*/  LDL.LU R3, [R1+0x2c] ;  /* 0x00002c0001037983 */ /* 0x0005620000300800 */
[C---:B---3--:R-:W-:Y:S08]  /*7140*/  HMMA.16816.F32 R36, R48.reuse, R40, RZ ;  /* 0x000000283024723c */ /* 0x048ff000000018ff */
        /* <DEDUP_REMOVED lines=39> */
[----:B------:R-:W2:Y:S04]  /*73c0*/  LDSM.16.M88.4 R184, [R232+0x2000] ;  /* 0x00200000e8b8783b */ /* 0x000ea80000000200 */
[----:B------:R-:W3:Y:S03]  /*73d0*/  LDSM.16.M88.4 R208, [R232+0x2800] ;  /* 0x00280000e8d0783b */ /* 0x000ee60000000200 */
        /* <DEDUP_REMOVED lines=17> */
[----:B------:R-:W2:Y:S04]  /*74f0*/  LDSM.16.M88.4 R188, [R247+0x11100] ;  /* 0x01110000f7bc783b */ /* 0x000ea80000000200 */
[----:B------:R-:W3:Y:S03]  /*7500*/  LDSM.16.M88.4 R208, [R247+0x11900] ;  /* 0x01190000f7d0783b */ /* 0x000ee60000000200 */
        /* <DEDUP_REMOVED lines=17> */
[----:B------:R-:W2:Y:S04]  /*7620*/  LDSM.16.M88.4 R184, [R227] ;  /* 0x00000000e3b8783b */ /* 0x000ea80000000200 */
[----:B------:R-:W3:Y:S03]  /*7630*/  LDSM.16.M88.4 R208, [R226] ;  /* 0x00000000e2d0783b */ /* 0x000ee60000000200 */
        /* <DEDUP_REMOVED lines=190> */
[----:B------:R-:W-:Y:S04]  /*8220*/  DEPBAR.LE SB0, 0x0 ;  /* 0x000080000000791a */ /* 0x000fe80000000000 */
[----:B------:R-:W-:Y:S01]  /*8230*/  BAR.SYNC.DEFER_BLOCKING 0x0 ;  /* 0x0000000000007b1d */ /* 0x000fe20000010000 */
[C---:B-1----:R-:W-:Y:S08]  /*8240*/  HMMA.16816.F32 R4, R188.reuse, R192, R4 ;  /* 0x000000c0bc04723c */ /* 0x042ff00000001804 */
        /* <DEDUP_REMOVED lines=8> */
[C---:B------:R-:W-:Y:S08]  /*82d0*/  HMMA.16816.F32 R40, R188.reuse, R186, R40 ;  /* 0x000000babc28723c */ /* 0x040ff00000001828 */
[C---:B---3--:R-:W-:Y:S08]  /*82e0*/  HMMA.16816.F32 R44, R188.reuse, R208, R44 ;  /* 0x000000d0bc2c723c */ /* 0x048ff0000000182c */
[----:B------:R-:W-:Y:S01]  /*82f0*/  HMMA.16816.F32 R48, R188, R210, R48 ;  /* 0x000000d2bc30723c */ /* 0x000fe20000001830 */
[----:B-----5:R-:W-:-:S07]  /*8300*/  @P0 BRA `(.L_x_4774) ;  /* 0xffffe2b000000947 */ /* 0x020fce000383ffff */
.L_x_4773:
[----:B---3--:R-:W-:Y:S01]  /*8310*/  FMNMX.FTZ R184, R4, R180, !PT ;  /* 0x000000b404b87209 */ /* 0x008fe20007810000 */
[----:B------:R-:W-:Y:S01]  /*8320*/  LDSM.16.MT88.4 R188, [R240+0x100] ;  /* 0x00010000f0bc783b */ /* 0x000fe20000004200 */
[----:B------:R-:W-:Y:S01]  /*8330*/  FMNMX.FTZ R181, R6, R3, !PT ;  /* 0x0000000306b57209 */ /* 0x000fe20007810000 */
[----:B------:R-:W-:Y:S01]  /*8340*/  UISETP.GT.AND UP0, UPT, UR6, UR8, UPT ;  /* 0x000000080600728c */ /* 0x000fe2000bf04270 */
[----:B------:R-:W-:Y:S01]  /*8350*/  FMNMX.FTZ R184, R5, R184, !PT ;  /* 0x000000b805b87209 */ /* 0x000fe20007810000 */
[----:B------:R-:W-:Y:S01]  /*8360*/  UIADD3 UR6, UR6, -0x1, URZ ;  /* 0xffffffff06067890 */ /* 0x000fe2000fffe03f */
[----:B------:R-:W-:Y:S02]  /*8370*/  FMNMX.FTZ R181, R7, R181, !PT ;  /* 0x000000b507b57209 */ /* 0x000fe40007810000 */
[----:B------:R-:W-:Y:S01]  /*8380*/  FMNMX.FTZ R184, R8, R184, !PT ;  /* 0x000000b808b87209 */ /* 0x000fe20007810000 */
[----:B------:R-:W-:Y:S01]  /*8390*/  LDSM.16.MT88.4 R192, [R239+0x100] ;  /* 0x00010000efc0783b */ /* 0x000fe20000004200 */
[----:B------:R-:W-:Y:S02]  /*83a0*/  FMNMX.FTZ R181, R10, R181, !PT ;  /* 0x000000b50ab57209 */ /* 0x000fe40007810000 */
[----:B------:R-:W-:Y:S02]  /*83b0*/  FMNMX.FTZ R184, R9, R184, !PT ;  /* 0x000000b809b87209 */ /* 0x000fe40007810000 */
[----:B------:R-:W-:Y:S02]  /*83c0*/  FMNMX.FTZ R181, R11, R181, !PT ;  /* 0x000000b50bb57209 */ /* 0x000fe40007810000 */
        /* <DEDUP_REMOVED lines=41> */
[----:B------:R-:W-:Y:S01]  /*8660*/  PLOP3.LUT P0, PT, PT, PT, UP0, 0x80, 0x0 ;  /* 0x000000000000781c */ /* 0x000fe20003f0f008 */
[----:B------:R-:W-:Y:S08]  /*8670*/  SHFL.BFLY PT, R2, R184, 0x2, 0x1f ;  /* 0x0c401f00b8027f89 */ /* 0x000ff000000e0000 */
[----:B------:R-:W1:Y:S02]  /*8680*/  SHFL.BFLY PT, R0, R181, 0x2, 0x1f ;  /* 0x0c401f00b5007f89 */ /* 0x000e6400000e0000 */
[----:B-1----:R-:W-:Y:S02]  /*8690*/  FMNMX.FTZ R181, R181, R0, !PT ;  /* 0x00000000b5b57209 */ /* 0x002fe40007810000 */
[----:B------:R-:W-:Y:S04]  /*86a0*/  FMNMX.FTZ R184, R184, R2, !PT ;  /* 0x00000002b8b87209 */ /* 0x000fe80007810000 */
[----:B------:R-:W1:Y:S08]  /*86b0*/  SHFL.BFLY PT, R0, R181, 0x1, 0x1f ;  /* 0x0c201f00b5007f89 */ /* 0x000e7000000e0000 */
[----:B------:R-:W2:Y:S01]  /*86c0*/  SHFL.BFLY PT, R2, R184, 0x1, 0x1f ;  /* 0x0c201f00b8027f89 */ /* 0x000ea200000e0000 */
[----:B-1----:R-:W-:Y:S05]  /*86d0*/  FMNMX.FTZ R0, R0, R181, !PT ;  /* 0x000000b500007209 */ /* 0x002fea0007810000 */
[C---:B------:R-:W-:Y:S02]  /*86e0*/  FMUL.FTZ R204, R0.reuse, c[0x0][0x2d0] ;  /* 0x0000b40000cc7a20 */ /* 0x040fe40000410000 */
[----:B------:R-:W-:Y:S01]  /*86f0*/  FADD.FTZ R3, -R0, R3 ;  /* 0x0000000300037221 */ /* 0x000fe20000010100 */
[----:B--2---:R-:W-:Y:S01]  /*8700*/  FMNMX.FTZ R2, R184, R2, !PT ;  /* 0x00000002b8027209 */ /* 0x004fe20007810000 */
[--C-:B------:R-:W-:Y:S01]  /*8710*/  FFMA.FTZ R197, R10, c[0x0][0x2d0], -R204.reuse ;  /* 0x0000b4000ac57a23 */ /* 0x100fe200000108cc */
[----:B------:R-:W1:Y:S01]  /*8720*/  LDSM.16.MT88.4 R184, [R245+0x100] ;  /* 0x00010000f5b8783b */ /* 0x000e620000004200 */
[----:B------:R-:W-:Y:S02]  /*8730*/  FFMA.FTZ R181, R11, c[0x0][0x2d0], -R204 ;  /* 0x0000b4000bb57a23 */ /* 0x000fe400000108cc */
[C---:B------:R-:W-:Y:S02]  /*8740*/  FMUL.FTZ R205, R2.reuse, c[0x0][0x2d0] ;  /* 0x0000b40002cd7a20 */ /* 0x040fe40000410000 */
[----:B------:R-:W-:Y:S01]  /*8750*/  FADD.FTZ R180, -R2, R180 ;  /* 0x000000b402b47221 */ /* 0x000fe20000010100 */
[----:B------:R-:W-:Y:S01]  /*8760*/  MUFU.EX2 R197, R197 ;  /* 0x000000c500c57308 */ /* 0x000fe20000000800 */
[--C-:B------:R-:W-:Y:S02]  /*8770*/  FFMA.FTZ R198, R8, c[0x0][0x2d0], -R205.reuse ;  /* 0x0000b40008c67a23 */ /* 0x100fe400000108cd */
[--C-:B------:R-:W-:Y:S02]  /*8780*/  FFMA.FTZ R196, R9, c[0x0][0x2d0], -R205.reuse ;  /* 0x0000b40009c47a23 */ /* 0x100fe400000108cd */
[----:B------:R-:W-:Y:S02]  /*8790*/  FMUL.FTZ R180, R180, c[0x0][0x2d0] ;  /* 0x0000b400b4b47a20 */ /* 0x000fe40000410000 */
        /* <DEDUP_REMOVED lines=14> */
[----:B------:R-:W3:Y:S01]  /*8880*/  MUFU.EX2 R3, R3 ;  /* 0x0000000300037308 */ /* 0x000ee20000000800 */
[----:B------:R-:W-:Y:S01]  /*8890*/  LDSM.16.MT88.4 R28, [R238+0xa100] ;  /* 0x00a10000ee1c783b */ /* 0x000fe20000004200 */
[--C-:B------:R-:W-:Y:S02]  /*88a0*/  FFMA.FTZ R35, R35, c[0x0][0x2d0], -R204.reuse ;  /* 0x0000b40023237a23 */ /* 0x100fe400000108cc */
[--C-:B------:R-:W-:Y:S02]  /*88b0*/  FFMA.FTZ R213, R32, c[0x0][0x2d0], -R205.reuse ;  /* 0x0000b40020d57a23 */ /* 0x100fe400000108cd */
[--C-:B------:R-:W-:Y:S02]  /*88c0*/  FFMA.FTZ R214, R33, c[0x0][0x2d0], -R205.reuse ;  /* 0x0000b40021d67a23 */ /* 0x100fe400000108cd */
[--C-:B------:R-:W-:Y:S02]  /*88d0*/  FFMA.FTZ R215, R34, c[0x0][0x2d0], -R204.reuse ;  /* 0x0000b40022d77a23 */ /* 0x100fe400000108cc */
        /* <DEDUP_REMOVED lines=10> */
[C---:B------:R-:W-:Y:S02]  /*8980*/  FMUL.FTZ R7, R3.reuse, R179 ;  /* 0x000000b303077220 */ /* 0x040fe40000410000 */
[C---:B------:R-:W-:Y:S01]  /*8990*/  FMUL.FTZ R10, R3.reuse, R174 ;  /* 0x000000ae030a7220 */ /* 0x040fe20000410000 */
[----:B------:R-:W3:Y:S01]  /*89a0*/  MUFU.EX2 R196, R196 ;  /* 0x000000c400c47308 */ /* 0x000ee20000000800 */
[C---:B------:R-:W-:Y:S02]  /*89b0*/  FMUL.FTZ R11, R3.reuse, R175 ;  /* 0x000000af030b7220 */ /* 0x040fe40000410000 */
[----:B------:R-:W4:Y:S01]  /*89c0*/  LDSM.16.MT88.4 R172, [R238+0x100] ;  /* 0x00010000eeac783b */ /* 0x000f220000004200 */
[C---:B------:R-:W-:Y:S02]  /*89d0*/  FMUL.FTZ R53, R180.reuse, R53 ;  /* 0x00000035b4357220 */ /* 0x040fe40000410000 */
[C---:B------:R-:W-:Y:S02]  /*89e0*/  FMUL.FTZ R54, R3.reuse, R54 ;  /* 0x0000003603367220 */ /* 0x040fe40000410000 */
[C---:B------:R-:W-:Y:S02]  /*89f0*/  FMUL.FTZ R55, R3.reuse, R55 ;  /* 0x0000003703377220 */ /* 0x040fe40000410000 */
[----:B------:R-:W-:Y:S01]  /*8a00*/  MUFU.EX2 R201, R201 ;  /* 0x000000c900c97308 */ /* 0x000fe20000000800 */
[C---:B------:R-:W-:Y:S02]  /*8a10*/  FMUL.FTZ R56, R180.reuse, R56 ;  /* 0x00000038b4387220 */ /* 0x040fe40000410000 */
[----:B------:R-:W-:Y:S01]  /*8a20*/  FMUL.FTZ R57, R180, R57 ;  /* 0x00000039b4397220 */ /* 0x000fe20000410000 */
[----:B--2---:R-:W-:Y:S01]  /*8a30*/  F2FP.PACK_AB R176, R200, R203 ;  /* 0x000000cbc8b0723e */ /* 0x004fe200000000ff */
[C---:B------:R-:W-:Y:S02]  /*8a40*/  FMUL.FTZ R58, R3.reuse, R58 ;  /* 0x0000003a033a7220 */ /* 0x040fe40000410000 */
[C---:B------:R-:W-:Y:S02]  /*8a50*/  FMUL.FTZ R59, R3.reuse, R59 ;  /* 0x0000003b033b7220 */ /* 0x040fe40000410000 */
[C---:B------:R-:W-:Y:S01]  /*8a60*/  FMUL.FTZ R60, R180.reuse, R60 ;  /* 0x0000003cb43c7220 */ /* 0x040fe20000410000 */
[----:B------:R-:W2:Y:S01]  /*8a70*/  MUFU.EX2 R199, R199 ;  /* 0x000000c700c77308 */ /* 0x000ea20000000800 */
[----:B------:R-:W-:Y:S02]  /*8a80*/  FMUL.FTZ R61, R180, R61 ;  /* 0x0000003db43d7220 */ /* 0x000fe40000410000 */
[C---:B------:R-:W-:Y:S01]  /*8a90*/  FMUL.FTZ R62, R3.reuse, R62 ;  /* 0x0000003e033e7220 */ /* 0x040fe20000410000 */
        /* <DEDUP_REMOVED lines=13> */
[----:B--2---:R-:W-:Y:S01]  /*8b70*/  F2FP.PACK_AB R177, R199, R201 ;  /* 0x000000c9c7b1723e */ /* 0x004fe200000000ff */
[C---:B------:R-:W-:Y:S02]  /*8b80*/  FMUL.FTZ R73, R180.reuse, R73 ;  /* 0x00000049b4497220 */ /* 0x040fe40000410000 */
[C---:B------:R-:W-:Y:S02]  /*8b90*/  FMUL.FTZ R74, R3.reuse, R74 ;  /* 0x0000004a034a7220 */ /* 0x040fe40000410000 */
[----:B------:R-:W-:Y:S01]  /*8ba0*/  FMUL.FTZ R75, R3, R75 ;  /* 0x0000004b034b7220 */ /* 0x000fe20000410000 */
[----:B------:R-:W-:Y:S01]  /*8bb0*/  MUFU.EX2 R206, R206 ;  /* 0x000000ce00ce7308 */ /* 0x000fe20000000800 */
[C---:B------:R-:W-:Y:S02]  /*8bc0*/  FMUL.FTZ R76, R180.reuse, R76 ;  /* 0x0000004cb44c7220 */ /* 0x040fe40000410000 */
[----:B------:R-:W-:Y:S01]  /*8bd0*/  FMUL.FTZ R77, R180, R77 ;  /* 0x0000004db44d7220 */ /* 0x000fe20000410000 */
[----:B---3--:R-:W-:Y:S01]  /*8be0*/  F2FP.PACK_AB R179, R181, R197 ;  /* 0x000000c5b5b3723e */ /* 0x008fe200000000ff */
[--C-:B------:R-:W-:Y:S02]  /*8bf0*/  FFMA.FTZ R37, R37, c[0x0][0x2d0], -R205.reuse ;  /* 0x0000b40025257a23 */ /* 0x100fe400000108cd */
[--C-:B------:R-:W-:Y:S02]  /*8c00*/  FFMA.FTZ R38, R38, c[0x0][0x2d0], -R204.reuse ;  /* 0x0000b40026267a23 */ /* 0x100fe400000108cc */
[--C-:B------:R-:W-:Y:S01]  /*8c10*/  FFMA.FTZ R39, R39, c[0x0][0x2d0], -R204.reuse ;  /* 0x0000b40027277a23 */ /* 0x100fe200000108cc */
[----:B------:R-:W-:Y:S01]  /*8c20*/  MUFU.EX2 R207, R207 ;  /* 0x000000cf00cf7308 */ /* 0x000fe20000000800 */
[C---:B-1----:R-:W-:Y:S05]  /*8c30*/  HMMA.16816.F32 R4, R176.reuse, R184, R4 ;  /* 0x000000b8b004723c */ /* 0x042fea0000001804 */
        /* <DEDUP_REMOVED lines=20> */
[----:B------:R-:W-:Y:S03]  /*8d80*/  MUFU.EX2 R211, R211 ;  /* 0x000000d300d37308 */ /* 0x000fe60000000800 */
[C---:B------:R-:W-:Y:S02]  /*8d90*/  FMUL.FTZ R88, R180.reuse, R88 ;  /* 0x00000058b4587220 */ /* 0x040fe40000410000 */
[C---:B------:R-:W-:Y:S02]  /*8da0*/  FMUL.FTZ R89, R180.reuse, R89 ;  /* 0x00000059b4597220 */ /* 0x040fe40000410000 */
[C---:B----4-:R-:W-:Y:S03]  /*8db0*/  HMMA.16816.F32 R68, R176.reuse, R172, R68 ;  /* 0x000000acb044723c */ /* 0x050fe60000001844 */
[----:B------:R-:W-:Y:S01]  /*8dc0*/  MUFU.EX2 R212, R212 ;  /* 0x000000d400d47308 */ /* 0x000fe20000000800 */
[C---:B------:R-:W-:Y:S02]  /*8dd0*/  FMUL.FTZ R90, R3.reuse, R90 ;  /* 0x0000005a035a7220 */ /* 0x040fe40000410000 */
[C---:B------:R-:W-:Y:S02]  /*8de0*/  FMUL.FTZ R91, R3.reuse, R91 ;  /* 0x0000005b035b7220 */ /* 0x040fe40000410000 */
[C---:B------:R-:W-:Y:S01]  /*8df0*/  HMMA.16816.F32 R72, R176.reuse, R174, R72 ;  /* 0x000000aeb048723c */ /* 0x040fe20000001848 */
[----:B------:R-:W3:Y:S03]  /*8e00*/  LDSM.16.MT88.4 R172, [R239+0x3100] ;  /* 0x00310000efac783b */ /* 0x000ee60000004200 */
[C---:B------:R-:W-:Y:S01]  /*8e10*/  FMUL.FTZ R92, R180.reuse, R92 ;  /* 0x0000005cb45c7220 */ /* 0x040fe20000410000 */
[----:B------:R-:W-:Y:S01]  /*8e20*/  MUFU.EX2 R213, R213 ;  /* 0x000000d500d57308 */ /* 0x000fe20000000800 */
[C---:B------:R-:W-:Y:S02]  /*8e30*/  FMUL.FTZ R93, R180.reuse, R93 ;  /* 0x0000005db45d7220 */ /* 0x040fe40000410000 */
[C---:B-1----:R-:W-:Y:S04]  /*8e40*/  HMMA.16816.F32 R76, R176.reuse, R184, R76 ;  /* 0x000000b8b04c723c */ /* 0x042fe8000000184c */
[C---:B------:R-:W-:Y:S02]  /*8e50*/  FMUL.FTZ R94, R3.reuse, R94 ;  /* 0x0000005e035e7220 */ /* 0x040fe40000410000 */
[C---:B------:R-:W-:Y:S01]  /*8e60*/  FMUL.FTZ R95, R3.reuse, R95 ;  /* 0x0000005f035f7220 */ /* 0x040fe20000410000 */
[----:B------:R-:W-:Y:S01]  /*8e70*/  MUFU.EX2 R214, R214 ;  /* 0x000000d600d67308 */ /* 0x000fe20000000800 */
        /* <DEDUP_REMOVED lines=11> */
[C---:B------:R-:W-:Y:S01]  /*8f30*/  FMUL.FTZ R102, R3.reuse, R102 ;  /* 0x0000006603667220 */ /* 0x040fe20000410000 */
[C---:B---3--:R-:W-:Y:S03]  /*8f40*/  HMMA.16816.F32 R92, R176.reuse, R172, R92 ;  /* 0x000000acb05c723c */ /* 0x048fe6000000185c */
[C---:B------:R-:W-:Y:S02]  /*8f50*/  FMUL.FTZ R103, R3.reuse, R103 ;  /* 0x0000006703677220 */ /* 0x040fe40000410000 */
[C---:B------:R-:W-:Y:S02]  /*8f60*/  FMUL.FTZ R104, R180.reuse, R104 ;  /* 0x00000068b4687220 */ /* 0x040fe40000410000 */
[C---:B------:R-:W-:Y:S01]  /*8f70*/  FMUL.FTZ R105, R180.reuse, R105 ;  /* 0x00000069b4697220 */ /* 0x040fe20000410000 */
[C---:B------:R-:W-:Y:S01]  /*8f80*/  HMMA.16816.F32 R96, R176.reuse, R174, R96 ;  /* 0x000000aeb060723c */ /* 0x040fe20000001860 */
[----:B------:R-:W3:Y:S03]  /*8f90*/  LDSM.16.MT88.4 R172, [R240+0x6100] ;  /* 0x00610000f0ac783b */ /* 0x000ee60000004200 */
[C---:B------:R-:W-:Y:S02]  /*8fa0*/  FMUL.FTZ R106, R3.reuse, R106 ;  /* 0x0000006a036a7220 */ /* 0x040fe40000410000 */
[C---:B------:R-:W-:Y:S02]  /*8fb0*/  FMUL.FTZ R107, R3.reuse, R107 ;  /* 0x0000006b036b7220 */ /* 0x040fe40000410000 */
[C---:B-1----:R-:W-:Y:S04]  /*8fc0*/  HMMA.16816.F32 R100, R176.reuse, R184, R100 ;  /* 0x000000b8b064723c */ /* 0x042fe80000001864 */
[C---:B------:R-:W-:Y:S02]  /*8fd0*/  FMUL.FTZ R108, R180.reuse, R108 ;  /* 0x0000006cb46c7220 */ /* 0x040fe40000410000 */
[C---:B------:R-:W-:Y:S02]  /*8fe0*/  FMUL.FTZ R109, R180.reuse, R109 ;  /* 0x0000006db46d7220 */ /* 0x040fe40000410000 */
[C---:B------:R-:W-:Y:S01]  /*8ff0*/  HMMA.16816.F32 R104, R176.reuse, R186, R104 ;  /* 0x000000bab068723c */ /* 0x040fe20000001868 */
[----:B------:R-:W1:Y:S03]  /*9000*/  LDSM.16.MT88.4 R184, [R239+0x6100] ;  /* 0x00610000efb8783b */ /* 0x000e660000004200 */
[C---:B------:R-:W-:Y:S02]  /*9010*/  FMUL.FTZ R110, R3.reuse, R110 ;  /* 0x0000006e036e7220 */ /* 0x040fe40000410000 */
[C---:B------:R-:W-:Y:S02]  /*9020*/  FMUL.FTZ R111, R3.reuse, R111 ;  /* 0x0000006f036f7220 */ /* 0x040fe40000410000 */
[C---:B------:R-:W-:Y:S04]  /*9030*/  FMUL.FTZ R112, R180.reuse, R112 ;  /* 0x00000070b4707220 */ /* 0x040fe80000410000 */
[C---:B------:R-:W-:Y:S01]  /*9040*/  FMUL.FTZ R113, R180.reuse, R113 ;  /* 0x00000071b4717220 */ /* 0x040fe20000410000 */
        /* <DEDUP_REMOVED lines=11> */
[C---:B---3--:R-:W-:Y:S03]  /*9100*/  HMMA.16816.F32 R116, R176.reuse, R172, R116 ;  /* 0x000000acb074723c */ /* 0x048fe60000001874 */
[C---:B------:R-:W-:Y:S02]  /*9110*/  FMUL.FTZ R122, R3.reuse, R122 ;  /* 0x0000007a037a7220 */ /* 0x040fe40000410000 */
[C---:B------:R-:W-:Y:S02]  /*9120*/  FMUL.FTZ R123, R3.reuse, R123 ;  /* 0x0000007b037b7220 */ /* 0x040fe40000410000 */
[C---:B------:R-:W-:Y:S02]  /*9130*/  FMUL.FTZ R124, R180.reuse, R124 ;  /* 0x0000007cb47c7220 */ /* 0x040fe40000410000 */
[C---:B------:R-:W-:Y:S03]  /*9140*/  FMUL.FTZ R125, R180.reuse, R125 ;  /* 0x0000007db47d7220 */ /* 0x040fe60000410000 */
[C---:B------:R-:W-:Y:S01]  /*9150*/  HMMA.16816.F32 R120, R176.reuse, R174, R120 ;  /* 0x000000aeb078723c */ /* 0x040fe20000001878 */
[----:B------:R-:W3:Y:S02]  /*9160*/  LDSM.16.MT88.4 R172, [R245+0x9100] ;  /* 0x00910000f5ac783b */ /* 0x000ee40000004200 */
        /* <DEDUP_REMOVED lines=30> */
[----:B------:R-:W-:Y:S03]  /*9350*/  FMUL.FTZ R149, R180, R149 ;  /* 0x00000095b4957220 */ /* 0x000fe60000410000 */
[C---:B------:R-:W-:Y:S01]  /*9360*/  HMMA.16816.F32 R144, R176.reuse, R174, R144 ;  /* 0x000000aeb090723c */ /* 0x040fe20000001890 */
[----:B------:R-:W-:Y:S02]  /*9370*/  LDSM.16.MT88.4 R172, [R245+0x900] ;  /* 0x00090000f5ac783b */ /* 0x000fe40000004200 */
[C---:B------:R-:W-:Y:S02]  /*9380*/  FMUL.FTZ R150, R3.reuse, R150 ;  /* 0x0000009603967220 */ /* 0x040fe40000410000 */
[----:B------:R-:W-:Y:S02]  /*9390*/  FMUL.FTZ R151, R3, R151 ;  /* 0x0000009703977220 */ /* 0x000fe40000410000 */
[--C-:B------:R-:W-:Y:S02]  /*93a0*/  FFMA.FTZ R192, R12, c[0x0][0x2d0], -R205.reuse ;  /* 0x0000b4000cc07a23 */ /* 0x100fe400000108cd */
[C---:B------:R-:W-:Y:S03]  /*93b0*/  FMUL.FTZ R12, R180.reuse, R168 ;  /* 0x000000a8b40c7220 */ /* 0x040fe60000410000 */
[C---:B-1----:R-:W-:Y:S01]  /*93c0*/  HMMA.16816.F32 R148, R176.reuse, R184, R148 ;  /* 0x000000b8b094723c */ /* 0x042fe20000001894 */
[----:B------:R-:W-:Y:S02]  /*93d0*/  MUFU.EX2 R192, R192 ;  /* 0x000000c000c07308 */ /* 0x000fe40000000800 */
[--C-:B------:R-:W-:Y:S02]  /*93e0*/  FFMA.FTZ R193, R13, c[0x0][0x2d0], -R205.reuse ;  /* 0x0000b4000dc17a23 */ /* 0x100fe400000108cd */
[----:B------:R-:W-:Y:S02]  /*93f0*/  FMUL.FTZ R13, R180, R169 ;  /* 0x000000a9b40d7220 */ /* 0x000fe40000410000 */
[--C-:B------:R-:W-:Y:S02]  /*9400*/  FFMA.FTZ R194, R14, c[0x0][0x2d0], -R204.reuse ;  /* 0x0000b4000ec27a23 */ /* 0x100fe400000108cc */
[----:B------:R-:W-:Y:S02]  /*9410*/  FMUL.FTZ R14, R3, R170 ;  /* 0x000000aa030e7220 */ /* 0x000fe40000410000 */
[----:B------:R-:W1:Y:S01]  /*9420*/  MUFU.EX2 R193, R193 ;  /* 0x000000c100c17308 */ /* 0x000e620000000800 */
[--C-:B------:R-:W-:Y:S02]  /*9430*/  FFMA.FTZ R195, R15, c[0x0][0x2d0], -R204.reuse ;  /* 0x0000b4000fc37a23 */ /* 0x100fe400000108cc */
[C---:B------:R-:W-:Y:S02]  /*9440*/  FMUL.FTZ R15, R3.reuse, R171 ;  /* 0x000000ab030f7220 */ /* 0x040fe40000410000 */
[----:B------:R-:W3:Y:S01]  /*9450*/  LDSM.16.MT88.4 R168, [R238+0x9100] ;  /* 0x00910000eea8783b */ /* 0x000ee20000004200 */
[C---:B------:R-:W-:Y:S02]  /*9460*/  FMUL.FTZ R152, R180.reuse, R152 ;  /* 0x00000098b4987220 */ /* 0x040fe40000410000 */
[C---:B------:R-:W-:Y:S02]  /*9470*/  FMUL.FTZ R153, R180.reuse, R153 ;  /* 0x00000099b4997220 */ /* 0x040fe40000410000 */
[C---:B------:R-:W-:Y:S01]  /*9480*/  HMMA.16816.F32 R12, R176.reuse, R186, R12 ;  /* 0x000000bab00c723c */ /* 0x040fe2000000180c */
[----:B------:R-:W-:Y:S02]  /*9490*/  MUFU.EX2 R194, R194 ;  /* 0x000000c200c27308 */ /* 0x000fe40000000800 */
[C---:B------:R-:W-:Y:S01]  /*94a0*/  FMUL.FTZ R154, R3.reuse, R154 ;  /* 0x0000009a039a7220 */ /* 0x040fe20000410000 */
[----:B------:R-:W4:Y:S01]  /*94b0*/  LDSM.16.MT88.4 R184, [R240+0x900] ;  /* 0x00090000f0b8783b */ /* 0x000f220000004200 */
[C---:B------:R-:W-:Y:S02]  /*94c0*/  FMUL.FTZ R155, R3.reuse, R155 ;  /* 0x0000009b039b7220 */ /* 0x040fe40000410000 */
[C---:B------:R-:W-:Y:S02]  /*94d0*/  FMUL.FTZ R156, R180.reuse, R156 ;  /* 0x0000009cb49c7220 */ /* 0x040fe40000410000 */
[C---:B------:R-:W-:Y:S02]  /*94e0*/  FMUL.FTZ R157, R180.reuse, R157 ;  /* 0x0000009db49d7220 */ /* 0x040fe40000410000 */
[----:B------:R-:W5:Y:S01]  /*94f0*/  MUFU.EX2 R195, R195 ;  /* 0x000000c300c37308 */ /* 0x000f620000000800 */
[C---:B--2---:R-:W-:Y:S03]  /*9500*/  HMMA.16816.F32 R152, R176.reuse, R188, R152 ;  /* 0x000000bcb098723c */ /* 0x044fe60000001898 */
[C---:B------:R-:W-:Y:S02]  /*9510*/  FMUL.FTZ R158, R3.reuse, R158 ;  /* 0x0000009e039e7220 */ /* 0x040fe40000410000 */
[----:B------:R-:W-:Y:S02]  /*9520*/  FMUL.FTZ R159, R3, R159 ;  /* 0x0000009f039f7220 */ /* 0x000fe40000410000 */
[C---:B------:R-:W-:Y:S02]  /*9530*/  FMUL.FTZ R160, R180.reuse, R160 ;  /* 0x000000a0b4a07220 */ /* 0x040fe40000410000 */
[----:B------:R-:W-:Y:S03]  /*9540*/  FMUL.FTZ R161, R180, R161 ;  /* 0x000000a1b4a17220 */ /* 0x000fe60000410000 */
[C---:B------:R-:W-:Y:S03]  /*9550*/  HMMA.16816.F32 R156, R176.reuse, R190, R156 ;  /* 0x000000beb09c723c */ /* 0x040fe6000000189c */
[--C-:B------:R-:W-:Y:S02]  /*9560*/  FFMA.FTZ R17, R17, c[0x0][0x2d0], -R205.reuse ;  /* 0x0000b40011117a23 */ /* 0x100fe400000108cd */
[--C-:B------:R-:W-:Y:S02]  /*9570*/  FFMA.FTZ R202, R16, c[0x0][0x2d0], -R205.reuse ;  /* 0x0000b40010ca7a23 */ /* 0x100fe400000108cd */
[----:B------:R2:W-:Y:S01]  /*9580*/  MUFU.EX2 R188, R17 ;  /* 0x0000001100bc7308 */ /* 0x0005e20000000800 */
[--C-:B------:R-:W-:Y:S04]  /*9590*/  FFMA.FTZ R189, R18, c[0x0][0x2d0], -R204.reuse ;  /* 0x0000b40012bd7a23 */ /* 0x100fe800000108cc */
[--C-:B------:R-:W-:Y:S02]  /*95a0*/  FFMA.FTZ R190, R19, c[0x0][0x2d0], -R204.reuse ;  /* 0x0000b40013be7a23 */ /* 0x100fe400000108cc */
[C---:B------:R-:W-:Y:S02]  /*95b0*/  FMUL.FTZ R162, R3.reuse, R162 ;  /* 0x000000a203a27220 */ /* 0x040fe40000410000 */
[----:B------:R-:W-:Y:S01]  /*95c0*/  FMUL.FTZ R163, R3, R163 ;  /* 0x000000a303a37220 */ /* 0x000fe20000410000 */
[----:B------:R-:W4:Y:S01]  /*95d0*/  MUFU.EX2 R202, R202 ;  /* 0x000000ca00ca7308 */ /* 0x000f220000000800 */
[--C-:B------:R-:W-:Y:S02]  /*95e0*/  FFMA.FTZ R191, R24, c[0x0][0x2d0], -R205.reuse ;  /* 0x0000b40018bf7a23 */ /* 0x100fe400000108cd */
[----:B------:R-:W-:Y:S01]  /*95f0*/  LDSM.16.MT88.4 R24, [R240+0x1100] ;  /* 0x00110000f018783b */ /* 0x000fe20000004200 */
[C---:B------:R-:W-:Y:S01]  /*9600*/  FMUL.FTZ R16, R180.reuse, R164 ;  /* 0x000000a4b4107220 */ /* 0x040fe20000410000 */
[----:B-1----:R-:W-:Y:S01]  /*9610*/  F2FP.PACK_AB R164, R193, R192 ;  /* 0x000000c0c1a4723e */ /* 0x002fe200000000ff */
[C---:B---3--:R-:W-:Y:S03]  /*9620*/  HMMA.16816.F32 R160, R176.reuse, R168, R160 ;  /* 0x000000a8b0a0723c */ /* 0x048fe600000018a0 */
[C---:B------:R-:W-:Y:S01]  /*9630*/  FMUL.FTZ R18, R3.reuse, R166 ;  /* 0x000000a603127220 */ /* 0x040fe20000410000 */
[----:B------:R-:W-:Y:S01]  /*9640*/  MUFU.EX2 R189, R189 ;  /* 0x000000bd00bd7308 */ /* 0x000fe20000000800 */
[----:B------:R-:W-:Y:S02]  /*9650*/  FMUL.FTZ R19, R3, R167 ;  /* 0x000000a703137220 */ /* 0x000fe40000410000 */
[--C-:B------:R-:W-:Y:S02]  /*9660*/  FFMA.FTZ R41, R41, c[0x0][0x2d0], -R205.reuse ;  /* 0x0000b40029297a23 */ /* 0x100fe400000108cd */
[----:B--2---:R-:W-:Y:S03]  /*9670*/  FMUL.FTZ R17, R180, R165 ;  /* 0x000000a5b4117220 */ /* 0x004fe60000410000 */
[----:B-----5:R-:W-:Y:S01]  /*9680*/  F2FP.PACK_AB R165, R195, R194 ;  /* 0x000000c2c3a5723e */ /* 0x020fe200000000ff */
[--C-:B------:R-:W-:Y:S01]  /*9690*/  FFMA.FTZ R42, R42, c[0x0][0x2d0], -R204.reuse ;  /* 0x0000b4002a2a7a23 */ /* 0x100fe200000108cc */
[----:B------:R-:W1:Y:S01]  /*96a0*/  MUFU.EX2 R190, R190 ;  /* 0x000000be00be7308 */ /* 0x000e620000000800 */
[--C-:B------:R-:W-:Y:S01]  /*96b0*/  FFMA.FTZ R40, R40, c[0x0][0x2d0], -R205.reuse ;  /* 0x0000b40028287a23 */ /* 0x100fe200000108cd */
[----:B------:R-:W-:Y:S01]  /*96c0*/  HMMA.16816.F32 R16, R176, R170, R16 ;  /* 0x000000aab010723c */ /* 0x000fe20000001810 */
[----:B------:R-:W2:Y:S02]  /*96d0*/  LDSM.16.MT88.4 R168, [R239+0x900] ;  /* 0x00090000efa8783b */ /* 0x000ea40000004200 */
[----:B----4-:R-:W-:Y:S01]  /*96e0*/  F2FP.PACK_AB R166, R188, R202 ;  /* 0x000000cabca6723e */ /* 0x010fe200000000ff */
[--C-:B------:R-:W-:Y:S02]  /*96f0*/  FFMA.FTZ R45, R45, c[0x0][0x2d0], -R205.reuse ;  /* 0x0000b4002d2d7a23 */ /* 0x100fe400000108cd */
[--C-:B------:R-:W-:Y:S02]  /*9700*/  FFMA.FTZ R46, R46, c[0x0][0x2d0], -R204.reuse ;  /* 0x0000b4002e2e7a23 */ /* 0x100fe400000108cc */
[----:B------:R-:W3:Y:S01]  /*9710*/  MUFU.EX2 R191, R191 ;  /* 0x000000bf00bf7308 */ /* 0x000ee20000000800 */
[----:B------:R-:W-:Y:S03]  /*9720*/  LDSM.16.MT88.4 R176, [R245+0x3900] ;  /* 0x00390000f5b0783b */ /* 0x000fe60000004200 */
[--C-:B------:R-:W-:Y:S06]  /*9730*/  FFMA.FTZ R50, R50, c[0x0][0x2d0], -R204.reuse ;  /* 0x0000b40032327a23 */ /* 0x100fec00000108cc */
[----:B------:R-:W-:Y:S01]  /*9740*/  MUFU.EX2 R46, R46 ;  /* 0x0000002e002e7308 */ /* 0x000fe20000000800 */
[----:B-1----:R-:W-:Y:S09]  /*9750*/  F2FP.PACK_AB R167, R190, R189 ;  /* 0x000000bdbea7723e */ /* 0x002ff200000000ff */
[----:B------:R-:W-:Y:S01]  /*9760*/  MUFU.EX2 R50, R50 ;  /* 0x0000003200327308 */ /* 0x000fe20000000800 */
[C---:B------:R-:W-:Y:S08]  /*9770*/  HMMA.16816.F32 R4, R164.reuse, R172, R4 ;  /* 0x000000aca404723c */ /* 0x040ff00000001804 */
[C---:B------:R-:W-:Y:S01]  /*9780*/  HMMA.16816.F32 R8, R164.reuse, R174, R8 ;  /* 0x000000aea408723c */ /* 0x040fe20000001808 */
[----:B------:R-:W1:Y:S07]  /*9790*/  LDSM.16.MT88.4 R172, [R238+0x900] ;  /* 0x00090000eeac783b */ /* 0x000e6e0000004200 */
[C---:B------:R-:W-:Y:S07]  /*97a0*/  HMMA.16816.F32 R52, R164.reuse, R184, R52 ;  /* 0x000000b8a434723c */ /* 0x040fee0000001834 */
[--C-:B------:R-:W-:Y:S01]  /*97b0*/  FFMA.FTZ R185, R20, c[0x0][0x2d0], -R205.reuse ;  /* 0x0000b40014b97a23 */ /* 0x100fe200000108cd */
[C---:B------:R-:W-:Y:S04]  /*97c0*/  HMMA.16816.F32 R56, R164.reuse, R186, R56 ;  /* 0x000000baa438723c */ /* 0x040fe80000001838 */
[--C-:B------:R-:W-:Y:S01]  /*97d0*/  FFMA.FTZ R184, R21, c[0x0][0x2d0], -R205.reuse ;  /* 0x0000b40015b87a23 */ /* 0x100fe200000108cd */
[----:B------:R-:W-:Y:S02]  /*97e0*/  MUFU.EX2 R185, R185 ;  /* 0x000000b900b97308 */ /* 0x000fe40000000800 */
[--C-:B------:R-:W-:Y:S01]  /*97f0*/  FFMA.FTZ R186, R22, c[0x0][0x2d0], -R204.reuse ;  /* 0x0000b40016ba7a23 */ /* 0x100fe200000108cc */
[C---:B--2---:R-:W-:Y:S04]  /*9800*/  HMMA.16816.F32 R60, R164.reuse, R168, R60 ;  /* 0x000000a8a43c723c */ /* 0x044fe8000000183c */
[----:B---3--:R-:W-:Y:S01]  /*9810*/  F2FP.PACK_AB R22, R206, R191 ;  /* 0x000000bfce16723e */ /* 0x008fe200000000ff */
[--C-:B------:R-:W-:Y:S01]  /*9820*/  FFMA.FTZ R187, R23, c[0x0][0x2d0], -R204.reuse ;  /* 0x0000b40017bb7a23 */ /* 0x100fe200000108cc */
[----:B------:R-:W-:Y:S01]  /*9830*/  F2FP.PACK_AB R23, R208, R207 ;  /* 0x000000cfd017723e */ /* 0x000fe200000000ff */
[----:B------:R-:W2:Y:S01]  /*9840*/  MUFU.EX2 R184, R184 ;  /* 0x000000b800b87308 */ /* 0x000ea20000000800 */
[C---:B------:R-:W-:Y:S01]  /*9850*/  HMMA.16816.F32 R64, R164.reuse, R170, R64 ;  /* 0x000000aaa440723c */ /* 0x040fe20000001840 */
[----:B------:R-:W3:Y:S07]  /*9860*/  LDSM.16.MT88.4 R168, [R240+0x3900] ;  /* 0x00390000f0a8783b */ /* 0x000eee0000004200 */
[C---:B-1----:R-:W-:Y:S01]  /*9870*/  HMMA.16816.F32 R68, R164.reuse, R172, R68 ;  /* 0x000000aca444723c */ /* 0x042fe20000001844 */
[----:B------:R-:W-:Y:S07]  /*9880*/  MUFU.EX2 R186, R186 ;  /* 0x000000ba00ba7308 */ /* 0x000fee0000000800 */
[C---:B------:R-:W-:Y:S01]  /*9890*/  HMMA.16816.F32 R72, R164.reuse, R174, R72 ;  /* 0x000000aea448723c */ /* 0x040fe20000001848 */
[----:B------:R-:W1:Y:S02]  /*98a0*/  LDSM.16.MT88.4 R172, [R239+0x3900] ;  /* 0x00390000efac783b */ /* 0x000e640000004200 */
[----:B------:R-:W4:Y:S01]  /*98b0*/  MUFU.EX2 R187, R187 ;  /* 0x000000bb00bb7308 */ /* 0x000f220000000800 */
[----:B--2---:R-:W-:Y:S04]  /*98c0*/  F2FP.PACK_AB R20, R184, R185 ;  /* 0x000000b9b814723e */ /* 0x004fe800000000ff */
[C---:B------:R-:W-:Y:S08]  /*98d0*/  HMMA.16816.F32 R76, R164.reuse, R176, R76 ;  /* 0x000000b0a44c723c */ /* 0x040ff0000000184c */
[C---:B------:R-:W-:Y:S01]  /*98e0*/  HMMA.16816.F32 R80, R164.reuse, R178, R80 ;  /* 0x000000b2a450723c */ /* 0x040fe20000001850 */
[----:B------:R-:W2:Y:S07]  /*98f0*/  LDSM.16.MT88.4 R176, [R238+0x3900] ;  /* 0x00390000eeb0783b */ /* 0x000eae0000004200 */
[C---:B---3--:R-:W-:Y:S04]  /*9900*/  HMMA.16816.F32 R84, R164.reuse, R168, R84 ;  /* 0x000000a8a454723c */ /* 0x048fe80000001854 */
[----:B----4-:R-:W-:Y:S04]  /*9910*/  F2FP.PACK_AB R21, R187, R186 ;  /* 0x000000babb15723e */ /* 0x010fe800000000ff */
        /* <DEDUP_REMOVED lines=29> */
[C---:B-1----:R-:W-:Y:S01]  /*9af0*/  HMMA.16816.F32 R160, R164.reuse, R172, R160 ;  /* 0x000000aca4a0723c */ /* 0x042fe200000018a0 */
[----:B------:R-:W3:Y:S01]  /*9b00*/  LDL.LU R172, [R1+0x28] ;  /* 0x0000280001ac7983 */ /* 0x000ee20000300800 */
[----:B------:R1:W-:Y:S06]  /*9b10*/  MUFU.EX2 R173, R42 ;  /* 0x0000002a00ad7308 */ /* 0x0003ec0000000800 */
[----:B------:R-:W-:Y:S01]  /*9b20*/  HMMA.16816.F32 R16, R164, R174, R16 ;  /* 0x000000aea410723c */ /* 0x000fe20000001810 */
[----:B------:R-:W4:Y:S03]  /*9b30*/  LDSM.16.MT88.4 R164, [R239+0x1100] ;  /* 0x00110000efa4783b */ /* 0x000f260000004200 */
[----:B------:R5:W5:Y:S04]  /*9b40*/  MUFU.EX2 R175, R41 ;  /* 0x0000002900af7308 */ /* 0x000b680000000800 */
[C---:B--2---:R-:W-:Y:S06]  /*9b50*/  HMMA.16816.F32 R4, R20.reuse, R176, R4 ;  /* 0x000000b01404723c */ /* 0x044fec0000001804 */
[----:B------:R-:W-:Y:S02]  /*9b60*/  MUFU.EX2 R177, R36 ;  /* 0x0000002400b17308 */ /* 0x000fe40000000800 */
[C---:B------:R-:W-:Y:S04]  /*9b70*/  HMMA.16816.F32 R8, R20.reuse, R178, R8 ;  /* 0x000000b21408723c */ /* 0x040fe80000001808 */
[--C-:B-1----:R-:W-:Y:S02]  /*9b80*/  FFMA.FTZ R42, R47, c[0x0][0x2d0], -R204.reuse ;  /* 0x0000b4002f2a7a23 */ /* 0x102fe400000108cc */
[----:B------:R-:W-:Y:S02]  /*9b90*/  FFMA.FTZ R204, R51, c[0x0][0x2d0], -R204 ;  /* 0x0000b40033cc7a23 */ /* 0x000fe400000108cc */
[C---:B------:R-:W-:Y:S01]  /*9ba0*/  HMMA.16816.F32 R52, R20.reuse, R24, R52 ;  /* 0x000000181434723c */ /* 0x040fe20000001834 */
[----:B------:R-:W-:Y:S03]  /*9bb0*/  MUFU.EX2 R179, R37 ;  /* 0x0000002500b37308 */ /* 0x000fe60000000800 */
[--C-:B-----5:R-:W-:Y:S01]  /*9bc0*/  FFMA.FTZ R41, R44, c[0x0][0x2d0], -R205.reuse ;  /* 0x0000b4002c297a23 */ /* 0x120fe200000108cd */
[----:B------:R-:W-:Y:S03]  /*9bd0*/  MOV R51, R175 ;  /* 0x000000af00337202 */ /* 0x000fe60000000f00 */
[C---:B------:R-:W-:Y:S01]  /*9be0*/  HMMA.16816.F32 R56, R20.reuse, R26, R56 ;  /* 0x0000001a1438723c */ /* 0x040fe20000001838 */
[----:B------:R-:W1:Y:S02]  /*9bf0*/  LDSM.16.MT88.4 R24, [R245+0x4100] ;  /* 0x00410000f518783b */ /* 0x000e640000004200 */
[----:B------:R2:W-:Y:S05]  /*9c00*/  MUFU.EX2 R44, R43 ;  /* 0x0000002b002c7308 */ /* 0x0005ea0000000800 */
[C---:B----4-:R-:W-:Y:S05]  /*9c10*/  HMMA.16816.F32 R60, R20.reuse, R164, R60 ;  /* 0x000000a4143c723c */ /* 0x050fea000000183c */
[----:B------:R-:W-:Y:S03]  /*9c20*/  MUFU.EX2 R176, R38 ;  /* 0x0000002600b07308 */ /* 0x000fe60000000800 */
[C---:B------:R-:W-:Y:S01]  /*9c30*/  HMMA.16816.F32 R64, R20.reuse, R166, R64 ;  /* 0x000000a61440723c */ /* 0x040fe20000001840 */
[----:B------:R-:W4:Y:S06]  /*9c40*/  LDSM.16.MT88.4 R164, [R240+0x4100] ;  /* 0x00410000f0a4783b */ /* 0x000f2c0000004200 */
[----:B------:R5:W-:Y:S01]  /*9c50*/  MUFU.EX2 R178, R39 ;  /* 0x0000002700b27308 */ /* 0x000be20000000800 */
[C---:B------:R-:W-:Y:S01]  /*9c60*/  HMMA.16816.F32 R68, R20.reuse, R168, R68 ;  /* 0x000000a81444723c */ /* 0x040fe20000001844 */
[----:B--2---:R-:W2:Y:S07]  /*9c70*/  LDL.LU R43, [R1+0x24] ;  /* 0x00002400012b7983 */ /* 0x004eae0000300800 */
[C---:B------:R-:W-:Y:S01]  /*9c80*/  HMMA.16816.F32 R72, R20.reuse, R170, R72 ;  /* 0x000000aa1448723c */ /* 0x040fe20000001848 */
[----:B------:R-:W4:Y:S01]  /*9c90*/  LDSM.16.MT88.4 R168, [R239+0x4100] ;  /* 0x00410000efa8783b */ /* 0x000f220000004200 */
[----:B------:R-:W-:Y:S06]  /*9ca0*/  MUFU.EX2 R47, R45 ;  /* 0x0000002d002f7308 */ /* 0x000fec0000000800 */
[C---:B-1----:R-:W-:Y:S04]  /*9cb0*/  HMMA.16816.F32 R76, R20.reuse, R24, R76 ;  /* 0x00000018144c723c */ /* 0x042fe8000000184c */
[----:B------:R-:W1:Y:S01]  /*9cc0*/  MUFU.EX2 R45, R42 ;  /* 0x0000002a002d7308 */ /* 0x000e620000000800 */
[----:B-----5:R-:W-:Y:S03]  /*9cd0*/  LDSM.16.MT88.4 R36, [R239+0x2100] ;  /* 0x00210000ef24783b */ /* 0x020fe60000004200 */
[C---:B------:R-:W-:Y:S05]  /*9ce0*/  HMMA.16816.F32 R80, R20.reuse, R26, R80 ;  /* 0x0000001a1450723c */ /* 0x040fea0000001850 */
[----:B------:R-:W5:Y:S01]  /*9cf0*/  LDSM.16.MT88.4 R24, [R238+0x4100] ;  /* 0x00410000ee18783b */ /* 0x000f620000004200 */
[----:B------:R-:W1:Y:S02]  /*9d00*/  MUFU.EX2 R204, R204 ;  /* 0x000000cc00cc7308 */ /* 0x000e640000000800 */
[C---:B----4-:R-:W-:Y:S08]  /*9d10*/  HMMA.16816.F32 R84, R20.reuse, R164, R84 ;  /* 0x000000a41454723c */ /* 0x050ff00000001854 */
[C---:B------:R-:W-:Y:S01]  /*9d20*/  HMMA.16816.F32 R88, R20.reuse, R166, R88 ;  /* 0x000000a61458723c */ /* 0x040fe20000001858 */
[----:B------:R-:W4:Y:S07]  /*9d30*/  LDSM.16.MT88.4 R164, [R245+0x7100] ;  /* 0x00710000f5a4783b */ /* 0x000f2e0000004200 */
[C---:B------:R-:W-:Y:S08]  /*9d40*/  HMMA.16816.F32 R92, R20.reuse, R168, R92 ;  /* 0x000000a8145c723c */ /* 0x040ff0000000185c */
[C---:B------:R-:W-:Y:S01]  /*9d50*/  HMMA.16816.F32 R96, R20.reuse, R170, R96 ;  /* 0x000000aa1460723c */ /* 0x040fe20000001860 */
[----:B------:R-:W1:Y:S07]  /*9d60*/  LDSM.16.MT88.4 R168, [R240+0x7100] ;  /* 0x00710000f0a8783b */ /* 0x000e6e0000004200 */
[C---:B-----5:R-:W-:Y:S08]  /*9d70*/  HMMA.16816.F32 R100, R20.reuse, R24, R100 ;  /* 0x000000181464723c */ /* 0x060ff00000001864 */
[C---:B------:R-:W-:Y:S01]  /*9d80*/  HMMA.16816.F32 R104, R20.reuse, R26, R104 ;  /* 0x0000001a1468723c */ /* 0x040fe20000001868 */
[----:B------:R-:W5:Y:S07]  /*9d90*/  LDSM.16.MT88.4 R24, [R239+0x7100] ;  /* 0x00710000ef18783b */ /* 0x000f6e0000004200 */
[C---:B----4-:R-:W-:Y:S08]  /*9da0*/  HMMA.16816.F32 R108, R20.reuse, R164, R108 ;  /* 0x000000a4146c723c */ /* 0x050ff0000000186c */
[C---:B------:R-:W-:Y:S01]  /*9db0*/  HMMA.16816.F32 R112, R20.reuse, R166, R112 ;  /* 0x000000a61470723c */ /* 0x040fe20000001870 */
[----:B------:R-:W4:Y:S07]  /*9dc0*/  LDSM.16.MT88.4 R164, [R238+0x7100] ;  /* 0x00710000eea4783b */ /* 0x000f2e0000004200 */
[C---:B-1----:R-:W-:Y:S08]  /*9dd0*/  HMMA.16816.F32 R116, R20.reuse, R168, R116 ;  /* 0x000000a81474723c */ /* 0x042ff00000001874 */
        /* <DEDUP_REMOVED lines=8> */
[C---:B-1----:R-:W-:Y:S01]  /*9e60*/  HMMA.16816.F32 R140, R20.reuse, R168, R140 ;  /* 0x000000a8148c723c */ /* 0x042fe2000000188c */
[----:B------:R1:W-:Y:S07]  /*9e70*/  MUFU.EX2 R169, R35 ;  /* 0x0000002300a97308 */ /* 0x0003ee0000000800 */
[C---:B------:R-:W-:Y:S03]  /*9e80*/  HMMA.16816.F32 R144, R20.reuse, R170, R144 ;  /* 0x000000aa1490723c */ /* 0x040fe60000001890 */
[----:B------:R1:W-:Y:S05]  /*9e90*/  MUFU.EX2 R168, R40 ;  /* 0x0000002800a87308 */ /* 0x0003ea0000000800 */
[C---:B-----5:R-:W-:Y:S08]  /*9ea0*/  HMMA.16816.F32 R148, R20.reuse, R24, R148 ;  /* 0x000000181494723c */ /* 0x060ff00000001894 */
[C---:B------:R-:W-:Y:S01]  /*9eb0*/  HMMA.16816.F32 R12, R20.reuse, R26, R12 ;  /* 0x0000001a140c723c */ /* 0x040fe2000000180c */
[----:B------:R-:W5:Y:S07]  /*9ec0*/  LDSM.16.MT88.4 R24, [R245+0x1900] ;  /* 0x00190000f518783b */ /* 0x000f6e0000004200 */
[C---:B----4-:R-:W-:Y:S01]  /*9ed0*/  HMMA.16816.F32 R152, R20.reuse, R164, R152 ;  /* 0x000000a41498723c */ /* 0x050fe20000001898 */
[----:B-1----:R-:W1:Y:S03]  /*9ee0*/  LDSM.16.MT88.4 R32, [R240+0x1900] ;  /* 0x00190000f020783b */ /* 0x002e660000004200 */
[--C-:B------:R-:W-:Y:S02]  /*9ef0*/  FFMA.FTZ R40, R48, c[0x0][0x2d0], -R205.reuse ;  /* 0x0000b40030287a23 */ /* 0x100fe400000108cd */
[----:B------:R-:W4:Y:S01]  /*9f00*/  MUFU.EX2 R48, R41 ;  /* 0x0000002900307308 */ /* 0x000f220000000800 */
[----:B------:R-:W-:Y:S01]  /*9f10*/  FFMA.FTZ R205, R49, c[0x0][0x2d0], -R205 ;  /* 0x0000b40031cd7a23 */ /* 0x000fe200000108cd */
[C---:B------:R-:W-:Y:S04]  /*9f20*/  HMMA.16816.F32 R156, R20.reuse, R166, R156 ;  /* 0x000000a6149c723c */ /* 0x040fe8000000189c */
[----:B------:R-:W-:Y:S03]  /*9f30*/  F2FP.PACK_AB R165, R45, R46 ;  /* 0x0000002e2da5723e */ /* 0x000fe600000000ff */
[----:B------:R-:W-:Y:S01]  /*9f40*/  F2FP.PACK_AB R167, R204, R50 ;  /* 0x00000032cca7723e */ /* 0x000fe200000000ff */
[C---:B------:R-:W-:Y:S01]  /*9f50*/  HMMA.16816.F32 R160, R20.reuse, R28, R160 ;  /* 0x0000001c14a0723c */ /* 0x040fe200000018a0 */
[----:B------:R-:W-:Y:S07]  /*9f60*/  MUFU.EX2 R49, R40 ;  /* 0x0000002800317308 */ /* 0x000fee0000000800 */
[----:B------:R-:W-:Y:S01]  /*9f70*/  HMMA.16816.F32 R16, R20, R30, R16 ;  /* 0x0000001e1410723c */ /* 0x000fe20000001810 */
[----:B------:R-:W1:Y:S02]  /*9f80*/  LDSM.16.MT88.4 R28, [R239+0x1900] ;  /* 0x00190000ef1c783b */ /* 0x000e640000004200 */
[----:B------:R-:W3:Y:S01]  /*9f90*/  MUFU.EX2 R205, R205 ;  /* 0x000000cd00cd7308 */ /* 0x000ee20000000800 */
[----:B----4-:R-:W-:Y:S03]  /*9fa0*/  F2FP.PACK_AB R164, R47, R48 ;  /* 0x000000302fa4723e */ /* 0x010fe600000000ff */
[----:B------:R-:W-:Y:S02]  /*9fb0*/  F2FP.PACK_AB R23, R169, R215 ;  /* 0x000000d7a917723e */ /* 0x000fe400000000ff */
[----:B------:R-:W-:Y:S03]  /*9fc0*/  F2FP.PACK_AB R20, R210, R209 ;  /* 0x000000d1d214723e */ /* 0x000fe600000000ff */
[----:B------:R-:W-:Y:S02]  /*9fd0*/  F2FP.PACK_AB R21, R212, R211 ;  /* 0x000000d3d415723e */ /* 0x000fe400000000ff */
[----:B------:R-:W-:Y:S07]  /*9fe0*/  F2FP.PACK_AB R22, R214, R213 ;  /* 0x000000d5d616723e */ /* 0x000fee00000000ff */
[C---:B-----5:R-:W-:Y:S03]  /*9ff0*/  HMMA.16816.F32 R4, R20.reuse, R24, R4 ;  /* 0x000000181404723c */ /* 0x060fe60000001804 */
[----:B---3--:R-:W-:Y:S01]  /*a000*/  F2FP.PACK_AB R166, R205, R49 ;  /* 0x00000031cda6723e */ /* 0x008fe200000000ff */
[----:B------:R-:W-:Y:S01]  /*a010*/  FFMA.FTZ R203, R180, R172, R203 ;  /* 0x000000acb4cb7223 */ /* 0x000fe200000100cb */
[----:B------:R-:W-:Y:S03]  /*a020*/  MOV R180, R173 ;  /* 0x000000ad00b47202 */ /* 0x000fe60000000f00 */
[C---:B------:R-:W-:Y:S01]  /*a030*/  HMMA.16816.F32 R8, R20.reuse, R26, R8 ;  /* 0x0000001a1408723c */ /* 0x040fe20000001808 */
[----:B------:R-:W3:Y:S03]  /*a040*/  LDSM.16.MT88.4 R24, [R238+0x1900] ;  /* 0x00190000ee18783b */ /* 0x000ee60000004200 */
[----:B------:R-:W-:Y:S01]  /*a050*/  FADD.FTZ R203, R200, R203 ;  /* 0x000000cbc8cb7221 */ /* 0x000fe20000010000 */
[----:B------:R-:W-:Y:S03]  /*a060*/  MOV R200, R168 ;  /* 0x000000a800c87202 */ /* 0x000fe60000000f00 */
[C---:B-1----:R-:W-:Y:S01]  /*a070*/  HMMA.16816.F32 R52, R20.reuse, R32, R52 ;  /* 0x000000201434723c */ /* 0x042fe20000001834 */
[----:B------:R-:W-:Y:S03]  /*a080*/  LDSM.16.MT88.4 R172, [R245+0x2900] ;  /* 0x00290000f5ac783b */ /* 0x000fe60000004200 */
[----:B------:R-:W-:Y:S01]  /*a090*/  FADD.FTZ R198, R198, R203 ;  /* 0x000000cbc6c67221 */ /* 0x000fe20000010000 */
[----:B------:R-:W-:Y:S03]  /*a0a0*/  MOV R203, R179 ;  /* 0x000000b300cb7202 */ /* 0x000fe60000000f00 */
[C---:B------:R-:W-:Y:S01]  /*a0b0*/  HMMA.16816.F32 R56, R20.reuse, R34, R56 ;  /* 0x000000221438723c */ /* 0x040fe20000001838 */
[----:B------:R-:W1:Y:S03]  /*a0c0*/  LDSM.16.MT88.4 R32, [R245+0x4900] ;  /* 0x00490000f520783b */ /* 0x000e660000004200 */
[----:B------:R-:W-:Y:S01]  /*a0d0*/  FADD.FTZ R196, R196, R198 ;  /* 0x000000c6c4c47221 */ /* 0x000fe20000010000 */
[----:B------:R-:W-:Y:S03]  /*a0e0*/  MOV R198, R177 ;  /* 0x000000b100c67202 */ /* 0x000fe60000000f00 */
[C---:B------:R-:W-:Y:S04]  /*a0f0*/  HMMA.16816.F32 R60, R20.reuse, R28, R60 ;  /* 0x0000001c143c723c */ /* 0x040fe8000000183c */
[----:B------:R-:W-:Y:S04]  /*a100*/  FADD.FTZ R196, R192, R196 ;  /* 0x000000c4c0c47221 */ /* 0x000fe80000010000 */
[C---:B------:R-:W-:Y:S01]  /*a110*/  HMMA.16816.F32 R64, R20.reuse, R30, R64 ;  /* 0x0000001e1440723c */ /* 0x040fe20000001840 */
[----:B------:R-:W4:Y:S03]  /*a120*/  LDSM.16.MT88.4 R28, [R240+0x4900] ;  /* 0x00490000f01c783b */ /* 0x000f260000004200 */
[----:B------:R-:W-:Y:S04]  /*a130*/  FADD.FTZ R196, R193, R196 ;  /* 0x000000c4c1c47221 */ /* 0x000fe80000010000 */
[----:B------:R-:W-:Y:S01]  /*a140*/  FADD.FTZ R202, R202, R196 ;  /* 0x000000c4caca7221 */ /* 0x000fe20000010000 */
[C---:B---3--:R-:W-:Y:S03]  /*a150*/  HMMA.16816.F32 R68, R20.reuse, R24, R68 ;  /* 0x000000181444723c */ /* 0x048fe60000001844 */
[----:B------:R-:W-:Y:S04]  /*a160*/  FADD.FTZ R202, R188, R202 ;  /* 0x000000cabcca7221 */ /* 0x000fe80000010000 */
[----:B------:R-:W-:Y:S01]  /*a170*/  FADD.FTZ R185, R185, R202 ;  /* 0x000000cab9b97221 */ /* 0x000fe20000010000 */
[C---:B------:R-:W-:Y:S01]  /*a180*/  HMMA.16816.F32 R72, R20.reuse, R26, R72 ;  /* 0x0000001a1448723c */ /* 0x040fe20000001848 */
[----:B------:R-:W3:Y:S03]  /*a190*/  LDSM.16.MT88.4 R24, [R239+0x4900] ;  /* 0x00490000ef18783b */ /* 0x000ee60000004200 */
[----:B------:R-:W-:Y:S04]  /*a1a0*/  FADD.FTZ R185, R184, R185 ;  /* 0x000000b9b8b97221 */ /* 0x000fe80000010000 */
[C---:B-1----:R-:W-:Y:S04]  /*a1b0*/  HMMA.16816.F32 R76, R20.reuse, R32, R76 ;  /* 0x00000020144c723c */ /* 0x042fe8000000184c */
[----:B------:R-:W-:Y:S02]  /*a1c0*/  FADD.FTZ R191, R191, R185 ;  /* 0x000000b9bfbf7221 */ /* 0x000fe40000010000 */
[----:B--2---:R-:W-:Y:S02]  /*a1d0*/  FFMA.FTZ R201, R3, R43, R201 ;  /* 0x0000002b03c97223 */ /* 0x004fe400000100c9 */
[C---:B------:R-:W-:Y:S01]  /*a1e0*/  HMMA.16816.F32 R80, R20.reuse, R34, R80 ;  /* 0x000000221450723c */ /* 0x040fe20000001850 */
[----:B------:R-:W1:Y:S03]  /*a1f0*/  LDSM.16.MT88.4 R32, [R238+0x4900] ;  /* 0x00490000ee20783b */ /* 0x000e660000004200 */
[----:B------:R-:W-:Y:S01]  /*a200*/  FADD.FTZ R201, R199, R201 ;  /* 0x000000c9c7c97221 */ /* 0x000fe20000010000 */
[----:B------:R-:W-:Y:S01]  /*a210*/  MOV R199, R178 ;  /* 0x000000b200c77202 */ /* 0x000fe20000000f00 */
[----:B------:R-:W-:Y:S02]  /*a220*/  FADD.FTZ R191, R206, R191 ;  /* 0x000000bfcebf7221 */ /* 0x000fe40000010000 */
[C---:B----4-:R-:W-:Y:S01]  /*a230*/  HMMA.16816.F32 R84, R20.reuse, R28, R84 ;  /* 0x0000001c1454723c */ /* 0x050fe20000001854 */
[----:B------:R-:W-:Y:S03]  /*a240*/  LDSM.16.MT88.4 R40, [R245+0x5900] ;  /* 0x00590000f528783b */ /* 0x000fe60000004200 */
[----:B------:R-:W-:Y:S01]  /*a250*/  FADD.FTZ R197, R197, R201 ;  /* 0x000000c9c5c57221 */ /* 0x000fe20000010000 */
[-C--:B------:R-:W-:Y:S01]  /*a260*/  MOV R201, R176.reuse ;  /* 0x000000b000c97202 */ /* 0x080fe20000000f00 */
[----:B------:R-:W-:Y:S02]  /*a270*/  FADD.FTZ R209, R209, R191 ;  /* 0x000000bfd1d17221 */ /* 0x000fe40000010000 */
[C---:B------:R-:W-:Y:S01]  /*a280*/  HMMA.16816.F32 R88, R20.reuse, R30, R88 ;  /* 0x0000001e1458723c */ /* 0x040fe20000001858 */
[----:B------:R-:W2:Y:S03]  /*a290*/  LDSM.16.MT88.4 R28, [R245+0x7900] ;  /* 0x00790000f51c783b */ /* 0x000ea60000004200 */
[----:B------:R-:W-:Y:S02]  /*a2a0*/  FADD.FTZ R209, R210, R209 ;  /* 0x000000d1d2d17221 */ /* 0x000fe40000010000 */
[----:B------:R-:W-:Y:S02]  /*a2b0*/  FADD.FTZ R197, R181, R197 ;  /* 0x000000c5b5c57221 */ /* 0x000fe40000010000 */
        /* <DEDUP_REMOVED lines=43> */
[----:B------:R-:W-:Y:S03]  /*a570*/  F2FP.PACK_AB R21, R178, R176 ;  /* 0x000000b0b215723e */ /* 0x000fe600000000ff */
[----:B------:R-:W-:Y:S02]  /*a580*/  F2FP.PACK_AB R22, R51, R168 ;  /* 0x000000a83316723e */ /* 0x000fe400000000ff */
[----:B------:R-:W-:Y:S07]  /*a590*/  F2FP.PACK_AB R23, R44, R180 ;  /* 0x000000b42c17723e */ /* 0x000fee00000000ff */
[C---:B-1----:R-:W-:Y:S08]  /*a5a0*/  HMMA.16816.F32 R4, R20.reuse, R32, R4 ;  /* 0x000000201404723c */ /* 0x042ff00000001804 */
[C---:B------:R-:W-:Y:S01]  /*a5b0*/  HMMA.16816.F32 R8, R20.reuse, R34, R8 ;  /* 0x000000221408723c */ /* 0x040fe20000001808 */
[----:B------:R-:W-:Y:S07]  /*a5c0*/  LDSM.16.MT88.4 R32, [R240+0x5100] ;  /* 0x00510000f020783b */ /* 0x000fee0000004200 */
[C---:B--2---:R-:W-:Y:S08]  /*a5d0*/  HMMA.16816.F32 R52, R20.reuse, R28, R52 ;  /* 0x0000001c1434723c */ /* 0x044ff00000001834 */
[C---:B------:R-:W-:Y:S01]  /*a5e0*/  HMMA.16816.F32 R56, R20.reuse, R30, R56 ;  /* 0x0000001e1438723c */ /* 0x040fe20000001838 */
[----:B------:R-:W1:Y:S07]  /*a5f0*/  LDSM.16.MT88.4 R28, [R245+0x5100] ;  /* 0x00510000f51c783b */ /* 0x000e6e0000004200 */
[C---:B------:R-:W-:Y:S08]  /*a600*/  HMMA.16816.F32 R60, R20.reuse, R36, R60 ;  /* 0x00000024143c723c */ /* 0x040ff0000000183c */
        /* <DEDUP_REMOVED lines=39> */
[----:B------:R-:W-:Y:S01]  /*a880*/  HMMA.16816.F32 R16, R20, R26, R16 ;  /* 0x0000001a1410723c */ /* 0x000fe20000001810 */
[----:B------:R-:W3:Y:S07]  /*a890*/  LDSM.16.MT88.4 R20, [R240+0x5900] ;  /* 0x00590000f014783b */ /* 0x000eee0000004200 */
[C---:B------:R-:W-:Y:S01]  /*a8a0*/  HMMA.16816.F32 R176, R164.reuse, R172, R4 ;  /* 0x000000aca4b0723c */ /* 0x040fe20000001804 */
[----:B------:R-:W5:Y:S07]  /*a8b0*/  LDSM.16.MT88.4 R4, [R239+0x5900] ;  /* 0x00590000ef04783b */ /* 0x000f6e0000004200 */
[C---:B------:R-:W-:Y:S01]  /*a8c0*/  HMMA.16816.F32 R172, R164.reuse, R174, R8 ;  /* 0x000000aea4ac723c */ /* 0x040fe20000001808 */
[----:B------:R-:W3:Y:S07]  /*a8d0*/  LDSM.16.MT88.4 R8, [R238+0x5900] ;  /* 0x00590000ee08783b */ /* 0x000eee0000004200 */
[C---:B-1----:R-:W-:Y:S01]  /*a8e0*/  HMMA.16816.F32 R52, R164.reuse, R28, R52 ;  /* 0x0000001ca434723c */ /* 0x042fe20000001834 */
[----:B------:R-:W1:Y:S07]  /*a8f0*/  LDSM.16.MT88.4 R24, [R245+0x8900] ;  /* 0x00890000f518783b */ /* 0x000e6e0000004200 */
[C---:B------:R-:W-:Y:S01]  /*a900*/  HMMA.16816.F32 R56, R164.reuse, R30, R56 ;  /* 0x0000001ea438723c */ /* 0x040fe20000001838 */
[----:B------:R-:W1:Y:S07]  /*a910*/  LDSM.16.MT88.4 R28, [R240+0x8900] ;  /* 0x00890000f01c783b */ /* 0x000e6e0000004200 */
[C---:B----4-:R-:W-:Y:S08]  /*a920*/  HMMA.16816.F32 R60, R164.reuse, R32, R60 ;  /* 0x00000020a43c723c */ /* 0x050ff0000000183c */
[C---:B------:R-:W-:Y:S01]  /*a930*/  HMMA.16816.F32 R64, R164.reuse, R34, R64 ;  /* 0x00000022a440723c */ /* 0x040fe20000001840 */
[----:B------:R-:W4:Y:S07]  /*a940*/  LDSM.16.MT88.4 R32, [R239+0x8900] ;  /* 0x00890000ef20783b */ /* 0x000f2e0000004200 */
[C---:B--2---:R-:W-:Y:S07]  /*a950*/  HMMA.16816.F32 R68, R164.reuse, R36, R68 ;  /* 0x00000024a444723c */ /* 0x044fee0000001844 */
[----:B------:R-:W-:Y:S01]  /*a960*/  MOV R37, R169 ;  /* 0x000000a900257202 */ /* 0x000fe20000000f00 */
[C---:B------:R-:W-:Y:S01]  /*a970*/  HMMA.16816.F32 R72, R164.reuse, R38, R72 ;  /* 0x00000026a448723c */ /* 0x040fe20000001848 */
[----:B------:R-:W-:Y:S03]  /*a980*/  LDSM.16.MT88.4 R168, [R240+0xb900] ;  /* 0x00b90000f0a8783b */ /* 0x000fe60000004200 */
[----:B------:R-:W-:Y:S04]  /*a990*/  FADD.FTZ R3, R37, R3 ;  /* 0x0000000325037221 */ /* 0x000fe80000010000 */
[C---:B------:R-:W-:Y:S04]  /*a9a0*/  HMMA.16816.F32 R76, R164.reuse, R40, R76 ;  /* 0x00000028a44c723c */ /* 0x040fe8000000184c */
[----:B------:R-:W-:Y:S04]  /*a9b0*/  FADD.FTZ R3, R201, R3 ;  /* 0x00000003c9037221 */ /* 0x000fe80000010000 */
[C---:B------:R-:W-:Y:S04]  /*a9c0*/  HMMA.16816.F32 R80, R164.reuse, R42, R80 ;  /* 0x0000002aa450723c */ /* 0x040fe80000001850 */
[----:B------:R-:W-:Y:S04]  /*a9d0*/  FADD.FTZ R3, R199, R3 ;  /* 0x00000003c7037221 */ /* 0x000fe80000010000 */
[C---:B---3--:R-:W-:Y:S04]  /*a9e0*/  HMMA.16816.F32 R84, R164.reuse, R20, R84 ;  /* 0x00000014a454723c */ /* 0x048fe80000001854 */
[----:B------:R-:W-:Y:S01]  /*a9f0*/  FADD.FTZ R3, R180, R3 ;  /* 0x00000003b4037221 */ /* 0x000fe20000010000 */
[----:B------:R-:W-:Y:S03]  /*aa00*/  MOV R180, R2 ;  /* 0x0000000200b47202 */ /* 0x000fe60000000f00 */
        /* <DEDUP_REMOVED lines=8> */
[C---:B------:R-:W-:Y:S04]  /*aa90*/  HMMA.16816.F32 R100, R164.reuse, R8, R100 ;  /* 0x00000008a464723c */ /* 0x040fe80000001864 */
[----:B------:R-:W-:Y:S04]  /*aaa0*/  FADD.FTZ R44, R50, R44 ;  /* 0x0000002c322c7221 */ /* 0x000fe80000010000 */
[C---:B------:R-:W-:Y:S01]  /*aab0*/  HMMA.16816.F32 R104, R164.reuse, R10, R104 ;  /* 0x0000000aa468723c */ /* 0x040fe20000001868 */
[----:B------:R-:W5:Y:S07]  /*aac0*/  LDSM.16.MT88.4 R8, [R239+0xb900] ;  /* 0x00b90000ef08783b */ /* 0x000f6e0000004200 */
[C---:B-1----:R-:W-:Y:S08]  /*aad0*/  HMMA.16816.F32 R108, R164.reuse, R24, R108 ;  /* 0x00000018a46c723c */ /* 0x042ff0000000186c */
[C---:B------:R-:W-:Y:S08]  /*aae0*/  HMMA.16816.F32 R112, R164.reuse, R26, R112 ;  /* 0x0000001aa470723c */ /* 0x040ff00000001870 */
[C---:B------:R-:W-:Y:S08]  /*aaf0*/  HMMA.16816.F32 R116, R164.reuse, R28, R116 ;  /* 0x0000001ca474723c */ /* 0x040ff00000001874 */
[C---:B------:R-:W-:Y:S08]  /*ab00*/  HMMA.16816.F32 R120, R164.reuse, R30, R120 ;  /* 0x0000001ea478723c */ /* 0x040ff00000001878 */
[C---:B----4-:R-:W-:Y:S08]  /*ab10*/  HMMA.16816.F32 R124, R164.reuse, R32, R124 ;  /* 0x00000020a47c723c */ /* 0x050ff0000000187c */
[C---:B------:R-:W-:Y:S08]  /*ab20*/  HMMA.16816.F32 R128, R164.reuse, R34, R128 ;  /* 0x00000022a480723c */ /* 0x040ff00000001880 */
[C---:B--2---:R-:W-:Y:S08]  /*ab30*/  HMMA.16816.F32 R132, R164.reuse, R20, R132 ;  /* 0x00000014a484723c */ /* 0x044ff00000001884 */
[C---:B------:R-:W-:Y:S08]  /*ab40*/  HMMA.16816.F32 R136, R164.reuse, R22, R136 ;  /* 0x00000016a488723c */ /* 0x040ff00000001888 */
[C---:B---3--:R-:W-:Y:S08]  /*ab50*/  HMMA.16816.F32 R140, R164.reuse, R4, R140 ;  /* 0x00000004a48c723c */ /* 0x048ff0000000188c */
[C---:B------:R-:W-:Y:S01]  /*ab60*/  HMMA.16816.F32 R144, R164.reuse, R6, R144 ;  /* 0x00000006a490723c */ /* 0x040fe20000001890 */
[----:B------:R-:W1:Y:S07]  /*ab70*/  LDSM.16.MT88.4 R4, [R238+0xb900] ;  /* 0x00b90000ee04783b */ /* 0x000e6e0000004200 */
[C---:B------:R-:W-:Y:S08]  /*ab80*/  HMMA.16816.F32 R148, R164.reuse, R168, R148 ;  /* 0x000000a8a494723c */ /* 0x040ff00000001894 */
[C---:B------:R-:W-:Y:S08]  /*ab90*/  HMMA.16816.F32 R168, R164.reuse, R170, R12 ;  /* 0x000000aaa4a8723c */ /* 0x040ff0000000180c */
[C---:B-----5:R-:W-:Y:S07]  /*aba0*/  HMMA.16816.F32 R152, R164.reuse, R8, R152 ;  /* 0x00000008a498723c */ /* 0x060fee0000001898 */
[----:B------:R-:W-:Y:S01]  /*abb0*/  FADD.FTZ R8, R214, R213 ;  /* 0x000000d5d6087221 */ /* 0x000fe20000010000 */
[C---:B------:R-:W-:Y:S04]  /*abc0*/  HMMA.16816.F32 R156, R164.reuse, R10, R156 ;  /* 0x0000000aa49c723c */ /* 0x040fe8000000189c */
[----:B------:R-:W-:Y:S04]  /*abd0*/  FADD.FTZ R8, R198, R8 ;  /* 0x00000008c6087221 */ /* 0x000fe80000010000 */
[----:B------:R-:W-:Y:S01]  /*abe0*/  FADD.FTZ R8, R203, R8 ;  /* 0x00000008cb087221 */ /* 0x000fe20000010000 */
[C---:B-1----:R-:W-:Y:S03]  /*abf0*/  HMMA.16816.F32 R160, R164.reuse, R4, R160 ;  /* 0x00000004a4a0723c */ /* 0x042fe600000018a0 */
[----:B------:R-:W-:Y:S04]  /*ac00*/  FADD.FTZ R8, R200, R8 ;  /* 0x00000008c8087221 */ /* 0x000fe80000010000 */
[----:B------:R-:W-:Y:S01]  /*ac10*/  FADD.FTZ R8, R51, R8 ;  /* 0x0000000833087221 */ /* 0x000fe20000010000 */
[----:B------:R-:W-:Y:S04]  /*ac20*/  HMMA.16816.F32 R164, R164, R6, R16 ;  /* 0x00000006a4a4723c */ /* 0x000fe80000001810 */
[----:B------:R-:W-:Y:S02]  /*ac30*/  FADD.FTZ R48, R48, R8 ;  /* 0x0000000830307221 */ /* 0x000fe40000010000 */
[----:B------:R-:W-:Y:S02]  /*ac40*/  FADD.FTZ R4, R204, R44 ;  /* 0x0000002ccc047221 */ /* 0x000fe40000010000 */
[----:B------:R-:W-:Y:S04]  /*ac50*/  FADD.FTZ R48, R47, R48 ;  /* 0x000000302f307221 */ /* 0x000fe80000010000 */
[----:B------:R-:W-:Y:S04]  /*ac60*/  FADD.FTZ R48, R49, R48 ;  /* 0x0000003031307221 */ /* 0x000fe80000010000 */
[----:B------:R-:W-:Y:S05]  /*ac70*/  FADD.FTZ R3, R205, R48 ;  /* 0x00000030cd037221 */ /* 0x000fea0000010000 */
[----:B------:R1:W-:Y:S04]  /*ac80*/  STL [R1+0x28], R3 ;  /* 0x0000280301007387 */ /* 0x0003e80000100800 */
[----:B------:R2:W-:Y:S01]  /*ac90*/  STL [R1+0x24], R4 ;  /* 0x0000240401007387 */ /* 0x0005e20000100800 */
[----:B-1----:R-:W-:Y:S01]  /*aca0*/  MOV R3, R0 ;  /* 0x0000000000037202 */ /* 0x002fe20000000f00 */
[----:B--2---:R-:W-:-:S05]  /*acb0*/  @P0 BRA `(.L_x_4772) ;  /* 0xffffbe0000000947 */ /* 0x004fca000383ffff */
.L_x_4771:
        /* <DEDUP_REMOVED lines=157> */
.L_x_4763:
        /* <DEDUP_REMOVED lines=308> */
.L_x_4777:
[----:B--23--:R-:W-:Y:S05]  /*c9d0*/  BSYNC B0 ;  /* 0x0000000000007941 */ /* 0x00cfea0003800000 */
.L_x_4776:
        /* <DEDUP_REMOVED lines=195> */
.L_x_4775:
        /* <DEDUP_REMOVED lines=50> */
.L_x_4778:
        /* <DEDUP_REMOVED lines=13> */
.L_x_6564:


//--------------------- .text._ZN7cutlass13device_kernelIN5flash19enable_sm80_to_sm89INS1_16FlashAttnFwdSm80INS1_25CollectiveMainloopFwdSm80ILi8ELi1ELb0EN4cute5tupleIJNS5_1CILi128EEENS7_ILi64EEENS7_ILi256EEEEEELi256ENS_6half_tEfNS_4arch4Sm80ELb0ELb0ELb0ELb1ELb1ELb0ELb1ELb1EEENS1_21CollectiveEpilogueFwdINS6_IJS8_SA_S9_EEENS6_IJNS7_ILi1EEESI_SI_EEESC_SE_Li256ELb1ELb1ELb1ELb0EEENS1_36VarlenDynamicPersistentTileSchedulerILi128ELi64ELi256ELi256ELb1ELb1ELb0ELb0ELb1ELb1EEEEEEEEEvNT_6ParamsE --------------------------
	.section	.text._ZN7cutlass13device_kernelIN5flash19enable_sm80_to_sm89INS1_16FlashAttnFwdSm80INS1_25CollectiveMainloopFwdSm80ILi8ELi1ELb0EN4cute5tupleIJNS5_1CILi128EEENS7_ILi64EEENS7_ILi256EEEEEELi256ENS_6half_tEfNS_4arch4Sm80ELb0ELb0ELb0ELb1ELb1ELb0ELb1ELb1EEENS1_21CollectiveEpilogueFwdINS6_IJS8_SA_S9_EEENS6_IJNS7_ILi1EEESI_SI_EEESC_SE_Li256ELb1ELb1ELb1ELb0EEENS1_36VarlenDynamicPersistentTileSchedulerILi128ELi64ELi256ELi256ELb1ELb1ELb0ELb0ELb1ELb1EEEEEEEEEvNT_6ParamsE,"ax",@progbits
	.sectioninfo	@"SHI_REGISTERS=255"
	.align	128
.text._ZN7cutlass13device_kernelIN5flash19enable_sm80_to_sm89INS1_16FlashAttnFwdSm80INS1_25CollectiveMainloopFwdSm80ILi8ELi1ELb0EN4cute5tupleIJNS5_1CILi128EEENS7_ILi64EEENS7_ILi256EEEEEELi256ENS_6half_tEfNS_4arch4Sm80ELb0ELb0ELb0ELb1ELb1ELb0ELb1ELb1EEENS1_21CollectiveEpilogueFwdINS6_IJS8_SA_S9_EEENS6_IJNS7_ILi1EEESI_SI_EEESC_SE_Li256ELb1ELb1ELb1ELb0EEENS1_36VarlenDynamicPersistentTileSchedulerILi128ELi64ELi256ELi256ELb1ELb1ELb0ELb0ELb1ELb1EEEEEEEEEvNT_6ParamsE:
        .type           _ZN7cutlass13device_kernelIN5flash19enable_sm80_to_sm89INS1_16FlashAttnFwdSm80INS1_25CollectiveMainloopFwdSm80ILi8ELi1ELb0EN4cute5tupleIJNS5_1CILi128EEENS7_ILi64EEENS7_ILi256EEEEEELi256ENS_6half_tEfNS_4arch4Sm80ELb0ELb0ELb0ELb1ELb1ELb0ELb1ELb1EEENS1_21CollectiveEpilogueFwdINS6_IJS8_SA_S9_EEENS6_IJNS7_ILi1EEESI_SI_EEESC_SE_Li256ELb1ELb1ELb1ELb0EEENS1_36VarlenDynamicPersistentTileSchedulerILi128ELi64ELi256ELi256ELb1ELb1ELb0ELb0ELb1ELb1EEEEEEEEEvNT_6ParamsE,@function
        .size           _ZN7cutlass13device_kernelIN5flash19enable_sm80_to_sm89INS1_16FlashAttnFwdSm80INS1_25CollectiveMainloopFwdSm80ILi8ELi1ELb0EN4cute5tupleIJNS5_1CILi128EEENS7_ILi64EEENS7_ILi256EEEEEELi256ENS_6half_tEfNS_4arch4Sm80ELb0ELb0ELb0ELb1ELb1ELb0ELb1ELb1EEENS1_21CollectiveEpilogueFwdINS6_IJS8_SA_S9_EEENS6_IJNS7_ILi1EEESI_SI_EEESC_SE_Li256ELb1ELb1ELb1ELb0EEENS1_36VarlenDynamicPersistentTileSchedulerILi128ELi64ELi256ELi256ELb1ELb1ELb0ELb0ELb1ELb1EEEEEEEEEvNT_6ParamsE,(.L_x_6565 - _ZN7cutlass13device_kernelIN5flash19enable_sm80_to_sm89INS1_16FlashAttnFwdSm80INS1_25CollectiveMainloopFwdSm80ILi8ELi1ELb0EN4cute5tupleIJNS5_1CILi128EEENS7_ILi64EEENS7_ILi256EEEEEELi256ENS_6half_tEfNS_4arch4Sm80ELb0ELb0ELb0ELb1ELb1ELb0ELb1ELb1EEENS1_21CollectiveEpilogueFwdINS6_IJS8_SA_S9_EEENS6_IJNS7_ILi1EEESI_SI_EEESC_SE_Li256ELb1ELb1ELb1ELb0EEENS1_36VarlenDynamicPersistentTileSchedulerILi128ELi64ELi256ELi256ELb1ELb1ELb0ELb0ELb1ELb1EEEEEEEEEvNT_6ParamsE)
        .other          _ZN7cutlass13device_kernelIN5flash19enable_sm80_to_sm89INS1_16FlashAttnFwdSm80INS1_25CollectiveMainloopFwdSm80ILi8ELi1ELb0EN4cute5tupleIJNS5_1CILi128EEENS7_ILi64EEENS7_ILi256EEEEEELi256ENS_6half_tEfNS_4arch4Sm80ELb0ELb0ELb0ELb1ELb1ELb0ELb1ELb1EEENS1_21CollectiveEpilogueFwdINS6_IJS8_SA_S9_EEENS6_IJNS7_ILi1EEESI_SI_EEESC_SE_Li256ELb1ELb1ELb1ELb0EEENS1_36VarlenDynamicPersistentTileSchedulerILi128ELi64ELi256ELi256ELb1ELb1ELb0ELb0ELb1ELb1EEEEEEEEEvNT_6ParamsE,@"STO_CUDA_ENTRY STV_DEFAULT"
_ZN7cutlass13device_kernelIN5flash19enable_sm80_to_sm89INS1_16FlashAttnFwdSm80INS1_25CollectiveMainloopFwdSm80ILi8ELi1ELb0EN4cute5tupleIJNS5_1CILi128EEENS7_ILi64EEENS7_ILi256EEEEEELi256ENS_6half_tEfNS_4arch4Sm80ELb0ELb0ELb0ELb1ELb1ELb0ELb1ELb1EEENS1_21CollectiveEpilogueFwdINS6_IJS8_SA_S9_EEENS6_IJNS7_ILi1EEESI_SI_EEESC_SE_Li256ELb1ELb1ELb1ELb0EEENS1_36VarlenDynamicPersistentTileSchedulerILi128ELi64ELi256ELi256ELb1ELb1ELb0ELb0ELb1ELb1EEEEEEEEEvNT_6ParamsE:
        /* <DEDUP_REMOVED lines=54> */
.L_x_4784:
        /* <DEDUP_REMOVED lines=17> */
.L_x_4882:
        /* <DEDUP_REMOVED lines=16> */
.L_x_4883:
[----:B--2---:R-:W-:-:S05]  /*0570*/  IMAD R0, R0, c[0x0][0x538], RZ ;  /* 0x00014e0000007a24 */ /* 0x004fca00078e02ff */
[----:B------:R-:W-:-:S04]  /*0580*/  IADD3 R6, R0, R6, RZ ;  /* 0x0000000600067210 */ /* 0x000fc80007ffe0ff */
[----:B------:R-:W-:-:S13]  /*0590*/  ISETP.GT.AND P0, PT, R6, UR4, PT ;  /* 0x0000000406007c0c */ /* 0x000fda000bf04270 */
[----:B-1----:R-:W-:Y:S05]  /*05a0*/  @!P0 BRA `(.L_x_4784) ;  /* 0xfffffdb000008947 */ /* 0x002fea000383ffff */
.L_x_4780:
[----:B------:R-:W-:-:S05]  /*05b0*/  IADD3 R12, -R0, R6, RZ ;  /* 0x00000006000c7210 */ /* 0x000fca0007ffe1ff */
[----:B------:R-:W-:-:S05]  /*05c0*/  IMAD R0, R4, c[0x0][0x538], R12 ;  /* 0x00014e0004007a24 */ /* 0x000fca00078e020c */
[----:B------:R-:W-:Y:S01]  /*05d0*/  ISETP.GT.AND P0, PT, R0, UR4, PT ;  /* 0x0000000400007c0c */ /* 0x000fe2000bf04270 */
[----:B------:R-:W-:-:S12]  /*05e0*/  BRA.DIV ~URZ, `(.L_x_4785) ;  /* 0x0000f4b27f007947 */ /* 0x000fd8000b800000 */
[----:B------:R-:W-:-:S04]  /*05f0*/  VOTE.ANY R0, PT, !P0 ;  /* 0x0000000000007806 */ /* 0x000fc800040e0100 */
.L_x_4884:
[----:B------:R1:W2:Y:S01]  /*0600*/  POPC R13, R0 ;  /* 0x00000000000d7309 */ /* 0x0002a20000000000 */
[----:B------:R-:W-:Y:S05]  /*0610*/  BRA.DIV ~URZ, `(.L_x_4786) ;  /* 0x0000f4c27f007947 */ /* 0x000fea000b800000 */
[----:B--2---:R2:W3:Y:S01]  /*0620*/  SHFL.IDX PT, R11, R8, R13, 0x1f ;  /* 0x00001f0d080b7589 */ /* 0x0044e200000e0000 */
[----:B------:R-:W-:-:S03]  /*0630*/  MOV R6, RZ ;  /* 0x000000ff00067202 */ /* 0x000fc60000000f00 */
[----:B------:R2:W4:Y:S04]  /*0640*/  SHFL.IDX PT, R10, R7, R13, 0x1f ;  /* 0x00001f0d070a7589 */ /* 0x00052800000e0000 */
.L_x_4885:
[----:B------:R-:W-:Y:S01]  /*0650*/  ISETP.NE.AND P0, PT, R0, RZ, PT ;  /* 0x000000ff0000720c */ /* 0x000fe20003f05270 */
[----:B------:R-:W-:-:S12]  /*0660*/  BSSY B0, `(.L_x_4787) ;  /* 0x0000005000007945 */ /* 0x000fd80003800000 */
[----:B------:R-:W-:Y:S05]  /*0670*/  @!P0 BRA `(.L_x_4788) ;  /* 0x0000003000008947 */ /* 0x000fea0003800000 */
[----:B------:R-:W-:Y:S01]  /*0680*/  IADD3 R195, R13, -0x1, RZ ;  /* 0xffffffff0dc37810 */ /* 0x000fe20007ffe0ff */
[----:B------:R-:W-:Y:S05]  /*0690*/  BRA.DIV ~URZ, `(.L_x_4789) ;  /* 0x0000f5227f007947 */ /* 0x000fea000b800000 */
[----:B------:R1:W2:Y:S02]  /*06a0*/  SHFL.IDX PT, R6, R4, R195, 0x1f ;  /* 0x00001fc304067589 */ /* 0x0002a400000e0000 */
.L_x_4788:
[----:B------:R-:W-:Y:S05]  /*06b0*/  BSYNC B0 ;  /* 0x0000000000007941 */ /* 0x000fea0003800000 */
.L_x_4787:
        /* <DEDUP_REMOVED lines=69> */
.L_x_4781:
[----:B------:R-:W-:Y:S01]  /*0b10*/  MOV R0, UR4 ;  /* 0x0000000400007c02 */ /* 0x000fe20008000f00 */
[----:B------:R-:W-:Y:S04]  /*0b20*/  STL [R1+0x4], RZ ;  /* 0x000004ff01007387 */ /* 0x000fe80000100800 */
[----:B------:R1:W-:Y:S04]  /*0b30*/  STL [R1], R0 ;  /* 0x0000000001007387 */ /* 0x0003e80000100800 */
[----:B------:R2:W-:Y:S01]  /*0b40*/  STL [R1+0x8], RZ ;  /* 0x000008ff01007387 */ /* 0x0005e20000100800 */
[----:B-1----:R-:W-:-:S05]  /*0b50*/  MOV R0, c[0x0][0x53c] ;  /* 0x00014f0000007a02 */ /* 0x002fca0000000f00 */
[----:B------:R2:W-:Y:S02]  /*0b60*/  STL [R1+0xc], R0 ;  /* 0x00000c0001007387 */ /* 0x0005e40000100800 */
.L_x_4790:
        /* <DEDUP_REMOVED lines=8> */
.L_x_4779:
        /* <DEDUP_REMOVED lines=90> */
[C---:B------:R-:W-:Y:S02]  /*1190*/  IADD3 R241, R231.reuse, 0xc0, RZ ;  /* 0x000000c0e7f17810 */ /* 0x040fe40007ffe0ff */
        /* <DEDUP_REMOVED lines=79> */
[C---:B------:R-:W-:Y:S01]  /*1690*/  IMAD.IADD R213, R0.reuse, 0x1, R210 ;  /* 0x0000000100d57824 */ /* 0x040fe200078e02d2 */
        /* <DEDUP_REMOVED lines=82> */
.L_x_4881:
        /* <DEDUP_REMOVED lines=14> */
[C---:B------:R-:W-:Y:S01]  /*1ca0*/  @P4 LEA R6, P2, R12.reuse, c[0x0][0x370], 0x2 ;  /* 0x0000dc000c064a11 */ /* 0x040fe200078410ff */
[----:B------:R1:W-:Y:S01]  /*1cb0*/  STL [R1+0x14], R12 ;  /* 0x0000140c01007387 */ /* 0x0003e20000100800 */
[C-C-:B------:R-:W-:Y:S02]  /*1cc0*/  SHF.L.U64.HI R18, R12.reuse, 0x2, R14.reuse ;  /* 0x000000020c127819 */ /* 0x140fe4000001020e */
[----:B------:R-:W-:Y:S01]  /*1cd0*/  @P4 LEA.HI.X R7, R12, c[0x0][0x374], R14, 0x2, P2 ;  /* 0x0000dd000c074a11 */ /* 0x000fe200010f140e */
[----:B------:R1:W-:Y:S01]  /*1ce0*/  STL [R1+0x4c], R14 ;  /* 0x00004c0e01007387 */ /* 0x0003e20000100800 */
[----:B------:R-:W-:-:S02]  /*1cf0*/  @P3 IADD3 R4, P1, R19, c[0x0][0x360], RZ ;  /* 0x0000d80013043a10 */ /* 0x000fc40007f3e0ff */
[----:B------:R-:W-:Y:S01]  /*1d00*/  IADD3 R2, P2, R19, c[0x0][0x348], RZ ;  /* 0x0000d20013027a10 */ /* 0x000fe20007f5e0ff */
[----:B------:R1:W5:Y:S01]  /*1d10*/  @P4 LDG.E R244, [R6.64] ;  /* 0x0000000606f44981 */ /* 0x000362000c1e1900 */
[C---:B------:R-:W-:Y:S02]  /*1d20*/  @P3 IADD3.X R5, R18.reuse, c[0x0][0x364], RZ, P1, !PT ;  /* 0x0000d90012053a10 */ /* 0x040fe40000ffe4ff */
[----:B------:R-:W-:Y:S01]  /*1d30*/  IADD3.X R3, R18, c[0x0][0x34c], RZ, P2, !PT ;  /* 0x0000d30012037a10 */ /* 0x000fe200017fe4ff */
[----:B------:R1:W-:Y:S04]  /*1d40*/  STL [R1+0x18], R19 ;  /* 0x0000181301007387 */ /* 0x0003e80000100800 */
        /* <DEDUP_REMOVED lines=10> */
.L_x_4791:
[----:B------:R-:W-:-:S04]  /*1df0*/  ISETP.NE.U32.AND P1, PT, RZ, c[0x0][0x368], PT ;  /* 0x0000da00ff007a0c */ /* 0x000fc80003f25070 */
[----:B------:R-:W-:-:S13]  /*1e00*/  ISETP.NE.AND.EX P1, PT, RZ, c[0x0][0x36c], PT, P1 ;  /* 0x0000db00ff007a0c */ /* 0x000fda0003f25310 */
[----:B------:R-:W-:Y:S05]  /*1e10*/  @!P1 BRA `(.L_x_4792) ;  /* 0x0000004000009947 */ /* 0x000fea0003800000 */
[----:B-1----:R-:W-:-:S04]  /*1e20*/  IADD3 R2, P1, R19, c[0x0][0x368], RZ ;  /* 0x0000da0013027a10 */ /* 0x002fc80007f3e0ff */
[----:B------:R-:W-:-:S05]  /*1e30*/  IADD3.X R3, R18, c[0x0][0x36c], RZ, P1, !PT ;  /* 0x0000db0012037a10 */ /* 0x000fca0000ffe4ff */
[----:B------:R1:W5:Y:S01]  /*1e40*/  LDG.E R0, [R2.64] ;  /* 0x0000000602007981 */ /* 0x000362000c1e1900 */
[----:B------:R-:W-:Y:S05]  /*1e50*/  BRA `(.L_x_4793) ;  /* 0x0000008000007947 */ /* 0x000fea0003800000 */
.L_x_4792:
        /* <DEDUP_REMOVED lines=8> */
.L_x_4793:
        /* <DEDUP_REMOVED lines=48> */
.L_x_4795:
[----:B------:R-:W-:Y:S05]  /*21e0*/  BSYNC B0 ;  /* 0x0000000000007941 */ /* 0x000fea0003800000 */
.L_x_4794:
        /* <DEDUP_REMOVED lines=88> */
[----:B------:R-:W-:Y:S02]  /*2770*/  ISETP.GE.AND P4, PT, R239, c[0x0][0x198], PT ;  /* 0x00006600ef007a0c */ /* 0x000fe40003f86270 */
[----:B------:R-:W-:Y:S02]  /*2780*/  ISETP.GE.AND P3, PT, R241, c[0x0][0x198], PT ;  /* 0x00006600f1007a0c */ /* 0x000fe40003f66270 */
[----:B------:R-:W-:Y:S01]  /*2790*/  IADD3 R116, R205, -0x1, RZ ;  /* 0xffffffffcd747810 */ /* 0x000fe20007ffe0ff */
[----:B-1----:R-:W-:-:S05]  /*27a0*/  IMAD.WIDE.U32 R2, R11, c[0x0][0x178], RZ ;  /* 0x00005e000b027a25 */ /* 0x002fca00078e00ff */
[----:B------:R-:W-:-:S05]  /*27b0*/  IADD3 R3, R3, R0, RZ ;  /* 0x0000000003037210 */ /* 0x000fca0007ffe0ff */
[----:B------:R-:W-:-:S04]  /*27c0*/  IMAD.WIDE.U32 R2, R16, c[0x0][0x1b8], R2 ;  /* 0x00006e0010027a25 */ /* 0x000fc800078e0002 */
[----:B------:R-:W-:-:S04]  /*27d0*/  IMAD R3, R16, c[0x0][0x1bc], R3 ;  /* 0x00006f0010037a24 */ /* 0x000fc800078e0203 */
[----:B------:R-:W-:-:S04]  /*27e0*/  IMAD.WIDE.U32 R2, R4, c[0x0][0x1c0], R2 ;  /* 0x0000700004027a25 */ /* 0x000fc800078e0002 */
[----:B--2---:R-:W-:Y:S01]  /*27f0*/  IMAD R5, R6, 0x80, R5 ;  /* 0x0000008006057824 */ /* 0x004fe200078e0205 */
[----:B------:R-:W-:-:S03]  /*2800*/  SEL R6, R14, RZ, !P0 ;  /* 0x000000ff0e067207 */ /* 0x000fc60004000000 */
[----:B------:R-:W-:Y:S01]  /*2810*/  @P2 IMAD.HI.U32 R7, R5, c[0x0][0x2c8], RZ ;  /* 0x0000b20005072a27 */ /* 0x000fe200078e00ff */
[----:B------:R-:W-:-:S03]  /*2820*/  MOV R0, R5 ;  /* 0x0000000500007202 */ /* 0x000fc60000000f00 */
[----:B------:R-:W-:Y:S01]  /*2830*/  IMAD R6, R6, c[0x0][0x1c0], RZ ;  /* 0x0000700006067a24 */ /* 0x000fe200078e02ff */
[----:B------:R-:W-:-:S03]  /*2840*/  @P2 SHF.R.U32.HI R0, RZ, c[0x0][0x2cc], R7 ;  /* 0x0000b300ff002a19 */ /* 0x000fc60000011607 */
        /* <DEDUP_REMOVED lines=19> */
.L_x_4886:
[----:B------:R-:W-:Y:S05]  /*2980*/  BRA.DIV ~URZ, `(.L_x_4798) ;  /* 0x0000d3027f007947 */ /* 0x000fea000b800000 */
[----:B------:R3:W4:Y:S02]  /*2990*/  SHFL.IDX PT, R0, R14, RZ, 0x181f ;  /* 0x00181fff0e007589 */ /* 0x00072400000e0000 */
.L_x_4887:
[----:B---3--:R-:W3:Y:S01]  /*29a0*/  LDL R2, [R1+0x4] ;  /* 0x0000040001027983 */ /* 0x008ee20000100800 */
[----:B------:R-:W-:Y:S01]  /*29b0*/  IMAD R13, R13, c[0x0][0x2c4], RZ ;  /* 0x0000b1000d0d7a24 */ /* 0x000fe200078e02ff */
[----:B------:R-:W-:Y:S01]  /*29c0*/  BSSY B0, `(.L_x_4799) ;  /* 0x0000017000007945 */ /* 0x000fe20003800000 */
[----:B---3--:R-:W-:-:S04]  /*29d0*/  LEA R12, R2, R243, 0x7 ;  /* 0x000000f3020c7211 */ /* 0x008fc800078e38ff */
[----:B------:R-:W-:-:S13]  /*29e0*/  ISETP.GE.AND P0, PT, R12, R13, PT ;  /* 0x0000000d0c00720c */ /* 0x000fda0003f06270 */
[----:B------:R-:W-:Y:S05]  /*29f0*/  @P0 BRA `(.L_x_4800) ;  /* 0x0000013000000947 */ /* 0x000fea0003800000 */
[----:B------:R-:W-:Y:S02]  /*2a00*/  SHF.R.S32.HI R2, RZ, 0x1f, R231 ;  /* 0x0000001fff027819 */ /* 0x000fe400000114e7 */
[-C--:B----4-:R-:W-:Y:S02]  /*2a10*/  LEA R10, P0, R231, R0.reuse, 0x1 ;  /* 0x00000000e70a7211 */ /* 0x090fe400078008ff */
[-C--:B------:R-:W-:Y:S02]  /*2a20*/  LEA R8, P2, R240, R0.reuse, 0x1 ;  /* 0x00000000f0087211 */ /* 0x080fe400078408ff */
[----:B------:R-:W-:Y:S02]  /*2a30*/  SHF.R.S32.HI R20, RZ, 0x1f, R240 ;  /* 0x0000001fff147819 */ /* 0x000fe400000114f0 */
[----:B------:R-:W-:Y:S02]  /*2a40*/  LEA R6, P1, R239, R0, 0x1 ;  /* 0x00000000ef067211 */ /* 0x000fe400078208ff */
[----:B--2---:R-:W-:-:S02]  /*2a50*/  LEA.HI.X R11, R231, R4, R2, 0x1, P0 ;  /* 0x00000004e70b7211 */ /* 0x004fc400000f0c02 */
[----:B------:R-:W-:Y:S02]  /*2a60*/  SHF.R.S32.HI R19, RZ, 0x1f, R239 ;  /* 0x0000001fff137819 */ /* 0x000fe400000114ef */
[----:B------:R-:W-:Y:S01]  /*2a70*/  SHF.R.S32.HI R18, RZ, 0x1f, R241 ;  /* 0x0000001fff127819 */ /* 0x000fe200000114f1 */
[----:B------:R-:W-:Y:S01]  /*2a80*/  @!PT LDS RZ, [RZ] ;  /* 0x00000000fffff984 */ /* 0x000fe20000000800 */
[----:B------:R-:W-:Y:S01]  /*2a90*/  @!PT LDS RZ, [RZ] ;  /* 0x00000000fffff984 */ /* 0x000fe20000000800 */
[----:B------:R-:W-:Y:S01]  /*2aa0*/  @!PT LDS RZ, [RZ] ;  /* 0x00000000fffff984 */ /* 0x000fe20000000800 */
[----:B------:R2:W-:Y:S01]  /*2ab0*/  LDGSTS.E.BYPASS.LTC128B.128 [R229+0x10100], [R10.64], !P6 ;  /* 0x101000000ae57fae */ /* 0x0005e2000f101d46 */
[----:B------:R-:W-:Y:S02]  /*2ac0*/  LEA R2, P0, R241, R0, 0x1 ;  /* 0x00000000f1027211 */ /* 0x000fe400078008ff */
[-C--:B------:R-:W-:Y:S02]  /*2ad0*/  LEA.HI.X R9, R240, R4.reuse, R20, 0x1, P2 ;  /* 0x00000004f0097211 */ /* 0x080fe400010f0c14 */
[-C--:B------:R-:W-:Y:S02]  /*2ae0*/  LEA.HI.X R7, R239, R4.reuse, R19, 0x1, P1 ;  /* 0x00000004ef077211 */ /* 0x080fe400008f0c13 */
[----:B------:R-:W-:Y:S01]  /*2af0*/  LEA.HI.X R3, R241, R4, R18, 0x1, P0 ;  /* 0x00000004f1037211 */ /* 0x000fe200000f0c12 */
[----:B------:R2:W-:Y:S04]  /*2b00*/  LDGSTS.E.BYPASS.LTC128B.128 [R229+0x14100], [R8.64], !P5 ;  /* 0x1410000008e57fae */ /* 0x0005e8000e901d46 */
[----:B------:R2:W-:Y:S04]  /*2b10*/  LDGSTS.E.BYPASS.LTC128B.128 [R229+0x18100], [R6.64], !P4 ;  /* 0x1810000006e57fae */ /* 0x0005e8000e101d46 */
[----:B------:R2:W-:Y:S02]  /*2b20*/  LDGSTS.E.BYPASS.LTC128B.128 [R229+0x1c100], [R2.64], !P3 ;  /* 0x1c10000002e57fae */ /* 0x0005e4000d901d46 */
.L_x_4800:
[----:B------:R-:W-:Y:S05]  /*2b30*/  BSYNC B0 ;  /* 0x0000000000007941 */ /* 0x000fea0003800000 */
.L_x_4799:
[----:B------:R-:W-:Y:S05]  /*2b40*/  BRA.DIV ~URZ, `(.L_x_4801) ;  /* 0x0000d1b27f007947 */ /* 0x000fea000b800000 */
[----:B--2---:R2:W3:Y:S04]  /*2b50*/  SHFL.IDX PT, R4, R5, 0x1, 0x181f ;  /* 0x00381f0005047f89 */ /* 0x0044e800000e0000 */
[----:B----4-:R2:W4:Y:S02]  /*2b60*/  SHFL.IDX PT, R0, R14, 0x1, 0x181f ;  /* 0x00381f000e007f89 */ /* 0x01052400000e0000 */
.L_x_4888:
[----:B------:R-:W-:Y:S01]  /*2b70*/  IADD3 R2, R12, 0x20, RZ ;  /* 0x000000200c027810 */ /* 0x000fe20007ffe0ff */
[----:B------:R-:W-:Y:S03]  /*2b80*/  BSSY B0, `(.L_x_4802) ;  /* 0x0000016000007945 */ /* 0x000fe60003800000 */
[----:B------:R-:W-:-:S13]  /*2b90*/  ISETP.GE.AND P0, PT, R2, R13, PT ;  /* 0x0000000d0200720c */ /* 0x000fda0003f06270 */
[----:B------:R-:W-:Y:S05]  /*2ba0*/  @P0 BRA `(.L_x_4803) ;  /* 0x0000013000000947 */ /* 0x000fea0003800000 */
[----:B------:R-:W-:Y:S02]  /*2bb0*/  SHF.R.S32.HI R3, RZ, 0x1f, R231 ;  /* 0x0000001fff037819 */ /* 0x000fe400000114e7 */
[-C--:B----4-:R-:W-:Y:S02]  /*2bc0*/  LEA R10, P0, R231, R0.reuse, 0x1 ;  /* 0x00000000e70a7211 */ /* 0x090fe400078008ff */
[-C--:B------:R-:W-:Y:S02]  /*2bd0*/  LEA R8, P2, R240, R0.reuse, 0x1 ;  /* 0x00000000f0087211 */ /* 0x080fe400078408ff */
[----:B------:R-:W-:Y:S02]  /*2be0*/  SHF.R.S32.HI R20, RZ, 0x1f, R240 ;  /* 0x0000001fff147819 */ /* 0x000fe400000114f0 */
[----:B------:R-:W-:Y:S02]  /*2bf0*/  LEA R6, P1, R239, R0, 0x1 ;  /* 0x00000000ef067211 */ /* 0x000fe400078208ff */
[----:B---3--:R-:W-:-:S02]  /*2c00*/  LEA.HI.X R11, R231, R4, R3, 0x1, P0 ;  /* 0x00000004e70b7211 */ /* 0x008fc400000f0c03 */
        /* <DEDUP_REMOVED lines=13> */
.L_x_4803:
[----:B------:R-:W-:Y:S05]  /*2ce0*/  BSYNC B0 ;  /* 0x0000000000007941 */ /* 0x000fea0003800000 */
.L_x_4802:
[----:B------:R-:W-:Y:S05]  /*2cf0*/  BRA.DIV ~URZ, `(.L_x_4804) ;  /* 0x0000d0d27f007947 */ /* 0x000fea000b800000 */
[----:B---3--:R3:W1:Y:S02]  /*2d00*/  SHFL.IDX PT, R4, R5, 0x2, 0x181f ;  /* 0x00581f0005047f89 */ /* 0x00866400000e0000 */
.L_x_4889:
[----:B------:R-:W-:Y:S05]  /*2d10*/  BRA.DIV ~URZ, `(.L_x_4805) ;  /* 0x0000d1227f007947 */ /* 0x000fea000b800000 */
[----:B----4-:R4:W2:Y:S02]  /*2d20*/  SHFL.IDX PT, R0, R14, 0x2, 0x181f ;  /* 0x00581f000e007f89 */ /* 0x0108a400000e0000 */
.L_x_4890:
[----:B------:R-:W-:Y:S01]  /*2d30*/  IADD3 R2, R12, 0x40, RZ ;  /* 0x000000400c027810 */ /* 0x000fe20007ffe0ff */
[----:B------:R-:W-:Y:S03]  /*2d40*/  BSSY B0, `(.L_x_4806) ;  /* 0x0000016000007945 */ /* 0x000fe60003800000 */
[----:B------:R-:W-:-:S13]  /*2d50*/  ISETP.GE.AND P0, PT, R2, R13, PT ;  /* 0x0000000d0200720c */ /* 0x000fda0003f06270 */
[----:B------:R-:W-:Y:S05]  /*2d60*/  @P0 BRA `(.L_x_4807) ;  /* 0x0000013000000947 */ /* 0x000fea0003800000 */
[----:B------:R-:W-:Y:S02]  /*2d70*/  SHF.R.S32.HI R3, RZ, 0x1f, R231 ;  /* 0x0000001fff037819 */ /* 0x000fe400000114e7 */
[-C--:B--2---:R-:W-:Y:S02]  /*2d80*/  LEA R10, P0, R231, R0.reuse, 0x1 ;  /* 0x00000000e70a7211 */ /* 0x084fe400078008ff */
[-C--:B------:R-:W-:Y:S02]  /*2d90*/  LEA R8, P2, R240, R0.reuse, 0x1 ;  /* 0x00000000f0087211 */ /* 0x080fe400078408ff */
[----:B------:R-:W-:Y:S02]  /*2da0*/  SHF.R.S32.HI R20, RZ, 0x1f, R240 ;  /* 0x0000001fff147819 */ /* 0x000fe400000114f0 */
[----:B------:R-:W-:Y:S02]  /*2db0*/  LEA R6, P1, R239, R0, 0x1 ;  /* 0x00000000ef067211 */ /* 0x000fe400078208ff */
[----:B-1----:R-:W-:-:S02]  /*2dc0*/  LEA.HI.X R11, R231, R4, R3, 0x1, P0 ;  /* 0x00000004e70b7211 */ /* 0x002fc400000f0c03 */
        /* <DEDUP_REMOVED lines=13> */
.L_x_4807:
[----:B------:R-:W-:Y:S05]  /*2ea0*/  BSYNC B0 ;  /* 0x0000000000007941 */ /* 0x000fea0003800000 */
.L_x_4806:
[----:B------:R-:W-:Y:S05]  /*2eb0*/  BRA.DIV ~URZ, `(.L_x_4808) ;  /* 0x0000cff27f007947 */ /* 0x000fea000b800000 */
[----:B-1----:R1:W3:Y:S04]  /*2ec0*/  SHFL.IDX PT, R4, R5, 0x3, 0x181f ;  /* 0x00781f0005047f89 */ /* 0x0022e800000e0000 */
[----:B--2---:R1:W2:Y:S02]  /*2ed0*/  SHFL.IDX PT, R0, R14, 0x3, 0x181f ;  /* 0x00781f000e007f89 */ /* 0x0042a400000e0000 */
.L_x_4891:
        /* <DEDUP_REMOVED lines=8> */
[CC--:B--2---:R-:W-:Y:S02]  /*2f60*/  @!P2 LEA R10, P1, R231.reuse, R0.reuse, 0x1 ;  /* 0x00000000e70aa211 */ /* 0x0c4fe400078208ff */
[C---:B------:R-:W-:Y:S02]  /*2f70*/  @!P2 LEA R8, P0, R240.reuse, R0, 0x1 ;  /* 0x00000000f008a211 */ /* 0x040fe400078008ff */
[-C--:B---3--:R-:W-:Y:S02]  /*2f80*/  @!P2 LEA.HI.X R11, R231, R4.reuse, R25, 0x1, P1 ;  /* 0x00000004e70ba211 */ /* 0x088fe400008f0c19 */
[----:B------:R-:W-:Y:S02]  /*2f90*/  @!P2 LEA.HI.X R9, R240, R4, R19, 0x1, P0 ;  /* 0x00000004f009a211 */ /* 0x000fe400000f0c13 */
[-C--:B------:R-:W-:Y:S01]  /*2fa0*/  @!P2 LEA R6, P1, R239, R0.reuse, 0x1 ;  /* 0x00000000ef06a211 */ /* 0x080fe200078208ff */
[----:B------:R-:W-:Y:S01]  /*2fb0*/  @!PT LDS RZ, [RZ] ;  /* 0x00000000fffff984 */ /* 0x000fe20000000800 */
[----:B------:R-:W-:Y:S01]  /*2fc0*/  @!PT LDS RZ, [RZ] ;  /* 0x00000000fffff984 */ /* 0x000fe20000000800 */
[----:B------:R-:W-:Y:S01]  /*2fd0*/  @!PT LDS RZ, [RZ] ;  /* 0x00000000fffff984 */ /* 0x000fe20000000800 */
[----:B------:R2:W-:Y:S01]  /*2fe0*/  @!P2 LDGSTS.E.BYPASS.LTC128B.128 [R229+0x13100], [R10.64], !P6 ;  /* 0x131000000ae5afae */ /* 0x0005e2000f101d46 */
[----:B------:R-:W-:-:S02]  /*2ff0*/  @!P2 LEA R2, P0, R241, R0, 0x1 ;  /* 0x00000000f102a211 */ /* 0x000fc400078008ff */
[----:B------:R-:W-:Y:S01]  /*3000*/  SHF.R.S32.HI R0, RZ, 0x1f, R15 ;  /* 0x0000001fff007819 */ /* 0x000fe2000001140f */
[----:B------:R2:W-:Y:S01]  /*3010*/  @!P2 LDGSTS.E.BYPASS.LTC128B.128 [R229+0x17100], [R8.64], !P5 ;  /* 0x1710000008e5afae */ /* 0x0005e2000e901d46 */
[-C--:B------:R-:W-:Y:S02]  /*3020*/  @!P2 LEA.HI.X R7, R239, R4.reuse, R18, 0x1, P1 ;  /* 0x00000004ef07a211 */ /* 0x080fe400008f0c12 */
[----:B------:R-:W-:Y:S01]  /*3030*/  @!P2 LEA.HI.X R3, R241, R4, R24, 0x1, P0 ;  /* 0x00000004f103a211 */ /* 0x000fe200000f0c18 */
[----:B------:R-:W-:Y:S01]  /*3040*/  IMAD R0, R0, c[0x0][0x2b0], RZ ;  /* 0x0000ac0000007a24 */ /* 0x000fe200078e02ff */
[----:B------:R-:W-:Y:S01]  /*3050*/  ISETP.GE.AND P6, PT, R231, c[0x0][0x1d4], PT ;  /* 0x00007500e7007a0c */ /* 0x000fe20003fc6270 */
[----:B------:R2:W-:Y:S01]  /*3060*/  @!P2 LDGSTS.E.BYPASS.LTC128B.128 [R229+0x1b100], [R6.64], !P4 ;  /* 0x1b10000006e5afae */ /* 0x0005e2000e101d46 */
[----:B------:R-:W-:Y:S01]  /*3070*/  ISETP.GE.AND P5, PT, R240, c[0x0][0x1d4], PT ;  /* 0x00007500f0007a0c */ /* 0x000fe20003fa6270 */
[----:B------:R-:W-:Y:S01]  /*3080*/  IMAD R0, R15, c[0x0][0x2b4], R0 ;  /* 0x0000ad000f007a24 */ /* 0x000fe200078e0200 */
[----:B------:R-:W-:Y:S01]  /*3090*/  ISETP.GE.AND P4, PT, R239, c[0x0][0x1d4], PT ;  /* 0x00007500ef007a0c */ /* 0x000fe20003f86270 */
[----:B------:R2:W-:Y:S01]  /*30a0*/  @!P2 LDGSTS.E.BYPASS.LTC128B.128 [R229+0x1f100], [R2.64], !P3 ;  /* 0x1f10000002e5afae */ /* 0x0005e2000d901d46 */
[----:B------:R-:W-:Y:S01]  /*30b0*/  ISETP.GE.AND P3, PT, R241, c[0x0][0x1d4], PT ;  /* 0x00007500f1007a0c */ /* 0x000fe20003f66270 */
[----:B------:R-:W-:-:S02]  /*30c0*/  IMAD.IADD R252, R249, 0x1, R0 ;  /* 0x00000001f9fc7824 */ /* 0x000fc400078e0200 */
[----:B------:R-:W0:Y:S01]  /*30d0*/  LDGDEPBAR ;  /* 0x00000000000079af */ /* 0x000e220000000000 */
[----:B------:R-:W-:Y:S03]  /*30e0*/  WARPSYNC 0xffffffff ;  /* 0xffffffff00007948 */ /* 0x000fe60003800000 */
[----:B------:R-:W-:Y:S01]  /*30f0*/  IMAD.MOV.U32 R0, RZ, RZ, c[0x0][0x2b8] ;  /* 0x0000ae00ff007624 */ /* 0x000fe200078e00ff */
[----:B------:R-:W-:Y:S01]  /*3100*/  BAR.SYNC.DEFER_BLOCKING 0x0 ;  /* 0x0000000000007b1d */ /* 0x000fe20000010000 */
[----:B--2---:R-:W-:Y:S02]  /*3110*/  IMAD R2, R116, 0x40, R117 ;  /* 0x0000004074027824 */ /* 0x004fe400078e0275 */
[----:B------:R-:W-:Y:S01]  /*3120*/  IMAD.MOV.U32 R228, RZ, RZ, RZ ;  /* 0x000000ffffe47224 */ /* 0x000fe200078e00ff */
[----:B------:R-:W-:Y:S02]  /*3130*/  ISETP.NE.AND P0, PT, R0, 0x1, PT ;  /* 0x000000010000780c */ /* 0x000fe40003f05270 */
[C---:B------:R-:W-:Y:S01]  /*3140*/  ISETP.GE.AND P2, PT, R2.reuse, R17, PT ;  /* 0x000000110200720c */ /* 0x040fe20003f46270 */
[----:B------:R-:W-:Y:S02]  /*3150*/  IMAD.IADD R2, R2, 0x1, R244 ;  /* 0x0000000102027824 */ /* 0x000fe400078e02f4 */
[----:B------:R-:W-:Y:S01]  /*3160*/  IMAD.WIDE.U32 R246, R16, c[0x0][0x1e8], RZ ;  /* 0x00007a0010f67a25 */ /* 0x000fe200078e00ff */
[----:B------:R-:W-:-:S03]  /*3170*/  ISETP.GT.OR P2, PT, R117, 0x3f, P2 ;  /* 0x0000003f7500780c */ /* 0x000fc60001744670 */
[----:B------:R-:W-:Y:S02]  /*3180*/  IMAD R118, R116, -0x40, R17 ;  /* 0xffffffc074767824 */ /* 0x000fe400078e0211 */
[----:B------:R-:W-:-:S04]  /*3190*/  IMAD.WIDE.U32 R250, R16, c[0x0][0x210], RZ ;  /* 0x0000840010fa7a25 */ /* 0x000fc800078e00ff */
[C---:B------:R-:W-:Y:S01]  /*31a0*/  IMAD.SHL.U32 R119, R231.reuse, 0x2, RZ ;  /* 0x00000002e7777824 */ /* 0x040fe200078e00ff */
[----:B------:R-:W-:Y:S01]  /*31b0*/  SHF.L.U64.HI R113, R231, 0x1, R25 ;  /* 0x00000001e7717819 */ /* 0x000fe20000010219 */
[----:B------:R-:W-:-:S04]  /*31c0*/  @P0 IMAD.HI.U32 R3, R2, c[0x0][0x2bc], RZ ;  /* 0x0000af0002030a27 */ /* 0x000fc800078e00ff */
[C---:B------:R-:W-:Y:S01]  /*31d0*/  IMAD.SHL.U32 R120, R240.reuse, 0x2, RZ ;  /* 0x00000002f0787824 */ /* 0x040fe200078e00ff */
[----:B------:R-:W-:Y:S01]  /*31e0*/  SHF.L.U64.HI R114, R240, 0x1, R19 ;  /* 0x00000001f0727819 */ /* 0x000fe20000010213 */
[----:B------:R-:W-:Y:S01]  /*31f0*/  IMAD.MOV.U32 R0, RZ, RZ, R2 ;  /* 0x000000ffff007224 */ /* 0x000fe200078e0002 */
[----:B------:R-:W-:Y:S01]  /*3200*/  @P0 SHF.R.U32.HI R0, RZ, c[0x0][0x2c0], R3 ;  /* 0x0000b000ff000a19 */ /* 0x000fe20000011603 */
[C---:B------:R-:W-:Y:S01]  /*3210*/  IMAD.SHL.U32 R122, R239.reuse, 0x2, RZ ;  /* 0x00000002ef7a7824 */ /* 0x040fe200078e00ff */
[----:B------:R-:W-:Y:S02]  /*3220*/  SHF.L.U64.HI R115, R239, 0x1, R18 ;  /* 0x00000001ef737819 */ /* 0x000fe40000010212 */
[C---:B------:R-:W-:Y:S02]  /*3230*/  @!P2 IADD3 R3, P1, R0.reuse, R248, RZ ;  /* 0x000000f80003a210 */ /* 0x040fe40007f3e0ff */
[----:B------:R-:W-:Y:S02]  /*3240*/  P2R R23, PR, RZ, 0x1 ;  /* 0x00000001ff177803 */ /* 0x000fe40000000000 */
[----:B-1----:R-:W-:-:S02]  /*3250*/  @!P2 LEA.HI.X.SX32 R5, R0, R252, 0x1, P1 ;  /* 0x000000fc0005a211 */ /* 0x002fc400008f0eff */
[----:B------:R-:W-:-:S04]  /*3260*/  @!P2 LEA R4, P1, R3, c[0x0][0x2a0], 0x2 ;  /* 0x0000a8000304aa11 */ /* 0x000fc800078210ff */
[----:B------:R-:W-:-:S05]  /*3270*/  @!P2 LEA.HI.X R5, R3, c[0x0][0x2a4], R5, 0x2, P1 ;  /* 0x0000a9000305aa11 */ /* 0x000fca00008f1405 */
[----:B------:R1:W2:Y:S01]  /*3280*/  @!P2 LDG.E R228, [R4.64] ;  /* 0x0000000604e4a981 */ /* 0x0002a2000c1e1900 */
[----:B------:R-:W-:Y:S01]  /*3290*/  IMAD.MOV R0, RZ, RZ, -R0 ;  /* 0x000000ffff007224 */ /* 0x000fe200078e0a00 */
[----:B------:R-:W-:Y:S01]  /*32a0*/  SHF.L.U64.HI R112, R241, 0x1, R24 ;  /* 0x00000001f1707819 */ /* 0x000fe20000010218 */
[----:B------:R-:W-:Y:S01]  /*32b0*/  IMAD R245, R16, c[0x0][0x1ec], R247 ;  /* 0x00007b0010f57a24 */ /* 0x000fe200078e02f7 */
[----:B------:R-:W-:Y:S01]  /*32c0*/  BSSY B0, `(.L_x_4809) ;  /* 0x000019c000007945 */ /* 0x000fe20003800000 */
[----:B------:R-:W-:Y:S02]  /*32d0*/  IMAD R232, R0, c[0x0][0x2b8], R2 ;  /* 0x0000ae0000e87a24 */ /* 0x000fe400078e0202 */
[----:B------:R-:W-:Y:S02]  /*32e0*/  IMAD.IADD R20, R118, 0x1, -R243 ;  /* 0x0000000176147824 */ /* 0x000fe400078e0af3 */
[----:B------:R-:W-:-:S04]  /*32f0*/  IMAD.WIDE.U32 R2, R232, c[0x0][0x1e0], RZ ;  /* 0x00007800e8027a25 */ /* 0x000fc800078e00ff */
[----:B------:R-:W-:Y:S02]  /*3300*/  IMAD R15, R16, c[0x0][0x214], R251 ;  /* 0x00008500100f7a24 */ /* 0x000fe400078e02fb */
[----:B------:R-:W-:-:S03]  /*3310*/  IMAD.SHL.U32 R121, R241, 0x2, RZ ;  /* 0x00000002f1797824 */ /* 0x000fc600078e00ff */
[----:B------:R-:W-:Y:S01]  /*3320*/  STL [R1+0x10], R15 ;  /* 0x0000100f01007387 */ /* 0x000fe20000100800 */
[----:B-1----:R-:W-:-:S05]  /*3330*/  SHF.R.S32.HI R5, RZ, 0x1f, R232 ;  /* 0x0000001fff057819 */ /* 0x002fca00000114e8 */
        /* <DEDUP_REMOVED lines=56> */
[----:B------:R-:W-:-:S05]  /*36c0*/  R2P PR, R235, 0x6 ;  /* 0x00000006eb007804 */ /* 0x000fca0000000000 */
[----:B------:R-:W-:Y:S02]  /*36d0*/  SEL R0, R0, 0xffffffc0, !P2 ;  /* 0xffffffc000007807 */ /* 0x000fe40005000000 */
[----:B------:R-:W-:-:S04]  /*36e0*/  ISETP.GE.AND P2, PT, R240, c[0x0][0x1d4], PT ;  /* 0x00007500f0007a0c */ /* 0x000fc80003f46270 */
[----:B------:R-:W-:Y:S02]  /*36f0*/  ISETP.LT.OR P2, PT, R20, 0x1, P2 ;  /* 0x000000011400780c */ /* 0x000fe40001741670 */
[----:B-----5:R-:W-:Y:S01]  /*3700*/  IADD3 R3, R208, 0x20, RZ ;  /* 0x00000020d0037810 */ /* 0x020fe20007ffe0ff */
[----:B------:R-:W-:-:S04]  /*3710*/  DEPBAR.LE SB0, 0x1 ;  /* 0x000080400000791a */ /* 0x000fc80000000000 */
[----:B------:R-:W-:Y:S01]  /*3720*/  @P1 IADD3 R3, R208, -0x20, RZ ;  /* 0xffffffe0d0031810 */ /* 0x000fe20007ffe0ff */
[----:B------:R-:W-:-:S04]  /*3730*/  DEPBAR.LE SB0, 0x0 ;  /* 0x000080000000791a */ /* 0x000fc80000000000 */
[----:B------:R-:W-:Y:S01]  /*3740*/  BAR.SYNC.DEFER_BLOCKING 0x0 ;  /* 0x0000000000007b1d */ /* 0x000fe20000010000 */
[----:B---3--:R-:W-:-:S05]  /*3750*/  IADD3 R14, P1, R13, R119, RZ ;  /* 0x000000770d0e7210 */ /* 0x008fca0007f3e0ff */
[C---:B----4-:R-:W-:Y:S01]  /*3760*/  IMAD.X R15, R12.reuse, 0x1, R113, P1 ;  /* 0x000000010c0f7824 */ /* 0x050fe200008e0671 */
[C---:B------:R-:W-:Y:S01]  /*3770*/  IADD3 R16, P1, R13.reuse, R120, RZ ;  /* 0x000000780d107210 */ /* 0x040fe20007f3e0ff */
[----:B------:R-:W-:Y:S04]  /*3780*/  SHFL.IDX PT, R2, R21, 0x1, 0x181f ;  /* 0x00381f0015027f89 */ /* 0x000fe800000e0000 */
[----:B------:R-:W-:Y:S01]  /*3790*/  IMAD.X R17, R12, 0x1, R114, P1 ;  /* 0x000000010c117824 */ /* 0x000fe200008e0672 */
[----:B------:R-:W-:-:S05]  /*37a0*/  IADD3 R18, P1, R13, R122, RZ ;  /* 0x0000007a0d127210 */ /* 0x000fca0007f3e0ff */
[----:B------:R-:W-:Y:S01]  /*37b0*/  IMAD.X R19, R12, 0x1, R115, P1 ;  /* 0x000000010c137824 */ /* 0x000fe200008e0673 */
[----:B------:R-:W-:-:S04]  /*37c0*/  ISETP.GE.AND P1, PT, R231, c[0x0][0x1d4], PT ;  /* 0x00007500e7007a0c */ /* 0x000fc80003f26270 */
[C---:B------:R-:W-:Y:S01]  /*37d0*/  ISETP.LT.OR P0, PT, R20.reuse, 0x1, P1 ;  /* 0x000000011400780c */ /* 0x040fe20000f01670 */
[----:B-1----:R-:W-:Y:S01]  /*37e0*/  LDSM.16.M88.4 R4, [R220] ;  /* 0x00000000dc04783b */ /* 0x002fe20000000200 */
[----:B------:R-:W-:-:S03]  /*37f0*/  ISETP.LT.OR P1, PT, R20, 0x21, P1 ;  /* 0x000000211400780c */ /* 0x000fc60000f21670 */
[----:B------:R-:W1:Y:S04]  /*3800*/  LDSM.16.M88.4 R36, [R208] ;  /* 0x00000000d024783b */ /* 0x000e680000000200 */
[----:B------:R-:W3:Y:S04]  /*3810*/  LDSM.16.M88.4 R28, [R208+0x800] ;  /* 0x00080000d01c783b */ /* 0x000ee80000000200 */
[----:B------:R-:W4:Y:S04]  /*3820*/  LDSM.16.M88.4 R44, [R208+0x1000] ;  /* 0x00100000d02c783b */ /* 0x000f280000000200 */
[----:B------:R-:W5:Y:S04]  /*3830*/  LDSM.16.M88.4 R52, [R208+0x1800] ;  /* 0x00180000d034783b */ /* 0x000f680000000200 */
[----:B--2---:R-:W-:Y:S04]  /*3840*/  LDSM.16.M88.4 R8, [R221] ;  /* 0x00000000dd08783b */ /* 0x004fe80000000200 */
[----:B------:R-:W-:Y:S04]  /*3850*/  LDSM.16.M88.4 R48, [R3] ;  /* 0x000000000330783b */ /* 0x000fe80000000200 */
[----:B------:R-:W-:Y:S04]  /*3860*/  LDSM.16.M88.4 R60, [R3+0x800] ;  /* 0x00080000033c783b */ /* 0x000fe80000000200 */
[----:B------:R-:W-:Y:S04]  /*3870*/  LDSM.16.M88.4 R76, [R3+0x1000] ;  /* 0x00100000034c783b */ /* 0x000fe80000000200 */
[----:B------:R-:W-:Y:S04]  /*3880*/  LDSM.16.M88.4 R80, [R3+0x1800] ;  /* 0x001800000350783b */ /* 0x000fe80000000200 */
[----:B------:R-:W-:Y:S01]  /*3890*/  @!PT LDS RZ, [RZ] ;  /* 0x00000000fffff984 */ /* 0x000fe20000000800 */
[----:B------:R-:W-:Y:S01]  /*38a0*/  @!PT LDS RZ, [RZ] ;  /* 0x00000000fffff984 */ /* 0x000fe20000000800 */
[----:B------:R-:W-:Y:S01]  /*38b0*/  @!PT LDS RZ, [RZ] ;  /* 0x00000000fffff984 */ /* 0x000fe20000000800 */
[----:B------:R2:W-:Y:S01]  /*38c0*/  LDGSTS.E.BYPASS.LTC128B.128 [R229+0x100], [R14.64], !P0 ;  /* 0x001000000ee57fae */ /* 0x0005e2000c101d46 */
[----:B------:R-:W-:-:S03]  /*38d0*/  ISETP.NE.AND P0, PT, R23, RZ, PT ;  /* 0x000000ff1700720c */ /* 0x000fc60003f05270 */
[----:B------:R4:W-:Y:S01]  /*38e0*/  LDGSTS.E.BYPASS.LTC128B.128 [R229+0x2100], [R16.64], !P2 ;  /* 0x0210000010e57fae */ /* 0x0009e2000d101d46 */
[C---:B-1----:R-:W-:Y:S08]  /*38f0*/  HMMA.16816.F32 R40, R4.reuse, R36, RZ ;  /* 0x000000240428723c */ /* 0x042ff000000018ff */
[C---:B------:R-:W-:Y:S08]  /*3900*/  HMMA.16816.F32 R36, R4.reuse, R38, RZ ;  /* 0x000000260424723c */ /* 0x040ff000000018ff */
[----:B---3--:R-:W-:Y:S01]  /*3910*/  HMMA.16816.F32 R32, R4, R28, RZ ;  /* 0x0000001c0420723c */ /* 0x008fe200000018ff */
[----:B--2---:R-:W-:-:S07]  /*3920*/  IADD3 R14, P2, R13, R121, RZ ;  /* 0x000000790d0e7210 */ /* 0x004fce0007f5e0ff */
[C---:B------:R-:W-:Y:S01]  /*3930*/  HMMA.16816.F32 R28, R4.reuse, R30, RZ ;  /* 0x0000001e041c723c */ /* 0x040fe200000018ff */
[----:B------:R-:W-:Y:S01]  /*3940*/  IMAD.X R15, R12, 0x1, R112, P2 ;  /* 0x000000010c0f7824 */ /* 0x000fe200010e0670 */
[----:B------:R-:W-:Y:S01]  /*3950*/  ISETP.GE.AND P2, PT, R239, c[0x0][0x1d4], PT ;  /* 0x00007500ef007a0c */ /* 0x000fe20003f46270 */
[----:B------:R-:W1:Y:S03]  /*3960*/  SHFL.IDX PT, R12, R22, 0x1, 0x181f ;  /* 0x00381f00160c7f89 */ /* 0x000e6600000e0000 */
[----:B------:R-:W-:Y:S02]  /*3970*/  ISETP.LT.OR P2, PT, R20, 0x1, P2 ;  /* 0x000000011400780c */ /* 0x000fe40001741670 */
[C---:B----4-:R-:W-:Y:S08]  /*3980*/  HMMA.16816.F32 R24, R4.reuse, R44, RZ ;  /* 0x0000002c0418723c */ /* 0x050ff000000018ff */
[----:B------:R-:W-:Y:S03]  /*3990*/  HMMA.16816.F32 R44, R4, R46, RZ ;  /* 0x0000002e042c723c */ /* 0x000fe600000018ff */
[----:B------:R2:W-:Y:S01]  /*39a0*/  LDGSTS.E.BYPASS.LTC128B.128 [R229+0x4100], [R18.64], !P2 ;  /* 0x0410000012e57fae */ /* 0x0005e2000d101d46 */
[----:B------:R-:W-:-:S04]  /*39b0*/  IADD3 R16, P2, R2, R119, RZ ;  /* 0x0000007702107210 */ /* 0x000fc80007f5e0ff */
[----:B-----5:R-:W-:Y:S01]  /*39c0*/  HMMA.16816.F32 R68, R4, R52, RZ ;  /* 0x000000340444723c */ /* 0x020fe200000018ff */
[----:B-1----:R-:W-:Y:S01]  /*39d0*/  IMAD.X R17, R12, 0x1, R113, P2 ;  /* 0x000000010c117824 */ /* 0x002fe200010e0671 */
[----:B------:R-:W-:-:S06]  /*39e0*/  ISETP.GE.AND P2, PT, R241, c[0x0][0x1d4], PT ;  /* 0x00007500f1007a0c */ /* 0x000fcc0003f46270 */
[----:B------:R-:W-:Y:S01]  /*39f0*/  HMMA.16816.F32 R64, R4, R54, RZ ;  /* 0x000000360440723c */ /* 0x000fe200000018ff */
[----:B------:R-:W-:-:S07]  /*3a00*/  ISETP.LT.OR P2, PT, R20, 0x1, P2 ;  /* 0x000000011400780c */ /* 0x000fce0001741670 */
[C---:B------:R-:W-:Y:S06]  /*3a10*/  HMMA.16816.F32 R72, R8.reuse, R48, R40 ;  /* 0x000000300848723c */ /* 0x040fec0000001828 */
[----:B------:R1:W-:Y:S02]  /*3a20*/  LDGSTS.E.BYPASS.LTC128B.128 [R229+0x6100], [R14.64], !P2 ;  /* 0x061000000ee57fae */ /* 0x0003e4000d101d46 */
[----:B------:R-:W-:Y:S02]  /*3a30*/  HMMA.16816.F32 R56, R8, R50, R36 ;  /* 0x000000320838723c */ /* 0x000fe40000001824 */
[----:B------:R3:W-:Y:S01]  /*3a40*/  LDGSTS.E.BYPASS.LTC128B.128 [R229+0x1100], [R16.64], !P1 ;  /* 0x0110000010e57fae */ /* 0x0007e2000c901d46 */
[----:B--2---:R-:W-:-:S05]  /*3a50*/  IADD3 R18, P1, R2, R122, RZ ;  /* 0x0000007a02127210 */ /* 0x004fca0007f3e0ff */
[----:B------:R-:W-:Y:S01]  /*3a60*/  IMAD.X R19, R12, 0x1, R115, P1 ;  /* 0x000000010c137824 */ /* 0x000fe200008e0673 */
[C---:B------:R-:W-:Y:S08]  /*3a70*/  HMMA.16816.F32 R48, R8.reuse, R62, R28 ;  /* 0x0000003e0830723c */ /* 0x040ff0000000181c */
[----:B------:R-:W-:Y:S01]  /*3a80*/  HMMA.16816.F32 R40, R8, R76, R24 ;  /* 0x0000004c0828723c */ /* 0x000fe20000001818 */
[----:B-1----:R-:W-:-:S07]  /*3a90*/  IADD3 R14, P2, R2, R120, RZ ;  /* 0x00000078020e7210 */ /* 0x002fce0007f5e0ff */
[----:B------:R-:W-:Y:S01]  /*3aa0*/  HMMA.16816.F32 R52, R8, R60, R32 ;  /* 0x0000003c0834723c */ /* 0x000fe20000001820 */
[----:B---3--:R-:W-:Y:S02]  /*3ab0*/  IMAD.IADD R16, R208, 0x1, R0 ;  /* 0x00000001d0107824 */ /* 0x008fe400078e0200 */
[----:B------:R-:W-:Y:S01]  /*3ac0*/  IMAD.X R15, R12, 0x1, R114, P2 ;  /* 0x000000010c0f7824 */ /* 0x000fe200010e0672 */
[----:B------:R-:W-:-:S04]  /*3ad0*/  ISETP.GE.AND P2, PT, R240, c[0x0][0x1d4], PT ;  /* 0x00007500f0007a0c */ /* 0x000fc80003f46270 */
[----:B------:R-:W-:Y:S01]  /*3ae0*/  HMMA.16816.F32 R36, R8, R80, R68 ;  /* 0x000000500824723c */ /* 0x000fe20000001844 */
[----:B------:R-:W-:Y:S02]  /*3af0*/  ISETP.LT.OR P1, PT, R20, 0x21, P2 ;  /* 0x000000211400780c */ /* 0x000fe40001721670 */
[----:B------:R-:W-:-:S04]  /*3b00*/  ISETP.GE.AND P2, PT, R241, c[0x0][0x1d4], PT ;  /* 0x00007500f1007a0c */ /* 0x000fc80003f46270 */
[----:B------:R-:W-:Y:S01]  /*3b10*/  ISETP.LT.OR P2, PT, R20, 0x21, P2 ;  /* 0x000000211400780c */ /* 0x000fe20001741670 */
[----:B------:R-:W-:Y:S06]  /*3b20*/  HMMA.16816.F32 R32, R8, R82, R64 ;  /* 0x000000520820723c */ /* 0x000fec0000001840 */
[----:B------:R1:W-:Y:S02]  /*3b30*/  LDGSTS.E.BYPASS.LTC128B.128 [R229+0x3100], [R14.64], !P1 ;  /* 0x031000000ee57fae */ /* 0x0003e4000c901d46 */
[----:B-1----:R-:W-:Y:S02]  /*3b40*/  IADD3 R14, P1, R2, R121, RZ ;  /* 0x00000079020e7210 */ /* 0x002fe40007f3e0ff */
[----:B------:R-:W-:-:S03]  /*3b50*/  IADD3 R2, R3, 0x6000, RZ ;  /* 0x0000600003027810 */ /* 0x000fc60007ffe0ff */
[----:B------:R-:W-:Y:S01]  /*3b60*/  IMAD.X R15, R12, 0x1, R112, P1 ;  /* 0x000000010c0f7824 */ /* 0x000fe200008e0670 */
[----:B------:R-:W-:Y:S01]  /*3b70*/  ISETP.GE.AND P1, PT, R239, c[0x0][0x1d4], PT ;  /* 0x00007500ef007a0c */ /* 0x000fe20003f26270 */
[----:B------:R-:W-:-:S03]  /*3b80*/  IMAD.IADD R209, R2, 0x1, R0 ;  /* 0x0000000102d17824 */ /* 0x000fc600078e0200 */
[----:B------:R-:W-:Y:S11]  /*3b90*/  ISETP.LT.OR P1, PT, R20, 0x21, P1 ;  /* 0x000000211400780c */ /* 0x000ff60000f21670 */
[----:B------:R-:W-:Y:S02]  /*3ba0*/  @!UPT UIADD3 URZ, URZ, URZ, URZ ;  /* 0x0000003f3f3ff290 */ /* 0x000fe4000fffe03f */
[----:B------:R1:W-:Y:S01]  /*3bb0*/  LDGSTS.E.BYPASS.LTC128B.128 [R229+0x5100], [R18.64], !P1 ;  /* 0x0510000012e57fae */ /* 0x0003e2000c901d46 */
[----:B------:R-:W-:-:S03]  /*3bc0*/  ISETP.GT.AND P1, PT, R117, 0x3f, PT ;  /* 0x0000003f7500780c */ /* 0x000fc60003f24270 */
[----:B------:R2:W-:Y:S01]  /*3bd0*/  LDGSTS.E.BYPASS.LTC128B.128 [R229+0x7100], [R14.64], !P2 ;  /* 0x071000000ee57fae */ /* 0x0005e2000d101d46 */
[----:B------:R-:W-:-:S03]  /*3be0*/  ISETP.GT.AND P2, PT, R116, R242, PT ;  /* 0x000000f27400720c */ /* 0x000fc60003f44270 */
[----:B------:R-:W-:Y:S04]  /*3bf0*/  LDSM.16.M88.4 R4, [R223] ;  /* 0x00000000df04783b */ /* 0x000fe80000000200 */
[----:B------:R-:W3:Y:S04]  /*3c00*/  LDSM.16.M88.4 R28, [R16] ;  /* 0x00000000101c783b */ /* 0x000ee80000000200 */
[----:B------:R-:W4:Y:S04]  /*3c10*/  LDSM.16.M88.4 R24, [R16+0x800] ;  /* 0x000800001018783b */ /* 0x000f280000000200 */
[----:B------:R-:W5:Y:S04]  /*3c20*/  LDSM.16.M88.4 R20, [R16+0x1000] ;  /* 0x001000001014783b */ /* 0x000f680000000200 */
[----:B------:R-:W-:Y:S04]  /*3c30*/  LDSM.16.M88.4 R68, [R209+-0x6000] ;  /* 0xffa00000d144783b */ /* 0x000fe80000000200 */
[----:B------:R-:W-:Y:S01]  /*3c40*/  LDSM.16.M88.4 R80, [R209+-0x5000] ;  /* 0xffb00000d150783b */ /* 0x000fe20000000200 */
[----:B--2---:R-:W-:Y:S03]  /*3c50*/  HMMA.16816.F32 R12, R8, R78, R44 ;  /* 0x0000004e080c723c */ /* 0x004fe6000000182c */
[----:B------:R-:W2:Y:S04]  /*3c60*/  LDSM.16.M88.4 R44, [R16+0x1800] ;  /* 0x00180000102c783b */ /* 0x000ea80000000200 */
[----:B------:R-:W1:Y:S04]  /*3c70*/  LDSM.16.M88.4 R8, [R222] ;  /* 0x00000000de08783b */ /* 0x000e680000000200 */
[----:B------:R-:W1:Y:S04]  /*3c80*/  LDSM.16.M88.4 R76, [R209+-0x5800] ;  /* 0xffa80000d14c783b */ /* 0x000e680000000200 */
[----:B------:R-:W1:Y:S04]  /*3c90*/  LDSM.16.M88.4 R88, [R209+-0x4800] ;  /* 0xffb80000d158783b */ /* 0x000e680000000200 */
[----:B------:R-:W-:Y:S01]  /*3ca0*/  LDSM.16.M88.4 R64, [R208+0x2800] ;  /* 0x00280000d040783b */ /* 0x000fe20000000200 */
[C---:B---3--:R-:W-:Y:S03]  /*3cb0*/  HMMA.16816.F32 R60, R4.reuse, R28, R72 ;  /* 0x0000001c043c723c */ /* 0x048fe60000001848 */
[----:B------:R-:W-:Y:S04]  /*3cc0*/  LDSM.16.M88.4 R72, [R208+0x3000] ;  /* 0x00300000d048783b */ /* 0x000fe80000000200 */
[----:B------:R-:W-:Y:S01]  /*3cd0*/  LDSM.16.M88.4 R84, [R208+0x3800] ;  /* 0x00380000d054783b */ /* 0x000fe20000000200 */
[C---:B------:R-:W-:Y:S03]  /*3ce0*/  HMMA.16816.F32 R56, R4.reuse, R30, R56 ;  /* 0x0000001e0438723c */ /* 0x040fe60000001838 */
[----:B------:R-:W-:Y:S04]  /*3cf0*/  LDSM.16.M88.4 R96, [R3+0x7000] ;  /* 0x007000000360783b */ /* 0x000fe80000000200 */
[----:B------:R-:W-:Y:S01]  /*3d00*/  LDSM.16.M88.4 R108, [R3+0x7800] ;  /* 0x00780000036c783b */ /* 0x000fe20000000200 */
[C---:B----4-:R-:W-:Y:S03]  /*3d10*/  HMMA.16816.F32 R52, R4.reuse, R24, R52 ;  /* 0x000000180434723c */ /* 0x050fe60000001834 */
[----:B------:R-:W-:Y:S04]  /*3d20*/  LDSM.16.M88.4 R92, [R16+0x6800] ;  /* 0x00680000105c783b */ /* 0x000fe80000000200 */
[----:B------:R-:W-:Y:S01]  /*3d30*/  LDSM.16.M88.4 R100, [R16+0x7000] ;  /* 0x007000001064783b */ /* 0x000fe20000000200 */
[C---:B------:R-:W-:Y:S03]  /*3d40*/  HMMA.16816.F32 R48, R4.reuse, R26, R48 ;  /* 0x0000001a0430723c */ /* 0x040fe60000001830 */
[----:B------:R-:W-:Y:S04]  /*3d50*/  LDSM.16.M88.4 R104, [R16+0x7800] ;  /* 0x007800001068783b */ /* 0x000fe80000000200 */
[----:B------:R-:W0:Y:S01]  /*3d60*/  LDGDEPBAR ;  /* 0x00000000000079af */ /* 0x000e220000000000 */
[C---:B-----5:R-:W-:Y:S08]  /*3d70*/  HMMA.16816.F32 R40, R4.reuse, R20, R40 ;  /* 0x000000140428723c */ /* 0x060ff00000001828 */
[C---:B------:R-:W-:Y:S08]  /*3d80*/  HMMA.16816.F32 R24, R4.reuse, R22, R12 ;  /* 0x000000160418723c */ /* 0x040ff0000000180c */
[C---:B--2---:R-:W-:Y:S08]  /*3d90*/  HMMA.16816.F32 R20, R4.reuse, R44, R36 ;  /* 0x0000002c0414723c */ /* 0x044ff00000001824 */
[----:B------:R-:W-:Y:S01]  /*3da0*/  HMMA.16816.F32 R12, R4, R46, R32 ;  /* 0x0000002e040c723c */ /* 0x000fe20000001820 */
[----:B------:R-:W-:Y:S04]  /*3db0*/  LDSM.16.M88.4 R4, [R220+0x4000] ;  /* 0x00400000dc04783b */ /* 0x000fe80000000200 */
[----:B------:R-:W2:Y:S03]  /*3dc0*/  LDSM.16.M88.4 R32, [R208+0x2000] ;  /* 0x00200000d020783b */ /* 0x000ea60000000200 */
[C---:B-1----:R-:W-:Y:S08]  /*3dd0*/  HMMA.16816.F32 R28, R8.reuse, R68, R60 ;  /* 0x00000044081c723c */ /* 0x042ff0000000183c */
[C---:B------:R-:W-:Y:S01]  /*3de0*/  HMMA.16816.F32 R36, R8.reuse, R70, R56 ;  /* 0x000000460824723c */ /* 0x040fe20000001838 */
[----:B------:R-:W-:Y:S04]  /*3df0*/  LDSM.16.M88.4 R68, [R3+0x2800] ;  /* 0x002800000344783b */ /* 0x000fe80000000200 */
[----:B------:R-:W-:Y:S03]  /*3e00*/  LDSM.16.M88.4 R56, [R16+0x2800] ;  /* 0x002800001038783b */ /* 0x000fe60000000200 */
[C---:B------:R-:W-:Y:S01]  /*3e10*/  HMMA.16816.F32 R44, R8.reuse, R76, R52 ;  /* 0x0000004c082c723c */ /* 0x040fe20000001834 */
[----:B------:R-:W-:Y:S07]  /*3e20*/  LDSM.16.M88.4 R52, [R3+0x2000] ;  /* 0x002000000334783b */ /* 0x000fee0000000200 */
[C---:B------:R-:W-:Y:S08]  /*3e30*/  HMMA.16816.F32 R40, R8.reuse, R80, R40 ;  /* 0x000000500828723c */ /* 0x040ff00000001828 */
[C---:B------:R-:W-:Y:S01]  /*3e40*/  HMMA.16816.F32 R48, R8.reuse, R78, R48 ;  /* 0x0000004e0830723c */ /* 0x040fe20000001830 */
[----:B------:R-:W-:Y:S07]  /*3e50*/  LDSM.16.M88.4 R76, [R3+0x3000] ;  /* 0x00300000034c783b */ /* 0x000fee0000000200 */
[C---:B------:R-:W-:Y:S01]  /*3e60*/  HMMA.16816.F32 R24, R8.reuse, R82, R24 ;  /* 0x000000520818723c */ /* 0x040fe20000001818 */
[----:B------:R-:W-:Y:S07]  /*3e70*/  LDSM.16.M88.4 R80, [R16+0x3800] ;  /* 0x003800001050783b */ /* 0x000fee0000000200 */
[C---:B------:R-:W-:Y:S08]  /*3e80*/  HMMA.16816.F32 R20, R8.reuse, R88, R20 ;  /* 0x000000580814723c */ /* 0x040ff00000001814 */
[----:B------:R-:W-:Y:S01]  /*3e90*/  HMMA.16816.F32 R12, R8, R90, R12 ;  /* 0x0000005a080c723c */ /* 0x000fe2000000180c */
[----:B------:R-:W1:Y:S04]  /*3ea0*/  LDSM.16.M88.4 R8, [R221+0x4000] ;  /* 0x00400000dd08783b */ /* 0x000e680000000200 */
[----:B------:R-:W3:Y:S03]  /*3eb0*/  LDSM.16.M88.4 R88, [R3+0x3800] ;  /* 0x003800000358783b */ /* 0x000ee60000000200 */
[C---:B--2---:R-:W-:Y:S08]  /*3ec0*/  HMMA.16816.F32 R28, R4.reuse, R32, R28 ;  /* 0x00000020041c723c */ /* 0x044ff0000000181c */
[C---:B------:R-:W-:Y:S08]  /*3ed0*/  HMMA.16816.F32 R32, R4.reuse, R34, R36 ;  /* 0x000000220420723c */ /* 0x040ff00000001824 */
[C---:B------:R-:W-:Y:S08]  /*3ee0*/  HMMA.16816.F32 R36, R4.reuse, R64, R44 ;  /* 0x000000400424723c */ /* 0x040ff0000000182c */
[C---:B------:R-:W-:Y:S08]  /*3ef0*/  HMMA.16816.F32 R44, R4.reuse, R72, R40 ;  /* 0x00000048042c723c */ /* 0x040ff00000001828 */
[C---:B------:R-:W-:Y:S01]  /*3f00*/  HMMA.16816.F32 R60, R4.reuse, R66, R48 ;  /* 0x00000042043c723c */ /* 0x040fe20000001830 */
[----:B------:R-:W-:Y:S04]  /*3f10*/  LDSM.16.M88.4 R64, [R16+0x3000] ;  /* 0x003000001040783b */ /* 0x000fe80000000200 */
[----:B------:R-:W-:Y:S03]  /*3f20*/  LDSM.16.M88.4 R48, [R209+-0x4000] ;  /* 0xffc00000d130783b */ /* 0x000fe60000000200 */
[C---:B------:R-:W-:Y:S01]  /*3f30*/  HMMA.16816.F32 R40, R4.reuse, R74, R24 ;  /* 0x0000004a0428723c */ /* 0x040fe20000001818 */
[----:B------:R-:W-:Y:S04]  /*3f40*/  LDSM.16.M88.4 R24, [R16+0x2000] ;  /* 0x002000001018783b */ /* 0x000fe80000000200 */
[----:B------:R-:W-:Y:S03]  /*3f50*/  LDSM.16.M88.4 R72, [R209+-0x3000] ;  /* 0xffd00000d148783b */ /* 0x000fe60000000200 */
[C---:B------:R-:W-:Y:S08]  /*3f60*/  HMMA.16816.F32 R20, R4.reuse, R84, R20 ;  /* 0x000000540414723c */ /* 0x040ff00000001814 */
[----:B------:R-:W-:Y:S01]  /*3f70*/  HMMA.16816.F32 R12, R4, R86, R12 ;  /* 0x00000056040c723c */ /* 0x000fe2000000180c */
[----:B------:R-:W2:Y:S04]  /*3f80*/  LDSM.16.M88.4 R4, [R223+0x4000] ;  /* 0x00400000df04783b */ /* 0x000ea80000000200 */
[----:B------:R-:W-:Y:S03]  /*3f90*/  LDSM.16.M88.4 R84, [R209+-0x2800] ;  /* 0xffd80000d154783b */ /* 0x000fe60000000200 */
[C---:B-1----:R-:W-:Y:S08]  /*3fa0*/  HMMA.16816.F32 R28, R8.reuse, R52, R28 ;  /* 0x00000034081c723c */ /* 0x042ff0000000181c */
[C---:B------:R-:W-:Y:S01]  /*3fb0*/  HMMA.16816.F32 R32, R8.reuse, R54, R32 ;  /* 0x000000360820723c */ /* 0x040fe20000001820 */
[----:B------:R-:W-:Y:S07]  /*3fc0*/  LDSM.16.M88.4 R52, [R209+-0x3800] ;  /* 0xffc80000d134783b */ /* 0x000fee0000000200 */
        /* <DEDUP_REMOVED lines=8> */
[----:B------:R-:W1:Y:S04]  /*4050*/  LDSM.16.M88.4 R8, [R222+0x4000] ;  /* 0x00400000de08783b */ /* 0x000e680000000200 */
[----:B------:R-:W-:Y:S03]  /*4060*/  LDSM.16.M88.4 R88, [R208+0x7800] ;  /* 0x00780000d058783b */ /* 0x000fe60000000200 */
[C---:B--2---:R-:W-:Y:S08]  /*4070*/  HMMA.16816.F32 R28, R4.reuse, R24, R28 ;  /* 0x00000018041c723c */ /* 0x044ff0000000181c */
        /* <DEDUP_REMOVED lines=10> */
[----:B------:R-:W2:Y:S04]  /*4120*/  LDSM.16.M88.4 R4, [R220+0x8000] ;  /* 0x00800000dc04783b */ /* 0x000ea80000000200 */
[----:B------:R-:W-:Y:S03]  /*4130*/  LDSM.16.M88.4 R80, [R3+0x5800] ;  /* 0x005800000350783b */ /* 0x000fe60000000200 */
        /* <DEDUP_REMOVED lines=12> */
[----:B------:R-:W-:Y:S03]  /*4200*/  LDSM.16.M88.4 R84, [R209+-0x800] ;  /* 0xfff80000d154783b */ /* 0x000fe60000000200 */
[C---:B--2---:R-:W-:Y:S08]  /*4210*/  HMMA.16816.F32 R28, R4.reuse, R24, R28 ;  /* 0x00000018041c723c */ /* 0x044ff0000000181c */
[C---:B------:R-:W-:Y:S08]  /*4220*/  HMMA.16816.F32 R32, R4.reuse, R26, R32 ;  /* 0x0000001a0420723c */ /* 0x040ff00000001820 */
        /* <DEDUP_REMOVED lines=9> */
[----:B------:R-:W3:Y:S03]  /*42c0*/  LDSM.16.M88.4 R76, [R16+0x5800] ;  /* 0x00580000104c783b */ /* 0x000ee60000000200 */
        /* <DEDUP_REMOVED lines=8> */
[----:B------:R-:W-:Y:S07]  /*4350*/  LDSM.16.M88.4 R72, [R208+0x6800] ;  /* 0x00680000d048783b */ /* 0x000fee0000000200 */
[C---:B------:R-:W-:Y:S08]  /*4360*/  HMMA.16816.F32 R28, R8.reuse, R80, R24 ;  /* 0x00000050081c723c */ /* 0x040ff00000001818 */
[----:B------:R-:W-:Y:S01]  /*4370*/  HMMA.16816.F32 R12, R8, R82, R12 ;  /* 0x00000052080c723c */ /* 0x000fe2000000180c */
[----:B------:R-:W1:Y:S04]  /*4380*/  LDSM.16.M88.4 R8, [R222+0x8000] ;  /* 0x00800000de08783b */ /* 0x000e680000000200 */
[----:B------:R-:W4:Y:S03]  /*4390*/  LDSM.16.M88.4 R80, [R209+-0x1000] ;  /* 0xfff00000d150783b */ /* 0x000f260000000200 */
[C---:B--2---:R-:W-:Y:S08]  /*43a0*/  HMMA.16816.F32 R20, R4.reuse, R48, R20 ;  /* 0x000000300414723c */ /* 0x044ff00000001814 */
[C---:B------:R-:W-:Y:S08]  /*43b0*/  HMMA.16816.F32 R24, R4.reuse, R50, R32 ;  /* 0x000000320418723c */ /* 0x040ff00000001820 */
[C---:B------:R-:W-:Y:S08]  /*43c0*/  HMMA.16816.F32 R36, R4.reuse, R56, R36 ;  /* 0x000000380424723c */ /* 0x040ff00000001824 */
[C---:B------:R-:W-:Y:S08]  /*43d0*/  HMMA.16816.F32 R60, R4.reuse, R58, R60 ;  /* 0x0000003a043c723c */ /* 0x040ff0000000183c */
[C---:B------:R-:W-:Y:S08]  /*43e0*/  HMMA.16816.F32 R44, R4.reuse, R68, R44 ;  /* 0x00000044042c723c */ /* 0x040ff0000000182c */
[C---:B------:R-:W-:Y:S01]  /*43f0*/  HMMA.16816.F32 R40, R4.reuse, R70, R40 ;  /* 0x000000460428723c */ /* 0x040fe20000001828 */
[----:B------:R-:W-:Y:S07]  /*4400*/  LDSM.16.M88.4 R68, [R208+0x6000] ;  /* 0x00600000d044783b */ /* 0x000fee0000000200 */
[C---:B---3--:R-:W-:Y:S08]  /*4410*/  HMMA.16816.F32 R32, R4.reuse, R76, R28 ;  /* 0x0000004c0420723c */ /* 0x048ff0000000181c */
[----:B------:R-:W-:Y:S01]  /*4420*/  HMMA.16816.F32 R12, R4, R78, R12 ;  /* 0x0000004e040c723c */ /* 0x000fe2000000180c */
[----:B------:R-:W2:Y:S04]  /*4430*/  LDSM.16.M88.4 R4, [R220+0xc000] ;  /* 0x00c00000dc04783b */ /* 0x000ea80000000200 */
[----:B------:R-:W3:Y:S03]  /*4440*/  LDSM.16.M88.4 R76, [R208+0x7000] ;  /* 0x00700000d04c783b */ /* 0x000ee60000000200 */
[C---:B-1----:R-:W-:Y:S08]  /*4450*/  HMMA.16816.F32 R28, R8.reuse, R52, R20 ;  /* 0x00000034081c723c */ /* 0x042ff00000001814 */
[C---:B------:R-:W-:Y:S08]  /*4460*/  HMMA.16816.F32 R24, R8.reuse, R54, R24 ;  /* 0x000000360818723c */ /* 0x040ff00000001818 */
[C---:B------:R-:W-:Y:S08]  /*4470*/  HMMA.16816.F32 R20, R8.reuse, R64, R36 ;  /* 0x000000400814723c */ /* 0x040ff00000001824 */
[C---:B------:R-:W-:Y:S01]  /*4480*/  HMMA.16816.F32 R60, R8.reuse, R66, R60 ;  /* 0x00000042083c723c */ /* 0x040fe2000000183c */
[----:B------:R-:W-:Y:S07]  /*4490*/  LDSM.16.M88.4 R64, [R3+0x6000] ;  /* 0x006000000340783b */ /* 0x000fee0000000200 */
[C---:B----4-:R-:W-:Y:S08]  /*44a0*/  HMMA.16816.F32 R56, R8.reuse, R80, R44 ;  /* 0x000000500838723c */ /* 0x050ff0000000182c */
[C---:B------:R-:W-:Y:S08]  /*44b0*/  HMMA.16816.F32 R52, R8.reuse, R82, R40 ;  /* 0x000000520834723c */ /* 0x040ff00000001828 */
[C---:B------:R-:W-:Y:S08]  /*44c0*/  HMMA.16816.F32 R48, R8.reuse, R84, R32 ;  /* 0x000000540830723c */ /* 0x040ff00000001820 */
[----:B------:R-:W-:Y:S01]  /*44d0*/  HMMA.16816.F32 R8, R8, R86, R12 ;  /* 0x000000560808723c */ /* 0x000fe2000000180c */
[----:B------:R-:W1:Y:S04]  /*44e0*/  LDSM.16.M88.4 R12, [R221+0xc000] ;  /* 0x00c00000dd0c783b */ /* 0x000e680000000200 */
[----:B------:R-:W4:Y:S03]  /*44f0*/  LDSM.16.M88.4 R84, [R3+0x6800] ;  /* 0x006800000354783b */ /* 0x000f260000000200 */
[C---:B--2---:R-:W-:Y:S08]  /*4500*/  HMMA.16816.F32 R44, R4.reuse, R68, R28 ;  /* 0x00000044042c723c */ /* 0x044ff0000000181c */
[C---:B------:R-:W-:Y:S08]  /*4510*/  HMMA.16816.F32 R40, R4.reuse, R70, R24 ;  /* 0x000000460428723c */ /* 0x040ff00000001818 */
[C---:B------:R-:W-:Y:S08]  /*4520*/  HMMA.16816.F32 R36, R4.reuse, R72, R20 ;  /* 0x000000480424723c */ /* 0x040ff00000001814 */
[C---:B------:R-:W-:Y:S08]  /*4530*/  HMMA.16816.F32 R32, R4.reuse, R74, R60 ;  /* 0x0000004a0420723c */ /* 0x040ff0000000183c */
[C---:B---3--:R-:W-:Y:S01]  /*4540*/  HMMA.16816.F32 R28, R4.reuse, R76, R56 ;  /* 0x0000004c041c723c */ /* 0x048fe20000001838 */
[----:B------:R-:W-:Y:S07]  /*4550*/  LDSM.16.M88.4 R56, [R209] ;  /* 0x00000000d138783b */ /* 0x000fee0000000200 */
[C---:B------:R-:W-:Y:S01]  /*4560*/  HMMA.16816.F32 R24, R4.reuse, R78, R52 ;  /* 0x0000004e0418723c */ /* 0x040fe20000001834 */
[----:B------:R-:W-:Y:S07]  /*4570*/  LDSM.16.M88.4 R52, [R209+0x800] ;  /* 0x00080000d134783b */ /* 0x000fee0000000200 */
[C---:B------:R-:W-:Y:S01]  /*4580*/  HMMA.16816.F32 R20, R4.reuse, R88, R48 ;  /* 0x000000580414723c */ /* 0x040fe20000001830 */
[----:B------:R-:W-:Y:S07]  /*4590*/  LDSM.16.M88.4 R48, [R209+0x1000] ;  /* 0x00100000d130783b */ /* 0x000fee0000000200 */
[----:B------:R-:W-:Y:S01]  /*45a0*/  HMMA.16816.F32 R4, R4, R90, R8 ;  /* 0x0000005a0404723c */ /* 0x000fe20000001808 */
[----:B------:R-:W-:Y:S04]  /*45b0*/  LDSM.16.M88.4 R8, [R223+0xc000] ;  /* 0x00c00000df08783b */ /* 0x000fe80000000200 */
[----:B------:R2:W3:Y:S03]  /*45c0*/  LDSM.16.M88.4 R88, [R16+0x6000] ;  /* 0x006000001058783b */ /* 0x0004e60000000200 */
[C---:B-1----:R-:W-:Y:S01]  /*45d0*/  HMMA.16816.F32 R80, R12.reuse, R64, R44 ;  /* 0x000000400c50723c */ /* 0x042fe2000000182c */
[----:B------:R-:W-:Y:S07]  /*45e0*/  LDSM.16.M88.4 R44, [R209+0x1800] ;  /* 0x00180000d12c783b */ /* 0x000fee0000000200 */
[C---:B------:R-:W-:Y:S08]  /*45f0*/  HMMA.16816.F32 R76, R12.reuse, R66, R40 ;  /* 0x000000420c4c723c */ /* 0x040ff00000001828 */
[C---:B----4-:R-:W-:Y:S08]  /*4600*/  HMMA.16816.F32 R72, R12.reuse, R84, R36 ;  /* 0x000000540c48723c */ /* 0x050ff00000001824 */
[C---:B------:R-:W-:Y:S08]  /*4610*/  HMMA.16816.F32 R68, R12.reuse, R86, R32 ;  /* 0x000000560c44723c */ /* 0x040ff00000001820 */
[C---:B------:R-:W-:Y:S08]  /*4620*/  HMMA.16816.F32 R64, R12.reuse, R96, R28 ;  /* 0x000000600c40723c */ /* 0x040ff0000000181c */
[C---:B------:R-:W-:Y:S08]  /*4630*/  HMMA.16816.F32 R60, R12.reuse, R98, R24 ;  /* 0x000000620c3c723c */ /* 0x040ff00000001818 */
[C---:B--2---:R-:W-:Y:S08]  /*4640*/  HMMA.16816.F32 R16, R12.reuse, R108, R20 ;  /* 0x0000006c0c10723c */ /* 0x044ff00000001814 */
[----:B------:R-:W-:Y:S01]  /*4650*/  HMMA.16816.F32 R12, R12, R110, R4 ;  /* 0x0000006e0c0c723c */ /* 0x000fe20000001804 */
[----:B------:R-:W1:Y:S01]  /*4660*/  LDSM.16.M88.4 R4, [R222+0xc000] ;  /* 0x00c00000de04783b */ /* 0x000e620000000200 */
[----:B------:R-:W-:-:S06]  /*4670*/  DEPBAR.LE SB0, 0x0 ;  /* 0x000080000000791a */ /* 0x000fcc0000000000 */
[C---:B---3--:R-:W-:Y:S08]  /*4680*/  HMMA.16816.F32 R40, R8.reuse, R88, R80 ;  /* 0x000000580828723c */ /* 0x048ff00000001850 */
        /* <DEDUP_REMOVED lines=9> */
[C---:B------:R-:W-:Y:S08]  /*4720*/  HMMA.16816.F32 R40, R4.reuse, R44, R16 ;  /* 0x0000002c0428723c */ /* 0x040ff00000001810 */
[C---:B------:R-:W-:Y:S08]  /*4730*/  HMMA.16816.F32 R36, R4.reuse, R58, R36 ;  /* 0x0000003a0424723c */ /* 0x040ff00000001824 */
[C---:B------:R-:W-:Y:S08]  /*4740*/  HMMA.16816.F32 R32, R4.reuse, R52, R32 ;  /* 0x000000340420723c */ /* 0x040ff00000001820 */
[C---:B------:R-:W-:Y:S08]  /*4750*/  HMMA.16816.F32 R28, R4.reuse, R54, R28 ;  /* 0x00000036041c723c */ /* 0x040ff0000000181c */
[C---:B------:R-:W-:Y:S08]  /*4760*/  HMMA.16816.F32 R48, R4.reuse, R50, R20 ;  /* 0x000000320430723c */ /* 0x040ff00000001814 */
[----:B------:R-:W-:Y:S01]  /*4770*/  HMMA.16816.F32 R44, R4, R46, R8 ;  /* 0x0000002e042c723c */ /* 0x000fe20000001808 */
[----:B------:R-:W-:Y:S06]  /*4780*/  BAR.SYNC.DEFER_BLOCKING 0x0 ;  /* 0x0000000000007b1d */ /* 0x000fec0000010000 */
[----:B------:R-:W-:Y:S01]  /*4790*/  @!UPT UIADD3 URZ, URZ, URZ, URZ ;  /* 0x0000003f3f3ff290 */ /* 0x000fe2000fffe03f */
[----:B------:R-:W-:Y:S11]  /*47a0*/  @!P2 BRA `(.L_x_4810) ;  /* 0x000004d00000a947 */ /* 0x000ff60003800000 */
[----:B------:R-:W-:Y:S02]  /*47b0*/  IMAD R2, R116, 0x40, R244 ;  /* 0x0000004074027824 */ /* 0x000fe400078e02f4 */
[----:B------:R-:W-:-:S03]  /*47c0*/  IMAD.MOV.U32 R228, RZ, RZ, RZ ;  /* 0x000000ffffe47224 */ /* 0x000fc600078e00ff */
[----:B------:R-:W-:-:S05]  /*47d0*/  IADD3 R2, R2, -0x40, R117 ;  /* 0xffffffc002027810 */ /* 0x000fca0007ffe075 */
[----:B------:R-:W-:-:S04]  /*47e0*/  @P0 IMAD.HI.U32 R3, R2, c[0x0][0x2bc], RZ ;  /* 0x0000af0002030a27 */ /* 0x000fc800078e00ff */
[----:B------:R-:W-:Y:S01]  /*47f0*/  IMAD.MOV.U32 R0, RZ, RZ, R2 ;  /* 0x000000ffff007224 */ /* 0x000fe200078e0002 */
[----:B------:R-:W-:-:S04]  /*4800*/  @P0 SHF.R.U32.HI R0, RZ, c[0x0][0x2c0], R3 ;  /* 0x0000b000ff000a19 */ /* 0x000fc80000011603 */
[----:B------:R-:W-:-:S04]  /*4810*/  @!P1 IADD3 R3, P0, R0, R248, RZ ;  /* 0x000000f800039210 */ /* 0x000fc80007f1e0ff */
[----:B------:R-:W-:Y:S02]  /*4820*/  @!P1 LEA.HI.X.SX32 R5, R0, R252, 0x1, P0 ;  /* 0x000000fc00059211 */ /* 0x000fe400000f0eff */
[----:B------:R-:W-:-:S04]  /*4830*/  @!P1 LEA R4, P0, R3, c[0x0][0x2a0], 0x2 ;  /* 0x0000a80003049a11 */ /* 0x000fc800078010ff */
[----:B------:R-:W-:-:S05]  /*4840*/  @!P1 LEA.HI.X R5, R3, c[0x0][0x2a4], R5, 0x2, P0 ;  /* 0x0000a90003059a11 */ /* 0x000fca00000f1405 */
[----:B------:R-:W2:Y:S01]  /*4850*/  @!P1 LDG.E R228, [R4.64] ;  /* 0x0000000604e49981 */ /* 0x000ea2000c1e1900 */
[----:B------:R-:W-:Y:S01]  /*4860*/  IMAD.MOV R0, RZ, RZ, -R0 ;  /* 0x000000ffff007224 */ /* 0x000fe200078e0a00 */
[----:B------:R-:W-:-:S03]  /*4870*/  SEL R14, RZ, 0x10, P3 ;  /* 0x00000010ff0e7807 */ /* 0x000fc60001800000 */
        /* <DEDUP_REMOVED lines=16> */
.L_x_4892:
[----:B------:R-:W-:Y:S05]  /*4980*/  BRA.DIV ~URZ, `(.L_x_4812) ;  /* 0x0000b6627f007947 */ /* 0x000fea000b800000 */
[----:B------:R-:W3:Y:S01]  /*4990*/  SHFL.IDX PT, R0, R15, RZ, 0x181f ;  /* 0x00181fff0f007589 */ /* 0x000ee200000e0000 */
[----:B------:R-:W-:Y:S02]  /*49a0*/  SEL R13, RZ, 0x10, P5 ;  /* 0x00000010ff0d7807 */ /* 0x000fe40002800000 */
[----:B------:R-:W-:Y:S02]  /*49b0*/  SEL R12, RZ, 0x10, P4 ;  /* 0x00000010ff0c7807 */ /* 0x000fe40002000000 */
[C---:B---3--:R-:W-:Y:S02]  /*49c0*/  IADD3 R6, P2, R0.reuse, R119, RZ ;  /* 0x0000007700067210 */ /* 0x048fe40007f5e0ff */
[----:B------:R-:W-:-:S03]  /*49d0*/  IADD3 R2, P0, R0, R120, RZ ;  /* 0x0000007800027210 */ /* 0x000fc60007f1e0ff */
[----:B--2---:R-:W-:Y:S01]  /*49e0*/  IMAD.X R7, R4, 0x1, R113, P2 ;  /* 0x0000000104077824 */ /* 0x004fe200010e0671 */
[----:B------:R-:W-:Y:S01]  /*49f0*/  IADD3 R10, P2, R0, R122, RZ ;  /* 0x0000007a000a7210 */ /* 0x000fe20007f5e0ff */
[----:B------:R-:W-:Y:S01]  /*4a00*/  IMAD.X R3, R4, 0x1, R114, P0 ;  /* 0x0000000104037824 */ /* 0x000fe200000e0672 */
[----:B------:R-:W-:Y:S02]  /*4a10*/  IADD3 R8, P0, R0, R121, RZ ;  /* 0x0000007900087210 */ /* 0x000fe40007f1e0ff */
[----:B------:R-:W-:Y:S01]  /*4a20*/  @!PT LDS RZ, [RZ] ;  /* 0x00000000fffff984 */ /* 0x000fe20000000800 */
[----:B------:R-:W-:Y:S01]  /*4a30*/  @!PT LDS RZ, [RZ] ;  /* 0x00000000fffff984 */ /* 0x000fe20000000800 */
[----:B------:R2:W-:Y:S01]  /*4a40*/  LDGSTS.E.BYPASS.LTC128B.128 [R229+0x8100], [R6.64], !P6 ;  /* 0x0810000006e57fae */ /* 0x0005e2000f101d46 */
[C---:B------:R-:W-:Y:S02]  /*4a50*/  IMAD.X R11, R4.reuse, 0x1, R115, P2 ;  /* 0x00000001040b7824 */ /* 0x040fe400010e0673 */
[----:B------:R-:W-:Y:S01]  /*4a60*/  IMAD.X R9, R4, 0x1, R112, P0 ;  /* 0x0000000104097824 */ /* 0x000fe200000e0670 */
[----:B------:R3:W-:Y:S04]  /*4a70*/  LDGSTS.E.BYPASS.LTC128B.128 [R229+0xa100], [R2.64], !P5 ;  /* 0x0a10000002e57fae */ /* 0x0007e8000e901d46 */
[----:B------:R3:W-:Y:S04]  /*4a80*/  LDGSTS.E.BYPASS.LTC128B.128 [R229+0xc100], [R10.64], !P4 ;  /* 0x0c1000000ae57fae */ /* 0x0007e8000e101d46 */
[----:B------:R3:W4:Y:S04]  /*4a90*/  SHFL.IDX PT, R4, R5, 0x1, 0x181f ;  /* 0x00381f0005047f89 */ /* 0x00072800000e0000 */
[----:B------:R3:W1:Y:S04]  /*4aa0*/  SHFL.IDX PT, R0, R15, 0x1, 0x181f ;  /* 0x00381f000f007f89 */ /* 0x00066800000e0000 */
[----:B------:R3:W-:Y:S01]  /*4ab0*/  LDGSTS.E.BYPASS.LTC128B.128 [R229+0xe100], [R8.64], !P3 ;  /* 0x0e10000008e57fae */ /* 0x0007e2000d901d46 */
[----:B--2---:R-:W-:-:S04]  /*4ac0*/  SEL R7, RZ, 0x10, P6 ;  /* 0x00000010ff077807 */ /* 0x004fc80003000000 */
.L_x_4893:
[----:B---3--:R-:W-:Y:S02]  /*4ad0*/  IADD3 R2, -R7, 0x10, RZ ;  /* 0x0000001007027810 */ /* 0x008fe40007ffe1ff */
        /* <DEDUP_REMOVED lines=9> */
[----:B----4-:R-:W-:Y:S02]  /*4b70*/  IADD3.X R11, RZ, R4, R113, P4, P3 ;  /* 0x00000004ff0b7210 */ /* 0x010fe400027e6471 */
[----:B------:R-:W-:Y:S02]  /*4b80*/  IADD3 R6, P4, P3, R2, R0, R122 ;  /* 0x0000000002067210 */ /* 0x000fe40007b9e07a */
[----:B------:R-:W-:Y:S02]  /*4b90*/  IADD3.X R9, RZ, R4, R114, P2, P0 ;  /* 0x00000004ff097210 */ /* 0x000fe400017e0472 */
[----:B------:R-:W-:-:S02]  /*4ba0*/  IADD3 R2, P2, P0, R3, R0, R121 ;  /* 0x0000000003027210 */ /* 0x000fc4000785e079 */
[----:B------:R-:W-:Y:S02]  /*4bb0*/  ISETP.NE.U32.AND P5, PT, R7, RZ, PT ;  /* 0x000000ff0700720c */ /* 0x000fe40003fa5070 */
[-C--:B------:R-:W-:Y:S02]  /*4bc0*/  IADD3.X R7, RZ, R4.reuse, R115, P4, P3 ;  /* 0x00000004ff077210 */ /* 0x080fe400027e6473 */
[----:B------:R-:W-:Y:S02]  /*4bd0*/  ISETP.NE.U32.AND P4, PT, R13, RZ, PT ;  /* 0x000000ff0d00720c */ /* 0x000fe40003f85070 */
[----:B------:R-:W-:Y:S02]  /*4be0*/  ISETP.NE.U32.AND P3, PT, R12, RZ, PT ;  /* 0x000000ff0c00720c */ /* 0x000fe40003f65070 */
[----:B------:R-:W-:Y:S02]  /*4bf0*/  IADD3.X R3, RZ, R4, R112, P2, P0 ;  /* 0x00000004ff037210 */ /* 0x000fe400017e0470 */
[----:B------:R-:W-:-:S03]  /*4c00*/  ISETP.NE.U32.AND P0, PT, R14, RZ, PT ;  /* 0x000000ff0e00720c */ /* 0x000fc60003f05070 */
[----:B------:R-:W-:Y:S01]  /*4c10*/  @!PT LDS RZ, [RZ] ;  /* 0x00000000fffff984 */ /* 0x000fe20000000800 */
[----:B------:R-:W-:Y:S01]  /*4c20*/  @!PT LDS RZ, [RZ] ;  /* 0x00000000fffff984 */ /* 0x000fe20000000800 */
[----:B------:R-:W-:Y:S01]  /*4c30*/  @!PT LDS RZ, [RZ] ;  /* 0x00000000fffff984 */ /* 0x000fe20000000800 */
[----:B------:R1:W-:Y:S04]  /*4c40*/  LDGSTS.E.BYPASS.LTC128B.128.ZFILL [R229+0x9100], [R10.64], P5 ;  /* 0x091000000ae57fae */ /* 0x0003e8000a941d46 */
[----:B------:R1:W-:Y:S04]  /*4c50*/  LDGSTS.E.BYPASS.LTC128B.128.ZFILL [R229+0xb100], [R8.64], P4 ;  /* 0x0b10000008e57fae */ /* 0x0003e8000a141d46 */
[----:B------:R1:W-:Y:S04]  /*4c60*/  LDGSTS.E.BYPASS.LTC128B.128.ZFILL [R229+0xd100], [R6.64], P3 ;  /* 0x0d10000006e57fae */ /* 0x0003e80009941d46 */
[----:B------:R1:W-:Y:S02]  /*4c70*/  LDGSTS.E.BYPASS.LTC128B.128.ZFILL [R229+0xf100], [R2.64], P0 ;  /* 0x0f10000002e57fae */ /* 0x0003e40008141d46 */
.L_x_4810:
[----:B------:R-:W-:Y:S05]  /*4c80*/  BSYNC B0 ;  /* 0x0000000000007941 */ /* 0x000fea0003800000 */
.L_x_4809:
[----:B------:R-:W2:Y:S04]  /*4c90*/  LDL R0, [R1+0x44] ;  /* 0x0000440001007983 */ /* 0x000ea80000100800 */
[----:B------:R-:W0:Y:S01]  /*4ca0*/  LDGDEPBAR ;  /* 0x00000000000079af */ /* 0x000e220000000000 */
[----:B--2---:R-:W-:-:S05]  /*4cb0*/  IMAD.IADD R0, R118, 0x1, -R0 ;  /* 0x0000000176007824 */ /* 0x004fca00078e0a00 */
        /* <DEDUP_REMOVED lines=12> */
[----:B------:R-:W-:Y:S02]  /*4d80*/  FSEL R9, R37, -INF , P0 ;  /* 0xff80000025097808 */ /* 0x000fe40000000000 */
[----:B------:R-:W-:Y:S02]  /*4d90*/  ISETP.GT.AND P4, PT, R0, 0x10, PT ;  /* 0x000000100000780c */ /* 0x000fe40003f84270 */
        /* <DEDUP_REMOVED lines=18> */
[----:B------:R-:W-:Y:S02]  /*4ec0*/  FSEL R22, R31, -INF , P0 ;  /* 0xff8000001f167808 */ /* 0x000fe40000000000 */
[----:B------:R-:W-:Y:S02]  /*4ed0*/  FSEL R13, R29, -INF , P0 ;  /* 0xff8000001d0d7808 */ /* 0x000fe40000000000 */
[----:B------:R-:W-:Y:S02]  /*4ee0*/  ISETP.GT.AND P2, PT, R0, 0x20, PT ;  /* 0x000000200000780c */ /* 0x000fe40003f44270 */
[----:B------:R-:W-:-:S02]  /*4ef0*/  FMNMX.FTZ R2, R12, R2, !PT ;  /* 0x000000020c027209 */ /* 0x000fc40007810000 */
[----:B------:R-:W-:Y:S02]  /*4f00*/  ISETP.GT.AND P0, PT, R0, 0x21, PT ;  /* 0x000000210000780c */ /* 0x000fe40003f04270 */
[----:B------:R-:W-:Y:S02]  /*4f10*/  FMNMX.FTZ R3, R21, R3, !PT ;  /* 0x0000000315037209 */ /* 0x000fe40007810000 */
[----:B------:R-:W-:Y:S02]  /*4f20*/  FSEL R88, R24, -INF , P2 ;  /* 0xff80000018587808 */ /* 0x000fe40001000000 */
[----:B------:R-:W-:Y:S02]  /*4f30*/  FMNMX.FTZ R2, R13, R2, !PT ;  /* 0x000000020d027209 */ /* 0x000fe40007810000 */
[----:B------:R-:W-:Y:S02]  /*4f40*/  FSEL R96, R26, -INF , P2 ;  /* 0xff8000001a607808 */ /* 0x000fe40001000000 */
[----:B------:R-:W-:-:S02]  /*4f50*/  FSEL R95, R27, -INF , P0 ;  /* 0xff8000001b5f7808 */ /* 0x000fc40000000000 */
[----:B------:R-:W-:Y:S02]  /*4f60*/  FSEL R87, R25, -INF , P0 ;  /* 0xff80000019577808 */ /* 0x000fe40000000000 */
[----:B------:R-:W-:Y:S02]  /*4f70*/  FMNMX.FTZ R3, R22, R3, !PT ;  /* 0x0000000316037209 */ /* 0x000fe40007810000 */
[----:B------:R-:W-:Y:S02]  /*4f80*/  ISETP.GT.AND P0, PT, R0, 0x28, PT ;  /* 0x000000280000780c */ /* 0x000fe40003f04270 */
[----:B------:R-:W-:Y:S02]  /*4f90*/  FMNMX.FTZ R2, R88, R2, !PT ;  /* 0x0000000258027209 */ /* 0x000fe40007810000 */
[----:B------:R-:W-:Y:S02]  /*4fa0*/  FMNMX.FTZ R3, R96, R3, !PT ;  /* 0x0000000360037209 */ /* 0x000fe40007810000 */
[----:B------:R-:W-:-:S02]  /*4fb0*/  FSEL R94, R50, -INF , P0 ;  /* 0xff800000325e7808 */ /* 0x000fc40000000000 */
[----:B------:R-:W-:Y:S02]  /*4fc0*/  FSEL R27, R48, -INF , P0 ;  /* 0xff800000301b7808 */ /* 0x000fe40000000000 */
[C---:B------:R-:W-:Y:S02]  /*4fd0*/  ISETP.GT.AND P5, PT, R0.reuse, 0x29, PT ;  /* 0x000000290000780c */ /* 0x040fe40003fa4270 */
[C---:B------:R-:W-:Y:S02]  /*4fe0*/  ISETP.GT.AND P4, PT, R0.reuse, 0x30, PT ;  /* 0x000000300000780c */ /* 0x040fe40003f84270 */
        /* <DEDUP_REMOVED lines=35> */
.L_x_4894:
        /* <DEDUP_REMOVED lines=13> */
[----:B------:R-:W-:Y:S01]  /*52f0*/  LDSM.16.MT88.4 R28, [R212] ;  /* 0x00000000d41c783b */ /* 0x000fe20000004200 */
[----:B------:R-:W-:-:S03]  /*5300*/  FFMA.FTZ R26, R26, c[0x0][0x2d0], -R2 ;  /* 0x0000b4001a1a7a23 */ /* 0x000fc60000010802 */
        /* <DEDUP_REMOVED lines=13> */
[----:B-1----:R-:W-:Y:S01]  /*53e0*/  FFMA.FTZ R0, R8, c[0x0][0x2d0], -R2 ;  /* 0x0000b40008007a23 */ /* 0x002fe20000010802 */
[----:B----4-:R-:W-:-:S03]  /*53f0*/  F2FP.PACK_AB R12, R99, R112 ;  /* 0x00000070630c723e */ /* 0x010fc600000000ff */
[----:B------:R1:W-:Y:S02]  /*5400*/  MUFU.EX2 R117, R0 ;  /* 0x0000000000757308 */ /* 0x0003e40000000800 */
[----:B-1----:R-:W-:-:S06]  /*5410*/  FFMA.FTZ R0, R9, c[0x0][0x2d0], -R2 ;  /* 0x0000b40009007a23 */ /* 0x002fcc0000010802 */
[----:B------:R1:W3:Y:S02]  /*5420*/  MUFU.EX2 R119, R0 ;  /* 0x0000000000777308 */ /* 0x0002e40000000800 */
[----:B-1----:R-:W-:-:S06]  /*5430*/  FFMA.FTZ R0, R10, c[0x0][0x2d0], -R2 ;  /* 0x0000b4000a007a23 */ /* 0x002fcc0000010802 */
[----:B------:R1:W-:Y:S02]  /*5440*/  MUFU.EX2 R129, R0 ;  /* 0x0000000000817308 */ /* 0x0003e40000000800 */
[----:B-1----:R-:W-:Y:S02]  /*5450*/  FFMA.FTZ R0, R11, c[0x0][0x2d0], -R2 ;  /* 0x0000b4000b007a23 */ /* 0x002fe40000010802 */
[----:B------:R-:W1:Y:S04]  /*5460*/  LDSM.16.MT88.4 R8, [R210] ;  /* 0x00000000d208783b */ /* 0x000e680000004200 */
        /* <DEDUP_REMOVED lines=92> */
[----:B--2---:R-:W-:Y:S07]  /*5a30*/  HMMA.16816.F32 R108, R8, R20, R4 ;  /* 0x00000014086c723c */ /* 0x004fee0000001804 */
[----:B------:R-:W-:Y:S01]  /*5a40*/  FADD.FTZ R20, R98, R97 ;  /* 0x0000006162147221 */ /* 0x000fe20000010000 */
[----:B------:R-:W-:Y:S08]  /*5a50*/  HMMA.16816.F32 R4, R12, R42, RZ ;  /* 0x0000002a0c04723c */ /* 0x000ff000000018ff */
[C---:B------:R-:W-:Y:S01]  /*5a60*/  HMMA.16816.F32 R104, R8.reuse, R38, R16 ;  /* 0x000000260868723c */ /* 0x040fe20000001810 */
[----:B------:R-:W2:Y:S11]  /*5a70*/  LDSM.16.MT88.4 R16, [R210+0x6800] ;  /* 0x00680000d210783b */ /* 0x000eb60000004200 */
[----:B------:R-:W-:Y:S04]  /*5a80*/  @!UPT UIADD3 URZ, URZ, URZ, URZ ;  /* 0x0000003f3f3ff290 */ /* 0x000fe8000fffe03f */
[----:B------:R-:W-:Y:S08]  /*5a90*/  HMMA.16816.F32 R112, R8, R22, R4 ;  /* 0x000000160870723c */ /* 0x000ff00000001804 */
[----:B-1----:R-:W-:Y:S07]  /*5aa0*/  HMMA.16816.F32 R4, R12, R28, RZ ;  /* 0x0000001c0c04723c */ /* 0x002fee00000018ff */
[----:B------:R-:W-:-:S02]  /*5ab0*/  FFMA.FTZ R29, R88, c[0x0][0x2d0], -R2 ;  /* 0x0000b400581d7a23 */ /* 0x000fc40000010802 */
[----:B------:R-:W-:Y:S11]  /*5ac0*/  FFMA.FTZ R28, R87, c[0x0][0x2d0], -R2 ;  /* 0x0000b400571c7a23 */ /* 0x000ff60000010802 */
[----:B------:R-:W-:Y:S04]  /*5ad0*/  @!UPT UIADD3 URZ, URZ, URZ, URZ ;  /* 0x0000003f3f3ff290 */ /* 0x000fe8000fffe03f */
        /* <DEDUP_REMOVED lines=14> */
[----:B------:R-:W-:Y:S01]  /*5bc0*/  MUFU.EX2 R21, R28 ;  /* 0x0000001c00157308 */ /* 0x000fe20000000800 */
[----:B------:R-:W-:Y:S02]  /*5bd0*/  FFMA.FTZ R25, R94, c[0x0][0x2d0], -R0 ;  /* 0x0000b4005e197a23 */ /* 0x000fe40000010800 */
[----:B------:R-:W-:-:S05]  /*5be0*/  FADD.FTZ R3, R134, R3 ;  /* 0x0000000386037221 */ /* 0x000fca0000010000 */
[----:B------:R1:W-:Y:S08]  /*5bf0*/  MUFU.EX2 R20, R26 ;  /* 0x0000001a00147308 */ /* 0x0003f00000000800 */
[----:B------:R-:W-:Y:S01]  /*5c00*/  MUFU.EX2 R25, R25 ;  /* 0x0000001900197308 */ /* 0x000fe20000000800 */
[----:B-1----:R-:W-:-:S06]  /*5c10*/  FFMA.FTZ R26, R95, c[0x0][0x2d0], -R0 ;  /* 0x0000b4005f1a7a23 */ /* 0x002fcc0000010800 */
[----:B--2---:R-:W-:Y:S01]  /*5c20*/  HMMA.16816.F32 R116, R8, R16, R4 ;  /* 0x000000100874723c */ /* 0x004fe20000001804 */
[----:B------:R-:W-:Y:S07]  /*5c30*/  MUFU.EX2 R17, R30 ;  /* 0x0000001e00117308 */ /* 0x000fee0000000800 */
[----:B------:R-:W-:Y:S01]  /*5c40*/  HMMA.16816.F32 R4, R12, R22, RZ ;  /* 0x000000160c04723c */ /* 0x000fe200000018ff */
[----:B------:R-:W-:Y:S08]  /*5c50*/  MUFU.EX2 R23, R29 ;  /* 0x0000001d00177308 */ /* 0x000ff00000000800 */
[----:B------:R1:W2:Y:S08]  /*5c60*/  MUFU.EX2 R16, R31 ;  /* 0x0000001f00107308 */ /* 0x0002b00000000800 */
[----:B------:R3:W4:Y:S07]  /*5c70*/  MUFU.EX2 R22, R27 ;  /* 0x0000001b00167308 */ /* 0x00072e0000000800 */
[----:B------:R-:W-:Y:S01]  /*5c80*/  HMMA.16816.F32 R64, R8, R18, R4 ;  /* 0x000000120840723c */ /* 0x000fe20000001804 */
[----:B-1----:R-:W1:Y:S01]  /*5c90*/  LDSM.16.MT88.4 R28, [R213+0x6000] ;  /* 0x00600000d51c783b */ /* 0x002e620000004200 */
[----:B--2---:R-:W-:-:S05]  /*5ca0*/  F2FP.PACK_AB R128, R16, R17 ;  /* 0x000000111080723e */ /* 0x004fca00000000ff */
[--C-:B------:R-:W-:Y:S01]  /*5cb0*/  FFMA.FTZ R7, R93, c[0x0][0x2d0], -R0.reuse ;  /* 0x0000b4005d077a23 */ /* 0x100fe20000010800 */
[----:B------:R-:W-:Y:S01]  /*5cc0*/  F2FP.PACK_AB R4, R21, R23 ;  /* 0x000000171504723e */ /* 0x000fe200000000ff */
[--C-:B---3--:R-:W-:Y:S01]  /*5cd0*/  FFMA.FTZ R27, R96, c[0x0][0x2d0], -R0.reuse ;  /* 0x0000b400601b7a23 */ /* 0x108fe20000010800 */
[----:B----4-:R-:W-:Y:S01]  /*5ce0*/  F2FP.PACK_AB R6, R20, R22 ;  /* 0x000000161406723e */ /* 0x010fe200000000ff */
[----:B------:R-:W-:Y:S02]  /*5cf0*/  FFMA.FTZ R5, R92, c[0x0][0x2d0], -R0 ;  /* 0x0000b4005c057a23 */ /* 0x000fe40000010800 */
[----:B------:R-:W-:Y:S01]  /*5d00*/  FADD.FTZ R0, R23, R2 ;  /* 0x0000000217007221 */ /* 0x000fe20000010000 */
[----:B------:R-:W-:Y:S01]  /*5d10*/  MUFU.EX2 R7, R7 ;  /* 0x0000000700077308 */ /* 0x000fe20000000800 */
[----:B------:R-:W-:Y:S02]  /*5d20*/  FADD.FTZ R2, R204, R3 ;  /* 0x00000003cc027221 */ /* 0x000fe40000010000 */
[----:B------:R-:W-:-:S04]  /*5d30*/  FADD.FTZ R0, R21, R0 ;  /* 0x0000000015007221 */ /* 0x000fc80000010000 */
[----:B------:R-:W-:Y:S01]  /*5d40*/  FADD.FTZ R0, R22, R0 ;  /* 0x0000000016007221 */ /* 0x000fe20000010000 */
[----:B------:R-:W2:Y:S03]  /*5d50*/  MUFU.EX2 R27, R27 ;  /* 0x0000001b001b7308 */ /* 0x000ea60000000800 */
[----:B------:R-:W-:Y:S02]  /*5d60*/  FADD.FTZ R0, R20, R0 ;  /* 0x0000000014007221 */ /* 0x000fe40000010000 */
[----:B------:R-:W3:Y:S02]  /*5d70*/  LDSM.16.MT88.4 R20, [R213+0x6800] ;  /* 0x00680000d514783b */ /* 0x000ee40000004200 */
[----:B------:R-:W-:-:S04]  /*5d80*/  FADD.FTZ R0, R17, R0 ;  /* 0x0000000011007221 */ /* 0x000fc80000010000 */
[----:B------:R-:W-:Y:S02]  /*5d90*/  FADD.FTZ R3, R16, R0 ;  /* 0x0000000010037221 */ /* 0x000fe40000010000 */
[----:B--2---:R-:W-:Y:S01]  /*5da0*/  FADD.FTZ R0, R27, R2 ;  /* 0x000000021b007221 */ /* 0x004fe20000010000 */
[----:B-1----:R-:W-:Y:S01]  /*5db0*/  HMMA.16816.F32 R16, R12, R28, RZ ;  /* 0x0000001c0c10723c */ /* 0x002fe200000018ff */
[----:B------:R-:W-:Y:S08]  /*5dc0*/  MUFU.EX2 R29, R36 ;  /* 0x00000024001d7308 */ /* 0x000ff00000000800 */
[----:B------:R-:W1:Y:S02]  /*5dd0*/  MUFU.EX2 R28, R35 ;  /* 0x00000023001c7308 */ /* 0x000e640000000800 */
[----:B-1----:R-:W-:Y:S11]  /*5de0*/  F2FP.PACK_AB R130, R28, R29 ;  /* 0x0000001d1c82723e */ /* 0x002ff600000000ff */
[----:B------:R-:W-:Y:S02]  /*5df0*/  @!UPT UIADD3 URZ, URZ, URZ, URZ ;  /* 0x0000003f3f3ff290 */ /* 0x000fe4000fffe03f */
[----:B---3--:R-:W-:Y:S01]  /*5e00*/  HMMA.16816.F32 R48, R8, R20, R16 ;  /* 0x000000140830723c */ /* 0x008fe20000001810 */
        /* <DEDUP_REMOVED lines=130> */
.L_x_4821:
[----:B------:R-:W-:Y:S01]  /*6630*/  SHF.R.S32.HI R0, RZ, 0x1f, R232 ;  /* 0x0000001fff007819 */ /* 0x000fe200000114e8 */
[----:B------:R-:W2:Y:S01]  /*6640*/  LDL R5, [R1+0x10] ;  /* 0x0000100001057983 */ /* 0x000ea20000100800 */
[----:B------:R-:W-:Y:S01]  /*6650*/  SHF.R.S32.HI R6, RZ, 0x1f, R241 ;  /* 0x0000001fff067819 */ /* 0x000fe200000114f1 */
[----:B------:R-:W-:Y:S04]  /*6660*/  DEPBAR.LE SB0, 0x0 ;  /* 0x000080000000791a */ /* 0x000fe80000000000 */
[----:B------:R-:W-:Y:S01]  /*6670*/  SHF.R.S32.HI R4, RZ, 0x1f, R228 ;  /* 0x0000001fff047819 */ /* 0x000fe200000114e4 */
[----:B------:R-:W-:Y:S01]  /*6680*/  WARPSYNC 0xffffffff ;  /* 0xffffffff00007948 */ /* 0x000fe20003800000 */
[----:B------:R-:W-:Y:S01]  /*6690*/  IADD3 R132, R208, 0x40, RZ ;  /* 0x00000040d0847810 */ /* 0x000fe20007ffe0ff */
[----:B------:R-:W-:Y:S01]  /*66a0*/  BAR.SYNC.DEFER_BLOCKING 0x0 ;  /* 0x0000000000007b1d */ /* 0x000fe20000010000 */
[----:B------:R-:W-:Y:S01]  /*66b0*/  LOP3.LUT P5, RZ, R235, 0x2, RZ, 0xc0, !PT ;  /* 0x00000002ebff7812 */ /* 0x000fe200078ac0ff */
[----:B------:R-:W-:Y:S01]  /*66c0*/  IMAD R0, R0, c[0x0][0x208], RZ ;  /* 0x0000820000007a24 */ /* 0x000fe200078e02ff */
[C---:B------:R-:W-:Y:S01]  /*66d0*/  SHF.L.U64.HI R22, R241.reuse, 0x1, R6 ;  /* 0x00000001f1167819 */ /* 0x040fe20000010206 */
[C---:B------:R-:W-:Y:S01]  /*66e0*/  IMAD.WIDE.U32 R2, R232.reuse, c[0x0][0x208], RZ ;  /* 0x00008200e8027a25 */ /* 0x040fe200078e00ff */
[----:B------:R-:W-:Y:S02]  /*66f0*/  SHF.R.S32.HI R6, RZ, 0x1f, R240 ;  /* 0x0000001fff067819 */ /* 0x000fe400000114f0 */
[----:B------:R-:W-:Y:S01]  /*6700*/  ISETP.GE.AND P4, PT, R241, c[0x0][0x1d4], PT ;  /* 0x00007500f1007a0c */ /* 0x000fe20003f86270 */
[----:B------:R-:W-:Y:S01]  /*6710*/  IMAD R0, R232, c[0x0][0x20c], R0 ;  /* 0x00008300e8007a24 */ /* 0x000fe200078e0200 */
[----:B------:R-:W-:Y:S01]  /*6720*/  ISETP.GE.AND P3, PT, R239, c[0x0][0x1d4], PT ;  /* 0x00007500ef007a0c */ /* 0x000fe20003f66270 */
[----:B------:R-:W-:Y:S01]  /*6730*/  IMAD R4, R4, c[0x0][0x218], RZ ;  /* 0x0000860004047a24 */ /* 0x000fe200078e02ff */
[----:B------:R-:W-:Y:S01]  /*6740*/  SHF.L.U64.HI R20, R240, 0x1, R6 ;  /* 0x00000001f0147819 */ /* 0x000fe20000010206 */
[----:B------:R-:W-:Y:S02]  /*6750*/  IMAD.IADD R3, R3, 0x1, R0 ;  /* 0x0000000103037824 */ /* 0x000fe400078e0200 */
[C---:B------:R-:W-:Y:S02]  /*6760*/  IMAD R4, R228.reuse, c[0x0][0x21c], R4 ;  /* 0x00008700e4047a24 */ /* 0x040fe400078e0204 */
[----:B------:R-:W-:Y:S04]  /*6770*/  IMAD.WIDE.U32 R2, R228, c[0x0][0x218], R2 ;  /* 0x00008600e4027a25 */ /* 0x000fe800078e0002 */
[----:B------:R-:W-:Y:S01]  /*6780*/  IMAD.SHL.U32 R30, R241, 0x2, RZ ;  /* 0x00000002f11e7824 */ /* 0x000fe200078e00ff */
[----:B------:R-:W-:Y:S01]  /*6790*/  IADD3 R0, P0, R250, R2, RZ ;  /* 0x00000002fa007210 */ /* 0x000fe20007f1e0ff */
[----:B------:R-:W-:Y:S01]  /*67a0*/  IMAD.SHL.U32 R29, R239, 0x2, RZ ;  /* 0x00000002ef1d7824 */ /* 0x000fe200078e00ff */
[----:B------:R-:W1:Y:S02]  /*67b0*/  LDSM.16.M88.4 R32, [R220] ;  /* 0x00000000dc20783b */ /* 0x000e640000000200 */
[----:B------:R-:W-:Y:S01]  /*67c0*/  LEA R14, P2, R0, c[0x0][0x1f8], 0x1 ;  /* 0x00007e00000e7a11 */ /* 0x000fe200078408ff */
[----:B------:R-:W-:Y:S01]  /*67d0*/  IMAD.SHL.U32 R28, R240, 0x2, RZ ;  /* 0x00000002f01c7824 */ /* 0x000fe200078e00ff */
[----:B------:R-:W3:Y:S01]  /*67e0*/  LDSM.16.M88.4 R8, [R208] ;  /* 0x00000000d008783b */ /* 0x000ee20000000200 */
[----:B------:R-:W-:Y:S03]  /*67f0*/  IMAD.SHL.U32 R23, R231, 0x2, RZ ;  /* 0x00000002e7177824 */ /* 0x000fe600078e00ff */
[----:B------:R-:W4:Y:S04]  /*6800*/  LDSM.16.M88.4 R16, [R208+0x800] ;  /* 0x00080000d010783b */ /* 0x000f280000000200 */
[----:B------:R-:W1:Y:S04]  /*6810*/  LDSM.16.M88.4 R24, [R208+0x1000] ;  /* 0x00100000d018783b */ /* 0x000e680000000200 */
[----:B------:R-:W1:Y:S04]  /*6820*/  LDSM.16.M88.4 R168, [R208+0x1800] ;  /* 0x00180000d0a8783b */ /* 0x000e680000000200 */
[----:B------:R-:W1:Y:S01]  /*6830*/  LDSM.16.M88.4 R172, [R221] ;  /* 0x00000000ddac783b */ /* 0x000e620000000200 */
[----:B--2---:R-:W-:Y:S02]  /*6840*/  IADD3.X R2, R5, R3, R4, P0, !PT ;  /* 0x0000000305027210 */ /* 0x004fe400007fe404 */
[----:B------:R-:W-:Y:S02]  /*6850*/  LOP3.LUT P0, RZ, R235, 0x4, RZ, 0xc0, !PT ;  /* 0x00000004ebff7812 */ /* 0x000fe4000780c0ff */
[----:B------:R-:W-:Y:S02]  /*6860*/  LEA.HI.X R4, R0, c[0x0][0x1fc], R2, 0x1, P2 ;  /* 0x00007f0000047a11 */ /* 0x000fe400010f0c02 */
[----:B------:R-:W-:Y:S02]  /*6870*/  SHF.R.S32.HI R5, RZ, 0x1f, R239 ;  /* 0x0000001fff057819 */ /* 0x000fe400000114ef */
[C---:B------:R-:W-:Y:S02]  /*6880*/  IADD3 R0, R208.reuse, 0x20, RZ ;  /* 0x00000020d0007810 */ /* 0x040fe40007ffe0ff */
[----:B------:R-:W-:Y:S02]  /*6890*/  SHF.L.U64.HI R21, R239, 0x1, R5 ;  /* 0x00000001ef157819 */ /* 0x000fe40000010205 */
[C---:B------:R-:W-:Y:S02]  /*68a0*/  @P5 IADD3 R0, R208.reuse, -0x20, RZ ;  /* 0xffffffe0d0005810 */ /* 0x040fe40007ffe0ff */
[----:B------:R-:W-:Y:S02]  /*68b0*/  SHF.R.S32.HI R5, RZ, 0x1f, R231 ;  /* 0x0000001fff057819 */ /* 0x000fe400000114e7 */
[----:B------:R-:W-:Y:S01]  /*68c0*/  @P0 IADD3 R132, R208, -0x40, RZ ;  /* 0xffffffc0d0840810 */ /* 0x000fe20007ffe0ff */
[----:B------:R-:W2:Y:S01]  /*68d0*/  LDSM.16.M88.4 R176, [R0] ;  /* 0x0000000000b0783b */ /* 0x000ea20000000200 */
[----:B------:R-:W-:Y:S02]  /*68e0*/  ISETP.GE.AND P2, PT, R240, c[0x0][0x1d4], PT ;  /* 0x00007500f0007a0c */ /* 0x000fe40003f46270 */
[----:B------:R-:W-:Y:S01]  /*68f0*/  SHF.L.U64.HI R15, R231, 0x1, R5 ;  /* 0x00000001e70f7819 */ /* 0x000fe20000010205 */
[----:B------:R-:W1:Y:S01]  /*6900*/  LDSM.16.M88.4 R180, [R0+0x800] ;  /* 0x0008000000b4783b */ /* 0x000e620000000200 */
[C---:B------:R-:W-:Y:S02]  /*6910*/  IADD3 R219, R0.reuse, 0x7800, RZ ;  /* 0x0000780000db7810 */ /* 0x040fe40007ffe0ff */
[C---:B------:R-:W-:Y:S01]  /*6920*/  IADD3 R218, R0.reuse, 0x7000, RZ ;  /* 0x0000700000da7810 */ /* 0x040fe20007ffe0ff */
[----:B------:R-:W1:Y:S01]  /*6930*/  LDSM.16.M88.4 R184, [R0+0x1000] ;  /* 0x0010000000b8783b */ /* 0x000e620000000200 */
        /* <DEDUP_REMOVED lines=10> */
[----:B------:R-:W-:Y:S02]  /*69e0*/  IADD3 R193, R0, 0x2000, RZ ;  /* 0x0000200000c17810 */ /* 0x000fe40007ffe0ff */
        /* <DEDUP_REMOVED lines=16> */
[----:B-1234-:R1:W2:Y:S02]  /*6af0*/  SHFL.IDX PT, R2, R4, RZ, 0x181f ;  /* 0x00181fff04027589 */ /* 0x01e2a400000e0000 */
.L_x_4895:
[----:B------:R-:W3:Y:S01]  /*6b00*/  SHFL.IDX PT, R5, R14, RZ, 0x181f ;  /* 0x00181fff0e057589 */ /* 0x000ee200000e0000 */
[----:B------:R-:W-:Y:S01]  /*6b10*/  SEL R233, RZ, 0x10, P6 ;  /* 0x00000010ffe97807 */ /* 0x000fe20003000000 */
[----:B------:R-:W-:Y:S03]  /*6b20*/  BSSY B0, `(.L_x_4816) ;  /* 0x000014c000007945 */ /* 0x000fe60003800000 */
[----:B------:R4:W5:Y:S05]  /*6b30*/  SHFL.IDX PT, R3, R14, 0x1, 0x181f ;  /* 0x00381f000e037f89 */ /* 0x00096a00000e0000 */
[----:B-1----:R-:W1:Y:S01]  /*6b40*/  SHFL.IDX PT, R4, R4, 0x1, 0x181f ;  /* 0x00381f0004047f89 */ /* 0x002e6200000e0000 */
[----:B----4-:R-:W-:Y:S02]  /*6b50*/  SEL R14, RZ, 0x10, P3 ;  /* 0x00000010ff0e7807 */ /* 0x010fe40001800000 */
[C---:B---3--:R-:W-:Y:S05]  /*6b60*/  IADD3 R6, P0, R5.reuse, R23, RZ ;  /* 0x0000001705067210 */ /* 0x048fea0007f1e0ff */
[C---:B--2---:R-:W-:Y:S05]  /*6b70*/  IMAD.X R7, R2.reuse, 0x1, R15, P0 ;  /* 0x0000000102077824 */ /* 0x044fea00000e060f */
[----:B------:R2:W-:Y:S02]  /*6b80*/  LDGSTS.E.BYPASS.LTC128B.128 [R229+0x100], [R6.64], !P6 ;  /* 0x0010000006e57fae */ /* 0x0005e4000f101d46 */
[C---:B--2---:R-:W-:Y:S05]  /*6b90*/  IADD3 R6, P0, R5.reuse, R28, RZ ;  /* 0x0000001c05067210 */ /* 0x044fea0007f1e0ff */
[C---:B------:R-:W-:Y:S01]  /*6ba0*/  IMAD.X R7, R2.reuse, 0x1, R20, P0 ;  /* 0x0000000102077824 */ /* 0x040fe200000e0614 */
[C---:B------:R-:W-:Y:S04]  /*6bb0*/  IADD3 R12, P0, R5.reuse, R29, RZ ;  /* 0x0000001d050c7210 */ /* 0x040fe80007f1e0ff */
[----:B------:R2:W-:Y:S01]  /*6bc0*/  LDGSTS.E.BYPASS.LTC128B.128 [R229+0x2100], [R6.64], !P2 ;  /* 0x0210000006e57fae */ /* 0x0005e2000d101d46 */
[C---:B------:R-:W-:Y:S05]  /*6bd0*/  IMAD.X R13, R2.reuse, 0x1, R21, P0 ;  /* 0x00000001020d7824 */ /* 0x040fea00000e0615 */
[----:B------:R3:W-:Y:S01]  /*6be0*/  LDGSTS.E.BYPASS.LTC128B.128 [R229+0x4100], [R12.64], !P3 ;  /* 0x041000000ce57fae */ /* 0x0007e2000d901d46 */
[----:B--2---:R-:W-:Y:S02]  /*6bf0*/  IADD3 R6, P0, R5, R30, RZ ;  /* 0x0000001e05067210 */ /* 0x004fe40007f1e0ff */
[----:B------:R-:W-:Y:S03]  /*6c00*/  SEL R5, RZ, 0x10, P2 ;  /* 0x00000010ff057807 */ /* 0x000fe60001000000 */
[----:B------:R-:W-:Y:S01]  /*6c10*/  IMAD.X R7, R2, 0x1, R22, P0 ;  /* 0x0000000102077824 */ /* 0x000fe200000e0616 */
[----:B------:R-:W-:Y:S04]  /*6c20*/  IADD3 R2, -R233, 0x10, RZ ;  /* 0x00000010e9027810 */ /* 0x000fe80007ffe1ff */
[----:B------:R5:W-:Y:S01]  /*6c30*/  LDGSTS.E.BYPASS.LTC128B.128 [R229+0x6100], [R6.64], !P4 ;  /* 0x0610000006e57fae */ /* 0x000be2000e101d46 */
[----:B------:R-:W-:Y:S04]  /*6c40*/  LOP3.LUT R2, R2, 0xf, RZ, 0xc0, !PT ;  /* 0x0000000f02027812 */ /* 0x000fe800078ec0ff */
[-C--:B-----5:R-:W-:Y:S02]  /*6c50*/  IADD3 R6, P5, P0, R2, R3.reuse, R23 ;  /* 0x0000000302067210 */ /* 0x0a0fe400078be017 */
[----:B------:R-:W-:Y:S02]  /*6c60*/  IADD3 R2, -R5, 0x10, RZ ;  /* 0x0000001005027810 */ /* 0x000fe40007ffe1ff */
[-C--:B-1----:R-:W-:Y:S02]  /*6c70*/  IADD3.X R7, RZ, R4.reuse, R15, P5, P0 ;  /* 0x00000004ff077210 */ /* 0x082fe40002fe040f */
[----:B------:R-:W-:Y:S02]  /*6c80*/  ISETP.NE.U32.AND P0, PT, R233, RZ, PT ;  /* 0x000000ffe900720c */ /* 0x000fe40003f05070 */
[----:B------:R-:W-:Y:S02]  /*6c90*/  LOP3.LUT R2, R2, 0xf, RZ, 0xc0, !PT ;  /* 0x0000000f02027812 */ /* 0x000fe400078ec0ff */
[----:B------:R-:W-:Y:S09]  /*6ca0*/  SEL R23, RZ, 0x10, P4 ;  /* 0x00000010ff177807 */ /* 0x000ff20002000000 */
[----:B------:R1:W-:Y:S01]  /*6cb0*/  LDGSTS.E.BYPASS.LTC128B.128.ZFILL [R229+0x1100], [R6.64], P0 ;  /* 0x0110000006e57fae */ /* 0x0003e20008141d46 */
[-C--:B---3--:R-:W-:Y:S04]  /*6cc0*/  IADD3 R12, P5, P0, R2, R3.reuse, R28 ;  /* 0x00000003020c7210 */ /* 0x088fe800078be01c */
[-C--:B------:R-:W-:Y:S02]  /*6cd0*/  IADD3.X R13, RZ, R4.reuse, R20, P5, P0 ;  /* 0x00000004ff0d7210 */ /* 0x080fe40002fe0414 */
[----:B-1----:R-:W-:Y:S04]  /*6ce0*/  IADD3 R6, -R14, 0x10, RZ ;  /* 0x000000100e067810 */ /* 0x002fe80007ffe1ff */
        /* <DEDUP_REMOVED lines=8> */
[C---:B------:R-:W-:Y:S03]  /*6d70*/  HMMA.16816.F32 R4, R32.reuse, R8, RZ ;  /* 0x000000082004723c */ /* 0x040fe600000018ff */
[----:B------:R-:W-:Y:S05]  /*6d80*/  ISETP.NE.U32.AND P5, PT, R14, RZ, PT ;  /* 0x000000ff0e00720c */ /* 0x000fea0003fa5070 */
[C---:B------:R-:W-:Y:S03]  /*6d90*/  HMMA.16816.F32 R8, R32.reuse, R10, RZ ;  /* 0x0000000a2008723c */ /* 0x040fe600000018ff */
[----:B------:R1:W-:Y:S01]  /*6da0*/  LDGSTS.E.BYPASS.LTC128B.128.ZFILL [R229+0x3100], [R12.64], P0 ;  /* 0x031000000ce57fae */ /* 0x0003e20008141d46 */
[----:B------:R-:W-:Y:S04]  /*6db0*/  ISETP.NE.U32.AND P0, PT, R23, RZ, PT ;  /* 0x000000ff1700720c */ /* 0x000fe80003f05070 */
[----:B------:R2:W-:Y:S09]  /*6dc0*/  LDGSTS.E.BYPASS.LTC128B.128.ZFILL [R229+0x5100], [R20.64], P5 ;  /* 0x0510000014e57fae */ /* 0x0005f2000a941d46 */
[----:B------:R3:W-:Y:S01]  /*6dd0*/  LDGSTS.E.BYPASS.LTC128B.128.ZFILL [R229+0x7100], [R2.64], P0 ;  /* 0x0710000002e57fae */ /* 0x0007e20008141d46 */
[----:B------:R-:W-:Y:S04]  /*6de0*/  ISETP.GT.AND P0, PT, R234, R242, PT ;  /* 0x000000f2ea00720c */ /* 0x000fe80003f04270 */
        /* <DEDUP_REMOVED lines=16> */
[----:B------:R-:W-:Y:S07]  /*6ef0*/  LDSM.16.M88.4 R184, [R222] ;  /* 0x00000000deb8783b */ /* 0x000fee0000000200 */
[C---:B------:R-:W-:Y:S08]  /*6f00*/  HMMA.16816.F32 R28, R172.reuse, R188, R28 ;  /* 0x000000bcac1c723c */ /* 0x040ff0000000181c */
[----:B------:R-:W-:Y:S01]  /*6f10*/  HMMA.16816.F32 R32, R172, R190, R32 ;  /* 0x000000beac20723c */ /* 0x000fe20000001820 */
[----:B------:R-:W4:Y:S05]  /*6f20*/  LDSM.16.M88.4 R172, [R133] ;  /* 0x0000000085ac783b */ /* 0x000f2a0000000200 */
[----:B------:R-:W-:Y:S02]  /*6f30*/  LDSM.16.M88.4 R188, [R209+-0x6000] ;  /* 0xffa00000d1bc783b */ /* 0x000fe40000000200 */
[C---:B-1----:R-:W-:Y:S08]  /*6f40*/  HMMA.16816.F32 R4, R168.reuse, R176, R4 ;  /* 0x000000b0a804723c */ /* 0x042ff00000001804 */
[C---:B------:R-:W-:Y:S01]  /*6f50*/  HMMA.16816.F32 R8, R168.reuse, R178, R8 ;  /* 0x000000b2a808723c */ /* 0x040fe20000001808 */
[----:B------:R-:W1:Y:S07]  /*6f60*/  LDSM.16.M88.4 R176, [R192] ;  /* 0x00000000c0b0783b */ /* 0x000e6e0000000200 */
[C---:B--2---:R-:W-:Y:S08]  /*6f70*/  HMMA.16816.F32 R12, R168.reuse, R180, R12 ;  /* 0x000000b4a80c723c */ /* 0x044ff0000000180c */
[C---:B------:R-:W-:Y:S01]  /*6f80*/  HMMA.16816.F32 R16, R168.reuse, R182, R16 ;  /* 0x000000b6a810723c */ /* 0x040fe20000001810 */
[----:B------:R-:W2:Y:S07]  /*6f90*/  LDSM.16.M88.4 R180, [R209+-0x5800] ;  /* 0xffa80000d1b4783b */ /* 0x000eae0000000200 */
[C---:B----4-:R-:W-:Y:S08]  /*6fa0*/  HMMA.16816.F32 R20, R168.reuse, R172, R20 ;  /* 0x000000aca814723c */ /* 0x050ff00000001814 */
[C---:B------:R-:W-:Y:S01]  /*6fb0*/  HMMA.16816.F32 R24, R168.reuse, R174, R24 ;  /* 0x000000aea818723c */ /* 0x040fe20000001818 */
[----:B------:R-:W4:Y:S07]  /*6fc0*/  LDSM.16.M88.4 R172, [R209+-0x5000] ;  /* 0xffb00000d1ac783b */ /* 0x000f2e0000000200 */
[C---:B-1----:R-:W-:Y:S08]  /*6fd0*/  HMMA.16816.F32 R28, R168.reuse, R176, R28 ;  /* 0x000000b0a81c723c */ /* 0x042ff0000000181c */
[----:B------:R-:W-:Y:S01]  /*6fe0*/  HMMA.16816.F32 R32, R168, R178, R32 ;  /* 0x000000b2a820723c */ /* 0x000fe20000001820 */
[----:B------:R-:W1:Y:S05]  /*6ff0*/  LDSM.16.M88.4 R168, [R209+-0x4800] ;  /* 0xffb80000d1a8783b */ /* 0x000e6a0000000200 */
[----:B------:R-:W-:Y:S02]  /*7000*/  LDSM.16.M88.4 R176, [R220+0x4000] ;  /* 0x00400000dcb0783b */ /* 0x000fe40000000200 */
[C---:B------:R-:W-:Y:S08]  /*7010*/  HMMA.16816.F32 R4, R184.reuse, R188, R4 ;  /* 0x000000bcb804723c */ /* 0x040ff00000001804 */
[C---:B------:R-:W-:Y:S01]  /*7020*/  HMMA.16816.F32 R8, R184.reuse, R190, R8 ;  /* 0x000000beb808723c */ /* 0x040fe20000001808 */
[----:B------:R-:W5:Y:S07]  /*7030*/  LDSM.16.M88.4 R188, [R208+0x2000] ;  /* 0x00200000d0bc783b */ /* 0x000f6e0000000200 */
[C---:B--2---:R-:W-:Y:S08]  /*7040*/  HMMA.16816.F32 R12, R184.reuse, R180, R12 ;  /* 0x000000b4b80c723c */ /* 0x044ff0000000180c */
[C---:B------:R-:W-:Y:S01]  /*7050*/  HMMA.16816.F32 R16, R184.reuse, R182, R16 ;  /* 0x000000b6b810723c */ /* 0x040fe20000001810 */
[----:B------:R-:W2:Y:S07]  /*7060*/  LDSM.16.M88.4 R180, [R208+0x2800] ;  /* 0x00280000d0b4783b */ /* 0x000eae0000000200 */
[C---:B----4-:R-:W-:Y:S08]  /*7070*/  HMMA.16816.F32 R20, R184.reuse, R172, R20 ;  /* 0x000000acb814723c */ /* 0x050ff00000001814 */
[C---:B------:R-:W-:Y:S01]  /*7080*/  HMMA.16816.F32 R24, R184.reuse, R174, R24 ;  /* 0x000000aeb818723c */ /* 0x040fe20000001818 */
[----:B------:R-:W4:Y:S07]  /*7090*/  LDSM.16.M88.4 R172, [R208+0x3000] ;  /* 0x00300000d0ac783b */ /* 0x000f2e0000000200 */
[C---:B-1----:R-:W-:Y:S08]  /*70a0*/  HMMA.16816.F32 R28, R184.reuse, R168, R28 ;  /* 0x000000a8b81c723c */ /* 0x042ff0000000181c */
[----:B------:R-:W-:Y:S01]  /*70b0*/  HMMA.16816.F32 R32, R184, R170, R32 ;  /* 0x000000aab820723c */ /* 0x000fe20000001820 */
[----:B------:R-:W1:Y:S05]  /*70c0*/  LDSM.16.M88.4 R168, [R208+0x3800] ;  /* 0x00380000d0a8783b */ /* 0x000e6a0000000200 */
[----:B------:R-:W-:Y:S02]  /*70d0*/  LDSM.16.M88.4 R184, [R221+0x4000] ;  /* 0x00400000ddb8783b */ /* 0x000fe40000000200 */
[C---:B-----5:R-:W-:Y:S08]  /*70e0*/  HMMA.16816.F32 R4, R176.reuse, R188, R4 ;  /* 0x000000bcb004723c */ /* 0x060ff00000001804 */
[C---:B------:R-:W-:Y:S01]  /*70f0*/  HMMA.16816.F32 R8, R176.reuse, R190, R8 ;  /* 0x000000beb008723c */ /* 0x040fe20000001808 */
[----:B------:R-:W5:Y:S05]  /*7100*/  LDSM.16.M88.4 R188, [R193] ;  /* 0x00000000c1bc783b */ /* 0x000f6a0000000200 */
[----:B------:R-:W3:Y:S02]  /*7110*/  LDSM.16.M88.4 R192, [R194] ;  /* 0x00000000c2c0783b */ /* 0x000ee40000000200 */
[C---:B--2---:R-:W-:Y:S08]  /*7120*/  HMMA.16816.F32 R12, R176.reuse, R180, R12 ;  /* 0x000000b4b00c723c */ /* 0x044ff0000000180c */
[C---:B------:R-:W-:Y:S01]  /*7130*/  HMMA.16816.F32 R16, R176.reuse, R182, R16 ;  /* 0x000000b6b010723c */ /* 0x040fe20000001810 */
[----:B------:R-:W2:Y:S07]  /*7140*/  LDSM.16.M88.4 R180, [R196] ;  /* 0x00000000c4b4783b */ /* 0x000eae0000000200 */
[C---:B----4-:R-:W-:Y:S08]  /*7150*/  HMMA.16816.F32 R20, R176.reuse, R172, R20 ;  /* 0x000000acb014723c */ /* 0x050ff00000001814 */
[C---:B------:R-:W-:Y:S01]  /*7160*/  HMMA.16816.F32 R24, R176.reuse, R174, R24 ;  /* 0x000000aeb018723c */ /* 0x040fe20000001818 */
[----:B------:R-:W4:Y:S07]  /*7170*/  LDSM.16.M88.4 R172, [R197] ;  /* 0x00000000c5ac783b */ /* 0x000f2e0000000200 */
[C---:B-1----:R-:W-:Y:S08]  /*7180*/  HMMA.16816.F32 R28, R176.reuse, R168, R28 ;  /* 0x000000a8b01c723c */ /* 0x042ff0000000181c */
[----:B------:R-:W-:Y:S01]  /*7190*/  HMMA.16816.F32 R32, R176, R170, R32 ;  /* 0x000000aab020723c */ /* 0x000fe20000001820 */
[----:B------:R-:W-:Y:S05]  /*71a0*/  LDSM.16.M88.4 R176, [R198] ;  /* 0x00000000c6b0783b */ /* 0x000fea0000000200 */
[----:B------:R-:W1:Y:S02]  /*71b0*/  LDSM.16.M88.4 R168, [R223+0x4000] ;  /* 0x00400000dfa8783b */ /* 0x000e640000000200 */
[C---:B-----5:R-:W-:Y:S08]  /*71c0*/  HMMA.16816.F32 R4, R184.reuse, R188, R4 ;  /* 0x000000bcb804723c */ /* 0x060ff00000001804 */
[C---:B------:R-:W-:Y:S01]  /*71d0*/  HMMA.16816.F32 R8, R184.reuse, R190, R8 ;  /* 0x000000beb808723c */ /* 0x040fe20000001808 */
[----:B------:R-:W5:Y:S05]  /*71e0*/  LDSM.16.M88.4 R188, [R199] ;  /* 0x00000000c7bc783b */ /* 0x000f6a0000000200 */
[----:B------:R-:W1:Y:S02]  /*71f0*/  LDSM.16.M88.4 R196, [R200] ;  /* 0x00000000c8c4783b */ /* 0x000e640000000200 */
[C---:B---3--:R-:W-:Y:S08]  /*7200*/  HMMA.16816.F32 R12, R184.reuse, R192, R12 ;  /* 0x000000c0b80c723c */ /* 0x048ff0000000180c */
[C---:B------:R-:W-:Y:S01]  /*7210*/  HMMA.16816.F32 R16, R184.reuse, R194, R16 ;  /* 0x000000c2b810723c */ /* 0x040fe20000001810 */
[----:B------:R-:W3:Y:S07]  /*7220*/  LDSM.16.M88.4 R192, [R201] ;  /* 0x00000000c9c0783b */ /* 0x000eee0000000200 */
[C---:B--2---:R-:W-:Y:S08]  /*7230*/  HMMA.16816.F32 R20, R184.reuse, R180, R20 ;  /* 0x000000b4b814723c */ /* 0x044ff00000001814 */
[C---:B------:R-:W-:Y:S01]  /*7240*/  HMMA.16816.F32 R24, R184.reuse, R182, R24 ;  /* 0x000000b6b818723c */ /* 0x040fe20000001818 */
[----:B------:R-:W-:Y:S07]  /*7250*/  LDSM.16.M88.4 R180, [R209+-0x4000] ;  /* 0xffc00000d1b4783b */ /* 0x000fee0000000200 */
[C---:B----4-:R-:W-:Y:S08]  /*7260*/  HMMA.16816.F32 R28, R184.reuse, R172, R28 ;  /* 0x000000acb81c723c */ /* 0x050ff0000000181c */
[----:B------:R-:W-:Y:S01]  /*7270*/  HMMA.16816.F32 R32, R184, R174, R32 ;  /* 0x000000aeb820723c */ /* 0x000fe20000001820 */
[----:B------:R-:W2:Y:S05]  /*7280*/  LDSM.16.M88.4 R172, [R222+0x4000] ;  /* 0x00400000deac783b */ /* 0x000eaa0000000200 */
[----:B------:R-:W4:Y:S02]  /*7290*/  LDSM.16.M88.4 R184, [R209+-0x3800] ;  /* 0xffc80000d1b8783b */ /* 0x000f240000000200 */
[C---:B-1----:R-:W-:Y:S08]  /*72a0*/  HMMA.16816.F32 R4, R168.reuse, R176, R4 ;  /* 0x000000b0a804723c */ /* 0x042ff00000001804 */
[C---:B------:R-:W-:Y:S01]  /*72b0*/  HMMA.16816.F32 R8, R168.reuse, R178, R8 ;  /* 0x000000b2a808723c */ /* 0x040fe20000001808 */
[----:B------:R-:W1:Y:S07]  /*72c0*/  LDSM.16.M88.4 R176, [R209+-0x3000] ;  /* 0xffd00000d1b0783b */ /* 0x000e6e0000000200 */
[C---:B-----5:R-:W-:Y:S08]  /*72d0*/  HMMA.16816.F32 R12, R168.reuse, R188, R12 ;  /* 0x000000bca80c723c */ /* 0x060ff0000000180c */
[C---:B------:R-:W-:Y:S01]  /*72e0*/  HMMA.16816.F32 R16, R168.reuse, R190, R16 ;  /* 0x000000bea810723c */ /* 0x040fe20000001810 */
[----:B------:R-:W-:Y:S07]  /*72f0*/  LDSM.16.M88.4 R188, [R220+0x8000] ;  /* 0x00800000dcbc783b */ /* 0x000fee0000000200 */
[C---:B------:R-:W-:Y:S08]  /*7300*/  HMMA.16816.F32 R20, R168.reuse, R196, R20 ;  /* 0x000000c4a814723c */ /* 0x040ff00000001814 */
[C---:B------:R-:W-:Y:S01]  /*7310*/  HMMA.16816.F32 R24, R168.reuse, R198, R24 ;  /* 0x000000c6a818723c */ /* 0x040fe20000001818 */
[----:B------:R-:W-:Y:S07]  /*7320*/  LDSM.16.M88.4 R196, [R208+0x5000] ;  /* 0x00500000d0c4783b */ /* 0x000fee0000000200 */
[C---:B---3--:R-:W-:Y:S08]  /*7330*/  HMMA.16816.F32 R28, R168.reuse, R192, R28 ;  /* 0x000000c0a81c723c */ /* 0x048ff0000000181c */
[----:B------:R-:W-:Y:S01]  /*7340*/  HMMA.16816.F32 R32, R168, R194, R32 ;  /* 0x000000c2a820723c */ /* 0x000fe20000001820 */
[----:B------:R-:W3:Y:S05]  /*7350*/  LDSM.16.M88.4 R168, [R209+-0x2800] ;  /* 0xffd80000d1a8783b */ /* 0x000eea0000000200 */
[----:B------:R-:W5:Y:S02]  /*7360*/  LDSM.16.M88.4 R192, [R208+0x4000] ;  /* 0x00400000d0c0783b */ /* 0x000f640000000200 */
        /* <DEDUP_REMOVED lines=8> */
[----:B------:R-:W-:Y:S07]  /*73f0*/  LDSM.16.M88.4 R176, [R203] ;  /* 0x00000000cbb0783b */ /* 0x000fee0000000200 */
[C---:B---3--:R-:W-:Y:S08]  /*7400*/  HMMA.16816.F32 R28, R172.reuse, R168, R28 ;  /* 0x000000a8ac1c723c */ /* 0x048ff0000000181c */
[----:B------:R-:W-:Y:S01]  /*7410*/  HMMA.16816.F32 R32, R172, R170, R32 ;  /* 0x000000aaac20723c */ /* 0x000fe20000001820 */
[----:B------:R-:W-:Y:S05]  /*7420*/  LDSM.16.M88.4 R172, [R202] ;  /* 0x00000000caac783b */ /* 0x000fea0000000200 */
[----:B------:R-:W1:Y:S02]  /*7430*/  LDSM.16.M88.4 R168, [R221+0x8000] ;  /* 0x00800000dda8783b */ /* 0x000e640000000200 */
[C---:B-----5:R-:W-:Y:S03]  /*7440*/  HMMA.16816.F32 R4, R188.reuse, R192, R4 ;  /* 0x000000c0bc04723c */ /* 0x060fe60000001804 */
[----:B------:R-:W3:Y:S05]  /*7450*/  LDSM.16.M88.4 R200, [R204] ;  /* 0x00000000ccc8783b */ /* 0x000eea0000000200 */
[C---:B------:R-:W-:Y:S01]  /*7460*/  HMMA.16816.F32 R8, R188.reuse, R194, R8 ;  /* 0x000000c2bc08723c */ /* 0x040fe20000001808 */
[----:B------:R-:W5:Y:S07]  /*7470*/  LDSM.16.M88.4 R192, [R205] ;  /* 0x00000000cdc0783b */ /* 0x000f6e0000000200 */
[C---:B--2---:R-:W-:Y:S08]  /*7480*/  HMMA.16816.F32 R12, R188.reuse, R180, R12 ;  /* 0x000000b4bc0c723c */ /* 0x044ff0000000180c */
[C---:B------:R-:W-:Y:S01]  /*7490*/  HMMA.16816.F32 R16, R188.reuse, R182, R16 ;  /* 0x000000b6bc10723c */ /* 0x040fe20000001810 */
[----:B------:R-:W-:Y:S07]  /*74a0*/  LDSM.16.M88.4 R180, [R223+0x8000] ;  /* 0x00800000dfb4783b */ /* 0x000fee0000000200 */
[C---:B------:R-:W-:Y:S08]  /*74b0*/  HMMA.16816.F32 R20, R188.reuse, R196, R20 ;  /* 0x000000c4bc14723c */ /* 0x040ff00000001814 */
[C---:B------:R-:W-:Y:S01]  /*74c0*/  HMMA.16816.F32 R24, R188.reuse, R198, R24 ;  /* 0x000000c6bc18723c */ /* 0x040fe20000001818 */
[----:B------:R-:W2:Y:S05]  /*74d0*/  LDSM.16.M88.4 R196, [R206] ;  /* 0x00000000cec4783b */ /* 0x000eaa0000000200 */
[----:B------:R-:W2:Y:S02]  /*74e0*/  LDSM.16.M88.4 R204, [R207] ;  /* 0x00000000cfcc783b */ /* 0x000ea40000000200 */
[C---:B----4-:R-:W-:Y:S08]  /*74f0*/  HMMA.16816.F32 R28, R188.reuse, R184, R28 ;  /* 0x000000b8bc1c723c */ /* 0x050ff0000000181c */
[----:B------:R-:W-:Y:S01]  /*7500*/  HMMA.16816.F32 R32, R188, R186, R32 ;  /* 0x000000babc20723c */ /* 0x000fe20000001820 */
[----:B------:R-:W4:Y:S05]  /*7510*/  LDSM.16.M88.4 R184, [R214] ;  /* 0x00000000d6b8783b */ /* 0x000f2a0000000200 */
[----:B------:R-:W2:Y:S02]  /*7520*/  LDSM.16.M88.4 R188, [R215] ;  /* 0x00000000d7bc783b */ /* 0x000ea40000000200 */
[C---:B-1----:R-:W-:Y:S08]  /*7530*/  HMMA.16816.F32 R4, R168.reuse, R172, R4 ;  /* 0x000000aca804723c */ /* 0x042ff00000001804 */
[C---:B------:R-:W-:Y:S01]  /*7540*/  HMMA.16816.F32 R8, R168.reuse, R174, R8 ;  /* 0x000000aea808723c */ /* 0x040fe20000001808 */
[----:B------:R-:W-:Y:S07]  /*7550*/  LDSM.16.M88.4 R172, [R222+0x8000] ;  /* 0x00800000deac783b */ /* 0x000fee0000000200 */
[C---:B------:R-:W-:Y:S08]  /*7560*/  HMMA.16816.F32 R12, R168.reuse, R176, R12 ;  /* 0x000000b0a80c723c */ /* 0x040ff0000000180c */
[C---:B------:R-:W-:Y:S01]  /*7570*/  HMMA.16816.F32 R16, R168.reuse, R178, R16 ;  /* 0x000000b2a810723c */ /* 0x040fe20000001810 */
[----:B------:R-:W1:Y:S07]  /*7580*/  LDSM.16.M88.4 R176, [R209+-0x2000] ;  /* 0xffe00000d1b0783b */ /* 0x000e6e0000000200 */
[C---:B---3--:R-:W-:Y:S08]  /*7590*/  HMMA.16816.F32 R20, R168.reuse, R200, R20 ;  /* 0x000000c8a814723c */ /* 0x048ff00000001814 */
[C---:B------:R-:W-:Y:S01]  /*75a0*/  HMMA.16816.F32 R24, R168.reuse, R202, R24 ;  /* 0x000000caa818723c */ /* 0x040fe20000001818 */
[----:B------:R-:W3:Y:S07]  /*75b0*/  LDSM.16.M88.4 R200, [R209+-0x1800] ;  /* 0xffe80000d1c8783b */ /* 0x000eee0000000200 */
[C---:B-----5:R-:W-:Y:S08]  /*75c0*/  HMMA.16816.F32 R28, R168.reuse, R192, R28 ;  /* 0x000000c0a81c723c */ /* 0x060ff0000000181c */
[----:B------:R-:W-:Y:S01]  /*75d0*/  HMMA.16816.F32 R32, R168, R194, R32 ;  /* 0x000000c2a820723c */ /* 0x000fe20000001820 */
[----:B------:R-:W5:Y:S05]  /*75e0*/  LDSM.16.M88.4 R168, [R209+-0x1000] ;  /* 0xfff00000d1a8783b */ /* 0x000f6a0000000200 */
[----:B------:R-:W1:Y:S02]  /*75f0*/  LDSM.16.M88.4 R192, [R209+-0x800] ;  /* 0xfff80000d1c0783b */ /* 0x000e640000000200 */
[C---:B--2---:R-:W-:Y:S08]  /*7600*/  HMMA.16816.F32 R4, R180.reuse, R196, R4 ;  /* 0x000000c4b404723c */ /* 0x044ff00000001804 */
[C---:B------:R-:W-:Y:S01]  /*7610*/  HMMA.16816.F32 R8, R180.reuse, R198, R8 ;  /* 0x000000c6b408723c */ /* 0x040fe20000001808 */
[----:B------:R-:W-:Y:S07]  /*7620*/  LDSM.16.M88.4 R196, [R208+0x6000] ;  /* 0x00600000d0c4783b */ /* 0x000fee0000000200 */
[C---:B------:R-:W-:Y:S08]  /*7630*/  HMMA.16816.F32 R12, R180.reuse, R204, R12 ;  /* 0x000000ccb40c723c */ /* 0x040ff0000000180c */
[C---:B------:R-:W-:Y:S01]  /*7640*/  HMMA.16816.F32 R16, R180.reuse, R206, R16 ;  /* 0x000000ceb410723c */ /* 0x040fe20000001810 */
[----:B------:R-:W-:Y:S07]  /*7650*/  LDSM.16.M88.4 R204, [R208+0x6800] ;  /* 0x00680000d0cc783b */ /* 0x000fee0000000200 */
[C---:B----4-:R-:W-:Y:S08]  /*7660*/  HMMA.16816.F32 R20, R180.reuse, R184, R20 ;  /* 0x000000b8b414723c */ /* 0x050ff00000001814 */
[C---:B------:R-:W-:Y:S01]  /*7670*/  HMMA.16816.F32 R24, R180.reuse, R186, R24 ;  /* 0x000000bab418723c */ /* 0x040fe20000001818 */
[----:B------:R-:W2:Y:S07]  /*7680*/  LDSM.16.M88.4 R184, [R220+0xc000] ;  /* 0x00c00000dcb8783b */ /* 0x000eae0000000200 */
[C---:B------:R-:W-:Y:S08]  /*7690*/  HMMA.16816.F32 R28, R180.reuse, R188, R28 ;  /* 0x000000bcb41c723c */ /* 0x040ff0000000181c */
[----:B------:R-:W-:Y:S01]  /*76a0*/  HMMA.16816.F32 R32, R180, R190, R32 ;  /* 0x000000beb420723c */ /* 0x000fe20000001820 */
[----:B------:R-:W4:Y:S05]  /*76b0*/  LDSM.16.M88.4 R180, [R208+0x7000] ;  /* 0x00700000d0b4783b */ /* 0x000f2a0000000200 */
[----:B------:R-:W2:Y:S02]  /*76c0*/  LDSM.16.M88.4 R188, [R208+0x7800] ;  /* 0x00780000d0bc783b */ /* 0x000ea40000000200 */
[C---:B-1----:R-:W-:Y:S08]  /*76d0*/  HMMA.16816.F32 R4, R172.reuse, R176, R4 ;  /* 0x000000b0ac04723c */ /* 0x042ff00000001804 */
[C---:B------:R-:W-:Y:S01]  /*76e0*/  HMMA.16816.F32 R8, R172.reuse, R178, R8 ;  /* 0x000000b2ac08723c */ /* 0x040fe20000001808 */
[----:B------:R-:W-:Y:S07]  /*76f0*/  LDSM.16.M88.4 R176, [R216] ;  /* 0x00000000d8b0783b */ /* 0x000fee0000000200 */
[C---:B---3--:R-:W-:Y:S08]  /*7700*/  HMMA.16816.F32 R12, R172.reuse, R200, R12 ;  /* 0x000000c8ac0c723c */ /* 0x048ff0000000180c */
[C---:B------:R-:W-:Y:S01]  /*7710*/  HMMA.16816.F32 R16, R172.reuse, R202, R16 ;  /* 0x000000caac10723c */ /* 0x040fe20000001810 */
[----:B------:R-:W-:Y:S07]  /*7720*/  LDSM.16.M88.4 R200, [R217] ;  /* 0x00000000d9c8783b */ /* 0x000fee0000000200 */
[C---:B-----5:R-:W-:Y:S08]  /*7730*/  HMMA.16816.F32 R20, R172.reuse, R168, R20 ;  /* 0x000000a8ac14723c */ /* 0x060ff00000001814 */
[C---:B------:R-:W-:Y:S01]  /*7740*/  HMMA.16816.F32 R24, R172.reuse, R170, R24 ;  /* 0x000000aaac18723c */ /* 0x040fe20000001818 */
[----:B------:R-:W1:Y:S07]  /*7750*/  LDSM.16.M88.4 R168, [R221+0xc000] ;  /* 0x00c00000dda8783b */ /* 0x000e6e0000000200 */
[C---:B------:R-:W-:Y:S08]  /*7760*/  HMMA.16816.F32 R28, R172.reuse, R192, R28 ;  /* 0x000000c0ac1c723c */ /* 0x040ff0000000181c */
[----:B------:R-:W-:Y:S01]  /*7770*/  HMMA.16816.F32 R32, R172, R194, R32 ;  /* 0x000000c2ac20723c */ /* 0x000fe20000001820 */
[----:B------:R-:W3:Y:S05]  /*7780*/  LDSM.16.M88.4 R172, [R218] ;  /* 0x00000000daac783b */ /* 0x000eea0000000200 */
[----:B------:R-:W5:Y:S02]  /*7790*/  LDSM.16.M88.4 R192, [R219] ;  /* 0x00000000dbc0783b */ /* 0x000f640000000200 */
[C---:B--2---:R-:W-:Y:S08]  /*77a0*/  HMMA.16816.F32 R4, R184.reuse, R196, R4 ;  /* 0x000000c4b804723c */ /* 0x044ff00000001804 */
[C---:B------:R-:W-:Y:S01]  /*77b0*/  HMMA.16816.F32 R8, R184.reuse, R198, R8 ;  /* 0x000000c6b808723c */ /* 0x040fe20000001808 */
[----:B------:R-:W-:Y:S07]  /*77c0*/  LDSM.16.M88.4 R196, [R224] ;  /* 0x00000000e0c4783b */ /* 0x000fee0000000200 */
[C---:B------:R-:W-:Y:S08]  /*77d0*/  HMMA.16816.F32 R12, R184.reuse, R204, R12 ;  /* 0x000000ccb80c723c */ /* 0x040ff0000000180c */
[C---:B------:R-:W-:Y:S01]  /*77e0*/  HMMA.16816.F32 R16, R184.reuse, R206, R16 ;  /* 0x000000ceb810723c */ /* 0x040fe20000001810 */
[----:B------:R-:W-:Y:S07]  /*77f0*/  LDSM.16.M88.4 R204, [R225] ;  /* 0x00000000e1cc783b */ /* 0x000fee0000000200 */
[C---:B----4-:R-:W-:Y:S08]  /*7800*/  HMMA.16816.F32 R20, R184.reuse, R180, R20 ;  /* 0x000000b4b814723c */ /* 0x050ff00000001814 */
[C---:B------:R-:W-:Y:S01]  /*7810*/  HMMA.16816.F32 R24, R184.reuse, R182, R24 ;  /* 0x000000b6b818723c */ /* 0x040fe20000001818 */
[----:B------:R-:W2:Y:S07]  /*7820*/  LDSM.16.M88.4 R180, [R223+0xc000] ;  /* 0x00c00000dfb4783b */ /* 0x000eae0000000200 */
[C---:B------:R-:W-:Y:S08]  /*7830*/  HMMA.16816.F32 R28, R184.reuse, R188, R28 ;  /* 0x000000bcb81c723c */ /* 0x040ff0000000181c */
[----:B------:R-:W-:Y:S01]  /*7840*/  HMMA.16816.F32 R32, R184, R190, R32 ;  /* 0x000000beb820723c */ /* 0x000fe20000001820 */
[----:B------:R-:W4:Y:S05]  /*7850*/  LDSM.16.M88.4 R184, [R226] ;  /* 0x00000000e2b8783b */ /* 0x000f2a0000000200 */
[----:B------:R-:W2:Y:S02]  /*7860*/  LDSM.16.M88.4 R188, [R227] ;  /* 0x00000000e3bc783b */ /* 0x000ea40000000200 */
[C---:B-1----:R-:W-:Y:S08]  /*7870*/  HMMA.16816.F32 R4, R168.reuse, R176, R4 ;  /* 0x000000b0a804723c */ /* 0x042ff00000001804 */
[C---:B------:R-:W-:Y:S01]  /*7880*/  HMMA.16816.F32 R8, R168.reuse, R178, R8 ;  /* 0x000000b2a808723c */ /* 0x040fe20000001808 */
[----:B------:R-:W-:Y:S07]  /*7890*/  LDSM.16.M88.4 R176, [R209] ;  /* 0x00000000d1b0783b */ /* 0x000fee0000000200 */
        /* <DEDUP_REMOVED lines=8> */
[----:B------:R-:W3:Y:S05]  /*7920*/  LDSM.16.M88.4 R168, [R209+0x1000] ;  /* 0x00100000d1a8783b */ /* 0x000eea0000000200 */
[----:B------:R-:W5:Y:S02]  /*7930*/  LDSM.16.M88.4 R192, [R209+0x1800] ;  /* 0x00180000d1c0783b */ /* 0x000f640000000200 */
[C---:B--2---:R-:W-:Y:S01]  /*7940*/  HMMA.16816.F32 R4, R180.reuse, R196, R4 ;  /* 0x000000c4b404723c */ /* 0x044fe20000001804 */
[----:B------:R-:W-:Y:S04]  /*7950*/  DEPBAR.LE SB0, 0x0 ;  /* 0x000080000000791a */ /* 0x000fe80000000000 */
[----:B------:R-:W-:Y:S03]  /*7960*/  BAR.SYNC.DEFER_BLOCKING 0x0 ;  /* 0x0000000000007b1d */ /* 0x000fe60000010000 */
[C---:B------:R-:W-:Y:S08]  /*7970*/  HMMA.16816.F32 R8, R180.reuse, R198, R8 ;  /* 0x000000c6b408723c */ /* 0x040ff00000001808 */
[C---:B------:R-:W-:Y:S08]  /*7980*/  HMMA.16816.F32 R12, R180.reuse, R204, R12 ;  /* 0x000000ccb40c723c */ /* 0x040ff0000000180c */
[C---:B------:R-:W-:Y:S08]  /*7990*/  HMMA.16816.F32 R16, R180.reuse, R206, R16 ;  /* 0x000000ceb410723c */ /* 0x040ff00000001810 */
[C---:B----4-:R-:W-:Y:S08]  /*79a0*/  HMMA.16816.F32 R20, R180.reuse, R184, R20 ;  /* 0x000000b8b414723c */ /* 0x050ff00000001814 */
[C---:B------:R-:W-:Y:S08]  /*79b0*/  HMMA.16816.F32 R24, R180.reuse, R186, R24 ;  /* 0x000000bab418723c */ /* 0x040ff00000001818 */
[C---:B------:R-:W-:Y:S08]  /*79c0*/  HMMA.16816.F32 R28, R180.reuse, R188, R28 ;  /* 0x000000bcb41c723c */ /* 0x040ff0000000181c */
[----:B------:R-:W-:Y:S08]  /*79d0*/  HMMA.16816.F32 R32, R180, R190, R32 ;  /* 0x000000beb420723c */ /* 0x000ff00000001820 */
[C---:B-1----:R-:W-:Y:S08]  /*79e0*/  HMMA.16816.F32 R4, R172.reuse, R176, R4 ;  /* 0x000000b0ac04723c */ /* 0x042ff00000001804 */
[C---:B------:R-:W-:Y:S08]  /*79f0*/  HMMA.16816.F32 R8, R172.reuse, R178, R8 ;  /* 0x000000b2ac08723c */ /* 0x040ff00000001808 */
[C---:B------:R-:W-:Y:S08]  /*7a00*/  HMMA.16816.F32 R12, R172.reuse, R200, R12 ;  /* 0x000000c8ac0c723c */ /* 0x040ff0000000180c */
[C---:B------:R-:W-:Y:S08]  /*7a10*/  HMMA.16816.F32 R16, R172.reuse, R202, R16 ;  /* 0x000000caac10723c */ /* 0x040ff00000001810 */
[C---:B---3--:R-:W-:Y:S08]  /*7a20*/  HMMA.16816.F32 R20, R172.reuse, R168, R20 ;  /* 0x000000a8ac14723c */ /* 0x048ff00000001814 */
[C---:B------:R-:W-:Y:S08]  /*7a30*/  HMMA.16816.F32 R24, R172.reuse, R170, R24 ;  /* 0x000000aaac18723c */ /* 0x040ff00000001818 */
[C---:B-----5:R-:W-:Y:S08]  /*7a40*/  HMMA.16816.F32 R28, R172.reuse, R192, R28 ;  /* 0x000000c0ac1c723c */ /* 0x060ff0000000181c */
[----:B------:R-:W-:Y:S01]  /*7a50*/  HMMA.16816.F32 R32, R172, R194, R32 ;  /* 0x000000c2ac20723c */ /* 0x000fe20000001820 */
[----:B------:R-:W-:Y:S07]  /*7a60*/  @!UPT UIADD3 URZ, URZ, URZ, URZ ;  /* 0x0000003f3f3ff290 */ /* 0x000fee000fffe03f */
[----:B------:R-:W-:-:S11]  /*7a70*/  @!P0 BRA `(.L_x_4817) ;  /* 0x0000056000008947 */ /* 0x000fd60003800000 */
[----:B------:R-:W-:Y:S01]  /*7a80*/  IMAD.MOV.U32 R0, RZ, RZ, 0x1 ;  /* 0x00000001ff007424 */ /* 0x000fe200078e00ff */
        /* <DEDUP_REMOVED lines=11> */
[C---:B------:R-:W-:Y:S01]  /*7b40*/  IMAD.SHL.U32 R176, R240.reuse, 0x2, RZ ;  /* 0x00000002f0b07824 */ /* 0x040fe200078e00ff */
[----:B------:R-:W-:Y:S01]  /*7b50*/  SHF.L.U64.HI R173, R239, 0x1, R230 ;  /* 0x00000001efad7819 */ /* 0x000fe200000102e6 */
[C---:B------:R-:W-:Y:S01]  /*7b60*/  IMAD.SHL.U32 R175, R231.reuse, 0x2, RZ ;  /* 0x00000002e7af7824 */ /* 0x040fe200078e00ff */
        /* <DEDUP_REMOVED lines=28> */
.L_x_4896:
        /* <DEDUP_REMOVED lines=22> */
.L_x_4897:
[C---:B---3--:R-:W-:Y:S02]  /*7e90*/  IADD3 R2, -R233.reuse, 0x10, RZ ;  /* 0x00000010e9027810 */ /* 0x048fe40007ffe1ff */
[----:B------:R-:W-:Y:S02]  /*7ea0*/  LOP3.LUT R238, R238, 0xfffffff7, RZ, 0xc0, !PT ;  /* 0xfffffff7eeee7812 */ /* 0x000fe400078ec0ff */
[----:B------:R-:W-:Y:S02]  /*7eb0*/  ISETP.NE.U32.AND P0, PT, R233, RZ, PT ;  /* 0x000000ffe900720c */ /* 0x000fe40003f05070 */
[----:B------:R-:W-:Y:S02]  /*7ec0*/  LOP3.LUT R2, R2, 0xf, RZ, 0xc0, !PT ;  /* 0x0000000f02027812 */ /* 0x000fe400078ec0ff */
[----:B------:R-:W-:Y:S02]  /*7ed0*/  @P1 LOP3.LUT R238, R238, 0x8, RZ, 0xfc, !PT ;  /* 0x00000008eeee1812 */ /* 0x000fe400078efcff */
[----:B--2---:R-:W-:Y:S04]  /*7ee0*/  IADD3 R2, P1, P5, R2, R0, R175 ;  /* 0x0000000002027210 */ /* 0x004fe80007d3e0af */
[----:B----4-:R-:W-:Y:S02]  /*7ef0*/  IADD3.X R3, RZ, R132, R171, P1, P5 ;  /* 0x00000084ff037210 */ /* 0x010fe40000fea4ab */
[----:B------:R-:W-:Y:S02]  /*7f00*/  IADD3 R168, P5, R0, R177, RZ ;  /* 0x000000b100a87210 */ /* 0x000fe40007fbe0ff */
[----:B------:R-:W-:Y:S01]  /*7f10*/  LOP3.LUT P1, RZ, R238, 0x8, RZ, 0xc0, !PT ;  /* 0x00000008eeff7812 */ /* 0x000fe2000782c0ff */
        /* <DEDUP_REMOVED lines=12> */
.L_x_4817:
[----:B------:R-:W-:Y:S05]  /*7fe0*/  BSYNC B0 ;  /* 0x0000000000007941 */ /* 0x000fea0003800000 */
.L_x_4816:
        /* <DEDUP_REMOVED lines=41> */
.L_x_4898:
[----:B--2---:R-:W-:Y:S01]  /*8280*/  FMNMX.FTZ R3, R0, R132, !PT ;  /* 0x0000008400037209 */ /* 0x004fe20007810000 */
[C---:B-1----:R-:W-:Y:S01]  /*8290*/  FMUL.FTZ R132, R133.reuse, c[0x0][0x2d0] ;  /* 0x0000b40085847a20 */ /* 0x042fe20000410000 */
[----:B------:R-:W-:Y:S01]  /*82a0*/  WARPSYNC 0xffffffff ;  /* 0xffffffff00007948 */ /* 0x000fe20003800000 */
[----:B------:R-:W-:Y:S01]  /*82b0*/  FADD.FTZ R0, -R133, R134 ;  /* 0x0000008685007221 */ /* 0x000fe20000010100 */
[----:B------:R-:W-:Y:S01]  /*82c0*/  ISETP.GT.AND P0, PT, R234, R242, PT ;  /* 0x000000f2ea00720c */ /* 0x000fe20003f04270 */
        /* <DEDUP_REMOVED lines=20> */
[----:B------:R3:W-:Y:S10]  /*8410*/  MUFU.EX2 R13, R4 ;  /* 0x00000004000d7308 */ /* 0x0007f40000000800 */
[----:B------:R-:W4:Y:S10]  /*8420*/  MUFU.EX2 R9, R9 ;  /* 0x0000000900097308 */ /* 0x000f340000000800 */
[----:B------:R-:W-:Y:S01]  /*8430*/  MUFU.EX2 R132, R132 ;  /* 0x0000008400847308 */ /* 0x000fe20000000800 */
[----:B---3--:R-:W-:Y:S04]  /*8440*/  FMUL.FTZ R4, R3, c[0x0][0x2d0] ;  /* 0x0000b40003047a20 */ /* 0x008fe80000410000 */
        /* <DEDUP_REMOVED lines=16> */
[----:B------:R-:W-:Y:S02]  /*8550*/  FFMA.FTZ R172, R15, c[0x0][0x2d0], -R4 ;  /* 0x0000b4000fac7a23 */ /* 0x000fe40000010804 */
[----:B------:R-:W-:Y:S10]  /*8560*/  MUFU.EX2 R197, R173 ;  /* 0x000000ad00c57308 */ /* 0x000ff40000000800 */
[----:B------:R-:W-:Y:S10]  /*8570*/  MUFU.EX2 R196, R172 ;  /* 0x000000ac00c47308 */ /* 0x000ff40000000800 */
[----:B------:R-:W-:Y:S10]  /*8580*/  MUFU.EX2 R173, R189 ;  /* 0x000000bd00ad7308 */ /* 0x000ff40000000800 */
[----:B------:R-:W-:Y:S01]  /*8590*/  MUFU.EX2 R172, R190 ;  /* 0x000000be00ac7308 */ /* 0x000fe20000000800 */
[----:B-1----:R-:W-:Y:S01]  /*85a0*/  FFMA.FTZ R0, R2, R237, R12 ;  /* 0x000000ed02007223 */ /* 0x002fe2000001000c */
[----:B--2---:R-:W-:Y:S01]  /*85b0*/  F2FP.PACK_AB R168, R8, R12 ;  /* 0x0000000c08a8723e */ /* 0x004fe200000000ff */
[----:B------:R-:W-:Y:S01]  /*85c0*/  FMUL.FTZ R32, R2, R136 ;  /* 0x0000008802207220 */ /* 0x000fe20000410000 */
[----:B----4-:R-:W-:Y:S01]  /*85d0*/  F2FP.PACK_AB R170, R9, R13 ;  /* 0x0000000d09aa723e */ /* 0x010fe200000000ff */
[----:B------:R-:W-:Y:S01]  /*85e0*/  FADD.FTZ R5, R8, R0 ;  /* 0x0000000008057221 */ /* 0x000fe20000010000 */
[----:B---3--:R-:W-:Y:S01]  /*85f0*/  F2FP.PACK_AB R169, R7, R10 ;  /* 0x0000000a07a9723e */ /* 0x008fe200000000ff */
[----:B------:R-:W-:Y:S02]  /*8600*/  FADD.FTZ R0, -R3, R135 ;  /* 0x0000008703007221 */ /* 0x000fe40000010100 */
[----:B------:R-:W-:Y:S02]  /*8610*/  FMUL.FTZ R33, R2, R137 ;  /* 0x0000008902217220 */ /* 0x000fe40000410000 */
[----:B------:R-:W-:Y:S02]  /*8620*/  FMUL.FTZ R0, R0, c[0x0][0x2d0] ;  /* 0x0000b40000007a20 */ /* 0x000fe40000410000 */
[----:B------:R-:W-:Y:S02]  /*8630*/  FFMA.FTZ R135, R11, c[0x0][0x2d0], -R4 ;  /* 0x0000b4000b877a23 */ /* 0x000fe40000010804 */
[C---:B------:R-:W-:Y:S02]  /*8640*/  FMUL.FTZ R12, R2.reuse, R156 ;  /* 0x0000009c020c7220 */ /* 0x040fe40000410000 */
[----:B------:R-:W1:Y:S01]  /*8650*/  MUFU.EX2 R0, R0 ;  /* 0x0000000000007308 */ /* 0x000e620000000800 */
[C---:B------:R-:W-:Y:S02]  /*8660*/  FMUL.FTZ R17, R2.reuse, R153 ;  /* 0x0000009902117220 */ /* 0x040fe40000410000 */
[----:B------:R-:W-:Y:S02]  /*8670*/  FADD.FTZ R4, R13, R5 ;  /* 0x000000050d047221 */ /* 0x000fe40000010000 */
[C---:B------:R-:W-:Y:S02]  /*8680*/  FMUL.FTZ R5, R2.reuse, R165 ;  /* 0x000000a502057220 */ /* 0x040fe40000410000 */
[----:B------:R-:W-:Y:S02]  /*8690*/  FADD.FTZ R180, R9, R4 ;  /* 0x0000000409b47221 */ /* 0x000fe40000010000 */
        /* <DEDUP_REMOVED lines=9> */
[----:B------:R-:W-:Y:S02]  /*8730*/  FMUL.FTZ R25, R2, R145 ;  /* 0x0000009102197220 */ /* 0x000fe40000410000 */
[C---:B-1----:R-:W-:Y:S02]  /*8740*/  FMUL.FTZ R34, R0.reuse, R138 ;  /* 0x0000008a00227220 */ /* 0x042fe40000410000 */
[C---:B------:R-:W-:Y:S02]  /*8750*/  FMUL.FTZ R35, R0.reuse, R139 ;  /* 0x0000008b00237220 */ /* 0x040fe40000410000 */
[----:B------:R-:W1:Y:S01]  /*8760*/  LDSM.16.MT88.4 R136, [R210] ;  /* 0x00000000d288783b */ /* 0x000e620000004200 */
[C---:B------:R-:W-:Y:S01]  /*8770*/  FFMA.FTZ R6, R0.reuse, R236, R10 ;  /* 0x000000ec00067223 */ /* 0x040fe2000001000a */
[----:B------:R-:W-:Y:S01]  /*8780*/  MUFU.EX2 R148, R186 ;  /* 0x000000ba00947308 */ /* 0x000fe20000000800 */
[C---:B------:R-:W-:Y:S02]  /*8790*/  FMUL.FTZ R10, R0.reuse, R162 ;  /* 0x000000a2000a7220 */ /* 0x040fe40000410000 */
[----:B------:R-:W-:Y:S02]  /*87a0*/  FADD.FTZ R152, R7, R6 ;  /* 0x0000000607987221 */ /* 0x000fe40000010000 */
[C---:B------:R-:W-:Y:S02]  /*87b0*/  FMUL.FTZ R6, R0.reuse, R166 ;  /* 0x000000a600067220 */ /* 0x040fe40000410000 */
[C---:B------:R-:W-:Y:S02]  /*87c0*/  FMUL.FTZ R7, R0.reuse, R167 ;  /* 0x000000a700077220 */ /* 0x040fe40000410000 */
[C---:B------:R-:W-:Y:S01]  /*87d0*/  FMUL.FTZ R11, R0.reuse, R163 ;  /* 0x000000a3000b7220 */ /* 0x040fe20000410000 */
[----:B------:R-:W-:Y:S01]  /*87e0*/  MUFU.EX2 R135, R176 ;  /* 0x000000b000877308 */ /* 0x000fe20000000800 */
[----:B------:R-:W-:Y:S01]  /*87f0*/  FMUL.FTZ R14, R0, R158 ;  /* 0x0000009e000e7220 */ /* 0x000fe20000410000 */
[----:B------:R-:W-:Y:S01]  /*8800*/  LDSM.16.MT88.4 R160, [R210+0x1800] ;  /* 0x00180000d2a0783b */ /* 0x000fe20000004200 */
[----:B--2---:R-:W-:Y:S01]  /*8810*/  F2FP.PACK_AB R171, R156, R153 ;  /* 0x000000999cab723e */ /* 0x004fe200000000ff */
        /* <DEDUP_REMOVED lines=10> */
[----:B------:R-:W2:Y:S01]  /*88c0*/  MUFU.EX2 R134, R179 ;  /* 0x000000b300867308 */ /* 0x000ea20000000800 */
[C---:B------:R-:W-:Y:S02]  /*88d0*/  FMUL.FTZ R31, R0.reuse, R143 ;  /* 0x0000008f001f7220 */ /* 0x040fe40000410000 */
[----:B------:R-:W-:Y:S01]  /*88e0*/  LDSM.16.MT88.4 R140, [R210+0x800] ;  /* 0x00080000d28c783b */ /* 0x000fe20000004200 */
[----:B------:R-:W-:Y:S02]  /*88f0*/  FMUL.FTZ R15, R0, R159 ;  /* 0x0000009f000f7220 */ /* 0x000fe40000410000 */
[C---:B------:R-:W-:Y:S01]  /*8900*/  FMUL.FTZ R24, R2.reuse, R144 ;  /* 0x0000009002187220 */ /* 0x040fe20000410000 */
[C---:B-1----:R-:W-:Y:S03]  /*8910*/  HMMA.16816.F32 R4, R168.reuse, R136, R4 ;  /* 0x00000088a804723c */ /* 0x042fe60000001804 */
[----:B------:R-:W-:Y:S02]  /*8920*/  MUFU.EX2 R144, R177 ;  /* 0x000000b100907308 */ /* 0x000fe40000000800 */
        /* <DEDUP_REMOVED lines=116> */
[----:B------:R-:W-:Y:S01]  /*9070*/  MUFU.EX2 R175, R183 ;  /* 0x000000b700af7308 */ /* 0x000fe20000000800 */
[C---:B-1----:R-:W-:Y:S03]  /*9080*/  HMMA.16816.F32 R44, R168.reuse, R136, R44 ;  /* 0x00000088a82c723c */ /* 0x042fe6000000182c */
[----:B---3--:R-:W-:Y:S04]  /*9090*/  FADD.FTZ R0, R2, R0 ;  /* 0x0000000002007221 */ /* 0x008fe80000010000 */
[----:B------:R-:W-:Y:S01]  /*90a0*/  FADD.FTZ R0, R144, R0 ;  /* 0x0000000090007221 */ /* 0x000fe20000010000 */
[C---:B------:R-:W-:Y:S01]  /*90b0*/  HMMA.16816.F32 R48, R168.reuse, R138, R48 ;  /* 0x0000008aa830723c */ /* 0x040fe20000001830 */
[----:B------:R-:W1:Y:S03]  /*90c0*/  LDSM.16.MT88.4 R136, [R213+0x2000] ;  /* 0x00200000d588783b */ /* 0x000e660000004200 */
[C---:B------:R-:W-:Y:S04]  /*90d0*/  FADD.FTZ R0, R135.reuse, R0 ;  /* 0x0000000087007221 */ /* 0x040fe80000010000 */
        /* <DEDUP_REMOVED lines=96> */
[----:B------:R-:W-:Y:S03]  /*96e0*/  MUFU.EX2 R2, R193 ;  /* 0x000000c100027308 */ /* 0x000fe60000000800 */
[C---:B-1----:R-:W-:Y:S07]  /*96f0*/  HMMA.16816.F32 R4, R136.reuse, R140, R4 ;  /* 0x0000008c8804723c */ /* 0x042fee0000001804 */
[----:B------:R-:W1:Y:S01]  /*9700*/  MUFU.EX2 R134, R191 ;  /* 0x000000bf00867308 */ /* 0x000e620000000800 */
[C---:B------:R-:W-:Y:S01]  /*9710*/  HMMA.16816.F32 R8, R136.reuse, R142, R8 ;  /* 0x0000008e8808723c */ /* 0x040fe20000001808 */
[----:B------:R-:W5:Y:S03]  /*9720*/  LDSM.16.MT88.4 R140, [R212+0x1000] ;  /* 0x00100000d48c783b */ /* 0x000f660000004200 */
[----:B----4-:R-:W-:Y:S04]  /*9730*/  F2FP.PACK_AB R170, R132, R135 ;  /* 0x0000008784aa723e */ /* 0x010fe800000000ff */
[C---:B--2---:R-:W-:Y:S08]  /*9740*/  HMMA.16816.F32 R12, R136.reuse, R144, R12 ;  /* 0x00000090880c723c */ /* 0x044ff0000000180c */
[C---:B------:R-:W-:Y:S01]  /*9750*/  HMMA.16816.F32 R16, R136.reuse, R146, R16 ;  /* 0x000000928810723c */ /* 0x040fe20000001810 */
[----:B------:R-:W2:Y:S03]  /*9760*/  LDSM.16.MT88.4 R144, [R210+0x3000] ;  /* 0x00300000d290783b */ /* 0x000ea60000004200 */
[----:B-1----:R-:W-:Y:S01]  /*9770*/  F2FP.PACK_AB R168, R2, R134 ;  /* 0x0000008602a8723e */ /* 0x002fe200000000ff */
[----:B------:R-:W-:Y:S03]  /*9780*/  FADD.FTZ R0, R134, R0 ;  /* 0x0000000086007221 */ /* 0x000fe60000010000 */
[C---:B---3--:R-:W-:Y:S01]  /*9790*/  HMMA.16816.F32 R20, R136.reuse, R148, R20 ;  /* 0x000000948814723c */ /* 0x048fe20000001814 */
[----:B------:R-:W-:Y:S03]  /*97a0*/  MUFU.EX2 R134, R192 ;  /* 0x000000c000867308 */ /* 0x000fe60000000800 */
[----:B------:R-:W-:Y:S02]  /*97b0*/  FADD.FTZ R0, R2, R0 ;  /* 0x0000000002007221 */ /* 0x000fe40000010000 */
[----:B------:R-:W-:Y:S02]  /*97c0*/  FADD.FTZ R2, R153, R152 ;  /* 0x0000009899027221 */ /* 0x000fe40000010000 */
[C---:B------:R-:W-:Y:S01]  /*97d0*/  HMMA.16816.F32 R24, R136.reuse, R150, R24 ;  /* 0x000000968818723c */ /* 0x040fe20000001818 */
[----:B------:R-:W1:Y:S03]  /*97e0*/  LDSM.16.MT88.4 R148, [R211+0x3000] ;  /* 0x00300000d394783b */ /* 0x000e660000004200 */
[----:B------:R-:W-:Y:S01]  /*97f0*/  FADD.FTZ R0, R135, R0 ;  /* 0x0000000087007221 */ /* 0x000fe20000010000 */
[----:B------:R-:W-:Y:S03]  /*9800*/  MOV R135, R3 ;  /* 0x0000000300877202 */ /* 0x000fe60000000f00 */
[C---:B-----5:R-:W-:Y:S01]  /*9810*/  HMMA.16816.F32 R28, R136.reuse, R140, R28 ;  /* 0x0000008c881c723c */ /* 0x060fe2000000181c */
[----:B------:R-:W-:Y:S03]  /*9820*/  LDSM.16.MT88.4 R152, [R211+0x1800] ;  /* 0x00180000d398783b */ /* 0x000fe60000004200 */
[----:B------:R-:W-:Y:S02]  /*9830*/  FADD.FTZ R237, R132, R0 ;  /* 0x0000000084ed7221 */ /* 0x000fe40000010000 */
[----:B------:R-:W-:Y:S01]  /*9840*/  FADD.FTZ R0, R156, R2 ;  /* 0x000000029c007221 */ /* 0x000fe20000010000 */
[----:B------:R-:W3:Y:S01]  /*9850*/  MUFU.EX2 R132, R195 ;  /* 0x000000c300847308 */ /* 0x000ee20000000800 */
[C---:B------:R-:W-:Y:S01]  /*9860*/  HMMA.16816.F32 R32, R136.reuse, R142, R32 ;  /* 0x0000008e8820723c */ /* 0x040fe20000001820 */
[----:B------:R-:W4:Y:S03]  /*9870*/  LDSM.16.MT88.4 R140, [R213+0x3000] ;  /* 0x00300000d58c783b */ /* 0x000f260000004200 */
[----:B------:R-:W-:Y:S04]  /*9880*/  FADD.FTZ R0, R197, R0 ;  /* 0x00000000c5007221 */ /* 0x000fe80000010000 */
[----:B------:R-:W-:Y:S01]  /*9890*/  FADD.FTZ R0, R196, R0 ;  /* 0x00000000c4007221 */ /* 0x000fe20000010000 */
[C---:B--2---:R-:W-:Y:S03]  /*98a0*/  HMMA.16816.F32 R36, R136.reuse, R144, R36 ;  /* 0x000000908824723c */ /* 0x044fe60000001824 */
[----:B------:R-:W-:Y:S04]  /*98b0*/  FADD.FTZ R0, R179, R0 ;  /* 0x00000000b3007221 */ /* 0x000fe80000010000 */
[----:B------:R-:W-:Y:S01]  /*98c0*/  FADD.FTZ R0, R178, R0 ;  /* 0x00000000b2007221 */ /* 0x000fe20000010000 */
[C---:B------:R-:W-:Y:S01]  /*98d0*/  HMMA.16816.F32 R40, R136.reuse, R146, R40 ;  /* 0x000000928828723c */ /* 0x040fe20000001828 */
[----:B------:R-:W2:Y:S03]  /*98e0*/  LDSM.16.MT88.4 R144, [R212+0x3000] ;  /* 0x00300000d490783b */ /* 0x000ea60000004200 */
[----:B------:R-:W-:Y:S01]  /*98f0*/  FADD.FTZ R0, R177, R0 ;  /* 0x00000000b1007221 */ /* 0x000fe20000010000 */
[----:B---3--:R-:W-:Y:S03]  /*9900*/  F2FP.PACK_AB R171, R132, R134 ;  /* 0x0000008684ab723e */ /* 0x008fe600000000ff */
        /* <DEDUP_REMOVED lines=12> */
[----:B------:R-:W-:Y:S01]  /*99d0*/  FADD.FTZ R2, R134, R0 ;  /* 0x0000000086027221 */ /* 0x000fe20000010000 */
[----:B------:R-:W-:Y:S02]  /*99e0*/  IADD3 R0, R234, -0x1, RZ ;  /* 0xffffffffea007810 */ /* 0x000fe40007ffe0ff */
[----:B------:R-:W-:Y:S01]  /*99f0*/  MOV R134, R133 ;  /* 0x0000008500867202 */ /* 0x000fe20000000f00 */
        /* <DEDUP_REMOVED lines=24> */
[C---:B---3--:R-:W-:Y:S08]  /*9b80*/  HMMA.16816.F32 R124, R136.reuse, R140, R124 ;  /* 0x0000008c887c723c */ /* 0x048ff0000000187c */
[----:B------:R-:W-:Y:S01]  /*9b90*/  HMMA.16816.F32 R128, R136, R142, R128 ;  /* 0x0000008e8880723c */ /* 0x000fe20000001880 */
[----:B------:R-:W1:Y:S07]  /*9ba0*/  LDSM.16.MT88.4 R136, [R212+0x1800] ;  /* 0x00180000d488783b */ /* 0x000e6e0000004200 */
        /* <DEDUP_REMOVED lines=8> */
[C---:B--2---:R-:W-:Y:S08]  /*9c30*/  HMMA.16816.F32 R148, R168.reuse, R144, R20 ;  /* 0x00000090a894723c */ /* 0x044ff00000001814 */
[C---:B------:R-:W-:Y:S07]  /*9c40*/  HMMA.16816.F32 R144, R168.reuse, R146, R24 ;  /* 0x00000092a890723c */ /* 0x040fee0000001818 */
[----:B------:R-:W-:Y:S01]  /*9c50*/  MOV R24, R3 ;  /* 0x0000000300187202 */ /* 0x000fe20000000f00 */
        /* <DEDUP_REMOVED lines=36> */
.L_x_4814:
[----:B------:R-:W-:Y:S05]  /*9ea0*/  BRA.DIV ~URZ, `(.L_x_4822) ;  /* 0x000069127f007947 */ /* 0x000fea000b800000 */
[----:B------:R1:W2:Y:S02]  /*9eb0*/  SHFL.BFLY PT, R0, R237, 0x2, 0x1f ;  /* 0x0c401f00ed007f89 */ /* 0x0002a400000e0000 */
.L_x_4899:
[----:B--2---:R-:W-:Y:S01]  /*9ec0*/  FADD.FTZ R4, R0, R237 ;  /* 0x000000ed00047221 */ /* 0x004fe20000010000 */
[----:B------:R-:W-:Y:S05]  /*9ed0*/  BRA.DIV ~URZ, `(.L_x_4823) ;  /* 0x000069327f007947 */ /* 0x000fea000b800000 */
[----:B------:R-:W2:Y:S02]  /*9ee0*/  SHFL.BFLY PT, R0, R236, 0x2, 0x1f ;  /* 0x0c401f00ec007f89 */ /* 0x000ea400000e0000 */
[----:B--2---:R-:W-:-:S02]  /*9ef0*/  FADD.FTZ R5, R0, R236 ;  /* 0x000000ec00057221 */ /* 0x004fc40000010000 */
[----:B------:R-:W2:Y:S04]  /*9f00*/  SHFL.BFLY PT, R0, R4, 0x1, 0x1f ;  /* 0x0c201f0004007f89 */ /* 0x000ea800000e0000 */
[----:B------:R3:W4:Y:S01]  /*9f10*/  SHFL.BFLY PT, R3, R5, 0x1, 0x1f ;  /* 0x0c201f0005037f89 */ /* 0x00072200000e0000 */
[----:B--2---:R-:W-:-:S05]  /*9f20*/  FADD.FTZ R4, R4, R0 ;  /* 0x0000000004047221 */ /* 0x004fca0000010000 */
.L_x_4900:
[----:B------:R-:W-:Y:S01]  /*9f30*/  FSETP.NE.FTZ.AND P1, PT, R4, RZ, PT ;  /* 0x000000ff0400720b */ /* 0x000fe20003f35000 */
[----:B----4-:R-:W-:Y:S01]  /*9f40*/  FADD.FTZ R3, R3, R5 ;  /* 0x0000000503037221 */ /* 0x010fe20000010000 */
[----:B------:R-:W-:Y:S02]  /*9f50*/  MOV R15, 0xff800000 ;  /* 0xff800000000f7802 */ /* 0x000fe40000000f00 */
[----:B------:R-:W-:Y:S02]  /*9f60*/  MOV R20, 0xff800000 ;  /* 0xff80000000147802 */ /* 0x000fe40000000f00 */
[----:B------:R-:W-:-:S07]  /*9f70*/  FSETP.NE.FTZ.AND P0, PT, R3, RZ, PT ;  /* 0x000000ff0300720b */ /* 0x000fce0003f15000 */
[----:B------:R-:W2:Y:S01]  /*9f80*/  @P1 MUFU.LG2 R0, R4 ;  /* 0x0000000400001308 */ /* 0x000ea20000000c00 */
[----:B------:R-:W-:-:S05]  /*9f90*/  @P1 MOV R2, 0x3f317218 ;  /* 0x3f31721800021802 */ /* 0x000fca0000000f00 */
[----:B------:R-:W-:Y:S02]  /*9fa0*/  @P1 FMUL.FTZ R2, R2, c[0x0][0x2d0] ;  /* 0x0000b40002021a20 */ /* 0x000fe40000410000 */
[----:B--2---:R-:W-:-:S04]  /*9fb0*/  @P1 FMUL.FTZ R0, R0, 0.69314718246459960938 ;  /* 0x3f31721800001820 */ /* 0x004fc80000410000 */
[----:B------:R-:W-:Y:S01]  /*9fc0*/  @P1 FFMA.FTZ R15, R2, R133, R0 ;  /* 0x00000085020f1223 */ /* 0x000fe20000010000 */
[----:B------:R-:W-:Y:S01]  /*9fd0*/  MOV R2, RZ ;  /* 0x000000ff00027202 */ /* 0x000fe20000000f00 */
[----:B------:R-:W2:Y:S08]  /*9fe0*/  @P0 MUFU.LG2 R0, R3 ;  /* 0x0000000300000308 */ /* 0x000eb00000000c00 */
[----:B------:R4:W5:Y:S01]  /*9ff0*/  @P1 MUFU.RCP R2, R4 ;  /* 0x0000000400021308 */ /* 0x0009620000001000 */
[----:B--2---:R-:W-:Y:S01]  /*a000*/  @P0 FMUL.FTZ R0, R0, 0.69314718246459960938 ;  /* 0x3f31721800000820 */ /* 0x004fe20000410000 */
[----:B----4-:R-:W-:Y:S01]  /*a010*/  @P0 MOV R4, 0x3f317218 ;  /* 0x3f31721800040802 */ /* 0x010fe20000000f00 */
[----:B-----5:R-:W-:-:S02]  /*a020*/  FMUL.FTZ R134, R2, R136 ;  /* 0x0000008802867220 */ /* 0x020fc40000410000 */
        /* <DEDUP_REMOVED lines=8> */
[----:B------:R-:W2:Y:S01]  /*a0b0*/  @P0 MUFU.RCP R0, R3 ;  /* 0x0000000300000308 */ /* 0x000ea20000001000 */
        /* <DEDUP_REMOVED lines=16> */
[----:B--2---:R-:W-:-:S02]  /*a1c0*/  FMUL.FTZ R156, R0, R46 ;  /* 0x0000002e009c7220 */ /* 0x004fc40000410000 */
        /* <DEDUP_REMOVED lines=106> */
.L_x_4796:
[----:B------:R2:W5:Y:S04]  /*a870*/  LDL R6, [R1] ;  /* 0x0000000001067983 */ /* 0x0005680000100800 */
        /* <DEDUP_REMOVED lines=8> */
[----:B---3--:R-:W-:Y:S01]  /*a900*/  IMAD.MOV.U32 R5, RZ, RZ, c[0x0][0x564] ;  /* 0x00015900ff057624 */ /* 0x008fe200078e00ff */
        /* <DEDUP_REMOVED lines=9> */
.L_x_4825:
[----:B--2---:R-:W-:Y:S05]  /*a9a0*/  BSYNC B0 ;  /* 0x0000000000007941 */ /* 0x004fea0003800000 */
.L_x_4824:
[----:B------:R-:W-:Y:S01]  /*a9b0*/  PRMT R0, R0, 0x9910, RZ ;  /* 0x0000991000007816 */ /* 0x000fe200000000ff */
[----:B------:R-:W-:Y:S01]  /*a9c0*/  BSSY B1, `(.L_x_4826) ;  /* 0x0000424000017945 */ /* 0x000fe20003800000 */
[----:B-----5:R-:W-:Y:S02]  /*a9d0*/  IMAD.MOV.U32 R106, RZ, RZ, R6 ;  /* 0x000000ffff6a7224 */ /* 0x020fe400078e0006 */
[----:B------:R-:W-:-:S13]  /*a9e0*/  ISETP.NE.AND P0, PT, R0, RZ, PT ;  /* 0x000000ff0000720c */ /* 0x000fda0003f05270 */
[----:B------:R-:W-:Y:S05]  /*a9f0*/  @!P0 BRA `(.L_x_4827) ;  /* 0x0000339000008947 */ /* 0x000fea0003800000 */
[----:B---3--:R-:W2:Y:S04]  /*aa00*/  LDL R5, [R1+0x24] ;  /* 0x0000240001057983 */ /* 0x008ea80000100800 */
        /* <DEDUP_REMOVED lines=160> */
.L_x_4828:
[----:B-1----:R-:W2:Y:S04]  /*b410*/  LDL.LU R6, [R1+0x14] ;  /* 0x0000140001067983 */ /* 0x002ea80000300800 */
[----:B------:R-:W3:Y:S04]  /*b420*/  LDL.LU R3, [R1+0x8] ;  /* 0x0000080001037983 */ /* 0x000ee80000300800 */
[----:B------:R-:W4:Y:S04]  /*b430*/  LDL.LU R2, [R1+0x4c] ;  /* 0x00004c0001027983 */ /* 0x000f280000300800 */
        /* <DEDUP_REMOVED lines=8> */
[----:B------:R-:W-:-:S05]  /*b4c0*/  ISETP.NE.AND.EX P0, PT, RZ, c[0x0][0x504], PT, P0 ;  /* 0x00014100ff007a0c */ /* 0x000fca0003f05300 */
[----:B------:R-:W1:Y:S08]  /*b4d0*/  LDC.64 R12, c[0x0][R10+0x168] ;  /* 0x00005a000a0c7b82 */ /* 0x000e700000000a00 */
[----:B------:R1:W1:Y:S08]  /*b4e0*/  LDC.64 R18, c[0x0][R10+0x178] ;  /* 0x00005e000a127b82 */ /* 0x0002700000000a00 */
[----:B------:R1:W1:Y:S01]  /*b4f0*/  LDC.64 R16, c[0x0][R10+0x160] ;  /* 0x000058000a107b82 */ /* 0x0002620000000a00 */
[----:B--2---:R-:W-:-:S02]  /*b500*/  SEL R8, R6, RZ, !P0 ;  /* 0x000000ff06087207 */ /* 0x004fc40004000000 */
[----:B---3--:R-:W-:Y:S02]  /*b510*/  LOP3.LUT R11, R3, 0xffff, RZ, 0xc0, !PT ;  /* 0x0000ffff030b7812 */ /* 0x008fe400078ec0ff */
[----:B----4-:R-:W-:Y:S01]  /*b520*/  SEL R3, R2, RZ, !P0 ;  /* 0x000000ff02037207 */ /* 0x010fe20004000000 */
        /* <DEDUP_REMOVED lines=57> */
[----:B------:R-:W-:Y:S01]  /*b8c0*/  IMAD R9, R9, c[0x0][0x3a0], RZ ;  /* 0x0000e80009097a24 */ /* 0x000fe200078e02ff */
[----:B-1----:R-:W-:Y:S01]  /*b8d0*/  LEA R4, R235, R243, 0x5 ;  /* 0x000000f3eb047211 */ /* 0x002fe200078e28ff */
[C---:B------:R-:W-:Y:S01]  /*b8e0*/  IMAD.WIDE.U32 R2, R0.reuse, c[0x0][0x3a0], RZ ;  /* 0x0000e80000027a25 */ /* 0x040fe200078e00ff */
[----:B------:R-:W-:Y:S01]  /*b8f0*/  SHF.R.S32.HI R5, RZ, 0x1f, R8 ;  /* 0x0000001fff057819 */ /* 0x000fe20000011408 */
[----:B------:R1:W2:Y:S01]  /*b900*/  LDS.128 R28, [R229+0x80] ;  /* 0x00008000e51c7984 */ /* 0x0002a20000000c00 */
[----:B------:R-:W-:Y:S01]  /*b910*/  LEA R4, R21, R4, 0x7 ;  /* 0x0000000415047211 */ /* 0x000fe200078e38ff */
[----:B------:R-:W-:Y:S02]  /*b920*/  IMAD R0, R0, c[0x0][0x3a4], R9 ;  /* 0x0000e90000007a24 */ /* 0x000fe400078e0209 */
        /* <DEDUP_REMOVED lines=41> */
.L_x_4901:
[----:B------:R-:W-:Y:S05]  /*bbc0*/  BRA.DIV ~URZ, `(.L_x_4831) ;  /* 0x00004db27f007947 */ /* 0x000fea000b800000 */
[----:B------:R4:W2:Y:S02]  /*bbd0*/  SHFL.IDX PT, R0, R14, RZ, 0x181f ;  /* 0x00181fff0e007589 */ /* 0x0008a400000e0000 */
.L_x_4902:
        /* <DEDUP_REMOVED lines=25> */
.L_x_4833:
[----:B------:R-:W-:Y:S05]  /*bd70*/  BSYNC B0 ;  /* 0x0000000000007941 */ /* 0x000fea0003800000 */
.L_x_4832:
[----:B------:R-:W-:Y:S05]  /*bd80*/  BRA.DIV ~URZ, `(.L_x_4834) ;  /* 0x00004c627f007947 */ /* 0x000fea000b800000 */
[----:B---3--:R3:W4:Y:S04]  /*bd90*/  SHFL.IDX PT, R4, R5, 0x1, 0x181f ;  /* 0x00381f0005047f89 */ /* 0x00872800000e0000 */
[----:B--2---:R3:W2:Y:S02]  /*bda0*/  SHFL.IDX PT, R0, R14, 0x1, 0x181f ;  /* 0x00381f000e007f89 */ /* 0x0046a400000e0000 */
.L_x_4903:
        /* <DEDUP_REMOVED lines=24> */
.L_x_4836:
[----:B------:R-:W-:Y:S05]  /*bf30*/  BSYNC B0 ;  /* 0x0000000000007941 */ /* 0x000fea0003800000 */
.L_x_4835:
[----:B------:R-:W-:Y:S05]  /*bf40*/  BRA.DIV ~URZ, `(.L_x_4837) ;  /* 0x00004b727f007947 */ /* 0x000fea000b800000 */
[----:B----4-:R4:W3:Y:S02]  /*bf50*/  SHFL.IDX PT, R4, R5, 0x2, 0x181f ;  /* 0x00581f0005047f89 */ /* 0x0108e400000e0000 */
.L_x_4904:
[----:B------:R-:W-:Y:S05]  /*bf60*/  BRA.DIV ~URZ, `(.L_x_4838) ;  /* 0x00004bc27f007947 */ /* 0x000fea000b800000 */
[----:B--2---:R2:W4:Y:S02]  /*bf70*/  SHFL.IDX PT, R0, R14, 0x2, 0x181f ;  /* 0x00581f000e007f89 */ /* 0x00452400000e0000 */
.L_x_4905:
        /* <DEDUP_REMOVED lines=24> */
.L_x_4840:
[----:B------:R-:W-:Y:S05]  /*c100*/  BSYNC B0 ;  /* 0x0000000000007941 */ /* 0x000fea0003800000 */
.L_x_4839:
[----:B------:R-:W-:Y:S05]  /*c110*/  BRA.DIV ~URZ, `(.L_x_4841) ;  /* 0x00004a827f007947 */ /* 0x000fea000b800000 */
[----:B---3--:R3:W1:Y:S04]  /*c120*/  SHFL.IDX PT, R4, R5, 0x3, 0x181f ;  /* 0x00781f0005047f89 */ /* 0x00866800000e0000 */
[----:B----4-:R3:W4:Y:S02]  /*c130*/  SHFL.IDX PT, R0, R14, 0x3, 0x181f ;  /* 0x00781f000e007f89 */ /* 0x01072400000e0000 */
.L_x_4906:
        /* <DEDUP_REMOVED lines=10> */
[CC--:B------:R-:W-:Y:S02]  /*c1e0*/  @!P1 LEA R6, P4, R240.reuse, R0.reuse, 0x1 ;  /* 0x00000000f0069211 */ /* 0x0c0fe400078808ff */
[----:B------:R-:W-:Y:S02]  /*c1f0*/  @!P0 LEA R2, P3, R239, R0, 0x1 ;  /* 0x00000000ef028211 */ /* 0x000fe400078608ff */
        /* <DEDUP_REMOVED lines=13> */
.L_x_4829:
        /* <DEDUP_REMOVED lines=33> */
.L_x_4907:
[----:B------:R-:W-:Y:S05]  /*c4e0*/  BRA.DIV ~URZ, `(.L_x_4844) ;  /* 0x000047f27f007947 */ /* 0x000fea000b800000 */
[----:B------:R3:W4:Y:S02]  /*c4f0*/  SHFL.IDX PT, R0, R12, RZ, 0x1c1f ;  /* 0x001c1fff0c007589 */ /* 0x00072400000e0000 */
.L_x_4908:
        /* <DEDUP_REMOVED lines=31> */
[----:B------:R-:W-:Y:S02]  /*c6f0*/  @!P3 LEA.HI.X R3, R6, R4, R7, 0x2, P2 ;  /* 0x000000040603b211 */ /* 0x000fe400010f1407 */
[----:B------:R-:W-:-:S03]  /*c700*/  ISETP.GE.AND P6, PT, R9, c[0x0][0x3c8], PT ;  /* 0x0000f20009007a0c */ /* 0x000fc60003fc6270 */
[----:B------:R2:W-:Y:S01]  /*c710*/  @!P3 ST.E.64 [R2.64], R26 ;  /* 0x0000001a0200b985 */ /* 0x0005e2000c101b06 */
[----:B------:R-:W-:-:S05]  /*c720*/  ISETP.GE.AND P2, PT, R16, c[0x0][0x3c8], PT ;  /* 0x0000f20010007a0c */ /* 0x000fca0003f46270 */
        /* <DEDUP_REMOVED lines=29> */
[C---:B------:R-:W-:Y:S02]  /*c900*/  @!P1 LEA R6, P3, R13.reuse, R0, 0x2 ;  /* 0x000000000d069211 */ /* 0x040fe400078610ff */
        /* <DEDUP_REMOVED lines=14> */
[----:B------:R2:W-:Y:S01]  /*c9f0*/  @!P6 ST.E.64 [R2.64], R36 ;  /* 0x000000240200e985 */ /* 0x0005e2000c101b06 */
[----:B----4-:R-:W-:-:S02]  /*ca00*/  ISETP.GE.AND P6, PT, R25, c[0x0][0x3c8], PT ;  /* 0x0000f20019007a0c */ /* 0x010fc40003fc6270 */
[----:B-1----:R-:W-:-:S04]  /*ca10*/  @!P2 LEA R6, P3, R8, R0, 0x2 ;  /* 0x000000000806a211 */ /* 0x002fc800078610ff */
[----:B------:R-:W-:Y:S02]  /*ca20*/  @!P2 LEA.HI.X R7, R8, R4, R10, 0x2, P3 ;  /* 0x000000040807a211 */ /* 0x000fe400018f140a */
[----:B------:R-:W4:Y:S01]  /*ca30*/  LDL R10, [R1+0x84] ;  /* 0x00008400010a7983 */ /* 0x000f220000100800 */
[----:B--2---:R-:W-:-:S03]  /*ca40*/  ISETP.GE.AND P1, PT, R11, c[0x0][0x3c8], PT ;  /* 0x0000f2000b007a0c */ /* 0x004fc60003f26270 */
[----:B------:R1:W-:Y:S01]  /*ca50*/  @!P2 ST.E.64 [R6.64], R40 ;  /* 0x000000280600a985 */ /* 0x0003e2000c101b06 */
[----:B------:R-:W-:-:S03]  /*ca60*/  @!P5 LEA R2, P4, R17, R0, 0x2 ;  /* 0x000000001102d211 */ /* 0x000fc600078810ff */
[----:B------:R-:W2:Y:S06]  /*ca70*/  LDL R8, [R1+0x80] ;  /* 0x0000800001087983 */ /* 0x000eac0000100800 */
[----:B-1----:R-:W-:Y:S02]  /*ca80*/  @!P1 LEA R6, P3, R11, R0, 0x2 ;  /* 0x000000000b069211 */ /* 0x002fe400078610ff */
[----:B------:R-:W-:Y:S02]  /*ca90*/  ISETP.GE.AND P2, PT, R9, c[0x0][0x3c8], PT ;  /* 0x0000f20009007a0c */ /* 0x000fe40003f46270 */
[----:B------:R-:W-:-:S02]  /*caa0*/  @!P5 LEA.HI.X R3, R17, R4, R20, 0x2, P4 ;  /* 0x000000041103d211 */ /* 0x000fc400020f1414 */
        /* <DEDUP_REMOVED lines=8> */
[C---:B------:R-:W-:Y:S02]  /*cb30*/  @!P2 LEA R6, P3, R9.reuse, R0, 0x2 ;  /* 0x000000000906a211 */ /* 0x040fe400078610ff */
        /* <DEDUP_REMOVED lines=42> */
[CC--:B------:R-:W-:Y:S01]  /*cde0*/  @!P2 LEA R8, P3, R11.reuse, R0.reuse, 0x2 ;  /* 0x000000000b08a211 */ /* 0x0c0fe200078610ff */
[----:B------:R1:W-:Y:S02]  /*cdf0*/  @!P5 ST.E.64 [R2.64], R76 ;  /* 0x0000004c0200d985 */ /* 0x0003e4000c101b06 */
[C---:B-1----:R-:W-:Y:S02]  /*ce00*/  @!P6 LEA R2, P4, R16.reuse, R0, 0x2 ;  /* 0x000000001002e211 */ /* 0x042fe400078810ff */
        /* <DEDUP_REMOVED lines=23> */
[-C--:B-1----:R-:W-:Y:S02]  /*cf80*/  @!P3 LEA R6, P2, R21, R0.reuse, 0x2 ;  /* 0x000000001506b211 */ /* 0x082fe400078410ff */
[----:B---3--:R-:W-:Y:S02]  /*cf90*/  @!P4 LEA R2, P5, R25, R0, 0x2 ;  /* 0x000000001902c211 */ /* 0x008fe400078a10ff */
[-C--:B------:R-:W-:Y:S02]  /*cfa0*/  @!P3 LEA.HI.X R7, R21, R4.reuse, R24, 0x2, P2 ;  /* 0x000000041507b211 */ /* 0x080fe400010f1418 */
[----:B------:R-:W-:Y:S02]  /*cfb0*/  @!P4 LEA.HI.X R3, R25, R4, R26, 0x2, P5 ;  /* 0x000000041903c211 */ /* 0x000fe400028f141a */
[----:B--2---:R-:W-:-:S03]  /*cfc0*/  ISETP.GE.AND P6, PT, R19, c[0x0][0x3c8], PT ;  /* 0x0000f20013007a0c */ /* 0x004fc60003fc6270 */
[----:B------:R1:W-:Y:S01]  /*cfd0*/  @!P4 ST.E.64 [R2.64], R100 ;  /* 0x000000640200c985 */ /* 0x0003e2000c101b06 */
[----:B----4-:R-:W-:-:S03]  /*cfe0*/  ISETP.GE.AND P5, PT, R17, c[0x0][0x3c8], PT ;  /* 0x0000f20011007a0c */ /* 0x010fc60003fa6270 */
[----:B------:R2:W-:Y:S01]  /*cff0*/  @!P3 ST.E.64 [R6.64], R104 ;  /* 0x000000680600b985 */ /* 0x0005e2000c101b06 */
[----:B------:R-:W-:Y:S02]  /*d000*/  ISETP.GE.AND P4, PT, R15, c[0x0][0x3c8], PT ;  /* 0x0000f2000f007a0c */ /* 0x000fe40003f86270 */
[----:B------:R-:W-:Y:S02]  /*d010*/  ISETP.GE.AND P1, PT, R10, c[0x0][0x3c8], PT ;  /* 0x0000f2000a007a0c */ /* 0x000fe40003f26270 */
[----:B------:R-:W-:-:S11]  /*d020*/  ISETP.GE.AND P3, PT, R13, c[0x0][0x3c8], PT ;  /* 0x0000f2000d007a0c */ /* 0x000fd60003f66270 */
[----:B-1----:R-:W-:-:S04]  /*d030*/  @!P1 LEA R2, P2, R10, R0, 0x2 ;  /* 0x000000000a029211 */ /* 0x002fc800078410ff */
[----:B-----5:R-:W-:Y:S02]  /*d040*/  @!P1 LEA.HI.X R3, R10, R4, R11, 0x2, P2 ;  /* 0x000000040a039211 */ /* 0x020fe400010f140b */
        /* <DEDUP_REMOVED lines=13> */
.L_x_4846:
[----:B------:R-:W-:Y:S05]  /*d120*/  BSYNC B0 ;  /* 0x0000000000007941 */ /* 0x000fea0003800000 */
.L_x_4845:
[----:B------:R-:W-:Y:S05]  /*d130*/  BRA.DIV ~URZ, `(.L_x_4847) ;  /* 0x00003c127f007947 */ /* 0x000fea000b800000 */
[----:B--2---:R2:W1:Y:S04]  /*d140*/  SHFL.IDX PT, R4, R5, 0x1, 0x1c1f ;  /* 0x003c1f0005047f89 */ /* 0x00446800000e0000 */
[----:B----4-:R2:W4:Y:S02]  /*d150*/  SHFL.IDX PT, R0, R12, 0x1, 0x1c1f ;  /* 0x003c1f000c007f89 */ /* 0x01052400000e0000 */
.L_x_4909:
        /* <DEDUP_REMOVED lines=195> */
.L_x_4827:
[----:B------:R-:W2:Y:S04]  /*dd90*/  LDL.LU R4, [R1+0x18] ;  /* 0x0000180001047983 */ /* 0x000ea80000300800 */
[----:B------:R-:W4:Y:S01]  /*dda0*/  LDL.LU R6, [R1+0x1c] ;  /* 0x00001c0001067983 */ /* 0x000f220000300800 */
[----:B------:R-:W-:Y:S02]  /*ddb0*/  ISETP.NE.U32.AND P1, PT, RZ, c[0x0][0x508], PT ;  /* 0x00014200ff007a0c */ /* 0x000fe40003f25070 */
[----:B------:R-:W-:Y:S01]  /*ddc0*/  ISETP.NE.U32.AND P3, PT, RZ, c[0x0][0x500], PT ;  /* 0x00014000ff007a0c */ /* 0x000fe20003f65070 */
[----:B---3--:R-:W3:Y:S01]  /*ddd0*/  LDL.LU R0, [R1+0x20] ;  /* 0x0000200001007983 */ /* 0x008ee20000300800 */
[----:B------:R-:W-:Y:S01]  /*dde0*/  ISETP.NE.AND.EX P1, PT, RZ, c[0x0][0x50c], PT, P1 ;  /* 0x00014300ff007a0c */ /* 0x000fe20003f25310 */
[----:B------:R-:W-:Y:S01]  /*ddf0*/  IMAD.MOV.U32 R8, RZ, RZ, RZ ;  /* 0x000000ffff087224 */ /* 0x000fe200078e00ff */
[----:B------:R-:W-:Y:S01]  /*de00*/  ISETP.NE.AND.EX P3, PT, RZ, c[0x0][0x504], PT, P3 ;  /* 0x00014100ff007a0c */ /* 0x000fe20003f65330 */
[----:B------:R-:W-:Y:S01]  /*de10*/  IMAD.MOV.U32 R20, RZ, RZ, c[0x0][0x388] ;  /* 0x0000e200ff147624 */ /* 0x000fe200078e00ff */
[----:B--2---:R-:W-:-:S09]  /*de20*/  IADD3 R2, P2, R4, c[0x0][0x500], RZ ;  /* 0x0001400004027a10 */ /* 0x004fd20007f5e0ff */
[----:B------:R-:W-:Y:S02]  /*de30*/  @P1 IADD3 R4, P0, R4, c[0x0][0x508], RZ ;  /* 0x0001420004041a10 */ /* 0x000fe40007f1e0ff */
[C---:B----4-:R-:W-:Y:S02]  /*de40*/  IADD3.X R3, R6.reuse, c[0x0][0x504], RZ, P2, !PT ;  /* 0x0001410006037a10 */ /* 0x050fe400017fe4ff */
[----:B------:R-:W-:-:S03]  /*de50*/  @P1 IADD3.X R5, R6, c[0x0][0x50c], RZ, P0, !PT ;  /* 0x0001430006051a10 */ /* 0x000fc600007fe4ff */
[----:B------:R2:W5:Y:S04]  /*de60*/  @P3 LDG.E R8, [R2.64] ;  /* 0x0000000602083981 */ /* 0x000568000c1e1900 */
[----:B------:R2:W5:Y:S01]  /*de70*/  @P1 LDG.E R20, [R4.64] ;  /* 0x0000000604141981 */ /* 0x000562000c1e1900 */
[----:B---3--:R-:W-:-:S04]  /*de80*/  ISETP.NE.AND P0, PT, R0, RZ, PT ;  /* 0x000000ff0000720c */ /* 0x008fc80003f05270 */
[----:B------:R-:W-:Y:S01]  /*de90*/  SEL R19, R0, c[0x0][0x3d4], P0 ;  /* 0x0000f50000137a07 */ /* 0x000fe20000000000 */
[----:B------:R-:W-:Y:S05]  /*dea0*/  @P1 BRA `(.L_x_4848) ;  /* 0x0000004000001947 */ /* 0x000fea0003800000 */
[----:B------:R-:W-:Y:S05]  /*deb0*/  @!P3 BRA `(.L_x_4848) ;  /* 0x000000300000b947 */ /* 0x000fea0003800000 */
[----:B------:R3:W4:Y:S04]  /*dec0*/  LDG.E R0, [R2.64] ;  /* 0x0000000602007981 */ /* 0x000728000c1e1900 */
[----:B--23--:R-:W4:Y:S02]  /*ded0*/  LDG.E R2, [R2.64+0x4] ;  /* 0x0000040602027981 */ /* 0x00cf24000c1e1900 */
[----:B----45:R-:W-:Y:S02]  /*dee0*/  IADD3 R20, -R0, R2, RZ ;  /* 0x0000000200147210 */ /* 0x030fe40007ffe1ff */
.L_x_4848:
[----:B--2---:R-:W2:Y:S04]  /*def0*/  LDL.LU R4, [R1+0x8] ;  /* 0x0000080001047983 */ /* 0x004ea80000300800 */
        /* <DEDUP_REMOVED lines=59> */
.L_x_4850:
[----:B------:R-:W-:Y:S05]  /*e2b0*/  BSYNC B0 ;  /* 0x0000000000007941 */ /* 0x000fea0003800000 */
.L_x_4849:
        /* <DEDUP_REMOVED lines=36> */
.L_x_4910:
[----:B------:R-:W-:Y:S05]  /*e500*/  BRA.DIV ~URZ, `(.L_x_4852) ;  /* 0x000029827f007947 */ /* 0x000fea000b800000 */
[----:B------:R3:W4:Y:S02]  /*e510*/  SHFL.IDX PT, R0, R14, RZ, 0x181f ;  /* 0x00181fff0e007589 */ /* 0x00072400000e0000 */
.L_x_4911:
        /* <DEDUP_REMOVED lines=26> */
.L_x_4854:
[----:B------:R-:W-:Y:S05]  /*e6c0*/  BSYNC B0 ;  /* 0x0000000000007941 */ /* 0x000fea0003800000 */
.L_x_4853:
[----:B------:R-:W-:Y:S05]  /*e6d0*/  BRA.DIV ~URZ, `(.L_x_4855) ;  /* 0x000028227f007947 */ /* 0x000fea000b800000 */
[----:B--2---:R2:W1:Y:S04]  /*e6e0*/  SHFL.IDX PT, R4, R5, 0x1, 0x181f ;  /* 0x00381f0005047f89 */ /* 0x00446800000e0000 */
[----:B----4-:R2:W4:Y:S02]  /*e6f0*/  SHFL.IDX PT, R0, R14, 0x1, 0x181f ;  /* 0x00381f000e007f89 */ /* 0x01052400000e0000 */
.L_x_4912:
        /* <DEDUP_REMOVED lines=24> */
.L_x_4857:
[----:B------:R-:W-:Y:S05]  /*e880*/  BSYNC B0 ;  /* 0x0000000000007941 */ /* 0x000fea0003800000 */
.L_x_4856:
[----:B------:R-:W-:Y:S05]  /*e890*/  BRA.DIV ~URZ, `(.L_x_4858) ;  /* 0x000027327f007947 */ /* 0x000fea000b800000 */
[----:B-1----:R1:W2:Y:S02]  /*e8a0*/  SHFL.IDX PT, R4, R5, 0x2, 0x181f ;  /* 0x00581f0005047f89 */ /* 0x0022a400000e0000 */
.L_x_4913:
[----:B------:R-:W-:Y:S05]  /*e8b0*/  BRA.DIV ~URZ, `(.L_x_4859) ;  /* 0x000027827f007947 */ /* 0x000fea000b800000 */
[----:B----4-:R4:W1:Y:S02]  /*e8c0*/  SHFL.IDX PT, R0, R14, 0x2, 0x181f ;  /* 0x00581f000e007f89 */ /* 0x01086400000e0000 */
.L_x_4914:
        /* <DEDUP_REMOVED lines=24> */
.L_x_4861:
[----:B------:R-:W-:Y:S05]  /*ea50*/  BSYNC B0 ;  /* 0x0000000000007941 */ /* 0x000fea0003800000 */
.L_x_4860:
[----:B------:R-:W-:Y:S05]  /*ea60*/  BRA.DIV ~URZ, `(.L_x_4862) ;  /* 0x000026427f007947 */ /* 0x000fea000b800000 */
[----:B--2---:R2:W3:Y:S04]  /*ea70*/  SHFL.IDX PT, R4, R5, 0x3, 0x181f ;  /* 0x00781f0005047f89 */ /* 0x0044e800000e0000 */
[----:B-1----:R2:W1:Y:S02]  /*ea80*/  SHFL.IDX PT, R0, R14, 0x3, 0x181f ;  /* 0x00781f000e007f89 */ /* 0x00246400000e0000 */
.L_x_4915:
        /* <DEDUP_REMOVED lines=23> */
.L_x_4842:
[----:B------:R-:W-:Y:S05]  /*ec00*/  BSYNC B1 ;  /* 0x0000000000017941 */ /* 0x000fea0003800000 */
.L_x_4826:
        /* <DEDUP_REMOVED lines=15> */
.L_x_4916:
[----:B------:R-:W-:Y:S05]  /*ed00*/  BRA.DIV ~URZ, `(.L_x_4865) ;  /* 0x000024e27f007947 */ /* 0x000fea000b800000 */
[----:B------:R3:W4:Y:S02]  /*ed10*/  SHFL.IDX PT, R8, R106, 0x1, 0x1f ;  /* 0x00201f006a087f89 */ /* 0x00072400000e0000 */
.L_x_4917:
        /* <DEDUP_REMOVED lines=19> */
.L_x_4918:
        /* <DEDUP_REMOVED lines=16> */
.L_x_4919:
[----:B---3--:R-:W-:Y:S01]  /*ef50*/  IMAD R0, R0, c[0x0][0x538], RZ ;  /* 0x00014e0000007a24 */ /* 0x008fe200078e02ff */
[----:B------:R-:W-:Y:S04]  /*ef60*/  BSSY B1, `(.L_x_4868) ;  /* 0x0000083000017945 */ /* 0x000fe80003800000 */
[----:B----4-:R-:W-:-:S04]  /*ef70*/  IADD3 R8, R0, R8, RZ ;  /* 0x0000000800087210 */ /* 0x010fc80007ffe0ff */
[----:B--2---:R-:W-:-:S13]  /*ef80*/  ISETP.GT.AND P6, PT, R8, R9, PT ;  /* 0x000000090800720c */ /* 0x004fda0003fc4270 */
[----:B------:R-:W-:Y:S05]  /*ef90*/  @P6 BRA `(.L_x_4869) ;  /* 0x0000025000006947 */ /* 0x000fea0003800000 */
.L_x_4873:
        /* <DEDUP_REMOVED lines=17> */
.L_x_4920:
        /* <DEDUP_REMOVED lines=16> */
.L_x_4921:
[----:B--2---:R-:W-:-:S05]  /*f1b0*/  IMAD R0, R0, c[0x0][0x538], RZ ;  /* 0x00014e0000007a24 */ /* 0x004fca00078e02ff */
[----:B------:R-:W-:-:S04]  /*f1c0*/  IADD3 R8, R0, R8, RZ ;  /* 0x0000000800087210 */ /* 0x000fc80007ffe0ff */
[----:B------:R-:W-:-:S13]  /*f1d0*/  ISETP.GT.AND P6, PT, R8, R9, PT ;  /* 0x000000090800720c */ /* 0x000fda0003fc4270 */
[----:B-1----:R-:W-:Y:S05]  /*f1e0*/  @!P6 BRA `(.L_x_4873) ;  /* 0xfffffdb00000e947 */ /* 0x002fea000383ffff */
.L_x_4869:
[----:B------:R-:W-:-:S05]  /*f1f0*/  IADD3 R8, -R0, R8, RZ ;  /* 0x0000000800087210 */ /* 0x000fca0007ffe1ff */
[----:B------:R-:W-:-:S05]  /*f200*/  IMAD R0, R4, c[0x0][0x538], R8 ;  /* 0x00014e0004007a24 */ /* 0x000fca00078e0208 */
[----:B------:R-:W-:Y:S01]  /*f210*/  ISETP.GT.AND P0, PT, R0, R9, PT ;  /* 0x000000090000720c */ /* 0x000fe20003f04270 */
[----:B------:R-:W-:-:S12]  /*f220*/  BRA.DIV ~URZ, `(.L_x_4874) ;  /* 0x000024227f007947 */ /* 0x000fd8000b800000 */
[----:B------:R-:W-:-:S04]  /*f230*/  VOTE.ANY R0, PT, !P0 ;  /* 0x0000000000007806 */ /* 0x000fc800040e0100 */
.L_x_4922:
[----:B------:R2:W3:Y:S01]  /*f240*/  POPC R11, R0 ;  /* 0x00000000000b7309 */ /* 0x0004e20000000000 */
[----:B------:R-:W-:Y:S05]  /*f250*/  BRA.DIV ~URZ, `(.L_x_4875) ;  /* 0x000024327f007947 */ /* 0x000fea000b800000 */
[----:B---3--:R3:W4:Y:S04]  /*f260*/  SHFL.IDX PT, R6, R6, R11, 0x1f ;  /* 0x00001f0b06067589 */ /* 0x00872800000e0000 */
[----:B------:R3:W1:Y:S02]  /*f270*/  SHFL.IDX PT, R7, R7, R11, 0x1f ;  /* 0x00001f0b07077589 */ /* 0x00066400000e0000 */
.L_x_4923:
[----:B------:R-:W-:Y:S01]  /*f280*/  ISETP.NE.AND P0, PT, R0, RZ, PT ;  /* 0x000000ff0000720c */ /* 0x000fe20003f05270 */
[----:B------:R-:W-:-:S12]  /*f290*/  BSSY B0, `(.L_x_4876) ;  /* 0x0000005000007945 */ /* 0x000fd80003800000 */
[----:B------:R-:W-:Y:S05]  /*f2a0*/  @!P0 BRA `(.L_x_4877) ;  /* 0x0000003000008947 */ /* 0x000fea0003800000 */
[----:B--2---:R-:W-:Y:S01]  /*f2b0*/  IADD3 R0, R11, -0x1, RZ ;  /* 0xffffffff0b007810 */ /* 0x004fe20007ffe0ff */
[----:B------:R-:W-:Y:S05]  /*f2c0*/  BRA.DIV ~URZ, `(.L_x_4878) ;  /* 0x000024927f007947 */ /* 0x000fea000b800000 */
[----:B------:R2:W3:Y:S02]  /*f2d0*/  SHFL.IDX PT, R10, R4, R0, 0x1f ;  /* 0x00001f00040a7589 */ /* 0x0004e400000e0000 */
.L_x_4877:
[----:B------:R-:W-:Y:S05]  /*f2e0*/  BSYNC B0 ;  /* 0x0000000000007941 */ /* 0x000fea0003800000 */
.L_x_4876:
        /* <DEDUP_REMOVED lines=69> */
.L_x_4870:
[----:B------:R-:W-:Y:S01]  /*f740*/  MOV R0, c[0x0][0x53c] ;  /* 0x00014f0000007a02 */ /* 0x000fe20000000f00 */
[----:B------:R2:W-:Y:S04]  /*f750*/  STL [R1], R9 ;  /* 0x0000000901007387 */ /* 0x0005e80000100800 */
[----:B------:R2:W-:Y:S04]  /*f760*/  STL [R1+0x4], RZ ;  /* 0x000004ff01007387 */ /* 0x0005e80000100800 */
[----:B------:R2:W-:Y:S04]  /*f770*/  STL [R1+0x8], RZ ;  /* 0x000008ff01007387 */ /* 0x0005e80000100800 */
[----:B------:R2:W-:Y:S02]  /*f780*/  STL [R1+0xc], R0 ;  /* 0x00000c0001007387 */ /* 0x0005e40000100800 */
.L_x_4879:
[----:B------:R-:W-:Y:S05]  /*f790*/  BSYNC B1 ;  /* 0x0000000000017941 */ /* 0x000fea0003800000 */
.L_x_4868:
        /* <DEDUP_REMOVED lines=9> */
.L_x_4863:
[----:B--2---:R-:W2:Y:S02]  /*f830*/  LDL R0, [R1+0xc] ;  /* 0x00000c0001007983 */ /* 0x004ea40000100800 */
[----:B--2---:R-:W-:-:S13]  /*f840*/  ISETP.GE.AND P0, PT, R0, c[0x0][0x53c], PT ;  /* 0x00014f0000007a0c */ /* 0x004fda0003f06270 */
[----:B-1----:R-:W-:Y:S01]  /*f850*/  @P0 CALL.REL.NOINC `(.L_x_4880) ;  /* 0x0000001000000944 */ /* 0x002fe20003c00000 */
[----:B------:R-:W-:Y:S05]  /*f860*/  BRA `(.L_x_4881) ;  /* 0xffff235000007947 */ /* 0x000fea000383ffff */
.L_x_4880:
[----:B------:R-:W-:Y:S05]  /*f870*/  EXIT ;  /* 0x000000000000794d */ /* 0x000fea0003800000 */
.L_x_4782:
[----:B------:R-:W-:Y:S01]  /*f880*/  IMAD.MOV.U32 R0, RZ, RZ, R5 ;  /* 0x000000ffff007224 */ /* 0x000fe200078e0005 */
[----:B------:R-:W-:Y:S02]  /*f890*/  MOV R3, 0x1 ;  /* 0x0000000100037802 */ /* 0x000fe40000000f00 */
[----:B------:R-:W-:Y:S02]  /*f8a0*/  MOV R2, 0xf8c0 ;  /* 0x0000f8c000027802 */ /* 0x000fe40000000f00 */
[----:B------:R-:W-:Y:S05]  /*f8b0*/  CALL.REL.NOINC `($__internal_82_$__cuda_sm70_shflsync_up_p) ;  /* 0x00001fe000007944 */ /* 0x000fea0003c00000 */
[----:B------:R-:W-:Y:S01]  /*f8c0*/  MOV R0, R4 ;  /* 0x0000000400007202 */ /* 0x000fe20000000f00 */
[----:B------:R-:W-:Y:S05]  /*f8d0*/  BRA `(.L_x_4882) ;  /* 0xffff0b9000007947 */ /* 0x000fea000383ffff */
.L_x_4783:
[----:B------:R-:W-:Y:S01]  /*f8e0*/  IMAD.MOV.U32 R0, RZ, RZ, R5 ;  /* 0x000000ffff007224 */ /* 0x000fe200078e0005 */
[----:B------:R-:W-:Y:S02]  /*f8f0*/  MOV R3, 0x2 ;  /* 0x0000000200037802 */ /* 0x000fe40000000f00 */
[----:B------:R-:W-:Y:S02]  /*f900*/  MOV R2, 0xf920 ;  /* 0x0000f92000027802 */ /* 0x000fe40000000f00 */
[----:B------:R-:W-:Y:S05]  /*f910*/  CALL.REL.NOINC `($__internal_82_$__cuda_sm70_shflsync_up_p) ;  /* 0x00001f8000007944 */ /* 0x000fea0003c00000 */
[----:B------:R-:W-:Y:S01]  /*f920*/  SEL R4, R4, RZ, P4 ;  /* 0x000000ff04047207 */ /* 0x000fe20002000000 */
[----:B------:R-:W-:Y:S01]  /*f930*/  IMAD.MOV.U32 R3, RZ, RZ, 0x4 ;  /* 0x00000004ff037424 */ /* 0x000fe200078e00ff */
[----:B------:R-:W-:-:S03]  /*f940*/  MOV R2, 0xf970 ;  /* 0x0000f97000027802 */ /* 0x000fc60000000f00 */
[----:B------:R-:W-:Y:S02]  /*f950*/  IMAD.IADD R0, R5, 0x1, R4 ;  /* 0x0000000105007824 */ /* 0x000fe400078e0204 */
        /* <DEDUP_REMOVED lines=13> */
[----:B------:R-:W-:Y:S02]  /*fa30*/  MOV R3, 0x1f ;  /* 0x0000001f00037802 */ /* 0x000fe40000000f00 */
[----:B------:R-:W-:Y:S01]  /*fa40*/  MOV R2, 0xfa80 ;  /* 0x0000fa8000027802 */ /* 0x000fe20000000f00 */
[----:B------:R-:W-:-:S04]  /*fa50*/  IMAD.IADD R4, R0, 0x1, R4 ;  /* 0x0000000100047824 */ /* 0x000fc800078e0204 */
[----:B------:R-:W-:Y:S02]  /*fa60*/  IMAD.MOV.U32 R230, RZ, RZ, R4 ;  /* 0x000000ffffe67224 */ /* 0x000fe400078e0004 */
[----:B------:R-:W-:Y:S05]  /*fa70*/  CALL.REL.NOINC `($__internal_81_$__cuda_sm70_shflsync_idx_p) ;  /* 0x00001db000007944 */ /* 0x000fea0003c00000 */
[----:B-----5:R-:W-:Y:S01]  /*fa80*/  MOV R0, R195 ;  /* 0x000000c300007202 */ /* 0x020fe20000000f00 */
[----:B-1----:R-:W-:Y:S05]  /*fa90*/  BRA `(.L_x_4883) ;  /* 0xffff0ad000007947 */ /* 0x002fea000383ffff */
.L_x_4785:
[----:B------:R-:W-:Y:S02]  /*faa0*/  SEL R0, RZ, 0x1, P0 ;  /* 0x00000001ff007807 */ /* 0x000fe40000000000 */
[----:B------:R-:W-:Y:S02]  /*fab0*/  MOV R2, 0xfad0 ;  /* 0x0000fad000027802 */ /* 0x000fe40000000f00 */
[----:B------:R-:W-:Y:S05]  /*fac0*/  CALL.REL.NOINC `($__internal_83_$__cuda_sm70_votesync_ballot) ;  /* 0x00001e3000007944 */ /* 0x000fea0003c00000 */
[----:B------:R-:W-:Y:S05]  /*fad0*/  BRA `(.L_x_4884) ;  /* 0xffff0b2000007947 */ /* 0x000fea000383ffff */
.L_x_4786:
[----:B------:R-:W-:Y:S01]  /*fae0*/  IMAD.MOV.U32 R230, RZ, RZ, R8 ;  /* 0x000000ffffe67224 */ /* 0x000fe200078e0008 */
[----:B--2---:R-:W-:Y:S01]  /*faf0*/  MOV R195, R13 ;  /* 0x0000000d00c37202 */ /* 0x004fe20000000f00 */
[----:B------:R-:W-:Y:S01]  /*fb00*/  IMAD.MOV.U32 R3, RZ, RZ, 0x1f ;  /* 0x0000001fff037424 */ /* 0x000fe200078e00ff */
[----:B------:R-:W-:Y:S02]  /*fb10*/  MOV R2, 0xfb30 ;  /* 0x0000fb3000027802 */ /* 0x000fe40000000f00 */
[----:B-1----:R-:W-:Y:S05]  /*fb20*/  CALL.REL.NOINC `($__internal_81_$__cuda_sm70_shflsync_idx_p) ;  /* 0x00001d0000007944 */ /* 0x002fea0003c00000 */
[----:B------:R-:W-:Y:S01]  /*fb30*/  IMAD.MOV.U32 R11, RZ, RZ, R195 ;  /* 0x000000ffff0b7224 */ /* 0x000fe200078e00c3 */
[----:B------:R-:W-:Y:S01]  /*fb40*/  MOV R230, R7 ;  /* 0x0000000700e67202 */ /* 0x000fe20000000f00 */
[----:B------:R-:W-:Y:S01]  /*fb50*/  IMAD.MOV.U32 R6, RZ, RZ, RZ ;  /* 0x000000ffff067224 */ /* 0x000fe200078e00ff */
[----:B------:R-:W-:Y:S01]  /*fb60*/  MOV R195, R13 ;  /* 0x0000000d00c37202 */ /* 0x000fe20000000f00 */
[----:B------:R-:W-:Y:S01]  /*fb70*/  IMAD.MOV.U32 R3, RZ, RZ, 0x1f ;  /* 0x0000001fff037424 */ /* 0x000fe200078e00ff */
[----:B------:R-:W-:-:S02]  /*fb80*/  MOV R2, 0xfba0 ;  /* 0x0000fba000027802 */ /* 0x000fc40000000f00 */
[----:B-1---5:R-:W-:Y:S05]  /*fb90*/  CALL.REL.NOINC `($__internal_81_$__cuda_sm70_shflsync_idx_p) ;  /* 0x00001c9000007944 */ /* 0x022fea0003c00000 */
[----:B------:R-:W-:Y:S01]  /*fba0*/  MOV R10, R195 ;  /* 0x000000c3000a7202 */ /* 0x000fe20000000f00 */
[----:B-1---5:R-:W-:Y:S05]  /*fbb0*/  BRA `(.L_x_4885) ;  /* 0xffff0a9000007947 */ /* 0x022fea000383ffff */
.L_x_4789:
[----:B------:R-:W-:Y:S01]  /*fbc0*/  IMAD.MOV.U32 R230, RZ, RZ, R4 ;  /* 0x000000ffffe67224 */ /* 0x000fe200078e0004 */
[----:B------:R-:W-:-:S02]  /*fbd0*/  MOV R3, 0x1f ;  /* 0x0000001f00037802 */ /* 0x000fc40000000f00 */
[----:B------:R-:W-:Y:S02]  /*fbe0*/  MOV R2, 0xfc00 ;  /* 0x0000fc0000027802 */ /* 0x000fe40000000f00 */
[----:B-1234-:R-:W-:Y:S05]  /*fbf0*/  CALL.REL.NOINC `($__internal_81_$__cuda_sm70_shflsync_idx_p) ;  /* 0x00001c3000007944 */ /* 0x01efea0003c00000 */
[----:B------:R-:W-:Y:S01]  /*fc00*/  MOV R6, R195 ;  /* 0x000000c300067202 */ /* 0x000fe20000000f00 */
[----:B-1---5:R-:W-:Y:S05]  /*fc10*/  BRA `(.L_x_4788) ;  /* 0xffff0a9000007947 */ /* 0x022fea000383ffff */
.L_x_4797:
[----:B------:R-:W-:Y:S01]  /*fc20*/  IMAD.MOV.U32 R230, RZ, RZ, R5 ;  /* 0x000000ffffe67224 */ /* 0x000fe200078e0005 */
[----:B------:R-:W-:Y:S01]  /*fc30*/  MOV R195, RZ ;  /* 0x000000ff00c37202 */ /* 0x000fe20000000f00 */
[----:B------:R-:W-:Y:S01]  /*fc40*/  IMAD.MOV.U32 R3, RZ, RZ, 0x181f ;  /* 0x0000181fff037424 */ /* 0x000fe200078e00ff */
[----:B------:R-:W-:Y:S02]  /*fc50*/  MOV R2, 0xfc70 ;  /* 0x0000fc7000027802 */ /* 0x000fe40000000f00 */
[----:B-----5:R-:W-:Y:S05]  /*fc60*/  CALL.REL.NOINC `($__internal_81_$__cuda_sm70_shflsync_idx_p) ;  /* 0x00001bc000007944 */ /* 0x020fea0003c00000 */
[----:B------:R-:W-:Y:S01]  /*fc70*/  MOV R4, R195 ;  /* 0x000000c300047202 */ /* 0x000fe20000000f00 */
[----:B-1---5:R-:W-:Y:S05]  /*fc80*/  BRA `(.L_x_4886) ;  /* 0xffff2cf000007947 */ /* 0x022fea000383ffff */
.L_x_4798:
[----:B------:R-:W-:Y:S01]  /*fc90*/  IMAD.MOV.U32 R230, RZ, RZ, R14 ;  /* 0x000000ffffe67224 */ /* 0x000fe200078e000e */
[----:B------:R-:W-:Y:S01]  /*fca0*/  MOV R195, RZ ;  /* 0x000000ff00c37202 */ /* 0x000fe20000000f00 */
[----:B------:R-:W-:Y:S01]  /*fcb0*/  IMAD.MOV.U32 R3, RZ, RZ, 0x181f ;  /* 0x0000181fff037424 */ /* 0x000fe200078e00ff */
[----:B------:R-:W-:Y:S02]  /*fcc0*/  MOV R2, 0xfce0 ;  /* 0x0000fce000027802 */ /* 0x000fe40000000f00 */
[----:B-12--5:R-:W-:Y:S05]  /*fcd0*/  CALL.REL.NOINC `($__internal_81_$__cuda_sm70_shflsync_idx_p) ;  /* 0x00001b5000007944 */ /* 0x026fea0003c00000 */
[----:B-----5:R-:W-:Y:S01]  /*fce0*/  MOV R0, R195 ;  /* 0x000000c300007202 */ /* 0x020fe20000000f00 */
[----:B-1----:R-:W-:Y:S05]  /*fcf0*/  BRA `(.L_x_4887) ;  /* 0xffff2ca000007947 */ /* 0x002fea000383ffff */
.L_x_4801:
[----:B------:R-:W-:Y:S01]  /*fd00*/  IMAD.MOV.U32 R230, RZ, RZ, R5 ;  /* 0x000000ffffe67224 */ /* 0x000fe200078e0005 */
[----:B------:R-:W-:Y:S01]  /*fd10*/  MOV R195, 0x1 ;  /* 0x0000000100c37802 */ /* 0x000fe20000000f00 */
[----:B--2---:R-:W-:Y:S01]  /*fd20*/  IMAD.MOV.U32 R3, RZ, RZ, 0x181f ;  /* 0x0000181fff037424 */ /* 0x004fe200078e00ff */
[----:B------:R-:W-:-:S02]  /*fd30*/  MOV R2, 0xfd50 ;  /* 0x0000fd5000027802 */ /* 0x000fc40000000f00 */
[----:B-1--45:R-:W-:Y:S05]  /*fd40*/  CALL.REL.NOINC `($__internal_81_$__cuda_sm70_shflsync_idx_p) ;  /* 0x00001ae000007944 */ /* 0x032fea0003c00000 */
[----:B------:R-:W-:Y:S01]  /*fd50*/  IMAD.MOV.U32 R4, RZ, RZ, R195 ;  /* 0x000000ffff047224 */ /* 0x000fe200078e00c3 */
[----:B------:R-:W-:Y:S01]  /*fd60*/  MOV R195, 0x1 ;  /* 0x0000000100c37802 */ /* 0x000fe20000000f00 */
[----:B------:R-:W-:Y:S01]  /*fd70*/  IMAD.MOV.U32 R230, RZ, RZ, R14 ;  /* 0x000000ffffe67224 */ /* 0x000fe200078e000e */
[----:B------:R-:W-:-:S02]  /*fd80*/  MOV R3, 0x181f ;  /* 0x0000181f00037802 */ /* 0x000fc40000000f00 */
[----:B------:R-:W-:Y:S02]  /*fd90*/  MOV R2, 0xfdb0 ;  /* 0x0000fdb000027802 */ /* 0x000fe40000000f00 */
[----:B-1---5:R-:W-:Y:S05]  /*fda0*/  CALL.REL.NOINC `($__internal_81_$__cuda_sm70_shflsync_idx_p) ;  /* 0x00001a8000007944 */ /* 0x022fea0003c00000 */
[----:B-----5:R-:W-:Y:S01]  /*fdb0*/  MOV R0, R195 ;  /* 0x000000c300007202 */ /* 0x020fe20000000f00 */
[----:B-1----:R-:W-:Y:S05]  /*fdc0*/  BRA `(.L_x_4888) ;  /* 0xffff2da000007947 */ /* 0x002fea000383ffff */
.L_x_4804:
[----:B------:R-:W-:Y:S01]  /*fdd0*/  IMAD.MOV.U32 R230, RZ, RZ, R5 ;  /* 0x000000ffffe67224 */ /* 0x000fe200078e0005 */
[----:B------:R-:W-:Y:S01]  /*fde0*/  MOV R195, 0x2 ;  /* 0x0000000200c37802 */ /* 0x000fe20000000f00 */
[----:B---3--:R-:W-:Y:S01]  /*fdf0*/  IMAD.MOV.U32 R3, RZ, RZ, 0x181f ;  /* 0x0000181fff037424 */ /* 0x008fe200078e00ff */
[----:B------:R-:W-:Y:S02]  /*fe00*/  MOV R2, 0xfe20 ;  /* 0x0000fe2000027802 */ /* 0x000fe40000000f00 */
[----:B-12-45:R-:W-:Y:S05]  /*fe10*/  CALL.REL.NOINC `($__internal_81_$__cuda_sm70_shflsync_idx_p) ;  /* 0x00001a1000007944 */ /* 0x036fea0003c00000 */
[----:B------:R-:W-:Y:S01]  /*fe20*/  MOV R4, R195 ;  /* 0x000000c300047202 */ /* 0x000fe20000000f00 */
[----:B-1---5:R-:W-:Y:S05]  /*fe30*/  BRA `(.L_x_4889) ;  /* 0xffff2ed000007947 */ /* 0x022fea000383ffff */
.L_x_4805:
[----:B------:R-:W-:Y:S01]  /*fe40*/  IMAD.MOV.U32 R230, RZ, RZ, R14 ;  /* 0x000000ffffe67224 */ /* 0x000fe200078e000e */
[----:B------:R-:W-:Y:S01]  /*fe50*/  MOV R195, 0x2 ;  /* 0x0000000200c37802 */ /* 0x000fe20000000f00 */
[----:B------:R-:W-:Y:S01]  /*fe60*/  IMAD.MOV.U32 R3, RZ, RZ, 0x181f ;  /* 0x0000181fff037424 */ /* 0x000fe200078e00ff */
[----:B------:R-:W-:Y:S02]  /*fe70*/  MOV R2, 0xfe90 ;  /* 0x0000fe9000027802 */ /* 0x000fe40000000f00 */
[----:B-12345:R-:W-:Y:S05]  /*fe80*/  CALL.REL.NOINC `($__internal_81_$__cuda_sm70_shflsync_idx_p) ;  /* 0x000019a000007944 */ /* 0x03efea0003c00000 */
[----:B-----5:R-:W-:Y:S01]  /*fe90*/  MOV R0, R195 ;  /* 0x000000c300007202 */ /* 0x020fe20000000f00 */
[----:B-1----:R-:W-:Y:S05]  /*fea0*/  BRA `(.L_x_4890) ;  /* 0xffff2e8000007947 */ /* 0x002fea000383ffff */
.L_x_4808:
[----:B------:R-:W-:Y:S01]  /*feb0*/  IMAD.MOV.U32 R230, RZ, RZ, R5 ;  /* 0x000000ffffe67224 */ /* 0x000fe200078e0005 */
[----:B------:R-:W-:Y:S01]  /*fec0*/  MOV R195, 0x3 ;  /* 0x0000000300c37802 */ /* 0x000fe20000000f00 */
[----:B-1----:R-:W-:Y:S01]  /*fed0*/  IMAD.MOV.U32 R3, RZ, RZ, 0x181f ;  /* 0x0000181fff037424 */ /* 0x002fe200078e00ff */
[----:B------:R-:W-:-:S02]  /*fee0*/  MOV R2, 0xff00 ;  /* 0x0000ff0000027802 */ /* 0x000fc40000000f00 */
[----:B--2345:R-:W-:Y:S05]  /*fef0*/  CALL.REL.NOINC `($__internal_81_$__cuda_sm70_shflsync_idx_p) ;  /* 0x0000193000007944 */ /* 0x03cfea0003c00000 */
        /* <DEDUP_REMOVED lines=8> */
.L_x_4811:
[----:B------:R-:W-:Y:S01]  /*ff80*/  IMAD.MOV.U32 R230, RZ, RZ, R5 ;  /* 0x000000ffffe67224 */ /* 0x000fe200078e0005 */
[----:B------:R-:W-:Y:S01]  /*ff90*/  MOV R195, RZ ;  /* 0x000000ff00c37202 */ /* 0x000fe20000000f00 */
[----:B------:R-:W-:Y:S01]  /*ffa0*/  IMAD.MOV.U32 R3, RZ, RZ, 0x181f ;  /* 0x0000181fff037424 */ /* 0x000fe200078e00ff */
[----:B------:R-:W-:Y:S02]  /*ffb0*/  MOV R2, 0xffd0 ;  /* 0x0000ffd000027802 */ /* 0x000fe40000000f00 */
[----:B------:R-:W-:Y:S05]  /*ffc0*/  CALL.REL.NOINC `($__internal_81_$__cuda_sm70_shflsync_idx_p) ;  /* 0x0000186000007944 */ /* 0x000fea0003c00000 */
[----:B------:R-:W-:Y:S01]  /*ffd0*/  MOV R4, R195 ;  /* 0x000000c300047202 */ /* 0x000fe20000000f00 */
[----:B-1---5:R-:W-:Y:S05]  /*ffe0*/  BRA `(.L_x_4892) ;  /* 0xffff499000007947 */ /* 0x022fea000383ffff */
.L_x_4812:
[----:B------:R-:W-:Y:S01]  /*fff0*/  IMAD.MOV.U32 R230, RZ, RZ, R15 ;  /* 0x000000ffffe67224 */ /* 0x000fe200078e000f */
[----:B------:R-:W-:Y:S01]  /*10000*/  MOV R195, RZ ;  /* 0x000000ff00c37202 */ /* 0x000fe20000000f00 */
[----:B------:R-:W-:Y:S01]  /*10010*/  IMAD.MOV.U32 R3, RZ, RZ, 0x181f ;  /* 0x0000181fff037424 */ /* 0x000fe200078e00ff */
[----:B------:R-:W-:Y:S02]  /*10020*/  MOV R2, 0x10040 ;  /* 0x0001004000027802 */ /* 0x000fe40000000f00 */
[----:B-12---:R-:W-:Y:S05]  /*10030*/  CALL.REL.NOINC `($__internal_81_$__cuda_sm70_shflsync_idx_p) ;  /* 0x000017f000007944 */ /* 0x006fea0003c00000 */
[C---:B------:R-:W-:Y:S01]  /*10040*/  IADD3 R10, P2, R195.reuse, R119, RZ ;  /* 0x00000077c30a7210 */ /* 0x040fe20007f5e0ff */
[----:B------:R-:W-:Y:S01]  /*10050*/  IMAD.MOV.U32 R230, RZ, RZ, R5 ;  /* 0x000000ffffe67224 */ /* 0x000fe200078e0005 */
[----:B------:R-:W-:-:S02]  /*10060*/  IADD3 R8, P0, R195, R120, RZ ;  /* 0x00000078c3087210 */ /* 0x000fc40007f1e0ff */
[----:B------:R-:W-:Y:S01]  /*10070*/  SEL R13, RZ, 0x10, P5 ;  /* 0x00000010ff0d7807 */ /* 0x000fe20002800000 */
[C---:B------:R-:W-:Y:S01]  /*10080*/  IMAD.X R11, R4.reuse, 0x1, R113, P2 ;  /* 0x00000001040b7824 */ /* 0x040fe200010e0671 */
[C---:B------:R-:W-:Y:S01]  /*10090*/  IADD3 R6, P2, R195.reuse, R122, RZ ;  /* 0x0000007ac3067210 */ /* 0x040fe20007f5e0ff */
[C---:B------:R-:W-:Y:S01]  /*100a0*/  IMAD.X R9, R4.reuse, 0x1, R114, P0 ;  /* 0x0000000104097824 */ /* 0x040fe200000e0672 */
[----:B------:R-:W-:Y:S01]  /*100b0*/  IADD3 R2, P0, R195, R121, RZ ;  /* 0x00000079c3027210 */ /* 0x000fe20007f1e0ff */
[----:B------:R-:W-:Y:S01]  /*100c0*/  IMAD.MOV.U32 R195, RZ, RZ, 0x1 ;  /* 0x00000001ffc37424 */ /* 0x000fe200078e00ff */
[----:B------:R-:W-:Y:S01]  /*100d0*/  @!PT LDS RZ, [RZ] ;  /* 0x00000000fffff984 */ /* 0x000fe20000000800 */
[----:B------:R-:W-:Y:S01]  /*100e0*/  @!PT LDS RZ, [RZ] ;  /* 0x00000000fffff984 */ /* 0x000fe20000000800 */
[----:B------:R-:W-:Y:S01]  /*100f0*/  @!PT LDS RZ, [RZ] ;  /* 0x00000000fffff984 */ /* 0x000fe20000000800 */
[----:B------:R2:W-:Y:S01]  /*10100*/  LDGSTS.E.BYPASS.LTC128B.128 [R229+0x8100], [R10.64], !P6 ;  /* 0x081000000ae57fae */ /* 0x0005e2000f101d46 */
[C---:B------:R-:W-:Y:S01]  /*10110*/  IMAD.X R7, R4.reuse, 0x1, R115, P2 ;  /* 0x0000000104077824 */ /* 0x040fe200010e0673 */
[----:B------:R-:W-:Y:S01]  /*10120*/  SEL R12, RZ, 0x10, P4 ;  /* 0x00000010ff0c7807 */ /* 0x000fe20002000000 */
[----:B------:R-:W-:Y:S01]  /*10130*/  IMAD.X R3, R4, 0x1, R112, P0 ;  /* 0x0000000104037824 */ /* 0x000fe200000e0670 */
[----:B------:R2:W-:Y:S04]  /*10140*/  LDGSTS.E.BYPASS.LTC128B.128 [R229+0xa100], [R8.64], !P5 ;  /* 0x0a10000008e57fae */ /* 0x0005e8000e901d46 */
[----:B------:R3:W-:Y:S04]  /*10150*/  LDGSTS.E.BYPASS.LTC128B.128 [R229+0xc100], [R6.64], !P4 ;  /* 0x0c10000006e57fae */ /* 0x0007e8000e101d46 */
[----:B------:R4:W-:Y:S01]  /*10160*/  LDGSTS.E.BYPASS.LTC128B.128 [R229+0xe100], [R2.64], !P3 ;  /* 0x0e10000002e57fae */ /* 0x0009e2000d901d46 */
[----:B---3--:R-:W-:Y:S01]  /*10170*/  SEL R7, RZ, 0x10, P6 ;  /* 0x00000010ff077807 */ /* 0x008fe20003000000 */
[----:B----4-:R-:W-:Y:S01]  /*10180*/  IMAD.MOV.U32 R3, RZ, RZ, 0x181f ;  /* 0x0000181fff037424 */ /* 0x010fe200078e00ff */
        /* <DEDUP_REMOVED lines=10> */
.L_x_4813:
[----:B------:R-:W-:Y:S01]  /*10230*/  IMAD.MOV.U32 R132, RZ, RZ, R4 ;  /* 0x000000ffff847224 */ /* 0x000fe200078e0004 */
[----:B------:R-:W-:Y:S02]  /*10240*/  MOV R0, 0x2 ;  /* 0x0000000200007802 */ /* 0x000fe40000000f00 */
[----:B------:R-:W-:Y:S02]  /*10250*/  MOV R2, 0x10270 ;  /* 0x0001027000027802 */ /* 0x000fe40000000f00 */
[----:B------:R-:W-:Y:S05]  /*10260*/  CALL.REL.NOINC `($__internal_80_$__cuda_sm70_shflsync_bfly_p) ;  /* 0x0000156000007944 */ /* 0x000fea0003c00000 */
[----:B------:R-:W-:Y:S01]  /*10270*/  FMNMX.FTZ R4, R4, R0, !PT ;  /* 0x0000000004047209 */ /* 0x000fe20007810000 */
[----:B------:R-:W-:Y:S01]  /*10280*/  IMAD.MOV.U32 R0, RZ, RZ, 0x1 ;  /* 0x00000001ff007424 */ /* 0x000fe200078e00ff */
[----:B------:R-:W-:-:S03]  /*10290*/  MOV R2, 0x102c0 ;  /* 0x000102c000027802 */ /* 0x000fc60000000f00 */
[----:B------:R-:W-:Y:S02]  /*102a0*/  IMAD.MOV.U32 R132, RZ, RZ, R4 ;  /* 0x000000ffff847224 */ /* 0x000fe400078e0004 */
[----:B------:R-:W-:Y:S05]  /*102b0*/  CALL.REL.NOINC `($__internal_80_$__cuda_sm70_shflsync_bfly_p) ;  /* 0x0000151000007944 */ /* 0x000fea0003c00000 */
[----:B------:R-:W-:Y:S01]  /*102c0*/  FMNMX.FTZ R133, R4, R0, !PT ;  /* 0x0000000004857209 */ /* 0x000fe20007810000 */
[----:B------:R-:W-:Y:S01]  /*102d0*/  IMAD.MOV.U32 R132, RZ, RZ, R5 ;  /* 0x000000ffff847224 */ /* 0x000fe200078e0005 */
[----:B------:R-:W-:Y:S01]  /*102e0*/  MOV R2, 0x10310 ;  /* 0x0001031000027802 */ /* 0x000fe20000000f00 */
[----:B------:R-:W-:Y:S02]  /*102f0*/  IMAD.MOV.U32 R0, RZ, RZ, 0x2 ;  /* 0x00000002ff007424 */ /* 0x000fe400078e00ff */
[----:B------:R-:W-:Y:S05]  /*10300*/  CALL.REL.NOINC `($__internal_80_$__cuda_sm70_shflsync_bfly_p) ;  /* 0x000014c000007944 */ /* 0x000fea0003c00000 */
[----:B------:R-:W-:Y:S01]  /*10310*/  FMNMX.FTZ R5, R5, R0, !PT ;  /* 0x0000000005057209 */ /* 0x000fe20007810000 */
[----:B------:R-:W-:Y:S01]  /*10320*/  IMAD.MOV.U32 R0, RZ, RZ, 0x1 ;  /* 0x00000001ff007424 */ /* 0x000fe200078e00ff */
[----:B------:R-:W-:-:S03]  /*10330*/  MOV R2, 0x10360 ;  /* 0x0001036000027802 */ /* 0x000fc60000000f00 */
[----:B------:R-:W-:Y:S02]  /*10340*/  IMAD.MOV.U32 R132, RZ, RZ, R5 ;  /* 0x000000ffff847224 */ /* 0x000fe400078e0005 */
[----:B------:R-:W-:Y:S05]  /*10350*/  CALL.REL.NOINC `($__internal_80_$__cuda_sm70_shflsync_bfly_p) ;  /* 0x0000147000007944 */ /* 0x000fea0003c00000 */
[----:B------:R-:W-:Y:S01]  /*10360*/  MOV R3, R0 ;  /* 0x0000000000037202 */ /* 0x000fe20000000f00 */
[----:B------:R-:W-:Y:S05]  /*10370*/  BRA `(.L_x_4894) ;  /* 0xffff4ea000007947 */ /* 0x000fea000383ffff */
.L_x_4815:
[----:B-1234-:R-:W-:Y:S01]  /*10380*/  MOV R195, RZ ;  /* 0x000000ff00c37202 */ /* 0x01efe20000000f00 */
[----:B------:R-:W-:Y:S01]  /*10390*/  IMAD.MOV.U32 R230, RZ, RZ, R4 ;  /* 0x000000ffffe67224 */ /* 0x000fe200078e0004 */
[----:B------:R-:W-:Y:S01]  /*103a0*/  MOV R2, 0x103d0 ;  /* 0x000103d000027802 */ /* 0x000fe20000000f00 */
[----:B------:R-:W-:Y:S02]  /*103b0*/  IMAD.MOV.U32 R3, RZ, RZ, 0x181f ;  /* 0x0000181fff037424 */ /* 0x000fe400078e00ff */
[----:B------:R-:W-:Y:S05]  /*103c0*/  CALL.REL.NOINC `($__internal_81_$__cuda_sm70_shflsync_idx_p) ;  /* 0x0000146000007944 */ /* 0x000fea0003c00000 */
[----:B------:R-:W-:Y:S01]  /*103d0*/  MOV R2, R195 ;  /* 0x000000c300027202 */ /* 0x000fe20000000f00 */
[----:B-1---5:R-:W-:-:S05]  /*103e0*/  BRA `(.L_x_4895) ;  /* 0xffff671000007947 */ /* 0x022fca000383ffff */
.L_x_4818:
[----:B------:R-:W-:Y:S01]  /*103f0*/  MOV R195, RZ ;  /* 0x000000ff00c37202 */ /* 0x000fe20000000f00 */
[----:B------:R-:W-:Y:S01]  /*10400*/  IMAD.MOV.U32 R230, RZ, RZ, R133 ;  /* 0x000000ffffe67224 */ /* 0x000fe200078e0085 */
[----:B------:R-:W-:Y:S01]  /*10410*/  MOV R2, 0x10440 ;  /* 0x0001044000027802 */ /* 0x000fe20000000f00 */
[----:B------:R-:W-:Y:S02]  /*10420*/  IMAD.MOV.U32 R3, RZ, RZ, 0x181f ;  /* 0x0000181fff037424 */ /* 0x000fe400078e00ff */
[----:B------:R-:W-:Y:S05]  /*10430*/  CALL.REL.NOINC `($__internal_81_$__cuda_sm70_shflsync_idx_p) ;  /* 0x000013f000007944 */ /* 0x000fea0003c00000 */
[----:B------:R-:W-:Y:S01]  /*10440*/  MOV R132, R195 ;  /* 0x000000c300847202 */ /* 0x000fe20000000f00 */
[----:B-1---5:R-:W-:-:S05]  /*10450*/  BRA `(.L_x_4896) ;  /* 0xffff78d000007947 */ /* 0x022fca000383ffff */
.L_x_4819:
[----:B------:R-:W-:Y:S01]  /*10460*/  MOV R195, RZ ;  /* 0x000000ff00c37202 */ /* 0x000fe20000000f00 */
[----:B------:R-:W-:Y:S01]  /*10470*/  IMAD.MOV.U32 R230, RZ, RZ, R170 ;  /* 0x000000ffffe67224 */ /* 0x000fe200078e00aa */
[----:B------:R-:W-:Y:S01]  /*10480*/  MOV R2, 0x104b0 ;  /* 0x000104b000027802 */ /* 0x000fe20000000f00 */
[----:B------:R-:W-:Y:S02]  /*10490*/  IMAD.MOV.U32 R3, RZ, RZ, 0x181f ;  /* 0x0000181fff037424 */ /* 0x000fe400078e00ff */
[----:B-12---:R-:W-:Y:S05]  /*104a0*/  CALL.REL.NOINC `($__internal_81_$__cuda_sm70_shflsync_idx_p) ;  /* 0x0000138000007944 */ /* 0x006fea0003c00000 */
        /* <DEDUP_REMOVED lines=23> */
[----:B-1-3-5:R-:W-:Y:S05]  /*10620*/  CALL.REL.NOINC `($__internal_81_$__cuda_sm70_shflsync_idx_p) ;  /* 0x0000120000007944 */ /* 0x02afea0003c00000 */
[----:B------:R-:W-:Y:S01]  /*10630*/  MOV R3, 0x181f ;  /* 0x0000181f00037802 */ /* 0x000fe20000000f00 */
[----:B------:R-:W-:Y:S01]  /*10640*/  IMAD.MOV.U32 R132, RZ, RZ, R195 ;  /* 0x000000ffff847224 */ /* 0x000fe200078e00c3 */
[----:B------:R-:W-:Y:S01]  /*10650*/  MOV R195, 0x1 ;  /* 0x0000000100c37802 */ /* 0x000fe20000000f00 */
[----:B------:R-:W-:Y:S01]  /*10660*/  IMAD.MOV.U32 R230, RZ, RZ, R170 ;  /* 0x000000ffffe67224 */ /* 0x000fe200078e00aa */
[----:B------:R-:W-:Y:S02]  /*10670*/  MOV R2, 0x10690 ;  /* 0x0001069000027802 */ /* 0x000fe40000000f00 */
[----:B-1---5:R-:W-:Y:S05]  /*10680*/  CALL.REL.NOINC `($__internal_81_$__cuda_sm70_shflsync_idx_p) ;  /* 0x000011a000007944 */ /* 0x022fea0003c00000 */
[----:B-----5:R-:W-:Y:S01]  /*10690*/  MOV R0, R195 ;  /* 0x000000c300007202 */ /* 0x020fe20000000f00 */
[----:B-1----:R-:W-:-:S05]  /*106a0*/  BRA `(.L_x_4897) ;  /* 0xffff77e000007947 */ /* 0x002fca000383ffff */
.L_x_4820:
[----:B------:R-:W-:Y:S02]  /*106b0*/  MOV R0, 0x2 ;  /* 0x0000000200007802 */ /* 0x000fe40000000f00 */
[----:B------:R-:W-:Y:S02]  /*106c0*/  MOV R2, 0x106e0 ;  /* 0x000106e000027802 */ /* 0x000fe40000000f00 */
[----:B-1----:R-:W-:Y:S05]  /*106d0*/  CALL.REL.NOINC `($__internal_80_$__cuda_sm70_shflsync_bfly_p) ;  /* 0x000010f000007944 */ /* 0x002fea0003c00000 */
[----:B------:R-:W-:Y:S01]  /*106e0*/  FMNMX.FTZ R132, R132, R0, !PT ;  /* 0x0000000084847209 */ /* 0x000fe20007810000 */
[----:B------:R-:W-:Y:S01]  /*106f0*/  IMAD.MOV.U32 R0, RZ, RZ, 0x1 ;  /* 0x00000001ff007424 */ /* 0x000fe200078e00ff */
[----:B------:R-:W-:Y:S02]  /*10700*/  MOV R2, 0x10720 ;  /* 0x0001072000027802 */ /* 0x000fe40000000f00 */
        /* <DEDUP_REMOVED lines=8> */
[----:B------:R-:W-:Y:S02]  /*10790*/  MOV R2, 0x107b0 ;  /* 0x000107b000027802 */ /* 0x000fe40000000f00 */
[----:B------:R-:W-:Y:S05]  /*107a0*/  CALL.REL.NOINC `($__internal_80_$__cuda_sm70_shflsync_bfly_p) ;  /* 0x0000102000007944 */ /* 0x000fea0003c00000 */
[----:B------:R-:W-:-:S05]  /*107b0*/  BRA `(.L_x_4898) ;  /* 0xffff7ac000007947 */ /* 0x000fca000383ffff */
.L_x_4822:
[----:B------:R-:W-:Y:S01]  /*107c0*/  IMAD.MOV.U32 R132, RZ, RZ, R237 ;  /* 0x000000ffff847224 */ /* 0x000fe200078e00ed */
[----:B------:R-:W-:-:S02]  /*107d0*/  MOV R0, 0x2 ;  /* 0x0000000200007802 */ /* 0x000fc40000000f00 */
[----:B------:R-:W-:Y:S02]  /*107e0*/  MOV R2, 0x10800 ;  /* 0x0001080000027802 */ /* 0x000fe40000000f00 */
[----:B------:R-:W-:Y:S05]  /*107f0*/  CALL.REL.NOINC `($__internal_80_$__cuda_sm70_shflsync_bfly_p) ;  /* 0x00000fd000007944 */ /* 0x000fea0003c00000 */
[----:B------:R-:W-:Y:S05]  /*10800*/  BRA `(.L_x_4899) ;  /* 0xffff96b000007947 */ /* 0x000fea000383ffff */
.L_x_4823:
[----:B------:R-:W-:Y:S01]  /*10810*/  IMAD.MOV.U32 R132, RZ, RZ, R4 ;  /* 0x000000ffff847224 */ /* 0x000fe200078e0004 */
[----:B------:R-:W-:Y:S02]  /*10820*/  MOV R0, 0x1 ;  /* 0x0000000100007802 */ /* 0x000fe40000000f00 */
[----:B------:R-:W-:Y:S02]  /*10830*/  MOV R2, 0x10850 ;  /* 0x0001085000027802 */ /* 0x000fe40000000f00 */
[----:B-1----:R-:W-:Y:S05]  /*10840*/  CALL.REL.NOINC `($__internal_80_$__cuda_sm70_shflsync_bfly_p) ;  /* 0x00000f8000007944 */ /* 0x002fea0003c00000 */
[----:B------:R-:W-:Y:S01]  /*10850*/  FADD.FTZ R4, R4, R0 ;  /* 0x0000000004047221 */ /* 0x000fe20000010000 */
[----:B------:R-:W-:Y:S02]  /*10860*/  MOV R132, R236 ;  /* 0x000000ec00847202 */ /* 0x000fe40000000f00 */
[----:B------:R-:W-:Y:S02]  /*10870*/  MOV R0, 0x2 ;  /* 0x0000000200007802 */ /* 0x000fe40000000f00 */
[----:B------:R-:W-:Y:S02]  /*10880*/  MOV R2, 0x108a0 ;  /* 0x000108a000027802 */ /* 0x000fe40000000f00 */
[----:B------:R-:W-:Y:S05]  /*10890*/  CALL.REL.NOINC `($__internal_80_$__cuda_sm70_shflsync_bfly_p) ;  /* 0x00000f3000007944 */ /* 0x000fea0003c00000 */
[----:B------:R-:W-:Y:S01]  /*108a0*/  FADD.FTZ R5, R236, R0 ;  /* 0x00000000ec057221 */ /* 0x000fe20000010000 */
[----:B------:R-:W-:Y:S02]  /*108b0*/  MOV R0, 0x1 ;  /* 0x0000000100007802 */ /* 0x000fe40000000f00 */
[----:B------:R-:W-:-:S02]  /*108c0*/  MOV R2, 0x108f0 ;  /* 0x000108f000027802 */ /* 0x000fc40000000f00 */
[----:B------:R-:W-:Y:S02]  /*108d0*/  MOV R132, R5 ;  /* 0x0000000500847202 */ /* 0x000fe40000000f00 */
[----:B------:R-:W-:Y:S05]  /*108e0*/  CALL.REL.NOINC `($__internal_80_$__cuda_sm70_shflsync_bfly_p) ;  /* 0x00000ee000007944 */ /* 0x000fea0003c00000 */
[----:B------:R-:W-:Y:S01]  /*108f0*/  MOV R3, R0 ;  /* 0x0000000000037202 */ /* 0x000fe20000000f00 */
[----:B------:R-:W-:Y:S05]  /*10900*/  BRA `(.L_x_4900) ;  /* 0xffff962000007947 */ /* 0x000fea000383ffff */
.L_x_4830:
[----:B--234-:R-:W-:Y:S01]  /*10910*/  IMAD.MOV.U32 R230, RZ, RZ, R5 ;  /* 0x000000ffffe67224 */ /* 0x01cfe200078e0005 */
[----:B------:R-:W-:Y:S01]  /*10920*/  MOV R195, RZ ;  /* 0x000000ff00c37202 */ /* 0x000fe20000000f00 */
[----:B------:R-:W-:Y:S01]  /*10930*/  IMAD.MOV.U32 R3, RZ, RZ, 0x181f ;  /* 0x0000181fff037424 */ /* 0x000fe200078e00ff */
[----:B------:R-:W-:Y:S02]  /*10940*/  MOV R2, 0x10960 ;  /* 0x0001096000027802 */ /* 0x000fe40000000f00 */
[----:B-1----:R-:W-:Y:S05]  /*10950*/  CALL.REL.NOINC `($__internal_81_$__cuda_sm70_shflsync_idx_p) ;  /* 0x00000ed000007944 */ /* 0x002fea0003c00000 */
[----:B------:R-:W-:Y:S01]  /*10960*/  MOV R4, R195 ;  /* 0x000000c300047202 */ /* 0x000fe20000000f00 */
[----:B-1---5:R-:W-:Y:S05]  /*10970*/  BRA `(.L_x_4901) ;  /* 0xffffb24000007947 */ /* 0x022fea000383ffff */
.L_x_4831:
[----:B------:R-:W-:Y:S01]  /*10980*/  IMAD.MOV.U32 R230, RZ, RZ, R14 ;  /* 0x000000ffffe67224 */ /* 0x000fe200078e000e */
[----:B------:R-:W-:Y:S01]  /*10990*/  MOV R195, RZ ;  /* 0x000000ff00c37202 */ /* 0x000fe20000000f00 */
[----:B------:R-:W-:Y:S01]  /*109a0*/  IMAD.MOV.U32 R3, RZ, RZ, 0x181f ;  /* 0x0000181fff037424 */ /* 0x000fe200078e00ff */
[----:B------:R-:W-:Y:S02]  /*109b0*/  MOV R2, 0x109d0 ;  /* 0x000109d000027802 */ /* 0x000fe40000000f00 */
[----:B-123--:R-:W-:Y:S05]  /*109c0*/  CALL.REL.NOINC `($__internal_81_$__cuda_sm70_shflsync_idx_p) ;  /* 0x00000e6000007944 */ /* 0x00efea0003c00000 */
[----:B-----5:R-:W-:Y:S01]  /*109d0*/  MOV R0, R195 ;  /* 0x000000c300007202 */ /* 0x020fe20000000f00 */
[----:B-1----:R-:W-:Y:S05]  /*109e0*/  BRA `(.L_x_4902) ;  /* 0xffffb1f000007947 */ /* 0x002fea000383ffff */
.L_x_4834:
[----:B------:R-:W-:Y:S01]  /*109f0*/  IMAD.MOV.U32 R230, RZ, RZ, R5 ;  /* 0x000000ffffe67224 */ /* 0x000fe200078e0005 */
[----:B------:R-:W-:Y:S01]  /*10a00*/  MOV R195, 0x1 ;  /* 0x0000000100c37802 */ /* 0x000fe20000000f00 */
[----:B--2---:R-:W-:Y:S01]  /*10a10*/  IMAD.MOV.U32 R3, RZ, RZ, 0x181f ;  /* 0x0000181fff037424 */ /* 0x004fe200078e00ff */
[----:B------:R-:W-:-:S02]  /*10a20*/  MOV R2, 0x10a40 ;  /* 0x00010a4000027802 */ /* 0x000fc40000000f00 */
[----:B-1-34-:R-:W-:Y:S05]  /*10a30*/  CALL.REL.NOINC `($__internal_81_$__cuda_sm70_shflsync_idx_p) ;  /* 0x00000df000007944 */ /* 0x01afea0003c00000 */
        /* <DEDUP_REMOVED lines=8> */
.L_x_4837:
[----:B------:R-:W-:Y:S01]  /*10ac0*/  IMAD.MOV.U32 R230, RZ, RZ, R5 ;  /* 0x000000ffffe67224 */ /* 0x000fe200078e0005 */
[----:B------:R-:W-:Y:S01]  /*10ad0*/  MOV R195, 0x2 ;  /* 0x0000000200c37802 */ /* 0x000fe20000000f00 */
[----:B-1----:R-:W-:Y:S01]  /*10ae0*/  IMAD.MOV.U32 R3, RZ, RZ, 0x181f ;  /* 0x0000181fff037424 */ /* 0x002fe200078e00ff */
[----:B------:R-:W-:Y:S02]  /*10af0*/  MOV R2, 0x10b10 ;  /* 0x00010b1000027802 */ /* 0x000fe40000000f00 */
[----:B--234-:R-:W-:Y:S05]  /*10b00*/  CALL.REL.NOINC `($__internal_81_$__cuda_sm70_shflsync_idx_p) ;  /* 0x00000d2000007944 */ /* 0x01cfea0003c00000 */
[----:B------:R-:W-:Y:S01]  /*10b10*/  MOV R4, R195 ;  /* 0x000000c300047202 */ /* 0x000fe20000000f00 */
[----:B-1---5:R-:W-:Y:S05]  /*10b20*/  BRA `(.L_x_4904) ;  /* 0xffffb43000007947 */ /* 0x022fea000383ffff */
.L_x_4838:
[----:B------:R-:W-:Y:S01]  /*10b30*/  IMAD.MOV.U32 R230, RZ, RZ, R14 ;  /* 0x000000ffffe67224 */ /* 0x000fe200078e000e */
[----:B------:R-:W-:Y:S01]  /*10b40*/  MOV R195, 0x2 ;  /* 0x0000000200c37802 */ /* 0x000fe20000000f00 */
[----:B-1----:R-:W-:Y:S01]  /*10b50*/  IMAD.MOV.U32 R3, RZ, RZ, 0x181f ;  /* 0x0000181fff037424 */ /* 0x002fe200078e00ff */
[----:B------:R-:W-:Y:S02]  /*10b60*/  MOV R2, 0x10b80 ;  /* 0x00010b8000027802 */ /* 0x000fe40000000f00 */
[----:B--234-:R-:W-:Y:S05]  /*10b70*/  CALL.REL.NOINC `($__internal_81_$__cuda_sm70_shflsync_idx_p) ;  /* 0x00000cb000007944 */ /* 0x01cfea0003c00000 */
[----:B-----5:R-:W-:Y:S01]  /*10b80*/  MOV R0, R195 ;  /* 0x000000c300007202 */ /* 0x020fe20000000f00 */
[----:B-1----:R-:W-:Y:S05]  /*10b90*/  BRA `(.L_x_4905) ;  /* 0xffffb3e000007947 */ /* 0x002fea000383ffff */
.L_x_4841:
[----:B------:R-:W-:Y:S01]  /*10ba0*/  IMAD.MOV.U32 R230, RZ, RZ, R5 ;  /* 0x000000ffffe67224 */ /* 0x000fe200078e0005 */
[----:B------:R-:W-:Y:S01]  /*10bb0*/  MOV R195, 0x3 ;  /* 0x0000000300c37802 */ /* 0x000fe20000000f00 */
[----:B-1----:R-:W-:Y:S01]  /*10bc0*/  IMAD.MOV.U32 R3, RZ, RZ, 0x181f ;  /* 0x0000181fff037424 */ /* 0x002fe200078e00ff */
[----:B------:R-:W-:-:S02]  /*10bd0*/  MOV R2, 0x10bf0 ;  /* 0x00010bf000027802 */ /* 0x000fc40000000f00 */
[----:B--234-:R-:W-:Y:S05]  /*10be0*/  CALL.REL.NOINC `($__internal_81_$__cuda_sm70_shflsync_idx_p) ;  /* 0x00000c4000007944 */ /* 0x01cfea0003c00000 */
        /* <DEDUP_REMOVED lines=8> */
.L_x_4843:
[----:B------:R-:W-:Y:S01]  /*10c70*/  IMAD.MOV.U32 R230, RZ, RZ, R5 ;  /* 0x000000ffffe67224 */ /* 0x000fe200078e0005 */
[----:B------:R-:W-:Y:S01]  /*10c80*/  MOV R195, RZ ;  /* 0x000000ff00c37202 */ /* 0x000fe20000000f00 */
[----:B------:R-:W-:Y:S01]  /*10c90*/  IMAD.MOV.U32 R3, RZ, RZ, 0x1c1f ;  /* 0x00001c1fff037424 */ /* 0x000fe200078e00ff */
[----:B------:R-:W-:Y:S02]  /*10ca0*/  MOV R2, 0x10cc0 ;  /* 0x00010cc000027802 */ /* 0x000fe40000000f00 */
[----:B------:R-:W-:Y:S05]  /*10cb0*/  CALL.REL.NOINC `($__internal_81_$__cuda_sm70_shflsync_idx_p) ;  /* 0x00000b7000007944 */ /* 0x000fea0003c00000 */
[----:B------:R-:W-:Y:S01]  /*10cc0*/  MOV R4, R195 ;  /* 0x000000c300047202 */ /* 0x000fe20000000f00 */
[----:B-1---5:R-:W-:Y:S05]  /*10cd0*/  BRA `(.L_x_4907) ;  /* 0xffffb80000007947 */ /* 0x022fea000383ffff */
.L_x_4844:
[----:B------:R-:W-:Y:S01]  /*10ce0*/  IMAD.MOV.U32 R230, RZ, RZ, R12 ;  /* 0x000000ffffe67224 */ /* 0x000fe200078e000c */
[----:B------:R-:W-:Y:S01]  /*10cf0*/  MOV R195, RZ ;  /* 0x000000ff00c37202 */ /* 0x000fe20000000f00 */
[----:B------:R-:W-:Y:S01]  /*10d00*/  IMAD.MOV.U32 R3, RZ, RZ, 0x1c1f ;  /* 0x00001c1fff037424 */ /* 0x000fe200078e00ff */
[----:B------:R-:W-:Y:S02]  /*10d10*/  MOV R2, 0x10d30 ;  /* 0x00010d3000027802 */ /* 0x000fe40000000f00 */
[----:B-12---:R-:W-:Y:S05]  /*10d20*/  CALL.REL.NOINC `($__internal_81_$__cuda_sm70_shflsync_idx_p) ;  /* 0x00000b0000007944 */ /* 0x006fea0003c00000 */
[----:B-----5:R-:W-:Y:S01]  /*10d30*/  MOV R0, R195 ;  /* 0x000000c300007202 */ /* 0x020fe20000000f00 */
[----:B-1----:R-:W-:Y:S05]  /*10d40*/  BRA `(.L_x_4908) ;  /* 0xffffb7b000007947 */ /* 0x002fea000383ffff */
.L_x_4847:
        /* <DEDUP_REMOVED lines=13> */
.L_x_4851:
[----:B------:R-:W-:Y:S01]  /*10e20*/  IMAD.MOV.U32 R230, RZ, RZ, R5 ;  /* 0x000000ffffe67224 */ /* 0x000fe200078e0005 */
[----:B------:R-:W-:Y:S01]  /*10e30*/  MOV R195, RZ ;  /* 0x000000ff00c37202 */ /* 0x000fe20000000f00 */
[----:B------:R-:W-:Y:S01]  /*10e40*/  IMAD.MOV.U32 R3, RZ, RZ, 0x181f ;  /* 0x0000181fff037424 */ /* 0x000fe200078e00ff */
[----:B------:R-:W-:Y:S02]  /*10e50*/  MOV R2, 0x10e70 ;  /* 0x00010e7000027802 */ /* 0x000fe40000000f00 */
[----:B------:R-:W-:Y:S05]  /*10e60*/  CALL.REL.NOINC `($__internal_81_$__cuda_sm70_shflsync_idx_p) ;  /* 0x000009c000007944 */ /* 0x000fea0003c00000 */
[----:B------:R-:W-:Y:S01]  /*10e70*/  MOV R4, R195 ;  /* 0x000000c300047202 */ /* 0x000fe20000000f00 */
[----:B-1---5:R-:W-:Y:S05]  /*10e80*/  BRA `(.L_x_4910) ;  /* 0xffffd67000007947 */ /* 0x022fea000383ffff */
.L_x_4852:
[----:B------:R-:W-:Y:S01]  /*10e90*/  IMAD.MOV.U32 R230, RZ, RZ, R14 ;  /* 0x000000ffffe67224 */ /* 0x000fe200078e000e */
[----:B------:R-:W-:Y:S01]  /*10ea0*/  MOV R195, RZ ;  /* 0x000000ff00c37202 */ /* 0x000fe20000000f00 */
[----:B------:R-:W-:Y:S01]  /*10eb0*/  IMAD.MOV.U32 R3, RZ, RZ, 0x181f ;  /* 0x0000181fff037424 */ /* 0x000fe200078e00ff */
[----:B------:R-:W-:Y:S02]  /*10ec0*/  MOV R2, 0x10ee0 ;  /* 0x00010ee000027802 */ /* 0x000fe40000000f00 */
[----:B-12---:R-:W-:Y:S05]  /*10ed0*/  CALL.REL.NOINC `($__internal_81_$__cuda_sm70_shflsync_idx_p) ;  /* 0x0000095000007944 */ /* 0x006fea0003c00000 */
[----:B-----5:R-:W-:Y:S01]  /*10ee0*/  MOV R0, R195 ;  /* 0x000000c300007202 */ /* 0x020fe20000000f00 */
[----:B-1----:R-:W-:Y:S05]  /*10ef0*/  BRA `(.L_x_4911) ;  /* 0xffffd62000007947 */ /* 0x002fea000383ffff */
.L_x_4855:
        /* <DEDUP_REMOVED lines=13> */
.L_x_4858:
[----:B------:R-:W-:Y:S01]  /*10fd0*/  IMAD.MOV.U32 R230, RZ, RZ, R5 ;  /* 0x000000ffffe67224 */ /* 0x000fe200078e0005 */
[----:B------:R-:W-:Y:S01]  /*10fe0*/  MOV R195, 0x2 ;  /* 0x0000000200c37802 */ /* 0x000fe20000000f00 */
[----:B-1----:R-:W-:Y:S01]  /*10ff0*/  IMAD.MOV.U32 R3, RZ, RZ, 0x181f ;  /* 0x0000181fff037424 */ /* 0x002fe200078e00ff */
[----:B------:R-:W-:Y:S02]  /*11000*/  MOV R2, 0x11020 ;  /* 0x0001102000027802 */ /* 0x000fe40000000f00 */
[----:B--234-:R-:W-:Y:S05]  /*11010*/  CALL.REL.NOINC `($__internal_81_$__cuda_sm70_shflsync_idx_p) ;  /* 0x0000081000007944 */ /* 0x01cfea0003c00000 */
[----:B------:R-:W-:Y:S01]  /*11020*/  MOV R4, R195 ;  /* 0x000000c300047202 */ /* 0x000fe20000000f00 */
[----:B-1---5:R-:W-:Y:S05]  /*11030*/  BRA `(.L_x_4913) ;  /* 0xffffd87000007947 */ /* 0x022fea000383ffff */
.L_x_4859:
[----:B------:R-:W-:Y:S01]  /*11040*/  IMAD.MOV.U32 R230, RZ, RZ, R14 ;  /* 0x000000ffffe67224 */ /* 0x000fe200078e000e */
[----:B------:R-:W-:Y:S01]  /*11050*/  MOV R195, 0x2 ;  /* 0x0000000200c37802 */ /* 0x000fe20000000f00 */
[----:B------:R-:W-:Y:S01]  /*11060*/  IMAD.MOV.U32 R3, RZ, RZ, 0x181f ;  /* 0x0000181fff037424 */ /* 0x000fe200078e00ff */
[----:B------:R-:W-:Y:S02]  /*11070*/  MOV R2, 0x11090 ;  /* 0x0001109000027802 */ /* 0x000fe40000000f00 */
[----:B-1234-:R-:W-:Y:S05]  /*11080*/  CALL.REL.NOINC `($__internal_81_$__cuda_sm70_shflsync_idx_p) ;  /* 0x000007a000007944 */ /* 0x01efea0003c00000 */
[----:B-----5:R-:W-:Y:S01]  /*11090*/  MOV R0, R195 ;  /* 0x000000c300007202 */ /* 0x020fe20000000f00 */
[----:B-1----:R-:W-:Y:S05]  /*110a0*/  BRA `(.L_x_4914) ;  /* 0xffffd82000007947 */ /* 0x002fea000383ffff */
.L_x_4862:
        /* <DEDUP_REMOVED lines=13> */
.L_x_4864:
[----:B------:R-:W-:Y:S01]  /*11180*/  IMAD.MOV.U32 R230, RZ, RZ, R106 ;  /* 0x000000ffffe67224 */ /* 0x000fe200078e006a */
[----:B------:R-:W-:Y:S01]  /*11190*/  MOV R195, RZ ;  /* 0x000000ff00c37202 */ /* 0x000fe20000000f00 */
[----:B------:R-:W-:Y:S01]  /*111a0*/  IMAD.MOV.U32 R3, RZ, RZ, 0x1f ;  /* 0x0000001fff037424 */ /* 0x000fe200078e00ff */
[----:B------:R-:W-:Y:S02]  /*111b0*/  MOV R2, 0x111d0 ;  /* 0x000111d000027802 */ /* 0x000fe40000000f00 */
[----:B------:R-:W-:Y:S05]  /*111c0*/  CALL.REL.NOINC `($__internal_81_$__cuda_sm70_shflsync_idx_p) ;  /* 0x0000066000007944 */ /* 0x000fea0003c00000 */
[----:B------:R-:W-:Y:S01]  /*111d0*/  MOV R9, R195 ;  /* 0x000000c300097202 */ /* 0x000fe20000000f00 */
[----:B-1---5:R-:W-:Y:S05]  /*111e0*/  BRA `(.L_x_4916) ;  /* 0xffffdb1000007947 */ /* 0x022fea000383ffff */
.L_x_4865:
[----:B------:R-:W-:Y:S01]  /*111f0*/  IMAD.MOV.U32 R230, RZ, RZ, R106 ;  /* 0x000000ffffe67224 */ /* 0x000fe200078e006a */
[----:B------:R-:W-:Y:S01]  /*11200*/  MOV R195, 0x1 ;  /* 0x0000000100c37802 */ /* 0x000fe20000000f00 */
[----:B------:R-:W-:Y:S01]  /*11210*/  IMAD.MOV.U32 R3, RZ, RZ, 0x1f ;  /* 0x0000001fff037424 */ /* 0x000fe200078e00ff */
[----:B------:R-:W-:Y:S02]  /*11220*/  MOV R2, 0x11240 ;  /* 0x0001124000027802 */ /* 0x000fe40000000f00 */
[----:B-12---:R-:W-:Y:S05]  /*11230*/  CALL.REL.NOINC `($__internal_81_$__cuda_sm70_shflsync_idx_p) ;  /* 0x000005f000007944 */ /* 0x006fea0003c00000 */
[----:B------:R-:W-:Y:S01]  /*11240*/  MOV R8, R195 ;  /* 0x000000c300087202 */ /* 0x000fe20000000f00 */
[----:B-1---5:R-:W-:Y:S05]  /*11250*/  BRA `(.L_x_4917) ;  /* 0xffffdac000007947 */ /* 0x022fea000383ffff */
.L_x_4866:
[----:B------:R-:W-:Y:S02]  /*11260*/  MOV R3, 0x1 ;  /* 0x0000000100037802 */ /* 0x000fe40000000f00 */
[----:B------:R-:W-:-:S02]  /*11270*/  MOV R2, 0x11290 ;  /* 0x0001129000027802 */ /* 0x000fc40000000f00 */
[----:B-1234-:R-:W-:Y:S05]  /*11280*/  CALL.REL.NOINC `($__internal_82_$__cuda_sm70_shflsync_up_p) ;  /* 0x0000061000007944 */ /* 0x01efea0003c00000 */
[----:B------:R-:W-:Y:S05]  /*11290*/  BRA `(.L_x_4918) ;  /* 0xffffdbb000007947 */ /* 0x000fea000383ffff */
.L_x_4867:
[----:B------:R-:W-:Y:S02]  /*112a0*/  MOV R3, 0x2 ;  /* 0x0000000200037802 */ /* 0x000fe40000000f00 */
[----:B------:R-:W-:-:S02]  /*112b0*/  MOV R2, 0x112d0 ;  /* 0x000112d000027802 */ /* 0x000fc40000000f00 */
[----:B--2-4-:R-:W-:Y:S05]  /*112c0*/  CALL.REL.NOINC `($__internal_82_$__cuda_sm70_shflsync_up_p) ;  /* 0x000005d000007944 */ /* 0x014fea0003c00000 */
        /* <DEDUP_REMOVED lines=24> */
.L_x_4871:
[----:B------:R-:W-:Y:S02]  /*11450*/  MOV R3, 0x1 ;  /* 0x0000000100037802 */ /* 0x000fe40000000f00 */
[----:B------:R-:W-:Y:S02]  /*11460*/  MOV R2, 0x11480 ;  /* 0x0001148000027802 */ /* 0x000fe40000000f00 */
[----:B------:R-:W-:Y:S05]  /*11470*/  CALL.REL.NOINC `($__internal_82_$__cuda_sm70_shflsync_up_p) ;  /* 0x0000042000007944 */ /* 0x000fea0003c00000 */
[----:B------:R-:W-:Y:S01]  /*11480*/  MOV R2, R4 ;  /* 0x0000000400027202 */ /* 0x000fe20000000f00 */
[----:B------:R-:W-:Y:S05]  /*11490*/  BRA `(.L_x_4920) ;  /* 0xffffdc1000007947 */ /* 0x000fea000383ffff */
.L_x_4872:
        /* <DEDUP_REMOVED lines=27> */
.L_x_4874:
[----:B------:R-:W-:Y:S02]  /*11650*/  SEL R0, RZ, 0x1, P0 ;  /* 0x00000001ff007807 */ /* 0x000fe40000000000 */
[----:B------:R-:W-:Y:S02]  /*11660*/  MOV R2, 0x11680 ;  /* 0x0001168000027802 */ /* 0x000fe40000000f00 */
[----:B-1----:R-:W-:Y:S05]  /*11670*/  CALL.REL.NOINC `($__internal_83_$__cuda_sm70_votesync_ballot) ;  /* 0x0000028000007944 */ /* 0x002fea0003c00000 */
[----:B------:R-:W-:Y:S05]  /*11680*/  BRA `(.L_x_4922) ;  /* 0xffffdbb000007947 */ /* 0x000fea000383ffff */
.L_x_4875:
[----:B------:R-:W-:Y:S01]  /*11690*/  IMAD.MOV.U32 R230, RZ, RZ, R6 ;  /* 0x000000ffffe67224 */ /* 0x000fe200078e0006 */
[----:B---3--:R-:W-:Y:S01]  /*116a0*/  MOV R195, R11 ;  /* 0x0000000b00c37202 */ /* 0x008fe20000000f00 */
[----:B------:R-:W-:Y:S01]  /*116b0*/  IMAD.MOV.U32 R3, RZ, RZ, 0x1f ;  /* 0x0000001fff037424 */ /* 0x000fe200078e00ff */
[----:B------:R-:W-:Y:S02]  /*116c0*/  MOV R2, 0x116e0 ;  /* 0x000116e000027802 */ /* 0x000fe40000000f00 */
[----:B-12---:R-:W-:Y:S05]  /*116d0*/  CALL.REL.NOINC `($__internal_81_$__cuda_sm70_shflsync_idx_p) ;  /* 0x0000015000007944 */ /* 0x006fea0003c00000 */
[----:B------:R-:W-:Y:S01]  /*116e0*/  IMAD.MOV.U32 R6, RZ, RZ, R195 ;  /* 0x000000ffff067224 */ /* 0x000fe200078e00c3 */
[----:B------:R-:W-:Y:S01]  /*116f0*/  MOV R195, R11 ;  /* 0x0000000b00c37202 */ /* 0x000fe20000000f00 */
[----:B------:R-:W-:Y:S01]  /*11700*/  IMAD.MOV.U32 R230, RZ, RZ, R7 ;  /* 0x000000ffffe67224 */ /* 0x000fe200078e0007 */
[----:B------:R-:W-:Y:S02]  /*11710*/  MOV R3, 0x1f ;  /* 0x0000001f00037802 */ /* 0x000fe40000000f00 */
[----:B------:R-:W-:-:S02]  /*11720*/  MOV R2, 0x11740 ;  /* 0x0001174000027802 */ /* 0x000fc40000000f00 */
[----:B-1---5:R-:W-:Y:S05]  /*11730*/  CALL.REL.NOINC `($__internal_81_$__cuda_sm70_shflsync_idx_p) ;  /* 0x000000f000007944 */ /* 0x022fea0003c00000 */
[----:B------:R-:W-:Y:S01]  /*11740*/  MOV R7, R195 ;  /* 0x000000c300077202 */ /* 0x000fe20000000f00 */
[----:B-1---5:R-:W-:Y:S05]  /*11750*/  BRA `(.L_x_4923) ;  /* 0xffffdb2000007947 */ /* 0x022fea000383ffff */
.L_x_4878:
[----:B------:R-:W-:Y:S01]  /*11760*/  IMAD.MOV.U32 R230, RZ, RZ, R4 ;  /* 0x000000ffffe67224 */ /* 0x000fe200078e0004 */
[----:B------:R-:W-:Y:S01]  /*11770*/  MOV R195, R0 ;  /* 0x0000000000c37202 */ /* 0x000fe20000000f00 */
[----:B------:R-:W-:Y:S01]  /*11780*/  IMAD.MOV.U32 R3, RZ, RZ, 0x1f ;  /* 0x0000001fff037424 */ /* 0x000fe200078e00ff */
[----:B------:R-:W-:-:S02]  /*11790*/  MOV R2, 0x117b0 ;  /* 0x000117b000027802 */ /* 0x000fc40000000f00 */
[----:B-1-34-:R-:W-:Y:S05]  /*117a0*/  CALL.REL.NOINC `($__internal_81_$__cuda_sm70_shflsync_idx_p) ;  /* 0x0000008000007944 */ /* 0x01afea0003c00000 */
[----:B------:R-:W-:Y:S01]  /*117b0*/  MOV R10, R195 ;  /* 0x000000c3000a7202 */ /* 0x000fe20000000f00 */
[----:B-1---5:R-:W-:Y:S05]  /*117c0*/  BRA `(.L_x_4877) ;  /* 0xffffdb1000007947 */ /* 0x022fea000383ffff */
        .weak           $__internal_80_$__cuda_sm70_shflsync_bfly_p
        .type           $__internal_80_$__cuda_sm70_shflsync_bfly_p,@function
        .size           $__internal_80_$__cuda_sm70_shflsync_bfly_p,($__internal_81_$__cuda_sm70_shflsync_idx_p - $__internal_80_$__cuda_sm70_shflsync_bfly_p)
$__internal_80_$__cuda_sm70_shflsync_bfly_p:
[----:B------:R-:W-:Y:S02]  /*117d0*/  MOV R169, 0xffffffff ;  /* 0xffffffff00a97802 */ /* 0x000fe40000000f00 */
[----:B------:R-:W-:-:S02]  /*117e0*/  MOV R3, 0x1f ;  /* 0x0000001f00037802 */ /* 0x000fc40000000f00 */
[----:B------:R-:W-:Y:S04]  /*117f0*/  WARPSYNC R169 ;  /* 0x000000a900007348 */ /* 0x000fe80003800000 */
[----:B------:R1:W2:Y:S02]  /*11800*/  SHFL.BFLY PT, R0, R132, R0, R3 ;  /* 0x0c00000084007389 */ /* 0x0002a400000e0003 */
[----:B-1----:R-:W-:-:S04]  /*11810*/  MOV R3, 0x0 ;  /* 0x0000000000037802 */ /* 0x002fc80000000f00 */
[----:B--2---:R-:W-:Y:S05]  /*11820*/  RET.REL.NODEC R2 `(_ZN7cutlass13device_kernelIN5flash19enable_sm80_to_sm89INS1_16FlashAttnFwdSm80INS1_25CollectiveMainloopFwdSm80ILi8ELi1ELb0EN4cute5tupleIJNS5_1CILi128EEENS7_ILi64EEENS7_ILi256EEEEEELi256ENS_6half_tEfNS_4arch4Sm80ELb0ELb0ELb0ELb1ELb1ELb0ELb1ELb1EEENS1_21CollectiveEpilogueFwdINS6_IJS8_SA_S9_EEENS6_IJNS7_ILi1EEESI_SI_EEESC_SE_Li256ELb1ELb1ELb1ELb0EEENS1_36VarlenDynamicPersistentTileSchedulerILi128ELi64ELi256ELi256ELb1ELb1ELb0ELb0ELb1ELb1EEEEEEEEEvNT_6ParamsE) ;  /* 0xfffee7d002007950 */ /* 0x004fea0003c3ffff */
        .weak           $__internal_81_$__cuda_sm70_shflsync_idx_p
        .type           $__internal_81_$__cuda_sm70_shflsync_idx_p,@function
        .size           $__internal_81_$__cuda_sm70_shflsync_idx_p,($__internal_82_$__cuda_sm70_shflsync_up_p - $__internal_81_$__cuda_sm70_shflsync_idx_p)
$__internal_81_$__cuda_sm70_shflsync_idx_p:
[----:B------:R1:W-:Y:S02]  /*11830*/  STL [R1+0x154], R0 ;  /* 0x0001540001007387 */ /* 0x0003e40000100800 */
[----:B-1----:R-:W-:-:S04]  /*11840*/  MOV R0, 0xffffffff ;  /* 0xffffffff00007802 */ /* 0x002fc80000000f00 */
[----:B------:R-:W-:Y:S04]  /*11850*/  WARPSYNC R0 ;  /* 0x0000000000007348 */ /* 0x000fe80003800000 */
[----:B------:R1:W2:Y:S04]  /*11860*/  SHFL.IDX PT, R195, R230, R195, R3 ;  /* 0x000000c3e6c37389 */ /* 0x0002a800000e0003 */
[----:B-1----:R1:W5:Y:S01]  /*11870*/  LDL.LU R0, [R1+0x154] ;  /* 0x0001540001007983 */ /* 0x0023620000300800 */
[----:B------:R-:W-:-:S04]  /*11880*/  MOV R3, 0x0 ;  /* 0x0000000000037802 */ /* 0x000fc80000000f00 */
[----:B--2---:R-:W-:Y:S05]  /*11890*/  RET.REL.NODEC R2 `(_ZN7cutlass13device_kernelIN5flash19enable_sm80_to_sm89INS1_16FlashAttnFwdSm80INS1_25CollectiveMainloopFwdSm80ILi8ELi1ELb0EN4cute5tupleIJNS5_1CILi128EEENS7_ILi64EEENS7_ILi256EEEEEELi256ENS_6half_tEfNS_4arch4Sm80ELb0ELb0ELb0ELb1ELb1ELb0ELb1ELb1EEENS1_21CollectiveEpilogueFwdINS6_IJS8_SA_S9_EEENS6_IJNS7_ILi1EEESI_SI_EEESC_SE_Li256ELb1ELb1ELb1ELb0EEENS1_36VarlenDynamicPersistentTileSchedulerILi128ELi64ELi256ELi256ELb1ELb1ELb0ELb0ELb1ELb1EEEEEEEEEvNT_6ParamsE) ;  /* 0xfffee76002007950 */ /* 0x004fea0003c3ffff */
        .weak           $__internal_82_$__cuda_sm70_shflsync_up_p
        .type           $__internal_82_$__cuda_sm70_shflsync_up_p,@function
        .size           $__internal_82_$__cuda_sm70_shflsync_up_p,($__internal_83_$__cuda_sm70_votesync_ballot - $__internal_82_$__cuda_sm70_shflsync_up_p)
$__internal_82_$__cuda_sm70_shflsync_up_p:
[----:B------:R-:W-:Y:S02]  /*118a0*/  MOV R4, RZ ;  /* 0x000000ff00047202 */ /* 0x000fe40000000f00 */
[----:B------:R-:W-:-:S04]  /*118b0*/  MOV R11, 0xffffffff ;  /* 0xffffffff000b7802 */ /* 0x000fc80000000f00 */
[----:B------:R-:W-:Y:S04]  /*118c0*/  WARPSYNC R11 ;  /* 0x0000000b00007348 */ /* 0x000fe80003800000 */
[----:B------:R1:W2:Y:S02]  /*118d0*/  SHFL.UP PT, R4, R0, R3, R4 ;  /* 0x0400000300047389 */ /* 0x0002a400000e0004 */
[----:B-1----:R-:W-:-:S04]  /*118e0*/  MOV R3, 0x0 ;  /* 0x0000000000037802 */ /* 0x002fc80000000f00 */
[----:B--2---:R-:W-:Y:S05]  /*118f0*/  RET.REL.NODEC R2 `(_ZN7cutlass13device_kernelIN5flash19enable_sm80_to_sm89INS1_16FlashAttnFwdSm80INS1_25CollectiveMainloopFwdSm80ILi8ELi1ELb0EN4cute5tupleIJNS5_1CILi128EEENS7_ILi64EEENS7_ILi256EEEEEELi256ENS_6half_tEfNS_4arch4Sm80ELb0ELb0ELb0ELb1ELb1ELb0ELb1ELb1EEENS1_21CollectiveEpilogueFwdINS6_IJS8_SA_S9_EEENS6_IJNS7_ILi1EEESI_SI_EEESC_SE_Li256ELb1ELb1ELb1ELb0EEENS1_36VarlenDynamicPersistentTileSchedulerILi128ELi64ELi256ELi256ELb1ELb1ELb0ELb0ELb1ELb1EEEEEEEEEvNT_6ParamsE) ;  /* 0xfffee70002007950 */ /* 0x004fea0003c3ffff */
        .weak           $__internal_83_$__cuda_sm70_votesync_ballot
        .type           $__internal_83_$__cuda_sm70_votesync_ballot,@function
        .size           $__internal_83_$__cuda_sm70_votesync_ballot,(.L_x_6565 - $__internal_83_$__cuda_sm70_votesync_ballot)
$__internal_83_$__cuda_sm70_votesync_ballot:
[----:B------:R-:W-:Y:S01]  /*11900*/  ISETP.NE.U32.AND P0, PT, R0, 0x1, PT ;  /* 0x000000010000780c */ /* 0x000fe20003f05070 */
[----:B------:R-:W-:-:S04]  /*11910*/  IMAD.MOV.U32 R3, RZ, RZ, -0x1 ;  /* 0xffffffffff037424 */ /* 0x000fc800078e00ff */
[----:B------:R-:W-:Y:S08]  /*11920*/  WARPSYNC R3 ;  /* 0x0000000300007348 */ /* 0x000ff00003800000 */
[----:B------:R-:W-:-:S04]  /*11930*/  VOTE.ANY R0, PT, !P0 ;  /* 0x0000000000007806 */ /* 0x000fc800040e0100 */
[----:B------:R-:W-:Y:S01]  /*11940*/  LOP3.LUT R0, R0, R3, RZ, 0xc0, !PT ;  /* 0x0000000300007212 */ /* 0x000fe200078ec0ff */
[----:B------:R-:W-:-:S04]  /*11950*/  IMAD.MOV.U32 R3, RZ, RZ, 0x0 ;  /* 0x00000000ff037424 */ /* 0x000fc800078e00ff */
[----:B------:R-:W-:Y:S05]  /*11960*/  RET.REL.NODEC R2 `(_ZN7cutlass13device_kernelIN5flash19enable_sm80_to_sm89INS1_16FlashAttnFwdSm80INS1_25CollectiveMainloopFwdSm80ILi8ELi1ELb0EN4cute5tupleIJNS5_1CILi128EEENS7_ILi64EEENS7_ILi256EEEEEELi256ENS_6half_tEfNS_4arch4Sm80ELb0ELb0ELb0ELb1ELb1ELb0ELb1ELb1EEENS1_21CollectiveEpilogueFwdINS6_IJS8_SA_S9_EEENS6_IJNS7_ILi1EEESI_SI_EEESC_SE_Li256ELb1ELb1ELb1ELb0EEENS1_36VarlenDynamicPersistentTileSchedulerILi128ELi64ELi256ELi256ELb1ELb1ELb0ELb0ELb1ELb1EEEEEEEEEvNT_6ParamsE) ;  /* 0xfffee69002007950 */ /* 0x000fea0003c3ffff */
.L_x_4924:
        /* <DEDUP_REMOVED lines=9> */
.L_x_6565:


//--------------------- .text._ZN7cutlass13device_kernelIN5flash19enable_sm80_to_sm89INS1_16FlashAttnFwdSm80INS1_25CollectiveMainloopFwdSm80ILi8ELi1ELb0EN4cute5tupleIJNS5_1CILi128EEENS7_ILi48EEENS7_ILi256EEEEEELi256ENS_6half_tEfNS_4arch4Sm80ELb0ELb0ELb0ELb1ELb1ELb1ELb1ELb1EEENS1_21CollectiveEpilogueFwdINS6_IJS8_SA_S9_EEENS6_IJNS7_ILi1EEESI_SI_EEESC_SE_Li256ELb1ELb1ELb1ELb0EEENS1_36VarlenDynamicPersistentTileSchedulerILi128ELi48ELi256ELi256ELb1ELb1ELb0ELb0ELb1ELb1EEEEEEEEEvNT_6ParamsE --------------------------
	.section	.text._ZN7cutlass13device_kernelIN5flash19enable_sm80_to_sm89INS1_16FlashAttnFwdSm80INS1_25CollectiveMainloopFwdSm80ILi8ELi1ELb0EN4cute5tupleIJNS5_1CILi128EEENS7_ILi48EEENS7_ILi256EEEEEELi256ENS_6half_tEfNS_4arch4Sm80ELb0ELb0ELb0ELb1ELb1ELb1ELb1ELb1EEENS1_21CollectiveEpilogueFwdINS6_IJS8_SA_S9_EEENS6_IJNS7_ILi1EEESI_SI_EEESC_SE_Li256ELb1ELb1ELb1ELb0EEENS1_36VarlenDynamicPersistentTileSchedulerILi128ELi48ELi256ELi256ELb1ELb1ELb0ELb0ELb1ELb1EEEEEEEEEvNT_6ParamsE,"ax",@progbits
	.sectioninfo	@"SHI_REGISTERS=255"
	.align	128
.text._ZN7cutlass13device_kernelIN5flash19enable_sm80_to_sm89INS1_16FlashAttnFwdSm80INS1_25CollectiveMainloopFwdSm80ILi8ELi1ELb0EN4cute5tupleIJNS5_1CILi128EEENS7_ILi48EEENS7_ILi256EEEEEELi256ENS_6half_tEfNS_4arch4Sm80ELb0ELb0ELb0ELb1ELb1ELb1ELb1ELb1EEENS1_21CollectiveEpilogueFwdINS6_IJS8_SA_S9_EEENS6_IJNS7_ILi1EEESI_SI_EEESC_SE_Li256ELb1ELb1ELb1ELb0EEENS1_36VarlenDynamicPersistentTileSchedulerILi128ELi48ELi256ELi256ELb1ELb1ELb0ELb0ELb1ELb1EEEEEEEEEvNT_6ParamsE:
        .type           _ZN7cutlass13device_kernelIN5flash19enable_sm80_to_sm89INS1_16FlashAttnFwdSm80INS1_25CollectiveMainloopFwdSm80ILi8ELi1ELb0EN4cute5tupleIJNS5_1CILi128EEENS7_ILi48EEENS7_ILi256EEEEEELi256ENS_6half_tEfNS_4arch4Sm80ELb0ELb0ELb0ELb1ELb1ELb1ELb1ELb1EEENS1_21CollectiveEpilogueFwdINS6_IJS8_SA_S9_EEENS6_IJNS7_ILi1EEESI_SI_EEESC_SE_Li256ELb1ELb1ELb1ELb0EEENS1_36VarlenDynamicPersistentTileSchedulerILi128ELi48ELi256ELi256ELb1ELb1ELb0ELb0ELb1ELb1EEEEEEEEEvNT_6ParamsE,@function
        .size           _ZN7cutlass13device_kernelIN5flash19enable_sm80_to_sm89INS1_16FlashAttnFwdSm80INS1_25CollectiveMainloopFwdSm80ILi8ELi1ELb0EN4cute5tupleIJNS5_1CILi128EEENS7_ILi48EEENS7_ILi256EEEEEELi256ENS_6half_tEfNS_4arch4Sm80ELb0ELb0ELb0ELb1ELb1ELb1ELb1ELb1EEENS1_21CollectiveEpilogueFwdINS6_IJS8_SA_S9_EEENS6_IJNS7_ILi1EEESI_SI_EEESC_SE_Li256ELb1ELb1ELb1ELb0EEENS1_36VarlenDynamicPersistentTileSchedulerILi128ELi48ELi256ELi256ELb1ELb1ELb0ELb0ELb1ELb1EEEEEEEEEvNT_6ParamsE,(.L_x_6570 - _ZN7cutlass13device_kernelIN5flash19enable_sm80_to_sm89INS1_16FlashAttnFwdSm80INS1_25CollectiveMainloopFwdSm80ILi8ELi1ELb0EN4cute5tupleIJNS5_1CILi128EEENS7_ILi48EEENS7_ILi256EEEEEELi256ENS_6half_tEfNS_4arch4Sm80ELb0ELb0ELb0ELb1ELb1ELb1ELb1ELb1EEENS1_21CollectiveEpilogueFwdINS6_IJS8_SA_S9_EEENS6_IJNS7_ILi1EEESI_SI_EEESC_SE_Li256ELb1ELb1ELb1ELb0EEENS1_36VarlenDynamicPersistentTileSchedulerILi128ELi48ELi256ELi256ELb1ELb1ELb0ELb0ELb1ELb1EEEEEEEEEvNT_6ParamsE)
        .other          _ZN7cutlass13device_kernelIN5flash19enable_sm80_to_sm89INS1_16FlashAttnFwdSm80INS1_25CollectiveMainloopFwdSm80ILi8ELi1ELb0EN4cute5tupleIJNS5_1CILi128EEENS7_ILi48EEENS7_ILi256EEEEEELi256ENS_6half_tEfNS_4arch4Sm80ELb0ELb0ELb0ELb1ELb1ELb1ELb1ELb1EEENS1_21CollectiveEpilogueFwdINS6_IJS8_SA_S9_EEENS6_IJNS7_ILi1EEESI_SI_EEESC_SE_Li256ELb1ELb1ELb1ELb0EEENS1_36VarlenDynamicPersistentTileSchedulerILi128ELi48ELi256ELi256ELb1ELb1ELb0ELb0ELb1ELb1EEEEEEEEEvNT_6ParamsE,@"STO_CUDA_ENTRY STV_DEFAULT"
_ZN7cutlass13device_kernelIN5flash19enable_sm80_to_sm89INS1_16FlashAttnFwdSm80INS1_25CollectiveMainloopFwdSm80ILi8ELi1ELb0EN4cute5tupleIJNS5_1CILi128EEENS7_ILi48EEENS7_ILi256EEEEEELi256ENS_6half_tEfNS_4arch4Sm80ELb0ELb0ELb0ELb1ELb1ELb1ELb1ELb1EEENS1_21CollectiveEpilogueFwdINS6_IJS8_SA_S9_EEENS6_IJNS7_ILi1EEESI_SI_EEESC_SE_Li256ELb1ELb1ELb1ELb0EEENS1_36VarlenDynamicPersistentTileSchedulerILi128ELi48ELi256ELi256ELb1ELb1ELb0ELb0ELb1ELb1EEEEEEEEEvNT_6ParamsE:
        /* <DEDUP_REMOVED lines=54> */
.L_x_4930:
        /* <DEDUP_REMOVED lines=17> */
.L_x_5137:
        /* <DEDUP_REMOVED lines=16> */
.L_x_5138:
[----:B--2---:R-:W-:-:S05]  /*0570*/  IMAD R0, R0, c[0x0][0x538], RZ ;  /* 0x00014e0000007a24 */ /* 0x004fca00078e02ff */
[----:B------:R-:W-:-:S04]  /*0580*/  IADD3 R6, R0, R6, RZ ;  /* 0x0000000600067210 */ /* 0x000fc80007ffe0ff */
[----:B------:R-:W-:-:S13]  /*0590*/  ISETP.GT.AND P0, PT, R6, UR4, PT ;  /* 0x0000000406007c0c */ /* 0x000fda000bf04270 */
[----:B-1----:R-:W-:Y:S05]  /*05a0*/  @!P0 BRA `(.L_x_4930) ;  /* 0xfffffdb000008947 */ /* 0x002fea000383ffff */
.L_x_4926:
[----:B------:R-:W-:-:S05]  /*05b0*/  IADD3 R12, -R0, R6, RZ ;  /* 0x00000006000c7210 */ /* 0x000fca0007ffe1ff */
[----:B------:R-:W-:-:S05]  /*05c0*/  IMAD R0, R4, c[0x0][0x538], R12 ;  /* 0x00014e0004007a24 */ /* 0x000fca00078e020c */
[----:B------:R-:W-:Y:S01]  /*05d0*/  ISETP.GT.AND P0, PT, R0, UR4, PT ;  /* 0x0000000400007c0c */ /* 0x000fe2000bf04270 */
[----:B------:R-:W-:-:S12]  /*05e0*/  BRA.DIV ~URZ, `(.L_x_4931) ;  /* 0x0001bba27f007947 */ /* 0x000fd8000b800000 */
[----:B------:R-:W-:-:S04]  /*05f0*/  VOTE.ANY R13, PT, !P0 ;  /* 0x00000000000d7806 */ /* 0x000fc800040e0100 */
.L_x_5139:
[----:B------:R1:W2:Y:S01]  /*0600*/  POPC R14, R13 ;  /* 0x0000000d000e7309 */ /* 0x0002a20000000000 */
[----:B------:R-:W-:Y:S05]  /*0610*/  BRA.DIV ~URZ, `(.L_x_4932) ;  /* 0x0001bbb27f007947 */ /* 0x000fea000b800000 */
[----:B--2---:R2:W3:Y:S01]  /*0620*/  SHFL.IDX PT, R11, R8, R14, 0x1f ;  /* 0x00001f0e080b7589 */ /* 0x0044e200000e0000 */
[----:B------:R-:W-:-:S03]  /*0630*/  MOV R6, RZ ;  /* 0x000000ff00067202 */ /* 0x000fc60000000f00 */
[----:B------:R2:W4:Y:S04]  /*0640*/  SHFL.IDX PT, R10, R7, R14, 0x1f ;  /* 0x00001f0e070a7589 */ /* 0x00052800000e0000 */
.L_x_5140:
[----:B------:R-:W-:Y:S01]  /*0650*/  ISETP.NE.AND P0, PT, R13, RZ, PT ;  /* 0x000000ff0d00720c */ /* 0x000fe20003f05270 */
[----:B------:R-:W-:-:S12]  /*0660*/  BSSY B0, `(.L_x_4933) ;  /* 0x0000005000007945 */ /* 0x000fd80003800000 */
[----:B------:R-:W-:Y:S05]  /*0670*/  @!P0 BRA `(.L_x_4934) ;  /* 0x0000003000008947 */ /* 0x000fea0003800000 */
[----:B------:R-:W-:Y:S01]  /*0680*/  IADD3 R208, R14, -0x1, RZ ;  /* 0xffffffff0ed07810 */ /* 0x000fe20007ffe0ff */
[----:B------:R-:W-:Y:S05]  /*0690*/  BRA.DIV ~URZ, `(.L_x_4935) ;  /* 0x0001bc127f007947 */ /* 0x000fea000b800000 */
[----:B------:R1:W2:Y:S02]  /*06a0*/  SHFL.IDX PT, R6, R4, R208, 0x1f ;  /* 0x00001fd004067589 */ /* 0x0002a400000e0000 */
.L_x_4934:
[----:B------:R-:W-:Y:S05]  /*06b0*/  BSYNC B0 ;  /* 0x0000000000007941 */ /* 0x000fea0003800000 */
.L_x_4933:
        /* <DEDUP_REMOVED lines=69> */
.L_x_4927:
[----:B------:R-:W-:Y:S01]  /*0b10*/  MOV R0, UR4 ;  /* 0x0000000400007c02 */ /* 0x000fe20008000f00 */
[----:B------:R-:W-:Y:S04]  /*0b20*/  STL [R1+0x4], RZ ;  /* 0x000004ff01007387 */ /* 0x000fe80000100800 */
[----:B------:R-:W-:Y:S04]  /*0b30*/  STL [R1+0x8], RZ ;  /* 0x000008ff01007387 */ /* 0x000fe80000100800 */
[----:B------:R1:W-:Y:S02]  /*0b40*/  STL [R1], R0 ;  /* 0x0000000001007387 */ /* 0x0003e40000100800 */
[----:B-1----:R-:W-:-:S05]  /*0b50*/  MOV R0, c[0x0][0x53c] ;  /* 0x00014f0000007a02 */ /* 0x002fca0000000f00 */
[----:B------:R1:W-:Y:S02]  /*0b60*/  STL [R1+0xc], R0 ;  /* 0x00000c0001007387 */ /* 0x0003e40000100800 */
.L_x_4936:
        /* <DEDUP_REMOVED lines=8> */
.L_x_4925:
        /* <DEDUP_REMOVED lines=343> */
.L_x_5136:
        /* <DEDUP_REMOVED lines=46> */
.L_x_4937:
[----:B------:R-:W-:-:S04]  /*2440*/  ISETP.NE.U32.AND P0, PT, RZ, c[0x0][0x368], PT ;  /* 0x0000da00ff007a0c */ /* 0x000fc80003f05070 */
[----:B------:R-:W-:-:S13]  /*2450*/  ISETP.NE.AND.EX P0, PT, RZ, c[0x0][0x36c], PT, P0 ;  /* 0x0000db00ff007a0c */ /* 0x000fda0003f05300 */
[----:B------:R-:W-:Y:S05]  /*2460*/  @!P0 BRA `(.L_x_4938) ;  /* 0x0000004000008947 */ /* 0x000fea0003800000 */
[----:B-1----:R-:W-:-:S04]  /*2470*/  IADD3 R4, P0, R252, c[0x0][0x368], RZ ;  /* 0x0000da00fc047a10 */ /* 0x002fc80007f1e0ff */
[----:B------:R-:W-:-:S05]  /*2480*/  IADD3.X R5, R19, c[0x0][0x36c], RZ, P0, !PT ;  /* 0x0000db0013057a10 */ /* 0x000fca00007fe4ff */
[----:B------:R1:W5:Y:S01]  /*2490*/  LDG.E R10, [R4.64] ;  /* 0x00000006040a7981 */ /* 0x000362000c1e1900 */
[----:B------:R-:W-:Y:S05]  /*24a0*/  BRA `(.L_x_4939) ;  /* 0x0000005000007947 */ /* 0x000fea0003800000 */
.L_x_4938:
[----:B------:R-:W-:Y:S01]  /*24b0*/  MOV R10, UR5 ;  /* 0x00000005000a7c02 */ /* 0x000fe20008000f00 */
[----:B------:R-:W-:Y:S05]  /*24c0*/  @!P5 BRA `(.L_x_4939) ;  /* 0x000000300000d947 */ /* 0x000fea0003800000 */
[----:B------:R2:W3:Y:S04]  /*24d0*/  LDG.E R6, [R4.64] ;  /* 0x0000000604067981 */ /* 0x0004e8000c1e1900 */
[----:B-12---:R-:W3:Y:S02]  /*24e0*/  LDG.E R4, [R4.64+0x4] ;  /* 0x0000040604047981 */ /* 0x006ee4000c1e1900 */
[----:B---3--:R-:W-:Y:S02]  /*24f0*/  IADD3 R10, -R6, R4, RZ ;  /* 0x00000004060a7210 */ /* 0x008fe40007ffe1ff */
.L_x_4939:
        /* <DEDUP_REMOVED lines=60> */
.L_x_4941:
[----:B------:R-:W-:Y:S05]  /*28c0*/  BSYNC B0 ;  /* 0x0000000000007941 */ /* 0x000fea0003800000 */
.L_x_4940:
        /* <DEDUP_REMOVED lines=198> */
.L_x_4983:
        /* <DEDUP_REMOVED lines=97> */
.L_x_4947:
[----:B------:R-:W-:Y:S05]  /*3b40*/  BSYNC B0 ;  /* 0x0000000000007941 */ /* 0x000fea0003800000 */
.L_x_4946:
        /* <DEDUP_REMOVED lines=70> */
.L_x_4949:
[----:B------:R-:W-:Y:S05]  /*3fb0*/  BSYNC B0 ;  /* 0x0000000000007941 */ /* 0x000fea0003800000 */
.L_x_4948:
        /* <DEDUP_REMOVED lines=91> */
.L_x_4953:
[----:B------:R-:W-:Y:S05]  /*4570*/  BSYNC B0 ;  /* 0x0000000000007941 */ /* 0x000fea0003800000 */
.L_x_4952:
        /* <DEDUP_REMOVED lines=58> */
.L_x_4955:
[----:B------:R-:W-:Y:S05]  /*4920*/  BSYNC B0 ;  /* 0x0000000000007941 */ /* 0x000fea0003800000 */
.L_x_4954:
        /* <DEDUP_REMOVED lines=58> */
.L_x_4957:
[----:B------:R-:W-:Y:S05]  /*4cd0*/  BSYNC B0 ;  /* 0x0000000000007941 */ /* 0x000fea0003800000 */
.L_x_4956:
        /* <DEDUP_REMOVED lines=56> */
.L_x_4951:
[----:B-123--:R-:W-:Y:S05]  /*5060*/  BSYNC B1 ;  /* 0x0000000000017941 */ /* 0x00efea0003800000 */
.L_x_4950:
        /* <DEDUP_REMOVED lines=61> */
.L_x_4960:
[----:B------:R-:W-:Y:S05]  /*5440*/  BSYNC B0 ;  /* 0x0000000000007941 */ /* 0x000fea0003800000 */
.L_x_4959:
        /* <DEDUP_REMOVED lines=57> */
.L_x_4962:
[----:B------:R-:W-:Y:S05]  /*57e0*/  BSYNC B0 ;  /* 0x0000000000007941 */ /* 0x000fea0003800000 */
.L_x_4961:
        /* <DEDUP_REMOVED lines=58> */
.L_x_4964:
[----:B------:R-:W-:Y:S05]  /*5b90*/  BSYNC B0 ;  /* 0x0000000000007941 */ /* 0x000fea0003800000 */
.L_x_4963:
        /* <DEDUP_REMOVED lines=58> */
.L_x_4945:
        /* <DEDUP_REMOVED lines=36> */
.L_x_4966:
[----:B------:R-:W-:Y:S05]  /*6180*/  BSYNC B0 ;  /* 0x0000000000007941 */ /* 0x000fea0003800000 */
.L_x_4965:
        /* <DEDUP_REMOVED lines=61> */
.L_x_4968:
[----:B------:R-:W-:Y:S05]  /*6560*/  BSYNC B0 ;  /* 0x0000000000007941 */ /* 0x000fea0003800000 */
.L_x_4967:
        /* <DEDUP_REMOVED lines=152> */
.L_x_4972:
[----:B------:R-:W-:Y:S05]  /*6ef0*/  BSYNC B0 ;  /* 0x0000000000007941 */ /* 0x000fea0003800000 */
.L_x_4971:
        /* <DEDUP_REMOVED lines=121> */
.L_x_4970:
[----:B-123--:R-:W-:Y:S05]  /*7690*/  BSYNC B1 ;  /* 0x0000000000017941 */ /* 0x00efea0003800000 */
.L_x_4969:
        /* <DEDUP_REMOVED lines=125> */
.L_x_4974:
[----:B------:R-:W-:Y:S05]  /*7e70*/  BSYNC B0 ;  /* 0x0000000000007941 */ /* 0x000fea0003800000 */
.L_x_4973:
        /* <DEDUP_REMOVED lines=125> */
.L_x_4944:
        /* <DEDUP_REMOVED lines=30> */
.L_x_4976:
[----:B-12---:R-:W-:Y:S05]  /*8830*/  BSYNC B0 ;  /* 0x0000000000007941 */ /* 0x006fea0003800000 */
.L_x_4975:
        /* <DEDUP_REMOVED lines=25> */
.L_x_4958:
[----:B------:R-:W-:Y:S05]  /*89d0*/  BSYNC B2 ;  /* 0x0000000000027941 */ /* 0x000fea0003800000 */
.L_x_4943:
        /* <DEDUP_REMOVED lines=80> */
.L_x_4978:
[----:B---3--:R-:W-:Y:S05]  /*8ee0*/  BSYNC B0 ;  /* 0x0000000000007941 */ /* 0x008fea0003800000 */
.L_x_4977:
        /* <DEDUP_REMOVED lines=25> */
.L_x_4980:
[----:B------:R-:W-:Y:S05]  /*9080*/  BSYNC B0 ;  /* 0x0000000000007941 */ /* 0x000fea0003800000 */
.L_x_4979:
        /* <DEDUP_REMOVED lines=43> */
.L_x_4982:
[----:B------:R-:W-:Y:S05]  /*9340*/  BSYNC B0 ;  /* 0x0000000000007941 */ /* 0x000fea0003800000 */
.L_x_4981:
[----:B------:R-:W0:Y:S01]  /*9350*/  LDGDEPBAR ;  /* 0x00000000000079af */ /* 0x000e220000000000 */
[----:B------:R-:W-:Y:S01]  /*9360*/  IADD3 R39, R39, -0x1, RZ ;  /* 0xffffffff27277810 */ /* 0x000fe20007ffe0ff */
[----:B------:R-:W-:-:S05]  /*9370*/  @P4 BRA `(.L_x_4983) ;  /* 0xffffa1b000004947 */ /* 0x000fca000383ffff */
[----:B------:R-:W-:Y:S01]  /*9380*/  WARPSYNC 0xffffffff ;  /* 0xffffffff00007948 */ /* 0x000fe20003800000 */
[----:B------:R-:W-:Y:S06]  /*9390*/  BAR.SYNC.DEFER_BLOCKING 0x0 ;  /* 0x0000000000007b1d */ /* 0x000fec0000010000 */
.L_x_4942:
        /* <DEDUP_REMOVED lines=32> */
.L_x_4985:
[----:B------:R-:W-:Y:S05]  /*95a0*/  BSYNC B0 ;  /* 0x0000000000007941 */ /* 0x000fea0003800000 */
.L_x_4984:
        /* <DEDUP_REMOVED lines=129> */
.L_x_5141:
[----:B------:R-:W-:Y:S05]  /*9dc0*/  BRA.DIV ~URZ, `(.L_x_4988) ;  /* 0x000125b27f007947 */ /* 0x000fea000b800000 */
[----:B------:R3:W4:Y:S02]  /*9dd0*/  SHFL.IDX PT, R2, R13, RZ, 0x181f ;  /* 0x00181fff0d027589 */ /* 0x00072400000e0000 */
.L_x_5142:
        /* <DEDUP_REMOVED lines=22> */
.L_x_4990:
[----:B------:R-:W-:Y:S05]  /*9f40*/  BSYNC B0 ;  /* 0x0000000000007941 */ /* 0x000fea0003800000 */
.L_x_4989:
[----:B------:R-:W-:Y:S05]  /*9f50*/  BRA.DIV ~URZ, `(.L_x_4991) ;  /* 0x000124927f007947 */ /* 0x000fea000b800000 */
[----:B--2---:R2:W1:Y:S04]  /*9f60*/  SHFL.IDX PT, R4, R5, 0x1, 0x181f ;  /* 0x00381f0005047f89 */ /* 0x00446800000e0000 */
[----:B----4-:R2:W4:Y:S02]  /*9f70*/  SHFL.IDX PT, R2, R13, 0x1, 0x181f ;  /* 0x00381f000d027f89 */ /* 0x01052400000e0000 */
.L_x_5143:
        /* <DEDUP_REMOVED lines=20> */
.L_x_4993:
[----:B------:R-:W-:Y:S05]  /*a0c0*/  BSYNC B0 ;  /* 0x0000000000007941 */ /* 0x000fea0003800000 */
.L_x_4992:
[----:B------:R-:W-:Y:S05]  /*a0d0*/  BRA.DIV ~URZ, `(.L_x_4994) ;  /* 0x000123e27f007947 */ /* 0x000fea000b800000 */
[----:B-1----:R1:W2:Y:S02]  /*a0e0*/  SHFL.IDX PT, R4, R5, 0x2, 0x181f ;  /* 0x00581f0005047f89 */ /* 0x0022a400000e0000 */
.L_x_5144:
[----:B------:R-:W-:Y:S05]  /*a0f0*/  BRA.DIV ~URZ, `(.L_x_4995) ;  /* 0x000124327f007947 */ /* 0x000fea000b800000 */
[----:B----4-:R4:W1:Y:S02]  /*a100*/  SHFL.IDX PT, R2, R13, 0x2, 0x181f ;  /* 0x00581f000d027f89 */ /* 0x01086400000e0000 */
.L_x_5145:
        /* <DEDUP_REMOVED lines=20> */
.L_x_4997:
[----:B------:R-:W-:Y:S05]  /*a250*/  BSYNC B0 ;  /* 0x0000000000007941 */ /* 0x000fea0003800000 */
.L_x_4996:
[----:B------:R-:W-:Y:S05]  /*a260*/  BRA.DIV ~URZ, `(.L_x_4998) ;  /* 0x000123327f007947 */ /* 0x000fea000b800000 */
[----:B--2---:R2:W3:Y:S04]  /*a270*/  SHFL.IDX PT, R4, R5, 0x3, 0x181f ;  /* 0x00781f0005047f89 */ /* 0x0044e800000e0000 */
[----:B-1----:R2:W1:Y:S02]  /*a280*/  SHFL.IDX PT, R2, R13, 0x3, 0x181f ;  /* 0x00781f000d027f89 */ /* 0x00246400000e0000 */
.L_x_5146:
        /* <DEDUP_REMOVED lines=102> */
.L_x_5000:
[----:B------:R-:W-:Y:S05]  /*a8f0*/  BSYNC B0 ;  /* 0x0000000000007941 */ /* 0x000fea0003800000 */
.L_x_4999:
[----:B------:R-:W-:Y:S01]  /*a900*/  ISETP.LT.AND P0, PT, RZ, c[0x0][0x27c], PT ;  /* 0x00009f00ff007a0c */ /* 0x000fe20003f01270 */
[----:B------:R-:W0:-:S12]  /*a910*/  LDGDEPBAR ;  /* 0x00000000000079af */ /* 0x000e180000000000 */
[----:B------:R-:W-:Y:S05]  /*a920*/  @P0 BRA `(.L_x_5001) ;  /* 0x0000002000000947 */ /* 0x000fea0003800000 */
[----:B------:R-:W-:-:S04]  /*a930*/  DEPBAR.LE SB0, 0x1 ;  /* 0x000080400000791a */ /* 0x000fc80000000000 */
[----:B------:R-:W-:Y:S05]  /*a940*/  BRA `(.L_x_5002) ;  /* 0x000068a000007947 */ /* 0x000fea0003800000 */
.L_x_5001:
        /* <DEDUP_REMOVED lines=72> */
.L_x_5005:
[----:B--2-4-:R-:W-:Y:S05]  /*add0*/  BSYNC B0 ;  /* 0x0000000000007941 */ /* 0x014fea0003800000 */
.L_x_5004:
        /* <DEDUP_REMOVED lines=105> */
.L_x_5009:
[----:B------:R-:W-:Y:S05]  /*b470*/  BSYNC B0 ;  /* 0x0000000000007941 */ /* 0x000fea0003800000 */
.L_x_5008:
        /* <DEDUP_REMOVED lines=41> */
.L_x_5011:
[----:B------:R-:W-:Y:S05]  /*b710*/  BSYNC B0 ;  /* 0x0000000000007941 */ /* 0x000fea0003800000 */
.L_x_5010:
        /* <DEDUP_REMOVED lines=41> */
.L_x_5013:
[----:B------:R-:W-:Y:S05]  /*b9b0*/  BSYNC B0 ;  /* 0x0000000000007941 */ /* 0x000fea0003800000 */
.L_x_5012:
        /* <DEDUP_REMOVED lines=40> */
.L_x_5007:
[----:B------:R-:W-:Y:S05]  /*bc40*/  BSYNC B1 ;  /* 0x0000000000017941 */ /* 0x000fea0003800000 */
.L_x_5006:
        /* <DEDUP_REMOVED lines=45> */
.L_x_5017:
[----:B------:R-:W-:Y:S05]  /*bf20*/  BSYNC B0 ;  /* 0x0000000000007941 */ /* 0x000fea0003800000 */
.L_x_5016:
        /* <DEDUP_REMOVED lines=41> */
.L_x_5019:
[----:B------:R-:W-:Y:S05]  /*c1c0*/  BSYNC B0 ;  /* 0x0000000000007941 */ /* 0x000fea0003800000 */
.L_x_5018:
        /* <DEDUP_REMOVED lines=41> */
.L_x_5021:
[----:B------:R-:W-:Y:S05]  /*c460*/  BSYNC B0 ;  /* 0x0000000000007941 */ /* 0x000fea0003800000 */
.L_x_5020:
        /* <DEDUP_REMOVED lines=40> */
.L_x_5015:
[----:B------:R-:W-:Y:S05]  /*c6f0*/  BSYNC B1 ;  /* 0x0000000000017941 */ /* 0x000fea0003800000 */
.L_x_5014:
        /* <DEDUP_REMOVED lines=45> */
.L_x_5025:
[----:B------:R-:W-:Y:S05]  /*c9d0*/  BSYNC B0 ;  /* 0x0000000000007941 */ /* 0x000fea0003800000 */
.L_x_5024:
        /* <DEDUP_REMOVED lines=41> */
.L_x_5027:
[----:B------:R-:W-:Y:S05]  /*cc70*/  BSYNC B0 ;  /* 0x0000000000007941 */ /* 0x000fea0003800000 */
.L_x_5026:
        /* <DEDUP_REMOVED lines=41> */
.L_x_5029:
[----:B------:R-:W-:Y:S05]  /*cf10*/  BSYNC B0 ;  /* 0x0000000000007941 */ /* 0x000fea0003800000 */
.L_x_5028:
        /* <DEDUP_REMOVED lines=40> */
.L_x_5023:
[----:B------:R-:W-:Y:S05]  /*d1a0*/  BSYNC B1 ;  /* 0x0000000000017941 */ /* 0x000fea0003800000 */
.L_x_5022:
        /* <DEDUP_REMOVED lines=44> */
.L_x_5032:
[----:B------:R-:W-:Y:S05]  /*d470*/  BSYNC B0 ;  /* 0x0000000000007941 */ /* 0x000fea0003800000 */
.L_x_5031:
        /* <DEDUP_REMOVED lines=41> */
.L_x_5034:
[----:B------:R-:W-:Y:S05]  /*d710*/  BSYNC B0 ;  /* 0x0000000000007941 */ /* 0x000fea0003800000 */
.L_x_5033:
        /* <DEDUP_REMOVED lines=41> */
.L_x_5036:
[----:B------:R-:W-:Y:S05]  /*d9b0*/  BSYNC B0 ;  /* 0x0000000000007941 */ /* 0x000fea0003800000 */
.L_x_5035:
        /* <DEDUP_REMOVED lines=41> */
.L_x_5003:
        /* <DEDUP_REMOVED lines=37> */
.L_x_5038:
[----:B---3--:R-:W-:Y:S05]  /*dea0*/  BSYNC B0 ;  /* 0x0000000000007941 */ /* 0x008fea0003800000 */
.L_x_5037:
        /* <DEDUP_REMOVED lines=147> */
.L_x_5042:
[----:B------:R-:W-:Y:S05]  /*e7e0*/  BSYNC B0 ;  /* 0x0000000000007941 */ /* 0x000fea0003800000 */
.L_x_5041:
        /* <DEDUP_REMOVED lines=91> */
.L_x_5040:
[----:B------:R-:W-:Y:S05]  /*eda0*/  BSYNC B1 ;  /* 0x0000000000017941 */ /* 0x000fea0003800000 */
.L_x_5039:
        /* <DEDUP_REMOVED lines=96> */
.L_x_5046:
[----:B------:R-:W-:Y:S05]  /*f3b0*/  BSYNC B0 ;  /* 0x0000000000007941 */ /* 0x000fea0003800000 */
.L_x_5045:
        /* <DEDUP_REMOVED lines=91> */
.L_x_5044:
[----:B------:R-:W-:Y:S05]  /*f970*/  BSYNC B1 ;  /* 0x0000000000017941 */ /* 0x000fea0003800000 */
.L_x_5043:
        /* <DEDUP_REMOVED lines=103> */
.L_x_5050:
[----:B------:R-:W-:Y:S05]  /*fff0*/  BSYNC B0 ;  /* 0x0000000000007941 */ /* 0x000fea0003800000 */
.L_x_5049:
        /* <DEDUP_REMOVED lines=91> */
.L_x_5048:
[----:B------:R-:W-:Y:S05]  /*105b0*/  BSYNC B1 ;  /* 0x0000000000017941 */ /* 0x000fea0003800000 */
.L_x_5047:
        /* <DEDUP_REMOVED lines=102> */
.L_x_5052:
[----:B------:R-:W-:Y:S05]  /*10c20*/  BSYNC B0 ;  /* 0x0000000000007941 */ /* 0x000fea0003800000 */
.L_x_5051:
        /* <DEDUP_REMOVED lines=91> */
.L_x_5030:
[----:B------:R-:W-:Y:S05]  /*111e0*/  BSYNC B2 ;  /* 0x0000000000027941 */ /* 0x000fea0003800000 */
.L_x_5002:
[----:B-1----:R-:W-:Y:S01]  /*111f0*/  IMAD R4, R60, c[0x0][0x208], RZ ;  /* 0x000082003c047a24 */ /* 0x002fe200078e02ff */
[----:B------:R-:W-:Y:S01]  /*11200*/  ISETP.GE.AND P1, PT, R140, c[0x0][0x1d4], PT ;  /* 0x000075008c007a0c */ /* 0x000fe20003f26270 */
[----:B--23--:R-:W-:Y:S01]  /*11210*/  IMAD.WIDE.U32 R2, R212, c[0x0][0x208], RZ ;  /* 0x00008200d4027a25 */ /* 0x00cfe200078e00ff */
[----:B------:R-:W-:-:S04]  /*11220*/  DEPBAR.LE SB0, 0x0 ;  /* 0x000080000000791a */ /* 0x000fc80000000000 */
[----:B------:R-:W-:Y:S01]  /*11230*/  IMAD R4, R212, c[0x0][0x20c], R4 ;  /* 0x00008300d4047a24 */ /* 0x000fe200078e0204 */
[----:B------:R-:W-:Y:S01]  /*11240*/  BAR.SYNC.DEFER_BLOCKING 0x0 ;  /* 0x0000000000007b1d */ /* 0x000fe20000010000 */
[----:B------:R-:W-:Y:S01]  /*11250*/  IMAD.WIDE.U32 R220, R59, c[0x0][0x210], RZ ;  /* 0x000084003bdc7a25 */ /* 0x000fe200078e00ff */
[----:B------:R-:W-:Y:S02]  /*11260*/  LOP3.LUT R213, R213, 0xfffffffe, RZ, 0xc0, !PT ;  /* 0xfffffffed5d57812 */ /* 0x000fe400078ec0ff */
[----:B------:R-:W-:Y:S01]  /*11270*/  ISETP.GE.AND P6, PT, R142, c[0x0][0x1d4], PT ;  /* 0x000075008e007a0c */ /* 0x000fe20003fc6270 */
[----:B------:R-:W-:Y:S01]  /*11280*/  IMAD.IADD R3, R3, 0x1, R4 ;  /* 0x0000000103037824 */ /* 0x000fe200078e0204 */
[----:B------:R-:W-:Y:S01]  /*11290*/  @P1 LOP3.LUT R213, R213, 0x1, RZ, 0xfc, !PT ;  /* 0x00000001d5d51812 */ /* 0x000fe200078efcff */
[----:B------:R-:W-:Y:S01]  /*112a0*/  IMAD R4, R61, c[0x0][0x218], RZ ;  /* 0x000086003d047a24 */ /* 0x000fe200078e02ff */
[----:B------:R-:W-:Y:S01]  /*112b0*/  ISETP.GE.AND P2, PT, R205, c[0x0][0x1d4], PT ;  /* 0x00007500cd007a0c */ /* 0x000fe20003f46270 */
[C---:B------:R-:W-:Y:S01]  /*112c0*/  IMAD.WIDE.U32 R2, R211.reuse, c[0x0][0x218], R2 ;  /* 0x00008600d3027a25 */ /* 0x040fe200078e0002 */
[----:B------:R-:W1:Y:S01]  /*112d0*/  S2R R22, SR_TID.X ;  /* 0x0000000000167919 */ /* 0x000e620000002100 */
[----:B------:R-:W-:Y:S02]  /*112e0*/  BSSY B0, `(.L_x_5053) ;  /* 0x0000042000007945 */ /* 0x000fe40003800000 */
        /* <DEDUP_REMOVED lines=10> */
[----:B------:R-:W-:Y:S01]  /*11390*/  IADD3 R2, R150, 0x20, RZ ;  /* 0x0000002096027810 */ /* 0x000fe20007ffe0ff */
[----:B------:R-:W3:Y:S01]  /*113a0*/  SHFL.IDX PT, R5, R6, RZ, 0x181f ;  /* 0x00181fff06057589 */ /* 0x000ee200000e0000 */
[----:B------:R-:W-:-:S03]  /*113b0*/  ISETP.LT.OR P1, PT, R4, 0x1, P1 ;  /* 0x000000010400780c */ /* 0x000fc60000f21670 */
[----:B------:R-:W4:Y:S04]  /*113c0*/  LDSM.16.M88.4 R24, [R150] ;  /* 0x000000009618783b */ /* 0x000f280000000200 */
[----:B------:R-:W1:Y:S02]  /*113d0*/  LDSM.16.M88.4 R28, [R150+0x800] ;  /* 0x00080000961c783b */ /* 0x000e640000000200 */
[----:B------:R-:W-:Y:S02]  /*113e0*/  @P0 IADD3 R2, R150, -0x20, RZ ;  /* 0xffffffe096020810 */ /* 0x000fe40007ffe0ff */
[----:B------:R-:W1:Y:S04]  /*113f0*/  LDSM.16.M88.4 R48, [R150+0x1000] ;  /* 0x001000009630783b */ /* 0x000e680000000200 */
[----:B------:R-:W1:Y:S01]  /*11400*/  LDSM.16.M88.4 R40, [R2] ;  /* 0x000000000228783b */ /* 0x000e620000000200 */
[----:B--2---:R-:W-:-:S03]  /*11410*/  LEA R20, P0, R140, R3, 0x1 ;  /* 0x000000038c147211 */ /* 0x004fc600078008ff */
[----:B------:R-:W2:Y:S01]  /*11420*/  LDSM.16.M88.4 R64, [R2+0x800] ;  /* 0x000800000240783b */ /* 0x000ea20000000200 */
[----:B---3--:R-:W-:-:S03]  /*11430*/  LEA.HI.X R21, R140, R5, R141, 0x1, P0 ;  /* 0x000000058c157211 */ /* 0x008fc600000f0c8d */
[----:B------:R3:W1:Y:S01]  /*11440*/  LDSM.16.M88.4 R68, [R2+0x1000] ;  /* 0x001000000244783b */ /* 0x0006620000000200 */
        /* <DEDUP_REMOVED lines=12> */
[----:B---3--:R-:W-:-:S04]  /*11510*/  LEA R2, P0, R204, R3, 0x1 ;  /* 0x00000003cc027211 */ /* 0x008fc800078008ff */
[----:B------:R-:W-:Y:S02]  /*11520*/  LEA.HI.X R3, R204, R5, R215, 0x1, P0 ;  /* 0x00000005cc037211 */ /* 0x000fe400000f0cd7 */
[----:B------:R-:W-:-:S13]  /*11530*/  ISETP.LT.OR P0, PT, R4, 0x1, P2 ;  /* 0x000000010400780c */ /* 0x000fda0001701670 */
[----:B------:R1:W-:Y:S01]  /*11540*/  LDGSTS.E.BYPASS.LTC128B.128 [R203+0x7080], [R14.64], !P0 ;  /* 0x070800000ecb7fae */ /* 0x0003e2000c101d46 */
[----:B------:R-:W-:-:S13]  /*11550*/  ISETP.LT.OR P0, PT, R4, 0x1, P1 ;  /* 0x000000010400780c */ /* 0x000fda0000f01670 */
[----:B------:R1:W-:Y:S01]  /*11560*/  LDGSTS.E.BYPASS.LTC128B.128 [R203+0x8880], [R2.64], !P0 ;  /* 0x0888000002cb7fae */ /* 0x0003e2000c101d46 */
[----:B------:R-:W-:-:S13]  /*11570*/  ISETP.GT.AND P0, PT, R22, 0x7f, PT ;  /* 0x0000007f1600780c */ /* 0x000fda0003f04270 */
[----:B------:R-:W-:Y:S05]  /*11580*/  @P0 BRA `(.L_x_5054) ;  /* 0x0000017000000947 */ /* 0x000fea0003800000 */
[----:B--2-4-:R-:W-:Y:S05]  /*11590*/  BRA.DIV ~URZ, `(.L_x_5055) ;  /* 0x0000b0d27f007947 */ /* 0x014fea000b800000 */
[----:B------:R2:W3:Y:S04]  /*115a0*/  SHFL.IDX PT, R5, R6, 0x1, 0x181f ;  /* 0x00381f0006057f89 */ /* 0x0004e800000e0000 */
[----:B-1----:R2:W1:Y:S02]  /*115b0*/  SHFL.IDX PT, R2, R13, 0x1, 0x181f ;  /* 0x00381f000d027f89 */ /* 0x00246400000e0000 */
.L_x_5147:
[-C--:B-1----:R-:W-:Y:S02]  /*115c0*/  LEA R14, P0, R206, R2.reuse, 0x1 ;  /* 0x00000002ce0e7211 */ /* 0x082fe400078008ff */
[----:B------:R-:W-:Y:S02]  /*115d0*/  ISETP.LT.OR P2, PT, R4, 0x21, P2 ;  /* 0x000000210400780c */ /* 0x000fe40001741670 */
[----:B---3--:R-:W-:Y:S02]  /*115e0*/  LEA.HI.X R15, R206, R5, R214, 0x1, P0 ;  /* 0x00000005ce0f7211 */ /* 0x008fe400000f0cd6 */
        /* <DEDUP_REMOVED lines=17> */
.L_x_5054:
[----:B--2-4-:R-:W-:Y:S05]  /*11700*/  BSYNC B0 ;  /* 0x0000000000007941 */ /* 0x014fea0003800000 */
.L_x_5053:
[----:B------:R-:W-:Y:S01]  /*11710*/  R2P PR, R149, 0x6 ;  /* 0x0000000695007804 */ /* 0x000fe20000000000 */
[----:B-1----:R-:W-:Y:S01]  /*11720*/  IMAD.MOV.U32 R2, RZ, RZ, 0x40 ;  /* 0x00000040ff027424 */ /* 0x002fe200078e00ff */
[----:B------:R-:W-:Y:S01]  /*11730*/  HMMA.16816.F32 R20, R8, R24, RZ ;  /* 0x000000180814723c */ /* 0x000fe200000018ff */
[----:B------:R-:W-:Y:S01]  /*11740*/  IADD3 R15, R150, 0x20, RZ ;  /* 0x00000020960f7810 */ /* 0x000fe20007ffe0ff */
[----:B------:R-:W0:Y:S01]  /*11750*/  LDGDEPBAR ;  /* 0x00000000000079af */ /* 0x000e220000000000 */
[----:B------:R-:W-:Y:S01]  /*11760*/  ISETP.GT.AND P0, PT, R77, R219, PT ;  /* 0x000000db4d00720c */ /* 0x000fe20003f04270 */
[----:B------:R-:W-:Y:S01]  /*11770*/  BSSY B1, `(.L_x_5056) ;  /* 0x00000eb000017945 */ /* 0x000fe20003800000 */
[----:B------:R-:W-:-:S03]  /*11780*/  SEL R2, R2, 0xffffffc0, !P2 ;  /* 0xffffffc002027807 */ /* 0x000fc60005000000 */
[----:B------:R-:W-:Y:S02]  /*11790*/  HMMA.16816.F32 R24, R8, R26, RZ ;  /* 0x0000001a0818723c */ /* 0x000fe400000018ff */
[C---:B------:R-:W-:Y:S01]  /*117a0*/  IMAD.IADD R3, R150.reuse, 0x1, R2 ;  /* 0x0000000196037824 */ /* 0x040fe200078e0202 */
[----:B------:R-:W-:-:S04]  /*117b0*/  @P1 IADD3 R15, R150, -0x20, RZ ;  /* 0xffffffe0960f1810 */ /* 0x000fc80007ffe0ff */
[----:B------:R-:W-:Y:S01]  /*117c0*/  LDSM.16.M88.4 R44, [R3] ;  /* 0x00000000032c783b */ /* 0x000fe20000000200 */
[C---:B------:R-:W-:Y:S01]  /*117d0*/  HMMA.16816.F32 R32, R8.reuse, R28, RZ ;  /* 0x0000001c0820723c */ /* 0x040fe200000018ff */
[----:B------:R-:W-:Y:S02]  /*117e0*/  IMAD.IADD R14, R2, 0x1, R15 ;  /* 0x00000001020e7824 */ /* 0x000fe400078e020f */
[----:B------:R-:W-:Y:S04]  /*117f0*/  LDSM.16.M88.4 R56, [R3+0x800] ;  /* 0x000800000338783b */ /* 0x000fe80000000200 */
[----:B-----5:R-:W-:Y:S01]  /*11800*/  LDSM.16.M88.4 R60, [R3+0x1000] ;  /* 0x00100000033c783b */ /* 0x020fe20000000200 */
[C---:B------:R-:W-:Y:S03]  /*11810*/  HMMA.16816.F32 R28, R8.reuse, R30, RZ ;  /* 0x0000001e081c723c */ /* 0x040fe600000018ff */
[----:B------:R-:W-:Y:S05]  /*11820*/  LDSM.16.M88.4 R72, [R14+0x1000] ;  /* 0x001000000e48783b */ /* 0x000fea0000000200 */
[C---:B------:R-:W-:Y:S08]  /*11830*/  HMMA.16816.F32 R36, R8.reuse, R48, RZ ;  /* 0x000000300824723c */ /* 0x040ff000000018ff */
[----:B------:R-:W-:Y:S01]  /*11840*/  HMMA.16816.F32 R48, R8, R50, RZ ;  /* 0x000000320830723c */ /* 0x000fe200000018ff */
[----:B------:R-:W1:Y:S07]  /*11850*/  LDSM.16.M88.4 R8, [R202] ;  /* 0x00000000ca08783b */ /* 0x000e6e0000000200 */
[C---:B------:R-:W-:Y:S08]  /*11860*/  HMMA.16816.F32 R52, R16.reuse, R40, R20 ;  /* 0x000000281034723c */ /* 0x040ff00000001814 */
[C---:B------:R-:W-:Y:S08]  /*11870*/  HMMA.16816.F32 R40, R16.reuse, R42, R24 ;  /* 0x0000002a1028723c */ /* 0x040ff00000001818 */
[C---:B------:R-:W-:Y:S08]  /*11880*/  HMMA.16816.F32 R32, R16.reuse, R64, R32 ;  /* 0x000000401020723c */ /* 0x040ff00000001820 */
[C---:B------:R-:W-:Y:S01]  /*11890*/  HMMA.16816.F32 R28, R16.reuse, R66, R28 ;  /* 0x00000042101c723c */ /* 0x040fe2000000181c */
[----:B------:R-:W-:Y:S07]  /*118a0*/  LDSM.16.M88.4 R64, [R14] ;  /* 0x000000000e40783b */ /* 0x000fee0000000200 */
[C---:B------:R-:W-:Y:S08]  /*118b0*/  HMMA.16816.F32 R24, R16.reuse, R68, R36 ;  /* 0x000000441018723c */ /* 0x040ff00000001824 */
[----:B------:R-:W-:Y:S01]  /*118c0*/  HMMA.16816.F32 R20, R16, R70, R48 ;  /* 0x000000461014723c */ /* 0x000fe20000001830 */
[----:B------:R-:W2:Y:S04]  /*118d0*/  LDSM.16.M88.4 R16, [R201] ;  /* 0x00000000c910783b */ /* 0x000ea80000000200 */
[----:B------:R-:W3:Y:S03]  /*118e0*/  LDSM.16.M88.4 R68, [R14+0x800] ;  /* 0x000800000e44783b */ /* 0x000ee60000000200 */
[C---:B-1----:R-:W-:Y:S01]  /*118f0*/  HMMA.16816.F32 R48, R8.reuse, R44, R52 ;  /* 0x0000002c0830723c */ /* 0x042fe20000001834 */
[----:B------:R-:W-:Y:S07]  /*11900*/  LDSM.16.M88.4 R52, [R150+0x2000] ;  /* 0x002000009634783b */ /* 0x000fee0000000200 */
        /* <DEDUP_REMOVED lines=8> */
[----:B------:R-:W4:Y:S03]  /*11990*/  LDSM.16.M88.4 R60, [R150+0x2800] ;  /* 0x00280000963c783b */ /* 0x000f260000000200 */
[C---:B--2---:R-:W-:Y:S01]  /*119a0*/  HMMA.16816.F32 R40, R16.reuse, R64, R48 ;  /* 0x000000401028723c */ /* 0x044fe20000001830 */
[----:B------:R-:W-:Y:S07]  /*119b0*/  LDSM.16.M88.4 R48, [R15+0x1800] ;  /* 0x001800000f30783b */ /* 0x000fee0000000200 */
[C---:B------:R-:W-:Y:S01]  /*119c0*/  HMMA.16816.F32 R36, R16.reuse, R66, R36 ;  /* 0x000000421024723c */ /* 0x040fe20000001824 */
[----:B------:R-:W-:Y:S07]  /*119d0*/  LDSM.16.M88.4 R64, [R15+0x2800] ;  /* 0x002800000f40783b */ /* 0x000fee0000000200 */
[C---:B---3--:R-:W-:Y:S08]  /*119e0*/  HMMA.16816.F32 R32, R16.reuse, R68, R32 ;  /* 0x000000441020723c */ /* 0x048ff00000001820 */
[C---:B------:R-:W-:Y:S01]  /*119f0*/  HMMA.16816.F32 R28, R16.reuse, R70, R28 ;  /* 0x00000046101c723c */ /* 0x040fe2000000181c */
[----:B------:R-:W-:Y:S07]  /*11a00*/  LDSM.16.M88.4 R68, [R14+0x2800] ;  /* 0x002800000e44783b */ /* 0x000fee0000000200 */
[C---:B------:R-:W-:Y:S08]  /*11a10*/  HMMA.16816.F32 R24, R16.reuse, R72, R24 ;  /* 0x000000481018723c */ /* 0x040ff00000001818 */
[----:B------:R-:W-:Y:S01]  /*11a20*/  HMMA.16816.F32 R20, R16, R74, R20 ;  /* 0x0000004a1014723c */ /* 0x000fe20000001814 */
[----:B------:R-:W2:Y:S07]  /*11a30*/  LDSM.16.M88.4 R16, [R200+0x4000] ;  /* 0x00400000c810783b */ /* 0x000eae0000000200 */
[C---:B-1----:R-:W-:Y:S08]  /*11a40*/  HMMA.16816.F32 R40, R8.reuse, R44, R40 ;  /* 0x0000002c0828723c */ /* 0x042ff00000001828 */
[C---:B------:R-:W-:Y:S01]  /*11a50*/  HMMA.16816.F32 R36, R8.reuse, R46, R36 ;  /* 0x0000002e0824723c */ /* 0x040fe20000001824 */
[----:B------:R-:W-:Y:S07]  /*11a60*/  LDSM.16.M88.4 R44, [R3+0x1800] ;  /* 0x00180000032c783b */ /* 0x000fee0000000200 */
[C---:B------:R-:W-:Y:S08]  /*11a70*/  HMMA.16816.F32 R32, R8.reuse, R52, R32 ;  /* 0x000000340820723c */ /* 0x040ff00000001820 */
        /* <DEDUP_REMOVED lines=46> */
[C---:B--2---:R-:W-:Y:S08]  /*11d60*/  HMMA.16816.F32 R40, R16.reuse, R48, R40 ;  /* 0x000000301028723c */ /* 0x044ff00000001828 */
[C---:B------:R-:W-:Y:S01]  /*11d70*/  HMMA.16816.F32 R36, R16.reuse, R50, R36 ;  /* 0x000000321024723c */ /* 0x040fe20000001824 */
[----:B------:R-:W-:Y:S07]  /*11d80*/  LDSM.16.M88.4 R48, [R150+0x4800] ;  /* 0x004800009630783b */ /* 0x000fee0000000200 */
        /* <DEDUP_REMOVED lines=45> */
[----:B------:R-:W2:Y:S01]  /*12060*/  LDSM.16.M88.4 R8, [R201+0xc000] ;  /* 0x00c00000c908783b */ /* 0x000ea20000000200 */
[----:B------:R-:W-:-:S06]  /*12070*/  DEPBAR.LE SB0, 0x0 ;  /* 0x000080000000791a */ /* 0x000fcc0000000000 */
[C---:B-1----:R-:W-:Y:S08]  /*12080*/  HMMA.16816.F32 R40, R16.reuse, R56, R40 ;  /* 0x000000381028723c */ /* 0x042ff00000001828 */
[C---:B------:R-:W-:Y:S08]  /*12090*/  HMMA.16816.F32 R36, R16.reuse, R58, R36 ;  /* 0x0000003a1024723c */ /* 0x040ff00000001824 */
[C---:B------:R-:W-:Y:S08]  /*120a0*/  HMMA.16816.F32 R32, R16.reuse, R60, R32 ;  /* 0x0000003c1020723c */ /* 0x040ff00000001820 */
[C---:B------:R-:W-:Y:S08]  /*120b0*/  HMMA.16816.F32 R28, R16.reuse, R62, R28 ;  /* 0x0000003e101c723c */ /* 0x040ff0000000181c */
[C---:B----4-:R-:W-:Y:S08]  /*120c0*/  HMMA.16816.F32 R24, R16.reuse, R64, R24 ;  /* 0x000000401018723c */ /* 0x050ff00000001818 */
        /* <DEDUP_REMOVED lines=10> */
[----:B------:R-:W-:Y:S01]  /*12170*/  IMAD.MOV.U32 R2, RZ, RZ, 0x1 ;  /* 0x00000001ff027424 */ /* 0x000fe200078e00ff */
        /* <DEDUP_REMOVED lines=32> */
.L_x_5148:
[----:B------:R-:W-:Y:S05]  /*12380*/  BRA.DIV ~URZ, `(.L_x_5059) ;  /* 0x0000a4227f007947 */ /* 0x000fea000b800000 */
[----:B------:R3:W4:Y:S02]  /*12390*/  SHFL.IDX PT, R2, R6, RZ, 0x181f ;  /* 0x00181fff06027589 */ /* 0x00072400000e0000 */
.L_x_5149:
        /* <DEDUP_REMOVED lines=18> */
.L_x_5061:
[----:B------:R-:W-:Y:S05]  /*124c0*/  BSYNC B0 ;  /* 0x0000000000007941 */ /* 0x000fea0003800000 */
.L_x_5060:
[----:B------:R-:W-:Y:S01]  /*124d0*/  ISETP.GE.AND P0, PT, R13, 0x21, PT ;  /* 0x000000210d00780c */ /* 0x000fe20003f06270 */
[----:B------:R-:W-:Y:S06]  /*124e0*/  BRA.DIV ~URZ, `(.L_x_5062) ;  /* 0x0000a3327f007947 */ /* 0x000fec000b800000 */
[----:B--2---:R2:W1:Y:S04]  /*124f0*/  SHFL.IDX PT, R4, R5, 0x1, 0x181f ;  /* 0x00381f0005047f89 */ /* 0x00446800000e0000 */
[----:B----4-:R2:W4:Y:S02]  /*12500*/  SHFL.IDX PT, R2, R6, 0x1, 0x181f ;  /* 0x00381f0006027f89 */ /* 0x01052400000e0000 */
.L_x_5150:
        /* <DEDUP_REMOVED lines=17> */
.L_x_5057:
[----:B------:R-:W-:Y:S05]  /*12620*/  BSYNC B1 ;  /* 0x0000000000017941 */ /* 0x000fea0003800000 */
.L_x_5056:
[----:B-1--4-:R-:W4:Y:S04]  /*12630*/  LDL R2, [R1+0x4c] ;  /* 0x00004c0001027983 */ /* 0x012f280000100800 */
[----:B------:R-:W0:Y:S01]  /*12640*/  LDGDEPBAR ;  /* 0x00000000000079af */ /* 0x000e220000000000 */
[----:B----4-:R-:W-:-:S05]  /*12650*/  IMAD.IADD R2, R131, 0x1, -R2 ;  /* 0x0000000183027824 */ /* 0x010fca00078e0a02 */
[C---:B------:R-:W-:Y:S02]  /*12660*/  ISETP.GT.AND P1, PT, R2.reuse, RZ, PT ;  /* 0x000000ff0200720c */ /* 0x040fe40003f24270 */
[----:B------:R-:W-:Y:S02]  /*12670*/  ISETP.GT.AND P0, PT, R2, 0x1, PT ;  /* 0x000000010200780c */ /* 0x000fe40003f04270 */
[----:B------:R-:W-:Y:S02]  /*12680*/  FSEL R8, R40, -INF , P1 ;  /* 0xff80000028087808 */ /* 0x000fe40000800000 */
[----:B------:R-:W-:Y:S02]  /*12690*/  FSEL R9, R41, -INF , P0 ;  /* 0xff80000029097808 */ /* 0x000fe40000000000 */
[----:B------:R-:W-:Y:S02]  /*126a0*/  ISETP.GT.AND P6, PT, R2, 0x8, PT ;  /* 0x000000080200780c */ /* 0x000fe40003fc4270 */
        /* <DEDUP_REMOVED lines=17> */
[----:B------:R-:W-:Y:S02]  /*127c0*/  FSEL R24, R33, -INF , P0 ;  /* 0xff80000021187808 */ /* 0x000fe40000000000 */
[----:B------:R-:W-:-:S02]  /*127d0*/  ISETP.GT.AND P1, PT, R2, 0x18, PT ;  /* 0x000000180200780c */ /* 0x000fc40003f24270 */
        /* <DEDUP_REMOVED lines=32> */
[----:B--23--:R-:W-:Y:S02]  /*129e0*/  FMNMX.FTZ R6, R80, R2, !PT ;  /* 0x0000000250067209 */ /* 0x00cfe40007810000 */
[----:B------:R-:W-:Y:S01]  /*129f0*/  FMNMX.FTZ R5, R84, R3, !PT ;  /* 0x0000000354057209 */ /* 0x000fe20007810000 */
[----:B------:R-:W-:Y:S05]  /*12a00*/  BRA.DIV ~URZ, `(.L_x_5063) ;  /* 0x00009ee27f007947 */ /* 0x000fea000b800000 */
[----:B------:R1:W2:Y:S02]  /*12a10*/  SHFL.BFLY PT, R2, R6, 0x2, 0x1f ;  /* 0x0c401f0006027f89 */ /* 0x0002a400000e0000 */
.L_x_5151:
[----:B-12---:R-:W-:Y:S01]  /*12a20*/  FMNMX.FTZ R6, R6, R2, !PT ;  /* 0x0000000206067209 */ /* 0x006fe20007810000 */
[----:B------:R-:W-:Y:S05]  /*12a30*/  BRA.DIV ~URZ, `(.L_x_5064) ;  /* 0x00009f127f007947 */ /* 0x000fea000b800000 */
[----:B------:R-:W1:Y:S04]  /*12a40*/  SHFL.BFLY PT, R2, R5, 0x2, 0x1f ;  /* 0x0c401f0005027f89 */ /* 0x000e6800000e0000 */
[----:B------:R-:W2:Y:S01]  /*12a50*/  SHFL.BFLY PT, R3, R6, 0x1, 0x1f ;  /* 0x0c201f0006037f89 */ /* 0x000ea200000e0000 */
[----:B-1----:R-:W-:-:S02]  /*12a60*/  FMNMX.FTZ R5, R5, R2, !PT ;  /* 0x0000000205057209 */ /* 0x002fc40007810000 */
[----:B--2---:R-:W-:-:S03]  /*12a70*/  FMNMX.FTZ R6, R6, R3, !PT ;  /* 0x0000000306067209 */ /* 0x004fc60007810000 */
[----:B------:R1:W2:Y:S04]  /*12a80*/  SHFL.BFLY PT, R4, R5, 0x1, 0x1f ;  /* 0x0c201f0005047f89 */ /* 0x0002a800000e0000 */
.L_x_5152:
        /* <DEDUP_REMOVED lines=19> */
[----:B------:R-:W-:Y:S01]  /*12bc0*/  LDSM.16.MT88.4 R76, [R196+0x1800] ;  /* 0x00180000c44c783b */ /* 0x000fe20000004200 */
[----:B------:R2:W4:Y:S03]  /*12bd0*/  MUFU.EX2 R108, R2 ;  /* 0x00000002006c7308 */ /* 0x0005260000000800 */
[----:B------:R-:W-:Y:S01]  /*12be0*/  LDSM.16.MT88.4 R72, [R197+0x800] ;  /* 0x00080000c548783b */ /* 0x000fe20000004200 */
[----:B---3--:R-:W-:-:S03]  /*12bf0*/  FFMA.FTZ R4, R11, c[0x0][0x2d0], -R3 ;  /* 0x0000b4000b047a23 */ /* 0x008fc60000010803 */
[----:B------:R-:W3:Y:S01]  /*12c00*/  LDSM.16.MT88.4 R8, [R196] ;  /* 0x00000000c408783b */ /* 0x000ee20000004200 */
[----:B------:R5:W-:Y:S03]  /*12c10*/  MUFU.EX2 R118, R4 ;  /* 0x0000000400767308 */ /* 0x000be60000000800 */
[----:B------:R-:W-:Y:S01]  /*12c20*/  LDSM.16.MT88.4 R168, [R151+0x1000] ;  /* 0x0010000097a8783b */ /* 0x000fe20000004200 */
[----:B--2---:R-:W-:-:S05]  /*12c30*/  FMUL.FTZ R2, R5, c[0x0][0x2d0] ;  /* 0x0000b40005027a20 */ /* 0x004fca0000410000 */
[----:B------:R-:W-:Y:S02]  /*12c40*/  FSEL R2, R2, RZ, P0 ;  /* 0x000000ff02027208 */ /* 0x000fe40000000000 */
[----:B------:R-:W-:-:S03]  /*12c50*/  ISETP.GE.AND P0, PT, R210, R219, PT ;  /* 0x000000dbd200720c */ /* 0x000fc60003f06270 */
[----:B-----5:R-:W-:-:S04]  /*12c60*/  FFMA.FTZ R4, R13, c[0x0][0x2d0], -R2 ;  /* 0x0000b4000d047a23 */ /* 0x020fc80000010802 */
[----:B------:R2:W-:Y:S02]  /*12c70*/  MUFU.EX2 R117, R4 ;  /* 0x0000000400757308 */ /* 0x0005e40000000800 */
[----:B--2---:R-:W-:Y:S01]  /*12c80*/  FFMA.FTZ R4, R16, c[0x0][0x2d0], -R2 ;  /* 0x0000b40010047a23 */ /* 0x004fe20000010802 */
[----:B----4-:R-:W-:-:S05]  /*12c90*/  F2FP.PACK_AB R16, R108, R109 ;  /* 0x0000006d6c10723e */ /* 0x010fca00000000ff */
[----:B------:R2:W4:Y:S02]  /*12ca0*/  MUFU.EX2 R13, R4 ;  /* 0x00000004000d7308 */ /* 0x0005240000000800 */
[----:B--2---:R-:W-:Y:S01]  /*12cb0*/  FFMA.FTZ R4, R17, c[0x0][0x2d0], -R2 ;  /* 0x0000b40011047a23 */ /* 0x004fe20000010802 */
[----:B----4-:R-:W-:Y:S01]  /*12cc0*/  F2FP.PACK_AB R17, R13, R117 ;  /* 0x000000750d11723e */ /* 0x010fe200000000ff */
[----:B------:R-:W-:-:S04]  /*12cd0*/  FADD.FTZ R13, R117, R13 ;  /* 0x0000000d750d7221 */ /* 0x000fc80000010000 */
[----:B------:R2:W4:Y:S02]  /*12ce0*/  MUFU.EX2 R116, R4 ;  /* 0x0000000400747308 */ /* 0x0005240000000800 */
[----:B--2---:R-:W-:Y:S01]  /*12cf0*/  FFMA.FTZ R4, R18, c[0x0][0x2d0], -R2 ;  /* 0x0000b40012047a23 */ /* 0x004fe20000010802 */
[----:B------:R-:W-:Y:S01]  /*12d00*/  F2FP.PACK_AB R18, R118, R119 ;  /* 0x000000777612723e */ /* 0x000fe200000000ff */
[----:B----4-:R-:W-:-:S04]  /*12d10*/  FADD.FTZ R13, R116, R13 ;  /* 0x0000000d740d7221 */ /* 0x010fc80000010000 */
[----:B------:R2:W4:Y:S02]  /*12d20*/  MUFU.EX2 R125, R4 ;  /* 0x00000004007d7308 */ /* 0x0005240000000800 */
[----:B--2---:R-:W-:Y:S01]  /*12d30*/  FFMA.FTZ R4, R19, c[0x0][0x2d0], -R3 ;  /* 0x0000b40013047a23 */ /* 0x004fe20000010803 */
[C---:B----4-:R-:W-:Y:S01]  /*12d40*/  F2FP.PACK_AB R19, R125.reuse, R116 ;  /* 0x000000747d13723e */ /* 0x050fe200000000ff */
[----:B------:R-:W-:-:S04]  /*12d50*/  FADD.FTZ R13, R125, R13 ;  /* 0x0000000d7d0d7221 */ /* 0x000fc80000010000 */
[----:B------:R2:W-:Y:S02]  /*12d60*/  MUFU.EX2 R124, R4 ;  /* 0x00000004007c7308 */ /* 0x0005e40000000800 */
[C---:B-1----:R-:W-:Y:S08]  /*12d70*/  HMMA.16816.F32 R64, R16.reuse, R20, RZ ;  /* 0x000000141040723c */ /* 0x042ff000000018ff */
[----:B------:R-:W-:Y:S01]  /*12d80*/  HMMA.16816.F32 R56, R16, R22, RZ ;  /* 0x000000161038723c */ /* 0x000fe200000018ff */
[----:B--2---:R-:W-:-:S04]  /*12d90*/  FFMA.FTZ R4, R24, c[0x0][0x2d0], -R3 ;  /* 0x0000b40018047a23 */ /* 0x004fc80000010803 */
[----:B------:R1:W2:Y:S03]  /*12da0*/  MUFU.EX2 R137, R4 ;  /* 0x0000000400897308 */ /* 0x0002a60000000800 */
[C---:B---3--:R-:W-:Y:S08]  /*12db0*/  HMMA.16816.F32 R52, R16.reuse, R8, RZ ;  /* 0x000000081034723c */ /* 0x048ff000000018ff */
[----:B------:R-:W-:Y:S01]  /*12dc0*/  HMMA.16816.F32 R32, R16, R10, RZ ;  /* 0x0000000a1020723c */ /* 0x000fe200000018ff */
[----:B-1----:R-:W-:Y:S01]  /*12dd0*/  FFMA.FTZ R4, R26, c[0x0][0x2d0], -R3 ;  /* 0x0000b4001a047a23 */ /* 0x002fe20000010803 */
[----:B--2---:R-:W-:-:S06]  /*12de0*/  F2FP.PACK_AB R8, R137, R124 ;  /* 0x0000007c8908723e */ /* 0x004fcc00000000ff */
[----:B------:R-:W-:Y:S01]  /*12df0*/  HMMA.16816.F32 R20, R16, R60, RZ ;  /* 0x0000003c1014723c */ /* 0x000fe200000018ff */
[----:B------:R1:W-:Y:S02]  /*12e00*/  MUFU.EX2 R138, R4 ;  /* 0x00000004008a7308 */ /* 0x0003e40000000800 */
[----:B-1----:R-:W-:-:S06]  /*12e10*/  FFMA.FTZ R4, R25, c[0x0][0x2d0], -R3 ;  /* 0x0000b40019047a23 */ /* 0x002fcc0000010803 */
[----:B------:R1:W2:Y:S02]  /*12e20*/  MUFU.EX2 R139, R4 ;  /* 0x00000004008b7308 */ /* 0x0002a40000000800 */
[--C-:B-1----:R-:W-:Y:S01]  /*12e30*/  FFMA.FTZ R4, R27, c[0x0][0x2d0], -R2.reuse ;  /* 0x0000b4001b047a23 */ /* 0x102fe20000010802 */
[----:B--2---:R-:W-:Y:S01]  /*12e40*/  F2FP.PACK_AB R10, R139, R138 ;  /* 0x0000008a8b0a723e */ /* 0x004fe200000000ff */
[----:B------:R-:W-:Y:S04]  /*12e50*/  HMMA.16816.F32 R24, R16, R50, RZ ;  /* 0x000000321018723c */ /* 0x000fe800000018ff */
[----:B------:R1:W2:Y:S02]  /*12e60*/  MUFU.EX2 R126, R4 ;  /* 0x00000004007e7308 */ /* 0x0002a40000000800 */
[----:B-1----:R-:W-:-:S02]  /*12e70*/  FFMA.FTZ R4, R28, c[0x0][0x2d0], -R2 ;  /* 0x0000b4001c047a23 */ /* 0x002fc40000010802 */
        /* <DEDUP_REMOVED lines=18> */
[----:B------:R-:W3:Y:S07]  /*12fa0*/  LDSM.16.MT88.4 R40, [R196+0x2000] ;  /* 0x00200000c428783b */ /* 0x000eee0000004200 */
[C---:B------:R-:W-:Y:S08]  /*12fb0*/  HMMA.16816.F32 R92, R8.reuse, R36, R28 ;  /* 0x00000024085c723c */ /* 0x040ff0000000181c */
[----:B------:R-:W-:Y:S08]  /*12fc0*/  HMMA.16816.F32 R244, R8, R38, R24 ;  /* 0x0000002608f4723c */ /* 0x000ff00000001818 */
[C---:B------:R-:W-:Y:S01]  /*12fd0*/  HMMA.16816.F32 R36, R16.reuse, R62, RZ ;  /* 0x0000003e1024723c */ /* 0x040fe200000018ff */
[----:B------:R-:W4:Y:S07]  /*12fe0*/  LDSM.16.MT88.4 R60, [R198+0x2000] ;  /* 0x00200000c63c783b */ /* 0x000f2e0000004200 */
        /* <DEDUP_REMOVED lines=8> */
[C---:B------:R-:W-:Y:S08]  /*13070*/  HMMA.16816.F32 R228, R8.reuse, R74, R36 ;  /* 0x0000004a08e4723c */ /* 0x040ff00000001824 */
[----:B-1----:R-:W-:Y:S08]  /*13080*/  HMMA.16816.F32 R236, R8, R48, R32 ;  /* 0x0000003008ec723c */ /* 0x002ff00000001820 */
[C---:B--2---:R-:W-:Y:S08]  /*13090*/  HMMA.16816.F32 R36, R16.reuse, R44, RZ ;  /* 0x0000002c1024723c */ /* 0x044ff000000018ff */
[----:B------:R-:W-:Y:S01]  /*130a0*/  HMMA.16816.F32 R32, R16, R46, RZ ;  /* 0x0000002e1020723c */ /* 0x000fe200000018ff */
[----:B------:R-:W1:Y:S07]  /*130b0*/  LDSM.16.MT88.4 R44, [R196+0x3000] ;  /* 0x00300000c42c783b */ /* 0x000e6e0000004200 */
[C---:B------:R-:W-:Y:S08]  /*130c0*/  HMMA.16816.F32 R248, R8.reuse, R72, R20 ;  /* 0x0000004808f8723c */ /* 0x040ff00000001814 */
[C---:B------:R-:W-:Y:S01]  /*130d0*/  HMMA.16816.F32 R192, R8.reuse, R50, R28 ;  /* 0x0000003208c0723c */ /* 0x040fe2000000181c */
[----:B------:R-:W-:Y:S07]  /*130e0*/  LDSM.16.MT88.4 R48, [R196+0x3800] ;  /* 0x00380000c430783b */ /* 0x000fee0000004200 */
[----:B---3--:R-:W-:Y:S08]  /*130f0*/  HMMA.16816.F32 R232, R8, R40, R24 ;  /* 0x0000002808e8723c */ /* 0x008ff00000001818 */
[C---:B------:R-:W-:Y:S08]  /*13100*/  HMMA.16816.F32 R20, R16.reuse, R78, RZ ;  /* 0x0000004e1014723c */ /* 0x040ff000000018ff */
[C---:B------:R-:W-:Y:S08]  /*13110*/  HMMA.16816.F32 R28, R16.reuse, R52, RZ ;  /* 0x00000034101c723c */ /* 0x040ff000000018ff */
[----:B------:R-:W-:Y:S01]  /*13120*/  HMMA.16816.F32 R24, R16, R54, RZ ;  /* 0x000000361018723c */ /* 0x000fe200000018ff */
[----:B------:R-:W2:Y:S07]  /*13130*/  LDSM.16.MT88.4 R52, [R198+0x3000] ;  /* 0x00300000c634783b */ /* 0x000eae0000004200 */
[C---:B------:R-:W-:Y:S01]  /*13140*/  HMMA.16816.F32 R188, R8.reuse, R42, R20 ;  /* 0x0000002a08bc723c */ /* 0x040fe20000001814 */
[----:B------:R-:W3:Y:S07]  /*13150*/  LDSM.16.MT88.4 R40, [R198+0x3800] ;  /* 0x00380000c628783b */ /* 0x000eee0000004200 */
[C---:B----4-:R-:W-:Y:S07]  /*13160*/  HMMA.16816.F32 R72, R8.reuse, R62, R32 ;  /* 0x0000003e0848723c */ /* 0x050fee0000001820 */
        /* <DEDUP_REMOVED lines=141> */
.L_x_5077:
        /* <DEDUP_REMOVED lines=31> */
.L_x_5153:
        /* <DEDUP_REMOVED lines=22> */
.L_x_5154:
        /* <DEDUP_REMOVED lines=15> */
.L_x_5068:
[----:B------:R-:W-:Y:S05]  /*13e80*/  BSYNC B0 ;  /* 0x0000000000007941 */ /* 0x000fea0003800000 */
.L_x_5067:
        /* <DEDUP_REMOVED lines=31> */
[----:B------:R-:W2:Y:S05]  /*14080*/  LDSM.16.M88.4 R176, [R14+0x800] ;  /* 0x000800000eb0783b */ /* 0x000eaa0000000200 */
[----:B------:R-:W3:Y:S02]  /*14090*/  LDSM.16.M88.4 R188, [R14+0x1000] ;  /* 0x001000000ebc783b */ /* 0x000ee40000000200 */
        /* <DEDUP_REMOVED lines=120> */
[----:B------:R-:W-:Y:S04]  /*14820*/  DEPBAR.LE SB0, 0x0 ;  /* 0x000080000000791a */ /* 0x000fe80000000000 */
[----:B------:R-:W-:Y:S01]  /*14830*/  BAR.SYNC.DEFER_BLOCKING 0x0 ;  /* 0x0000000000007b1d */ /* 0x000fe20000010000 */
[C---:B-1----:R-:W-:Y:S08]  /*14840*/  HMMA.16816.F32 R8, R180.reuse, R184, R8 ;  /* 0x000000b8b408723c */ /* 0x042ff00000001808 */
[C---:B------:R-:W-:Y:S08]  /*14850*/  HMMA.16816.F32 R16, R180.reuse, R186, R16 ;  /* 0x000000bab410723c */ /* 0x040ff00000001810 */
[C---:B--2---:R-:W-:Y:S08]  /*14860*/  HMMA.16816.F32 R20, R180.reuse, R176, R20 ;  /* 0x000000b0b414723c */ /* 0x044ff00000001814 */
[C---:B------:R-:W-:Y:S08]  /*14870*/  HMMA.16816.F32 R24, R180.reuse, R178, R24 ;  /* 0x000000b2b418723c */ /* 0x040ff00000001818 */
[C---:B---3--:R-:W-:Y:S08]  /*14880*/  HMMA.16816.F32 R28, R180.reuse, R188, R28 ;  /* 0x000000bcb41c723c */ /* 0x048ff0000000181c */
        /* <DEDUP_REMOVED lines=36> */
.L_x_5155:
[----:B------:R-:W-:-:S05]  /*14ad0*/  BRA.DIV ~URZ, `(.L_x_5073) ;  /* 0x000081227f007947 */ /* 0x000fca000b800000 */
[----:B------:R3:W4:Y:S02]  /*14ae0*/  SHFL.IDX PT, R2, R180, RZ, 0x181f ;  /* 0x00181fffb4027589 */ /* 0x00072400000e0000 */
.L_x_5156:
[C---:B----4-:R-:W-:Y:S04]  /*14af0*/  @P0 LEA R178, P1, R140.reuse, R2, 0x1 ;  /* 0x000000028cb20211 */ /* 0x050fe800078208ff */
[----:B--2---:R-:W-:Y:S05]  /*14b00*/  @P0 LEA.HI.X R179, R140, R4, R141, 0x1, P1 ;  /* 0x000000048cb30211 */ /* 0x004fea00008f0c8d */
        /* <DEDUP_REMOVED lines=15> */
[----:B------:R4:W1:Y:S04]  /*14c00*/  SHFL.IDX PT, R4, R177, 0x1, 0x181f ;  /* 0x00381f00b1047f89 */ /* 0x00086800000e0000 */
[----:B--2---:R4:W2:Y:S02]  /*14c10*/  SHFL.IDX PT, R2, R180, 0x1, 0x181f ;  /* 0x00381f00b4027f89 */ /* 0x0048a400000e0000 */
.L_x_5157:
[C---:B--2---:R-:W-:Y:S04]  /*14c20*/  @P0 LEA R176, P1, R140.reuse, R2, 0x1 ;  /* 0x000000028cb00211 */ /* 0x044fe800078208ff */
[----:B-1--4-:R-:W-:Y:S05]  /*14c30*/  @P0 LEA.HI.X R177, R140, R4, R141, 0x1, P1 ;  /* 0x000000048cb10211 */ /* 0x012fea00008f0c8d */
[----:B------:R-:W-:Y:S01]  /*14c40*/  @!PT LDS RZ, [RZ] ;  /* 0x00000000fffff984 */ /* 0x000fe20000000800 */
[----:B------:R-:W-:Y:S01]  /*14c50*/  @!PT LDS RZ, [RZ] ;  /* 0x00000000fffff984 */ /* 0x000fe20000000800 */
[----:B------:R-:W-:Y:S01]  /*14c60*/  @!PT LDS RZ, [RZ] ;  /* 0x00000000fffff984 */ /* 0x000fe20000000800 */
[----:B------:R1:W-:Y:S02]  /*14c70*/  @P0 LDGSTS.E.BYPASS.LTC128B.128 [R207+0xb080], [R176.64], !P5 ;  /* 0x0b080000b0cf0fae */ /* 0x0003e4000e901d46 */
[C---:B-1----:R-:W-:Y:S04]  /*14c80*/  @P0 LEA R176, P1, R206.reuse, R2, 0x1 ;  /* 0x00000002ceb00211 */ /* 0x042fe800078208ff */
[----:B------:R-:W-:Y:S05]  /*14c90*/  @P0 LEA.HI.X R177, R206, R4, R214, 0x1, P1 ;  /* 0x00000004ceb10211 */ /* 0x000fea00008f0cd6 */
[----:B------:R1:W-:Y:S02]  /*14ca0*/  @P0 LDGSTS.E.BYPASS.LTC128B.128 [R207+0xc880], [R176.64], !P4 ;  /* 0x0c880000b0cf0fae */ /* 0x0003e4000e101d46 */
[C---:B-1----:R-:W-:Y:S04]  /*14cb0*/  @P0 LEA R176, P1, R205.reuse, R2, 0x1 ;  /* 0x00000002cdb00211 */ /* 0x042fe800078208ff */
[----:B------:R-:W-:Y:S02]  /*14cc0*/  @P0 LEA.HI.X R177, R205, R4, R216, 0x1, P1 ;  /* 0x00000004cdb10211 */ /* 0x000fe400008f0cd8 */
[C---:B------:R-:W-:Y:S03]  /*14cd0*/  @P0 LEA R2, P1, R204.reuse, R2, 0x1 ;  /* 0x00000002cc020211 */ /* 0x040fe600078208ff */
[----:B------:R1:W-:Y:S01]  /*14ce0*/  @P0 LDGSTS.E.BYPASS.LTC128B.128 [R207+0xe080], [R176.64], !P3 ;  /* 0x0e080000b0cf0fae */ /* 0x0003e2000d901d46 */
[----:B------:R-:W-:Y:S05]  /*14cf0*/  @P0 LEA.HI.X R3, R204, R4, R215, 0x1, P1 ;  /* 0x00000004cc030211 */ /* 0x000fea00008f0cd7 */
[----:B------:R1:W-:Y:S04]  /*14d00*/  @P0 LDGSTS.E.BYPASS.LTC128B.128 [R207+0xf880], [R2.64], !P2 ;  /* 0x0f88000002cf0fae */ /* 0x0003e8000d101d46 */
.L_x_5071:
[----:B------:R-:W-:Y:S05]  /*14d10*/  BSYNC B0 ;  /* 0x0000000000007941 */ /* 0x000fea0003800000 */
.L_x_5070:
        /* <DEDUP_REMOVED lines=27> */
.L_x_5158:
[----:B-12---:R-:W-:Y:S01]  /*14ed0*/  FMNMX.FTZ R4, R4, R2, !PT ;  /* 0x0000000204047209 */ /* 0x006fe20007810000 */
[----:B------:R-:W-:-:S05]  /*14ee0*/  BRA.DIV ~URZ, `(.L_x_5076) ;  /* 0x00007ea27f007947 */ /* 0x000fca000b800000 */
[----:B------:R-:W1:Y:S02]  /*14ef0*/  SHFL.BFLY PT, R2, R4, 0x1, 0x1f ;  /* 0x0c201f0004027f89 */ /* 0x000e6400000e0000 */
[----:B-1----:R-:W-:Y:S02]  /*14f00*/  FMNMX.FTZ R6, R4, R2, !PT ;  /* 0x0000000204067209 */ /* 0x002fe40007810000 */
[----:B------:R-:W1:Y:S02]  /*14f10*/  SHFL.BFLY PT, R2, R176, 0x2, 0x1f ;  /* 0x0c401f00b0027f89 */ /* 0x000e6400000e0000 */
[----:B-1----:R-:W-:Y:S05]  /*14f20*/  FMNMX.FTZ R4, R176, R2, !PT ;  /* 0x00000002b0047209 */ /* 0x002fea0007810000 */
[----:B------:R1:W2:Y:S02]  /*14f30*/  SHFL.BFLY PT, R2, R4, 0x1, 0x1f ;  /* 0x0c201f0004027f89 */ /* 0x0002a400000e0000 */
.L_x_5159:
[----:B-12---:R-:W-:Y:S01]  /*14f40*/  FMNMX.FTZ R4, R2, R4, !PT ;  /* 0x0000000402047209 */ /* 0x006fe20007810000 */
[C---:B------:R-:W-:Y:S01]  /*14f50*/  FADD.FTZ R2, -R6.reuse, R13 ;  /* 0x0000000d06027221 */ /* 0x040fe20000010100 */
        /* <DEDUP_REMOVED lines=18> */
[----:B------:R-:W-:Y:S10]  /*15080*/  MUFU.EX2 R16, R176 ;  /* 0x000000b000107308 */ /* 0x000ff40000000800 */
[----:B------:R-:W-:Y:S10]  /*15090*/  MUFU.EX2 R21, R9 ;  /* 0x0000000900157308 */ /* 0x000ff40000000800 */
[----:B------:R2:W4:Y:S10]  /*150a0*/  MUFU.EX2 R20, R8 ;  /* 0x0000000800147308 */ /* 0x0005340000000800 */
[----:B------:R-:W-:Y:S01]  /*150b0*/  MUFU.EX2 R13, R13 ;  /* 0x0000000d000d7308 */ /* 0x000fe20000000800 */
[----:B--2---:R-:W-:Y:S04]  /*150c0*/  FMUL.FTZ R8, R4, c[0x0][0x2d0] ;  /* 0x0000b40004087a20 */ /* 0x004fe80000410000 */
[--C-:B------:R-:W-:Y:S02]  /*150d0*/  FFMA.FTZ R191, R34, c[0x0][0x2d0], -R8.reuse ;  /* 0x0000b40022bf7a23 */ /* 0x100fe40000010808 */
[--C-:B------:R-:W-:Y:S02]  /*150e0*/  FFMA.FTZ R192, R35, c[0x0][0x2d0], -R8.reuse ;  /* 0x0000b40023c07a23 */ /* 0x100fe40000010808 */
[----:B------:R-:W-:Y:S02]  /*150f0*/  FFMA.FTZ R177, R18, c[0x0][0x2d0], -R8 ;  /* 0x0000b40012b17a23 */ /* 0x000fe40000010808 */
[C---:B-1----:R-:W-:Y:S01]  /*15100*/  FFMA.FTZ R2, R3.reuse, R218, R17 ;  /* 0x000000da03027223 */ /* 0x042fe20000010011 */
[----:B----4-:R-:W-:Y:S01]  /*15110*/  F2FP.PACK_AB R178, R20, R21 ;  /* 0x0000001514b2723e */ /* 0x010fe200000000ff */
[C---:B------:R-:W-:Y:S01]  /*15120*/  FMUL.FTZ R32, R3.reuse, R152 ;  /* 0x0000009803207220 */ /* 0x040fe20000410000 */
[C---:B------:R-:W-:Y:S01]  /*15130*/  F2FP.PACK_AB R176, R16.reuse, R17 ;  /* 0x0000001110b0723e */ /* 0x040fe200000000ff */
[----:B------:R-:W-:Y:S02]  /*15140*/  FADD.FTZ R9, R16, R2 ;  /* 0x0000000210097221 */ /* 0x000fe40000010000 */
[----:B------:R-:W-:Y:S02]  /*15150*/  FADD.FTZ R2, -R4, R5 ;  /* 0x0000000504027221 */ /* 0x000fe40000010100 */
[----:B------:R-:W-:Y:S02]  /*15160*/  FMUL.FTZ R33, R3, R153 ;  /* 0x0000009903217220 */ /* 0x000fe40000410000 */
        /* <DEDUP_REMOVED lines=11> */
[----:B---3--:R-:W-:Y:S02]  /*15220*/  FFMA.FTZ R180, R23, c[0x0][0x2d0], -R8 ;  /* 0x0000b40017b47a23 */ /* 0x008fe40000010808 */
[----:B------:R-:W-:Y:S02]  /*15230*/  FMUL.FTZ R8, R3, R172 ;  /* 0x000000ac03087220 */ /* 0x000fe40000410000 */
[----:B------:R-:W-:Y:S02]  /*15240*/  FADD.FTZ R9, R21, R9 ;  /* 0x0000000915097221 */ /* 0x000fe40000010000 */
[C---:B------:R-:W-:Y:S01]  /*15250*/  FMUL.FTZ R21, R3.reuse, R165 ;  /* 0x000000a503157220 */ /* 0x040fe20000410000 */
[----:B------:R2:W3:Y:S01]  /*15260*/  MUFU.EX2 R172, R11 ;  /* 0x0000000b00ac7308 */ /* 0x0004e20000000800 */
[----:B------:R-:W-:Y:S02]  /*15270*/  FADD.FTZ R188, R20, R9 ;  /* 0x0000000914bc7221 */ /* 0x000fe40000010000 */
[C---:B------:R-:W-:Y:S02]  /*15280*/  FMUL.FTZ R9, R3.reuse, R173 ;  /* 0x000000ad03097220 */ /* 0x040fe40000410000 */
[C---:B-1----:R-:W-:Y:S02]  /*15290*/  FMUL.FTZ R34, R2.reuse, R154 ;  /* 0x0000009a02227220 */ /* 0x042fe40000410000 */
[C---:B------:R-:W-:Y:S02]  /*152a0*/  FMUL.FTZ R35, R2.reuse, R155 ;  /* 0x0000009b02237220 */ /* 0x040fe40000410000 */
[----:B------:R-:W1:Y:S01]  /*152b0*/  LDSM.16.MT88.4 R152, [R151] ;  /* 0x000000009798783b */ /* 0x000e620000004200 */
[----:B------:R3:W-:Y:S01]  /*152c0*/  MUFU.EX2 R165, R177 ;  /* 0x000000b100a57308 */ /* 0x0007e20000000800 */
[C---:B------:R-:W-:Y:S02]  /*152d0*/  FMUL.FTZ R10, R2.reuse, R174 ;  /* 0x000000ae020a7220 */ /* 0x040fe40000410000 */
[C---:B------:R-:W-:Y:S02]  /*152e0*/  FMUL.FTZ R16, R3.reuse, R168 ;  /* 0x000000a803107220 */ /* 0x040fe40000410000 */
[C---:B------:R-:W-:Y:S02]  /*152f0*/  FMUL.FTZ R17, R3.reuse, R169 ;  /* 0x000000a903117220 */ /* 0x040fe40000410000 */
[C---:B------:R-:W-:Y:S02]  /*15300*/  FMUL.FTZ R18, R2.reuse, R170 ;  /* 0x000000aa02127220 */ /* 0x040fe40000410000 */
[C---:B------:R-:W-:Y:S01]  /*15310*/  FMUL.FTZ R19, R2.reuse, R171 ;  /* 0x000000ab02137220 */ /* 0x040fe20000410000 */
[----:B------:R-:W4:Y:S01]  /*15320*/  MUFU.EX2 R208, R179 ;  /* 0x000000b300d07308 */ /* 0x000f220000000800 */
[C---:B------:R-:W-:Y:S01]  /*15330*/  FMUL.FTZ R20, R3.reuse, R164 ;  /* 0x000000a403147220 */ /* 0x040fe20000410000 */
[----:B------:R-:W-:Y:S01]  /*15340*/  LDSM.16.MT88.4 R168, [R151+0x1000] ;  /* 0x0010000097a8783b */ /* 0x000fe20000004200 */
[C---:B------:R-:W-:Y:S02]  /*15350*/  FMUL.FTZ R22, R2.reuse, R166 ;  /* 0x000000a602167220 */ /* 0x040fe40000410000 */
[C---:B--2---:R-:W-:Y:S02]  /*15360*/  FMUL.FTZ R11, R2.reuse, R175 ;  /* 0x000000af020b7220 */ /* 0x044fe40000410000 */
[C---:B------:R-:W-:Y:S02]  /*15370*/  FMUL.FTZ R23, R2.reuse, R167 ;  /* 0x000000a702177220 */ /* 0x040fe40000410000 */
[C---:B------:R-:W-:Y:S02]  /*15380*/  FMUL.FTZ R26, R2.reuse, R162 ;  /* 0x000000a2021a7220 */ /* 0x040fe40000410000 */
[----:B------:R-:W-:Y:S02]  /*15390*/  FMUL.FTZ R27, R2, R163 ;  /* 0x000000a3021b7220 */ /* 0x000fe40000410000 */
[C---:B------:R-:W-:Y:S01]  /*153a0*/  FMUL.FTZ R24, R3.reuse, R160 ;  /* 0x000000a003187220 */ /* 0x040fe20000410000 */
[----:B---3--:R-:W-:Y:S01]  /*153b0*/  F2FP.PACK_AB R177, R172, R5 ;  /* 0x00000005acb1723e */ /* 0x008fe200000000ff */
[C---:B------:R-:W-:Y:S01]  /*153c0*/  FMUL.FTZ R25, R3.reuse, R161 ;  /* 0x000000a103197220 */ /* 0x040fe20000410000 */
[----:B------:R-:W-:Y:S01]  /*153d0*/  MUFU.EX2 R160, R184 ;  /* 0x000000b800a07308 */ /* 0x000fe20000000800 */
[C---:B------:R-:W-:Y:S02]  /*153e0*/  FMUL.FTZ R28, R3.reuse, R156 ;  /* 0x0000009c031c7220 */ /* 0x040fe40000410000 */
[C---:B------:R-:W-:Y:S02]  /*153f0*/  FMUL.FTZ R29, R3.reuse, R157 ;  /* 0x0000009d031d7220 */ /* 0x040fe40000410000 */
[C---:B------:R-:W-:Y:S02]  /*15400*/  FMUL.FTZ R30, R2.reuse, R158 ;  /* 0x0000009e021e7220 */ /* 0x040fe40000410000 */
[----:B------:R-:W-:Y:S01]  /*15410*/  FMUL.FTZ R31, R2, R159 ;  /* 0x0000009f021f7220 */ /* 0x000fe20000410000 */
[----:B----4-:R-:W-:Y:S01]  /*15420*/  F2FP.PACK_AB R179, R208, R165 ;  /* 0x000000a5d0b3723e */ /* 0x010fe200000000ff */
[----:B------:R-:W-:Y:S01]  /*15430*/  LDSM.16.MT88.4 R156, [R151+0x800] ;  /* 0x00080000979c783b */ /* 0x000fe20000004200 */
[----:B------:R-:W-:Y:S01]  /*15440*/  MUFU.EX2 R161, R185 ;  /* 0x000000b900a17308 */ /* 0x000fe20000000800 */
[C---:B------:R-:W-:Y:S02]  /*15450*/  FMUL.FTZ R36, R3.reuse, R36 ;  /* 0x0000002403247220 */ /* 0x040fe40000410000 */
[C---:B------:R-:W-:Y:S02]  /*15460*/  FMUL.FTZ R37, R3.reuse, R37 ;  /* 0x0000002503257220 */ /* 0x040fe40000410000 */
[C---:B-1----:R-:W-:Y:S05]  /*15470*/  HMMA.16816.F32 R8, R176.reuse, R152, R8 ;  /* 0x00000098b008723c */ /* 0x042fea0000001808 */
[C---:B------:R-:W-:Y:S01]  /*15480*/  FMUL.FTZ R38, R2.reuse, R38 ;  /* 0x0000002602267220 */ /* 0x040fe20000410000 */
[----:B------:R-:W-:Y:S01]  /*15490*/  MUFU.EX2 R185, R182 ;  /* 0x000000b600b97308 */ /* 0x000fe20000000800 */
[C---:B------:R-:W-:Y:S01]  /*154a0*/  FMUL.FTZ R39, R2.reuse, R39 ;  /* 0x0000002702277220 */ /* 0x040fe20000410000 */
[C---:B------:R-:W-:Y:S01]  /*154b0*/  HMMA.16816.F32 R16, R176.reuse, R154, R16 ;  /* 0x0000009ab010723c */ /* 0x040fe20000001810 */
[----:B------:R-:W1:Y:S03]  /*154c0*/  LDSM.16.MT88.4 R152, [R196] ;  /* 0x00000000c498783b */ /* 0x000e660000004200 */
[C---:B------:R-:W-:Y:S02]  /*154d0*/  FMUL.FTZ R40, R3.reuse, R40 ;  /* 0x0000002803287220 */ /* 0x040fe40000410000 */
[C---:B------:R-:W-:Y:S02]  /*154e0*/  FMUL.FTZ R41, R3.reuse, R41 ;  /* 0x0000002903297220 */ /* 0x040fe40000410000 */
[C---:B------:R-:W-:Y:S01]  /*154f0*/  FMUL.FTZ R42, R2.reuse, R42 ;  /* 0x0000002a022a7220 */ /* 0x040fe20000410000 */
[----:B------:R-:W-:Y:S03]  /*15500*/  MUFU.EX2 R184, R183 ;  /* 0x000000b700b87308 */ /* 0x000fe60000000800 */
        /* <DEDUP_REMOVED lines=113> */
[----:B------:R-:W-:Y:S01]  /*15c20*/  FMUL.FTZ R139, R2, R139 ;  /* 0x0000008b028b7220 */ /* 0x000fe20000410000 */
[C---:B-1----:R-:W-:Y:S04]  /*15c30*/  HMMA.16816.F32 R52, R176.reuse, R152, R52 ;  /* 0x00000098b034723c */ /* 0x042fe80000001834 */
[----:B------:R-:W-:Y:S01]  /*15c40*/  MUFU.EX2 R187, R181 ;  /* 0x000000b500bb7308 */ /* 0x000fe20000000800 */
[----:B--2---:R-:W-:Y:S03]  /*15c50*/  FADD.FTZ R2, R5, R188 ;  /* 0x000000bc05027221 */ /* 0x004fe60000010000 */
[C---:B------:R-:W-:Y:S01]  /*15c60*/  HMMA.16816.F32 R56, R176.reuse, R154, R56 ;  /* 0x0000009ab038723c */ /* 0x040fe20000001838 */
[----:B------:R-:W1:Y:S05]  /*15c70*/  LDSM.16.MT88.4 R152, [R198+0x1800] ;  /* 0x00180000c698783b */ /* 0x000e6a0000004200 */
[----:B------:R-:W2:Y:S01]  /*15c80*/  MUFU.EX2 R186, R180 ;  /* 0x000000b400ba7308 */ /* 0x000ea20000000800 */
[----:B---3--:R-:W-:Y:S05]  /*15c90*/  FADD.FTZ R2, R3, R2 ;  /* 0x0000000203027221 */ /* 0x008fea0000010000 */
[----:B------:R-:W-:Y:S04]  /*15ca0*/  FADD.FTZ R2, R161, R2 ;  /* 0x00000002a1027221 */ /* 0x000fe80000010000 */
[----:B------:R-:W-:Y:S01]  /*15cb0*/  MUFU.EX2 R180, R191 ;  /* 0x000000bf00b47308 */ /* 0x000fe20000000800 */
[----:B------:R-:W-:Y:S09]  /*15cc0*/  FADD.FTZ R2, R160, R2 ;  /* 0x00000002a0027221 */ /* 0x000ff20000010000 */
[----:B------:R-:W3:Y:S01]  /*15cd0*/  MUFU.EX2 R181, R192 ;  /* 0x000000c000b57308 */ /* 0x000ee20000000800 */
        /* <DEDUP_REMOVED lines=34> */
[----:B------:R-:W4:Y:S01]  /*15f00*/  MUFU.EX2 R3, R194 ;  /* 0x000000c200037308 */ /* 0x000f220000000800 */
[----:B------:R-:W-:Y:S02]  /*15f10*/  F2FP.PACK_AB R155, R184, R185 ;  /* 0x000000b9b89b723e */ /* 0x000fe400000000ff */
[----:B------:R-:W-:Y:S02]  /*15f20*/  F2FP.PACK_AB R177, R183, R182 ;  /* 0x000000b6b7b1723e */ /* 0x000fe400000000ff */
[----:B---3--:R-:W-:Y:S03]  /*15f30*/  F2FP.PACK_AB R179, R181, R180 ;  /* 0x000000b4b5b3723e */ /* 0x008fe600000000ff */
[C---:B------:R-:W-:Y:S05]  /*15f40*/  HMMA.16816.F32 R8, R152.reuse, R156, R8 ;  /* 0x0000009c9808723c */ /* 0x040fea0000001808 */
[----:B-1----:R-:W-:Y:S03]  /*15f50*/  FADD.FTZ R2, R5, R2 ;  /* 0x0000000205027221 */ /* 0x002fe60000010000 */
[C---:B------:R-:W-:Y:S01]  /*15f60*/  HMMA.16816.F32 R16, R152.reuse, R158, R16 ;  /* 0x0000009e9810723c */ /* 0x040fe20000001810 */
[----:B------:R-:W1:Y:S03]  /*15f70*/  LDSM.16.MT88.4 R156, [R198+0x800] ;  /* 0x00080000c69c783b */ /* 0x000e660000004200 */
[C---:B----4-:R-:W-:Y:S01]  /*15f80*/  F2FP.PACK_AB R176, R3.reuse, R5 ;  /* 0x0000000503b0723e */ /* 0x050fe200000000ff */
[----:B------:R-:W-:Y:S02]  /*15f90*/  FADD.FTZ R2, R3, R2 ;  /* 0x0000000203027221 */ /* 0x000fe40000010000 */
[----:B------:R-:W-:Y:S01]  /*15fa0*/  FADD.FTZ R3, R172, R164 ;  /* 0x000000a4ac037221 */ /* 0x000fe20000010000 */
[----:B------:R-:W-:Y:S01]  /*15fb0*/  MOV R5, R4 ;  /* 0x0000000400057202 */ /* 0x000fe20000000f00 */
        /* <DEDUP_REMOVED lines=42> */
[C---:B-1----:R-:W-:Y:S01]  /*16260*/  F2FP.PACK_AB R178, R13.reuse, R156 ;  /* 0x0000009c0db2723e */ /* 0x042fe200000000ff */
        /* <DEDUP_REMOVED lines=22> */
[----:B------:R-:W-:Y:S03]  /*163d0*/  FADD.FTZ R217, R181, R3 ;  /* 0x00000003b5d97221 */ /* 0x000fe60000010000 */
        /* <DEDUP_REMOVED lines=42> */
.L_x_5065:
        /* <DEDUP_REMOVED lines=8> */
.L_x_5160:
        /* <DEDUP_REMOVED lines=148> */
.L_x_4986:
        /* <DEDUP_REMOVED lines=19> */
.L_x_5080:
[----:B-1----:R-:W-:Y:S05]  /*17170*/  BSYNC B0 ;  /* 0x0000000000007941 */ /* 0x002fea0003800000 */
.L_x_5079:
        /* <DEDUP_REMOVED lines=165> */
.L_x_5083:
        /* <DEDUP_REMOVED lines=124> */
.L_x_5161:
[----:B------:R-:W-:Y:S05]  /*18390*/  BRA.DIV ~URZ, `(.L_x_5086) ;  /* 0x00004c727f007947 */ /* 0x000fea000b800000 */
[----:B------:R4:W2:Y:S02]  /*183a0*/  SHFL.IDX PT, R2, R16, RZ, 0x181f ;  /* 0x00181fff10027589 */ /* 0x0008a400000e0000 */
.L_x_5162:
        /* <DEDUP_REMOVED lines=19> */
.L_x_5088:
[----:B------:R-:W-:Y:S05]  /*184e0*/  BSYNC B0 ;  /* 0x0000000000007941 */ /* 0x000fea0003800000 */
.L_x_5087:
[----:B------:R-:W-:Y:S05]  /*184f0*/  BRA.DIV ~URZ, `(.L_x_5089) ;  /* 0x00004b827f007947 */ /* 0x000fea000b800000 */
[----:B---3--:R3:W4:Y:S04]  /*18500*/  SHFL.IDX PT, R5, R13, 0x1, 0x181f ;  /* 0x00381f000d057f89 */ /* 0x00872800000e0000 */
[----:B--2---:R3:W2:Y:S02]  /*18510*/  SHFL.IDX PT, R2, R16, 0x1, 0x181f ;  /* 0x00381f0010027f89 */ /* 0x0046a400000e0000 */
.L_x_5163:
        /* <DEDUP_REMOVED lines=20> */
.L_x_5091:
[----:B------:R-:W-:Y:S05]  /*18660*/  BSYNC B0 ;  /* 0x0000000000007941 */ /* 0x000fea0003800000 */
.L_x_5090:
[----:B------:R-:W-:Y:S05]  /*18670*/  BRA.DIV ~URZ, `(.L_x_5092) ;  /* 0x00004ad27f007947 */ /* 0x000fea000b800000 */
[----:B----4-:R4:W3:Y:S02]  /*18680*/  SHFL.IDX PT, R5, R13, 0x2, 0x181f ;  /* 0x00581f000d057f89 */ /* 0x0108e400000e0000 */
.L_x_5164:
[----:B------:R-:W-:Y:S05]  /*18690*/  BRA.DIV ~URZ, `(.L_x_5093) ;  /* 0x00004b227f007947 */ /* 0x000fea000b800000 */
[----:B--2---:R2:W4:Y:S02]  /*186a0*/  SHFL.IDX PT, R2, R16, 0x2, 0x181f ;  /* 0x00581f0010027f89 */ /* 0x00452400000e0000 */
.L_x_5165:
        /* <DEDUP_REMOVED lines=20> */
.L_x_5095:
[----:B------:R-:W-:Y:S05]  /*187f0*/  BSYNC B0 ;  /* 0x0000000000007941 */ /* 0x000fea0003800000 */
.L_x_5094:
[----:B------:R-:W-:Y:S05]  /*18800*/  BRA.DIV ~URZ, `(.L_x_5096) ;  /* 0x00004a227f007947 */ /* 0x000fea000b800000 */
[----:B---3--:R3:W2:Y:S04]  /*18810*/  SHFL.IDX PT, R5, R13, 0x3, 0x181f ;  /* 0x00781f000d057f89 */ /* 0x0086a800000e0000 */
[----:B----4-:R3:W4:Y:S02]  /*18820*/  SHFL.IDX PT, R2, R16, 0x3, 0x181f ;  /* 0x00781f0010027f89 */ /* 0x01072400000e0000 */
.L_x_5166:
        /* <DEDUP_REMOVED lines=21> */
.L_x_5084:
        /* <DEDUP_REMOVED lines=37> */
.L_x_5167:
[----:B------:R-:W-:Y:S05]  /*18bd0*/  BRA.DIV ~URZ, `(.L_x_5099) ;  /* 0x000047927f007947 */ /* 0x000fea000b800000 */
[----:B------:R3:W4:Y:S02]  /*18be0*/  SHFL.IDX PT, R2, R5, RZ, 0x1c1f ;  /* 0x001c1fff05027589 */ /* 0x00072400000e0000 */
.L_x_5168:
        /* <DEDUP_REMOVED lines=193> */
.L_x_5101:
[----:B------:R-:W-:Y:S05]  /*19800*/  BSYNC B0 ;  /* 0x0000000000007941 */ /* 0x000fea0003800000 */
.L_x_5100:
[----:B------:R-:W-:Y:S05]  /*19810*/  BRA.DIV ~URZ, `(.L_x_5102) ;  /* 0x00003bc27f007947 */ /* 0x000fea000b800000 */
[----:B--2---:R2:W1:Y:S04]  /*19820*/  SHFL.IDX PT, R4, R6, 0x1, 0x1c1f ;  /* 0x003c1f0006047f89 */ /* 0x00446800000e0000 */
[----:B----4-:R2:W4:Y:S02]  /*19830*/  SHFL.IDX PT, R2, R5, 0x1, 0x1c1f ;  /* 0x003c1f0005027f89 */ /* 0x01052400000e0000 */
.L_x_5169:
        /* <DEDUP_REMOVED lines=211> */
.L_x_5082:
        /* <DEDUP_REMOVED lines=21> */
.L_x_5103:
        /* <DEDUP_REMOVED lines=60> */
.L_x_5105:
[----:B------:R-:W-:Y:S05]  /*1aa80*/  BSYNC B0 ;  /* 0x0000000000007941 */ /* 0x000fea0003800000 */
.L_x_5104:
        /* <DEDUP_REMOVED lines=36> */
.L_x_5170:
[----:B------:R-:W-:Y:S05]  /*1acd0*/  BRA.DIV ~URZ, `(.L_x_5107) ;  /* 0x000028427f007947 */ /* 0x000fea000b800000 */
[----:B------:R3:W4:Y:S02]  /*1ace0*/  SHFL.IDX PT, R2, R16, RZ, 0x181f ;  /* 0x00181fff10027589 */ /* 0x00072400000e0000 */
.L_x_5171:
        /* <DEDUP_REMOVED lines=20> */
.L_x_5109:
[----:B------:R-:W-:Y:S05]  /*1ae30*/  BSYNC B0 ;  /* 0x0000000000007941 */ /* 0x000fea0003800000 */
.L_x_5108:
[----:B------:R-:W-:Y:S05]  /*1ae40*/  BRA.DIV ~URZ, `(.L_x_5110) ;  /* 0x000027427f007947 */ /* 0x000fea000b800000 */
[----:B--2---:R2:W1:Y:S04]  /*1ae50*/  SHFL.IDX PT, R4, R5, 0x1, 0x181f ;  /* 0x00381f0005047f89 */ /* 0x00446800000e0000 */
[----:B----4-:R2:W4:Y:S02]  /*1ae60*/  SHFL.IDX PT, R2, R16, 0x1, 0x181f ;  /* 0x00381f0010027f89 */ /* 0x01052400000e0000 */
.L_x_5172:
        /* <DEDUP_REMOVED lines=20> */
.L_x_5112:
[----:B------:R-:W-:Y:S05]  /*1afb0*/  BSYNC B0 ;  /* 0x0000000000007941 */ /* 0x000fea0003800000 */
.L_x_5111:
[----:B------:R-:W-:Y:S05]  /*1afc0*/  BRA.DIV ~URZ, `(.L_x_5113) ;  /* 0x000026927f007947 */ /* 0x000fea000b800000 */
[----:B-1----:R1:W2:Y:S02]  /*1afd0*/  SHFL.IDX PT, R4, R5, 0x2, 0x181f ;  /* 0x00581f0005047f89 */ /* 0x0022a400000e0000 */
.L_x_5173:
[----:B------:R-:W-:Y:S05]  /*1afe0*/  BRA.DIV ~URZ, `(.L_x_5114) ;  /* 0x000026e27f007947 */ /* 0x000fea000b800000 */
[----:B----4-:R4:W1:Y:S02]  /*1aff0*/  SHFL.IDX PT, R2, R16, 0x2, 0x181f ;  /* 0x00581f0010027f89 */ /* 0x01086400000e0000 */
.L_x_5174:
        /* <DEDUP_REMOVED lines=20> */
.L_x_5116:
[----:B------:R-:W-:Y:S05]  /*1b140*/  BSYNC B0 ;  /* 0x0000000000007941 */ /* 0x000fea0003800000 */
.L_x_5115:
[----:B------:R-:W-:Y:S05]  /*1b150*/  BRA.DIV ~URZ, `(.L_x_5117) ;  /* 0x000025e27f007947 */ /* 0x000fea000b800000 */
[----:B--2---:R2:W3:Y:S04]  /*1b160*/  SHFL.IDX PT, R4, R5, 0x3, 0x181f ;  /* 0x00781f0005047f89 */ /* 0x0044e800000e0000 */
[----:B-1----:R2:W1:Y:S02]  /*1b170*/  SHFL.IDX PT, R2, R16, 0x3, 0x181f ;  /* 0x00781f0010027f89 */ /* 0x00246400000e0000 */
.L_x_5175:
        /* <DEDUP_REMOVED lines=19> */
.L_x_5097:
[----:B------:R-:W-:Y:S05]  /*1b2b0*/  BSYNC B1 ;  /* 0x0000000000017941 */ /* 0x000fea0003800000 */
.L_x_5081:
        /* <DEDUP_REMOVED lines=15> */
.L_x_5176:
[----:B------:R-:W-:Y:S05]  /*1b3b0*/  BRA.DIV ~URZ, `(.L_x_5120) ;  /* 0x000024c27f007947 */ /* 0x000fea000b800000 */
[----:B------:R3:W4:Y:S02]  /*1b3c0*/  SHFL.IDX PT, R6, R114, 0x1, 0x1f ;  /* 0x00201f0072067f89 */ /* 0x00072400000e0000 */
.L_x_5177:
        /* <DEDUP_REMOVED lines=19> */
.L_x_5178:
        /* <DEDUP_REMOVED lines=16> */
.L_x_5179:
[----:B---3--:R-:W-:Y:S01]  /*1b600*/  IMAD R2, R2, c[0x0][0x538], RZ ;  /* 0x00014e0002027a24 */ /* 0x008fe200078e02ff */
[----:B------:R-:W-:Y:S04]  /*1b610*/  BSSY B1, `(.L_x_5123) ;  /* 0x0000084000017945 */ /* 0x000fe80003800000 */
[----:B----4-:R-:W-:-:S04]  /*1b620*/  IADD3 R6, R2, R6, RZ ;  /* 0x0000000602067210 */ /* 0x010fc80007ffe0ff */
[----:B--2---:R-:W-:-:S13]  /*1b630*/  ISETP.GT.AND P0, PT, R6, R10, PT ;  /* 0x0000000a0600720c */ /* 0x004fda0003f04270 */
[----:B------:R-:W-:Y:S05]  /*1b640*/  @P0 BRA `(.L_x_5124) ;  /* 0x0000025000000947 */ /* 0x000fea0003800000 */
.L_x_5128:
        /* <DEDUP_REMOVED lines=17> */
.L_x_5180:
        /* <DEDUP_REMOVED lines=16> */
.L_x_5181:
[----:B--2---:R-:W-:-:S05]  /*1b860*/  IMAD R2, R2, c[0x0][0x538], RZ ;  /* 0x00014e0002027a24 */ /* 0x004fca00078e02ff */
[----:B------:R-:W-:-:S04]  /*1b870*/  IADD3 R6, R2, R6, RZ ;  /* 0x0000000602067210 */ /* 0x000fc80007ffe0ff */
[----:B------:R-:W-:-:S13]  /*1b880*/  ISETP.GT.AND P0, PT, R6, R10, PT ;  /* 0x0000000a0600720c */ /* 0x000fda0003f04270 */
[----:B-1----:R-:W-:Y:S05]  /*1b890*/  @!P0 BRA `(.L_x_5128) ;  /* 0xfffffdb000008947 */ /* 0x002fea000383ffff */
.L_x_5124:
[----:B------:R-:W-:-:S05]  /*1b8a0*/  IADD3 R14, -R2, R6, RZ ;  /* 0x00000006020e7210 */ /* 0x000fca0007ffe1ff */
[----:B------:R-:W-:-:S05]  /*1b8b0*/  IMAD R2, R4, c[0x0][0x538], R14 ;  /* 0x00014e0004027a24 */ /* 0x000fca00078e020e */
[----:B------:R-:W-:Y:S01]  /*1b8c0*/  ISETP.GT.AND P0, PT, R2, R10, PT ;  /* 0x0000000a0200720c */ /* 0x000fe20003f04270 */
[----:B------:R-:W-:-:S12]  /*1b8d0*/  BRA.DIV ~URZ, `(.L_x_5129) ;  /* 0x000024a27f007947 */ /* 0x000fd8000b800000 */
[----:B------:R-:W-:-:S04]  /*1b8e0*/  VOTE.ANY R13, PT, !P0 ;  /* 0x00000000000d7806 */ /* 0x000fc800040e0100 */
.L_x_5182:
[----:B------:R2:W3:Y:S01]  /*1b8f0*/  POPC R11, R13 ;  /* 0x0000000d000b7309 */ /* 0x0004e20000000000 */
[----:B------:R-:W-:Y:S05]  /*1b900*/  BRA.DIV ~URZ, `(.L_x_5130) ;  /* 0x000024b27f007947 */ /* 0x000fea000b800000 */
[----:B---3--:R3:W4:Y:S04]  /*1b910*/  SHFL.IDX PT, R6, R8, R11, 0x1f ;  /* 0x00001f0b08067589 */ /* 0x00872800000e0000 */
[----:B------:R3:W1:Y:S02]  /*1b920*/  SHFL.IDX PT, R5, R9, R11, 0x1f ;  /* 0x00001f0b09057589 */ /* 0x00066400000e0000 */
.L_x_5183:
[----:B------:R-:W-:Y:S01]  /*1b930*/  ISETP.NE.AND P0, PT, R13, RZ, PT ;  /* 0x000000ff0d00720c */ /* 0x000fe20003f05270 */
[----:B------:R-:W-:-:S12]  /*1b940*/  BSSY B0, `(.L_x_5131) ;  /* 0x0000005000007945 */ /* 0x000fd80003800000 */
[----:B------:R-:W-:Y:S05]  /*1b950*/  @!P0 BRA `(.L_x_5132) ;  /* 0x0000003000008947 */ /* 0x000fea0003800000 */
[----:B------:R-:W-:Y:S01]  /*1b960*/  IADD3 R2, R11, -0x1, RZ ;  /* 0xffffffff0b027810 */ /* 0x000fe20007ffe0ff */
[----:B------:R-:W-:Y:S05]  /*1b970*/  BRA.DIV ~URZ, `(.L_x_5133) ;  /* 0x000025127f007947 */ /* 0x000fea000b800000 */
[----:B------:R2:W3:Y:S02]  /*1b980*/  SHFL.IDX PT, R15, R4, R2, 0x1f ;  /* 0x00001f02040f7589 */ /* 0x0004e400000e0000 */
.L_x_5132:
[----:B------:R-:W-:Y:S05]  /*1b990*/  BSYNC B0 ;  /* 0x0000000000007941 */ /* 0x000fea0003800000 */
.L_x_5131:
        /* <DEDUP_REMOVED lines=70> */
.L_x_5125:
[----:B------:R-:W-:Y:S01]  /*1be00*/  MOV R2, c[0x0][0x53c] ;  /* 0x00014f0000027a02 */ /* 0x000fe20000000f00 */
[----:B------:R2:W-:Y:S04]  /*1be10*/  STL [R1], R10 ;  /* 0x0000000a01007387 */ /* 0x0005e80000100800 */
[----:B------:R2:W-:Y:S04]  /*1be20*/  STL [R1+0x4], RZ ;  /* 0x000004ff01007387 */ /* 0x0005e80000100800 */
[----:B------:R2:W-:Y:S04]  /*1be30*/  STL [R1+0x8], RZ ;  /* 0x000008ff01007387 */ /* 0x0005e80000100800 */
[----:B------:R2:W-:Y:S02]  /*1be40*/  STL [R1+0xc], R2 ;  /* 0x00000c0201007387 */ /* 0x0005e40000100800 */
.L_x_5134:
[----:B------:R-:W-:Y:S05]  /*1be50*/  BSYNC B1 ;  /* 0x0000000000017941 */ /* 0x000fea0003800000 */
.L_x_5123:
        /* <DEDUP_REMOVED lines=9> */
.L_x_5118:
[----:B-1----:R-:W4:Y:S02]  /*1bef0*/  LDL R2, [R1+0xc] ;  /* 0x00000c0001027983 */ /* 0x002f240000100800 */
[----:B----4-:R-:W-:-:S13]  /*1bf00*/  ISETP.GE.AND P0, PT, R2, c[0x0][0x53c], PT ;  /* 0x00014f0002007a0c */ /* 0x010fda0003f06270 */
[----:B--23--:R-:W-:Y:S01]  /*1bf10*/  @P0 CALL.REL.NOINC `(.L_x_5135) ;  /* 0x0000001000000944 */ /* 0x00cfe20003c00000 */
[----:B------:R-:W-:Y:S05]  /*1bf20*/  BRA `(.L_x_5136) ;  /* 0xfffe623000007947 */ /* 0x000fea000383ffff */
.L_x_5135:
[----:B------:R-:W-:Y:S05]  /*1bf30*/  EXIT ;  /* 0x000000000000794d */ /* 0x000fea0003800000 */
.L_x_4928:
[----:B------:R-:W-:Y:S01]  /*1bf40*/  IMAD.MOV.U32 R2, RZ, RZ, R4 ;  /* 0x000000ffff027224 */ /* 0x000fe200078e0004 */
[----:B------:R-:W-:Y:S02]  /*1bf50*/  MOV R5, 0x1 ;  /* 0x0000000100057802 */ /* 0x000fe40000000f00 */
[----:B------:R-:W-:Y:S02]  /*1bf60*/  MOV R3, 0x1bf80 ;  /* 0x0001bf8000037802 */ /* 0x000fe40000000f00 */
[----:B------:R-:W-:Y:S05]  /*1bf70*/  CALL.REL.NOINC `($__internal_86_$__cuda_sm70_shflsync_up_p) ;  /* 0x0000203000007944 */ /* 0x000fea0003c00000 */
[----:B------:R-:W-:Y:S01]  /*1bf80*/  MOV R0, R5 ;  /* 0x0000000500007202 */ /* 0x000fe20000000f00 */
[----:B------:R-:W-:Y:S05]  /*1bf90*/  BRA `(.L_x_5137) ;  /* 0xfffe44d000007947 */ /* 0x000fea000383ffff */
.L_x_4929:
[----:B------:R-:W-:Y:S01]  /*1bfa0*/  IMAD.MOV.U32 R2, RZ, RZ, R4 ;  /* 0x000000ffff027224 */ /* 0x000fe200078e0004 */
[----:B------:R-:W-:Y:S02]  /*1bfb0*/  MOV R5, 0x2 ;  /* 0x0000000200057802 */ /* 0x000fe40000000f00 */
[----:B------:R-:W-:Y:S02]  /*1bfc0*/  MOV R3, 0x1bfe0 ;  /* 0x0001bfe000037802 */ /* 0x000fe40000000f00 */
[----:B------:R-:W-:Y:S05]  /*1bfd0*/  CALL.REL.NOINC `($__internal_86_$__cuda_sm70_shflsync_up_p) ;  /* 0x00001fd000007944 */ /* 0x000fea0003c00000 */
[----:B------:R-:W-:Y:S02]  /*1bfe0*/  SEL R5, R5, RZ, P4 ;  /* 0x000000ff05057207 */ /* 0x000fe40002000000 */
[----:B------:R-:W-:-:S03]  /*1bff0*/  MOV R3, 0x1c040 ;  /* 0x0001c04000037802 */ /* 0x000fc60000000f00 */
[----:B------:R-:W-:Y:S01]  /*1c000*/  IMAD.IADD R0, R4, 0x1, R5 ;  /* 0x0000000104007824 */ /* 0x000fe200078e0205 */
[----:B------:R-:W-:-:S03]  /*1c010*/  MOV R5, 0x4 ;  /* 0x0000000400057802 */ /* 0x000fc60000000f00 */
[----:B------:R-:W-:Y:S02]  /*1c020*/  IMAD.MOV.U32 R2, RZ, RZ, R0 ;  /* 0x000000ffff027224 */ /* 0x000fe400078e0000 */
        /* <DEDUP_REMOVED lines=13> */
[----:B------:R-:W-:Y:S01]  /*1c100*/  SEL R4, R5, RZ, P1 ;  /* 0x000000ff05047207 */ /* 0x000fe20000800000 */
[----:B------:R-:W-:Y:S01]  /*1c110*/  IMAD.MOV.U32 R208, RZ, RZ, 0x1f ;  /* 0x0000001fffd07424 */ /* 0x000fe200078e00ff */
[----:B------:R-:W-:Y:S02]  /*1c120*/  MOV R3, 0x1f ;  /* 0x0000001f00037802 */ /* 0x000fe40000000f00 */
[----:B------:R-:W-:Y:S01]  /*1c130*/  MOV R2, 0x1c170 ;  /* 0x0001c17000027802 */ /* 0x000fe20000000f00 */
[----:B------:R-:W-:-:S04]  /*1c140*/  IMAD.IADD R4, R0, 0x1, R4 ;  /* 0x0000000100047824 */ /* 0x000fc800078e0204 */
[----:B------:R-:W-:Y:S02]  /*1c150*/  IMAD.MOV.U32 R209, RZ, RZ, R4 ;  /* 0x000000ffffd17224 */ /* 0x000fe400078e0004 */
[----:B------:R-:W-:Y:S05]  /*1c160*/  CALL.REL.NOINC `($__internal_85_$__cuda_sm70_shflsync_idx_p) ;  /* 0x00001df000007944 */ /* 0x000fea0003c00000 */
[----:B------:R-:W-:Y:S01]  /*1c170*/  MOV R0, R208 ;  /* 0x000000d000007202 */ /* 0x000fe20000000f00 */
[----:B------:R-:W-:Y:S05]  /*1c180*/  BRA `(.L_x_5138) ;  /* 0xfffe43e000007947 */ /* 0x000fea000383ffff */
.L_x_4931:
[----:B------:R-:W-:Y:S02]  /*1c190*/  SEL R2, RZ, 0x1, P0 ;  /* 0x00000001ff027807 */ /* 0x000fe40000000000 */
[----:B------:R-:W-:Y:S02]  /*1c1a0*/  MOV R3, 0x1c1c0 ;  /* 0x0001c1c000037802 */ /* 0x000fe40000000f00 */
[----:B------:R-:W-:Y:S05]  /*1c1b0*/  CALL.REL.NOINC `($__internal_87_$__cuda_sm70_votesync_ballot) ;  /* 0x00001e6000007944 */ /* 0x000fea0003c00000 */
[----:B------:R-:W-:Y:S05]  /*1c1c0*/  BRA `(.L_x_5139) ;  /* 0xfffe443000007947 */ /* 0x000fea000383ffff */
.L_x_4932:
[----:B------:R-:W-:Y:S01]  /*1c1d0*/  IMAD.MOV.U32 R209, RZ, RZ, R8 ;  /* 0x000000ffffd17224 */ /* 0x000fe200078e0008 */
[----:B--2---:R-:W-:Y:S01]  /*1c1e0*/  MOV R208, R14 ;  /* 0x0000000e00d07202 */ /* 0x004fe20000000f00 */
[----:B------:R-:W-:Y:S01]  /*1c1f0*/  IMAD.MOV.U32 R3, RZ, RZ, 0x1f ;  /* 0x0000001fff037424 */ /* 0x000fe200078e00ff */
[----:B------:R-:W-:Y:S02]  /*1c200*/  MOV R2, 0x1c220 ;  /* 0x0001c22000027802 */ /* 0x000fe40000000f00 */
[----:B-1----:R-:W-:Y:S05]  /*1c210*/  CALL.REL.NOINC `($__internal_85_$__cuda_sm70_shflsync_idx_p) ;  /* 0x00001d4000007944 */ /* 0x002fea0003c00000 */
[----:B------:R-:W-:Y:S01]  /*1c220*/  IMAD.MOV.U32 R11, RZ, RZ, R208 ;  /* 0x000000ffff0b7224 */ /* 0x000fe200078e00d0 */
[----:B------:R-:W-:Y:S01]  /*1c230*/  MOV R209, R7 ;  /* 0x0000000700d17202 */ /* 0x000fe20000000f00 */
[----:B------:R-:W-:Y:S01]  /*1c240*/  IMAD.MOV.U32 R6, RZ, RZ, RZ ;  /* 0x000000ffff067224 */ /* 0x000fe200078e00ff */
[----:B------:R-:W-:Y:S01]  /*1c250*/  MOV R208, R14 ;  /* 0x0000000e00d07202 */ /* 0x000fe20000000f00 */
[----:B------:R-:W-:Y:S01]  /*1c260*/  IMAD.MOV.U32 R3, RZ, RZ, 0x1f ;  /* 0x0000001fff037424 */ /* 0x000fe200078e00ff */
[----:B------:R-:W-:-:S02]  /*1c270*/  MOV R2, 0x1c290 ;  /* 0x0001c29000027802 */ /* 0x000fc40000000f00 */
[----:B------:R-:W-:Y:S05]  /*1c280*/  CALL.REL.NOINC `($__internal_85_$__cuda_sm70_shflsync_idx_p) ;  /* 0x00001cd000007944 */ /* 0x000fea0003c00000 */
[----:B------:R-:W-:Y:S01]  /*1c290*/  MOV R10, R208 ;  /* 0x000000d0000a7202 */ /* 0x000fe20000000f00 */
[----:B------:R-:W-:Y:S05]  /*1c2a0*/  BRA `(.L_x_5140) ;  /* 0xfffe43a000007947 */ /* 0x000fea000383ffff */
.L_x_4935:
[----:B------:R-:W-:Y:S01]  /*1c2b0*/  IMAD.MOV.U32 R209, RZ, RZ, R4 ;  /* 0x000000ffffd17224 */ /* 0x000fe200078e0004 */
[----:B------:R-:W-:-:S02]  /*1c2c0*/  MOV R3, 0x1f ;  /* 0x0000001f00037802 */ /* 0x000fc40000000f00 */
[----:B------:R-:W-:Y:S02]  /*1c2d0*/  MOV R2, 0x1c2f0 ;  /* 0x0001c2f000027802 */ /* 0x000fe40000000f00 */
[----:B-1234-:R-:W-:Y:S05]  /*1c2e0*/  CALL.REL.NOINC `($__internal_85_$__cuda_sm70_shflsync_idx_p) ;  /* 0x00001c7000007944 */ /* 0x01efea0003c00000 */
[----:B------:R-:W-:Y:S01]  /*1c2f0*/  MOV R6, R208 ;  /* 0x000000d000067202 */ /* 0x000fe20000000f00 */
[----:B------:R-:W-:Y:S05]  /*1c300*/  BRA `(.L_x_4934) ;  /* 0xfffe43a000007947 */ /* 0x000fea000383ffff */
.L_x_4987:
[----:B------:R-:W-:Y:S01]  /*1c310*/  IMAD.MOV.U32 R209, RZ, RZ, R5 ;  /* 0x000000ffffd17224 */ /* 0x000fe200078e0005 */
[----:B------:R-:W-:Y:S01]  /*1c320*/  MOV R208, RZ ;  /* 0x000000ff00d07202 */ /* 0x000fe20000000f00 */
[----:B------:R-:W-:Y:S01]  /*1c330*/  IMAD.MOV.U32 R3, RZ, RZ, 0x181f ;  /* 0x0000181fff037424 */ /* 0x000fe200078e00ff */
[----:B------:R-:W-:Y:S02]  /*1c340*/  MOV R2, 0x1c360 ;  /* 0x0001c36000027802 */ /* 0x000fe40000000f00 */
[----:B-----5:R-:W-:Y:S05]  /*1c350*/  CALL.REL.NOINC `($__internal_85_$__cuda_sm70_shflsync_idx_p) ;  /* 0x00001c0000007944 */ /* 0x020fea0003c00000 */
[----:B------:R-:W-:Y:S01]  /*1c360*/  MOV R4, R208 ;  /* 0x000000d000047202 */ /* 0x000fe20000000f00 */
[----:B------:R-:W-:Y:S05]  /*1c370*/  BRA `(.L_x_5141) ;  /* 0xfffeda4000007947 */ /* 0x000fea000383ffff */
.L_x_4988:
[----:B------:R-:W-:Y:S01]  /*1c380*/  IMAD.MOV.U32 R209, RZ, RZ, R13 ;  /* 0x000000ffffd17224 */ /* 0x000fe200078e000d */
[----:B------:R-:W-:Y:S01]  /*1c390*/  MOV R208, RZ ;  /* 0x000000ff00d07202 */ /* 0x000fe20000000f00 */
[----:B------:R-:W-:Y:S01]  /*1c3a0*/  IMAD.MOV.U32 R3, RZ, RZ, 0x181f ;  /* 0x0000181fff037424 */ /* 0x000fe200078e00ff */
[----:B------:R-:W-:Y:S02]  /*1c3b0*/  MOV R2, 0x1c3d0 ;  /* 0x0001c3d000027802 */ /* 0x000fe40000000f00 */
[----:B-12--5:R-:W-:Y:S05]  /*1c3c0*/  CALL.REL.NOINC `($__internal_85_$__cuda_sm70_shflsync_idx_p) ;  /* 0x00001b9000007944 */ /* 0x026fea0003c00000 */
[----:B------:R-:W-:Y:S01]  /*1c3d0*/  MOV R2, R208 ;  /* 0x000000d000027202 */ /* 0x000fe20000000f00 */
[----:B------:R-:W-:Y:S05]  /*1c3e0*/  BRA `(.L_x_5142) ;  /* 0xfffed9f000007947 */ /* 0x000fea000383ffff */
.L_x_4991:
[----:B------:R-:W-:Y:S01]  /*1c3f0*/  IMAD.MOV.U32 R209, RZ, RZ, R5 ;  /* 0x000000ffffd17224 */ /* 0x000fe200078e0005 */
[----:B------:R-:W-:Y:S01]  /*1c400*/  MOV R208, 0x1 ;  /* 0x0000000100d07802 */ /* 0x000fe20000000f00 */
[----:B--2---:R-:W-:Y:S01]  /*1c410*/  IMAD.MOV.U32 R3, RZ, RZ, 0x181f ;  /* 0x0000181fff037424 */ /* 0x004fe200078e00ff */
[----:B----4-:R-:W-:-:S02]  /*1c420*/  MOV R2, 0x1c440 ;  /* 0x0001c44000027802 */ /* 0x010fc40000000f00 */
[----:B-1-3-5:R-:W-:Y:S05]  /*1c430*/  CALL.REL.NOINC `($__internal_85_$__cuda_sm70_shflsync_idx_p) ;  /* 0x00001b2000007944 */ /* 0x02afea0003c00000 */
[----:B------:R-:W-:Y:S01]  /*1c440*/  IMAD.MOV.U32 R4, RZ, RZ, R208 ;  /* 0x000000ffff047224 */ /* 0x000fe200078e00d0 */
[----:B------:R-:W-:Y:S01]  /*1c450*/  MOV R208, 0x1 ;  /* 0x0000000100d07802 */ /* 0x000fe20000000f00 */
[----:B------:R-:W-:Y:S01]  /*1c460*/  IMAD.MOV.U32 R209, RZ, RZ, R13 ;  /* 0x000000ffffd17224 */ /* 0x000fe200078e000d */
[----:B------:R-:W-:-:S02]  /*1c470*/  MOV R3, 0x181f ;  /* 0x0000181f00037802 */ /* 0x000fc40000000f00 */
[----:B------:R-:W-:Y:S02]  /*1c480*/  MOV R2, 0x1c4a0 ;  /* 0x0001c4a000027802 */ /* 0x000fe40000000f00 */
[----:B------:R-:W-:Y:S05]  /*1c490*/  CALL.REL.NOINC `($__internal_85_$__cuda_sm70_shflsync_idx_p) ;  /* 0x00001ac000007944 */ /* 0x000fea0003c00000 */
[----:B------:R-:W-:Y:S01]  /*1c4a0*/  MOV R2, R208 ;  /* 0x000000d000027202 */ /* 0x000fe20000000f00 */
[----:B------:R-:W-:Y:S05]  /*1c4b0*/  BRA `(.L_x_5143) ;  /* 0xfffedac000007947 */ /* 0x000fea000383ffff */
.L_x_4994:
[----:B------:R-:W-:Y:S01]  /*1c4c0*/  IMAD.MOV.U32 R209, RZ, RZ, R5 ;  /* 0x000000ffffd17224 */ /* 0x000fe200078e0005 */
[----:B------:R-:W-:Y:S01]  /*1c4d0*/  MOV R208, 0x2 ;  /* 0x0000000200d07802 */ /* 0x000fe20000000f00 */
[----:B-1----:R-:W-:Y:S01]  /*1c4e0*/  IMAD.MOV.U32 R3, RZ, RZ, 0x181f ;  /* 0x0000181fff037424 */ /* 0x002fe200078e00ff */
[----:B----4-:R-:W-:Y:S02]  /*1c4f0*/  MOV R2, 0x1c510 ;  /* 0x0001c51000027802 */ /* 0x010fe40000000f00 */
[----:B--23-5:R-:W-:Y:S05]  /*1c500*/  CALL.REL.NOINC `($__internal_85_$__cuda_sm70_shflsync_idx_p) ;  /* 0x00001a5000007944 */ /* 0x02cfea0003c00000 */
[----:B------:R-:W-:Y:S01]  /*1c510*/  MOV R4, R208 ;  /* 0x000000d000047202 */ /* 0x000fe20000000f00 */
[----:B------:R-:W-:Y:S05]  /*1c520*/  BRA `(.L_x_5144) ;  /* 0xfffedbc000007947 */ /* 0x000fea000383ffff */
.L_x_4995:
[----:B------:R-:W-:Y:S01]  /*1c530*/  IMAD.MOV.U32 R209, RZ, RZ, R13 ;  /* 0x000000ffffd17224 */ /* 0x000fe200078e000d */
[----:B------:R-:W-:Y:S01]  /*1c540*/  MOV R208, 0x2 ;  /* 0x0000000200d07802 */ /* 0x000fe20000000f00 */
[----:B------:R-:W-:Y:S01]  /*1c550*/  IMAD.MOV.U32 R3, RZ, RZ, 0x181f ;  /* 0x0000181fff037424 */ /* 0x000fe200078e00ff */
[----:B----4-:R-:W-:Y:S02]  /*1c560*/  MOV R2, 0x1c580 ;  /* 0x0001c58000027802 */ /* 0x010fe40000000f00 */
[----:B-123-5:R-:W-:Y:S05]  /*1c570*/  CALL.REL.NOINC `($__internal_85_$__cuda_sm70_shflsync_idx_p) ;  /* 0x000019e000007944 */ /* 0x02efea0003c00000 */
[----:B------:R-:W-:Y:S01]  /*1c580*/  MOV R2, R208 ;  /* 0x000000d000027202 */ /* 0x000fe20000000f00 */
[----:B------:R-:W-:Y:S05]  /*1c590*/  BRA `(.L_x_5145) ;  /* 0xfffedb7000007947 */ /* 0x000fea000383ffff */
.L_x_4998:
[----:B------:R-:W-:Y:S01]  /*1c5a0*/  IMAD.MOV.U32 R209, RZ, RZ, R5 ;  /* 0x000000ffffd17224 */ /* 0x000fe200078e0005 */
[----:B------:R-:W-:Y:S01]  /*1c5b0*/  MOV R208, 0x3 ;  /* 0x0000000300d07802 */ /* 0x000fe20000000f00 */
[----:B-1----:R-:W-:Y:S01]  /*1c5c0*/  IMAD.MOV.U32 R3, RZ, RZ, 0x181f ;  /* 0x0000181fff037424 */ /* 0x002fe200078e00ff */
[----:B------:R-:W-:-:S02]  /*1c5d0*/  MOV R2, 0x1c5f0 ;  /* 0x0001c5f000027802 */ /* 0x000fc40000000f00 */
[----:B--2345:R-:W-:Y:S05]  /*1c5e0*/  CALL.REL.NOINC `($__internal_85_$__cuda_sm70_shflsync_idx_p) ;  /* 0x0000197000007944 */ /* 0x03cfea0003c00000 */
        /* <DEDUP_REMOVED lines=8> */
.L_x_5055:
[----:B------:R-:W-:Y:S01]  /*1c670*/  IMAD.MOV.U32 R209, RZ, RZ, R6 ;  /* 0x000000ffffd17224 */ /* 0x000fe200078e0006 */
[----:B------:R-:W-:Y:S01]  /*1c680*/  MOV R208, 0x1 ;  /* 0x0000000100d07802 */ /* 0x000fe20000000f00 */
[----:B-1----:R-:W-:Y:S01]  /*1c690*/  IMAD.MOV.U32 R3, RZ, RZ, 0x181f ;  /* 0x0000181fff037424 */ /* 0x002fe200078e00ff */
[----:B------:R-:W-:Y:S02]  /*1c6a0*/  MOV R2, 0x1c6c0 ;  /* 0x0001c6c000027802 */ /* 0x000fe40000000f00 */
[----:B-----5:R-:W-:Y:S05]  /*1c6b0*/  CALL.REL.NOINC `($__internal_85_$__cuda_sm70_shflsync_idx_p) ;  /* 0x000018a000007944 */ /* 0x020fea0003c00000 */
[----:B------:R-:W-:Y:S01]  /*1c6c0*/  IMAD.MOV.U32 R5, RZ, RZ, R208 ;  /* 0x000000ffff057224 */ /* 0x000fe200078e00d0 */
[----:B------:R-:W-:Y:S01]  /*1c6d0*/  MOV R208, 0x1 ;  /* 0x0000000100d07802 */ /* 0x000fe20000000f00 */
[----:B------:R-:W-:Y:S01]  /*1c6e0*/  IMAD.MOV.U32 R209, RZ, RZ, R13 ;  /* 0x000000ffffd17224 */ /* 0x000fe200078e000d */
[----:B------:R-:W-:Y:S02]  /*1c6f0*/  MOV R3, 0x181f ;  /* 0x0000181f00037802 */ /* 0x000fe40000000f00 */
[----:B------:R-:W-:Y:S02]  /*1c700*/  MOV R2, 0x1c720 ;  /* 0x0001c72000027802 */ /* 0x000fe40000000f00 */
[----:B------:R-:W-:Y:S05]  /*1c710*/  CALL.REL.NOINC `($__internal_85_$__cuda_sm70_shflsync_idx_p) ;  /* 0x0000184000007944 */ /* 0x000fea0003c00000 */
[----:B------:R-:W-:Y:S01]  /*1c720*/  MOV R2, R208 ;  /* 0x000000d000027202 */ /* 0x000fe20000000f00 */
[----:B------:R-:W-:Y:S05]  /*1c730*/  BRA `(.L_x_5147) ;  /* 0xffff4e8000007947 */ /* 0x000fea000383ffff */
.L_x_5058:
[----:B------:R-:W-:Y:S01]  /*1c740*/  IMAD.MOV.U32 R209, RZ, RZ, R5 ;  /* 0x000000ffffd17224 */ /* 0x000fe200078e0005 */
[----:B------:R-:W-:Y:S01]  /*1c750*/  MOV R208, RZ ;  /* 0x000000ff00d07202 */ /* 0x000fe20000000f00 */
[----:B------:R-:W-:Y:S01]  /*1c760*/  IMAD.MOV.U32 R3, RZ, RZ, 0x181f ;  /* 0x0000181fff037424 */ /* 0x000fe200078e00ff */
[----:B------:R-:W-:-:S02]  /*1c770*/  MOV R2, 0x1c790 ;  /* 0x0001c79000027802 */ /* 0x000fc40000000f00 */
[----:B------:R-:W-:Y:S05]  /*1c780*/  CALL.REL.NOINC `($__internal_85_$__cuda_sm70_shflsync_idx_p) ;  /* 0x000017d000007944 */ /* 0x000fea0003c00000 */
[----:B------:R-:W-:Y:S01]  /*1c790*/  MOV R4, R208 ;  /* 0x000000d000047202 */ /* 0x000fe20000000f00 */
[----:B------:R-:W-:Y:S05]  /*1c7a0*/  BRA `(.L_x_5148) ;  /* 0xffff5bd000007947 */ /* 0x000fea000383ffff */
.L_x_5059:
[----:B------:R-:W-:Y:S01]  /*1c7b0*/  IMAD.MOV.U32 R209, RZ, RZ, R6 ;  /* 0x000000ffffd17224 */ /* 0x000fe200078e0006 */
[----:B------:R-:W-:Y:S01]  /*1c7c0*/  MOV R208, RZ ;  /* 0x000000ff00d07202 */ /* 0x000fe20000000f00 */
[----:B------:R-:W-:Y:S01]  /*1c7d0*/  IMAD.MOV.U32 R3, RZ, RZ, 0x181f ;  /* 0x0000181fff037424 */ /* 0x000fe200078e00ff */
[----:B------:R-:W-:-:S02]  /*1c7e0*/  MOV R2, 0x1c800 ;  /* 0x0001c80000027802 */ /* 0x000fc40000000f00 */
[----:B-12---:R-:W-:Y:S05]  /*1c7f0*/  CALL.REL.NOINC `($__internal_85_$__cuda_sm70_shflsync_idx_p) ;  /* 0x0000176000007944 */ /* 0x006fea0003c00000 */
[----:B------:R-:W-:Y:S01]  /*1c800*/  MOV R2, R208 ;  /* 0x000000d000027202 */ /* 0x000fe20000000f00 */
[----:B------:R-:W-:Y:S05]  /*1c810*/  BRA `(.L_x_5149) ;  /* 0xffff5b8000007947 */ /* 0x000fea000383ffff */
.L_x_5062:
[----:B------:R-:W-:Y:S01]  /*1c820*/  IMAD.MOV.U32 R209, RZ, RZ, R5 ;  /* 0x000000ffffd17224 */ /* 0x000fe200078e0005 */
[----:B------:R-:W-:Y:S01]  /*1c830*/  MOV R208, 0x1 ;  /* 0x0000000100d07802 */ /* 0x000fe20000000f00 */
[----:B--2---:R-:W-:Y:S01]  /*1c840*/  IMAD.MOV.U32 R3, RZ, RZ, 0x181f ;  /* 0x0000181fff037424 */ /* 0x004fe200078e00ff */
[----:B----4-:R-:W-:-:S03]  /*1c850*/  MOV R2, 0x1c870 ;  /* 0x0001c87000027802 */ /* 0x010fc60000000f00 */
[----:B-1-3--:R-:W-:Y:S05]  /*1c860*/  CALL.REL.NOINC `($__internal_85_$__cuda_sm70_shflsync_idx_p) ;  /* 0x000016f000007944 */ /* 0x00afea0003c00000 */
        /* <DEDUP_REMOVED lines=8> */
.L_x_5063:
[----:B------:R-:W-:Y:S01]  /*1c8f0*/  IMAD.MOV.U32 R4, RZ, RZ, R6 ;  /* 0x000000ffff047224 */ /* 0x000fe200078e0006 */
[----:B------:R-:W-:Y:S02]  /*1c900*/  MOV R3, 0x2 ;  /* 0x0000000200037802 */ /* 0x000fe40000000f00 */
[----:B------:R-:W-:Y:S02]  /*1c910*/  MOV R2, 0x1c930 ;  /* 0x0001c93000027802 */ /* 0x000fe40000000f00 */
[----:B------:R-:W-:Y:S05]  /*1c920*/  CALL.REL.NOINC `($__internal_84_$__cuda_sm70_shflsync_bfly_p) ;  /* 0x000015d000007944 */ /* 0x000fea0003c00000 */
[----:B------:R-:W-:Y:S01]  /*1c930*/  MOV R2, R177 ;  /* 0x000000b100027202 */ /* 0x000fe20000000f00 */
[----:B------:R-:W-:Y:S05]  /*1c940*/  BRA `(.L_x_5151) ;  /* 0xffff60d000007947 */ /* 0x000fea000383ffff */
.L_x_5064:
[----:B------:R-:W-:Y:S01]  /*1c950*/  IMAD.MOV.U32 R4, RZ, RZ, R6 ;  /* 0x000000ffff047224 */ /* 0x000fe200078e0006 */
[----:B------:R-:W-:Y:S02]  /*1c960*/  MOV R3, 0x1 ;  /* 0x0000000100037802 */ /* 0x000fe40000000f00 */
[----:B------:R-:W-:Y:S02]  /*1c970*/  MOV R2, 0x1c990 ;  /* 0x0001c99000027802 */ /* 0x000fe40000000f00 */
[----:B------:R-:W-:Y:S05]  /*1c980*/  CALL.REL.NOINC `($__internal_84_$__cuda_sm70_shflsync_bfly_p) ;  /* 0x0000157000007944 */ /* 0x000fea0003c00000 */
[----:B------:R-:W-:Y:S01]  /*1c990*/  FMNMX.FTZ R6, R6, R177, !PT ;  /* 0x000000b106067209 */ /* 0x000fe20007810000 */
[----:B------:R-:W-:Y:S01]  /*1c9a0*/  IMAD.MOV.U32 R4, RZ, RZ, R5 ;  /* 0x000000ffff047224 */ /* 0x000fe200078e0005 */
[----:B------:R-:W-:Y:S01]  /*1c9b0*/  MOV R2, 0x1c9e0 ;  /* 0x0001c9e000027802 */ /* 0x000fe20000000f00 */
[----:B------:R-:W-:-:S02]  /*1c9c0*/  IMAD.MOV.U32 R3, RZ, RZ, 0x2 ;  /* 0x00000002ff037424 */ /* 0x000fc400078e00ff */
[----:B------:R-:W-:Y:S05]  /*1c9d0*/  CALL.REL.NOINC `($__internal_84_$__cuda_sm70_shflsync_bfly_p) ;  /* 0x0000152000007944 */ /* 0x000fea0003c00000 */
[----:B------:R-:W-:Y:S01]  /*1c9e0*/  FMNMX.FTZ R5, R5, R177, !PT ;  /* 0x000000b105057209 */ /* 0x000fe20007810000 */
[----:B------:R-:W-:Y:S01]  /*1c9f0*/  IMAD.MOV.U32 R3, RZ, RZ, 0x1 ;  /* 0x00000001ff037424 */ /* 0x000fe200078e00ff */
[----:B------:R-:W-:-:S03]  /*1ca00*/  MOV R2, 0x1ca30 ;  /* 0x0001ca3000027802 */ /* 0x000fc60000000f00 */
[----:B------:R-:W-:Y:S02]  /*1ca10*/  IMAD.MOV.U32 R4, RZ, RZ, R5 ;  /* 0x000000ffff047224 */ /* 0x000fe400078e0005 */
[----:B------:R-:W-:Y:S05]  /*1ca20*/  CALL.REL.NOINC `($__internal_84_$__cuda_sm70_shflsync_bfly_p) ;  /* 0x000014d000007944 */ /* 0x000fea0003c00000 */
[----:B------:R-:W-:Y:S01]  /*1ca30*/  MOV R4, R177 ;  /* 0x000000b100047202 */ /* 0x000fe20000000f00 */
[----:B------:R-:W-:Y:S05]  /*1ca40*/  BRA `(.L_x_5152) ;  /* 0xffff604000007947 */ /* 0x000fea000383ffff */
.L_x_5066:
[----:B------:R-:W-:Y:S01]  /*1ca50*/  MOV R208, RZ ;  /* 0x000000ff00d07202 */ /* 0x000fe20000000f00 */
[----:B------:R-:W-:Y:S01]  /*1ca60*/  IMAD.MOV.U32 R209, RZ, RZ, R4 ;  /* 0x000000ffffd17224 */ /* 0x000fe200078e0004 */
[----:B-1----:R-:W-:Y:S01]  /*1ca70*/  MOV R2, 0x1caa0 ;  /* 0x0001caa000027802 */ /* 0x002fe20000000f00 */
[----:B------:R-:W-:Y:S02]  /*1ca80*/  IMAD.MOV.U32 R3, RZ, RZ, 0x181f ;  /* 0x0000181fff037424 */ /* 0x000fe400078e00ff */
[----:B--234-:R-:W-:Y:S05]  /*1ca90*/  CALL.REL.NOINC `($__internal_85_$__cuda_sm70_shflsync_idx_p) ;  /* 0x000014c000007944 */ /* 0x01cfea0003c00000 */
[----:B------:R-:W-:Y:S01]  /*1caa0*/  MOV R2, R208 ;  /* 0x000000d000027202 */ /* 0x000fe20000000f00 */
[----:B------:R-:W-:-:S05]  /*1cab0*/  BRA `(.L_x_5153) ;  /* 0xffff717000007947 */ /* 0x000fca000383ffff */
.L_x_5069:
[----:B------:R-:W-:Y:S01]  /*1cac0*/  MOV R208, 0x1 ;  /* 0x0000000100d07802 */ /* 0x000fe20000000f00 */
[----:B------:R-:W-:Y:S01]  /*1cad0*/  IMAD.MOV.U32 R209, RZ, RZ, R4 ;  /* 0x000000ffffd17224 */ /* 0x000fe200078e0004 */
[----:B------:R-:W-:Y:S01]  /*1cae0*/  MOV R2, 0x1cb10 ;  /* 0x0001cb1000027802 */ /* 0x000fe20000000f00 */
[----:B------:R-:W-:Y:S02]  /*1caf0*/  IMAD.MOV.U32 R3, RZ, RZ, 0x181f ;  /* 0x0000181fff037424 */ /* 0x000fe400078e00ff */
[----:B--23--:R-:W-:Y:S05]  /*1cb00*/  CALL.REL.NOINC `($__internal_85_$__cuda_sm70_shflsync_idx_p) ;  /* 0x0000145000007944 */ /* 0x00cfea0003c00000 */
[----:B------:R-:W-:Y:S01]  /*1cb10*/  MOV R3, 0x181f ;  /* 0x0000181f00037802 */ /* 0x000fe20000000f00 */
[----:B------:R-:W-:Y:S01]  /*1cb20*/  IMAD.MOV.U32 R4, RZ, RZ, R208 ;  /* 0x000000ffff047224 */ /* 0x000fe200078e00d0 */
[----:B------:R-:W-:Y:S01]  /*1cb30*/  MOV R208, 0x1 ;  /* 0x0000000100d07802 */ /* 0x000fe20000000f00 */
[----:B------:R-:W-:Y:S01]  /*1cb40*/  IMAD.MOV.U32 R209, RZ, RZ, R20 ;  /* 0x000000ffffd17224 */ /* 0x000fe200078e0014 */
[----:B------:R-:W-:Y:S02]  /*1cb50*/  MOV R2, 0x1cb70 ;  /* 0x0001cb7000027802 */ /* 0x000fe40000000f00 */
[----:B------:R-:W-:Y:S05]  /*1cb60*/  CALL.REL.NOINC `($__internal_85_$__cuda_sm70_shflsync_idx_p) ;  /* 0x000013f000007944 */ /* 0x000fea0003c00000 */
[----:B------:R-:W-:Y:S01]  /*1cb70*/  MOV R2, R208 ;  /* 0x000000d000027202 */ /* 0x000fe20000000f00 */
[----:B------:R-:W-:-:S05]  /*1cb80*/  BRA `(.L_x_5154) ;  /* 0xffff720000007947 */ /* 0x000fca000383ffff */
.L_x_5072:
[----:B------:R-:W-:Y:S01]  /*1cb90*/  MOV R208, RZ ;  /* 0x000000ff00d07202 */ /* 0x000fe20000000f00 */
[----:B------:R-:W-:Y:S01]  /*1cba0*/  IMAD.MOV.U32 R209, RZ, RZ, R177 ;  /* 0x000000ffffd17224 */ /* 0x000fe200078e00b1 */
[----:B------:R-:W-:Y:S01]  /*1cbb0*/  MOV R2, 0x1cbe0 ;  /* 0x0001cbe000027802 */ /* 0x000fe20000000f00 */
[----:B------:R-:W-:Y:S02]  /*1cbc0*/  IMAD.MOV.U32 R3, RZ, RZ, 0x181f ;  /* 0x0000181fff037424 */ /* 0x000fe400078e00ff */
[----:B------:R-:W-:Y:S05]  /*1cbd0*/  CALL.REL.NOINC `($__internal_85_$__cuda_sm70_shflsync_idx_p) ;  /* 0x0000138000007944 */ /* 0x000fea0003c00000 */
[----:B------:R-:W-:Y:S01]  /*1cbe0*/  MOV R4, R208 ;  /* 0x000000d000047202 */ /* 0x000fe20000000f00 */
[----:B------:R-:W-:-:S05]  /*1cbf0*/  BRA `(.L_x_5155) ;  /* 0xffff7ed000007947 */ /* 0x000fca000383ffff */
.L_x_5073:
[----:B------:R-:W-:Y:S01]  /*1cc00*/  MOV R208, RZ ;  /* 0x000000ff00d07202 */ /* 0x000fe20000000f00 */
[----:B------:R-:W-:Y:S01]  /*1cc10*/  IMAD.MOV.U32 R209, RZ, RZ, R180 ;  /* 0x000000ffffd17224 */ /* 0x000fe200078e00b4 */
[----:B------:R-:W-:Y:S01]  /*1cc20*/  MOV R2, 0x1cc50 ;  /* 0x0001cc5000027802 */ /* 0x000fe20000000f00 */
[----:B------:R-:W-:Y:S02]  /*1cc30*/  IMAD.MOV.U32 R3, RZ, RZ, 0x181f ;  /* 0x0000181fff037424 */ /* 0x000fe400078e00ff */
[----:B-12---:R-:W-:Y:S05]  /*1cc40*/  CALL.REL.NOINC `($__internal_85_$__cuda_sm70_shflsync_idx_p) ;  /* 0x0000131000007944 */ /* 0x006fea0003c00000 */
[----:B------:R-:W-:Y:S01]  /*1cc50*/  MOV R2, R208 ;  /* 0x000000d000027202 */ /* 0x000fe20000000f00 */
[----:B------:R-:W-:-:S05]  /*1cc60*/  BRA `(.L_x_5156) ;  /* 0xffff7e8000007947 */ /* 0x000fca000383ffff */
.L_x_5074:
[----:B------:R-:W-:Y:S01]  /*1cc70*/  MOV R208, 0x1 ;  /* 0x0000000100d07802 */ /* 0x000fe20000000f00 */
[----:B------:R-:W-:Y:S01]  /*1cc80*/  IMAD.MOV.U32 R209, RZ, RZ, R177 ;  /* 0x000000ffffd17224 */ /* 0x000fe200078e00b1 */
[----:B--2---:R-:W-:Y:S01]  /*1cc90*/  MOV R2, 0x1ccc0 ;  /* 0x0001ccc000027802 */ /* 0x004fe20000000f00 */
[----:B------:R-:W-:Y:S03]  /*1cca0*/  IMAD.MOV.U32 R3, RZ, RZ, 0x181f ;  /* 0x0000181fff037424 */ /* 0x000fe600078e00ff */
[----:B-1-3--:R-:W-:Y:S05]  /*1ccb0*/  CALL.REL.NOINC `($__internal_85_$__cuda_sm70_shflsync_idx_p) ;  /* 0x000012a000007944 */ /* 0x00afea0003c00000 */
        /* <DEDUP_REMOVED lines=8> */
.L_x_5075:
[----:B------:R-:W-:Y:S02]  /*1cd40*/  MOV R3, 0x2 ;  /* 0x0000000200037802 */ /* 0x000fe40000000f00 */
[----:B------:R-:W-:Y:S02]  /*1cd50*/  MOV R2, 0x1cd70 ;  /* 0x0001cd7000027802 */ /* 0x000fe40000000f00 */
[----:B---3--:R-:W-:Y:S05]  /*1cd60*/  CALL.REL.NOINC `($__internal_84_$__cuda_sm70_shflsync_bfly_p) ;  /* 0x0000119000007944 */ /* 0x008fea0003c00000 */
[----:B------:R-:W-:Y:S01]  /*1cd70*/  MOV R2, R177 ;  /* 0x000000b100027202 */ /* 0x000fe20000000f00 */
[----:B------:R-:W-:-:S05]  /*1cd80*/  BRA `(.L_x_5158) ;  /* 0xffff814000007947 */ /* 0x000fca000383ffff */
.L_x_5076:
[----:B------:R-:W-:Y:S02]  /*1cd90*/  MOV R3, 0x1 ;  /* 0x0000000100037802 */ /* 0x000fe40000000f00 */
[----:B------:R-:W-:Y:S02]  /*1cda0*/  MOV R2, 0x1cdc0 ;  /* 0x0001cdc000027802 */ /* 0x000fe40000000f00 */
[----:B---3--:R-:W-:Y:S05]  /*1cdb0*/  CALL.REL.NOINC `($__internal_84_$__cuda_sm70_shflsync_bfly_p) ;  /* 0x0000114000007944 */ /* 0x008fea0003c00000 */
[----:B------:R-:W-:Y:S01]  /*1cdc0*/  IMAD.MOV.U32 R3, RZ, RZ, 0x2 ;  /* 0x00000002ff037424 */ /* 0x000fe200078e00ff */
[----:B------:R-:W-:Y:S01]  /*1cdd0*/  FMNMX.FTZ R6, R4, R177, !PT ;  /* 0x000000b104067209 */ /* 0x000fe20007810000 */
[----:B------:R-:W-:Y:S01]  /*1cde0*/  IMAD.MOV.U32 R4, RZ, RZ, R176 ;  /* 0x000000ffff047224 */ /* 0x000fe200078e00b0 */
[----:B------:R-:W-:Y:S02]  /*1cdf0*/  MOV R2, 0x1ce10 ;  /* 0x0001ce1000027802 */ /* 0x000fe40000000f00 */
[----:B------:R-:W-:Y:S05]  /*1ce00*/  CALL.REL.NOINC `($__internal_84_$__cuda_sm70_shflsync_bfly_p) ;  /* 0x000010f000007944 */ /* 0x000fea0003c00000 */
[----:B------:R-:W-:Y:S01]  /*1ce10*/  FMNMX.FTZ R4, R176, R177, !PT ;  /* 0x000000b1b0047209 */ /* 0x000fe20007810000 */
[----:B------:R-:W-:Y:S01]  /*1ce20*/  IMAD.MOV.U32 R3, RZ, RZ, 0x1 ;  /* 0x00000001ff037424 */ /* 0x000fe200078e00ff */
[----:B------:R-:W-:Y:S02]  /*1ce30*/  MOV R2, 0x1ce50 ;  /* 0x0001ce5000027802 */ /* 0x000fe40000000f00 */
[----:B------:R-:W-:Y:S05]  /*1ce40*/  CALL.REL.NOINC `($__internal_84_$__cuda_sm70_shflsync_bfly_p) ;  /* 0x000010b000007944 */ /* 0x000fea0003c00000 */
[----:B------:R-:W-:Y:S01]  /*1ce50*/  MOV R2, R177 ;  /* 0x000000b100027202 */ /* 0x000fe20000000f00 */
[----:B------:R-:W-:-:S05]  /*1ce60*/  BRA `(.L_x_5159) ;  /* 0xffff80d000007947 */ /* 0x000fca000383ffff */
.L_x_5078:
[----:B------:R-:W-:Y:S01]  /*1ce70*/  IMAD.MOV.U32 R4, RZ, RZ, R218 ;  /* 0x000000ffff047224 */ /* 0x000fe200078e00da */
[----:B------:R-:W-:-:S02]  /*1ce80*/  MOV R3, 0x2 ;  /* 0x0000000200037802 */ /* 0x000fc40000000f00 */
[----:B------:R-:W-:Y:S02]  /*1ce90*/  MOV R2, 0x1ceb0 ;  /* 0x0001ceb000027802 */ /* 0x000fe40000000f00 */
[----:B------:R-:W-:Y:S05]  /*1cea0*/  CALL.REL.NOINC `($__internal_84_$__cuda_sm70_shflsync_bfly_p) ;  /* 0x0000105000007944 */ /* 0x000fea0003c00000 */
[----:B------:R-:W-:Y:S01]  /*1ceb0*/  FADD.FTZ R4, R218, R177 ;  /* 0x000000b1da047221 */ /* 0x000fe20000010000 */
[----:B------:R-:W-:Y:S02]  /*1cec0*/  MOV R3, 0x1 ;  /* 0x0000000100037802 */ /* 0x000fe40000000f00 */
[----:B------:R-:W-:Y:S02]  /*1ced0*/  MOV R2, 0x1cef0 ;  /* 0x0001cef000027802 */ /* 0x000fe40000000f00 */
[----:B------:R-:W-:Y:S05]  /*1cee0*/  CALL.REL.NOINC `($__internal_84_$__cuda_sm70_shflsync_bfly_p) ;  /* 0x0000101000007944 */ /* 0x000fea0003c00000 */
[----:B------:R-:W-:Y:S01]  /*1cef0*/  FADD.FTZ R8, R4, R177 ;  /* 0x000000b104087221 */ /* 0x000fe20000010000 */
[----:B------:R-:W-:Y:S02]  /*1cf00*/  MOV R4, R217 ;  /* 0x000000d900047202 */ /* 0x000fe40000000f00 */
[----:B------:R-:W-:Y:S02]  /*1cf10*/  MOV R3, 0x2 ;  /* 0x0000000200037802 */ /* 0x000fe40000000f00 */
[----:B------:R-:W-:Y:S02]  /*1cf20*/  MOV R2, 0x1cf40 ;  /* 0x0001cf4000027802 */ /* 0x000fe40000000f00 */
[----:B------:R-:W-:Y:S05]  /*1cf30*/  CALL.REL.NOINC `($__internal_84_$__cuda_sm70_shflsync_bfly_p) ;  /* 0x00000fc000007944 */ /* 0x000fea0003c00000 */
[----:B------:R-:W-:Y:S01]  /*1cf40*/  FADD.FTZ R4, R217, R177 ;  /* 0x000000b1d9047221 */ /* 0x000fe20000010000 */
[----:B------:R-:W-:Y:S02]  /*1cf50*/  MOV R3, 0x1 ;  /* 0x0000000100037802 */ /* 0x000fe40000000f00 */
[----:B------:R-:W-:-:S02]  /*1cf60*/  MOV R2, 0x1cf80 ;  /* 0x0001cf8000027802 */ /* 0x000fc40000000f00 */
[----:B------:R-:W-:Y:S05]  /*1cf70*/  CALL.REL.NOINC `($__internal_84_$__cuda_sm70_shflsync_bfly_p) ;  /* 0x00000f8000007944 */ /* 0x000fea0003c00000 */
[----:B------:R-:W-:Y:S01]  /*1cf80*/  MOV R2, R177 ;  /* 0x000000b100027202 */ /* 0x000fe20000000f00 */
[----:B------:R-:W-:Y:S05]  /*1cf90*/  BRA `(.L_x_5160) ;  /* 0xffff976000007947 */ /* 0x000fea000383ffff */
.L_x_5085:
[----:B--234-:R-:W-:Y:S01]  /*1cfa0*/  IMAD.MOV.U32 R209, RZ, RZ, R13 ;  /* 0x000000ffffd17224 */ /* 0x01cfe200078e000d */
[----:B------:R-:W-:Y:S01]  /*1cfb0*/  MOV R208, RZ ;  /* 0x000000ff00d07202 */ /* 0x000fe20000000f00 */
[----:B------:R-:W-:Y:S01]  /*1cfc0*/  IMAD.MOV.U32 R3, RZ, RZ, 0x181f ;  /* 0x0000181fff037424 */ /* 0x000fe200078e00ff */
[----:B------:R-:W-:-:S02]  /*1cfd0*/  MOV R2, 0x1cff0 ;  /* 0x0001cff000027802 */ /* 0x000fc40000000f00 */
[----:B-1----:R-:W-:Y:S05]  /*1cfe0*/  CALL.REL.NOINC `($__internal_85_$__cuda_sm70_shflsync_idx_p) ;  /* 0x00000f7000007944 */ /* 0x002fea0003c00000 */
[----:B------:R-:W-:Y:S01]  /*1cff0*/  MOV R5, R208 ;  /* 0x000000d000057202 */ /* 0x000fe20000000f00 */
[----:B------:R-:W-:Y:S05]  /*1d000*/  BRA `(.L_x_5161) ;  /* 0xffffb38000007947 */ /* 0x000fea000383ffff */
.L_x_5086:
[----:B------:R-:W-:Y:S01]  /*1d010*/  IMAD.MOV.U32 R209, RZ, RZ, R16 ;  /* 0x000000ffffd17224 */ /* 0x000fe200078e0010 */
[----:B------:R-:W-:Y:S01]  /*1d020*/  MOV R208, RZ ;  /* 0x000000ff00d07202 */ /* 0x000fe20000000f00 */
[----:B------:R-:W-:Y:S01]  /*1d030*/  IMAD.MOV.U32 R3, RZ, RZ, 0x181f ;  /* 0x0000181fff037424 */ /* 0x000fe200078e00ff */
[----:B------:R-:W-:-:S02]  /*1d040*/  MOV R2, 0x1d060 ;  /* 0x0001d06000027802 */ /* 0x000fc40000000f00 */
[----:B-123--:R-:W-:Y:S05]  /*1d050*/  CALL.REL.NOINC `($__internal_85_$__cuda_sm70_shflsync_idx_p) ;  /* 0x00000f0000007944 */ /* 0x00efea0003c00000 */
[----:B------:R-:W-:Y:S01]  /*1d060*/  MOV R2, R208 ;  /* 0x000000d000027202 */ /* 0x000fe20000000f00 */
[----:B------:R-:W-:Y:S05]  /*1d070*/  BRA `(.L_x_5162) ;  /* 0xffffb33000007947 */ /* 0x000fea000383ffff */
.L_x_5089:
[----:B------:R-:W-:Y:S01]  /*1d080*/  IMAD.MOV.U32 R209, RZ, RZ, R13 ;  /* 0x000000ffffd17224 */ /* 0x000fe200078e000d */
[----:B------:R-:W-:Y:S01]  /*1d090*/  MOV R208, 0x1 ;  /* 0x0000000100d07802 */ /* 0x000fe20000000f00 */
[----:B--2---:R-:W-:Y:S01]  /*1d0a0*/  IMAD.MOV.U32 R3, RZ, RZ, 0x181f ;  /* 0x0000181fff037424 */ /* 0x004fe200078e00ff */
[----:B------:R-:W-:-:S02]  /*1d0b0*/  MOV R2, 0x1d0d0 ;  /* 0x0001d0d000027802 */ /* 0x000fc40000000f00 */
[----:B-1-34-:R-:W-:Y:S05]  /*1d0c0*/  CALL.REL.NOINC `($__internal_85_$__cuda_sm70_shflsync_idx_p) ;  /* 0x00000e9000007944 */ /* 0x01afea0003c00000 */
        /* <DEDUP_REMOVED lines=8> */
.L_x_5092:
[----:B------:R-:W-:Y:S01]  /*1d150*/  IMAD.MOV.U32 R209, RZ, RZ, R13 ;  /* 0x000000ffffd17224 */ /* 0x000fe200078e000d */
[----:B------:R-:W-:Y:S01]  /*1d160*/  MOV R208, 0x2 ;  /* 0x0000000200d07802 */ /* 0x000fe20000000f00 */
[----:B--2---:R-:W-:Y:S01]  /*1d170*/  IMAD.MOV.U32 R3, RZ, RZ, 0x181f ;  /* 0x0000181fff037424 */ /* 0x004fe200078e00ff */
[----:B------:R-:W-:Y:S02]  /*1d180*/  MOV R2, 0x1d1a0 ;  /* 0x0001d1a000027802 */ /* 0x000fe40000000f00 */
[----:B-1-34-:R-:W-:Y:S05]  /*1d190*/  CALL.REL.NOINC `($__internal_85_$__cuda_sm70_shflsync_idx_p) ;  /* 0x00000dc000007944 */ /* 0x01afea0003c00000 */
[----:B------:R-:W-:Y:S01]  /*1d1a0*/  MOV R5, R208 ;  /* 0x000000d000057202 */ /* 0x000fe20000000f00 */
[----:B------:R-:W-:Y:S05]  /*1d1b0*/  BRA `(.L_x_5164) ;  /* 0xffffb4d000007947 */ /* 0x000fea000383ffff */
.L_x_5093:
[----:B------:R-:W-:Y:S01]  /*1d1c0*/  IMAD.MOV.U32 R209, RZ, RZ, R16 ;  /* 0x000000ffffd17224 */ /* 0x000fe200078e0010 */
[----:B------:R-:W-:Y:S01]  /*1d1d0*/  MOV R208, 0x2 ;  /* 0x0000000200d07802 */ /* 0x000fe20000000f00 */
[----:B--2---:R-:W-:Y:S01]  /*1d1e0*/  IMAD.MOV.U32 R3, RZ, RZ, 0x181f ;  /* 0x0000181fff037424 */ /* 0x004fe200078e00ff */
[----:B------:R-:W-:Y:S02]  /*1d1f0*/  MOV R2, 0x1d210 ;  /* 0x0001d21000027802 */ /* 0x000fe40000000f00 */
[----:B-1-34-:R-:W-:Y:S05]  /*1d200*/  CALL.REL.NOINC `($__internal_85_$__cuda_sm70_shflsync_idx_p) ;  /* 0x00000d5000007944 */ /* 0x01afea0003c00000 */
[----:B------:R-:W-:Y:S01]  /*1d210*/  MOV R2, R208 ;  /* 0x000000d000027202 */ /* 0x000fe20000000f00 */
[----:B------:R-:W-:Y:S05]  /*1d220*/  BRA `(.L_x_5165) ;  /* 0xffffb48000007947 */ /* 0x000fea000383ffff */
.L_x_5096:
[----:B------:R-:W-:Y:S01]  /*1d230*/  IMAD.MOV.U32 R209, RZ, RZ, R13 ;  /* 0x000000ffffd17224 */ /* 0x000fe200078e000d */
[----:B------:R-:W-:Y:S01]  /*1d240*/  MOV R208, 0x3 ;  /* 0x0000000300d07802 */ /* 0x000fe20000000f00 */
[----:B---3--:R-:W-:Y:S01]  /*1d250*/  IMAD.MOV.U32 R3, RZ, RZ, 0x181f ;  /* 0x0000181fff037424 */ /* 0x008fe200078e00ff */
[----:B----4-:R-:W-:-:S02]  /*1d260*/  MOV R2, 0x1d280 ;  /* 0x0001d28000027802 */ /* 0x010fc40000000f00 */
[----:B-12---:R-:W-:Y:S05]  /*1d270*/  CALL.REL.NOINC `($__internal_85_$__cuda_sm70_shflsync_idx_p) ;  /* 0x00000ce000007944 */ /* 0x006fea0003c00000 */
        /* <DEDUP_REMOVED lines=8> */
.L_x_5098:
[----:B------:R-:W-:Y:S01]  /*1d300*/  IMAD.MOV.U32 R209, RZ, RZ, R6 ;  /* 0x000000ffffd17224 */ /* 0x000fe200078e0006 */
[----:B------:R-:W-:Y:S01]  /*1d310*/  MOV R208, RZ ;  /* 0x000000ff00d07202 */ /* 0x000fe20000000f00 */
[----:B------:R-:W-:Y:S01]  /*1d320*/  IMAD.MOV.U32 R3, RZ, RZ, 0x1c1f ;  /* 0x00001c1fff037424 */ /* 0x000fe200078e00ff */
[----:B------:R-:W-:Y:S02]  /*1d330*/  MOV R2, 0x1d350 ;  /* 0x0001d35000027802 */ /* 0x000fe40000000f00 */
[----:B------:R-:W-:Y:S05]  /*1d340*/  CALL.REL.NOINC `($__internal_85_$__cuda_sm70_shflsync_idx_p) ;  /* 0x00000c1000007944 */ /* 0x000fea0003c00000 */
[----:B------:R-:W-:Y:S01]  /*1d350*/  MOV R4, R208 ;  /* 0x000000d000047202 */ /* 0x000fe20000000f00 */
[----:B------:R-:W-:Y:S05]  /*1d360*/  BRA `(.L_x_5167) ;  /* 0xffffb86000007947 */ /* 0x000fea000383ffff */
.L_x_5099:
[----:B------:R-:W-:Y:S01]  /*1d370*/  IMAD.MOV.U32 R209, RZ, RZ, R5 ;  /* 0x000000ffffd17224 */ /* 0x000fe200078e0005 */
[----:B------:R-:W-:Y:S01]  /*1d380*/  MOV R208, RZ ;  /* 0x000000ff00d07202 */ /* 0x000fe20000000f00 */
[----:B------:R-:W-:Y:S01]  /*1d390*/  IMAD.MOV.U32 R3, RZ, RZ, 0x1c1f ;  /* 0x00001c1fff037424 */ /* 0x000fe200078e00ff */
[----:B------:R-:W-:Y:S02]  /*1d3a0*/  MOV R2, 0x1d3c0 ;  /* 0x0001d3c000027802 */ /* 0x000fe40000000f00 */
[----:B-12---:R-:W-:Y:S05]  /*1d3b0*/  CALL.REL.NOINC `($__internal_85_$__cuda_sm70_shflsync_idx_p) ;  /* 0x00000ba000007944 */ /* 0x006fea0003c00000 */
[----:B------:R-:W-:Y:S01]  /*1d3c0*/  MOV R2, R208 ;  /* 0x000000d000027202 */ /* 0x000fe20000000f00 */
[----:B------:R-:W-:Y:S05]  /*1d3d0*/  BRA `(.L_x_5168) ;  /* 0xffffb81000007947 */ /* 0x000fea000383ffff */
.L_x_5102:
[----:B------:R-:W-:Y:S01]  /*1d3e0*/  IMAD.MOV.U32 R209, RZ, RZ, R6 ;  /* 0x000000ffffd17224 */ /* 0x000fe200078e0006 */
[----:B------:R-:W-:Y:S01]  /*1d3f0*/  MOV R208, 0x1 ;  /* 0x0000000100d07802 */ /* 0x000fe20000000f00 */
[----:B--2---:R-:W-:Y:S01]  /*1d400*/  IMAD.MOV.U32 R3, RZ, RZ, 0x1c1f ;  /* 0x00001c1fff037424 */ /* 0x004fe200078e00ff */
[----:B----4-:R-:W-:-:S02]  /*1d410*/  MOV R2, 0x1d430 ;  /* 0x0001d43000027802 */ /* 0x010fc40000000f00 */
        /* <DEDUP_REMOVED lines=9> */
.L_x_5106:
[----:B------:R-:W-:Y:S01]  /*1d4b0*/  IMAD.MOV.U32 R209, RZ, RZ, R5 ;  /* 0x000000ffffd17224 */ /* 0x000fe200078e0005 */
[----:B------:R-:W-:Y:S01]  /*1d4c0*/  MOV R208, RZ ;  /* 0x000000ff00d07202 */ /* 0x000fe20000000f00 */
[----:B------:R-:W-:Y:S01]  /*1d4d0*/  IMAD.MOV.U32 R3, RZ, RZ, 0x181f ;  /* 0x0000181fff037424 */ /* 0x000fe200078e00ff */
[----:B------:R-:W-:Y:S02]  /*1d4e0*/  MOV R2, 0x1d500 ;  /* 0x0001d50000027802 */ /* 0x000fe40000000f00 */
[----:B------:R-:W-:Y:S05]  /*1d4f0*/  CALL.REL.NOINC `($__internal_85_$__cuda_sm70_shflsync_idx_p) ;  /* 0x00000a6000007944 */ /* 0x000fea0003c00000 */
[----:B------:R-:W-:Y:S01]  /*1d500*/  MOV R4, R208 ;  /* 0x000000d000047202 */ /* 0x000fe20000000f00 */
[----:B------:R-:W-:Y:S05]  /*1d510*/  BRA `(.L_x_5170) ;  /* 0xffffd7b000007947 */ /* 0x000fea000383ffff */
.L_x_5107:
[----:B------:R-:W-:Y:S01]  /*1d520*/  IMAD.MOV.U32 R209, RZ, RZ, R16 ;  /* 0x000000ffffd17224 */ /* 0x000fe200078e0010 */
[----:B------:R-:W-:Y:S01]  /*1d530*/  MOV R208, RZ ;  /* 0x000000ff00d07202 */ /* 0x000fe20000000f00 */
[----:B------:R-:W-:Y:S01]  /*1d540*/  IMAD.MOV.U32 R3, RZ, RZ, 0x181f ;  /* 0x0000181fff037424 */ /* 0x000fe200078e00ff */
[----:B------:R-:W-:Y:S02]  /*1d550*/  MOV R2, 0x1d570 ;  /* 0x0001d57000027802 */ /* 0x000fe40000000f00 */
[----:B-12---:R-:W-:Y:S05]  /*1d560*/  CALL.REL.NOINC `($__internal_85_$__cuda_sm70_shflsync_idx_p) ;  /* 0x000009f000007944 */ /* 0x006fea0003c00000 */
[----:B------:R-:W-:Y:S01]  /*1d570*/  MOV R2, R208 ;  /* 0x000000d000027202 */ /* 0x000fe20000000f00 */
[----:B------:R-:W-:Y:S05]  /*1d580*/  BRA `(.L_x_5171) ;  /* 0xffffd76000007947 */ /* 0x000fea000383ffff */
.L_x_5110:
        /* <DEDUP_REMOVED lines=13> */
.L_x_5113:
[----:B------:R-:W-:Y:S01]  /*1d660*/  IMAD.MOV.U32 R209, RZ, RZ, R5 ;  /* 0x000000ffffd17224 */ /* 0x000fe200078e0005 */
[----:B------:R-:W-:Y:S01]  /*1d670*/  MOV R208, 0x2 ;  /* 0x0000000200d07802 */ /* 0x000fe20000000f00 */
[----:B-1----:R-:W-:Y:S01]  /*1d680*/  IMAD.MOV.U32 R3, RZ, RZ, 0x181f ;  /* 0x0000181fff037424 */ /* 0x002fe200078e00ff */
[----:B----4-:R-:W-:Y:S02]  /*1d690*/  MOV R2, 0x1d6b0 ;  /* 0x0001d6b000027802 */ /* 0x010fe40000000f00 */
[----:B--23--:R-:W-:Y:S05]  /*1d6a0*/  CALL.REL.NOINC `($__internal_85_$__cuda_sm70_shflsync_idx_p) ;  /* 0x000008b000007944 */ /* 0x00cfea0003c00000 */
[----:B------:R-:W-:Y:S01]  /*1d6b0*/  MOV R4, R208 ;  /* 0x000000d000047202 */ /* 0x000fe20000000f00 */
[----:B------:R-:W-:Y:S05]  /*1d6c0*/  BRA `(.L_x_5173) ;  /* 0xffffd91000007947 */ /* 0x000fea000383ffff */
.L_x_5114:
[----:B------:R-:W-:Y:S01]  /*1d6d0*/  IMAD.MOV.U32 R209, RZ, RZ, R16 ;  /* 0x000000ffffd17224 */ /* 0x000fe200078e0010 */
[----:B------:R-:W-:Y:S01]  /*1d6e0*/  MOV R208, 0x2 ;  /* 0x0000000200d07802 */ /* 0x000fe20000000f00 */
[----:B------:R-:W-:Y:S01]  /*1d6f0*/  IMAD.MOV.U32 R3, RZ, RZ, 0x181f ;  /* 0x0000181fff037424 */ /* 0x000fe200078e00ff */
[----:B----4-:R-:W-:Y:S02]  /*1d700*/  MOV R2, 0x1d720 ;  /* 0x0001d72000027802 */ /* 0x010fe40000000f00 */
[----:B-123--:R-:W-:Y:S05]  /*1d710*/  CALL.REL.NOINC `($__internal_85_$__cuda_sm70_shflsync_idx_p) ;  /* 0x0000084000007944 */ /* 0x00efea0003c00000 */
[----:B------:R-:W-:Y:S01]  /*1d720*/  MOV R2, R208 ;  /* 0x000000d000027202 */ /* 0x000fe20000000f00 */
[----:B------:R-:W-:Y:S05]  /*1d730*/  BRA `(.L_x_5174) ;  /* 0xffffd8c000007947 */ /* 0x000fea000383ffff */
.L_x_5117:
[----:B------:R-:W-:Y:S01]  /*1d740*/  IMAD.MOV.U32 R209, RZ, RZ, R5 ;  /* 0x000000ffffd17224 */ /* 0x000fe200078e0005 */
[----:B------:R-:W-:Y:S01]  /*1d750*/  MOV R208, 0x3 ;  /* 0x0000000300d07802 */ /* 0x000fe20000000f00 */
[----:B-1----:R-:W-:Y:S01]  /*1d760*/  IMAD.MOV.U32 R3, RZ, RZ, 0x181f ;  /* 0x0000181fff037424 */ /* 0x002fe200078e00ff */
[----:B------:R-:W-:-:S02]  /*1d770*/  MOV R2, 0x1d790 ;  /* 0x0001d79000027802 */ /* 0x000fc40000000f00 */
[----:B--234-:R-:W-:Y:S05]  /*1d780*/  CALL.REL.NOINC `($__internal_85_$__cuda_sm70_shflsync_idx_p) ;  /* 0x000007d000007944 */ /* 0x01cfea0003c00000 */
        /* <DEDUP_REMOVED lines=8> */
.L_x_5119:
[----:B------:R-:W-:Y:S01]  /*1d810*/  IMAD.MOV.U32 R209, RZ, RZ, R114 ;  /* 0x000000ffffd17224 */ /* 0x000fe200078e0072 */
[----:B------:R-:W-:Y:S01]  /*1d820*/  MOV R208, RZ ;  /* 0x000000ff00d07202 */ /* 0x000fe20000000f00 */
[----:B------:R-:W-:Y:S01]  /*1d830*/  IMAD.MOV.U32 R3, RZ, RZ, 0x1f ;  /* 0x0000001fff037424 */ /* 0x000fe200078e00ff */
[----:B------:R-:W-:Y:S02]  /*1d840*/  MOV R2, 0x1d860 ;  /* 0x0001d86000027802 */ /* 0x000fe40000000f00 */
[----:B------:R-:W-:Y:S05]  /*1d850*/  CALL.REL.NOINC `($__internal_85_$__cuda_sm70_shflsync_idx_p) ;  /* 0x0000070000007944 */ /* 0x000fea0003c00000 */
[----:B------:R-:W-:Y:S01]  /*1d860*/  MOV R10, R208 ;  /* 0x000000d0000a7202 */ /* 0x000fe20000000f00 */
[----:B------:R-:W-:Y:S05]  /*1d870*/  BRA `(.L_x_5176) ;  /* 0xffffdb3000007947 */ /* 0x000fea000383ffff */
.L_x_5120:
[----:B------:R-:W-:Y:S01]  /*1d880*/  IMAD.MOV.U32 R209, RZ, RZ, R114 ;  /* 0x000000ffffd17224 */ /* 0x000fe200078e0072 */
[----:B------:R-:W-:Y:S01]  /*1d890*/  MOV R208, 0x1 ;  /* 0x0000000100d07802 */ /* 0x000fe20000000f00 */
[----:B------:R-:W-:Y:S01]  /*1d8a0*/  IMAD.MOV.U32 R3, RZ, RZ, 0x1f ;  /* 0x0000001fff037424 */ /* 0x000fe200078e00ff */
[----:B------:R-:W-:Y:S02]  /*1d8b0*/  MOV R2, 0x1d8d0 ;  /* 0x0001d8d000027802 */ /* 0x000fe40000000f00 */
[----:B-12---:R-:W-:Y:S05]  /*1d8c0*/  CALL.REL.NOINC `($__internal_85_$__cuda_sm70_shflsync_idx_p) ;  /* 0x0000069000007944 */ /* 0x006fea0003c00000 */
[----:B------:R-:W-:Y:S01]  /*1d8d0*/  MOV R6, R208 ;  /* 0x000000d000067202 */ /* 0x000fe20000000f00 */
[----:B------:R-:W-:Y:S05]  /*1d8e0*/  BRA `(.L_x_5177) ;  /* 0xffffdae000007947 */ /* 0x000fea000383ffff */
.L_x_5121:
[----:B------:R-:W-:Y:S01]  /*1d8f0*/  IMAD.MOV.U32 R2, RZ, RZ, R4 ;  /* 0x000000ffff027224 */ /* 0x000fe200078e0004 */
[----:B------:R-:W-:-:S02]  /*1d900*/  MOV R5, 0x1 ;  /* 0x0000000100057802 */ /* 0x000fc40000000f00 */
[----:B------:R-:W-:Y:S02]  /*1d910*/  MOV R3, 0x1d930 ;  /* 0x0001d93000037802 */ /* 0x000fe40000000f00 */
[----:B-1234-:R-:W-:Y:S05]  /*1d920*/  CALL.REL.NOINC `($__internal_86_$__cuda_sm70_shflsync_up_p) ;  /* 0x0000068000007944 */ /* 0x01efea0003c00000 */
[----:B------:R-:W-:Y:S05]  /*1d930*/  BRA `(.L_x_5178) ;  /* 0xffffdbc000007947 */ /* 0x000fea000383ffff */
.L_x_5122:
[----:B------:R-:W-:Y:S01]  /*1d940*/  IMAD.MOV.U32 R2, RZ, RZ, R4 ;  /* 0x000000ffff027224 */ /* 0x000fe200078e0004 */
[----:B------:R-:W-:Y:S02]  /*1d950*/  MOV R5, 0x2 ;  /* 0x0000000200057802 */ /* 0x000fe40000000f00 */
[----:B------:R-:W-:Y:S02]  /*1d960*/  MOV R3, 0x1d980 ;  /* 0x0001d98000037802 */ /* 0x000fe40000000f00 */
[----:B--2-4-:R-:W-:Y:S05]  /*1d970*/  CALL.REL.NOINC `($__internal_86_$__cuda_sm70_shflsync_up_p) ;  /* 0x0000063000007944 */ /* 0x014fea0003c00000 */
        /* <DEDUP_REMOVED lines=27> */
.L_x_5126:
[----:B------:R-:W-:Y:S01]  /*1db30*/  IMAD.MOV.U32 R2, RZ, RZ, R4 ;  /* 0x000000ffff027224 */ /* 0x000fe200078e0004 */
[----:B------:R-:W-:Y:S02]  /*1db40*/  MOV R5, 0x1 ;  /* 0x0000000100057802 */ /* 0x000fe40000000f00 */
[----:B------:R-:W-:Y:S02]  /*1db50*/  MOV R3, 0x1db70 ;  /* 0x0001db7000037802 */ /* 0x000fe40000000f00 */
[----:B------:R-:W-:Y:S05]  /*1db60*/  CALL.REL.NOINC `($__internal_86_$__cuda_sm70_shflsync_up_p) ;  /* 0x0000044000007944 */ /* 0x000fea0003c00000 */
[----:B------:R-:W-:Y:S01]  /*1db70*/  MOV R2, R5 ;  /* 0x0000000500027202 */ /* 0x000fe20000000f00 */
[----:B------:R-:W-:Y:S05]  /*1db80*/  BRA `(.L_x_5180) ;  /* 0xffffdbd000007947 */ /* 0x000fea000383ffff */
.L_x_5127:
        /* <DEDUP_REMOVED lines=31> */
.L_x_5129:
[----:B------:R-:W-:Y:S02]  /*1dd80*/  SEL R2, RZ, 0x1, P0 ;  /* 0x00000001ff027807 */ /* 0x000fe40000000000 */
[----:B------:R-:W-:Y:S02]  /*1dd90*/  MOV R3, 0x1ddb0 ;  /* 0x0001ddb000037802 */ /* 0x000fe40000000f00 */
[----:B-1----:R-:W-:Y:S05]  /*1dda0*/  CALL.REL.NOINC `($__internal_87_$__cuda_sm70_votesync_ballot) ;  /* 0x0000027000007944 */ /* 0x002fea0003c00000 */
[----:B------:R-:W-:Y:S05]  /*1ddb0*/  BRA `(.L_x_5182) ;  /* 0xffffdb3000007947 */ /* 0x000fea000383ffff */
.L_x_5130:
[----:B------:R-:W-:Y:S01]  /*1ddc0*/  IMAD.MOV.U32 R209, RZ, RZ, R8 ;  /* 0x000000ffffd17224 */ /* 0x000fe200078e0008 */
[----:B---3--:R-:W-:Y:S01]  /*1ddd0*/  MOV R208, R11 ;  /* 0x0000000b00d07202 */ /* 0x008fe20000000f00 */
[----:B------:R-:W-:Y:S01]  /*1dde0*/  IMAD.MOV.U32 R3, RZ, RZ, 0x1f ;  /* 0x0000001fff037424 */ /* 0x000fe200078e00ff */
[----:B------:R-:W-:Y:S02]  /*1ddf0*/  MOV R2, 0x1de10 ;  /* 0x0001de1000027802 */ /* 0x000fe40000000f00 */
[----:B-12---:R-:W-:Y:S05]  /*1de00*/  CALL.REL.NOINC `($__internal_85_$__cuda_sm70_shflsync_idx_p) ;  /* 0x0000015000007944 */ /* 0x006fea0003c00000 */
[----:B------:R-:W-:Y:S01]  /*1de10*/  IMAD.MOV.U32 R6, RZ, RZ, R208 ;  /* 0x000000ffff067224 */ /* 0x000fe200078e00d0 */
[----:B------:R-:W-:Y:S01]  /*1de20*/  MOV R208, R11 ;  /* 0x0000000b00d07202 */ /* 0x000fe20000000f00 */
[----:B------:R-:W-:Y:S01]  /*1de30*/  IMAD.MOV.U32 R209, RZ, RZ, R9 ;  /* 0x000000ffffd17224 */ /* 0x000fe200078e0009 */
[----:B------:R-:W-:Y:S02]  /*1de40*/  MOV R3, 0x1f ;  /* 0x0000001f00037802 */ /* 0x000fe40000000f00 */
[----:B------:R-:W-:-:S02]  /*1de50*/  MOV R2, 0x1de70 ;  /* 0x0001de7000027802 */ /* 0x000fc40000000f00 */
[----:B------:R-:W-:Y:S05]  /*1de60*/  CALL.REL.NOINC `($__internal_85_$__cuda_sm70_shflsync_idx_p) ;  /* 0x000000f000007944 */ /* 0x000fea0003c00000 */
[----:B------:R-:W-:Y:S01]  /*1de70*/  MOV R5, R208 ;  /* 0x000000d000057202 */ /* 0x000fe20000000f00 */
[----:B------:R-:W-:Y:S05]  /*1de80*/  BRA `(.L_x_5183) ;  /* 0xffffdaa000007947 */ /* 0x000fea000383ffff */
.L_x_5133:
[----:B------:R-:W-:Y:S01]  /*1de90*/  MOV R208, R2 ;  /* 0x0000000200d07202 */ /* 0x000fe20000000f00 */
[----:B------:R-:W-:Y:S01]  /*1dea0*/  IMAD.MOV.U32 R209, RZ, RZ, R4 ;  /* 0x000000ffffd17224 */ /* 0x000fe200078e0004 */
[----:B------:R-:W-:Y:S01]  /*1deb0*/  MOV R2, 0x1dee0 ;  /* 0x0001dee000027802 */ /* 0x000fe20000000f00 */
[----:B------:R-:W-:-:S02]  /*1dec0*/  IMAD.MOV.U32 R3, RZ, RZ, 0x1f ;  /* 0x0000001fff037424 */ /* 0x000fc400078e00ff */
[----:B-1234-:R-:W-:Y:S05]  /*1ded0*/  CALL.REL.NOINC `($__internal_85_$__cuda_sm70_shflsync_idx_p) ;  /* 0x0000008000007944 */ /* 0x01efea0003c00000 */
[----:B------:R-:W-:Y:S01]  /*1dee0*/  MOV R15, R208 ;  /* 0x000000d0000f7202 */ /* 0x000fe20000000f00 */
[----:B------:R-:W-:Y:S05]  /*1def0*/  BRA `(.L_x_5132) ;  /* 0xffffda9000007947 */ /* 0x000fea000383ffff */
        .weak           $__internal_84_$__cuda_sm70_shflsync_bfly_p
        .type           $__internal_84_$__cuda_sm70_shflsync_bfly_p,@function
        .size           $__internal_84_$__cuda_sm70_shflsync_bfly_p,($__internal_85_$__cuda_sm70_shflsync_idx_p - $__internal_84_$__cuda_sm70_shflsync_bfly_p)
$__internal_84_$__cuda_sm70_shflsync_bfly_p:
[----:B------:R-:W-:Y:S02]  /*1df00*/  MOV R177, 0x1f ;  /* 0x0000001f00b17802 */ /* 0x000fe40000000f00 */
[----:B------:R-:W-:-:S04]  /*1df10*/  MOV R178, 0xffffffff ;  /* 0xffffffff00b27802 */ /* 0x000fc80000000f00 */
[----:B------:R-:W-:Y:S04]  /*1df20*/  WARPSYNC R178 ;  /* 0x000000b200007348 */ /* 0x000fe80003800000 */
[----:B------:R1:W2:Y:S02]  /*1df30*/  SHFL.BFLY PT, R177, R4, R3, R177 ;  /* 0x0c00000304b17389 */ /* 0x0002a400000e00b1 */
[----:B-1----:R-:W-:-:S04]  /*1df40*/  MOV R3, 0x0 ;  /* 0x0000000000037802 */ /* 0x002fc80000000f00 */
[----:B--2---:R-:W-:Y:S05]  /*1df50*/  RET.REL.NODEC R2 `(_ZN7cutlass13device_kernelIN5flash19enable_sm80_to_sm89INS1_16FlashAttnFwdSm80INS1_25CollectiveMainloopFwdSm80ILi8ELi1ELb0EN4cute5tupleIJNS5_1CILi128EEENS7_ILi48EEENS7_ILi256EEEEEELi256ENS_6half_tEfNS_4arch4Sm80ELb0ELb0ELb0ELb1ELb1ELb1ELb1ELb1EEENS1_21CollectiveEpilogueFwdINS6_IJS8_SA_S9_EEENS6_IJNS7_ILi1EEESI_SI_EEESC_SE_Li256ELb1ELb1ELb1ELb0EEENS1_36VarlenDynamicPersistentTileSchedulerILi128ELi48ELi256ELi256ELb1ELb1ELb0ELb0ELb1ELb1EEEEEEEEEvNT_6ParamsE) ;  /* 0xfffe20a002007950 */ /* 0x004fea0003c3ffff */
        .weak           $__internal_85_$__cuda_sm70_shflsync_idx_p
        .type           $__internal_85_$__cuda_sm70_shflsync_idx_p,@function
        .size           $__internal_85_$__cuda_sm70_shflsync_idx_p,($__internal_86_$__cuda_sm70_shflsync_up_p - $__internal_85_$__cuda_sm70_shflsync_idx_p)
$__internal_85_$__cuda_sm70_shflsync_idx_p:
[----:B------:R-:W-:-:S04]  /*1df60*/  MOV R228, 0xffffffff ;  /* 0xffffffff00e47802 */ /* 0x000fc80000000f00 */
[----:B------:R-:W-:Y:S04]  /*1df70*/  WARPSYNC R228 ;  /* 0x000000e400007348 */ /* 0x000fe80003800000 */
[----:B------:R1:W2:Y:S02]  /*1df80*/  SHFL.IDX PT, R208, R209, R208, R3 ;  /* 0x000000d0d1d07389 */ /* 0x0002a400000e0003 */
[----:B-1----:R-:W-:-:S04]  /*1df90*/  MOV R3, 0x0 ;  /* 0x0000000000037802 */ /* 0x002fc80000000f00 */
[----:B--2---:R-:W-:Y:S05]  /*1dfa0*/  RET.REL.NODEC R2 `(_ZN7cutlass13device_kernelIN5flash19enable_sm80_to_sm89INS1_16FlashAttnFwdSm80INS1_25CollectiveMainloopFwdSm80ILi8ELi1ELb0EN4cute5tupleIJNS5_1CILi128EEENS7_ILi48EEENS7_ILi256EEEEEELi256ENS_6half_tEfNS_4arch4Sm80ELb0ELb0ELb0ELb1ELb1ELb1ELb1ELb1EEENS1_21CollectiveEpilogueFwdINS6_IJS8_SA_S9_EEENS6_IJNS7_ILi1EEESI_SI_EEESC_SE_Li256ELb1ELb1ELb1ELb0EEENS1_36VarlenDynamicPersistentTileSchedulerILi128ELi48ELi256ELi256ELb1ELb1ELb0ELb0ELb1ELb1EEEEEEEEEvNT_6ParamsE) ;  /* 0xfffe205002007950 */ /* 0x004fea0003c3ffff */
        .weak           $__internal_86_$__cuda_sm70_shflsync_up_p
        .type           $__internal_86_$__cuda_sm70_shflsync_up_p,@function
        .size           $__internal_86_$__cuda_sm70_shflsync_up_p,($__internal_87_$__cuda_sm70_votesync_ballot - $__internal_86_$__cuda_sm70_shflsync_up_p)
$__internal_86_$__cuda_sm70_shflsync_up_p:
[----:B------:R-:W-:Y:S02]  /*1dfb0*/  IMAD.MOV.U32 R13, RZ, RZ, -0x1 ;  /* 0xffffffffff0d7424 */ /* 0x000fe400078e00ff */
[----:B------:R-:W-:Y:S02]  /*1dfc0*/  IMAD.MOV.U32 R11, RZ, RZ, RZ ;  /* 0x000000ffff0b7224 */ /* 0x000fe400078e00ff */
[----:B------:R-:W-:Y:S04]  /*1dfd0*/  WARPSYNC R13 ;  /* 0x0000000d00007348 */ /* 0x000fe80003800000 */
[----:B------:R1:W2:Y:S02]  /*1dfe0*/  SHFL.UP PT, R5, R2, R5, R11 ;  /* 0x0400000502057389 */ /* 0x0002a400000e000b */
[----:B-1----:R-:W-:-:S02]  /*1dff0*/  MOV R2, R3 ;  /* 0x0000000300027202 */ /* 0x002fc40000000f00 */
[----:B------:R-:W-:-:S04]  /*1e000*/  MOV R3, 0x0 ;  /* 0x0000000000037802 */ /* 0x000fc80000000f00 */
[----:B--2---:R-:W-:Y:S05]  /*1e010*/  RET.REL.NODEC R2 `(_ZN7cutlass13device_kernelIN5flash19enable_sm80_to_sm89INS1_16FlashAttnFwdSm80INS1_25CollectiveMainloopFwdSm80ILi8ELi1ELb0EN4cute5tupleIJNS5_1CILi128EEENS7_ILi48EEENS7_ILi256EEEEEELi256ENS_6half_tEfNS_4arch4Sm80ELb0ELb0ELb0ELb1ELb1ELb1ELb1ELb1EEENS1_21CollectiveEpilogueFwdINS6_IJS8_SA_S9_EEENS6_IJNS7_ILi1EEESI_SI_EEESC_SE_Li256ELb1ELb1ELb1ELb0EEENS1_36VarlenDynamicPersistentTileSchedulerILi128ELi48ELi256ELi256ELb1ELb1ELb0ELb0ELb1ELb1EEEEEEEEEvNT_6ParamsE) ;  /* 0xfffe1fe002007950 */ /* 0x004fea0003c3ffff */
        .weak           $__internal_87_$__cuda_sm70_votesync_ballot
        .type           $__internal_87_$__cuda_sm70_votesync_ballot,@function
        .size           $__internal_87_$__cuda_sm70_votesync_ballot,(.L_x_6570 - $__internal_87_$__cuda_sm70_votesync_ballot)
$__internal_87_$__cuda_sm70_votesync_ballot:
[----:B------:R-:W-:Y:S01]  /*1e020*/  ISETP.NE.U32.AND P0, PT, R2, 0x1, PT ;  /* 0x000000010200780c */ /* 0x000fe20003f05070 */
[----:B------:R-:W-:-:S04]  /*1e030*/  IMAD.MOV.U32 R5, RZ, RZ, -0x1 ;  /* 0xffffffffff057424 */ /* 0x000fc800078e00ff */
[----:B------:R-:W-:Y:S08]  /*1e040*/  WARPSYNC R5 ;  /* 0x0000000500007348 */ /* 0x000ff00003800000 */
[----:B------:R-:W-:-:S04]  /*1e050*/  VOTE.ANY R2, PT, !P0 ;  /* 0x0000000000027806 */ /* 0x000fc800040e0100 */
[----:B------:R-:W-:Y:S01]  /*1e060*/  LOP3.LUT R13, R2, R5, RZ, 0xc0, !PT ;  /* 0x00000005020d7212 */ /* 0x000fe200078ec0ff */
[----:B------:R-:W-:Y:S02]  /*1e070*/  IMAD.MOV.U32 R2, RZ, RZ, R3 ;  /* 0x000000ffff027224 */ /* 0x000fe400078e0003 */
[----:B------:R-:W-:-:S04]  /*1e080*/  IMAD.MOV.U32 R3, RZ, RZ, 0x0 ;  /* 0x00000000ff037424 */ /* 0x000fc800078e00ff */
[----:B------:R-:W-:Y:S05]  /*1e090*/  RET.REL.NODEC R2 `(_ZN7cutlass13device_kernelIN5flash19enable_sm80_to_sm89INS1_16FlashAttnFwdSm80INS1_25CollectiveMainloopFwdSm80ILi8ELi1ELb0EN4cute5tupleIJNS5_1CILi128EEENS7_ILi48EEENS7_ILi256EEEEEELi256ENS_6half_tEfNS_4arch4Sm80ELb0ELb0ELb0ELb1ELb1ELb1ELb1ELb1EEENS1_21CollectiveEpilogueFwdINS6_IJS8_SA_S9_EEENS6_IJNS7_ILi1EEESI_SI_EEESC_SE_Li256ELb1ELb1ELb1ELb0EEENS1_36VarlenDynamicPersistentTileSchedulerILi128ELi48ELi256ELi256ELb1ELb1ELb0ELb0ELb1ELb1EEEEEEEEEvNT_6ParamsE) ;  /* 0xfffe1f6002007950 */ /* 0x000fea0003c3ffff */
.L_x_5184:
        /* <DEDUP_REMOVED lines=14> */
.L_x_6570:


//--------------------- .text._ZN7cutlass13device_kernelIN5flash19enable_sm80_to_sm89INS1_16FlashAttnFwdSm80INS1_25CollectiveMainloopFwdSm80ILi8ELi1ELb0EN4cute5tupleIJNS5_1CILi128EEENS7_ILi64EEENS7_ILi256EEEEEELi256ENS_6half_tEfNS_4arch4Sm80ELb0ELb1ELb0ELb0ELb1ELb0ELb1ELb1EEENS1_21CollectiveEpilogueFwdINS6_IJS8_SA_S9_EEENS6_IJNS7_ILi1EEESI_SI_EEESC_SE_Li256ELb0ELb1ELb1ELb0EEENS1_19SingleTileSchedulerILb0ELb1ELb1ELi128EEEEEEEEEvNT_6ParamsE --------------------------
	.section	.text._ZN7cutlass13device_kernelIN5flash19enable_sm80_to_sm89INS1_16FlashAttnFwdSm80INS1_25CollectiveMainloopFwdSm80ILi8ELi1ELb0EN4cute5tupleIJNS5_1CILi128EEENS7_ILi64EEENS7_ILi256EEEEEELi256ENS_6half_tEfNS_4arch4Sm80ELb0ELb1ELb0ELb0ELb1ELb0ELb1ELb1EEENS1_21CollectiveEpilogueFwdINS6_IJS8_SA_S9_EEENS6_IJNS7_ILi1EEESI_SI_EEESC_SE_Li256ELb0ELb1ELb1ELb0EEENS1_19SingleTileSchedulerILb0ELb1ELb1ELi128EEEEEEEEEvNT_6ParamsE,"ax",@progbits
	.sectioninfo	@"SHI_REGISTERS=255"
	.align	128
.text._ZN7cutlass13device_kernelIN5flash19enable_sm80_to_sm89INS1_16FlashAttnFwdSm80INS1_25CollectiveMainloopFwdSm80ILi8ELi1ELb0EN4cute5tupleIJNS5_1CILi128EEENS7_ILi64EEENS7_ILi256EEEEEELi256ENS_6half_tEfNS_4arch4Sm80ELb0ELb1ELb0ELb0ELb1ELb0ELb1ELb1EEENS1_21CollectiveEpilogueFwdINS6_IJS8_SA_S9_EEENS6_IJNS7_ILi1EEESI_SI_EEESC_SE_Li256ELb0ELb1ELb1ELb0EEENS1_19SingleTileSchedulerILb0ELb1ELb1ELi128EEEEEEEEEvNT_6ParamsE:
        .type           _ZN7cutlass13device_kernelIN5flash19enable_sm80_to_sm89INS1_16FlashAttnFwdSm80INS1_25CollectiveMainloopFwdSm80ILi8ELi1ELb0EN4cute5tupleIJNS5_1CILi128EEENS7_ILi64EEENS7_ILi256EEEEEELi256ENS_6half_tEfNS_4arch4Sm80ELb0ELb1ELb0ELb0ELb1ELb0ELb1ELb1EEENS1_21CollectiveEpilogueFwdINS6_IJS8_SA_S9_EEENS6_IJNS7_ILi1EEESI_SI_EEESC_SE_Li256ELb0ELb1ELb1ELb0EEENS1_19SingleTileSchedulerILb0ELb1ELb1ELi128EEEEEEEEEvNT_6ParamsE,@function
        .size           _ZN7cutlass13device_kernelIN5flash19enable_sm80_to_sm89INS1_16FlashAttnFwdSm80INS1_25CollectiveMainloopFwdSm80ILi8ELi1ELb0EN4cute5tupleIJNS5_1CILi128EEENS7_ILi64EEENS7_ILi256EEEEEELi256ENS_6half_tEfNS_4arch4Sm80ELb0ELb1ELb0ELb0ELb1ELb0ELb1ELb1EEENS1_21CollectiveEpilogueFwdINS6_IJS8_SA_S9_EEENS6_IJNS7_ILi1EEESI_SI_EEESC_SE_Li256ELb0ELb1ELb1ELb0EEENS1_19SingleTileSchedulerILb0ELb1ELb1ELi128EEEEEEEEEvNT_6ParamsE,(.L_x_6575 - _ZN7cutlass13device_kernelIN5flash19enable_sm80_to_sm89INS1_16FlashAttnFwdSm80INS1_25CollectiveMainloopFwdSm80ILi8ELi1ELb0EN4cute5tupleIJNS5_1CILi128EEENS7_ILi64EEENS7_ILi256EEEEEELi256ENS_6half_tEfNS_4arch4Sm80ELb0ELb1ELb0ELb0ELb1ELb0ELb1ELb1EEENS1_21CollectiveEpilogueFwdINS6_IJS8_SA_S9_EEENS6_IJNS7_ILi1EEESI_SI_EEESC_SE_Li256ELb0ELb1ELb1ELb0EEENS1_19SingleTileSchedulerILb0ELb1ELb1ELi128EEEEEEEEEvNT_6ParamsE)
        .other          _ZN7cutlass13device_kernelIN5flash19enable_sm80_to_sm89INS1_16FlashAttnFwdSm80INS1_25CollectiveMainloopFwdSm80ILi8ELi1ELb0EN4cute5tupleIJNS5_1CILi128EEENS7_ILi64EEENS7_ILi256EEEEEELi256ENS_6half_tEfNS_4arch4Sm80ELb0ELb1ELb0ELb0ELb1ELb0ELb1ELb1EEENS1_21CollectiveEpilogueFwdINS6_IJS8_SA_S9_EEENS6_IJNS7_ILi1EEESI_SI_EEESC_SE_Li256ELb0ELb1ELb1ELb0EEENS1_19SingleTileSchedulerILb0ELb1ELb1ELi128EEEEEEEEEvNT_6ParamsE,@"STO_CUDA_ENTRY STV_DEFAULT"
_ZN7cutlass13device_kernelIN5flash19enable_sm80_to_sm89INS1_16FlashAttnFwdSm80INS1_25CollectiveMainloopFwdSm80ILi8ELi1ELb0EN4cute5tupleIJNS5_1CILi128EEENS7_ILi64EEENS7_ILi256EEEEEELi256ENS_6half_tEfNS_4arch4Sm80ELb0ELb1ELb0ELb0ELb1ELb0ELb1ELb1EEENS1_21CollectiveEpilogueFwdINS6_IJS8_SA_S9_EEENS6_IJNS7_ILi1EEESI_SI_EEESC_SE_Li256ELb0ELb1ELb1ELb0EEENS1_19SingleTileSchedulerILb0ELb1ELb1ELi128EEEEEEEEEvNT_6ParamsE:
[----:B------:R-:W-:Y:S02]  /*0000*/  MOV R1, c[0x0][0x28] ;  /* 0x00000a0000017a02 */ /* 0x000fe40000000f00 */
[----:B------:R-:W1:Y:S01]  /*0010*/  S2R R83, SR_TID.X ;  /* 0x0000000000537919 */ /* 0x000e620000002100 */
[----:B------:R-:W2:Y:S08]  /*0020*/  S2UR UR7, SR_CTAID.Y ;  /* 0x00000000000779c3 */ /* 0x000eb00000002600 */
        /* <DEDUP_REMOVED lines=14> */
.L_x_5185:
[----:B------:R-:W-:Y:S02]  /*0110*/  ULDC.64 UR4, c[0x0][0x550] ;  /* 0x0001540000047ab9 */ /* 0x000fe40000000a00 */
[----:B------:R-:W-:Y:S02]  /*0120*/  UISETP.NE.AND UP0, UPT, UR4, 0x1, UPT ;  /* 0x000000010400788c */ /* 0x000fe4000bf05270 */
[----:B------:R-:W-:-:S02]  /*0130*/  UIMAD.WIDE.U32 UR8, UR7, UR5, URZ ;  /* 0x00000005070872a5 */ /* 0x000fc4000f8e003f */
[----:B------:R-:W-:Y:S02]  /*0140*/  ULDC UR4, c[0x0][0x558] ;  /* 0x0001560000047ab9 */ /* 0x000fe40000000800 */
[----:B------:R-:W-:-:S05]  /*0150*/  UMOV UR13, UR7 ;  /* 0x00000007000d7c82 */ /* 0x000fca0008000000 */
[----:B------:R-:W-:-:S03]  /*0160*/  @UP0 USHF.R.U32.HI UR13, URZ, UR4, UR9 ;  /* 0x000000043f0d0299 */ /* 0x000fc60008011609 */
.L_x_5186:
        /* <DEDUP_REMOVED lines=52> */
.L_x_5188:
[----:B------:R-:W-:Y:S02]  /*04b0*/  ULDC UR4, c[0x0][0x32c] ;  /* 0x0000cb0000047ab9 */ /* 0x000fe40000000800 */
[----:B------:R-:W-:-:S03]  /*04c0*/  UISETP.NE.AND UP2, UPT, UR9, UR4, UPT ;  /* 0x000000040900728c */ /* 0x000fc6000bf45270 */
[----:B------:R-:W-:Y:S02]  /*04d0*/  ULDC.64 UR4, c[0x0][0x330] ;  /* 0x0000cc0000047ab9 */ /* 0x000fe40000000a00 */
[----:B------:R-:W-:-:S07]  /*04e0*/  UIMAD.WIDE.U32 UR14, UR11, UR4, URZ ;  /* 0x000000040b0e72a5 */ /* 0x000fce000f8e003f */
[----:B------:R-:W-:Y:S02]  /*04f0*/  @UP2 UMOV UR9, UR15 ;  /* 0x0000000f00092c82 */ /* 0x000fe40008000000 */
[----:B------:R-:W-:Y:S02]  /*0500*/  @UP2 USHF.R.U32.HI UR11, URZ, UR5, UR9 ;  /* 0x000000053f0b2299 */ /* 0x000fe40008011609 */
.L_x_5189:
[----:B------:R-:W-:Y:S02]  /*0510*/  ULDC UR4, c[0x0][0x32c] ;  /* 0x0000cb0000047ab9 */ /* 0x000fe40000000800 */
[----:B------:R-:W-:-:S04]  /*0520*/  UIMAD UR4, UR11, UR4, UR4 ;  /* 0x000000040b0472a4 */ /* 0x000fc8000f8e0204 */
[----:B------:R-:W-:-:S04]  /*0530*/  UISETP.LT.AND UP2, UPT, UR8, UR4, UPT ;  /* 0x000000040800728c */ /* 0x000fc8000bf41270 */
[----:B------:R-:W-:Y:S02]  /*0540*/  USEL UR8, UR8, UR4, UP2 ;  /* 0x0000000408087287 */ /* 0x000fe40009000000 */
.L_x_5187:
        /* <DEDUP_REMOVED lines=34> */
.L_x_5191:
[----:B------:R-:W-:Y:S02]  /*0770*/  ULDC UR4, c[0x0][0x32c] ;  /* 0x0000cb0000047ab9 */ /* 0x000fe40000000800 */
[----:B------:R-:W-:-:S03]  /*0780*/  UISETP.NE.AND UP2, UPT, UR4, 0x1, UPT ;  /* 0x000000010400788c */ /* 0x000fc6000bf45270 */
[----:B------:R-:W-:Y:S02]  /*0790*/  ULDC.64 UR4, c[0x0][0x330] ;  /* 0x0000cc0000047ab9 */ /* 0x000fe40000000a00 */
[----:B------:R-:W-:-:S07]  /*07a0*/  UIMAD.WIDE.U32 UR14, UR9, UR4, URZ ;  /* 0x00000004090e72a5 */ /* 0x000fce000f8e003f */
[----:B------:R-:W-:Y:S02]  /*07b0*/  @UP2 UMOV UR11, UR15 ;  /* 0x0000000f000b2c82 */ /* 0x000fe40008000000 */
[----:B------:R-:W-:Y:S02]  /*07c0*/  @UP2 USHF.R.U32.HI UR9, URZ, UR5, UR11 ;  /* 0x000000053f092299 */ /* 0x000fe4000801160b */
.L_x_5192:
[----:B------:R-:W-:Y:S02]  /*07d0*/  ULDC UR4, c[0x0][0x32c] ;  /* 0x0000cb0000047ab9 */ /* 0x000fe40000000800 */
[----:B------:R-:W-:-:S04]  /*07e0*/  UIMAD UR4, UR9, UR4, URZ ;  /* 0x00000004090472a4 */ /* 0x000fc8000f8e023f */
[----:B------:R-:W-:-:S04]  /*07f0*/  UISETP.LT.AND UP2, UPT, UR8, UR4, UPT ;  /* 0x000000040800728c */ /* 0x000fc8000bf41270 */
[----:B------:R-:W-:-:S04]  /*0800*/  USEL UR8, UR8, UR4, !UP2 ;  /* 0x0000000408087287 */ /* 0x000fc8000d000000 */
.L_x_5190:
        /* <DEDUP_REMOVED lines=46> */
.L_x_5193:
        /* <DEDUP_REMOVED lines=100> */
[----:B------:R-:W-:Y:S01]  /*1130*/  IMAD.SHL.U32 R231, R8, 0x40, RZ ;  /* 0x0000004008e77824 */ /* 0x000fe200078e00ff */
[----:B------:R-:W-:Y:S01]  /*1140*/  UIADD3 UR15, UR15, UR7, URZ ;  /* 0x000000070f0f7290 */ /* 0x000fe2000fffe03f */
[C---:B------:R-:W-:Y:S01]  /*1150*/  IMAD R235, R11.reuse, 0x20, R8 ;  /* 0x000000200beb7824 */ /* 0x040fe200078e0208 */
[----:B------:R-:W-:Y:S01]  /*1160*/  UIMAD UR8, UR8, UR4, URZ ;  /* 0x00000004080872a4 */ /* 0x000fe2000f8e023f */
[----:B------:R-:W-:Y:S01]  /*1170*/  IMAD.SHL.U32 R244, R11, 0x8, RZ ;  /* 0x000000080bf47824 */ /* 0x000fe200078e00ff */
[----:B------:R-:W-:Y:S01]  /*1180*/  UIMAD.WIDE.U32 UR14, UR6, UR4, UR14 ;  /* 0x00000004060e72a5 */ /* 0x000fe2000f8e000e */
[----:B------:R-:W-:Y:S01]  /*1190*/  LOP3.LUT R231, R231, 0x1c0, RZ, 0xc0, !PT ;  /* 0x000001c0e7e77812 */ /* 0x000fe200078ec0ff */
[----:B------:R-:W-:Y:S01]  /*11a0*/  UIMAD UR5, UR6, UR5, UR8 ;  /* 0x00000005060572a4 */ /* 0x000fe2000f8e0208 */
[----:B------:R-:W-:Y:S01]  /*11b0*/  IADD3 R0, R235, UR24, RZ ;  /* 0x00000018eb007c10 */ /* 0x000fe2000fffe0ff */
[----:B------:R-:W-:Y:S01]  /*11c0*/  ULDC UR4, c[0x0][0x168] ;  /* 0x00005a0000047ab9 */ /* 0x000fe20000000800 */
[C---:B------:R-:W-:Y:S01]  /*11d0*/  IADD3 R10, R244.reuse, 0x40, RZ ;  /* 0x00000040f40a7810 */ /* 0x040fe20007ffe0ff */
[----:B------:R-:W-:Y:S01]  /*11e0*/  UIADD3 UR5, UR15, UR5, URZ ;  /* 0x000000050f057290 */ /* 0x000fe2000fffe03f */
[----:B------:R-:W-:Y:S01]  /*11f0*/  IMAD.U32 R7, RZ, RZ, UR15 ;  /* 0x0000000fff077e24 */ /* 0x000fe2000f8e00ff */
[----:B------:R-:W-:Y:S01]  /*1200*/  ISETP.GE.AND P3, PT, R244, c[0x0][0x198], PT ;  /* 0x00006600f4007a0c */ /* 0x000fe20003f66270 */
[----:B-1----:R-:W-:Y:S01]  /*1210*/  @P1 IMAD.HI.U32 R3, R0, c[0x0][0x2c8], RZ ;  /* 0x0000b20000031a27 */ /* 0x002fe200078e00ff */
[----:B------:R-:W-:Y:S01]  /*1220*/  ISETP.GE.AND P4, PT, R10, c[0x0][0x198], PT ;  /* 0x000066000a007a0c */ /* 0x000fe20003f86270 */
[----:B------:R-:W-:Y:S02]  /*1230*/  BSSY B0, `(.L_x_5195) ;  /* 0x0000044000007945 */ /* 0x000fe40003800000 */
[----:B------:R-:W-:Y:S01]  /*1240*/  IMAD.MOV.U32 R5, RZ, RZ, R0 ;  /* 0x000000ffff057224 */ /* 0x000fe200078e0000 */
[----:B------:R-:W-:Y:S01]  /*1250*/  @P0 SHF.R.U32.HI R5, RZ, c[0x0][0x2cc], R3 ;  /* 0x0000b300ff050a19 */ /* 0x000fe20000011603 */
[----:B------:R-:W-:-:S02]  /*1260*/  IMAD.U32 R6, RZ, RZ, UR14 ;  /* 0x0000000eff067e24 */ /* 0x000fc4000f8e00ff */
[----:B------:R-:W-:Y:S01]  /*1270*/  IMAD.U32 R7, RZ, RZ, UR5 ;  /* 0x00000005ff077e24 */ /* 0x000fe2000f8e00ff */
[--C-:B------:R-:W-:Y:S01]  /*1280*/  SHF.R.S32.HI R4, RZ, 0x1f, R5.reuse ;  /* 0x0000001fff047819 */ /* 0x100fe20000011405 */
[----:B------:R-:W-:Y:S01]  /*1290*/  IMAD.MOV R3, RZ, RZ, -R5 ;  /* 0x000000ffff037224 */ /* 0x000fe200078e0a05 */
[----:B------:R-:W-:Y:S01]  /*12a0*/  ULDC UR5, c[0x0][0x2c4] ;  /* 0x0000b10000057ab9 */ /* 0x000fe20000000800 */
[----:B------:R-:W-:Y:S01]  /*12b0*/  IMAD.WIDE.U32 R6, R5, c[0x0][0x1b0], R6 ;  /* 0x00006c0005067a25 */ /* 0x000fe200078e0006 */
[----:B------:R-:W-:-:S03]  /*12c0*/  UIMAD UR4, UR5, UR4, URZ ;  /* 0x00000004050472a4 */ /* 0x000fc6000f8e023f */
[----:B------:R-:W-:Y:S02]  /*12d0*/  IMAD R4, R4, c[0x0][0x1b0], RZ ;  /* 0x00006c0004047a24 */ /* 0x000fe400078e02ff */
[----:B------:R-:W-:Y:S02]  /*12e0*/  IMAD R3, R3, c[0x0][0x2c4], R0 ;  /* 0x0000b10003037a24 */ /* 0x000fe400078e0200 */
[----:B------:R-:W-:Y:S02]  /*12f0*/  IMAD R5, R5, c[0x0][0x1b4], R4 ;  /* 0x00006d0005057a24 */ /* 0x000fe400078e0204 */
[----:B------:R-:W-:Y:S01]  /*1300*/  IMAD.SHL.U32 R16, R16, 0x8, RZ ;  /* 0x0000000810107824 */ /* 0x000fe200078e00ff */
[----:B------:R-:W-:Y:S01]  /*1310*/  SHF.R.S32.HI R0, RZ, 0x1f, R3 ;  /* 0x0000001fff007819 */ /* 0x000fe20000011403 */
[----:B------:R-:W-:-:S04]  /*1320*/  IMAD.IADD R7, R7, 0x1, R5 ;  /* 0x0000000107077824 */ /* 0x000fc800078e0205 */
[----:B------:R-:W-:Y:S02]  /*1330*/  IMAD R0, R0, c[0x0][0x1a8], RZ ;  /* 0x00006a0000007a24 */ /* 0x000fe400078e02ff */
[----:B------:R-:W-:Y:S01]  /*1340*/  IMAD.WIDE.U32 R4, R3, c[0x0][0x1a8], R6 ;  /* 0x00006a0003047a25 */ /* 0x000fe200078e0006 */
[----:B------:R-:W-:-:S03]  /*1350*/  LEA.HI R7, R84, R83, RZ, 0x4 ;  /* 0x0000005354077211 */ /* 0x000fc600078f20ff */
[----:B------:R-:W-:Y:S01]  /*1360*/  IMAD R9, R3, c[0x0][0x1ac], R0 ;  /* 0x00006b0003097a24 */ /* 0x000fe200078e0200 */
[----:B------:R-:W-:Y:S02]  /*1370*/  LOP3.LUT R0, R7, 0xfffffff0, RZ, 0xc0, !PT ;  /* 0xfffffff007007812 */ /* 0x000fe400078ec0ff */
[----:B------:R-:W-:Y:S01]  /*1380*/  LEA R12, P0, R4, c[0x0][0x160], 0x1 ;  /* 0x00005800040c7a11 */ /* 0x000fe200078008ff */
[----:B------:R-:W-:Y:S01]  /*1390*/  IMAD.IADD R5, R5, 0x1, R9 ;  /* 0x0000000105057824 */ /* 0x000fe200078e0209 */
[----:B------:R-:W-:Y:S01]  /*13a0*/  IADD3 R9, R244, 0x80, RZ ;  /* 0x00000080f4097810 */ /* 0x000fe20007ffe0ff */
[----:B------:R-:W-:Y:S01]  /*13b0*/  IMAD.IADD R3, R83, 0x1, -R0 ;  /* 0x0000000153037824 */ /* 0x000fe200078e0a00 */
[----:B------:R-:W-:Y:S01]  /*13c0*/  SHF.R.U32.HI R0, RZ, 0x3, R231 ;  /* 0x00000003ff007819 */ /* 0x000fe200000116e7 */
[----:B------:R1:W4:Y:S01]  /*13d0*/  SHFL.IDX PT, R18, R12, RZ, 0x181f ;  /* 0x00181fff0c127589 */ /* 0x00032200000e0000 */
[----:B------:R-:W-:Y:S02]  /*13e0*/  LEA.HI.X R5, R4, c[0x0][0x164], R5, 0x1, P0 ;  /* 0x0000590004057a11 */ /* 0x000fe400000f0c05 */
[----:B------:R-:W-:-:S02]  /*13f0*/  SHF.R.S32.HI R6, RZ, 0x1f, R3 ;  /* 0x0000001fff067819 */ /* 0x000fc40000011403 */
[----:B------:R-:W-:Y:S01]  /*1400*/  IADD3 R4, R8, UR24, RZ ;  /* 0x0000001808047c10 */ /* 0x000fe2000fffe0ff */
[----:B------:R1:W2:Y:S01]  /*1410*/  SHFL.IDX PT, R19, R5, RZ, 0x181f ;  /* 0x00181fff05137589 */ /* 0x0002a200000e0000 */
[----:B------:R-:W-:Y:S02]  /*1420*/  LEA.HI R6, R6, R3, RZ, 0x3 ;  /* 0x0000000306067211 */ /* 0x000fe400078f18ff */
[----:B------:R-:W-:Y:S02]  /*1430*/  LOP3.LUT R231, R231, 0x38, R244, 0xf8, !PT ;  /* 0x00000038e7e77812 */ /* 0x000fe400078ef8f4 */
[----:B------:R-:W-:Y:S02]  /*1440*/  LOP3.LUT R14, R6, 0xfffffff8, RZ, 0xc0, !PT ;  /* 0xfffffff8060e7812 */ /* 0x000fe400078ec0ff */
[----:B------:R-:W-:Y:S02]  /*1450*/  ISETP.GE.AND P0, PT, R4, UR4, PT ;  /* 0x0000000404007c0c */ /* 0x000fe4000bf06270 */
[----:B------:R-:W-:Y:S01]  /*1460*/  LOP3.LUT R231, R231, R0, RZ, 0x3c, !PT ;  /* 0x00000000e7e77212 */ /* 0x000fe200078e3cff */
[----:B------:R-:W-:Y:S01]  /*1470*/  IMAD.IADD R14, R3, 0x1, -R14 ;  /* 0x00000001030e7824 */ /* 0x000fe200078e0a0e */
[----:B------:R-:W-:Y:S01]  /*1480*/  IADD3 R0, R244, 0xc0, RZ ;  /* 0x000000c0f4007810 */ /* 0x000fe20007ffe0ff */
[----:B------:R-:W-:Y:S01]  /*1490*/  IMAD.MOV.U32 R3, RZ, RZ, 0x20 ;  /* 0x00000020ff037424 */ /* 0x000fe200078e00ff */
[----:B------:R-:W-:-:S02]  /*14a0*/  ISETP.GE.AND P6, PT, R9, c[0x0][0x198], PT ;  /* 0x0000660009007a0c */ /* 0x000fc40003fc6270 */
[----:B------:R-:W-:Y:S02]  /*14b0*/  ISETP.GE.AND P5, PT, R0, c[0x0][0x198], PT ;  /* 0x0000660000007a0c */ /* 0x000fe40003fa6270 */
[----:B------:R-:W-:Y:S01]  /*14c0*/  LOP3.LUT R231, R231, 0xfffffe00, R16, 0xf8, !PT ;  /* 0xfffffe00e7e77812 */ /* 0x000fe200078ef810 */
[----:B---3--:R3:W5:Y:S01]  /*14d0*/  @P2 R2UR UR7, R2 ;  /* 0x00000000020723c2 */ /* 0x00876200000e0000 */
[----:B------:R-:W-:Y:S01]  /*14e0*/  R2P PR, R14, 0x6 ;  /* 0x000000060e007804 */ /* 0x000fe20000000000 */
[----:B-----5:R-:W-:-:S04]  /*14f0*/  @!UP2 UMOV UR7, UR6 ;  /* 0x000000060007ac82 */ /* 0x020fc80008000000 */
[----:B------:R-:W-:Y:S01]  /*1500*/  SEL R3, R3, 0xffffffe0, !P2 ;  /* 0xffffffe003037807 */ /* 0x000fe20005000000 */
[----:B---3--:R-:W-:-:S05]  /*1510*/  IMAD.MOV.U32 R2, RZ, RZ, 0x10 ;  /* 0x00000010ff027424 */ /* 0x008fca00078e00ff */
[----:B------:R-:W-:Y:S01]  /*1520*/  SEL R2, R2, 0xfffffff0, !P1 ;  /* 0xfffffff002027807 */ /* 0x000fe20004800000 */
[----:B------:R-:W-:Y:S05]  /*1530*/  @P0 BRA `(.L_x_5196) ;  /* 0x0000013000000947 */ /* 0x000fea0003800000 */
[----:B-12-4-:R-:W-:Y:S01]  /*1540*/  SHF.R.S32.HI R15, RZ, 0x1f, R10 ;  /* 0x0000001fff0f7819 */ /* 0x016fe2000001140a */
[----:B------:R-:W-:Y:S01]  /*1550*/  IMAD.SHL.U32 R17, R231, 0x2, RZ ;  /* 0x00000002e7117824 */ /* 0x000fe200078e00ff */
[----:B------:R-:W-:Y:S02]  /*1560*/  SHF.R.S32.HI R20, RZ, 0x1f, R9 ;  /* 0x0000001fff147819 */ /* 0x000fe40000011409 */
[----:B------:R-:W-:Y:S02]  /*1570*/  SHF.R.S32.HI R13, RZ, 0x1f, R0 ;  /* 0x0000001fff0d7819 */ /* 0x000fe40000011400 */
[----:B------:R-:W-:Y:S02]  /*1580*/  LEA.HI R16, R15, R10, RZ, 0x3 ;  /* 0x0000000a0f107211 */ /* 0x000fe400078f18ff */
[----:B------:R-:W-:Y:S01]  /*1590*/  LEA.HI R15, R20, R9, RZ, 0x3 ;  /* 0x00000009140f7211 */ /* 0x000fe200078f18ff */
[----:B------:R-:W-:Y:S01]  /*15a0*/  IMAD.WIDE R20, R244, 0x2, R18 ;  /* 0x00000002f4147825 */ /* 0x000fe200078e0212 */
        /* <DEDUP_REMOVED lines=12> */
.L_x_5196:
[----:B-12-4-:R-:W-:Y:S05]  /*1670*/  BSYNC B0 ;  /* 0x0000000000007941 */ /* 0x016fea0003800000 */
.L_x_5195:
        /* <DEDUP_REMOVED lines=25> */
.L_x_5198:
[----:B------:R-:W-:Y:S05]  /*1810*/  BSYNC B0 ;  /* 0x0000000000007941 */ /* 0x000fea0003800000 */
.L_x_5197:
        /* <DEDUP_REMOVED lines=25> */
.L_x_5200:
[----:B------:R-:W-:Y:S05]  /*19b0*/  BSYNC B0 ;  /* 0x0000000000007941 */ /* 0x000fea0003800000 */
.L_x_5199:
[----:B---3--:R-:W-:Y:S01]  /*19c0*/  SHFL.IDX PT, R18, R12, 0x3, 0x181f ;  /* 0x00781f000c127f89 */ /* 0x008fe200000e0000 */
[----:B------:R-:W-:Y:S01]  /*19d0*/  IADD3 R4, R4, 0x60, RZ ;  /* 0x0000006004047810 */ /* 0x000fe20007ffe0ff */
[----:B------:R-:W-:Y:S01]  /*19e0*/  UIADD3 UR26, UR20, -0x1, URZ ;  /* 0xffffffff141a7890 */ /* 0x000fe2000fffe03f */
[----:B------:R-:W-:Y:S01]  /*19f0*/  SHF.R.S32.HI R243, RZ, 0x1f, R10 ;  /* 0x0000001ffff37819 */ /* 0x000fe2000001140a */
[----:B----4-:R-:W3:Y:S01]  /*1a00*/  SHFL.IDX PT, R19, R5, 0x3, 0x181f ;  /* 0x00781f0005137f89 */ /* 0x010ee200000e0000 */
[----:B------:R-:W-:Y:S01]  /*1a10*/  ISETP.GE.AND P0, PT, R4, UR4, PT ;  /* 0x0000000404007c0c */ /* 0x000fe2000bf06270 */
[----:B------:R-:W-:Y:S01]  /*1a20*/  IMAD.MOV.U32 R232, RZ, RZ, c[0x0][0x2b8] ;  /* 0x0000ae00ffe87624 */ /* 0x000fe200078e00ff */
[----:B------:R-:W-:Y:S01]  /*1a30*/  SHF.R.S32.HI R242, RZ, 0x1f, R9 ;  /* 0x0000001ffff27819 */ /* 0x000fe20000011409 */
[----:B------:R-:W-:Y:S01]  /*1a40*/  USHF.L.U32 UR11, UR26, 0x6, URZ ;  /* 0x000000061a0b7899 */ /* 0x000fe2000800063f */
        /* <DEDUP_REMOVED lines=17> */
[----:B---3--:R-:W-:-:S03]  /*1b60*/  @!P0 IMAD.WIDE R24, R244, 0x2, R18 ;  /* 0x00000002f4188825 */ /* 0x008fc600078e0212 */
[----:B------:R-:W-:Y:S01]  /*1b70*/  ISETP.GE.AND P1, PT, R13, UR10, PT ;  /* 0x0000000a0d007c0c */ /* 0x000fe2000bf26270 */
[--C-:B------:R-:W-:Y:S01]  /*1b80*/  @!P0 IMAD.WIDE R22, R243, 0x2, R18.reuse ;  /* 0x00000002f3168825 */ /* 0x100fe200078e0212 */
[----:B------:R-:W-:Y:S01]  /*1b90*/  @!PT LDS RZ, [RZ] ;  /* 0x00000000fffff984 */ /* 0x000fe20000000800 */
[----:B------:R3:W-:Y:S01]  /*1ba0*/  @!P0 LDGSTS.E.BYPASS.LTC128B.128 [R231+0x13100], [R24.64], !P3 ;  /* 0x1310000018e78fae */ /* 0x0007e2000d901d52 */
[----:B------:R-:W-:Y:S02]  /*1bb0*/  IADD3 R234, R13, UR12, RZ ;  /* 0x0000000c0dea7c10 */ /* 0x000fe4000fffe0ff */
[--C-:B------:R-:W-:Y:S01]  /*1bc0*/  @!P0 IMAD.WIDE R20, R242, 0x2, R18.reuse ;  /* 0x00000002f2148825 */ /* 0x100fe200078e0212 */
[----:B------:R4:W-:Y:S01]  /*1bd0*/  @!P0 LDGSTS.E.BYPASS.LTC128B.128 [R231+0x17100], [R22.64], !P4 ;  /* 0x1710000016e78fae */ /* 0x0009e2000e101d52 */
[----:B------:R-:W-:Y:S01]  /*1be0*/  ISETP.GT.OR P1, PT, R235, 0x3f, P1 ;  /* 0x0000003feb00780c */ /* 0x000fe20000f24670 */
[----:B------:R-:W-:Y:S01]  /*1bf0*/  USHF.R.S32.HI UR6, URZ, 0x1f, UR13 ;  /* 0x0000001f3f067899 */ /* 0x000fe2000801140d */
[----:B------:R-:W-:Y:S01]  /*1c00*/  @!P0 IMAD.WIDE R18, R241, 0x2, R18 ;  /* 0x00000002f1128825 */ /* 0x000fe200078e0212 */
[----:B------:R5:W-:Y:S01]  /*1c10*/  @!P0 LDGSTS.E.BYPASS.LTC128B.128 [R231+0x1b100], [R20.64], !P6 ;  /* 0x1b10000014e78fae */ /* 0x000be2000f101d52 */
[----:B------:R-:W-:-:S02]  /*1c20*/  ULDC.64 UR4, c[0x0][0x1e8] ;  /* 0x00007a0000047ab9 */ /* 0x000fc40000000a00 */
[----:B------:R-:W-:Y:S01]  /*1c30*/  @P2 IMAD.HI.U32 R15, R234, c[0x0][0x2bc], RZ ;  /* 0x0000af00ea0f2a27 */ /* 0x000fe200078e00ff */
[----:B------:R1:W-:Y:S03]  /*1c40*/  @!P0 LDGSTS.E.BYPASS.LTC128B.128 [R231+0x1f100], [R18.64], !P5 ;  /* 0x1f10000012e78fae */ /* 0x0003e6000e901d52 */
[----:B------:R-:W-:Y:S01]  /*1c50*/  IMAD.MOV.U32 R4, RZ, RZ, R234 ;  /* 0x000000ffff047224 */ /* 0x000fe200078e00ea */
[----:B------:R-:W0:Y:S01]  /*1c60*/  LDGDEPBAR ;  /* 0x00000000000079af */ /* 0x000e220000000000 */
[----:B------:R-:W-:-:S04]  /*1c70*/  @P2 SHF.R.U32.HI R4, RZ, c[0x0][0x2c0], R15 ;  /* 0x0000b000ff042a19 */ /* 0x000fc8000001160f */
[----:B------:R-:W-:-:S04]  /*1c80*/  @!P1 IADD3 R16, P2, R4, UR16, RZ ;  /* 0x0000001004109c10 */ /* 0x000fc8000ff5e0ff */
[----:B-12---:R-:W-:Y:S02]  /*1c90*/  @!P1 LEA.HI.X.SX32 R5, R4, UR8, 0x1, P2 ;  /* 0x0000000804059c11 */ /* 0x006fe400090f0eff */
[----:B------:R-:W-:-:S04]  /*1ca0*/  @!P1 LEA R12, P2, R16, c[0x0][0x2a0], 0x2 ;  /* 0x0000a800100c9a11 */ /* 0x000fc800078410ff */
[----:B------:R-:W-:Y:S01]  /*1cb0*/  @!P1 LEA.HI.X R13, R16, c[0x0][0x2a4], R5, 0x2, P2 ;  /* 0x0000a900100d9a11 */ /* 0x000fe200010f1405 */
[----:B------:R-:W-:Y:S06]  /*1cc0*/  BAR.SYNC.DEFER_BLOCKING 0x0 ;  /* 0x0000000000007b1d */ /* 0x000fec0000010000 */
[----:B------:R-:W2:Y:S01]  /*1cd0*/  @!P1 LDG.E R233, [R12.64] ;  /* 0x000000120ce99981 */ /* 0x000ea2000c1e1900 */
[----:B------:R-:W-:Y:S01]  /*1ce0*/  IMAD.MOV R5, RZ, RZ, -R4 ;  /* 0x000000ffff057224 */ /* 0x000fe200078e0a04 */
[----:B------:R-:W-:Y:S01]  /*1cf0*/  UIMAD.WIDE.U32 UR14, UR13, UR4, URZ ;  /* 0x000000040d0e72a5 */ /* 0x000fe2000f8e003f */
[----:B----4-:R-:W-:Y:S01]  /*1d00*/  SHF.R.S32.HI R22, RZ, 0x4, R7 ;  /* 0x00000004ff167819 */ /* 0x010fe20000011407 */
[----:B------:R-:W-:Y:S01]  /*1d10*/  UIMAD UR4, UR6, UR4, URZ ;  /* 0x00000004060472a4 */ /* 0x000fe2000f8e023f */
[----:B------:R-:W-:Y:S01]  /*1d20*/  IMAD R234, R5, c[0x0][0x2b8], R234 ;  /* 0x0000ae0005ea7a24 */ /* 0x000fe200078e02ea */
[----:B------:R-:W-:Y:S01]  /*1d30*/  ISETP.GE.AND P3, PT, R244, c[0x0][0x1d4], PT ;  /* 0x00007500f4007a0c */ /* 0x000fe20003f66270 */
[----:B------:R-:W-:Y:S01]  /*1d40*/  IMAD.U32 R80, RZ, RZ, UR11 ;  /* 0x0000000bff507e24 */ /* 0x000fe2000f8e00ff */
[----:B------:R-:W-:Y:S01]  /*1d50*/  UIMAD UR4, UR13, UR5, UR4 ;  /* 0x000000050d0472a4 */ /* 0x000fe2000f8e0204 */
[C---:B-----5:R-:W-:Y:S01]  /*1d60*/  IMAD.WIDE.U32 R20, R234.reuse, c[0x0][0x1e0], RZ ;  /* 0x00007800ea147a25 */ /* 0x060fe200078e00ff */
[----:B------:R-:W-:Y:S01]  /*1d70*/  SHF.R.S32.HI R5, RZ, 0x1f, R234 ;  /* 0x0000001fff057819 */ /* 0x000fe200000114ea */
[----:B------:R-:W-:Y:S01]  /*1d80*/  UISETP.GT.AND UP2, UPT, UR26, UR9, UPT ;  /* 0x000000091a00728c */ /* 0x000fe2000bf44270 */
[----:B------:R-:W-:Y:S01]  /*1d90*/  LEA.HI R7, R7, R22, RZ, 0x1 ;  /* 0x0000001607077211 */ /* 0x000fe200078f08ff */
[----:B------:R-:W-:Y:S01]  /*1da0*/  UIADD3 UR7, UR15, UR4, URZ ;  /* 0x000000040f077290 */ /* 0x000fe2000fffe03f */
[----:B------:R-:W-:Y:S01]  /*1db0*/  IMAD.WIDE.U32 R18, R234, c[0x0][0x208], RZ ;  /* 0x00008200ea127a25 */ /* 0x000fe200078e00ff */
        /* <DEDUP_REMOVED lines=15> */
[----:B------:R-:W-:Y:S01]  /*1eb0*/  IMAD.MOV.U32 R16, RZ, RZ, R18 ;  /* 0x000000ffff107224 */ /* 0x000fe200078e0012 */
[----:B------:R-:W-:Y:S01]  /*1ec0*/  LEA.HI R86, R84, R83, RZ, 0x5 ;  /* 0x0000005354567211 */ /* 0x000fe200078f28ff */
[----:B------:R-:W-:Y:S01]  /*1ed0*/  IMAD.SHL.U32 R5, R11, 0x40, RZ ;  /* 0x000000400b057824 */ /* 0x000fe200078e00ff */
[----:B------:R-:W-:Y:S01]  /*1ee0*/  ISETP.GE.AND P2, PT, R244, c[0x0][0x1d4], PT ;  /* 0x00007500f4007a0c */ /* 0x000fe20003f46270 */
[----:B------:R-:W-:Y:S01]  /*1ef0*/  IMAD.IADD R7, R22, 0x1, -R7 ;  /* 0x0000000116077824 */ /* 0x000fe200078e0a07 */
[----:B------:R-:W-:Y:S01]  /*1f00*/  SHF.R.S32.HI R85, RZ, 0x5, R86 ;  /* 0x00000005ff557819 */ /* 0x000fe20000011456 */
[----:B------:R-:W-:Y:S01]  /*1f10*/  IMAD.SHL.U32 R82, R6, 0x40, RZ ;  /* 0x0000004006527824 */ /* 0x000fe200078e00ff */
[----:B------:R-:W-:Y:S01]  /*1f20*/  LOP3.LUT R5, R5, 0x1c0, RZ, 0xc0, !PT ;  /* 0x000001c005057812 */ /* 0x000fe200078ec0ff */
[----:B------:R-:W-:Y:S01]  /*1f30*/  IMAD.SHL.U32 R81, R7, 0x8, RZ ;  /* 0x0000000807517824 */ /* 0x000fe200078e00ff */
[----:B------:R-:W-:-:S02]  /*1f40*/  SEL R247, RZ, 0x10, P6 ;  /* 0x00000010fff77807 */ /* 0x000fc40003000000 */
[----:B------:R-:W-:Y:S02]  /*1f50*/  LOP3.LUT R82, R82, 0xfffffe00, RZ, 0xc0, !PT ;  /* 0xfffffe0052527812 */ /* 0x000fe400078ec0ff */
[----:B------:R-:W-:Y:S02]  /*1f60*/  IADD3 R238, R231, 0x100, RZ ;  /* 0x00000100e7ee7810 */ /* 0x000fe40007ffe0ff */
[----:B------:R-:W-:Y:S01]  /*1f70*/  SHF.R.S32.HI R248, RZ, 0x1f, R243 ;  /* 0x0000001ffff87819 */ /* 0x000fe200000114f3 */
[----:B------:R-:W-:Y:S01]  /*1f80*/  IMAD R230, R85, 0x400, R82 ;  /* 0x0000040055e67824 */ /* 0x000fe200078e0252 */
[----:B------:R-:W-:Y:S02]  /*1f90*/  SHF.R.S32.HI R245, RZ, 0x1f, R242 ;  /* 0x0000001ffff57819 */ /* 0x000fe400000114f2 */
[----:B------:R-:W-:Y:S02]  /*1fa0*/  SHF.R.S32.HI R246, RZ, 0x1f, R241 ;  /* 0x0000001ffff67819 */ /* 0x000fe400000114f1 */
[----:B--2---:R-:W-:Y:S01]  /*1fb0*/  SHF.R.S32.HI R12, RZ, 0x1f, R233 ;  /* 0x0000001fff0c7819 */ /* 0x004fe200000114e9 */
        /* <DEDUP_REMOVED lines=15> */
[----:B------:R-:W3:Y:S01]  /*20b0*/  SHFL.IDX PT, R19, R13, RZ, 0x181f ;  /* 0x00181fff0d137589 */ /* 0x000ee200000e0000 */
[----:B------:R-:W-:Y:S02]  /*20c0*/  LEA R17, P0, R12, c[0x0][0x1f8], 0x1 ;  /* 0x00007e000c117a11 */ /* 0x000fe400078008ff */
[----:B------:R-:W-:Y:S01]  /*20d0*/  LOP3.LUT R4, R5, 0x8, R4, 0xf8, !PT ;  /* 0x0000000805047812 */ /* 0x000fe200078ef804 */
[----:B------:R-:W-:Y:S01]  /*20e0*/  SHFL.IDX PT, R13, R13, 0x1, 0x181f ;  /* 0x00381f000d0d7f89 */ /* 0x000fe200000e0000 */
[----:B------:R-:W-:-:S02]  /*20f0*/  SHF.R.U32.HI R5, RZ, 0x3, R5 ;  /* 0x00000003ff057819 */ /* 0x000fc40000011605 */
[----:B------:R-:W-:Y:S01]  /*2100*/  LEA.HI.X R15, R12, c[0x0][0x1fc], R15, 0x1, P0 ;  /* 0x00007f000c0f7a11 */ /* 0x000fe200000f0c0f */
[----:B------:R-:W1:Y:S01]  /*2110*/  SHFL.IDX PT, R20, R17, RZ, 0x181f ;  /* 0x00181fff11147589 */ /* 0x000e6200000e0000 */
[----:B------:R-:W-:Y:S02]  /*2120*/  LOP3.LUT R4, R4, R5, RZ, 0x3c, !PT ;  /* 0x0000000504047212 */ /* 0x000fe400078e3cff */
[----:B------:R-:W-:Y:S01]  /*2130*/  ISETP.GE.AND P1, PT, R8, 0x1, PT ;  /* 0x000000010800780c */ /* 0x000fe20003f26270 */
[----:B------:R-:W2:Y:S01]  /*2140*/  SHFL.IDX PT, R5, R15, RZ, 0x181f ;  /* 0x00181fff0f057589 */ /* 0x000ea200000e0000 */
[----:B------:R-:W-:Y:S01]  /*2150*/  LOP3.LUT P0, RZ, R11, 0x2, RZ, 0xc0, !PT ;  /* 0x000000020bff7812 */ /* 0x000fe2000780c0ff */
[----:B------:R-:W-:Y:S02]  /*2160*/  IMAD R229, R7, 0x200, R4 ;  /* 0x0000020007e57824 */ /* 0x000fe400078e0204 */
[----:B------:R-:W4:Y:S01]  /*2170*/  SHFL.IDX PT, R64, R17, 0x1, 0x181f ;  /* 0x00381f0011407f89 */ /* 0x000f2200000e0000 */
[----:B------:R-:W-:-:S03]  /*2180*/  IMAD.WIDE R6, R241, 0x2, RZ ;  /* 0x00000002f1067825 */ /* 0x000fc600078e02ff */
[----:B------:R-:W-:Y:S01]  /*2190*/  SHFL.IDX PT, R12, R21, 0x1, 0x181f ;  /* 0x00381f00150c7f89 */ /* 0x000fe200000e0000 */
[----:B------:R-:W-:-:S03]  /*21a0*/  IMAD.SHL.U32 R229, R229, 0x2, RZ ;  /* 0x00000002e5e57824 */ /* 0x000fc600078e00ff */
[----:B------:R-:W5:Y:S01]  /*21b0*/  SHFL.IDX PT, R4, R15, 0x1, 0x181f ;  /* 0x00381f000f047f89 */ /* 0x000f6200000e0000 */
[--C-:B---3--:R-:W-:Y:S01]  /*21c0*/  @P1 IMAD.WIDE R24, R244, 0x2, R18.reuse ;  /* 0x00000002f4181825 */ /* 0x108fe200078e0212 */
[C---:B------:R-:W-:Y:S02]  /*21d0*/  IADD3 R16, R229.reuse, 0x8100, RZ ;  /* 0x00008100e5107810 */ /* 0x040fe40007ffe0ff */
[----:B------:R-:W-:Y:S01]  /*21e0*/  IADD3 R228, R229, 0x8120, RZ ;  /* 0x00008120e5e47810 */ /* 0x000fe20007ffe0ff */
[--C-:B------:R-:W-:Y:S01]  /*21f0*/  @P1 IMAD.WIDE R22, R243, 0x2, R18.reuse ;  /* 0x00000002f3161825 */ /* 0x100fe200078e0212 */
[----:B------:R-:W-:Y:S01]  /*2200*/  @P0 IADD3 R228, R16, -0x20, RZ ;  /* 0xffffffe010e40810 */ /* 0x000fe20007ffe0ff */
[----:B------:R3:W-:Y:S01]  /*2210*/  @P1 LDGSTS.E.BYPASS.LTC128B.128 [R231+0x8100], [R24.64], !P3 ;  /* 0x0810000018e71fae */ /* 0x0007e2000d901d52 */
[----:B------:R-:W-:Y:S01]  /*2220*/  ISETP.GT.AND P0, PT, R8, 0x20, PT ;  /* 0x000000200800780c */ /* 0x000fe20003f04270 */
[--C-:B------:R-:W-:Y:S01]  /*2230*/  @P1 IMAD.WIDE R26, R242, 0x2, R18.reuse ;  /* 0x00000002f21a1825 */ /* 0x100fe200078e0212 */
[C---:B------:R-:W-:Y:S01]  /*2240*/  IADD3 R219, R228.reuse, 0x800, RZ ;  /* 0x00000800e4db7810 */ /* 0x040fe20007ffe0ff */
[----:B------:R3:W-:Y:S01]  /*2250*/  @P1 LDGSTS.E.BYPASS.LTC128B.128 [R231+0xa100], [R22.64], !P5 ;  /* 0x0a10000016e71fae */ /* 0x0007e2000e901d52 */
[C---:B------:R-:W-:Y:S01]  /*2260*/  IADD3 R218, R228.reuse, 0x1000, RZ ;  /* 0x00001000e4da7810 */ /* 0x040fe20007ffe0ff */
[----:B------:R-:W-:Y:S01]  /*2270*/  @P1 IMAD.WIDE R28, R241, 0x2, R18 ;  /* 0x00000002f11c1825 */ /* 0x000fe200078e0212 */
[C---:B------:R-:W-:Y:S01]  /*2280*/  IADD3 R217, R228.reuse, 0x1800, RZ ;  /* 0x00001800e4d97810 */ /* 0x040fe20007ffe0ff */
[----:B------:R3:W-:Y:S01]  /*2290*/  @P1 LDGSTS.E.BYPASS.LTC128B.128 [R231+0xc100], [R26.64], !P4 ;  /* 0x0c1000001ae71fae */ /* 0x0007e2000e101d52 */
[----:B------:R-:W-:Y:S01]  /*22a0*/  IADD3 R215, R228, 0x2000, RZ ;  /* 0x00002000e4d77810 */ /* 0x000fe20007ffe0ff */
[----:B------:R-:W-:Y:S01]  /*22b0*/  IMAD.WIDE R18, R244, 0x2, RZ ;  /* 0x00000002f4127825 */ /* 0x000fe200078e02ff */
[C---:B------:R-:W-:Y:S01]  /*22c0*/  IADD3 R214, R228.reuse, 0x2800, RZ ;  /* 0x00002800e4d67810 */ /* 0x040fe20007ffe0ff */
[----:B------:R3:W-:Y:S01]  /*22d0*/  @P1 LDGSTS.E.BYPASS.LTC128B.128 [R231+0xe100], [R28.64], !P6 ;  /* 0x0e1000001ce71fae */ /* 0x0007e2000f101d52 */
[----:B------:R-:W-:Y:S01]  /*22e0*/  IADD3 R213, R228, 0x3000, RZ ;  /* 0x00003000e4d57810 */ /* 0x000fe20007ffe0ff */
[----:B------:R-:W-:Y:S01]  /*22f0*/  IMAD.SHL.U32 R16, R14, 0x40, RZ ;  /* 0x000000400e107824 */ /* 0x000fe200078e00ff */
[----:B-1----:R-:W-:-:S02]  /*2300*/  IADD3 R30, P1, R20, R18, RZ ;  /* 0x00000012141e7210 */ /* 0x002fc40007f3e0ff */
[----:B------:R-:W-:Y:S02]  /*2310*/  IADD3 R212, R228, 0x3800, RZ ;  /* 0x00003800e4d47810 */ /* 0x000fe40007ffe0ff */
[----:B------:R-:W-:Y:S01]  /*2320*/  LOP3.LUT R16, R16, 0x1c0, RZ, 0xc0, !PT ;  /* 0x000001c010107812 */ /* 0x000fe200078ec0ff */
[----:B--2---:R-:W-:Y:S01]  /*2330*/  IMAD.X R31, R5, 0x1, R19, P1 ;  /* 0x00000001051f7824 */ /* 0x004fe200008e0613 */
[----:B----4-:R-:W-:Y:S02]  /*2340*/  IADD3 R14, P1, R18, R64, RZ ;  /* 0x00000040120e7210 */ /* 0x010fe40007f3e0ff */
[----:B------:R-:W-:Y:S02]  /*2350*/  LOP3.LUT R81, R16, 0x8, R81, 0xf8, !PT ;  /* 0x0000000810517812 */ /* 0x000fe400078ef851 */
[----:B------:R-:W-:Y:S01]  /*2360*/  SHF.R.U32.HI R16, RZ, 0x3, R16 ;  /* 0x00000003ff107819 */ /* 0x000fe20000011610 */
[----:B-----5:R-:W-:Y:S01]  /*2370*/  IMAD.X R15, R19, 0x1, R4, P1 ;  /* 0x00000001130f7824 */ /* 0x020fe200008e0604 */
[----:B------:R-:W-:Y:S01]  /*2380*/  IADD3 R211, R228, 0x4000, RZ ;  /* 0x00004000e4d37810 */ /* 0x000fe20007ffe0ff */
[----:B---3--:R-:W-:Y:S01]  /*2390*/  @P0 IMAD.WIDE R24, R244, 0x2, R12 ;  /* 0x00000002f4180825 */ /* 0x008fe200078e020c */
[----:B------:R-:W-:-:S02]  /*23a0*/  LOP3.LUT R81, R81, R16, RZ, 0x3c, !PT ;  /* 0x0000001051517212 */ /* 0x000fc400078e3cff */
[C---:B------:R-:W-:Y:S01]  /*23b0*/  IADD3 R210, R228.reuse, 0x4800, RZ ;  /* 0x00004800e4d27810 */ /* 0x040fe20007ffe0ff */
[--C-:B------:R-:W-:Y:S01]  /*23c0*/  @P0 IMAD.WIDE R22, R243, 0x2, R12.reuse ;  /* 0x00000002f3160825 */ /* 0x100fe200078e020c */
[----:B------:R1:W-:Y:S01]  /*23d0*/  @P0 LDGSTS.E.BYPASS.LTC128B.128 [R231+0x9100], [R24.64], !P3 ;  /* 0x0910000018e70fae */ /* 0x0003e2000d901d52 */
[----:B------:R-:W-:Y:S02]  /*23e0*/  IADD3 R209, R228, 0x5000, RZ ;  /* 0x00005000e4d17810 */ /* 0x000fe40007ffe0ff */
[--C-:B------:R-:W-:Y:S01]  /*23f0*/  @P0 IMAD.WIDE R26, R242, 0x2, R12.reuse ;  /* 0x00000002f21a0825 */ /* 0x100fe200078e020c */
[----:B------:R2:W-:Y:S01]  /*2400*/  @P0 LDGSTS.E.BYPASS.LTC128B.128 [R231+0xb100], [R22.64], !P5 ;  /* 0x0b10000016e70fae */ /* 0x0005e2000e901d52 */
[C---:B------:R-:W-:Y:S02]  /*2410*/  IADD3 R208, R228.reuse, 0x5800, RZ ;  /* 0x00005800e4d07810 */ /* 0x040fe40007ffe0ff */
[----:B------:R-:W-:Y:S01]  /*2420*/  @P0 IMAD.WIDE R18, R241, 0x2, R12 ;  /* 0x00000002f1120825 */ /* 0x000fe200078e020c */
[----:B------:R1:W-:Y:S01]  /*2430*/  @P0 LDGSTS.E.BYPASS.LTC128B.128 [R231+0xd100], [R26.64], !P4 ;  /* 0x0d1000001ae70fae */ /* 0x0003e2000e101d52 */
[----:B------:R-:W-:-:S02]  /*2440*/  IADD3 R207, R228, 0x6000, RZ ;  /* 0x00006000e4cf7810 */ /* 0x000fc40007ffe0ff */
[----:B------:R-:W-:Y:S01]  /*2450*/  IMAD.WIDE R12, R243, 0x2, RZ ;  /* 0x00000002f30c7825 */ /* 0x000fe200078e02ff */
[----:B------:R3:W-:Y:S01]  /*2460*/  @P0 LDGSTS.E.BYPASS.LTC128B.128 [R231+0xf100], [R18.64], !P6 ;  /* 0x0f10000012e70fae */ /* 0x0007e2000f101d52 */
[----:B------:R-:W-:Y:S02]  /*2470*/  IADD3 R206, R228, 0x6800, RZ ;  /* 0x00006800e4ce7810 */ /* 0x000fe40007ffe0ff */
[----:B------:R-:W-:Y:S01]  /*2480*/  IMAD.WIDE R16, R242, 0x2, RZ ;  /* 0x00000002f2107825 */ /* 0x000fe200078e02ff */
[----:B------:R-:W0:Y:S01]  /*2490*/  LDGDEPBAR ;  /* 0x00000000000079af */ /* 0x000e220000000000 */
[----:B------:R-:W-:Y:S02]  /*24a0*/  IADD3 R28, P1, R20, R12, RZ ;  /* 0x0000000c141c7210 */ /* 0x000fe40007f3e0ff */
[-C--:B------:R-:W-:Y:S01]  /*24b0*/  IADD3 R12, P0, R12, R64.reuse, RZ ;  /* 0x000000400c0c7210 */ /* 0x080fe20007f1e0ff */
[----:B------:R-:W-:Y:S01]  /*24c0*/  IMAD.IADD R230, R81, 0x1, R230 ;  /* 0x0000000151e67824 */ /* 0x000fe200078e02e6 */
[C---:B------:R-:W-:Y:S01]  /*24d0*/  IADD3 R205, R228.reuse, 0x7000, RZ ;  /* 0x00007000e4cd7810 */ /* 0x040fe20007ffe0ff */
[----:B------:R-:W-:Y:S01]  /*24e0*/  IMAD.X R29, R5, 0x1, R13, P1 ;  /* 0x00000001051d7824 */ /* 0x000fe200008e060d */
[----:B------:R-:W-:Y:S01]  /*24f0*/  IADD3 R204, R228, 0x7800, RZ ;  /* 0x00007800e4cc7810 */ /* 0x000fe20007ffe0ff */
[----:B------:R-:W-:Y:S01]  /*2500*/  IMAD.X R13, R13, 0x1, R4, P0 ;  /* 0x000000010d0d7824 */ /* 0x000fe200000e0604 */
[----:B------:R-:W-:Y:S01]  /*2510*/  IADD3 R66, P0, R16, R64, RZ ;  /* 0x0000004010427210 */ /* 0x000fe20007f1e0ff */
[----:B------:R-:W-:-:S04]  /*2520*/  IMAD.SHL.U32 R230, R230, 0x2, RZ ;  /* 0x00000002e6e67824 */ /* 0x000fc800078e00ff */
[----:B------:R-:W-:Y:S01]  /*2530*/  IMAD.X R67, R17, 0x1, R4, P0 ;  /* 0x0000000111437824 */ /* 0x000fe200000e0604 */
[----:B------:R-:W-:Y:S01]  /*2540*/  IADD3 R64, P0, R6, R64, RZ ;  /* 0x0000004006407210 */ /* 0x000fe20007f1e0ff */
[--C-:B------:R-:W-:Y:S01]  /*2550*/  IMAD R226, R2, 0x2, R230.reuse ;  /* 0x0000000202e27824 */ /* 0x100fe200078e02e6 */
[----:B--2---:R-:W-:Y:S01]  /*2560*/  IADD3 R22, P1, R20, R16, RZ ;  /* 0x0000001014167210 */ /* 0x004fe20007f3e0ff */
[----:B------:R-:W-:Y:S02]  /*2570*/  IMAD R225, R3, 0x2, R230 ;  /* 0x0000000203e17824 */ /* 0x000fe400078e02e6 */
[----:B------:R-:W-:Y:S01]  /*2580*/  IMAD.X R65, R7, 0x1, R4, P0 ;  /* 0x0000000107417824 */ /* 0x000fe200000e0604 */
[----:B------:R-:W-:Y:S01]  /*2590*/  ISETP.LT.OR P0, PT, R8, 0x1, P2 ;  /* 0x000000010800780c */ /* 0x000fe20001701670 */
[----:B------:R-:W-:Y:S01]  /*25a0*/  IMAD.X R23, R5, 0x1, R17, P1 ;  /* 0x0000000105177824 */ /* 0x000fe200008e0611 */
[----:B------:R-:W-:Y:S01]  /*25b0*/  IADD3 R20, P1, R20, R6, RZ ;  /* 0x0000000614147210 */ /* 0x000fe20007f3e0ff */
[----:B------:R-:W-:-:S04]  /*25c0*/  DEPBAR.LE SB0, 0x1 ;  /* 0x000080400000791a */ /* 0x000fc80000000000 */
[----:B------:R-:W-:-:S04]  /*25d0*/  DEPBAR.LE SB0, 0x0 ;  /* 0x000080000000791a */ /* 0x000fc80000000000 */
[----:B------:R-:W-:Y:S01]  /*25e0*/  BAR.SYNC.DEFER_BLOCKING 0x0 ;  /* 0x0000000000007b1d */ /* 0x000fe20000010000 */
[----:B------:R-:W-:Y:S01]  /*25f0*/  IMAD.X R21, R5, 0x1, R7, P1 ;  /* 0x0000000105157824 */ /* 0x000fe200008e0607 */
[----:B------:R-:W-:Y:S01]  /*2600*/  ISETP.GE.AND P1, PT, R10, c[0x0][0x1d4], PT ;  /* 0x000075000a007a0c */ /* 0x000fe20003f26270 */
[----:B------:R-:W-:Y:S01]  /*2610*/  IMAD R223, R3, 0x2, R226 ;  /* 0x0000000203df7824 */ /* 0x000fe200078e02e2 */
[----:B------:R-:W-:Y:S02]  /*2620*/  ISETP.GE.AND P2, PT, R9, c[0x0][0x1d4], PT ;  /* 0x0000750009007a0c */ /* 0x000fe40003f46270 */
[----:B------:R-:W-:Y:S04]  /*2630*/  LDSM.16.M88.4 R68, [R230+0x10100] ;  /* 0x01010000e644783b */ /* 0x000fe80000000200 */
[----:B------:R-:W-:Y:S04]  /*2640*/  LDSM.16.M88.4 R48, [R226+0x10100] ;  /* 0x01010000e230783b */ /* 0x000fe80000000200 */
[----:B------:R-:W2:Y:S04]  /*2650*/  LDSM.16.M88.4 R40, [R229+0x8100] ;  /* 0x00810000e528783b */ /* 0x000ea80000000200 */
[----:B------:R-:W4:Y:S04]  /*2660*/  LDSM.16.M88.4 R32, [R229+0x8900] ;  /* 0x00890000e520783b */ /* 0x000f280000000200 */
[----:B-1----:R-:W-:Y:S04]  /*2670*/  LDSM.16.M88.4 R24, [R229+0x9100] ;  /* 0x00910000e518783b */ /* 0x002fe80000000200 */
[----:B------:R-:W-:Y:S04]  /*2680*/  LDSM.16.M88.4 R4, [R229+0x9900] ;  /* 0x00990000e504783b */ /* 0x000fe80000000200 */
[----:B------:R-:W1:Y:S04]  /*2690*/  LDSM.16.M88.4 R56, [R228] ;  /* 0x00000000e438783b */ /* 0x000e680000000200 */
[----:B---3--:R-:W3:Y:S04]  /*26a0*/  LDSM.16.M88.4 R16, [R228+0x800] ;  /* 0x00080000e410783b */ /* 0x008ee80000000200 */
[----:B------:R-:W5:Y:S04]  /*26b0*/  LDSM.16.M88.4 R60, [R228+0x1000] ;  /* 0x00100000e43c783b */ /* 0x000f680000000200 */
[----:B------:R-:W1:Y:S04]  /*26c0*/  LDSM.16.M88.4 R52, [R228+0x1800] ;  /* 0x00180000e434783b */ /* 0x000e680000000200 */
[----:B------:R-:W-:Y:S01]  /*26d0*/  @!PT LDS RZ, [RZ] ;  /* 0x00000000fffff984 */ /* 0x000fe20000000800 */
[----:B------:R-:W-:Y:S01]  /*26e0*/  @!PT LDS RZ, [RZ] ;  /* 0x00000000fffff984 */ /* 0x000fe20000000800 */
[----:B------:R-:W-:Y:S01]  /*26f0*/  @!PT LDS RZ, [RZ] ;  /* 0x00000000fffff984 */ /* 0x000fe20000000800 */
[----:B------:R1:W-:Y:S01]  /*2700*/  LDGSTS.E.BYPASS.LTC128B.128 [R231+0x100], [R30.64], !P0 ;  /* 0x001000001ee77fae */ /* 0x0003e2000c101d52 */
[C---:B------:R-:W-:Y:S01]  /*2710*/  ISETP.LT.OR P0, PT, R8.reuse, 0x1, P1 ;  /* 0x000000010800780c */ /* 0x040fe20000f01670 */
[C---:B--2---:R-:W-:Y:S11]  /*2720*/  HMMA.16816.F32 R44, R68.reuse, R40, RZ ;  /* 0x00000028442c723c */ /* 0x044ff600000018ff */
[----:B------:R-:W-:Y:S01]  /*2730*/  @!UPT UIADD3 URZ, URZ, URZ, URZ ;  /* 0x0000003f3f3ff290 */ /* 0x000fe2000fffe03f */
[----:B------:R2:W-:Y:S01]  /*2740*/  LDGSTS.E.BYPASS.LTC128B.128 [R231+0x2100], [R28.64], !P0 ;  /* 0x021000001ce77fae */ /* 0x0005e2000c101d52 */
[----:B------:R-:W-:Y:S01]  /*2750*/  ISETP.LT.OR P0, PT, R8, 0x1, P2 ;  /* 0x000000010800780c */ /* 0x000fe20001701670 */
[----:B------:R-:W-:Y:S01]  /*2760*/  HMMA.16816.F32 R40, R68, R42, RZ ;  /* 0x0000002a4428723c */ /* 0x000fe200000018ff */
[----:B------:R-:W-:Y:S01]  /*2770*/  ISETP.GE.AND P2, PT, R0, c[0x0][0x1d4], PT ;  /* 0x0000750000007a0c */ /* 0x000fe20003f46270 */
[----:B------:R-:W-:-:S06]  /*2780*/  IMAD.MOV.U32 R0, RZ, RZ, 0x40 ;  /* 0x00000040ff007424 */ /* 0x000fcc00078e00ff */
[----:B----4-:R-:W-:Y:S04]  /*2790*/  HMMA.16816.F32 R36, R68, R32, RZ ;  /* 0x000000204424723c */ /* 0x010fe800000018ff */
[----:B------:R4:W-:Y:S01]  /*27a0*/  LDGSTS.E.BYPASS.LTC128B.128 [R231+0x4100], [R22.64], !P0 ;  /* 0x0410000016e77fae */ /* 0x0009e2000c101d52 */
[----:B------:R-:W-:-:S03]  /*27b0*/  ISETP.LT.OR P0, PT, R8, 0x1, P2 ;  /* 0x000000010800780c */ /* 0x000fc60001701670 */
[----:B------:R-:W-:Y:S08]  /*27c0*/  HMMA.16816.F32 R32, R68, R34, RZ ;  /* 0x000000224420723c */ /* 0x000ff000000018ff */
[----:B-1----:R-:W-:Y:S02]  /*27d0*/  HMMA.16816.F32 R44, R48, R56, R44 ;  /* 0x00000038302c723c */ /* 0x002fe4000000182c */
[----:B------:R4:W-:Y:S01]  /*27e0*/  LDGSTS.E.BYPASS.LTC128B.128 [R231+0x6100], [R20.64], !P0 ;  /* 0x0610000014e77fae */ /* 0x0009e2000c101d52 */
[----:B------:R-:W-:-:S04]  /*27f0*/  ISETP.GE.AND P0, PT, R244, c[0x0][0x1d4], PT ;  /* 0x00007500f4007a0c */ /* 0x000fc80003f06270 */
[C---:B------:R-:W-:Y:S01]  /*2800*/  ISETP.LT.OR P0, PT, R8.reuse, 0x21, P0 ;  /* 0x000000210800780c */ /* 0x040fe20000701670 */
[C---:B--2---:R-:W-:Y:S08]  /*2810*/  HMMA.16816.F32 R28, R68.reuse, R24, RZ ;  /* 0x00000018441c723c */ /* 0x044ff000000018ff */
[----:B------:R-:W-:Y:S04]  /*2820*/  HMMA.16816.F32 R24, R68, R26, RZ ;  /* 0x0000001a4418723c */ /* 0x000fe800000018ff */
[----:B------:R1:W-:Y:S01]  /*2830*/  LDGSTS.E.BYPASS.LTC128B.128 [R231+0x1100], [R14.64], !P0 ;  /* 0x011000000ee77fae */ /* 0x0003e2000c101d52 */
[----:B------:R-:W-:-:S02]  /*2840*/  ISETP.LT.OR P0, PT, R8, 0x21, P1 ;  /* 0x000000210800780c */ /* 0x000fc40000f01670 */
[----:B------:R-:W-:Y:S01]  /*2850*/  ISETP.GE.AND P1, PT, R9, c[0x0][0x1d4], PT ;  /* 0x0000750009007a0c */ /* 0x000fe20003f26270 */
[----:B------:R-:W-:Y:S03]  /*2860*/  HMMA.16816.F32 R40, R48, R58, R40 ;  /* 0x0000003a3028723c */ /* 0x000fe60000001828 */
[----:B------:R-:W-:-:S05]  /*2870*/  ISETP.LT.OR P1, PT, R8, 0x21, P1 ;  /* 0x000000210800780c */ /* 0x000fca0000f21670 */
[----:B----4-:R-:W-:Y:S02]  /*2880*/  HMMA.16816.F32 R20, R68, R4, RZ ;  /* 0x000000044414723c */ /* 0x010fe400000018ff */
        /* <DEDUP_REMOVED lines=9> */
[----:B---3--:R-:W-:Y:S04]  /*2920*/  HMMA.16816.F32 R36, R48, R16, R36 ;  /* 0x000000103024723c */ /* 0x008fe80000001824 */
[----:B------:R2:W-:Y:S01]  /*2930*/  LDGSTS.E.BYPASS.LTC128B.128 [R231+0x7100], [R64.64], !P0 ;  /* 0x0710000040e77fae */ /* 0x0005e2000c101d52 */
[----:B------:R-:W-:-:S03]  /*2940*/  PLOP3.LUT P0, PT, PT, PT, UP2, 0x40, 0x0 ;  /* 0x000000000000781c */ /* 0x000fc60003f0e828 */
[----:B------:R-:W-:Y:S01]  /*2950*/  LDSM.16.M88.4 R4, [R225+0x10100] ;  /* 0x01010000e104783b */ /* 0x000fe20000000200 */
[C---:B------:R-:W-:Y:S03]  /*2960*/  HMMA.16816.F32 R32, R48.reuse, R18, R32 ;  /* 0x000000123020723c */ /* 0x040fe60000001820 */
[----:B------:R-:W3:Y:S04]  /*2970*/  LDSM.16.M88.4 R8, [R224+0x8100] ;  /* 0x00810000e008783b */ /* 0x000ee80000000200 */
[----:B-1----:R-:W1:Y:S01]  /*2980*/  LDSM.16.M88.4 R12, [R224+0x8900] ;  /* 0x00890000e00c783b */ /* 0x002e620000000200 */
[C---:B-----5:R-:W-:Y:S03]  /*2990*/  HMMA.16816.F32 R28, R48.reuse, R60, R28 ;  /* 0x0000003c301c723c */ /* 0x060fe6000000181c */
[----:B------:R-:W4:Y:S04]  /*29a0*/  LDSM.16.M88.4 R56, [R224+0x9100] ;  /* 0x00910000e038783b */ /* 0x000f280000000200 */
[----:B------:R-:W5:Y:S01]  /*29b0*/  LDSM.16.M88.4 R16, [R224+0x9900] ;  /* 0x00990000e010783b */ /* 0x000f620000000200 */
[C---:B------:R-:W-:Y:S03]  /*29c0*/  HMMA.16816.F32 R24, R48.reuse, R62, R24 ;  /* 0x0000003e3018723c */ /* 0x040fe60000001818 */
[----:B------:R-:W-:Y:S04]  /*29d0*/  LDSM.16.M88.4 R60, [R224+0xb900] ;  /* 0x00b90000e03c783b */ /* 0x000fe80000000200 */
[----:B------:R-:W-:Y:S01]  /*29e0*/  LDSM.16.M88.4 R72, [R216+0x3000] ;  /* 0x00300000d848783b */ /* 0x000fe20000000200 */
[C---:B------:R-:W-:Y:S03]  /*29f0*/  HMMA.16816.F32 R20, R48.reuse, R52, R20 ;  /* 0x000000343014723c */ /* 0x040fe60000001814 */
[----:B--2---:R-:W-:Y:S04]  /*2a00*/  LDSM.16.M88.4 R64, [R229+0xd100] ;  /* 0x00d10000e540783b */ /* 0x004fe80000000200 */
[----:B------:R-:W-:Y:S01]  /*2a10*/  LDSM.16.M88.4 R76, [R224+0xd900] ;  /* 0x00d90000e04c783b */ /* 0x000fe20000000200 */
[----:B------:R-:W-:Y:S03]  /*2a20*/  HMMA.16816.F32 R68, R48, R54, R68 ;  /* 0x000000363044723c */ /* 0x000fe60000001844 */
[----:B------:R-:W-:Y:S04]  /*2a30*/  LDSM.16.M88.4 R48, [R223+0x10100] ;  /* 0x01010000df30783b */ /* 0x000fe80000000200 */
[----:B------:R-:W-:Y:S01]  /*2a40*/  LDSM.16.M88.4 R52, [R216+0x800] ;  /* 0x00080000d834783b */ /* 0x000fe20000000200 */
[C---:B---3--:R-:W-:Y:S03]  /*2a50*/  HMMA.16816.F32 R44, R4.reuse, R8, R44 ;  /* 0x00000008042c723c */ /* 0x048fe6000000182c */
[----:B------:R-:W0:Y:S05]  /*2a60*/  LDGDEPBAR ;  /* 0x00000000000079af */ /* 0x000e2a0000000000 */
[C---:B------:R-:W-:Y:S01]  /*2a70*/  HMMA.16816.F32 R40, R4.reuse, R10, R40 ;  /* 0x0000000a0428723c */ /* 0x040fe20000001828 */
[----:B------:R-:W2:Y:S07]  /*2a80*/  LDSM.16.M88.4 R8, [R216] ;  /* 0x00000000d808783b */ /* 0x000eae0000000200 */
[C---:B-1----:R-:W-:Y:S08]  /*2a90*/  HMMA.16816.F32 R36, R4.reuse, R12, R36 ;  /* 0x0000000c0424723c */ /* 0x042ff00000001824 */
[C---:B------:R-:W-:Y:S01]  /*2aa0*/  HMMA.16816.F32 R32, R4.reuse, R14, R32 ;  /* 0x0000000e0420723c */ /* 0x040fe20000001820 */
[----:B------:R-:W1:Y:S07]  /*2ab0*/  LDSM.16.M88.4 R12, [R216+0x1000] ;  /* 0x00100000d80c783b */ /* 0x000e6e0000000200 */
[C---:B----4-:R-:W-:Y:S08]  /*2ac0*/  HMMA.16816.F32 R28, R4.reuse, R56, R28 ;  /* 0x00000038041c723c */ /* 0x050ff0000000181c */
[C---:B------:R-:W-:Y:S01]  /*2ad0*/  HMMA.16816.F32 R24, R4.reuse, R58, R24 ;  /* 0x0000003a0418723c */ /* 0x040fe20000001818 */
[----:B------:R-:W3:Y:S07]  /*2ae0*/  LDSM.16.M88.4 R56, [R216+0x1800] ;  /* 0x00180000d838783b */ /* 0x000eee0000000200 */
[C---:B-----5:R-:W-:Y:S08]  /*2af0*/  HMMA.16816.F32 R20, R4.reuse, R16, R20 ;  /* 0x000000100414723c */ /* 0x060ff00000001814 */
[----:B------:R-:W-:Y:S01]  /*2b00*/  HMMA.16816.F32 R68, R4, R18, R68 ;  /* 0x000000120444723c */ /* 0x000fe20000001844 */
[----:B------:R-:W-:Y:S04]  /*2b10*/  LDSM.16.M88.4 R4, [R230+0x14100] ;  /* 0x01410000e604783b */ /* 0x000fe80000000200 */
[----:B------:R-:W4:Y:S03]  /*2b20*/  LDSM.16.M88.4 R16, [R229+0xa100] ;  /* 0x00a10000e510783b */ /* 0x000f260000000200 */
[C---:B--2---:R-:W-:Y:S08]  /*2b30*/  HMMA.16816.F32 R44, R48.reuse, R8, R44 ;  /* 0x00000008302c723c */ /* 0x044ff0000000182c */
[C---:B------:R-:W-:Y:S01]  /*2b40*/  HMMA.16816.F32 R40, R48.reuse, R10, R40 ;  /* 0x0000000a3028723c */ /* 0x040fe20000001828 */
[----:B------:R-:W2:Y:S07]  /*2b50*/  LDSM.16.M88.4 R8, [R229+0xa900] ;  /* 0x00a90000e508783b */ /* 0x000eae0000000200 */
        /* <DEDUP_REMOVED lines=8> */
[----:B------:R-:W-:Y:S04]  /*2be0*/  LDSM.16.M88.4 R48, [R228+0x2000] ;  /* 0x00200000e430783b */ /* 0x000fe80000000200 */
[----:B------:R-:W-:Y:S03]  /*2bf0*/  LDSM.16.M88.4 R56, [R228+0x3000] ;  /* 0x00300000e438783b */ /* 0x000fe60000000200 */
[C---:B----4-:R-:W-:Y:S08]  /*2c00*/  HMMA.16816.F32 R44, R4.reuse, R16, R44 ;  /* 0x00000010042c723c */ /* 0x050ff0000000182c */
[C---:B------:R-:W-:Y:S01]  /*2c10*/  HMMA.16816.F32 R40, R4.reuse, R18, R40 ;  /* 0x000000120428723c */ /* 0x040fe20000001828 */
[----:B------:R-:W3:Y:S07]  /*2c20*/  LDSM.16.M88.4 R16, [R226+0x14100] ;  /* 0x01410000e210783b */ /* 0x000eee0000000200 */
[C---:B--2---:R-:W-:Y:S08]  /*2c30*/  HMMA.16816.F32 R36, R4.reuse, R8, R36 ;  /* 0x000000080424723c */ /* 0x044ff00000001824 */
[C---:B------:R-:W-:Y:S01]  /*2c40*/  HMMA.16816.F32 R32, R4.reuse, R10, R32 ;  /* 0x0000000a0420723c */ /* 0x040fe20000001820 */
[----:B------:R-:W2:Y:S07]  /*2c50*/  LDSM.16.M88.4 R8, [R228+0x2800] ;  /* 0x00280000e408783b */ /* 0x000eae0000000200 */
[C---:B-----5:R-:W-:Y:S08]  /*2c60*/  HMMA.16816.F32 R28, R4.reuse, R52, R28 ;  /* 0x00000034041c723c */ /* 0x060ff0000000181c */
[C---:B------:R-:W-:Y:S01]  /*2c70*/  HMMA.16816.F32 R24, R4.reuse, R54, R24 ;  /* 0x000000360418723c */ /* 0x040fe20000001818 */
[----:B------:R-:W4:Y:S07]  /*2c80*/  LDSM.16.M88.4 R52, [R228+0x3800] ;  /* 0x00380000e434783b */ /* 0x000f2e0000000200 */
[C---:B-1----:R-:W-:Y:S08]  /*2c90*/  HMMA.16816.F32 R20, R4.reuse, R12, R20 ;  /* 0x0000000c0414723c */ /* 0x042ff00000001814 */
[----:B------:R-:W-:Y:S01]  /*2ca0*/  HMMA.16816.F32 R68, R4, R14, R68 ;  /* 0x0000000e0444723c */ /* 0x000fe20000001844 */
[----:B------:R-:W-:Y:S04]  /*2cb0*/  LDSM.16.M88.4 R12, [R225+0x14100] ;  /* 0x01410000e10c783b */ /* 0x000fe80000000200 */
[----:B------:R-:W1:Y:S03]  /*2cc0*/  LDSM.16.M88.4 R4, [R224+0xa100] ;  /* 0x00a10000e004783b */ /* 0x000e660000000200 */
[C---:B---3--:R-:W-:Y:S08]  /*2cd0*/  HMMA.16816.F32 R44, R16.reuse, R48, R44 ;  /* 0x00000030102c723c */ /* 0x048ff0000000182c */
[C---:B------:R-:W-:Y:S01]  /*2ce0*/  HMMA.16816.F32 R40, R16.reuse, R50, R40 ;  /* 0x000000321028723c */ /* 0x040fe20000001828 */
[----:B------:R-:W3:Y:S07]  /*2cf0*/  LDSM.16.M88.4 R48, [R224+0xa900] ;  /* 0x00a90000e030783b */ /* 0x000eee0000000200 */
[C---:B--2---:R-:W-:Y:S08]  /*2d00*/  HMMA.16816.F32 R36, R16.reuse, R8, R36 ;  /* 0x000000081024723c */ /* 0x044ff00000001824 */
[C---:B------:R-:W-:Y:S01]  /*2d10*/  HMMA.16816.F32 R32, R16.reuse, R10, R32 ;  /* 0x0000000a1020723c */ /* 0x040fe20000001820 */
[----:B------:R-:W2:Y:S07]  /*2d20*/  LDSM.16.M88.4 R8, [R224+0xb100] ;  /* 0x00b10000e008783b */ /* 0x000eae0000000200 */
[C---:B------:R-:W-:Y:S08]  /*2d30*/  HMMA.16816.F32 R28, R16.reuse, R56, R28 ;  /* 0x00000038101c723c */ /* 0x040ff0000000181c */
[C---:B------:R-:W-:Y:S01]  /*2d40*/  HMMA.16816.F32 R24, R16.reuse, R58, R24 ;  /* 0x0000003a1018723c */ /* 0x040fe20000001818 */
[----:B------:R-:W-:Y:S07]  /*2d50*/  LDSM.16.M88.4 R56, [R216+0x3800] ;  /* 0x00380000d838783b */ /* 0x000fee0000000200 */
[C---:B----4-:R-:W-:Y:S08]  /*2d60*/  HMMA.16816.F32 R20, R16.reuse, R52, R20 ;  /* 0x000000341014723c */ /* 0x050ff00000001814 */
[----:B------:R-:W-:Y:S01]  /*2d70*/  HMMA.16816.F32 R68, R16, R54, R68 ;  /* 0x000000361044723c */ /* 0x000fe20000001844 */
[----:B------:R-:W-:Y:S04]  /*2d80*/  LDSM.16.M88.4 R52, [R223+0x14100] ;  /* 0x01410000df34783b */ /* 0x000fe80000000200 */
[----:B------:R-:W4:Y:S03]  /*2d90*/  LDSM.16.M88.4 R16, [R216+0x2000] ;  /* 0x00200000d810783b */ /* 0x000f260000000200 */
[C---:B-1----:R-:W-:Y:S08]  /*2da0*/  HMMA.16816.F32 R44, R12.reuse, R4, R44 ;  /* 0x000000040c2c723c */ /* 0x042ff0000000182c */
[C---:B------:R-:W-:Y:S01]  /*2db0*/  HMMA.16816.F32 R40, R12.reuse, R6, R40 ;  /* 0x000000060c28723c */ /* 0x040fe20000001828 */
[----:B------:R-:W1:Y:S07]  /*2dc0*/  LDSM.16.M88.4 R4, [R216+0x2800] ;  /* 0x00280000d804783b */ /* 0x000e6e0000000200 */
[C---:B---3--:R-:W-:Y:S08]  /*2dd0*/  HMMA.16816.F32 R36, R12.reuse, R48, R36 ;  /* 0x000000300c24723c */ /* 0x048ff00000001824 */
[C---:B------:R-:W-:Y:S01]  /*2de0*/  HMMA.16816.F32 R32, R12.reuse, R50, R32 ;  /* 0x000000320c20723c */ /* 0x040fe20000001820 */
[----:B------:R-:W-:Y:S07]  /*2df0*/  LDSM.16.M88.4 R48, [R229+0xc100] ;  /* 0x00c10000e530783b */ /* 0x000fee0000000200 */
[C---:B--2---:R-:W-:Y:S08]  /*2e00*/  HMMA.16816.F32 R28, R12.reuse, R8, R28 ;  /* 0x000000080c1c723c */ /* 0x044ff0000000181c */
[C---:B------:R-:W-:Y:S01]  /*2e10*/  HMMA.16816.F32 R24, R12.reuse, R10, R24 ;  /* 0x0000000a0c18723c */ /* 0x040fe20000001818 */
[----:B------:R-:W2:Y:S07]  /*2e20*/  LDSM.16.M88.4 R8, [R230+0x18100] ;  /* 0x01810000e608783b */ /* 0x000eae0000000200 */
[C---:B------:R-:W-:Y:S08]  /*2e30*/  HMMA.16816.F32 R20, R12.reuse, R60, R20 ;  /* 0x0000003c0c14723c */ /* 0x040ff00000001814 */
[----:B------:R-:W-:Y:S01]  /*2e40*/  HMMA.16816.F32 R68, R12, R62, R68 ;  /* 0x0000003e0c44723c */ /* 0x000fe20000001844 */
[----:B------:R-:W3:Y:S04]  /*2e50*/  LDSM.16.M88.4 R12, [R229+0xc900] ;  /* 0x00c90000e50c783b */ /* 0x000ee80000000200 */
[----:B------:R-:W5:Y:S03]  /*2e60*/  LDSM.16.M88.4 R60, [R229+0xd900] ;  /* 0x00d90000e53c783b */ /* 0x000f660000000200 */
        /* <DEDUP_REMOVED lines=10> */
[----:B------:R-:W-:Y:S01]  /*2f10*/  HMMA.16816.F32 R68, R52, R58, R68 ;  /* 0x0000003a3444723c */ /* 0x000fe20000001844 */
[----:B------:R-:W4:Y:S04]  /*2f20*/  LDSM.16.M88.4 R56, [R228+0x4800] ;  /* 0x00480000e438783b */ /* 0x000f280000000200 */
[----:B------:R-:W1:Y:S03]  /*2f30*/  LDSM.16.M88.4 R52, [R228+0x5000] ;  /* 0x00500000e434783b */ /* 0x000e660000000200 */
[C---:B--2---:R-:W-:Y:S08]  /*2f40*/  HMMA.16816.F32 R44, R8.reuse, R48, R44 ;  /* 0x00000030082c723c */ /* 0x044ff0000000182c */
[C---:B------:R-:W-:Y:S01]  /*2f50*/  HMMA.16816.F32 R40, R8.reuse, R50, R40 ;  /* 0x000000320828723c */ /* 0x040fe20000001828 */
[----:B------:R-:W2:Y:S07]  /*2f60*/  LDSM.16.M88.4 R48, [R228+0x5800] ;  /* 0x00580000e430783b */ /* 0x000eae0000000200 */
[C---:B---3--:R-:W-:Y:S08]  /*2f70*/  HMMA.16816.F32 R36, R8.reuse, R12, R36 ;  /* 0x0000000c0824723c */ /* 0x048ff00000001824 */
[C---:B------:R-:W-:Y:S01]  /*2f80*/  HMMA.16816.F32 R32, R8.reuse, R14, R32 ;  /* 0x0000000e0820723c */ /* 0x040fe20000001820 */
[----:B------:R-:W-:Y:S07]  /*2f90*/  LDSM.16.M88.4 R12, [R224+0xc100] ;  /* 0x00c10000e00c783b */ /* 0x000fee0000000200 */
[C---:B------:R-:W-:Y:S08]  /*2fa0*/  HMMA.16816.F32 R28, R8.reuse, R64, R28 ;  /* 0x00000040081c723c */ /* 0x040ff0000000181c */
[C---:B------:R-:W-:Y:S01]  /*2fb0*/  HMMA.16816.F32 R24, R8.reuse, R66, R24 ;  /* 0x000000420818723c */ /* 0x040fe20000001818 */
[----:B------:R-:W-:Y:S07]  /*2fc0*/  LDSM.16.M88.4 R64, [R223+0x18100] ;  /* 0x01810000df40783b */ /* 0x000fee0000000200 */
[C---:B-----5:R-:W-:Y:S08]  /*2fd0*/  HMMA.16816.F32 R20, R8.reuse, R60, R20 ;  /* 0x0000003c0814723c */ /* 0x060ff00000001814 */
[----:B------:R-:W-:Y:S01]  /*2fe0*/  HMMA.16816.F32 R68, R8, R62, R68 ;  /* 0x0000003e0844723c */ /* 0x000fe20000001844 */
[----:B------:R-:W3:Y:S04]  /*2ff0*/  LDSM.16.M88.4 R8, [R224+0xc900] ;  /* 0x00c90000e008783b */ /* 0x000ee80000000200 */
[----:B------:R-:W-:Y:S03]  /*3000*/  LDSM.16.M88.4 R60, [R216+0x4000] ;  /* 0x00400000d83c783b */ /* 0x000fe60000000200 */
[C---:B-1----:R-:W-:Y:S08]  /*3010*/  HMMA.16816.F32 R44, R16.reuse, R4, R44 ;  /* 0x00000004102c723c */ /* 0x042ff0000000182c */
[C---:B------:R-:W-:Y:S01]  /*3020*/  HMMA.16816.F32 R40, R16.reuse, R6, R40 ;  /* 0x000000061028723c */ /* 0x040fe20000001828 */
[----:B------:R-:W1:Y:S07]  /*3030*/  LDSM.16.M88.4 R4, [R224+0xd100] ;  /* 0x00d10000e004783b */ /* 0x000e6e0000000200 */
[C---:B----4-:R-:W-:Y:S08]  /*3040*/  HMMA.16816.F32 R36, R16.reuse, R56, R36 ;  /* 0x000000381024723c */ /* 0x050ff00000001824 */
[C---:B------:R-:W-:Y:S01]  /*3050*/  HMMA.16816.F32 R32, R16.reuse, R58, R32 ;  /* 0x0000003a1020723c */ /* 0x040fe20000001820 */
[----:B------:R-:W4:Y:S07]  /*3060*/  LDSM.16.M88.4 R56, [R216+0x4800] ;  /* 0x00480000d838783b */ /* 0x000f2e0000000200 */
[C---:B------:R-:W-:Y:S08]  /*3070*/  HMMA.16816.F32 R28, R16.reuse, R52, R28 ;  /* 0x00000034101c723c */ /* 0x040ff0000000181c */
[C---:B------:R-:W-:Y:S01]  /*3080*/  HMMA.16816.F32 R24, R16.reuse, R54, R24 ;  /* 0x000000361018723c */ /* 0x040fe20000001818 */
[----:B------:R-:W5:Y:S07]  /*3090*/  LDSM.16.M88.4 R52, [R216+0x5000] ;  /* 0x00500000d834783b */ /* 0x000f6e0000000200 */
[C---:B--2---:R-:W-:Y:S08]  /*30a0*/  HMMA.16816.F32 R20, R16.reuse, R48, R20 ;  /* 0x000000301014723c */ /* 0x044ff00000001814 */
[----:B------:R-:W-:Y:S01]  /*30b0*/  HMMA.16816.F32 R68, R16, R50, R68 ;  /* 0x000000321044723c */ /* 0x000fe20000001844 */
[----:B------:R-:W2:Y:S04]  /*30c0*/  LDSM.16.M88.4 R48, [R216+0x5800] ;  /* 0x00580000d830783b */ /* 0x000ea80000000200 */
[----:B------:R-:W-:Y:S03]  /*30d0*/  LDSM.16.M88.4 R16, [R230+0x1c100] ;  /* 0x01c10000e610783b */ /* 0x000fe60000000200 */
        /* <DEDUP_REMOVED lines=8> */
[----:B------:R-:W1:Y:S07]  /*3160*/  LDSM.16.M88.4 R12, [R229+0xe100] ;  /* 0x00e10000e50c783b */ /* 0x000e6e0000000200 */
[C---:B------:R-:W-:Y:S08]  /*3170*/  HMMA.16816.F32 R20, R72.reuse, R76, R20 ;  /* 0x0000004c4814723c */ /* 0x040ff00000001814 */
[----:B------:R-:W-:Y:S08]  /*3180*/  HMMA.16816.F32 R68, R72, R78, R68 ;  /* 0x0000004e4844723c */ /* 0x000ff00000001844 */
[C---:B----4-:R-:W-:Y:S08]  /*3190*/  HMMA.16816.F32 R36, R64.reuse, R56, R36 ;  /* 0x000000384024723c */ /* 0x050ff00000001824 */
[C---:B------:R-:W-:Y:S01]  /*31a0*/  HMMA.16816.F32 R32, R64.reuse, R58, R32 ;  /* 0x0000003a4020723c */ /* 0x040fe20000001820 */
[----:B------:R-:W-:Y:S07]  /*31b0*/  LDSM.16.M88.4 R56, [R228+0x6000] ;  /* 0x00600000e438783b */ /* 0x000fee0000000200 */
[C---:B-----5:R-:W-:Y:S08]  /*31c0*/  HMMA.16816.F32 R28, R64.reuse, R52, R28 ;  /* 0x00000034401c723c */ /* 0x060ff0000000181c */
[C---:B------:R-:W-:Y:S01]  /*31d0*/  HMMA.16816.F32 R24, R64.reuse, R54, R24 ;  /* 0x000000364018723c */ /* 0x040fe20000001818 */
[----:B------:R-:W4:Y:S07]  /*31e0*/  LDSM.16.M88.4 R52, [R229+0xf900] ;  /* 0x00f90000e534783b */ /* 0x000f2e0000000200 */
[C---:B------:R-:W-:Y:S08]  /*31f0*/  HMMA.16816.F32 R44, R64.reuse, R60, R44 ;  /* 0x0000003c402c723c */ /* 0x040ff0000000182c */
[C---:B------:R-:W-:Y:S01]  /*3200*/  HMMA.16816.F32 R40, R64.reuse, R62, R40 ;  /* 0x0000003e4028723c */ /* 0x040fe20000001828 */
[----:B------:R-:W-:Y:S07]  /*3210*/  LDSM.16.M88.4 R60, [R226+0x1c100] ;  /* 0x01c10000e23c783b */ /* 0x000fee0000000200 */
[C---:B--2---:R-:W-:Y:S01]  /*3220*/  HMMA.16816.F32 R72, R64.reuse, R48, R20 ;  /* 0x000000304048723c */ /* 0x044fe20000001814 */
[----:B------:R-:W2:Y:S07]  /*3230*/  LDSM.16.M88.4 R20, [R228+0x6800] ;  /* 0x00680000e414783b */ /* 0x000eae0000000200 */
[----:B------:R-:W-:Y:S01]  /*3240*/  HMMA.16816.F32 R68, R64, R50, R68 ;  /* 0x000000324044723c */ /* 0x000fe20000001844 */
[----:B------:R-:W5:Y:S04]  /*3250*/  LDSM.16.M88.4 R48, [R228+0x7000] ;  /* 0x00700000e430783b */ /* 0x000f680000000200 */
[----:B------:R-:W-:Y:S03]  /*3260*/  LDSM.16.M88.4 R64, [R216+0x6800] ;  /* 0x00680000d840783b */ /* 0x000fe60000000200 */
        /* <DEDUP_REMOVED lines=9> */
[C---:B----4-:R-:W-:Y:S08]  /*3300*/  HMMA.16816.F32 R72, R16.reuse, R52, R72 ;  /* 0x000000341048723c */ /* 0x050ff00000001848 */
[----:B------:R-:W-:Y:S01]  /*3310*/  HMMA.16816.F32 R68, R16, R54, R68 ;  /* 0x000000361044723c */ /* 0x000fe20000001844 */
[----:B------:R-:W-:Y:S04]  /*3320*/  LDSM.16.M88.4 R16, [R224+0xf100] ;  /* 0x00f10000e010783b */ /* 0x000fe80000000200 */
[----:B------:R-:W-:Y:S03]  /*3330*/  LDSM.16.M88.4 R52, [R216+0x6000] ;  /* 0x00600000d834783b */ /* 0x000fe60000000200 */
[C---:B--2---:R-:W-:Y:S08]  /*3340*/  HMMA.16816.F32 R36, R60.reuse, R20, R36 ;  /* 0x000000143c24723c */ /* 0x044ff00000001824 */
[C---:B------:R-:W-:Y:S01]  /*3350*/  HMMA.16816.F32 R32, R60.reuse, R22, R32 ;  /* 0x000000163c20723c */ /* 0x040fe20000001820 */
[----:B------:R-:W2:Y:S07]  /*3360*/  LDSM.16.M88.4 R20, [R224+0xe900] ;  /* 0x00e90000e014783b */ /* 0x000eae0000000200 */
[C---:B-----5:R-:W-:Y:S08]  /*3370*/  HMMA.16816.F32 R28, R60.reuse, R48, R28 ;  /* 0x000000303c1c723c */ /* 0x060ff0000000181c */
[C---:B------:R-:W-:Y:S01]  /*3380*/  HMMA.16816.F32 R24, R60.reuse, R50, R24 ;  /* 0x000000323c18723c */ /* 0x040fe20000001818 */
[----:B------:R-:W4:Y:S07]  /*3390*/  LDSM.16.M88.4 R48, [R224+0xf900] ;  /* 0x00f90000e030783b */ /* 0x000f2e0000000200 */
[C---:B------:R-:W-:Y:S08]  /*33a0*/  HMMA.16816.F32 R44, R60.reuse, R56, R44 ;  /* 0x000000383c2c723c */ /* 0x040ff0000000182c */
[C---:B------:R-:W-:Y:S01]  /*33b0*/  HMMA.16816.F32 R40, R60.reuse, R58, R40 ;  /* 0x0000003a3c28723c */ /* 0x040fe20000001828 */
[----:B------:R-:W5:Y:S07]  /*33c0*/  LDSM.16.M88.4 R56, [R223+0x1c100] ;  /* 0x01c10000df38783b */ /* 0x000f6e0000000200 */
[C---:B---3--:R-:W-:Y:S08]  /*33d0*/  HMMA.16816.F32 R72, R60.reuse, R8, R72 ;  /* 0x000000083c48723c */ /* 0x048ff00000001848 */
[----:B------:R-:W-:Y:S01]  /*33e0*/  HMMA.16816.F32 R68, R60, R10, R68 ;  /* 0x0000000a3c44723c */ /* 0x000fe20000001844 */
[----:B------:R-:W3:Y:S04]  /*33f0*/  LDSM.16.M88.4 R60, [R216+0x7000] ;  /* 0x00700000d83c783b */ /* 0x000ee80000000200 */
[----:B------:R-:W3:Y:S01]  /*3400*/  LDSM.16.M88.4 R8, [R216+0x7800] ;  /* 0x00780000d808783b */ /* 0x000ee20000000200 */
[----:B------:R-:W-:-:S04]  /*3410*/  DEPBAR.LE SB0, 0x0 ;  /* 0x000080000000791a */ /* 0x000fc80000000000 */
[C---:B-1----:R-:W-:Y:S08]  /*3420*/  HMMA.16816.F32 R44, R12.reuse, R4, R44 ;  /* 0x000000040c2c723c */ /* 0x042ff0000000182c */
[C---:B------:R-:W-:Y:S08]  /*3430*/  HMMA.16816.F32 R40, R12.reuse, R6, R40 ;  /* 0x000000060c28723c */ /* 0x040ff00000001828 */
[C---:B--2---:R-:W-:Y:S08]  /*3440*/  HMMA.16816.F32 R36, R12.reuse, R20, R36 ;  /* 0x000000140c24723c */ /* 0x044ff00000001824 */
[C---:B------:R-:W-:Y:S08]  /*3450*/  HMMA.16816.F32 R32, R12.reuse, R22, R32 ;  /* 0x000000160c20723c */ /* 0x040ff00000001820 */
[C---:B------:R-:W-:Y:S08]  /*3460*/  HMMA.16816.F32 R28, R12.reuse, R16, R28 ;  /* 0x000000100c1c723c */ /* 0x040ff0000000181c */
[C---:B------:R-:W-:Y:S08]  /*3470*/  HMMA.16816.F32 R24, R12.reuse, R18, R24 ;  /* 0x000000120c18723c */ /* 0x040ff00000001818 */
[C---:B----4-:R-:W-:Y:S08]  /*3480*/  HMMA.16816.F32 R72, R12.reuse, R48, R72 ;  /* 0x000000300c48723c */ /* 0x050ff00000001848 */
[----:B------:R-:W-:Y:S08]  /*3490*/  HMMA.16816.F32 R68, R12, R50, R68 ;  /* 0x000000320c44723c */ /* 0x000ff00000001844 */
[C---:B-----5:R-:W-:Y:S08]  /*34a0*/  HMMA.16816.F32 R44, R56.reuse, R52, R44 ;  /* 0x00000034382c723c */ /* 0x060ff0000000182c */
[C---:B------:R-:W-:Y:S08]  /*34b0*/  HMMA.16816.F32 R40, R56.reuse, R54, R40 ;  /* 0x000000363828723c */ /* 0x040ff00000001828 */
[C---:B------:R-:W-:Y:S08]  /*34c0*/  HMMA.16816.F32 R36, R56.reuse, R64, R36 ;  /* 0x000000403824723c */ /* 0x040ff00000001824 */
[C---:B------:R-:W-:Y:S08]  /*34d0*/  HMMA.16816.F32 R32, R56.reuse, R66, R32 ;  /* 0x000000423820723c */ /* 0x040ff00000001820 */
[C---:B---3--:R-:W-:Y:S08]  /*34e0*/  HMMA.16816.F32 R28, R56.reuse, R60, R28 ;  /* 0x0000003c381c723c */ /* 0x048ff0000000181c */
[C---:B------:R-:W-:Y:S08]  /*34f0*/  HMMA.16816.F32 R24, R56.reuse, R62, R24 ;  /* 0x0000003e3818723c */ /* 0x040ff00000001818 */
[C---:B------:R-:W-:Y:S07]  /*3500*/  HMMA.16816.F32 R72, R56.reuse, R8, R72 ;  /* 0x000000083848723c */ /* 0x040fee0000001848 */
[----:B------:R-:W-:Y:S01]  /*3510*/  SHF.R.S32.HI R9, RZ, 0x1f, R244 ;  /* 0x0000001fff097819 */ /* 0x000fe200000114f4 */
[----:B------:R-:W-:Y:S01]  /*3520*/  HMMA.16816.F32 R68, R56, R10, R68 ;  /* 0x0000000a3844723c */ /* 0x000fe20000001844 */
[----:B------:R-:W-:Y:S06]  /*3530*/  BAR.SYNC.DEFER_BLOCKING 0x0 ;  /* 0x0000000000007b1d */ /* 0x000fec0000010000 */
[----:B------:R-:W-:Y:S05]  /*3540*/  @P0 BRA `(.L_x_5201) ;  /* 0x000004e000000947 */ /* 0x000fea0003800000 */
[----:B------:R-:W-:Y:S01]  /*3550*/  ISETP.NE.AND P1, PT, R232, 0x1, PT ;  /* 0x00000001e800780c */ /* 0x000fe20003f25270 */
        /* <DEDUP_REMOVED lines=19> */
[----:B------:R-:W-:Y:S01]  /*3690*/  IMAD.WIDE.U32 R6, R234, c[0x0][0x1e0], RZ ;  /* 0x00007800ea067a25 */ /* 0x000fe200078e00ff */
[----:B------:R-:W-:-:S02]  /*36a0*/  SHF.R.S32.HI R11, RZ, 0x1f, R234 ;  /* 0x0000001fff0b7819 */ /* 0x000fc400000114ea */
[----:B------:R-:W-:Y:S02]  /*36b0*/  LOP3.LUT R48, R48, 0xf, RZ, 0xc0, !PT ;  /* 0x0000000f30307812 */ /* 0x000fe400078ec0ff */
[----:B------:R-:W-:Y:S01]  /*36c0*/  SHF.L.U64.HI R14, R244, 0x1, R9 ;  /* 0x00000001f40e7819 */ /* 0x000fe20000010209 */
[----:B------:R-:W-:Y:S01]  /*36d0*/  IMAD R11, R11, c[0x0][0x1e0], RZ ;  /* 0x000078000b0b7a24 */ /* 0x000fe200078e02ff */
[----:B------:R-:W-:Y:S02]  /*36e0*/  LOP3.LUT R22, R22, 0xf, RZ, 0xc0, !PT ;  /* 0x0000000f16167812 */ /* 0x000fe400078ec0ff */
[----:B------:R-:W-:Y:S01]  /*36f0*/  IADD3 R17, -R247, 0x10, RZ ;  /* 0x00000010f7117810 */ /* 0x000fe20007ffe1ff */
[----:B------:R-:W-:-:S03]  /*3700*/  IMAD R11, R234, c[0x0][0x1e4], R11 ;  /* 0x00007900ea0b7a24 */ /* 0x000fc600078e020b */
[----:B------:R-:W-:Y:S01]  /*3710*/  LOP3.LUT R17, R17, 0xf, RZ, 0xc0, !PT ;  /* 0x0000000f11117812 */ /* 0x000fe200078ec0ff */
[----:B------:R-:W-:Y:S01]  /*3720*/  IMAD.IADD R7, R7, 0x1, R11 ;  /* 0x0000000107077824 */ /* 0x000fe200078e020b */
[----:B------:R-:W-:Y:S02]  /*3730*/  SHF.L.U64.HI R11, R243, 0x1, R248 ;  /* 0x00000001f30b7819 */ /* 0x000fe400000102f8 */
[----:B--2---:R-:W-:Y:S01]  /*3740*/  SHF.R.S32.HI R0, RZ, 0x1f, R233 ;  /* 0x0000001fff007819 */ /* 0x004fe200000114e9 */
[----:B------:R-:W-:Y:S01]  /*3750*/  IMAD.WIDE.U32 R4, R233, c[0x0][0x1f0], R6 ;  /* 0x00007c00e9047a25 */ /* 0x000fe200078e0006 */
[----:B------:R-:W-:-:S03]  /*3760*/  SHF.L.U64.HI R7, R242, 0x1, R245 ;  /* 0x00000001f2077819 */ /* 0x000fc600000102f5 */
[----:B------:R-:W-:Y:S01]  /*3770*/  IMAD R0, R0, c[0x0][0x1f0], RZ ;  /* 0x00007c0000007a24 */ /* 0x000fe200078e02ff */
[----:B------:R-:W-:Y:S01]  /*3780*/  IADD3 R15, P0, R4, UR14, RZ ;  /* 0x0000000e040f7c10 */ /* 0x000fe2000ff1e0ff */
[----:B------:R-:W-:Y:S01]  /*3790*/  IMAD.SHL.U32 R6, R242, 0x2, RZ ;  /* 0x00000002f2067824 */ /* 0x000fe200078e00ff */
[----:B------:R-:W-:Y:S01]  /*37a0*/  SHF.L.U64.HI R4, R241, 0x1, R246 ;  /* 0x00000001f1047819 */ /* 0x000fe200000102f6 */
[----:B------:R-:W-:-:S05]  /*37b0*/  IMAD R0, R233, c[0x0][0x1f4], R0 ;  /* 0x00007d00e9007a24 */ /* 0x000fca00078e0200 */
[----:B------:R-:W-:Y:S02]  /*37c0*/  IADD3.X R0, R5, UR7, R0, P0, !PT ;  /* 0x0000000705007c10 */ /* 0x000fe400087fe400 */
[C---:B------:R-:W-:Y:S02]  /*37d0*/  LEA R16, P0, R15.reuse, c[0x0][0x1c8], 0x1 ;  /* 0x000072000f107a11 */ /* 0x040fe400078008ff */
[----:B------:R-:W-:Y:S02]  /*37e0*/  SEL R5, RZ, 0x10, P4 ;  /* 0x00000010ff057807 */ /* 0x000fe40002000000 */
[----:B------:R-:W-:Y:S01]  /*37f0*/  LEA.HI.X R15, R15, c[0x0][0x1cc], R0, 0x1, P0 ;  /* 0x000073000f0f7a11 */ /* 0x000fe200000f0c00 */
[----:B------:R-:W1:Y:S01]  /*3800*/  SHFL.IDX PT, R19, R16, 0x1, 0x181f ;  /* 0x00381f0010137f89 */ /* 0x000e6200000e0000 */
[----:B------:R-:W-:Y:S01]  /*3810*/  IADD3 R20, -R5, 0x10, RZ ;  /* 0x0000001005147810 */ /* 0x000fe20007ffe1ff */
[----:B------:R-:W-:Y:S02]  /*3820*/  IMAD.SHL.U32 R0, R241, 0x2, RZ ;  /* 0x00000002f1007824 */ /* 0x000fe400078e00ff */
[----:B------:R-:W2:Y:S01]  /*3830*/  SHFL.IDX PT, R18, R15, 0x1, 0x181f ;  /* 0x00381f000f127f89 */ /* 0x000ea200000e0000 */
[----:B------:R-:W-:-:S03]  /*3840*/  LOP3.LUT R20, R20, 0xf, RZ, 0xc0, !PT ;  /* 0x0000000f14147812 */ /* 0x000fc600078ec0ff */
[----:B------:R-:W-:Y:S01]  /*3850*/  SHFL.IDX PT, R15, R15, RZ, 0x181f ;  /* 0x00181fff0f0f7589 */ /* 0x000fe200000e0000 */
[----:B-1----:R-:W-:-:S04]  /*3860*/  IADD3 R48, P1, P0, R48, R19, R13 ;  /* 0x0000001330307210 */ /* 0x002fc8000783e00d */
[----:B--2---:R-:W-:Y:S02]  /*3870*/  IADD3.X R49, RZ, R18, R14, P1, P0 ;  /* 0x00000012ff317210 */ /* 0x004fe40000fe040e */
[----:B------:R-:W-:-:S04]  /*3880*/  IADD3 R22, P1, P0, R22, R19, R10 ;  /* 0x0000001316167210 */ /* 0x000fc8000783e00a */
[----:B------:R-:W-:Y:S02]  /*3890*/  IADD3.X R23, RZ, R18, R11, P1, P0 ;  /* 0x00000012ff177210 */ /* 0x000fe40000fe040b */
[----:B------:R-:W-:-:S04]  /*38a0*/  IADD3 R20, P1, P0, R20, R19, R6 ;  /* 0x0000001314147210 */ /* 0x000fc8000783e006 */
[-C--:B------:R-:W-:Y:S02]  /*38b0*/  IADD3.X R21, RZ, R18.reuse, R7, P1, P0 ;  /* 0x00000012ff157210 */ /* 0x080fe40000fe0407 */
[----:B------:R-:W-:Y:S02]  /*38c0*/  IADD3 R50, P1, P0, R17, R19, R0 ;  /* 0x0000001311327210 */ /* 0x000fe4000783e000 */
[----:B------:R-:W1:Y:S02]  /*38d0*/  SHFL.IDX PT, R17, R16, RZ, 0x181f ;  /* 0x00181fff10117589 */ /* 0x000e6400000e0000 */
[----:B------:R-:W-:Y:S02]  /*38e0*/  IADD3.X R51, RZ, R18, R4, P1, P0 ;  /* 0x00000012ff337210 */ /* 0x000fe40000fe0404 */
        /* <DEDUP_REMOVED lines=20> */
.L_x_5201:
[----:B------:R-:W-:Y:S01]  /*3a30*/  LOP3.LUT R0, R86, 0xffffffe0, RZ, 0xc0, !PT ;  /* 0xffffffe056007812 */ /* 0x000fe200078ec0ff */
[----:B------:R-:W-:Y:S01]  /*3a40*/  UIADD3 UR4, UR10, 0x1, -UR11 ;  /* 0x000000010a047890 */ /* 0x000fe2000fffe80b */
[----:B------:R-:W-:Y:S01]  /*3a50*/  LEA.HI R4, R84, R83, RZ, 0x2 ;  /* 0x0000005354047211 */ /* 0x000fe200078f10ff */
[----:B------:R-:W-:Y:S01]  /*3a60*/  ULDC UR26, c[0x0][0x2ac] ;  /* 0x0000ab00001a7ab9 */ /* 0x000fe20000000800 */
[----:B-1----:R-:W-:Y:S01]  /*3a70*/  SHF.R.S32.HI R6, RZ, 0x1f, R85 ;  /* 0x0000001fff067819 */ /* 0x002fe20000011455 */
[C---:B------:R-:W-:Y:S01]  /*3a80*/  IMAD.IADD R0, R83.reuse, 0x1, -R0 ;  /* 0x0000000153007824 */ /* 0x040fe200078e0a00 */
[----:B------:R-:W-:Y:S01]  /*3a90*/  LOP3.LUT R4, R4, 0xfffffffc, RZ, 0xc0, !PT ;  /* 0xfffffffc04047812 */ /* 0x000fe200078ec0ff */
[----:B------:R-:W-:Y:S01]  /*3aa0*/  ULDC UR5, c[0x0][0x324] ;  /* 0x0000c90000057ab9 */ /* 0x000fe20000000800 */
[----:B------:R-:W-:Y:S01]  /*3ab0*/  LEA.HI R6, R6, R85, RZ, 0x3 ;  /* 0x0000005506067211 */ /* 0x000fe200078f18ff */
[----:B------:R-:W0:Y:S01]  /*3ac0*/  LDGDEPBAR ;  /* 0x00000000000079af */ /* 0x000e220000000000 */
[----:B------:R-:W-:Y:S01]  /*3ad0*/  SHF.R.S32.HI R5, RZ, 0x1f, R0 ;  /* 0x0000001fff057819 */ /* 0x000fe20000011400 */
[----:B------:R-:W-:Y:S01]  /*3ae0*/  IMAD.IADD R83, R83, 0x1, -R4 ;  /* 0x0000000153537824 */ /* 0x000fe200078e0a04 */
[----:B------:R-:W-:-:S02]  /*3af0*/  LOP3.LUT R6, R6, 0xffffff8, RZ, 0xc0, !PT ;  /* 0x0ffffff806067812 */ /* 0x000fc400078ec0ff */
[----:B------:R-:W-:Y:S02]  /*3b00*/  LEA.HI R4, R5, R0, RZ, 0x2 ;  /* 0x0000000005047211 */ /* 0x000fe400078f10ff */
[----:B------:R-:W-:Y:S01]  /*3b10*/  LEA.HI R5, R83, R83, RZ, 0x1 ;  /* 0x0000005353057211 */ /* 0x000fe200078f08ff */
[----:B------:R-:W-:Y:S01]  /*3b20*/  IMAD.IADD R85, R85, 0x1, -R6 ;  /* 0x0000000155557824 */ /* 0x000fe200078e0a06 */
[----:B------:R-:W-:Y:S02]  /*3b30*/  PLOP3.LUT P0, PT, PT, PT, UP1, 0x80, 0x0 ;  /* 0x000000000000781c */ /* 0x000fe40003f0f018 */
[C---:B------:R-:W-:Y:S02]  /*3b40*/  LEA.HI.SX32 R6, R4.reuse, UR24, 0x1e ;  /* 0x0000001804067c11 */ /* 0x040fe4000f8ff2ff */
[----:B------:R-:W-:Y:S02]  /*3b50*/  LOP3.LUT R8, R5, 0x1ffffffe, RZ, 0xc0, !PT ;  /* 0x1ffffffe05087812 */ /* 0x000fe400078ec0ff */
[----:B------:R-:W-:Y:S01]  /*3b60*/  LOP3.LUT R237, R4, 0x7ffffffc, RZ, 0xc0, !PT ;  /* 0x7ffffffc04ed7812 */ /* 0x000fe200078ec0ff */
[----:B------:R-:W-:-:S02]  /*3b70*/  IMAD R6, R85, 0x10, R6 ;  /* 0x0000001055067824 */ /* 0x000fc400078e0206 */
[----:B------:R-:W-:Y:S02]  /*3b80*/  IMAD.IADD R83, R83, 0x1, -R8 ;  /* 0x0000000153537824 */ /* 0x000fe400078e0a08 */
[----:B------:R-:W-:Y:S02]  /*3b90*/  IMAD.IADD R237, R0, 0x1, -R237 ;  /* 0x0000000100ed7824 */ /* 0x000fe400078e0aed */
[----:B------:R-:W-:Y:S02]  /*3ba0*/  IMAD R236, R83, 0x8, R6 ;  /* 0x0000000853ec7824 */ /* 0x000fe400078e0206 */
[----:B------:R-:W-:Y:S01]  /*3bb0*/  IMAD.U32 R0, RZ, RZ, UR4 ;  /* 0x00000004ff007e24 */ /* 0x000fe2000f8e00ff */
[----:B------:R-:W-:Y:S01]  /*3bc0*/  ULDC UR4, c[0x0][0x1d0] ;  /* 0x0000740000047ab9 */ /* 0x000fe20000000800 */
[----:B------:R-:W-:Y:S01]  /*3bd0*/  @P0 IMAD.HI.U32 R5, R236, c[0x0][0x2c8], RZ ;  /* 0x0000b200ec050a27 */ /* 0x000fe200078e00ff */
[----:B------:R-:W-:Y:S01]  /*3be0*/  PLOP3.LUT P0, PT, PT, PT, UP1, 0x80, 0x0 ;  /* 0x000000000000781c */ /* 0x000fe20003f0f018 */
[----:B------:R-:W-:-:S02]  /*3bf0*/  UIMAD UR4, UR26, UR4, -UR11 ;  /* 0x000000041a0472a4 */ /* 0x000fc4000f8e0a0b */
[----:B------:R-:W-:Y:S01]  /*3c00*/  IMAD.MOV.U32 R11, RZ, RZ, R236 ;  /* 0x000000ffff0b7224 */ /* 0x000fe200078e00ec */
[----:B------:R-:W-:Y:S01]  /*3c10*/  ULOP3.LUT UR11, URZ, UR5, URZ, 0x33, !UPT ;  /* 0x000000053f0b7292 */ /* 0x000fe2000f8e333f */
[----:B------:R-:W-:Y:S02]  /*3c20*/  IMAD.SHL.U32 R237, R237, 0x2, RZ ;  /* 0x00000002eded7824 */ /* 0x000fe400078e00ff */
[----:B------:R-:W-:-:S06]  /*3c30*/  IMAD.IADD R4, R82, 0x1, R81 ;  /* 0x0000000152047824 */ /* 0x000fcc00078e0251 */
[----:B------:R-:W-:Y:S02]  /*3c40*/  @P0 SHF.R.U32.HI R11, RZ, c[0x0][0x2cc], R5 ;  /* 0x0000b300ff0b0a19 */ /* 0x000fe40000011605 */
[----:B------:R-:W-:Y:S02]  /*3c50*/  PLOP3.LUT P0, PT, PT, PT, UP0, 0x40, 0x0 ;  /* 0x000000000000781c */ /* 0x000fe40003f0e808 */
[----:B------:R-:W-:Y:S01]  /*3c60*/  IADD3 R5, R0, -c[0x0][0x168], -R237 ;  /* 0x80005a0000057a10 */ /* 0x000fe20007ffe8ed */
[----:B------:R-:W1:Y:S01]  /*3c70*/  SHFL.IDX PT, R6, R11, RZ, 0x1c1f ;  /* 0x001c1fff0b067589 */ /* 0x000e6200000e0000 */
[----:B------:R-:W-:Y:S02]  /*3c80*/  IADD3 R0, -R237, UR4, RZ ;  /* 0x00000004ed007c10 */ /* 0x000fe4000fffe1ff */
[C---:B------:R-:W-:Y:S02]  /*3c90*/  IADD3 R7, R5.reuse, c[0x0][0x328], RZ ;  /* 0x0000ca0005077a10 */ /* 0x040fe40007ffe0ff */
[----:B------:R-:W-:-:S03]  /*3ca0*/  IADD3 R5, R5, UR11, RZ ;  /* 0x0000000b05057c10 */ /* 0x000fc6000fffe0ff */
[--C-:B-1----:R-:W-:Y:S02]  /*3cb0*/  IMAD.IADD R15, R7, 0x1, R6.reuse ;  /* 0x00000001070f7824 */ /* 0x102fe400078e0206 */
[----:B------:R-:W-:-:S03]  /*3cc0*/  IMAD.IADD R13, R5, 0x1, R6 ;  /* 0x00000001050d7824 */ /* 0x000fc600078e0206 */
[----:B------:R-:W-:Y:S01]  /*3cd0*/  IMNMX R15, R15, R0, PT ;  /* 0x000000000f0f7217 */ /* 0x000fe20003800200 */
        /* <DEDUP_REMOVED lines=13> */
.L_x_5204:
[----:B------:R-:W-:-:S04]  /*3db0*/  MOV R6, c[0x0][0x32c] ;  /* 0x0000cb0000067a02 */ /* 0x000fc80000000f00 */
[----:B------:R-:W-:-:S13]  /*3dc0*/  ISETP.NE.AND P0, PT, R6, 0x1, PT ;  /* 0x000000010600780c */ /* 0x000fda0003f05270 */
[----:B------:R-:W-:-:S05]  /*3dd0*/  @P0 IMAD.HI.U32 R6, R17, c[0x0][0x330], RZ ;  /* 0x0000cc0011060a27 */ /* 0x000fca00078e00ff */
[----:B------:R-:W-:Y:S02]  /*3de0*/  @P0 SHF.R.U32.HI R17, RZ, c[0x0][0x334], R6 ;  /* 0x0000cd00ff110a19 */ /* 0x000fe40000011606 */
.L_x_5205:
[----:B------:R-:W-:Y:S05]  /*3df0*/  BSYNC B0 ;  /* 0x0000000000007941 */ /* 0x000fea0003800000 */
.L_x_5203:
[----:B------:R-:W-:-:S04]  /*3e00*/  IMAD R8, R17, c[0x0][0x32c], -R80 ;  /* 0x0000cb0011087a24 */ /* 0x000fc800078e0a50 */
[----:B------:R-:W-:-:S05]  /*3e10*/  IMAD.IADD R8, R8, 0x1, -R237 ;  /* 0x0000000108087824 */ /* 0x000fca00078e0aed */
[----:B------:R-:W-:Y:S02]  /*3e20*/  IADD3 R6, R8, c[0x0][0x32c], RZ ;  /* 0x0000cb0008067a10 */ /* 0x000fe40007ffe0ff */
[----:B------:R-:W-:Y:S02]  /*3e30*/  IMNMX R13, R13, R8, !PT ;  /* 0x000000080d0d7217 */ /* 0x000fe40007800200 */
[----:B------:R-:W-:Y:S02]  /*3e40*/  IMNMX R15, R15, R6, PT ;  /* 0x000000060f0f7217 */ /* 0x000fe40003800200 */
.L_x_5202:
[----:B------:R-:W-:Y:S01]  /*3e50*/  ISETP.LT.AND P1, PT, RZ, UR20, PT ;  /* 0x00000014ff007c0c */ /* 0x000fe2000bf21270 */
[----:B------:R-:W1:Y:S03]  /*3e60*/  SHFL.IDX PT, R16, R11, 0x1, 0x1c1f ;  /* 0x003c1f000b107f89 */ /* 0x000e6600000e0000 */
[----:B------:R-:W-:-:S04]  /*3e70*/  ISETP.GT.AND P0, PT, R13, RZ, P1 ;  /* 0x000000ff0d00720c */ /* 0x000fc80000f04270 */
[----:B------:R-:W-:-:S04]  /*3e80*/  ISETP.LT.OR P0, PT, R15, 0x1, P0 ;  /* 0x000000010f00780c */ /* 0x000fc80000701670 */
[----:B------:R-:W-:Y:S02]  /*3e90*/  FSEL R44, R44, -INF , !P0 ;  /* 0xff8000002c2c7808 */ /* 0x000fe40004000000 */
[----:B------:R-:W-:-:S04]  /*3ea0*/  ISETP.GT.AND P0, PT, R13, 0x1, P1 ;  /* 0x000000010d00780c */ /* 0x000fc80000f04270 */
[----:B------:R-:W-:-:S04]  /*3eb0*/  ISETP.LT.OR P0, PT, R15, 0x2, P0 ;  /* 0x000000020f00780c */ /* 0x000fc80000701670 */
[----:B------:R-:W-:Y:S02]  /*3ec0*/  FSEL R8, R45, -INF , !P0 ;  /* 0xff8000002d087808 */ /* 0x000fe40004000000 */
[----:B------:R-:W-:Y:S01]  /*3ed0*/  ISETP.GT.AND P0, PT, R13, 0x8, P1 ;  /* 0x000000080d00780c */ /* 0x000fe20000f04270 */
[----:B-1----:R-:W-:-:S03]  /*3ee0*/  IMAD.IADD R7, R7, 0x1, R16 ;  /* 0x0000000107077824 */ /* 0x002fc600078e0210 */
[----:B------:R-:W-:Y:S02]  /*3ef0*/  ISETP.LT.OR P0, PT, R15, 0x9, P0 ;  /* 0x000000090f00780c */ /* 0x000fe40000701670 */
[----:B------:R-:W-:Y:S01]  /*3f00*/  IMNMX R0, R7, R0, PT ;  /* 0x0000000007007217 */ /* 0x000fe20003800200 */
[----:B------:R-:W-:Y:S01]  /*3f10*/  IMAD.IADD R7, R5, 0x1, R16 ;  /* 0x0000000105077824 */ /* 0x000fe200078e0210 */
        /* <DEDUP_REMOVED lines=40> */
[----:B------:R-:W-:-:S13]  /*41a0*/  PLOP3.LUT P0, PT, PT, PT, UP0, 0x40, 0x0 ;  /* 0x000000000000781c */ /* 0x000fda0003f0e808 */
        /* <DEDUP_REMOVED lines=13> */
.L_x_5208:
[----:B------:R-:W-:-:S04]  /*4280*/  MOV R5, c[0x0][0x32c] ;  /* 0x0000cb0000057a02 */ /* 0x000fc80000000f00 */
[----:B------:R-:W-:-:S13]  /*4290*/  ISETP.NE.AND P0, PT, R5, 0x1, PT ;  /* 0x000000010500780c */ /* 0x000fda0003f05270 */
[----:B------:R-:W-:-:S05]  /*42a0*/  @P0 IMAD.HI.U32 R5, R11, c[0x0][0x330], RZ ;  /* 0x0000cc000b050a27 */ /* 0x000fca00078e00ff */
[----:B------:R-:W-:Y:S02]  /*42b0*/  @P0 SHF.R.U32.HI R11, RZ, c[0x0][0x334], R5 ;  /* 0x0000cd00ff0b0a19 */ /* 0x000fe40000011605 */
.L_x_5209:
[----:B------:R-:W-:Y:S05]  /*42c0*/  BSYNC B0 ;  /* 0x0000000000007941 */ /* 0x000fea0003800000 */
.L_x_5207:
[----:B------:R-:W-:-:S04]  /*42d0*/  IMAD R16, R11, c[0x0][0x32c], -R80 ;  /* 0x0000cb000b107a24 */ /* 0x000fc800078e0a50 */
[----:B------:R-:W-:-:S05]  /*42e0*/  IMAD.IADD R16, R16, 0x1, -R237 ;  /* 0x0000000110107824 */ /* 0x000fca00078e0aed */
[----:B------:R-:W-:Y:S02]  /*42f0*/  IADD3 R5, R16, c[0x0][0x32c], RZ ;  /* 0x0000cb0010057a10 */ /* 0x000fe40007ffe0ff */
[----:B------:R-:W-:Y:S02]  /*4300*/  IMNMX R7, R7, R16, !PT ;  /* 0x0000001007077217 */ /* 0x000fe40007800200 */
[----:B------:R-:W-:Y:S02]  /*4310*/  IMNMX R0, R0, R5, PT ;  /* 0x0000000500007217 */ /* 0x000fe40003800200 */
.L_x_5206:
[----:B------:R-:W-:Y:S01]  /*4320*/  ISETP.GT.AND P0, PT, R7, 0x8, P1 ;  /* 0x000000080700780c */ /* 0x000fe20000f04270 */
[----:B------:R-:W-:Y:S01]  /*4330*/  IMAD.SHL.U32 R227, R4, 0x2, RZ ;  /* 0x0000000204e37824 */ /* 0x000fe200078e00ff */
[----:B------:R-:W-:Y:S01]  /*4340*/  FMNMX.FTZ R11, R44, R8, !PT ;  /* 0x000000082c0b7209 */ /* 0x000fe20007810000 */
[----:B------:R-:W-:Y:S01]  /*4350*/  @UP1 USHF.L.U32 UR25, UR25, 0x7, URZ ;  /* 0x0000000719191899 */ /* 0x000fe2000800063f */
[----:B------:R-:W-:Y:S01]  /*4360*/  ISETP.LT.OR P0, PT, R0, 0x9, P0 ;  /* 0x000000090000780c */ /* 0x000fe20000701670 */
[--C-:B------:R-:W-:Y:S01]  /*4370*/  IMAD R222, R2, 0x2, R227.reuse ;  /* 0x0000000202de7824 */ /* 0x100fe200078e02e3 */
[----:B------:R-:W-:Y:S01]  /*4380*/  FMNMX.FTZ R11, R40, R11, !PT ;  /* 0x0000000b280b7209 */ /* 0x000fe20007810000 */
[C---:B------:R-:W-:Y:S01]  /*4390*/  IMAD R221, R3.reuse, 0x2, R227 ;  /* 0x0000000203dd7824 */ /* 0x040fe200078e02e3 */
[----:B------:R-:W-:Y:S01]  /*43a0*/  FSEL R5, R42, -INF , !P0 ;  /* 0xff8000002a057808 */ /* 0x000fe20004000000 */
[----:B------:R-:W-:Y:S01]  /*43b0*/  IMAD R220, R3, 0x2, R222 ;  /* 0x0000000203dc7824 */ /* 0x000fe200078e02de */
[----:B------:R-:W-:Y:S01]  /*43c0*/  ISETP.GT.AND P0, PT, R7, 0x9, P1 ;  /* 0x000000090700780c */ /* 0x000fe20000f04270 */
[----:B------:R-:W-:Y:S01]  /*43d0*/  LDSM.16.MT88.4 R140, [R222+0x100] ;  /* 0x00010000de8c783b */ /* 0x000fe20000004200 */
[----:B------:R-:W-:Y:S01]  /*43e0*/  FMNMX.FTZ R11, R14, R11, !PT ;  /* 0x0000000b0e0b7209 */ /* 0x000fe20007810000 */
[----:B------:R-:W-:Y:S01]  /*43f0*/  ULDC.64 UR4, c[0x0][0x2c8] ;  /* 0x0000b20000047ab9 */ /* 0x000fe20000000a00 */
[----:B------:R-:W-:Y:S01]  /*4400*/  ISETP.LT.OR P0, PT, R0, 0xa, P0 ;  /* 0x0000000a0000780c */ /* 0x000fe20000701670 */
[----:B------:R-:W-:Y:S01]  /*4410*/  LDSM.16.MT88.4 R132, [R227+0x100] ;  /* 0x00010000e384783b */ /* 0x000fe20000004200 */
[----:B------:R-:W-:Y:S01]  /*4420*/  FMNMX.FTZ R11, R12, R11, !PT ;  /* 0x0000000b0c0b7209 */ /* 0x000fe20007810000 */
[----:B------:R-:W-:Y:S01]  /*4430*/  UIMAD.WIDE.U32 UR26, UR25, UR4, URZ ;  /* 0x00000004191a72a5 */ /* 0x000fe2000f8e003f */
[----:B------:R-:W-:Y:S01]  /*4440*/  FSEL R43, R43, -INF , !P0 ;  /* 0xff8000002b2b7808 */ /* 0x000fe20004000000 */
[----:B------:R-:W-:Y:S01]  /*4450*/  LDSM.16.MT88.4 R148, [R221+0x100] ;  /* 0x00010000dd94783b */ /* 0x000fe20000004200 */
[C---:B------:R-:W-:Y:S01]  /*4460*/  ISETP.GT.AND P0, PT, R7.reuse, 0x10, P1 ;  /* 0x000000100700780c */ /* 0x040fe20000f04270 */
[----:B------:R-:W-:Y:S01]  /*4470*/  UIADD3 UR20, UR20, -0x2, URZ ;  /* 0xfffffffe14147890 */ /* 0x000fe2000fffe03f */
[----:B------:R-:W-:Y:S01]  /*4480*/  FMNMX.FTZ R11, R6, R11, !PT ;  /* 0x0000000b060b7209 */ /* 0x000fe20007810000 */
[----:B------:R-:W-:Y:S01]  /*4490*/  LDSM.16.MT88.4 R156, [R220+0x100] ;  /* 0x00010000dc9c783b */ /* 0x000fe20000004200 */
[----:B------:R-:W-:Y:S01]  /*44a0*/  ISETP.LT.OR P0, PT, R0, 0x11, P0 ;  /* 0x000000110000780c */ /* 0x000fe20000701670 */
[----:B------:R-:W-:Y:S01]  /*44b0*/  @UP1 UMOV UR25, UR27 ;  /* 0x0000001b00191c82 */ /* 0x000fe20008000000 */
[----:B------:R-:W-:Y:S01]  /*44c0*/  FMNMX.FTZ R11, R32, R11, !PT ;  /* 0x0000000b200b7209 */ /* 0x000fe20007810000 */
[----:B------:R-:W-:Y:S01]  /*44d0*/  LDSM.16.MT88.4 R48, [R222+0x2100] ;  /* 0x00210000de30783b */ /* 0x000fe20000004200 */
[----:B------:R-:W-:Y:S01]  /*44e0*/  FSEL R19, R38, -INF , !P0 ;  /* 0xff80000026137808 */ /* 0x000fe20004000000 */
[----:B------:R-:W-:Y:S01]  /*44f0*/  @UP1 USHF.R.U32.HI UR24, URZ, UR5, UR25 ;  /* 0x000000053f181299 */ /* 0x000fe20008011619 */
[----:B------:R-:W-:Y:S01]  /*4500*/  ISETP.GT.AND P0, PT, R7, 0x11, P1 ;  /* 0x000000110700780c */ /* 0x000fe20000f04270 */
[----:B------:R-:W-:Y:S01]  /*4510*/  LDSM.16.MT88.4 R56, [R221+0x2100] ;  /* 0x00210000dd38783b */ /* 0x000fe20000004200 */
[----:B------:R-:W-:Y:S01]  /*4520*/  FMNMX.FTZ R11, R10, R11, !PT ;  /* 0x0000000b0a0b7209 */ /* 0x000fe20007810000 */
[----:B------:R-:W-:Y:S01]  /*4530*/  UIADD3 UR4, UR21, UR24, URZ ;  /* 0x0000001815047290 */ /* 0x000fe2000fffe03f */
[----:B------:R-:W-:Y:S01]  /*4540*/  ISETP.LT.OR P0, PT, R0, 0x12, P0 ;  /* 0x000000120000780c */ /* 0x000fe20000701670 */
[----:B------:R-:W-:Y:S01]  /*4550*/  LDSM.16.MT88.4 R64, [R220+0x2100] ;  /* 0x00210000dc40783b */ /* 0x000fe20000004200 */
[----:B------:R-:W-:Y:S01]  /*4560*/  FMNMX.FTZ R11, R180, R11, !PT ;  /* 0x0000000bb40b7209 */ /* 0x000fe20007810000 */
[----:B------:R-:W-:Y:S01]  /*4570*/  ULDC UR21, c[0x0][0x328] ;  /* 0x0000ca0000157ab9 */ /* 0x000fe20000000800 */
[----:B------:R-:W-:Y:S01]  /*4580*/  FSEL R15, R39, -INF , !P0 ;  /* 0xff800000270f7808 */ /* 0x000fe20004000000 */
[----:B------:R-:W-:Y:S01]  /*4590*/  LDSM.16.MT88.4 R80, [R222+0x4100] ;  /* 0x00410000de50783b */ /* 0x000fe20000004200 */
[----:B------:R-:W-:Y:S01]  /*45a0*/  ISETP.GT.AND P0, PT, R7, 0x18, P1 ;  /* 0x000000180700780c */ /* 0x000fe20000f04270 */
[----:B------:R-:W-:Y:S01]  /*45b0*/  UIADD3 UR21, UR4, UR21, URZ ;  /* 0x0000001504157290 */ /* 0x000fe2000fffe03f */
[----:B------:R-:W-:Y:S01]  /*45c0*/  FMNMX.FTZ R11, R190, R11, !PT ;  /* 0x0000000bbe0b7209 */ /* 0x000fe20007810000 */
[----:B------:R-:W-:Y:S01]  /*45d0*/  LDSM.16.MT88.4 R88, [R221+0x4100] ;  /* 0x00410000dd58783b */ /* 0x000fe20000004200 */
[----:B------:R-:W-:-:S02]  /*45e0*/  ISETP.LT.OR P0, PT, R0, 0x19, P0 ;  /* 0x000000190000780c */ /* 0x000fc40000701670 */
[----:B------:R-:W-:Y:S01]  /*45f0*/  FMNMX.FTZ R11, R182, R11, !PT ;  /* 0x0000000bb60b7209 */ /* 0x000fe20007810000 */
[----:B------:R-:W-:Y:S01]  /*4600*/  LDSM.16.MT88.4 R96, [R220+0x4100] ;  /* 0x00410000dc60783b */ /* 0x000fe20000004200 */
[----:B------:R-:W-:Y:S02]  /*4610*/  FSEL R13, R34, -INF , !P0 ;  /* 0xff800000220d7808 */ /* 0x000fe40004000000 */
[----:B------:R-:W-:Y:S01]  /*4620*/  ISETP.GT.AND P0, PT, R7, 0x19, P1 ;  /* 0x000000190700780c */ /* 0x000fe20000f04270 */
[----:B------:R-:W-:Y:S01]  /*4630*/  LDSM.16.MT88.4 R104, [R227+0x6100] ;  /* 0x00610000e368783b */ /* 0x000fe20000004200 */
[----:B------:R-:W-:Y:S02]  /*4640*/  FMNMX.FTZ R11, R188, R11, !PT ;  /* 0x0000000bbc0b7209 */ /* 0x000fe40007810000 */
[----:B------:R-:W-:Y:S01]  /*4650*/  ISETP.LT.OR P0, PT, R0, 0x1a, P0 ;  /* 0x0000001a0000780c */ /* 0x000fe20000701670 */
[----:B------:R-:W-:Y:S01]  /*4660*/  LDSM.16.MT88.4 R112, [R222+0x6100] ;  /* 0x00610000de70783b */ /* 0x000fe20000004200 */
[----:B------:R-:W-:-:S02]  /*4670*/  FMNMX.FTZ R11, R194, R11, !PT ;  /* 0x0000000bc20b7209 */ /* 0x000fc40007810000 */
[----:B------:R-:W-:Y:S01]  /*4680*/  FSEL R17, R35, -INF , !P0 ;  /* 0xff80000023117808 */ /* 0x000fe20004000000 */
[----:B------:R-:W-:Y:S01]  /*4690*/  LDSM.16.MT88.4 R120, [R221+0x6100] ;  /* 0x00610000dd78783b */ /* 0x000fe20000004200 */
[----:B------:R-:W-:Y:S02]  /*46a0*/  ISETP.GT.AND P0, PT, R7, 0x20, P1 ;  /* 0x000000200700780c */ /* 0x000fe40000f04270 */
[----:B------:R-:W-:Y:S02]  /*46b0*/  FMNMX.FTZ R11, R192, R11, !PT ;  /* 0x0000000bc00b7209 */ /* 0x000fe40007810000 */
[----:B------:R-:W-:Y:S02]  /*46c0*/  ISETP.LT.OR P0, PT, R0, 0x21, P0 ;  /* 0x000000210000780c */ /* 0x000fe40000701670 */
[----:B------:R-:W-:Y:S02]  /*46d0*/  FMNMX.FTZ R11, R166, R11, !PT ;  /* 0x0000000ba60b7209 */ /* 0x000fe40007810000 */
[----:B------:R-:W-:-:S02]  /*46e0*/  FSEL R187, R30, -INF , !P0 ;  /* 0xff8000001ebb7808 */ /* 0x000fc40004000000 */
[----:B------:R-:W-:Y:S02]  /*46f0*/  ISETP.GT.AND P0, PT, R7, 0x21, P1 ;  /* 0x000000210700780c */ /* 0x000fe40000f04270 */
[----:B------:R-:W-:Y:S02]  /*4700*/  FMNMX.FTZ R11, R164, R11, !PT ;  /* 0x0000000ba40b7209 */ /* 0x000fe40007810000 */
[----:B------:R-:W-:-:S03]  /*4710*/  ISETP.LT.OR P0, PT, R0, 0x22, P0 ;  /* 0x000000220000780c */ /* 0x000fc60000701670 */
[----:B------:R-:W1:Y:S01]  /*4720*/  SHFL.BFLY PT, R16, R11, 0x2, 0x1f ;  /* 0x0c401f000b107f89 */ /* 0x000e6200000e0000 */
[----:B------:R-:W-:Y:S02]  /*4730*/  FSEL R195, R31, -INF , !P0 ;  /* 0xff8000001fc37808 */ /* 0x000fe40004000000 */
[----:B------:R-:W-:Y:S01]  /*4740*/  ISETP.GT.AND P0, PT, R7, 0x28, P1 ;  /* 0x000000280700780c */ /* 0x000fe20000f04270 */
[----:B------:R-:W-:Y:S03]  /*4750*/  LDSM.16.MT88.4 R28, [R221+0x900] ;  /* 0x00090000dd1c783b */ /* 0x000fe60000004200 */
[----:B------:R-:W-:-:S04]  /*4760*/  ISETP.LT.OR P0, PT, R0, 0x29, P0 ;  /* 0x000000290000780c */ /* 0x000fc80000701670 */
[----:B------:R-:W-:Y:S02]  /*4770*/  FSEL R193, R26, -INF , !P0 ;  /* 0xff8000001ac17808 */ /* 0x000fe40004000000 */
[----:B------:R-:W-:-:S04]  /*4780*/  ISETP.GT.AND P0, PT, R7, 0x29, P1 ;  /* 0x000000290700780c */ /* 0x000fc80000f04270 */
[----:B------:R-:W-:-:S04]  /*4790*/  ISETP.LT.OR P0, PT, R0, 0x2a, P0 ;  /* 0x0000002a0000780c */ /* 0x000fc80000701670 */
[----:B------:R-:W-:Y:S02]  /*47a0*/  FSEL R191, R27, -INF , !P0 ;  /* 0xff8000001bbf7808 */ /* 0x000fe40004000000 */
[----:B------:R-:W-:Y:S01]  /*47b0*/  ISETP.GT.AND P0, PT, R7, 0x30, P1 ;  /* 0x000000300700780c */ /* 0x000fe20000f04270 */
[----:B------:R-:W-:Y:S01]  /*47c0*/  LDSM.16.MT88.4 R24, [R227+0x2900] ;  /* 0x00290000e318783b */ /* 0x000fe20000004200 */
[----:B-1----:R-:W-:Y:S02]  /*47d0*/  FMNMX.FTZ R20, R11, R16, !PT ;  /* 0x000000100b147209 */ /* 0x002fe40007810000 */
[----:B------:R-:W-:-:S04]  /*47e0*/  ISETP.LT.OR P0, PT, R0, 0x31, P0 ;  /* 0x000000310000780c */ /* 0x000fc80000701670 */
[----:B------:R-:W-:Y:S02]  /*47f0*/  FSEL R165, R74, -INF , !P0 ;  /* 0xff8000004aa57808 */ /* 0x000fe40004000000 */
[----:B------:R-:W-:-:S04]  /*4800*/  ISETP.GT.AND P0, PT, R7, 0x31, P1 ;  /* 0x000000310700780c */ /* 0x000fc80000f04270 */
[----:B------:R-:W-:-:S04]  /*4810*/  ISETP.LT.OR P0, PT, R0, 0x32, P0 ;  /* 0x000000320000780c */ /* 0x000fc80000701670 */
[----:B------:R-:W-:Y:S02]  /*4820*/  FSEL R189, R75, -INF , !P0 ;  /* 0xff8000004bbd7808 */ /* 0x000fe40004000000 */
[----:B------:R-:W-:Y:S01]  /*4830*/  ISETP.GT.AND P0, PT, R7, 0x1, P1 ;  /* 0x000000010700780c */ /* 0x000fe20000f04270 */
[----:B------:R-:W-:Y:S03]  /*4840*/  LDSM.16.MT88.4 R72, [R227+0x4100] ;  /* 0x00410000e348783b */ /* 0x000fe60000004200 */
[----:B------:R-:W-:-:S04]  /*4850*/  ISETP.LT.OR P0, PT, R0, 0x2, P0 ;  /* 0x000000020000780c */ /* 0x000fc80000701670 */
[----:B------:R-:W-:Y:S02]  /*4860*/  FSEL R47, R47, -INF , !P0 ;  /* 0xff8000002f2f7808 */ /* 0x000fe40004000000 */
[----:B------:R-:W-:-:S04]  /*4870*/  ISETP.GT.AND P0, PT, R7, RZ, P1 ;  /* 0x000000ff0700720c */ /* 0x000fc80000f04270 */
[----:B------:R-:W-:-:S04]  /*4880*/  ISETP.LT.OR P0, PT, R0, 0x1, P0 ;  /* 0x000000010000780c */ /* 0x000fc80000701670 */
[----:B------:R-:W-:Y:S02]  /*4890*/  FSEL R46, R46, -INF , !P0 ;  /* 0xff8000002e2e7808 */ /* 0x000fe40004000000 */
[----:B------:R-:W-:Y:S02]  /*48a0*/  ISETP.GT.AND P0, PT, R7, 0x38, P1 ;  /* 0x000000380700780c */ /* 0x000fe40000f04270 */
[----:B------:R-:W-:Y:S02]  /*48b0*/  FMNMX.FTZ R18, R46, R47, !PT ;  /* 0x0000002f2e127209 */ /* 0x000fe40007810000 */
[----:B------:R-:W-:Y:S02]  /*48c0*/  ISETP.LT.OR P0, PT, R0, 0x39, P0 ;  /* 0x000000390000780c */ /* 0x000fe40000701670 */
[----:B------:R-:W-:Y:S02]  /*48d0*/  FMNMX.FTZ R18, R5, R18, !PT ;  /* 0x0000001205127209 */ /* 0x000fe40007810000 */
[----:B------:R-:W-:-:S02]  /*48e0*/  FSEL R185, R70, -INF , !P0 ;  /* 0xff80000046b97808 */ /* 0x000fc40004000000 */
[----:B------:R-:W-:Y:S02]  /*48f0*/  FMNMX.FTZ R18, R43, R18, !PT ;  /* 0x000000122b127209 */ /* 0x000fe40007810000 */
[----:B------:R-:W-:Y:S02]  /*4900*/  ISETP.GT.AND P0, PT, R7, 0x39, P1 ;  /* 0x000000390700780c */ /* 0x000fe40000f04270 */
        /* <DEDUP_REMOVED lines=13> */
[----:B------:R-:W-:Y:S02]  /*49e0*/  FMNMX.FTZ R18, R184, R7, !PT ;  /* 0x00000007b8127209 */ /* 0x000fe40007810000 */
[----:B------:R-:W1:Y:S04]  /*49f0*/  SHFL.BFLY PT, R7, R20, 0x1, 0x1f ;  /* 0x0c201f0014077f89 */ /* 0x000e6800000e0000 */
[----:B------:R-:W2:Y:S01]  /*4a00*/  SHFL.BFLY PT, R21, R18, 0x2, 0x1f ;  /* 0x0c401f0012157f89 */ /* 0x000ea200000e0000 */
[----:B-1----:R-:W-:Y:S02]  /*4a10*/  FMNMX.FTZ R0, R20, R7, !PT ;  /* 0x0000000714007209 */ /* 0x002fe40007810000 */
[----:B--2---:R-:W-:-:S03]  /*4a20*/  FMNMX.FTZ R16, R18, R21, !PT ;  /* 0x0000001512107209 */ /* 0x004fc60007810000 */
[C---:B------:R-:W-:Y:S01]  /*4a30*/  FMUL.FTZ R167, R0.reuse, c[0x0][0x2d0] ;  /* 0x0000b40000a77a20 */ /* 0x040fe20000410000 */
[----:B------:R-:W-:Y:S01]  /*4a40*/  FSETP.NEU.FTZ.AND P0, PT, R0, -INF , PT ;  /* 0xff8000000000780b */ /* 0x000fe20003f1d000 */
[----:B------:R-:W-:Y:S03]  /*4a50*/  LDSM.16.MT88.4 R20, [R220+0x900] ;  /* 0x00090000dc14783b */ /* 0x000fe60000004200 */
[----:B------:R-:W-:Y:S01]  /*4a60*/  FSEL R167, R167, RZ, P0 ;  /* 0x000000ffa7a77208 */ /* 0x000fe20000000000 */
[----:B------:R-:W1:Y:S04]  /*4a70*/  SHFL.BFLY PT, R7, R16, 0x1, 0x1f ;  /* 0x0c201f0010077f89 */ /* 0x000e6800000e0000 */
[----:B------:R-:W-:-:S02]  /*4a80*/  FFMA.FTZ R178, R8, c[0x0][0x2d0], -R167 ;  /* 0x0000b40008b27a23 */ /* 0x000fc400000108a7 */
[--C-:B------:R-:W-:Y:S02]  /*4a90*/  FFMA.FTZ R179, R44, c[0x0][0x2d0], -R167.reuse ;  /* 0x0000b4002cb37a23 */ /* 0x100fe400000108a7 */
        /* <DEDUP_REMOVED lines=8> */
[----:B------:R-:W-:Y:S01]  /*4b20*/  LDSM.16.MT88.4 R32, [R227+0x900] ;  /* 0x00090000e320783b */ /* 0x000fe20000004200 */
[--C-:B------:R-:W-:Y:S02]  /*4b30*/  FFMA.FTZ R181, R190, c[0x0][0x2d0], -R167.reuse ;  /* 0x0000b400beb57a23 */ /* 0x100fe400000108a7 */
[--C-:B------:R-:W-:Y:S01]  /*4b40*/  FFMA.FTZ R183, R188, c[0x0][0x2d0], -R167.reuse ;  /* 0x0000b400bcb77a23 */ /* 0x100fe200000108a7 */
[----:B-1----:R-:W-:Y:S01]  /*4b50*/  FMNMX.FTZ R8, R7, R16, !PT ;  /* 0x0000001007087209 */ /* 0x002fe20007810000 */
[----:B------:R-:W-:Y:S02]  /*4b60*/  FFMA.FTZ R180, R180, c[0x0][0x2d0], -R167 ;  /* 0x0000b400b4b47a23 */ /* 0x000fe400000108a7 */
[----:B------:R-:W-:Y:S01]  /*4b70*/  MUFU.EX2 R176, R176 ;  /* 0x000000b000b07308 */ /* 0x000fe20000000800 */
[C---:B------:R-:W-:Y:S01]  /*4b80*/  FSETP.NEU.FTZ.AND P0, PT, R8.reuse, -INF , PT ;  /* 0xff8000000800780b */ /* 0x040fe20003f1d000 */
[----:B------:R-:W-:-:S02]  /*4b90*/  FMUL.FTZ R186, R8, c[0x0][0x2d0] ;  /* 0x0000b40008ba7a20 */ /* 0x000fc40000410000 */
[--C-:B------:R-:W-:Y:S02]  /*4ba0*/  FFMA.FTZ R182, R182, c[0x0][0x2d0], -R167.reuse ;  /* 0x0000b400b6b67a23 */ /* 0x100fe400000108a7 */
[----:B------:R-:W-:Y:S01]  /*4bb0*/  FFMA.FTZ R192, R192, c[0x0][0x2d0], -R167 ;  /* 0x0000b400c0c07a23 */ /* 0x000fe200000108a7 */
[----:B------:R-:W-:Y:S01]  /*4bc0*/  FSEL R186, R186, RZ, P0 ;  /* 0x000000ffbaba7208 */ /* 0x000fe20000000000 */
[----:B------:R-:W1:Y:S01]  /*4bd0*/  MUFU.EX2 R173, R173 ;  /* 0x000000ad00ad7308 */ /* 0x000e620000000800 */
[----:B--2---:R-:W-:Y:S01]  /*4be0*/  F2FP.PACK_AB R128, R178, R179 ;  /* 0x000000b3b280723e */ /* 0x004fe200000000ff */
[----:B------:R-:W-:Y:S01]  /*4bf0*/  FADD.FTZ R179, R179, R178 ;  /* 0x000000b2b3b37221 */ /* 0x000fe20000010000 */
[----:B------:R-:W-:Y:S01]  /*4c00*/  PLOP3.LUT P0, PT, PT, PT, UP0, 0x40, 0x0 ;  /* 0x000000000000781c */ /* 0x000fe20003f0e808 */
[--C-:B------:R-:W-:Y:S02]  /*4c10*/  FFMA.FTZ R172, R46, c[0x0][0x2d0], -R186.reuse ;  /* 0x0000b4002eac7a23 */ /* 0x100fe400000108ba */
[----:B------:R-:W-:-:S02]  /*4c20*/  FFMA.FTZ R175, R47, c[0x0][0x2d0], -R186 ;  /* 0x0000b4002faf7a23 */ /* 0x000fc400000108ba */
[--C-:B------:R-:W-:Y:S01]  /*4c30*/  FFMA.FTZ R177, R5, c[0x0][0x2d0], -R186.reuse ;  /* 0x0000b40005b17a23 */ /* 0x100fe200000108ba */
[----:B------:R-:W-:Y:S01]  /*4c40*/  MUFU.EX2 R174, R174 ;  /* 0x000000ae00ae7308 */ /* 0x000fe20000000800 */
[--C-:B------:R-:W-:Y:S01]  /*4c50*/  FFMA.FTZ R168, R43, c[0x0][0x2d0], -R186.reuse ;  /* 0x0000b4002ba87a23 */ /* 0x100fe200000108ba */
[----:B------:R-:W-:Y:S01]  /*4c60*/  LDSM.16.MT88.4 R4, [R220+0x6100] ;  /* 0x00610000dc04783b */ /* 0x000fe20000004200 */
[--C-:B------:R-:W-:Y:S02]  /*4c70*/  FFMA.FTZ R10, R15, c[0x0][0x2d0], -R186.reuse ;  /* 0x0000b4000f0a7a23 */ /* 0x100fe400000108ba */
[--C-:B------:R-:W-:Y:S01]  /*4c80*/  FFMA.FTZ R3, R13, c[0x0][0x2d0], -R186.reuse ;  /* 0x0000b4000d037a23 */ /* 0x100fe200000108ba */
[----:B------:R-:W2:Y:S01]  /*4c90*/  LDSM.16.MT88.4 R40, [R227+0x2100] ;  /* 0x00210000e328783b */ /* 0x000ea20000004200 */
[----:B-1----:R-:W-:Y:S01]  /*4ca0*/  F2FP.PACK_AB R130, R173, R176 ;  /* 0x000000b0ad82723e */ /* 0x002fe200000000ff */
[----:B------:R-:W-:Y:S01]  /*4cb0*/  MUFU.EX2 R172, R172 ;  /* 0x000000ac00ac7308 */ /* 0x000fe20000000800 */
[--C-:B------:R-:W-:Y:S01]  /*4cc0*/  FFMA.FTZ R169, R19, c[0x0][0x2d0], -R186.reuse ;  /* 0x0000b40013a97a23 */ /* 0x100fe200000108ba */
[----:B------:R-:W1:Y:S01]  /*4cd0*/  LDSM.16.MT88.4 R12, [R222+0x900] ;  /* 0x00090000de0c783b */ /* 0x000e620000004200 */
[----:B------:R-:W-:-:S02]  /*4ce0*/  FFMA.FTZ R2, R17, c[0x0][0x2d0], -R186 ;  /* 0x0000b40011027a23 */ /* 0x000fc400000108ba */
[--C-:B------:R-:W-:Y:S01]  /*4cf0*/  FFMA.FTZ R187, R187, c[0x0][0x2d0], -R186.reuse ;  /* 0x0000b400bbbb7a23 */ /* 0x100fe200000108ba */
[----:B------:R-:W3:Y:S01]  /*4d00*/  LDSM.16.MT88.4 R16, [R222+0x2900] ;  /* 0x00290000de10783b */ /* 0x000ee20000004200 */
[--C-:B------:R-:W-:Y:S01]  /*4d10*/  FFMA.FTZ R188, R195, c[0x0][0x2d0], -R186.reuse ;  /* 0x0000b400c3bc7a23 */ /* 0x100fe200000108ba */
[----:B------:R-:W4:Y:S01]  /*4d20*/  MUFU.EX2 R175, R175 ;  /* 0x000000af00af7308 */ /* 0x000f220000000800 */
[--C-:B------:R-:W-:Y:S02]  /*4d30*/  FFMA.FTZ R190, R193, c[0x0][0x2d0], -R186.reuse ;  /* 0x0000b400c1be7a23 */ /* 0x100fe400000108ba */
[----:B------:R-:W-:Y:S02]  /*4d40*/  FFMA.FTZ R191, R191, c[0x0][0x2d0], -R186 ;  /* 0x0000b400bfbf7a23 */ /* 0x000fe400000108ba */
[--C-:B------:R-:W-:Y:S02]  /*4d50*/  FFMA.FTZ R193, R194, c[0x0][0x2d0], -R167.reuse ;  /* 0x0000b400c2c17a23 */ /* 0x100fe400000108a7 */
[--C-:B------:R-:W-:Y:S01]  /*4d60*/  FFMA.FTZ R194, R166, c[0x0][0x2d0], -R167.reuse ;  /* 0x0000b400a6c27a23 */ /* 0x100fe200000108a7 */
[----:B------:R-:W-:Y:S01]  /*4d70*/  MUFU.EX2 R177, R177 ;  /* 0x000000b100b17308 */ /* 0x000fe20000000800 */
[----:B------:R-:W-:-:S02]  /*4d80*/  FFMA.FTZ R195, R164, c[0x0][0x2d0], -R167 ;  /* 0x0000b400a4c37a23 */ /* 0x000fc400000108a7 */
[--C-:B------:R-:W-:Y:S02]  /*4d90*/  FFMA.FTZ R196, R165, c[0x0][0x2d0], -R186.reuse ;  /* 0x0000b400a5c47a23 */ /* 0x100fe400000108ba */
[--C-:B------:R-:W-:Y:S01]  /*4da0*/  FFMA.FTZ R189, R189, c[0x0][0x2d0], -R186.reuse ;  /* 0x0000b400bdbd7a23 */ /* 0x100fe200000108ba */
[----:B------:R-:W-:Y:S01]  /*4db0*/  LDSM.16.MT88.4 R164, [R227+0x1900] ;  /* 0x00190000e3a4783b */ /* 0x000fe20000004200 */
[--C-:B------:R-:W-:Y:S01]  /*4dc0*/  FFMA.FTZ R185, R185, c[0x0][0x2d0], -R186.reuse ;  /* 0x0000b400b9b97a23 */ /* 0x100fe200000108ba */
[----:B------:R-:W5:Y:S01]  /*4dd0*/  MUFU.EX2 R168, R168 ;  /* 0x000000a800a87308 */ /* 0x000f620000000800 */
[----:B----4-:R-:W-:Y:S01]  /*4de0*/  F2FP.PACK_AB R129, R175, R172 ;  /* 0x000000acaf81723e */ /* 0x010fe200000000ff */
[----:B------:R-:W-:Y:S02]  /*4df0*/  FFMA.FTZ R184, R184, c[0x0][0x2d0], -R186 ;  /* 0x0000b400b8b87a23 */ /* 0x000fe400000108ba */
[----:B------:R-:W-:Y:S02]  /*4e00*/  FADD.FTZ R172, R172, R175 ;  /* 0x000000afacac7221 */ /* 0x000fe40000010000 */
[----:B------:R-:W-:-:S02]  /*4e10*/  FADD.FTZ R176, R176, R179 ;  /* 0x000000b3b0b07221 */ /* 0x000fc40000010000 */
[----:B------:R-:W4:Y:S02]  /*4e20*/  MUFU.EX2 R171, R171 ;  /* 0x000000ab00ab7308 */ /* 0x000f240000000800 */
[----:B------:R-:W-:Y:S01]  /*4e30*/  FADD.FTZ R173, R173, R176 ;  /* 0x000000b0adad7221 */ /* 0x000fe20000010000 */
[----:B-----5:R-:W-:-:S05]  /*4e40*/  F2FP.PACK_AB R131, R168, R177 ;  /* 0x000000b1a883723e */ /* 0x020fca00000000ff */
[----:B------:R-:W-:Y:S01]  /*4e50*/  MUFU.EX2 R170, R170 ;  /* 0x000000aa00aa7308 */ /* 0x000fe20000000800 */
[----:B------:R-:W-:-:S04]  /*4e60*/  FADD.FTZ R177, R177, R172 ;  /* 0x000000acb1b17221 */ /* 0x000fc80000010000 */
[----:B------:R-:W-:Y:S01]  /*4e70*/  FADD.FTZ R168, R168, R177 ;  /* 0x000000b1a8a87221 */ /* 0x000fe20000010000 */
[C---:B------:R-:W-:Y:S02]  /*4e80*/  HMMA.16816.F32 R136, R128.reuse, R140, RZ ;  /* 0x0000008c8088723c */ /* 0x040fe400000018ff */
[----:B------:R-:W-:Y:S06]  /*4e90*/  MUFU.EX2 R11, R11 ;  /* 0x0000000b000b7308 */ /* 0x000fec0000000800 */
        /* <DEDUP_REMOVED lines=8> */
[C---:B--2---:R-:W-:Y:S02]  /*4f20*/  HMMA.16816.F32 R36, R128.reuse, R40, RZ ;  /* 0x000000288024723c */ /* 0x044fe400000018ff */
[----:B------:R-:W-:Y:S06]  /*4f30*/  MUFU.EX2 R180, R180 ;  /* 0x000000b400b47308 */ /* 0x000fec0000000800 */
[C---:B------:R-:W-:Y:S02]  /*4f40*/  HMMA.16816.F32 R44, R128.reuse, R48, RZ ;  /* 0x00000030802c723c */ /* 0x040fe400000018ff */
[----:B------:R-:W2:Y:S06]  /*4f50*/  MUFU.EX2 R181, R181 ;  /* 0x000000b500b57308 */ /* 0x000eac0000000800 */
        /* <DEDUP_REMOVED lines=37> */
[C---:B------:R-:W-:Y:S07]  /*51b0*/  HMMA.16816.F32 R124, R128.reuse, R4, RZ ;  /* 0x00000004807c723c */ /* 0x040fee00000018ff */
[----:B----4-:R-:W-:Y:S01]  /*51c0*/  F2FP.PACK_AB R4, R171, R174 ;  /* 0x000000aeab04723e */ /* 0x010fe200000000ff */
[----:B------:R-:W-:Y:S01]  /*51d0*/  HMMA.16816.F32 R128, R128, R6, RZ ;  /* 0x000000068080723c */ /* 0x000fe200000018ff */
[----:B-----5:R-:W-:Y:S01]  /*51e0*/  F2FP.PACK_AB R5, R10, R169 ;  /* 0x000000a90a05723e */ /* 0x020fe200000000ff */
[----:B------:R-:W-:-:S02]  /*51f0*/  FADD.FTZ R174, R174, R173 ;  /* 0x000000adaeae7221 */ /* 0x000fc40000010000 */
[----:B------:R-:W-:Y:S02]  /*5200*/  FADD.FTZ R169, R169, R168 ;  /* 0x000000a8a9a97221 */ /* 0x000fe40000010000 */
[----:B------:R-:W-:Y:S01]  /*5210*/  FADD.FTZ R171, R171, R174 ;  /* 0x000000aeabab7221 */ /* 0x000fe20000010000 */
[----:B------:R-:W-:Y:S01]  /*5220*/  F2FP.PACK_AB R6, R11, R170 ;  /* 0x000000aa0b06723e */ /* 0x000fe200000000ff */
[----:B------:R-:W-:Y:S01]  /*5230*/  FADD.FTZ R10, R10, R169 ;  /* 0x000000a90a0a7221 */ /* 0x000fe20000010000 */
[----:B-1----:R-:W-:Y:S01]  /*5240*/  F2FP.PACK_AB R7, R2, R3 ;  /* 0x000000030207723e */ /* 0x002fe200000000ff */
[----:B------:R-:W-:Y:S02]  /*5250*/  FADD.FTZ R170, R170, R171 ;  /* 0x000000abaaaa7221 */ /* 0x000fe40000010000 */
[----:B------:R-:W-:Y:S02]  /*5260*/  FADD.FTZ R3, R3, R10 ;  /* 0x0000000a03037221 */ /* 0x000fe40000010000 */
[----:B------:R-:W-:-:S02]  /*5270*/  FADD.FTZ R11, R11, R170 ;  /* 0x000000aa0b0b7221 */ /* 0x000fc40000010000 */
[----:B------:R-:W-:Y:S01]  /*5280*/  HMMA.16816.F32 R136, R4, R12, R136 ;  /* 0x0000000c0488723c */ /* 0x000fe20000001888 */
[----:B------:R-:W-:-:S07]  /*5290*/  FADD.FTZ R2, R2, R3 ;  /* 0x0000000302027221 */ /* 0x000fce0000010000 */
[C---:B------:R-:W-:Y:S01]  /*52a0*/  HMMA.16816.F32 R140, R4.reuse, R14, R140 ;  /* 0x0000000e048c723c */ /* 0x040fe2000000188c */
[----:B------:R-:W1:Y:S07]  /*52b0*/  LDSM.16.MT88.4 R12, [R221+0x2900] ;  /* 0x00290000dd0c783b */ /* 0x000e6e0000004200 */
[C---:B---3--:R-:W-:Y:S08]  /*52c0*/  HMMA.16816.F32 R44, R4.reuse, R16, R44 ;  /* 0x00000010042c723c */ /* 0x048ff0000000182c */
[C---:B------:R-:W-:Y:S01]  /*52d0*/  HMMA.16816.F32 R48, R4.reuse, R18, R48 ;  /* 0x000000120430723c */ /* 0x040fe20000001830 */
[----:B------:R-:W3:Y:S07]  /*52e0*/  LDSM.16.MT88.4 R16, [R221+0x4900] ;  /* 0x00490000dd10783b */ /* 0x000eee0000004200 */
[C---:B------:R-:W-:Y:S08]  /*52f0*/  HMMA.16816.F32 R152, R4.reuse, R20, R152 ;  /* 0x000000140498723c */ /* 0x040ff00000001898 */
[C---:B------:R-:W-:Y:S01]  /*5300*/  HMMA.16816.F32 R156, R4.reuse, R22, R156 ;  /* 0x00000016049c723c */ /* 0x040fe2000000189c */
[----:B------:R-:W-:Y:S07]  /*5310*/  LDSM.16.MT88.4 R20, [R227+0x4900] ;  /* 0x00490000e314783b */ /* 0x000fee0000004200 */
[C---:B------:R-:W-:Y:S08]  /*5320*/  HMMA.16816.F32 R160, R4.reuse, R32, R160 ;  /* 0x0000002004a0723c */ /* 0x040ff000000018a0 */
[C---:B-1----:R-:W-:Y:S08]  /*5330*/  HMMA.16816.F32 R52, R4.reuse, R12, R52 ;  /* 0x0000000c0434723c */ /* 0x042ff00000001834 */
[C---:B------:R-:W-:Y:S01]  /*5340*/  HMMA.16816.F32 R56, R4.reuse, R14, R56 ;  /* 0x0000000e0438723c */ /* 0x040fe20000001838 */
[----:B------:R-:W1:Y:S07]  /*5350*/  LDSM.16.MT88.4 R12, [R220+0x4900] ;  /* 0x00490000dc0c783b */ /* 0x000e6e0000004200 */
[C---:B---3--:R-:W-:Y:S08]  /*5360*/  HMMA.16816.F32 R84, R4.reuse, R16, R84 ;  /* 0x000000100454723c */ /* 0x048ff00000001854 */
[C---:B------:R-:W-:Y:S01]  /*5370*/  HMMA.16816.F32 R88, R4.reuse, R18, R88 ;  /* 0x000000120458723c */ /* 0x040fe20000001858 */
[----:B------:R-:W3:Y:S07]  /*5380*/  LDSM.16.MT88.4 R16, [R221+0x6900] ;  /* 0x00690000dd10783b */ /* 0x000eee0000004200 */
        /* <DEDUP_REMOVED lines=10> */
[----:B------:R-:W4:Y:S07]  /*5430*/  LDSM.16.MT88.4 R24, [R227+0x6900] ;  /* 0x00690000e318783b */ /* 0x000f2e0000004200 */
[C---:B------:R-:W-:Y:S08]  /*5440*/  HMMA.16816.F32 R68, R4.reuse, R20, R68 ;  /* 0x000000140444723c */ /* 0x040ff00000001844 */
        /* <DEDUP_REMOVED lines=14> */
[C---:B----4-:R-:W-:Y:S08]  /*5530*/  HMMA.16816.F32 R100, R4.reuse, R24, R100 ;  /* 0x000000180464723c */ /* 0x050ff00000001864 */
[C---:B------:R-:W-:Y:S01]  /*5540*/  HMMA.16816.F32 R104, R4.reuse, R26, R104 ;  /* 0x0000001a0468723c */ /* 0x040fe20000001868 */
[----:B------:R-:W4:Y:S07]  /*5550*/  LDSM.16.MT88.4 R24, [R227+0x1100] ;  /* 0x00110000e318783b */ /* 0x000f2e0000004200 */
[C---:B-----5:R-:W-:Y:S08]  /*5560*/  HMMA.16816.F32 R108, R4.reuse, R20, R108 ;  /* 0x00000014046c723c */ /* 0x060ff0000000186c */
[----:B------:R-:W-:Y:S01]  /*5570*/  HMMA.16816.F32 R112, R4, R22, R112 ;  /* 0x000000160470723c */ /* 0x000fe20000001870 */
[----:B------:R-:W5:Y:S06]  /*5580*/  LDSM.16.MT88.4 R20, [R222+0x1100] ;  /* 0x00110000de14783b */ /* 0x000f6c0000004200 */
[----:B--2---:R-:W-:Y:S01]  /*5590*/  F2FP.PACK_AB R4, R181, R180 ;  /* 0x000000b4b504723e */ /* 0x004fe200000000ff */
        /* <DEDUP_REMOVED lines=17> */
[C---:B----4-:R-:W-:Y:S08]  /*56b0*/  HMMA.16816.F32 R160, R4.reuse, R24, R160 ;  /* 0x0000001804a0723c */ /* 0x050ff000000018a0 */
[C---:B------:R-:W-:Y:S01]  /*56c0*/  HMMA.16816.F32 R132, R4.reuse, R26, R132 ;  /* 0x0000001a0484723c */ /* 0x040fe20000001884 */
[----:B------:R-:W3:Y:S07]  /*56d0*/  LDSM.16.MT88.4 R24, [R221+0x3100] ;  /* 0x00310000dd18783b */ /* 0x000eee0000004200 */
[C---:B-----5:R-:W-:Y:S08]  /*56e0*/  HMMA.16816.F32 R136, R4.reuse, R20, R136 ;  /* 0x000000140488723c */ /* 0x060ff00000001888 */
        /* <DEDUP_REMOVED lines=105> */
.L_x_5211:
[----:B------:R-:W-:Y:S02]  /*5d80*/  UMOV UR5, 0x1 ;  /* 0x0000000100057882 */ /* 0x000fe40000000000 */
[----:B------:R-:W-:Y:S02]  /*5d90*/  ULDC UR4, c[0x0][0x32c] ;  /* 0x0000cb0000047ab9 */ /* 0x000fe40000000800 */
[----:B------:R-:W-:-:S03]  /*5da0*/  UISETP.NE.AND UP2, UPT, UR5, UR4, UPT ;  /* 0x000000040500728c */ /* 0x000fc6000bf45270 */
[----:B------:R-:W-:Y:S02]  /*5db0*/  ULDC.64 UR4, c[0x0][0x330] ;  /* 0x0000cc0000047ab9 */ /* 0x000fe40000000a00 */
[----:B------:R-:W-:-:S07]  /*5dc0*/  UIMAD.WIDE.U32 UR26, UR24, UR4, URZ ;  /* 0x00000004181a72a5 */ /* 0x000fce000f8e003f */
[----:B------:R-:W-:Y:S02]  /*5dd0*/  @UP2 UMOV UR25, UR27 ;  /* 0x0000001b00192c82 */ /* 0x000fe40008000000 */
[----:B------:R-:W-:Y:S02]  /*5de0*/  @UP2 USHF.R.U32.HI UR24, URZ, UR5, UR25 ;  /* 0x000000053f182299 */ /* 0x000fe40008011619 */
.L_x_5212:
[----:B------:R-:W-:Y:S02]  /*5df0*/  ULDC UR4, c[0x0][0x32c] ;  /* 0x0000cb0000047ab9 */ /* 0x000fe40000000800 */
[----:B------:R-:W-:-:S04]  /*5e00*/  UIMAD UR4, UR24, UR4, UR4 ;  /* 0x00000004180472a4 */ /* 0x000fc8000f8e0204 */
[----:B------:R-:W-:-:S04]  /*5e10*/  UISETP.LT.AND UP2, UPT, UR21, UR4, UPT ;  /* 0x000000041500728c */ /* 0x000fc8000bf41270 */
[----:B------:R-:W-:-:S04]  /*5e20*/  USEL UR21, UR21, UR4, UP2 ;  /* 0x0000000415157287 */ /* 0x000fc80009000000 */
.L_x_5210:
        /* <DEDUP_REMOVED lines=16> */
.L_x_5224:
        /* <DEDUP_REMOVED lines=33> */
[----:B------:R-:W-:Y:S01]  /*6140*/  IMAD.SHL.U32 R25, R244, 0x2, RZ ;  /* 0x00000002f4197824 */ /* 0x000fe200078e00ff */
[----:B------:R-:W-:Y:S02]  /*6150*/  IADD3 R0, P0, R10, UR22, RZ ;  /* 0x000000160a007c10 */ /* 0x000fe4000ff1e0ff */
[----:B------:R-:W-:Y:S02]  /*6160*/  SHF.L.U64.HI R24, R244, 0x1, R24 ;  /* 0x00000001f4187819 */ /* 0x000fe40000010218 */
[----:B------:R-:W-:Y:S02]  /*6170*/  IADD3.X R11, R11, UR6, R4, P0, !PT ;  /* 0x000000060b0b7c10 */ /* 0x000fe400087fe404 */
[C---:B------:R-:W-:Y:S02]  /*6180*/  LEA R8, P0, R0.reuse, c[0x0][0x1f8], 0x1 ;  /* 0x00007e0000087a11 */ /* 0x040fe400078008ff */
[C---:B------:R-:W-:Y:S02]  /*6190*/  SHF.L.U64.HI R4, R241.reuse, 0x1, R246 ;  /* 0x00000001f1047819 */ /* 0x040fe400000102f6 */
        /* <DEDUP_REMOVED lines=35> */
.L_x_5214:
        /* <DEDUP_REMOVED lines=11> */
[----:B------:R-:W1:Y:S07]  /*6480*/  LDSM.16.M88.4 R176, [R224+0x8900] ;  /* 0x00890000e0b0783b */ /* 0x000e6e0000000200 */
[C---:B------:R-:W-:Y:S08]  /*6490*/  HMMA.16816.F32 R28, R164.reuse, R180, RZ ;  /* 0x000000b4a41c723c */ /* 0x040ff000000018ff */
[----:B------:R-:W-:Y:S01]  /*64a0*/  HMMA.16816.F32 R32, R164, R182, RZ ;  /* 0x000000b6a420723c */ /* 0x000fe200000018ff */
[----:B------:R-:W3:Y:S06]  /*64b0*/  LDSM.16.M88.4 R164, [R224+0x9100] ;  /* 0x00910000e0a4783b */ /* 0x000eec0000000200 */
[----:B------:R-:W4:Y:S01]  /*64c0*/  LDSM.16.M88.4 R180, [R224+0x9900] ;  /* 0x00990000e0b4783b */ /* 0x000f220000000200 */
[C---:B------:R-:W-:Y:S08]  /*64d0*/  HMMA.16816.F32 R4, R184.reuse, R188, R4 ;  /* 0x000000bcb804723c */ /* 0x040ff00000001804 */
[C---:B------:R-:W-:Y:S01]  /*64e0*/  HMMA.16816.F32 R8, R184.reuse, R190, R8 ;  /* 0x000000beb808723c */ /* 0x040fe20000001808 */
[----:B------:R-:W-:Y:S07]  /*64f0*/  LDSM.16.M88.4 R188, [R223+0x10100] ;  /* 0x01010000dfbc783b */ /* 0x000fee0000000200 */
[C---:B------:R-:W-:Y:S08]  /*6500*/  HMMA.16816.F32 R12, R184.reuse, R192, R12 ;  /* 0x000000c0b80c723c */ /* 0x040ff0000000180c */
[C---:B------:R-:W-:Y:S01]  /*6510*/  HMMA.16816.F32 R16, R184.reuse, R194, R16 ;  /* 0x000000c2b810723c */ /* 0x040fe20000001810 */
[----:B------:R-:W5:Y:S07]  /*6520*/  LDSM.16.M88.4 R192, [R216] ;  /* 0x00000000d8c0783b */ /* 0x000f6e0000000200 */
        /* <DEDUP_REMOVED lines=17> */
[----:B------:R-:W4:Y:S06]  /*6640*/  LDSM.16.M88.4 R168, [R229+0xa900] ;  /* 0x00a90000e5a8783b */ /* 0x000f2c0000000200 */
[----:B------:R-:W3:Y:S01]  /*6650*/  LDSM.16.M88.4 R180, [R229+0xb100] ;  /* 0x00b10000e5b4783b */ /* 0x000ee20000000200 */
[C---:B-----5:R-:W-:Y:S08]  /*6660*/  HMMA.16816.F32 R4, R188.reuse, R192, R4 ;  /* 0x000000c0bc04723c */ /* 0x060ff00000001804 */
[C---:B------:R-:W-:Y:S01]  /*6670*/  HMMA.16816.F32 R8, R188.reuse, R194, R8 ;  /* 0x000000c2bc08723c */ /* 0x040fe20000001808 */
[----:B------:R-:W5:Y:S07]  /*6680*/  LDSM.16.M88.4 R192, [R229+0xb900] ;  /* 0x00b90000e5c0783b */ /* 0x000f6e0000000200 */
[C---:B--2---:R-:W-:Y:S08]  /*6690*/  HMMA.16816.F32 R12, R188.reuse, R172, R12 ;  /* 0x000000acbc0c723c */ /* 0x044ff0000000180c */
[C---:B------:R-:W-:Y:S01]  /*66a0*/  HMMA.16816.F32 R16, R188.reuse, R174, R16 ;  /* 0x000000aebc10723c */ /* 0x040fe20000001810 */
[----:B------:R-:W-:Y:S07]  /*66b0*/  LDSM.16.M88.4 R172, [R215] ;  /* 0x00000000d7ac783b */ /* 0x000fee0000000200 */
[C---:B-1----:R-:W-:Y:S08]  /*66c0*/  HMMA.16816.F32 R20, R188.reuse, R176, R20 ;  /* 0x000000b0bc14723c */ /* 0x042ff00000001814 */
[C---:B------:R-:W-:Y:S01]  /*66d0*/  HMMA.16816.F32 R24, R188.reuse, R178, R24 ;  /* 0x000000b2bc18723c */ /* 0x040fe20000001818 */
[----:B------:R-:W-:Y:S07]  /*66e0*/  LDSM.16.M88.4 R176, [R214] ;  /* 0x00000000d6b0783b */ /* 0x000fee0000000200 */
[C---:B---3--:R-:W-:Y:S08]  /*66f0*/  HMMA.16816.F32 R28, R188.reuse, R164, R28 ;  /* 0x000000a4bc1c723c */ /* 0x048ff0000000181c */
[----:B------:R-:W-:Y:S01]  /*6700*/  HMMA.16816.F32 R32, R188, R166, R32 ;  /* 0x000000a6bc20723c */ /* 0x000fe20000001820 */
[----:B------:R-:W1:Y:S06]  /*6710*/  LDSM.16.M88.4 R164, [R226+0x14100] ;  /* 0x01410000e2a4783b */ /* 0x000e6c0000000200 */
[----:B------:R-:W2:Y:S01]  /*6720*/  LDSM.16.M88.4 R188, [R213] ;  /* 0x00000000d5bc783b */ /* 0x000ea20000000200 */
[C---:B------:R-:W-:Y:S08]  /*6730*/  HMMA.16816.F32 R4, R184.reuse, R196, R4 ;  /* 0x000000c4b804723c */ /* 0x040ff00000001804 */
[C---:B------:R-:W-:Y:S01]  /*6740*/  HMMA.16816.F32 R8, R184.reuse, R198, R8 ;  /* 0x000000c6b808723c */ /* 0x040fe20000001808 */
[----:B------:R-:W3:Y:S07]  /*6750*/  LDSM.16.M88.4 R196, [R212] ;  /* 0x00000000d4c4783b */ /* 0x000eee0000000200 */
[C---:B----4-:R-:W-:Y:S08]  /*6760*/  HMMA.16816.F32 R12, R184.reuse, R168, R12 ;  /* 0x000000a8b80c723c */ /* 0x050ff0000000180c */
[C---:B------:R-:W-:Y:S01]  /*6770*/  HMMA.16816.F32 R16, R184.reuse, R170, R16 ;  /* 0x000000aab810723c */ /* 0x040fe20000001810 */
[----:B------:R-:W-:Y:S07]  /*6780*/  LDSM.16.M88.4 R168, [R225+0x14100] ;  /* 0x01410000e1a8783b */ /* 0x000fee0000000200 */
[C---:B------:R-:W-:Y:S08]  /*6790*/  HMMA.16816.F32 R20, R184.reuse, R180, R20 ;  /* 0x000000b4b814723c */ /* 0x040ff00000001814 */
[C---:B------:R-:W-:Y:S01]  /*67a0*/  HMMA.16816.F32 R24, R184.reuse, R182, R24 ;  /* 0x000000b6b818723c */ /* 0x040fe20000001818 */
[----:B------:R-:W4:Y:S07]  /*67b0*/  LDSM.16.M88.4 R180, [R224+0xa100] ;  /* 0x00a10000e0b4783b */ /* 0x000f2e0000000200 */
[C---:B-----5:R-:W-:Y:S08]  /*67c0*/  HMMA.16816.F32 R28, R184.reuse, R192, R28 ;  /* 0x000000c0b81c723c */ /* 0x060ff0000000181c */
[----:B------:R-:W-:Y:S01]  /*67d0*/  HMMA.16816.F32 R32, R184, R194, R32 ;  /* 0x000000c2b820723c */ /* 0x000fe20000001820 */
[----:B------:R-:W5:Y:S06]  /*67e0*/  LDSM.16.M88.4 R184, [R224+0xa900] ;  /* 0x00a90000e0b8783b */ /* 0x000f6c0000000200 */
[----:B------:R-:W3:Y:S01]  /*67f0*/  LDSM.16.M88.4 R192, [R224+0xb100] ;  /* 0x00b10000e0c0783b */ /* 0x000ee20000000200 */
[C---:B-1----:R-:W-:Y:S08]  /*6800*/  HMMA.16816.F32 R4, R164.reuse, R172, R4 ;  /* 0x000000aca404723c */ /* 0x042ff00000001804 */
[C---:B------:R-:W-:Y:S01]  /*6810*/  HMMA.16816.F32 R8, R164.reuse, R174, R8 ;  /* 0x000000aea408723c */ /* 0x040fe20000001808 */
[----:B------:R-:W1:Y:S07]  /*6820*/  LDSM.16.M88.4 R172, [R224+0xb900] ;  /* 0x00b90000e0ac783b */ /* 0x000e6e0000000200 */
[C---:B------:R-:W-:Y:S08]  /*6830*/  HMMA.16816.F32 R12, R164.reuse, R176, R12 ;  /* 0x000000b0a40c723c */ /* 0x040ff0000000180c */
[C---:B------:R-:W-:Y:S01]  /*6840*/  HMMA.16816.F32 R16, R164.reuse, R178, R16 ;  /* 0x000000b2a410723c */ /* 0x040fe20000001810 */
[----:B------:R-:W-:Y:S07]  /*6850*/  LDSM.16.M88.4 R176, [R223+0x14100] ;  /* 0x01410000dfb0783b */ /* 0x000fee0000000200 */
[C---:B--2---:R-:W-:Y:S08]  /*6860*/  HMMA.16816.F32 R20, R164.reuse, R188, R20 ;  /* 0x000000bca414723c */ /* 0x044ff00000001814 */
[C---:B------:R-:W-:Y:S01]  /*6870*/  HMMA.16816.F32 R24, R164.reuse, R190, R24 ;  /* 0x000000bea418723c */ /* 0x040fe20000001818 */
[----:B------:R-:W2:Y:S07]  /*6880*/  LDSM.16.M88.4 R188, [R216+0x2000] ;  /* 0x00200000d8bc783b */ /* 0x000eae0000000200 */
[C---:B---3--:R-:W-:Y:S08]  /*6890*/  HMMA.16816.F32 R28, R164.reuse, R196, R28 ;  /* 0x000000c4a41c723c */ /* 0x048ff0000000181c */
[----:B------:R-:W-:Y:S01]  /*68a0*/  HMMA.16816.F32 R32, R164, R198, R32 ;  /* 0x000000c6a420723c */ /* 0x000fe20000001820 */
[----:B------:R-:W3:Y:S06]  /*68b0*/  LDSM.16.M88.4 R164, [R216+0x2800] ;  /* 0x00280000d8a4783b */ /* 0x000eec0000000200 */
[----:B------:R-:W1:Y:S01]  /*68c0*/  LDSM.16.M88.4 R196, [R216+0x3000] ;  /* 0x00300000d8c4783b */ /* 0x000e620000000200 */
[C---:B----4-:R-:W-:Y:S08]  /*68d0*/  HMMA.16816.F32 R4, R168.reuse, R180, R4 ;  /* 0x000000b4a804723c */ /* 0x050ff00000001804 */
[C---:B------:R-:W-:Y:S01]  /*68e0*/  HMMA.16816.F32 R8, R168.reuse, R182, R8 ;  /* 0x000000b6a808723c */ /* 0x040fe20000001808 */
[----:B------:R-:W4:Y:S07]  /*68f0*/  LDSM.16.M88.4 R180, [R216+0x3800] ;  /* 0x00380000d8b4783b */ /* 0x000f2e0000000200 */
[C---:B-----5:R-:W-:Y:S08]  /*6900*/  HMMA.16816.F32 R12, R168.reuse, R184, R12 ;  /* 0x000000b8a80c723c */ /* 0x060ff0000000180c */
[C---:B------:R-:W-:Y:S01]  /*6910*/  HMMA.16816.F32 R16, R168.reuse, R186, R16 ;  /* 0x000000baa810723c */ /* 0x040fe20000001810 */
[----:B------:R-:W-:Y:S07]  /*6920*/  LDSM.16.M88.4 R184, [R230+0x18100] ;  /* 0x01810000e6b8783b */ /* 0x000fee0000000200 */
[C---:B------:R-:W-:Y:S08]  /*6930*/  HMMA.16816.F32 R20, R168.reuse, R192, R20 ;  /* 0x000000c0a814723c */ /* 0x040ff00000001814 */
[C---:B------:R-:W-:Y:S01]  /*6940*/  HMMA.16816.F32 R24, R168.reuse, R194, R24 ;  /* 0x000000c2a818723c */ /* 0x040fe20000001818 */
[----:B------:R-:W5:Y:S07]  /*6950*/  LDSM.16.M88.4 R192, [R229+0xc100] ;  /* 0x00c10000e5c0783b */ /* 0x000f6e0000000200 */
[C---:B-1----:R-:W-:Y:S08]  /*6960*/  HMMA.16816.F32 R28, R168.reuse, R172, R28 ;  /* 0x000000aca81c723c */ /* 0x042ff0000000181c */
[----:B------:R-:W-:Y:S01]  /*6970*/  HMMA.16816.F32 R32, R168, R174, R32 ;  /* 0x000000aea820723c */ /* 0x000fe20000001820 */
[----:B------:R-:W-:Y:S06]  /*6980*/  LDSM.16.M88.4 R168, [R229+0xd100] ;  /* 0x00d10000e5a8783b */ /* 0x000fec0000000200 */
[----:B------:R-:W-:Y:S01]  /*6990*/  LDSM.16.M88.4 R172, [R229+0xd900] ;  /* 0x00d90000e5ac783b */ /* 0x000fe20000000200 */
[C---:B--2---:R-:W-:Y:S08]  /*69a0*/  HMMA.16816.F32 R4, R176.reuse, R188, R4 ;  /* 0x000000bcb004723c */ /* 0x044ff00000001804 */
[C---:B------:R-:W-:Y:S01]  /*69b0*/  HMMA.16816.F32 R8, R176.reuse, R190, R8 ;  /* 0x000000beb008723c */ /* 0x040fe20000001808 */
[----:B------:R-:W-:Y:S07]  /*69c0*/  LDSM.16.M88.4 R188, [R226+0x18100] ;  /* 0x01810000e2bc783b */ /* 0x000fee0000000200 */
[C---:B---3--:R-:W-:Y:S08]  /*69d0*/  HMMA.16816.F32 R12, R176.reuse, R164, R12 ;  /* 0x000000a4b00c723c */ /* 0x048ff0000000180c */
[C---:B------:R-:W-:Y:S01]  /*69e0*/  HMMA.16816.F32 R16, R176.reuse, R166, R16 ;  /* 0x000000a6b010723c */ /* 0x040fe20000001810 */
[----:B------:R-:W1:Y:S07]  /*69f0*/  LDSM.16.M88.4 R164, [R229+0xc900] ;  /* 0x00c90000e5a4783b */ /* 0x000e6e0000000200 */
[C---:B------:R-:W-:Y:S08]  /*6a00*/  HMMA.16816.F32 R20, R176.reuse, R196, R20 ;  /* 0x000000c4b014723c */ /* 0x040ff00000001814 */
[C---:B------:R-:W-:Y:S01]  /*6a10*/  HMMA.16816.F32 R24, R176.reuse, R198, R24 ;  /* 0x000000c6b018723c */ /* 0x040fe20000001818 */
[----:B------:R-:W2:Y:S07]  /*6a20*/  LDSM.16.M88.4 R196, [R211] ;  /* 0x00000000d3c4783b */ /* 0x000eae0000000200 */
[C---:B----4-:R-:W-:Y:S08]  /*6a30*/  HMMA.16816.F32 R28, R176.reuse, R180, R28 ;  /* 0x000000b4b01c723c */ /* 0x050ff0000000181c */
[----:B------:R-:W-:Y:S01]  /*6a40*/  HMMA.16816.F32 R32, R176, R182, R32 ;  /* 0x000000b6b020723c */ /* 0x000fe20000001820 */
[----:B------:R-:W3:Y:S06]  /*6a50*/  LDSM.16.M88.4 R176, [R210] ;  /* 0x00000000d2b0783b */ /* 0x000eec0000000200 */
[----:B------:R-:W4:Y:S01]  /*6a60*/  LDSM.16.M88.4 R180, [R209] ;  /* 0x00000000d1b4783b */ /* 0x000f220000000200 */
[C---:B-----5:R-:W-:Y:S08]  /*6a70*/  HMMA.16816.F32 R4, R184.reuse, R192, R4 ;  /* 0x000000c0b804723c */ /* 0x060ff00000001804 */
[C---:B------:R-:W-:Y:S01]  /*6a80*/  HMMA.16816.F32 R8, R184.reuse, R194, R8 ;  /* 0x000000c2b808723c */ /* 0x040fe20000001808 */
[----:B------:R-:W5:Y:S07]  /*6a90*/  LDSM.16.M88.4 R192, [R208] ;  /* 0x00000000d0c0783b */ /* 0x000f6e0000000200 */
        /* <DEDUP_REMOVED lines=8> */
[----:B------:R-:W1:Y:S06]  /*6b20*/  LDSM.16.M88.4 R172, [R224+0xc900] ;  /* 0x00c90000e0ac783b */ /* 0x000e6c0000000200 */
[----:B------:R-:W1:Y:S01]  /*6b30*/  LDSM.16.M88.4 R184, [R224+0xd100] ;  /* 0x00d10000e0b8783b */ /* 0x000e620000000200 */
[C---:B--2---:R-:W-:Y:S08]  /*6b40*/  HMMA.16816.F32 R4, R188.reuse, R196, R4 ;  /* 0x000000c4bc04723c */ /* 0x044ff00000001804 */
[C---:B------:R-:W-:Y:S01]  /*6b50*/  HMMA.16816.F32 R8, R188.reuse, R198, R8 ;  /* 0x000000c6bc08723c */ /* 0x040fe20000001808 */
[----:B------:R-:W2:Y:S07]  /*6b60*/  LDSM.16.M88.4 R196, [R224+0xd900] ;  /* 0x00d90000e0c4783b */ /* 0x000eae0000000200 */
        /* <DEDUP_REMOVED lines=18> */
[----:B------:R-:W1:Y:S07]  /*6c90*/  LDSM.16.M88.4 R184, [R229+0xe100] ;  /* 0x00e10000e5b8783b */ /* 0x000e6e0000000200 */
[C---:B--2---:R-:W-:Y:S08]  /*6ca0*/  HMMA.16816.F32 R28, R164.reuse, R196, R28 ;  /* 0x000000c4a41c723c */ /* 0x044ff0000000181c */
[----:B------:R-:W-:Y:S01]  /*6cb0*/  HMMA.16816.F32 R32, R164, R198, R32 ;  /* 0x000000c6a420723c */ /* 0x000fe20000001820 */
[----:B------:R-:W2:Y:S06]  /*6cc0*/  LDSM.16.M88.4 R164, [R229+0xe900] ;  /* 0x00e90000e5a4783b */ /* 0x000eac0000000200 */
[----:B------:R-:W1:Y:S01]  /*6cd0*/  LDSM.16.M88.4 R196, [R229+0xf100] ;  /* 0x00f10000e5c4783b */ /* 0x000e620000000200 */
[C---:B---3--:R-:W-:Y:S08]  /*6ce0*/  HMMA.16816.F32 R4, R176.reuse, R180, R4 ;  /* 0x000000b4b004723c */ /* 0x048ff00000001804 */
[C---:B------:R-:W-:Y:S01]  /*6cf0*/  HMMA.16816.F32 R8, R176.reuse, R182, R8 ;  /* 0x000000b6b008723c */ /* 0x040fe20000001808 */
[----:B------:R-:W3:Y:S07]  /*6d00*/  LDSM.16.M88.4 R180, [R229+0xf900] ;  /* 0x00f90000e5b4783b */ /* 0x000eee0000000200 */
[C---:B----4-:R-:W-:Y:S08]  /*6d10*/  HMMA.16816.F32 R12, R176.reuse, R188, R12 ;  /* 0x000000bcb00c723c */ /* 0x050ff0000000180c */
[C---:B------:R-:W-:Y:S01]  /*6d20*/  HMMA.16816.F32 R16, R176.reuse, R190, R16 ;  /* 0x000000beb010723c */ /* 0x040fe20000001810 */
[----:B------:R-:W-:Y:S07]  /*6d30*/  LDSM.16.M88.4 R188, [R226+0x1c100] ;  /* 0x01c10000e2bc783b */ /* 0x000fee0000000200 */
[C---:B-----5:R-:W-:Y:S08]  /*6d40*/  HMMA.16816.F32 R20, R176.reuse, R192, R20 ;  /* 0x000000c0b014723c */ /* 0x060ff00000001814 */
[C---:B------:R-:W-:Y:S01]  /*6d50*/  HMMA.16816.F32 R24, R176.reuse, R194, R24 ;  /* 0x000000c2b018723c */ /* 0x040fe20000001818 */
[----:B------:R-:W4:Y:S07]  /*6d60*/  LDSM.16.M88.4 R192, [R207] ;  /* 0x00000000cfc0783b */ /* 0x000f2e0000000200 */
[C---:B-1----:R-:W-:Y:S08]  /*6d70*/  HMMA.16816.F32 R28, R176.reuse, R168, R28 ;  /* 0x000000a8b01c723c */ /* 0x042ff0000000181c */
[----:B------:R-:W-:Y:S01]  /*6d80*/  HMMA.16816.F32 R32, R176, R170, R32 ;  /* 0x000000aab020723c */ /* 0x000fe20000001820 */
[----:B------:R-:W-:Y:S06]  /*6d90*/  LDSM.16.M88.4 R168, [R205] ;  /* 0x00000000cda8783b */ /* 0x000fec0000000200 */
[----:B------:R-:W-:Y:S01]  /*6da0*/  LDSM.16.M88.4 R176, [R204] ;  /* 0x00000000ccb0783b */ /* 0x000fe20000000200 */
[C---:B------:R-:W-:Y:S08]  /*6db0*/  HMMA.16816.F32 R4, R172.reuse, R184, R4 ;  /* 0x000000b8ac04723c */ /* 0x040ff00000001804 */
        /* <DEDUP_REMOVED lines=11> */
[----:B------:R-:W5:Y:S01]  /*6e70*/  LDSM.16.M88.4 R180, [R224+0xf100] ;  /* 0x00f10000e0b4783b */ /* 0x000f620000000200 */
[C---:B----4-:R-:W-:Y:S08]  /*6e80*/  HMMA.16816.F32 R4, R188.reuse, R192, R4 ;  /* 0x000000c0bc04723c */ /* 0x050ff00000001804 */
[C---:B------:R-:W-:Y:S01]  /*6e90*/  HMMA.16816.F32 R8, R188.reuse, R194, R8 ;  /* 0x000000c2bc08723c */ /* 0x040fe20000001808 */
[----:B------:R-:W4:Y:S07]  /*6ea0*/  LDSM.16.M88.4 R192, [R224+0xf900] ;  /* 0x00f90000e0c0783b */ /* 0x000f2e0000000200 */
        /* <DEDUP_REMOVED lines=12> */
[----:B------:R-:W2:Y:S01]  /*6f70*/  LDSM.16.M88.4 R196, [R216+0x7800] ;  /* 0x00780000d8c4783b */ /* 0x000ea20000000200 */
[----:B------:R-:W-:Y:S05]  /*6f80*/  DEPBAR.LE SB0, 0x0 ;  /* 0x000080000000791a */ /* 0x000fea0000000000 */
[----:B------:R-:W-:Y:S01]  /*6f90*/  BAR.SYNC.DEFER_BLOCKING 0x0 ;  /* 0x0000000000007b1d */ /* 0x000fe20000010000 */
[C---:B---3--:R-:W-:Y:S08]  /*6fa0*/  HMMA.16816.F32 R12, R184.reuse, R172, R12 ;  /* 0x000000acb80c723c */ /* 0x048ff0000000180c */
[C---:B------:R-:W-:Y:S08]  /*6fb0*/  HMMA.16816.F32 R16, R184.reuse, R174, R16 ;  /* 0x000000aeb810723c */ /* 0x040ff00000001810 */
[C---:B-----5:R-:W-:Y:S08]  /*6fc0*/  HMMA.16816.F32 R20, R184.reuse, R180, R20 ;  /* 0x000000b4b814723c */ /* 0x060ff00000001814 */
[C---:B------:R-:W-:Y:S08]  /*6fd0*/  HMMA.16816.F32 R24, R184.reuse, R182, R24 ;  /* 0x000000b6b818723c */ /* 0x040ff00000001818 */
[C---:B----4-:R-:W-:Y:S08]  /*6fe0*/  HMMA.16816.F32 R28, R184.reuse, R192, R28 ;  /* 0x000000c0b81c723c */ /* 0x050ff0000000181c */
[----:B------:R-:W-:Y:S08]  /*6ff0*/  HMMA.16816.F32 R32, R184, R194, R32 ;  /* 0x000000c2b820723c */ /* 0x000ff00000001820 */
[C---:B-1----:R-:W-:Y:S08]  /*7000*/  HMMA.16816.F32 R4, R164.reuse, R168, R4 ;  /* 0x000000a8a404723c */ /* 0x042ff00000001804 */
[C---:B------:R-:W-:Y:S08]  /*7010*/  HMMA.16816.F32 R8, R164.reuse, R170, R8 ;  /* 0x000000aaa408723c */ /* 0x040ff00000001808 */
[C---:B------:R-:W-:Y:S08]  /*7020*/  HMMA.16816.F32 R12, R164.reuse, R176, R12 ;  /* 0x000000b0a40c723c */ /* 0x040ff0000000180c */
[C---:B------:R-:W-:Y:S08]  /*7030*/  HMMA.16816.F32 R16, R164.reuse, R178, R16 ;  /* 0x000000b2a410723c */ /* 0x040ff00000001810 */
[C---:B------:R-:W-:Y:S08]  /*7040*/  HMMA.16816.F32 R20, R164.reuse, R188, R20 ;  /* 0x000000bca414723c */ /* 0x040ff00000001814 */
[C---:B------:R-:W-:Y:S08]  /*7050*/  HMMA.16816.F32 R24, R164.reuse, R190, R24 ;  /* 0x000000bea418723c */ /* 0x040ff00000001818 */
[C---:B--2---:R-:W-:Y:S08]  /*7060*/  HMMA.16816.F32 R28, R164.reuse, R196, R28 ;  /* 0x000000c4a41c723c */ /* 0x044ff0000000181c */
[----:B------:R-:W-:Y:S01]  /*7070*/  HMMA.16816.F32 R32, R164, R198, R32 ;  /* 0x000000c6a420723c */ /* 0x000fe20000001820 */
[----:B------:R-:W-:-:S07]  /*7080*/  @P0 BRA `(.L_x_5215) ;  /* 0x000004a000000947 */ /* 0x000fce0003800000 */
[----:B------:R-:W-:Y:S01]  /*7090*/  ISETP.NE.AND P1, PT, R232, 0x1, PT ;  /* 0x00000001e800780c */ /* 0x000fe20003f25270 */
[----:B------:R-:W-:Y:S01]  /*70a0*/  ULEA UR5, UR20, UR12, 0x6 ;  /* 0x0000000c14057291 */ /* 0x000fe2000f8e303f */
[----:B------:R-:W-:Y:S01]  /*70b0*/  IADD3 R176, -R250, 0x10, RZ ;  /* 0x00000010fab07810 */ /* 0x000fe20007ffe1ff */
[----:B------:R-:W-:Y:S01]  /*70c0*/  IMAD.MOV.U32 R233, RZ, RZ, RZ ;  /* 0x000000ffffe97224 */ /* 0x000fe200078e00ff */
[----:B------:R-:W-:Y:S01]  /*70d0*/  IADD3 R174, -R249, 0x10, RZ ;  /* 0x00000010f9ae7810 */ /* 0x000fe20007ffe1ff */
[----:B------:R-:W-:Y:S01]  /*70e0*/  IMAD.SHL.U32 R200, R244, 0x2, RZ ;  /* 0x00000002f4c87824 */ /* 0x000fe200078e00ff */
        /* <DEDUP_REMOVED lines=17> */
[----:B------:R1:W2:Y:S01]  /*7200*/  @!P2 LDG.E R233, [R164.64] ;  /* 0x00000012a4e9a981 */ /* 0x0002a2000c1e1900 */
[----:B------:R-:W-:Y:S04]  /*7210*/  IMAD R234, R167, c[0x0][0x2b8], R234 ;  /* 0x0000ae00a7ea7a24 */ /* 0x000fe800078e02ea */
[C---:B------:R-:W-:Y:S01]  /*7220*/  IMAD.WIDE.U32 R170, R234.reuse, c[0x0][0x1e0], RZ ;  /* 0x00007800eaaa7a25 */ /* 0x040fe200078e00ff */
[----:B------:R-:W-:Y:S05]  /*7230*/  SHF.R.S32.HI R167, RZ, 0x1f, R234 ;  /* 0x0000001fffa77819 */ /* 0x000fea00000114ea */
[----:B------:R-:W-:Y:S04]  /*7240*/  IMAD R167, R167, c[0x0][0x1e0], RZ ;  /* 0x00007800a7a77a24 */ /* 0x000fe800078e02ff */
[----:B------:R-:W-:Y:S04]  /*7250*/  IMAD R167, R234, c[0x0][0x1e4], R167 ;  /* 0x00007900eaa77a24 */ /* 0x000fe800078e02a7 */
[----:B------:R-:W-:Y:S01]  /*7260*/  IMAD.IADD R171, R171, 0x1, R167 ;  /* 0x00000001abab7824 */ /* 0x000fe200078e02a7 */
[----:B-1----:R-:W-:Y:S02]  /*7270*/  SHF.L.U64.HI R164, R241, 0x1, R246 ;  /* 0x00000001f1a47819 */ /* 0x002fe400000102f6 */
[----:B--2---:R-:W-:Y:S01]  /*7280*/  SHF.R.S32.HI R0, RZ, 0x1f, R233 ;  /* 0x0000001fff007819 */ /* 0x004fe200000114e9 */
[C---:B------:R-:W-:Y:S04]  /*7290*/  IMAD.WIDE.U32 R170, R233.reuse, c[0x0][0x1f0], R170 ;  /* 0x00007c00e9aa7a25 */ /* 0x040fe800078e00aa */
[----:B------:R-:W-:Y:S01]  /*72a0*/  IMAD R0, R0, c[0x0][0x1f0], RZ ;  /* 0x00007c0000007a24 */ /* 0x000fe200078e02ff */
[----:B------:R-:W-:Y:S03]  /*72b0*/  IADD3 R165, P0, R170, UR14, RZ ;  /* 0x0000000eaaa57c10 */ /* 0x000fe6000ff1e0ff */
[----:B------:R-:W-:Y:S05]  /*72c0*/  IMAD R0, R233, c[0x0][0x1f4], R0 ;  /* 0x00007d00e9007a24 */ /* 0x000fea00078e0200 */
[----:B------:R-:W-:Y:S02]  /*72d0*/  IADD3.X R0, R171, UR7, R0, P0, !PT ;  /* 0x00000007ab007c10 */ /* 0x000fe400087fe400 */
[C---:B------:R-:W-:Y:S04]  /*72e0*/  LEA R168, P0, R165.reuse, c[0x0][0x1c8], 0x1 ;  /* 0x00007200a5a87a11 */ /* 0x040fe800078008ff */
[----:B------:R-:W-:Y:S01]  /*72f0*/  LEA.HI.X R167, R165, c[0x0][0x1cc], R0, 0x1, P0 ;  /* 0x00007300a5a77a11 */ /* 0x000fe200000f0c00 */
[----:B------:R-:W1:Y:S01]  /*7300*/  SHFL.IDX PT, R170, R168, 0x1, 0x181f ;  /* 0x00381f00a8aa7f89 */ /* 0x000e6200000e0000 */
[----:B------:R-:W-:Y:S02]  /*7310*/  IMAD.SHL.U32 R165, R242, 0x2, RZ ;  /* 0x00000002f2a57824 */ /* 0x000fe400078e00ff */
[----:B------:R-:W-:Y:S01]  /*7320*/  IMAD.SHL.U32 R0, R241, 0x2, RZ ;  /* 0x00000002f1007824 */ /* 0x000fe200078e00ff */
[----:B------:R-:W2:Y:S04]  /*7330*/  SHFL.IDX PT, R169, R167, 0x1, 0x181f ;  /* 0x00381f00a7a97f89 */ /* 0x000ea800000e0000 */
[----:B------:R-:W3:Y:S04]  /*7340*/  SHFL.IDX PT, R168, R168, RZ, 0x181f ;  /* 0x00181fffa8a87589 */ /* 0x000ee800000e0000 */
[----:B------:R-:W4:Y:S01]  /*7350*/  SHFL.IDX PT, R167, R167, RZ, 0x181f ;  /* 0x00181fffa7a77589 */ /* 0x000f2200000e0000 */
[-C--:B-1----:R-:W-:Y:S04]  /*7360*/  IADD3 R176, P1, P0, R176, R170.reuse, R251 ;  /* 0x000000aab0b07210 */ /* 0x082fe8000783e0fb */
[-C--:B--2---:R-:W-:Y:S02]  /*7370*/  IADD3.X R177, RZ, R169.reuse, R252, P1, P0 ;  /* 0x000000a9ffb17210 */ /* 0x084fe40000fe04fc */
[-C--:B------:R-:W-:Y:S04]  /*7380*/  IADD3 R174, P1, P0, R174, R170.reuse, R165 ;  /* 0x000000aaaeae7210 */ /* 0x080fe8000783e0a5 */
[-C--:B------:R-:W-:Y:S02]  /*7390*/  IADD3.X R175, RZ, R169.reuse, R166, P1, P0 ;  /* 0x000000a9ffaf7210 */ /* 0x080fe40000fe04a6 */
[----:B------:R-:W-:Y:S04]  /*73a0*/  IADD3 R172, P1, P0, R173, R170, R0 ;  /* 0x000000aaadac7210 */ /* 0x000fe8000783e000 */
[----:B------:R-:W-:Y:S02]  /*73b0*/  IADD3.X R173, RZ, R169, R164, P1, P0 ;  /* 0x000000a9ffad7210 */ /* 0x000fe40000fe04a4 */
[C---:B---3--:R-:W-:Y:S05]  /*73c0*/  IADD3 R178, P0, R168.reuse, R165, RZ ;  /* 0x000000a5a8b27210 */ /* 0x048fea0007f1e0ff */
[C---:B----4-:R-:W-:Y:S01]  /*73d0*/  IMAD.X R179, R167.reuse, 0x1, R166, P0 ;  /* 0x00000001a7b37824 */ /* 0x050fe200000e06a6 */
[C---:B------:R-:W-:Y:S05]  /*73e0*/  IADD3 R180, P0, R168.reuse, R0, RZ ;  /* 0x00000000a8b47210 */ /* 0x040fea0007f1e0ff */
[C---:B------:R-:W-:Y:S01]  /*73f0*/  IMAD.X R181, R167.reuse, 0x1, R164, P0 ;  /* 0x00000001a7b57824 */ /* 0x040fe200000e06a4 */
[CC--:B------:R-:W-:Y:S05]  /*7400*/  IADD3 R164, P0, R168.reuse, R200.reuse, RZ ;  /* 0x000000c8a8a47210 */ /* 0x0c0fea0007f1e0ff */
[C-C-:B------:R-:W-:Y:S01]  /*7410*/  IMAD.X R165, R167.reuse, 0x1, R201.reuse, P0 ;  /* 0x00000001a7a57824 */ /* 0x140fe200000e06c9 */
        /* <DEDUP_REMOVED lines=17> */
.L_x_5215:
[----:B-1----:R-:W-:Y:S01]  /*7530*/  IMAD.MOV.U32 R171, RZ, RZ, R236 ;  /* 0x000000ffffab7224 */ /* 0x002fe200078e00ec */
        /* <DEDUP_REMOVED lines=10> */
[----:B------:R-:W1:Y:S01]  /*75e0*/  SHFL.IDX PT, R173, R171, RZ, 0x1c1f ;  /* 0x001c1fffabad7589 */ /* 0x000e6200000e0000 */
[----:B------:R-:W-:Y:S05]  /*75f0*/  IADD3 R165, -R237, 0x1, -R0 ;  /* 0x00000001eda57810 */ /* 0x000fea0007ffe900 */
        /* <DEDUP_REMOVED lines=22> */
.L_x_5218:
[----:B------:R-:W-:Y:S04]  /*7760*/  MOV R166, c[0x0][0x32c] ;  /* 0x0000cb0000a67a02 */ /* 0x000fe80000000f00 */
[----:B------:R-:W-:Y:S11]  /*7770*/  ISETP.NE.AND P0, PT, R166, 0x1, PT ;  /* 0x00000001a600780c */ /* 0x000ff60003f05270 */
[----:B------:R-:W-:Y:S02]  /*7780*/  @!UPT UIADD3 URZ, URZ, URZ, URZ ;  /* 0x0000003f3f3ff290 */ /* 0x000fe4000fffe03f */
[----:B------:R-:W-:Y:S05]  /*7790*/  @P0 IMAD.HI.U32 R166, R173, c[0x0][0x330], RZ ;  /* 0x0000cc00ada60a27 */ /* 0x000fea00078e00ff */
[----:B------:R-:W-:Y:S02]  /*77a0*/  @P0 SHF.R.U32.HI R173, RZ, c[0x0][0x334], R166 ;  /* 0x0000cd00ffad0a19 */ /* 0x000fe400000116a6 */
.L_x_5219:
[----:B------:R-:W-:Y:S05]  /*77b0*/  BSYNC B0 ;  /* 0x0000000000007941 */ /* 0x000fea0003800000 */
.L_x_5217:
[----:B------:R-:W-:Y:S04]  /*77c0*/  IMAD R168, R173, c[0x0][0x32c], -R0 ;  /* 0x0000cb00ada87a24 */ /* 0x000fe800078e0a00 */
[----:B------:R-:W-:Y:S05]  /*77d0*/  IMAD.IADD R168, R168, 0x1, -R237 ;  /* 0x00000001a8a87824 */ /* 0x000fea00078e0aed */
[----:B------:R-:W-:Y:S02]  /*77e0*/  IADD3 R166, R168, c[0x0][0x32c], RZ ;  /* 0x0000cb00a8a67a10 */ /* 0x000fe40007ffe0ff */
[----:B------:R-:W-:Y:S02]  /*77f0*/  IMNMX R167, R167, R168, !PT ;  /* 0x000000a8a7a77217 */ /* 0x000fe40007800200 */
[----:B------:R-:W-:Y:S02]  /*7800*/  IMNMX R169, R169, R166, PT ;  /* 0x000000a6a9a97217 */ /* 0x000fe40003800200 */
.L_x_5216:
[----:B------:R-:W-:Y:S06]  /*7810*/  UISETP.GT.AND UP2, UPT, UR20, -0x1, UPT ;  /* 0xffffffff1400788c */ /* 0x000fec000bf44270 */
[----:B------:R-:W-:Y:S04]  /*7820*/  PLOP3.LUT P0, PT, PT, PT, UP2, 0x80, 0x0 ;  /* 0x000000000000781c */ /* 0x000fe80003f0f028 */
[----:B------:R-:W-:Y:S04]  /*7830*/  ISETP.GT.AND P0, PT, R167, RZ, P0 ;  /* 0x000000ffa700720c */ /* 0x000fe80000704270 */
[----:B------:R-:W-:Y:S04]  /*7840*/  ISETP.LT.OR P0, PT, R169, 0x1, P0 ;  /* 0x00000001a900780c */ /* 0x000fe80000701670 */
[----:B------:R-:W-:Y:S02]  /*7850*/  FSEL R170, R4, -INF , !P0 ;  /* 0xff80000004aa7808 */ /* 0x000fe40004000000 */
[----:B------:R-:W-:Y:S01]  /*7860*/  PLOP3.LUT P0, PT, PT, PT, UP2, 0x80, 0x0 ;  /* 0x000000000000781c */ /* 0x000fe20003f0f028 */
[----:B------:R-:W1:Y:S03]  /*7870*/  SHFL.IDX PT, R4, R171, 0x1, 0x1c1f ;  /* 0x003c1f00ab047f89 */ /* 0x000e6600000e0000 */
[----:B------:R-:W-:Y:S04]  /*7880*/  ISETP.GT.AND P0, PT, R167, 0x1, P0 ;  /* 0x00000001a700780c */ /* 0x000fe80000704270 */
[----:B------:R-:W-:Y:S04]  /*7890*/  ISETP.LT.OR P0, PT, R169, 0x2, P0 ;  /* 0x00000002a900780c */ /* 0x000fe80000701670 */
[----:B------:R-:W-:Y:S02]  /*78a0*/  FSEL R168, R5, -INF , !P0 ;  /* 0xff80000005a87808 */ /* 0x000fe40004000000 */
[----:B------:R-:W-:Y:S04]  /*78b0*/  PLOP3.LUT P0, PT, PT, PT, UP2, 0x80, 0x0 ;  /* 0x000000000000781c */ /* 0x000fe80003f0f028 */
[----:B------:R-:W-:Y:S04]  /*78c0*/  ISETP.GT.AND P0, PT, R167, 0x8, P0 ;  /* 0x00000008a700780c */ /* 0x000fe80000704270 */
[----:B------:R-:W-:Y:S01]  /*78d0*/  ISETP.LT.OR P0, PT, R169, 0x9, P0 ;  /* 0x00000009a900780c */ /* 0x000fe20000701670 */
[--C-:B-1----:R-:W-:Y:S03]  /*78e0*/  IMAD.IADD R165, R165, 0x1, R4.reuse ;  /* 0x00000001a5a57824 */ /* 0x102fe600078e0204 */
[----:B------:R-:W-:Y:S01]  /*78f0*/  FSEL R166, R8, -INF , !P0 ;  /* 0xff80000008a67808 */ /* 0x000fe20004000000 */
[----:B------:R-:W-:Y:S01]  /*7900*/  IMAD.IADD R164, R164, 0x1, R4 ;  /* 0x00000001a4a47824 */ /* 0x000fe200078e0204 */
        /* <DEDUP_REMOVED lines=70> */
.L_x_5222:
[----:B------:R-:W-:Y:S04]  /*7d70*/  MOV R4, 0x1 ;  /* 0x0000000100047802 */ /* 0x000fe80000000f00 */
[----:B------:R-:W-:Y:S11]  /*7d80*/  ISETP.NE.AND P0, PT, R4, c[0x0][0x32c], PT ;  /* 0x0000cb0004007a0c */ /* 0x000ff60003f05270 */
[----:B------:R-:W-:Y:S02]  /*7d90*/  @!UPT UIADD3 URZ, URZ, URZ, URZ ;  /* 0x0000003f3f3ff290 */ /* 0x000fe4000fffe03f */
[----:B------:R-:W-:Y:S05]  /*7da0*/  @P0 IMAD.HI.U32 R4, R5, c[0x0][0x330], RZ ;  /* 0x0000cc0005040a27 */ /* 0x000fea00078e00ff */
[----:B------:R-:W-:Y:S02]  /*7db0*/  @P0 SHF.R.U32.HI R5, RZ, c[0x0][0x334], R4 ;  /* 0x0000cd00ff050a19 */ /* 0x000fe40000011604 */
.L_x_5223:
[----:B------:R-:W-:Y:S05]  /*7dc0*/  BSYNC B0 ;  /* 0x0000000000007941 */ /* 0x000fea0003800000 */
.L_x_5221:
[----:B------:R-:W-:Y:S04]  /*7dd0*/  IMAD R0, R5, c[0x0][0x32c], -R0 ;  /* 0x0000cb0005007a24 */ /* 0x000fe800078e0a00 */
[----:B------:R-:W-:Y:S05]  /*7de0*/  IMAD.IADD R5, R0, 0x1, -R237 ;  /* 0x0000000100057824 */ /* 0x000fea00078e0aed */
[----:B------:R-:W-:Y:S02]  /*7df0*/  IADD3 R0, R5, c[0x0][0x32c], RZ ;  /* 0x0000cb0005007a10 */ /* 0x000fe40007ffe0ff */
[----:B------:R-:W-:Y:S02]  /*7e00*/  IMNMX R164, R164, R5, !PT ;  /* 0x00000005a4a47217 */ /* 0x000fe40007800200 */
[----:B------:R-:W-:Y:S02]  /*7e10*/  IMNMX R165, R165, R0, PT ;  /* 0x00000000a5a57217 */ /* 0x000fe40003800200 */
.L_x_5220:
[----:B------:R-:W-:Y:S02]  /*7e20*/  PLOP3.LUT P0, PT, PT, PT, UP2, 0x80, 0x0 ;  /* 0x000000000000781c */ /* 0x000fe40003f0f028 */
[----:B------:R-:W-:Y:S02]  /*7e30*/  FMNMX.FTZ R5, R170, R3, !PT ;  /* 0x00000003aa057209 */ /* 0x000fe40007810000 */
[----:B------:R-:W-:Y:S02]  /*7e40*/  ISETP.GT.AND P0, PT, R164, RZ, P0 ;  /* 0x000000ffa400720c */ /* 0x000fe40000704270 */
[----:B------:R-:W-:Y:S02]  /*7e50*/  FMNMX.FTZ R5, R168, R5, !PT ;  /* 0x00000005a8057209 */ /* 0x000fe40007810000 */
[C---:B------:R-:W-:Y:S02]  /*7e60*/  ISETP.LT.OR P0, PT, R165.reuse, 0x1, P0 ;  /* 0x00000001a500780c */ /* 0x040fe40000701670 */
        /* <DEDUP_REMOVED lines=46> */
[C---:B------:R-:W-:Y:S02]  /*8150*/  ISETP.GT.AND P0, PT, R164.reuse, 0x19, P0 ;  /* 0x00000019a400780c */ /* 0x040fe40000704270 */
        /* <DEDUP_REMOVED lines=13> */
[----:B------:R-:W-:Y:S03]  /*8230*/  ISETP.LT.OR P0, PT, R165, 0x22, P0 ;  /* 0x00000022a500780c */ /* 0x000fe60000701670 */
[----:B------:R-:W1:Y:S01]  /*8240*/  SHFL.BFLY PT, R15, R6, 0x1, 0x1f ;  /* 0x0c201f00060f7f89 */ /* 0x000e6200000e0000 */
[----:B------:R-:W-:Y:S02]  /*8250*/  FSEL R185, R23, -INF , !P0 ;  /* 0xff80000017b97808 */ /* 0x000fe40004000000 */
[----:B------:R-:W-:Y:S02]  /*8260*/  PLOP3.LUT P0, PT, PT, PT, UP2, 0x80, 0x0 ;  /* 0x000000000000781c */ /* 0x000fe40003f0f028 */
[----:B------:R-:W-:Y:S02]  /*8270*/  FMNMX.FTZ R4, R185, R4, !PT ;  /* 0x00000004b9047209 */ /* 0x000fe40007810000 */
[----:B------:R-:W-:Y:S01]  /*8280*/  ISETP.GT.AND P0, PT, R164, 0x28, P0 ;  /* 0x00000028a400780c */ /* 0x000fe20000704270 */
[----:B------:R-:W-:Y:S03]  /*8290*/  LDSM.16.MT88.4 R20, [R222+0x100] ;  /* 0x00010000de14783b */ /* 0x000fe60000004200 */
[----:B------:R-:W-:Y:S04]  /*82a0*/  ISETP.LT.OR P0, PT, R165, 0x29, P0 ;  /* 0x00000029a500780c */ /* 0x000fe80000701670 */
[----:B------:R-:W-:Y:S02]  /*82b0*/  FSEL R183, R26, -INF , !P0 ;  /* 0xff8000001ab77808 */ /* 0x000fe40004000000 */
[----:B------:R-:W-:Y:S02]  /*82c0*/  PLOP3.LUT P0, PT, PT, PT, UP2, 0x80, 0x0 ;  /* 0x000000000000781c */ /* 0x000fe40003f0f028 */
[----:B------:R-:W-:Y:S02]  /*82d0*/  FMNMX.FTZ R4, R183, R4, !PT ;  /* 0x00000004b7047209 */ /* 0x000fe40007810000 */
[C---:B------:R-:W-:Y:S04]  /*82e0*/  ISETP.GT.AND P0, PT, R164.reuse, 0x29, P0 ;  /* 0x00000029a400780c */ /* 0x040fe80000704270 */
        /* <DEDUP_REMOVED lines=9> */
[C---:B------:R-:W-:Y:S04]  /*8380*/  ISETP.GT.AND P0, PT, R164.reuse, 0x31, P0 ;  /* 0x00000031a400780c */ /* 0x040fe80000704270 */
[----:B------:R-:W-:Y:S04]  /*8390*/  ISETP.LT.OR P0, PT, R165, 0x32, P0 ;  /* 0x00000032a500780c */ /* 0x000fe80000701670 */
[----:B------:R-:W-:Y:S02]  /*83a0*/  FSEL R175, R31, -INF , !P0 ;  /* 0xff8000001faf7808 */ /* 0x000fe40004000000 */
[----:B------:R-:W-:Y:S01]  /*83b0*/  PLOP3.LUT P0, PT, PT, PT, UP2, 0x80, 0x0 ;  /* 0x000000000000781c */ /* 0x000fe20003f0f028 */
[----:B------:R-:W-:Y:S01]  /*83c0*/  LDSM.16.MT88.4 R28, [R221+0x100] ;  /* 0x00010000dd1c783b */ /* 0x000fe20000004200 */
[----:B------:R-:W-:Y:S02]  /*83d0*/  FMNMX.FTZ R0, R175, R10, !PT ;  /* 0x0000000aaf007209 */ /* 0x000fe40007810000 */
[----:B------:R-:W-:Y:S04]  /*83e0*/  ISETP.GT.AND P0, PT, R164, 0x38, P0 ;  /* 0x00000038a400780c */ /* 0x000fe80000704270 */
        /* <DEDUP_REMOVED lines=8> */
[----:B------:R-:W-:Y:S04]  /*8470*/  FSEL R165, R35, -INF , !P0 ;  /* 0xff80000023a57808 */ /* 0x000fe80004000000 */
[----:B------:R-:W-:Y:S02]  /*8480*/  FMNMX.FTZ R4, R165, R0, !PT ;  /* 0x00000000a5047209 */ /* 0x000fe40007810000 */
[----:B-1----:R-:W-:Y:S03]  /*8490*/  FMNMX.FTZ R0, R6, R15, !PT ;  /* 0x0000000f06007209 */ /* 0x002fe60007810000 */
[----:B------:R-:W1:Y:S01]  /*84a0*/  SHFL.BFLY PT, R7, R4, 0x2, 0x1f ;  /* 0x0c401f0004077f89 */ /* 0x000e6200000e0000 */
[C---:B------:R-:W-:Y:S01]  /*84b0*/  FSETP.NEU.FTZ.AND P0, PT, R0.reuse, -INF , PT ;  /* 0xff8000000000780b */ /* 0x040fe20003f1d000 */
[----:B------:R-:W-:Y:S05]  /*84c0*/  FMUL.FTZ R179, R0, c[0x0][0x2d0] ;  /* 0x0000b40000b37a20 */ /* 0x000fea0000410000 */
[----:B------:R-:W-:Y:S05]  /*84d0*/  FSEL R179, R179, RZ, P0 ;  /* 0x000000ffb3b37208 */ /* 0x000fea0000000000 */
[--C-:B------:R-:W-:Y:S02]  /*84e0*/  FFMA.FTZ R188, R170, c[0x0][0x2d0], -R179.reuse ;  /* 0x0000b400aabc7a23 */ /* 0x100fe400000108b3 */
[--C-:B------:R-:W-:Y:S02]  /*84f0*/  FFMA.FTZ R167, R168, c[0x0][0x2d0], -R179.reuse ;  /* 0x0000b400a8a77a23 */ /* 0x100fe400000108b3 */
[--C-:B------:R-:W-:Y:S02]  /*8500*/  FFMA.FTZ R166, R166, c[0x0][0x2d0], -R179.reuse ;  /* 0x0000b400a6a67a23 */ /* 0x100fe400000108b3 */
[--C-:B------:R-:W-:Y:S01]  /*8510*/  FFMA.FTZ R189, R8, c[0x0][0x2d0], -R179.reuse ;  /* 0x0000b40008bd7a23 */ /* 0x100fe200000108b3 */
[----:B------:R-:W-:Y:S01]  /*8520*/  MUFU.EX2 R188, R188 ;  /* 0x000000bc00bc7308 */ /* 0x000fe20000000800 */
[--C-:B------:R-:W-:Y:S02]  /*8530*/  FFMA.FTZ R176, R176, c[0x0][0x2d0], -R179.reuse ;  /* 0x0000b400b0b07a23 */ /* 0x100fe400000108b3 */
[--C-:B------:R-:W-:Y:S01]  /*8540*/  FFMA.FTZ R194, R194, c[0x0][0x2d0], -R179.reuse ;  /* 0x0000b400c2c27a23 */ /* 0x100fe200000108b3 */
[----:B-1----:R-:W-:Y:S01]  /*8550*/  FMNMX.FTZ R5, R4, R7, !PT ;  /* 0x0000000704057209 */ /* 0x002fe20007810000 */
[--C-:B------:R-:W-:Y:S01]  /*8560*/  FFMA.FTZ R195, R195, c[0x0][0x2d0], -R179.reuse ;  /* 0x0000b400c3c37a23 */ /* 0x100fe200000108b3 */
[----:B------:R-:W-:Y:S01]  /*8570*/  FSEL R4, R0, RZ, P0 ;  /* 0x000000ff00047208 */ /* 0x000fe20000000000 */
[----:B------:R-:W-:Y:S02]  /*8580*/  FFMA.FTZ R196, R196, c[0x0][0x2d0], -R179 ;  /* 0x0000b400c4c47a23 */ /* 0x000fe400000108b3 */
[----:B------:R-:W1:Y:S01]  /*8590*/  SHFL.BFLY PT, R164, R5, 0x1, 0x1f ;  /* 0x0c201f0005a47f89 */ /* 0x000e6200000e0000 */
[----:B------:R-:W2:Y:S01]  /*85a0*/  MUFU.EX2 R167, R167 ;  /* 0x000000a700a77308 */ /* 0x000ea20000000800 */
[----:B------:R-:W-:Y:S02]  /*85b0*/  FADD.FTZ R3, -R4, R3 ;  /* 0x0000000304037221 */ /* 0x000fe40000010100 */
[--C-:B------:R-:W-:Y:S02]  /*85c0*/  FFMA.FTZ R197, R198, c[0x0][0x2d0], -R179.reuse ;  /* 0x0000b400c6c57a23 */ /* 0x100fe400000108b3 */
[----:B------:R-:W-:Y:S02]  /*85d0*/  FMUL.FTZ R6, R3, c[0x0][0x2d0] ;  /* 0x0000b40003067a20 */ /* 0x000fe40000410000 */
[--C-:B------:R-:W-:Y:S02]  /*85e0*/  FFMA.FTZ R182, R182, c[0x0][0x2d0], -R179.reuse ;  /* 0x0000b400b6b67a23 */ /* 0x100fe400000108b3 */
[--C-:B------:R-:W-:Y:S01]  /*85f0*/  FFMA.FTZ R184, R184, c[0x0][0x2d0], -R179.reuse ;  /* 0x0000b400b8b87a23 */ /* 0x100fe200000108b3 */
[----:B------:R-:W3:Y:S01]  /*8600*/  MUFU.EX2 R3, R6 ;  /* 0x0000000600037308 */ /* 0x000ee20000000800 */
[--C-:B------:R-:W-:Y:S02]  /*8610*/  FFMA.FTZ R202, R202, c[0x0][0x2d0], -R179.reuse ;  /* 0x0000b400caca7a23 */ /* 0x100fe400000108b3 */
[--C-:B------:R-:W-:Y:S02]  /*8620*/  FFMA.FTZ R180, R180, c[0x0][0x2d0], -R179.reuse ;  /* 0x0000b400b4b47a23 */ /* 0x100fe400000108b3 */
[--C-:B------:R-:W-:Y:S05]  /*8630*/  FFMA.FTZ R178, R178, c[0x0][0x2d0], -R179.reuse ;  /* 0x0000b400b2b27a23 */ /* 0x100fea00000108b3 */
[----:B------:R-:W-:Y:S01]  /*8640*/  MUFU.EX2 R166, R166 ;  /* 0x000000a600a67308 */ /* 0x000fe20000000800 */
[----:B-1----:R-:W-:Y:S02]  /*8650*/  FMNMX.FTZ R164, R164, R5, !PT ;  /* 0x00000005a4a47209 */ /* 0x002fe40007810000 */
[----:B--2---:R-:W-:Y:S02]  /*8660*/  F2FP.PACK_AB R168, R167, R188 ;  /* 0x000000bca7a8723e */ /* 0x004fe400000000ff */
[C---:B------:R-:W-:Y:S01]  /*8670*/  FSETP.NEU.FTZ.AND P0, PT, R164.reuse, -INF , PT ;  /* 0xff800000a400780b */ /* 0x040fe20003f1d000 */
[C---:B------:R-:W-:Y:S04]  /*8680*/  FMUL.FTZ R172, R164.reuse, c[0x0][0x2d0] ;  /* 0x0000b400a4ac7a20 */ /* 0x040fe80000410000 */
[----:B------:R-:W1:Y:S01]  /*8690*/  MUFU.EX2 R189, R189 ;  /* 0x000000bd00bd7308 */ /* 0x000e620000000800 */
[----:B------:R-:W-:Y:S02]  /*86a0*/  FSEL R5, R164, RZ, P0 ;  /* 0x000000ffa4057208 */ /* 0x000fe40000000000 */
[----:B------:R-:W-:Y:S01]  /*86b0*/  FSEL R172, R172, RZ, P0 ;  /* 0x000000ffacac7208 */ /* 0x000fe20000000000 */
[----:B---3--:R-:W-:Y:S01]  /*86c0*/  FMUL.FTZ R4, R3, R160 ;  /* 0x000000a003047220 */ /* 0x008fe20000410000 */
[----:B------:R-:W-:Y:S01]  /*86d0*/  PLOP3.LUT P0, PT, PT, PT, UP2, 0x80, 0x0 ;  /* 0x000000000000781c */ /* 0x000fe20003f0f028 */
[----:B------:R-:W-:Y:S02]  /*86e0*/  FADD.FTZ R5, -R5, R2 ;  /* 0x0000000205057221 */ /* 0x000fe40000010100 */
[--C-:B------:R-:W-:Y:S02]  /*86f0*/  FFMA.FTZ R192, R13, c[0x0][0x2d0], -R172.reuse ;  /* 0x0000b4000dc07a23 */ /* 0x100fe400000108ac */
[----:B------:R-:W2:Y:S01]  /*8700*/  LDSM.16.MT88.4 R12, [R227+0x100] ;  /* 0x00010000e30c783b */ /* 0x000ea20000004200 */
[--C-:B------:R-:W-:Y:S01]  /*8710*/  FFMA.FTZ R193, R17, c[0x0][0x2d0], -R172.reuse ;  /* 0x0000b40011c17a23 */ /* 0x100fe200000108ac */
[----:B------:R-:W-:Y:S01]  /*8720*/  MUFU.EX2 R194, R194 ;  /* 0x000000c200c27308 */ /* 0x000fe20000000800 */
[--C-:B------:R-:W-:Y:S02]  /*8730*/  FFMA.FTZ R191, R9, c[0x0][0x2d0], -R172.reuse ;  /* 0x0000b40009bf7a23 */ /* 0x100fe400000108ac */
[--C-:B------:R-:W-:Y:S02]  /*8740*/  FFMA.FTZ R190, R11, c[0x0][0x2d0], -R172.reuse ;  /* 0x0000b4000bbe7a23 */ /* 0x100fe400000108ac */
[----:B------:R-:W-:Y:S02]  /*8750*/  FMUL.FTZ R2, R5, c[0x0][0x2d0] ;  /* 0x0000b40005027a20 */ /* 0x000fe40000410000 */
[C---:B------:R-:W-:Y:S02]  /*8760*/  FMUL.FTZ R5, R3.reuse, R161 ;  /* 0x000000a103057220 */ /* 0x040fe40000410000 */
        /* <DEDUP_REMOVED lines=8> */
[----:B------:R-:W1:Y:S01]  /*87f0*/  MUFU.EX2 R2, R2 ;  /* 0x0000000200027308 */ /* 0x000e620000000800 */
[C---:B------:R-:W-:Y:S02]  /*8800*/  FMUL.FTZ R32, R3.reuse, R156 ;  /* 0x0000009c03207220 */ /* 0x040fe40000410000 */
[----:B------:R-:W-:Y:S02]  /*8810*/  FMUL.FTZ R33, R3, R157 ;  /* 0x0000009d03217220 */ /* 0x000fe40000410000 */
[--C-:B------:R-:W-:Y:S02]  /*8820*/  FFMA.FTZ R177, R177, c[0x0][0x2d0], -R172.reuse ;  /* 0x0000b400b1b17a23 */ /* 0x100fe400000108ac */
        /* <DEDUP_REMOVED lines=22> */
[----:B------:R-:W3:Y:S01]  /*8990*/  LDSM.16.MT88.4 R132, [R220+0x100] ;  /* 0x00010000dc84783b */ /* 0x000ee20000004200 */
[C---:B------:R-:W-:Y:S01]  /*89a0*/  FMUL.FTZ R34, R2.reuse, R158 ;  /* 0x0000009e02227220 */ /* 0x040fe20000410000 */
[----:B------:R-:W4:Y:S01]  /*89b0*/  MUFU.EX2 R195, R195 ;  /* 0x000000c300c37308 */ /* 0x000f220000000800 */
        /* <DEDUP_REMOVED lines=36> */
[----:B------:R-:W-:Y:S01]  /*8c00*/  LDSM.16.MT88.4 R144, [R221+0x900] ;  /* 0x00090000dd90783b */ /* 0x000fe20000004200 */
        /* <DEDUP_REMOVED lines=14> */
[C---:B---3--:R-:W-:Y:S03]  /*8cf0*/  HMMA.16816.F32 R28, R168.reuse, R132, R28 ;  /* 0x00000084a81c723c */ /* 0x048fe6000000181c */
[C---:B------:R-:W-:Y:S02]  /*8d00*/  FMUL.FTZ R67, R2.reuse, R67 ;  /* 0x0000004302437220 */ /* 0x040fe40000410000 */
[C---:B------:R-:W-:Y:S02]  /*8d10*/  FMUL.FTZ R68, R3.reuse, R68 ;  /* 0x0000004403447220 */ /* 0x040fe40000410000 */
[C---:B------:R-:W-:Y:S01]  /*8d20*/  FMUL.FTZ R69, R3.reuse, R69 ;  /* 0x0000004503457220 */ /* 0x040fe20000410000 */
[C---:B------:R-:W-:Y:S01]  /*8d30*/  HMMA.16816.F32 R32, R168.reuse, R134, R32 ;  /* 0x00000086a820723c */ /* 0x040fe20000001820 */
[----:B------:R-:W2:Y:S03]  /*8d40*/  LDSM.16.MT88.4 R132, [R221+0x2100] ;  /* 0x00210000dd84783b */ /* 0x000ea60000004200 */
        /* <DEDUP_REMOVED lines=74> */
[C---:B------:R-:W-:Y:S04]  /*91f0*/  FMUL.FTZ R116, R3.reuse, R116 ;  /* 0x0000007403747220 */ /* 0x040fe80000410000 */
[----:B------:R-:W-:Y:S01]  /*9200*/  FMUL.FTZ R117, R3, R117 ;  /* 0x0000007503757220 */ /* 0x000fe20000410000 */
[C---:B------:R-:W-:Y:S01]  /*9210*/  HMMA.16816.F32 R112, R168.reuse, R138, R112 ;  /* 0x0000008aa870723c */ /* 0x040fe20000001870 */
[----:B------:R-:W1:Y:S02]  /*9220*/  LDSM.16.MT88.4 R136, [R227+0x900] ;  /* 0x00090000e388783b */ /* 0x000e640000004200 */
[C---:B------:R-:W-:Y:S02]  /*9230*/  FMUL.FTZ R118, R2.reuse, R118 ;  /* 0x0000007602767220 */ /* 0x040fe40000410000 */
[----:B------:R-:W-:Y:S02]  /*9240*/  FMUL.FTZ R119, R2, R119 ;  /* 0x0000007702777220 */ /* 0x000fe40000410000 */
[--C-:B------:R-:W-:Y:S02]  /*9250*/  FFMA.FTZ R198, R200, c[0x0][0x2d0], -R172.reuse ;  /* 0x0000b400c8c67a23 */ /* 0x100fe400000108ac */
[--C-:B------:R-:W-:Y:S03]  /*9260*/  FFMA.FTZ R199, R199, c[0x0][0x2d0], -R172.reuse ;  /* 0x0000b400c7c77a23 */ /* 0x100fe600000108ac */
[C---:B---3--:R-:W-:Y:S01]  /*9270*/  HMMA.16816.F32 R116, R168.reuse, R140, R116 ;  /* 0x0000008ca874723c */ /* 0x048fe20000001874 */
[----:B------:R-:W-:Y:S02]  /*9280*/  MUFU.EX2 R198, R198 ;  /* 0x000000c600c67308 */ /* 0x000fe40000000800 */
[C---:B------:R-:W-:Y:S02]  /*9290*/  FMUL.FTZ R120, R3.reuse, R120 ;  /* 0x0000007803787220 */ /* 0x040fe40000410000 */
[----:B------:R-:W-:Y:S02]  /*92a0*/  FMUL.FTZ R121, R3, R121 ;  /* 0x0000007903797220 */ /* 0x000fe40000410000 */
[--C-:B------:R-:W-:Y:S02]  /*92b0*/  FFMA.FTZ R200, R203, c[0x0][0x2d0], -R172.reuse ;  /* 0x0000b400cbc87a23 */ /* 0x100fe400000108ac */
[C---:B------:R-:W-:Y:S02]  /*92c0*/  FMUL.FTZ R122, R2.reuse, R122 ;  /* 0x0000007a027a7220 */ /* 0x040fe40000410000 */
[----:B------:R-:W3:Y:S01]  /*92d0*/  MUFU.EX2 R199, R199 ;  /* 0x000000c700c77308 */ /* 0x000ee20000000800 */
[C---:B------:R-:W-:Y:S02]  /*92e0*/  FMUL.FTZ R123, R2.reuse, R123 ;  /* 0x0000007b027b7220 */ /* 0x040fe40000410000 */
        /* <DEDUP_REMOVED lines=10> */
[----:B------:R-:W1:Y:S01]  /*9390*/  MUFU.EX2 R201, R201 ;  /* 0x000000c900c97308 */ /* 0x000e620000000800 */
[--C-:B------:R-:W-:Y:S02]  /*93a0*/  FFMA.FTZ R181, R181, c[0x0][0x2d0], -R172.reuse ;  /* 0x0000b400b5b57a23 */ /* 0x100fe400000108ac */
[--C-:B------:R-:W-:Y:S01]  /*93b0*/  FFMA.FTZ R203, R186, c[0x0][0x2d0], -R179.reuse ;  /* 0x0000b400bacb7a23 */ /* 0x100fe200000108b3 */
[C---:B--2---:R-:W-:Y:S03]  /*93c0*/  HMMA.16816.F32 R124, R168.reuse, R132, R124 ;  /* 0x00000084a87c723c */ /* 0x044fe6000000187c */
[C---:B------:R-:W-:Y:S02]  /*93d0*/  FMUL.FTZ R128, R3.reuse, R128 ;  /* 0x0000008003807220 */ /* 0x040fe40000410000 */
[----:B------:R-:W-:Y:S01]  /*93e0*/  FMUL.FTZ R129, R3, R129 ;  /* 0x0000008103817220 */ /* 0x000fe20000410000 */
[----:B------:R-:W-:Y:S01]  /*93f0*/  MUFU.EX2 R186, R176 ;  /* 0x000000b000ba7308 */ /* 0x000fe20000000800 */
[C---:B------:R-:W-:Y:S01]  /*9400*/  FMUL.FTZ R130, R2.reuse, R130 ;  /* 0x0000008202827220 */ /* 0x040fe20000410000 */
[----:B----4-:R-:W-:Y:S01]  /*9410*/  F2FP.PACK_AB R132, R195, R194 ;  /* 0x000000c2c384723e */ /* 0x010fe200000000ff */
[----:B------:R-:W-:Y:S03]  /*9420*/  FMUL.FTZ R131, R2, R131 ;  /* 0x0000008302837220 */ /* 0x000fe60000410000 */
[----:B------:R-:W-:Y:S01]  /*9430*/  FFMA.FTZ R179, R174, c[0x0][0x2d0], -R179 ;  /* 0x0000b400aeb37a23 */ /* 0x000fe200000108b3 */
[----:B---3--:R-:W-:Y:S01]  /*9440*/  F2FP.PACK_AB R133, R199, R198 ;  /* 0x000000c6c785723e */ /* 0x008fe200000000ff */
[----:B------:R-:W-:Y:S02]  /*9450*/  FFMA.FTZ R187, R187, c[0x0][0x2d0], -R172 ;  /* 0x0000b400bbbb7a23 */ /* 0x000fe400000108ac */
[----:B------:R-:W-:Y:S01]  /*9460*/  HMMA.16816.F32 R128, R168, R134, R128 ;  /* 0x00000086a880723c */ /* 0x000fe20000001880 */
[----:B------:R-:W2:Y:S02]  /*9470*/  MUFU.EX2 R171, R184 ;  /* 0x000000b800ab7308 */ /* 0x000ea40000000800 */
[----:B------:R-:W-:Y:S02]  /*9480*/  FFMA.FTZ R188, R3, R240, R188 ;  /* 0x000000f003bc7223 */ /* 0x000fe400000100bc */
[----:B------:R-:W-:Y:S02]  /*9490*/  FFMA.FTZ R193, R2, R239, R193 ;  /* 0x000000ef02c17223 */ /* 0x000fe400000100c1 */
[----:B------:R-:W-:Y:S01]  /*94a0*/  F2FP.PACK_AB R134, R197, R196 ;  /* 0x000000c4c586723e */ /* 0x000fe200000000ff */
[----:B------:R-:W-:Y:S01]  /*94b0*/  FADD.FTZ R167, R167, R188 ;  /* 0x000000bca7a77221 */ /* 0x000fe20000010000 */
[----:B-1----:R-:W-:Y:S02]  /*94c0*/  F2FP.PACK_AB R135, R201, R200 ;  /* 0x000000c8c987723e */ /* 0x002fe400000000ff */
[----:B------:R-:W-:Y:S01]  /*94d0*/  MUFU.EX2 R184, R187 ;  /* 0x000000bb00b87308 */ /* 0x000fe20000000800 */
[----:B------:R-:W-:Y:S02]  /*94e0*/  FADD.FTZ R192, R192, R193 ;  /* 0x000000c1c0c07221 */ /* 0x000fe40000010000 */
[----:B------:R-:W-:Y:S02]  /*94f0*/  FADD.FTZ R166, R166, R167 ;  /* 0x000000a7a6a67221 */ /* 0x000fe40000010000 */
[C---:B------:R-:W-:Y:S05]  /*9500*/  HMMA.16816.F32 R4, R132.reuse, R136, R4 ;  /* 0x000000888404723c */ /* 0x040fea0000001804 */
[----:B------:R-:W-:Y:S01]  /*9510*/  MUFU.EX2 R187, R177 ;  /* 0x000000b100bb7308 */ /* 0x000fe20000000800 */
[----:B------:R-:W-:Y:S02]  /*9520*/  FADD.FTZ R3, R191, R192 ;  /* 0x000000c0bf037221 */ /* 0x000fe40000010000 */
[C---:B------:R-:W-:Y:S01]  /*9530*/  HMMA.16816.F32 R8, R132.reuse, R138, R8 ;  /* 0x0000008a8408723c */ /* 0x040fe20000001808 */
[----:B------:R-:W1:Y:S03]  /*9540*/  LDSM.16.MT88.4 R136, [R222+0x2900] ;  /* 0x00290000de88783b */ /* 0x000e660000004200 */
[----:B------:R-:W-:Y:S02]  /*9550*/  FADD.FTZ R189, R189, R166 ;  /* 0x000000a6bdbd7221 */ /* 0x000fe40000010000 */
[----:B------:R-:W-:Y:S01]  /*9560*/  FADD.FTZ R3, R190, R3 ;  /* 0x00000003be037221 */ /* 0x000fe20000010000 */
[----:B------:R-:W-:Y:S01]  /*9570*/  MUFU.EX2 R169, R182 ;  /* 0x000000b600a97308 */ /* 0x000fe20000000800 */
[C---:B-----5:R-:W-:Y:S04]  /*9580*/  HMMA.16816.F32 R12, R132.reuse, R140, R12 ;  /* 0x0000008c840c723c */ /* 0x060fe8000000180c */
[----:B------:R-:W-:Y:S02]  /*9590*/  FADD.FTZ R194, R194, R189 ;  /* 0x000000bdc2c27221 */ /* 0x000fe40000010000 */
[----:B------:R-:W-:Y:S02]  /*95a0*/  FADD.FTZ R198, R198, R3 ;  /* 0x00000003c6c67221 */ /* 0x000fe40000010000 */
[C---:B------:R-:W-:Y:S01]  /*95b0*/  HMMA.16816.F32 R16, R132.reuse, R142, R16 ;  /* 0x0000008e8410723c */ /* 0x040fe20000001810 */
[----:B------:R-:W3:Y:S01]  /*95c0*/  LDSM.16.MT88.4 R140, [R227+0x4900] ;  /* 0x00490000e38c783b */ /* 0x000ee20000004200 */
[----:B------:R2:W-:Y:S02]  /*95d0*/  MUFU.EX2 R182, R181 ;  /* 0x000000b500b67308 */ /* 0x0005e40000000800 */
[----:B------:R-:W-:Y:S02]  /*95e0*/  FADD.FTZ R195, R195, R194 ;  /* 0x000000c2c3c37221 */ /* 0x000fe40000010000 */
[----:B------:R-:W-:Y:S02]  /*95f0*/  FADD.FTZ R199, R199, R198 ;  /* 0x000000c6c7c77221 */ /* 0x000fe40000010000 */
[C---:B------:R-:W-:Y:S04]  /*9600*/  HMMA.16816.F32 R20, R132.reuse, R144, R20 ;  /* 0x000000908414723c */ /* 0x040fe80000001814 */
[----:B------:R-:W4:Y:S01]  /*9610*/  MUFU.EX2 R168, R185 ;  /* 0x000000b900a87308 */ /* 0x000f220000000800 */
[----:B------:R-:W-:Y:S02]  /*9620*/  FADD.FTZ R196, R196, R195 ;  /* 0x000000c3c4c47221 */ /* 0x000fe40000010000 */
[----:B------:R-:W-:Y:S01]  /*9630*/  FADD.FTZ R200, R200, R199 ;  /* 0x000000c7c8c87221 */ /* 0x000fe20000010000 */
[C---:B------:R-:W-:Y:S01]  /*9640*/  HMMA.16816.F32 R24, R132.reuse, R146, R24 ;  /* 0x000000928418723c */ /* 0x040fe20000001818 */
[----:B------:R-:W5:Y:S03]  /*9650*/  LDSM.16.MT88.4 R144, [R222+0x4900] ;  /* 0x00490000de90783b */ /* 0x000f660000004200 */
[----:B------:R-:W-:Y:S02]  /*9660*/  FADD.FTZ R197, R197, R196 ;  /* 0x000000c4c5c57221 */ /* 0x000fe40000010000 */
[----:B------:R-:W-:Y:S01]  /*9670*/  MUFU.EX2 R185, R178 ;  /* 0x000000b200b97308 */ /* 0x000fe20000000800 */
[----:B------:R-:W-:Y:S01]  /*9680*/  FADD.FTZ R201, R201, R200 ;  /* 0x000000c8c9c97221 */ /* 0x000fe20000010000 */
[C---:B------:R-:W-:Y:S04]  /*9690*/  HMMA.16816.F32 R28, R132.reuse, R148, R28 ;  /* 0x00000094841c723c */ /* 0x040fe8000000181c */
[----:B--2---:R-:W-:Y:S04]  /*96a0*/  MOV R181, R171 ;  /* 0x000000ab00b57202 */ /* 0x004fe80000000f00 */
[C---:B------:R-:W-:Y:S01]  /*96b0*/  HMMA.16816.F32 R32, R132.reuse, R150, R32 ;  /* 0x000000968420723c */ /* 0x040fe20000001820 */
[----:B------:R-:W2:Y:S01]  /*96c0*/  LDSM.16.MT88.4 R148, [R221+0x4900] ;  /* 0x00490000dd94783b */ /* 0x000ea20000004200 */
[----:B------:R-:W-:Y:S06]  /*96d0*/  MUFU.EX2 R178, R179 ;  /* 0x000000b300b27308 */ /* 0x000fec0000000800 */
[C---:B------:R-:W-:Y:S04]  /*96e0*/  HMMA.16816.F32 R36, R132.reuse, R152, R36 ;  /* 0x000000988424723c */ /* 0x040fe80000001824 */
[----:B------:R4:W2:Y:S04]  /*96f0*/  MUFU.EX2 R170, R183 ;  /* 0x000000b700aa7308 */ /* 0x0008a80000000800 */
[C---:B------:R-:W-:Y:S01]  /*9700*/  HMMA.16816.F32 R40, R132.reuse, R154, R40 ;  /* 0x0000009a8428723c */ /* 0x040fe20000001828 */
[----:B------:R-:W-:Y:S05]  /*9710*/  LDSM.16.MT88.4 R152, [R227+0x3100] ;  /* 0x00310000e398783b */ /* 0x000fea0000004200 */
[----:B------:R-:W-:Y:S02]  /*9720*/  MUFU.EX2 R171, R180 ;  /* 0x000000b400ab7308 */ /* 0x000fe40000000800 */
[C---:B-1----:R-:W-:Y:S08]  /*9730*/  HMMA.16816.F32 R44, R132.reuse, R136, R44 ;  /* 0x00000088842c723c */ /* 0x042ff0000000182c */
[C---:B------:R-:W-:Y:S01]  /*9740*/  HMMA.16816.F32 R48, R132.reuse, R138, R48 ;  /* 0x0000008a8430723c */ /* 0x040fe20000001830 */
[----:B------:R-:W1:Y:S01]  /*9750*/  LDSM.16.MT88.4 R136, [R220+0x4900] ;  /* 0x00490000dc88783b */ /* 0x000e620000004200 */
[----:B------:R-:W1:Y:S02]  /*9760*/  MUFU.EX2 R203, R203 ;  /* 0x000000cb00cb7308 */ /* 0x000e640000000800 */
[----:B----4-:R-:W-:Y:S04]  /*9770*/  MOV R183, R168 ;  /* 0x000000a800b77202 */ /* 0x010fe80000000f00 */
        /* <DEDUP_REMOVED lines=28> */
[----:B------:R-:W-:Y:S01]  /*9940*/  HMMA.16816.F32 R128, R132, R138, R128 ;  /* 0x0000008a8480723c */ /* 0x000fe20000001880 */
[----:B------:R-:W1:Y:S06]  /*9950*/  LDSM.16.MT88.4 R136, [R220+0x1100] ;  /* 0x00110000dc88783b */ /* 0x000e6c0000004200 */
[-C--:B------:R-:W-:Y:S02]  /*9960*/  F2FP.PACK_AB R134, R169, R181.reuse ;  /* 0x000000b5a986723e */ /* 0x080fe400000000ff */
        /* <DEDUP_REMOVED lines=25> */
[----:B------:R-:W2:Y:S07]  /*9b00*/  LDSM.16.MT88.4 R140, [R221+0x5100] ;  /* 0x00510000dd8c783b */ /* 0x000eae0000004200 */
[C---:B----4-:R-:W-:Y:S08]  /*9b10*/  HMMA.16816.F32 R60, R132.reuse, R144, R60 ;  /* 0x00000090843c723c */ /* 0x050ff0000000183c */
[C---:B------:R-:W-:Y:S01]  /*9b20*/  HMMA.16816.F32 R64, R132.reuse, R146, R64 ;  /* 0x000000928440723c */ /* 0x040fe20000001840 */
[----:B------:R-:W3:Y:S07]  /*9b30*/  LDSM.16.MT88.4 R144, [R220+0x5100] ;  /* 0x00510000dc90783b */ /* 0x000eee0000004200 */
[C---:B------:R-:W-:Y:S07]  /*9b40*/  HMMA.16816.F32 R68, R132.reuse, R160, R68 ;  /* 0x000000a08444723c */ /* 0x040fee0000001844 */
[--C-:B------:R-:W-:Y:S01]  /*9b50*/  FFMA.FTZ R161, R175, c[0x0][0x2d0], -R172.reuse ;  /* 0x0000b400afa17a23 */ /* 0x100fe200000108ac */
[C---:B------:R-:W-:Y:S03]  /*9b60*/  HMMA.16816.F32 R72, R132.reuse, R162, R72 ;  /* 0x000000a28448723c */ /* 0x040fe60000001848 */
[----:B------:R-:W-:Y:S01]  /*9b70*/  MUFU.EX2 R168, R161 ;  /* 0x000000a100a87308 */ /* 0x000fe20000000800 */
[--C-:B------:R-:W-:Y:S02]  /*9b80*/  FFMA.FTZ R160, R173, c[0x0][0x2d0], -R172.reuse ;  /* 0x0000b400ada07a23 */ /* 0x100fe400000108ac */
[----:B------:R-:W-:Y:S02]  /*9b90*/  FFMA.FTZ R172, R165, c[0x0][0x2d0], -R172 ;  /* 0x0000b400a5ac7a23 */ /* 0x000fe400000108ac */
[C---:B-1----:R-:W-:Y:S05]  /*9ba0*/  HMMA.16816.F32 R76, R132.reuse, R136, R76 ;  /* 0x00000088844c723c */ /* 0x042fea000000184c */
[----:B------:R-:W1:Y:S03]  /*9bb0*/  MUFU.EX2 R180, R160 ;  /* 0x000000a000b47308 */ /* 0x000e660000000800 */
[C---:B------:R-:W-:Y:S01]  /*9bc0*/  HMMA.16816.F32 R80, R132.reuse, R138, R80 ;  /* 0x0000008a8450723c */ /* 0x040fe20000001850 */
[----:B------:R-:W4:Y:S06]  /*9bd0*/  LDSM.16.MT88.4 R136, [R222+0x7100] ;  /* 0x00710000de88783b */ /* 0x000f2c0000004200 */
[----:B------:R5:W1:Y:S01]  /*9be0*/  MUFU.EX2 R165, R172 ;  /* 0x000000ac00a57308 */ /* 0x000a620000000800 */
[C---:B--2---:R-:W-:Y:S08]  /*9bf0*/  HMMA.16816.F32 R84, R132.reuse, R140, R84 ;  /* 0x0000008c8454723c */ /* 0x044ff00000001854 */
[C---:B------:R-:W-:Y:S01]  /*9c00*/  HMMA.16816.F32 R88, R132.reuse, R142, R88 ;  /* 0x0000008e8458723c */ /* 0x040fe20000001858 */
[----:B------:R-:W2:Y:S07]  /*9c10*/  LDSM.16.MT88.4 R140, [R220+0x7100] ;  /* 0x00710000dc8c783b */ /* 0x000eae0000004200 */
[C---:B---3--:R-:W-:Y:S01]  /*9c20*/  HMMA.16816.F32 R92, R132.reuse, R144, R92 ;  /* 0x00000090845c723c */ /* 0x048fe2000000185c */
[----:B-----5:R-:W-:Y:S07]  /*9c30*/  LDSM.16.MT88.4 R172, [R221+0x1900] ;  /* 0x00190000ddac783b */ /* 0x020fee0000004200 */
[C---:B------:R-:W-:Y:S01]  /*9c40*/  HMMA.16816.F32 R96, R132.reuse, R146, R96 ;  /* 0x000000928460723c */ /* 0x040fe20000001860 */
[----:B------:R-:W3:Y:S07]  /*9c50*/  LDSM.16.MT88.4 R144, [R227+0x1900] ;  /* 0x00190000e390783b */ /* 0x000eee0000004200 */
[C---:B------:R-:W-:Y:S07]  /*9c60*/  HMMA.16816.F32 R100, R132.reuse, R148, R100 ;  /* 0x000000948464723c */ /* 0x040fee0000001864 */
[----:B------:R-:W-:Y:S01]  /*9c70*/  MOV R148, R178 ;  /* 0x000000b200947202 */ /* 0x000fe20000000f00 */
[C---:B------:R-:W-:Y:S01]  /*9c80*/  HMMA.16816.F32 R104, R132.reuse, R150, R104 ;  /* 0x000000968468723c */ /* 0x040fe20000001868 */
[----:B------:R-:W5:Y:S03]  /*9c90*/  LDSM.16.MT88.4 R176, [R220+0x1900] ;  /* 0x00190000dcb0783b */ /* 0x000f660000004200 */
[----:B-1----:R-:W-:Y:S03]  /*9ca0*/  MOV R149, R180 ;  /* 0x000000b400957202 */ /* 0x002fe60000000f00 */
[----:B------:R-:W-:Y:S01]  /*9cb0*/  MOV R150, R181 ;  /* 0x000000b500967202 */ /* 0x000fe20000000f00 */
[C---:B----4-:R-:W-:Y:S04]  /*9cc0*/  HMMA.16816.F32 R108, R132.reuse, R136, R108 ;  /* 0x00000088846c723c */ /* 0x050fe8000000186c */
[----:B------:R-:W-:Y:S03]  /*9cd0*/  MOV R151, R183 ;  /* 0x000000b700977202 */ /* 0x000fe60000000f00 */
[----:B------:R-:W-:Y:S01]  /*9ce0*/  MOV R136, R185 ;  /* 0x000000b900887202 */ /* 0x000fe20000000f00 */
[C---:B------:R-:W-:Y:S04]  /*9cf0*/  HMMA.16816.F32 R112, R132.reuse, R138, R112 ;  /* 0x0000008a8470723c */ /* 0x040fe80000001870 */
[----:B------:R-:W-:Y:S03]  /*9d00*/  MOV R137, R187 ;  /* 0x000000bb00897202 */ /* 0x000fe60000000f00 */
[----:B------:R-:W-:Y:S01]  /*9d10*/  MOV R138, R182 ;  /* 0x000000b6008a7202 */ /* 0x000fe20000000f00 */
[C---:B------:R-:W-:Y:S01]  /*9d20*/  HMMA.16816.F32 R116, R132.reuse, R152, R116 ;  /* 0x000000988474723c */ /* 0x040fe20000001874 */
[----:B------:R-:W1:Y:S03]  /*9d30*/  LDSM.16.MT88.4 R180, [R227+0x3900] ;  /* 0x00390000e3b4783b */ /* 0x000e660000004200 */
[----:B------:R-:W-:Y:S03]  /*9d40*/  MOV R139, R184 ;  /* 0x000000b8008b7202 */ /* 0x000fe60000000f00 */
[----:B------:R-:W-:Y:S01]  /*9d50*/  MOV R152, R186 ;  /* 0x000000ba00987202 */ /* 0x000fe20000000f00 */
[C---:B------:R-:W-:Y:S01]  /*9d60*/  HMMA.16816.F32 R120, R132.reuse, R154, R120 ;  /* 0x0000009a8478723c */ /* 0x040fe20000001878 */
[----:B------:R-:W4:Y:S03]  /*9d70*/  LDSM.16.MT88.4 R184, [R222+0x3900] ;  /* 0x00390000deb8783b */ /* 0x000f260000004200 */
[----:B------:R-:W-:Y:S03]  /*9d80*/  MOV R153, R168 ;  /* 0x000000a800997202 */ /* 0x000fe60000000f00 */
[----:B------:R-:W-:Y:S01]  /*9d90*/  MOV R154, R169 ;  /* 0x000000a9009a7202 */ /* 0x000fe20000000f00 */
[C---:B--2---:R-:W-:Y:S04]  /*9da0*/  HMMA.16816.F32 R124, R132.reuse, R140, R124 ;  /* 0x0000008c847c723c */ /* 0x044fe8000000187c */
[----:B------:R-:W-:Y:S02]  /*9db0*/  MOV R155, R170 ;  /* 0x000000aa009b7202 */ /* 0x000fe40000000f00 */
[----:B------:R-:W-:Y:S02]  /*9dc0*/  F2FP.PACK_AB R170, R148, R152 ;  /* 0x0000009894aa723e */ /* 0x000fe400000000ff */
[----:B------:R-:W-:Y:S04]  /*9dd0*/  HMMA.16816.F32 R128, R132, R142, R128 ;  /* 0x0000008e8480723c */ /* 0x000fe80000001880 */
[----:B------:R-:W-:Y:S02]  /*9de0*/  MOV R141, R171 ;  /* 0x000000ab008d7202 */ /* 0x000fe40000000f00 */
[----:B------:R-:W-:Y:S02]  /*9df0*/  F2FP.PACK_AB R169, R153, R137 ;  /* 0x0000008999a9723e */ /* 0x000fe400000000ff */
[----:B------:R-:W-:Y:S04]  /*9e00*/  F2FP.PACK_AB R168, R136, R141 ;  /* 0x0000008d88a8723e */ /* 0x000fe800000000ff */
[----:B------:R-:W-:Y:S07]  /*9e10*/  F2FP.PACK_AB R171, R165, R149 ;  /* 0x00000095a5ab723e */ /* 0x000fee00000000ff */
[C---:B---3--:R-:W-:Y:S01]  /*9e20*/  HMMA.16816.F32 R160, R168.reuse, R144, R4 ;  /* 0x00000090a8a0723c */ /* 0x048fe20000001804 */
[----:B------:R-:W2:Y:S06]  /*9e30*/  LDSM.16.MT88.4 R4, [R221+0x3900] ;  /* 0x00390000dd04783b */ /* 0x000eac0000004200 */
[----:B------:R-:W-:Y:S01]  /*9e40*/  MOV R145, R138 ;  /* 0x0000008a00917202 */ /* 0x000fe20000000f00 */
[C---:B------:R-:W-:Y:S04]  /*9e50*/  HMMA.16816.F32 R132, R168.reuse, R146, R8 ;  /* 0x00000092a884723c */ /* 0x040fe80000001808 */
[----:B------:R-:W-:Y:S03]  /*9e60*/  MOV R144, R141 ;  /* 0x0000008d00907202 */ /* 0x000fe60000000f00 */
[----:B------:R-:W-:Y:S02]  /*9e70*/  MOV R9, R139 ;  /* 0x0000008b00097202 */ /* 0x000fe40000000f00 */
[----:B------:R-:W-:Y:S03]  /*9e80*/  MOV R10, R136 ;  /* 0x00000088000a7202 */ /* 0x000fe60000000f00 */
[----:B------:R-:W-:Y:S02]  /*9e90*/  MOV R11, R137 ;  /* 0x00000089000b7202 */ /* 0x000fe40000000f00 */
[C---:B------:R-:W-:Y:S01]  /*9ea0*/  HMMA.16816.F32 R136, R168.reuse, R156, R12 ;  /* 0x0000009ca888723c */ /* 0x040fe2000000180c */
[----:B------:R-:W-:Y:S07]  /*9eb0*/  LDSM.16.MT88.4 R12, [R227+0x5900] ;  /* 0x00590000e30c783b */ /* 0x000fee0000004200 */
[C---:B------:R-:W-:Y:S07]  /*9ec0*/  HMMA.16816.F32 R140, R168.reuse, R158, R16 ;  /* 0x0000009ea88c723c */ /* 0x040fee0000001810 */
[----:B------:R-:W-:Y:S02]  /*9ed0*/  MOV R18, R144 ;  /* 0x0000009000127202 */ /* 0x000fe40000000f00 */
[----:B------:R-:W-:Y:S02]  /*9ee0*/  MOV R19, R145 ;  /* 0x0000009100137202 */ /* 0x000fe40000000f00 */
[C---:B------:R-:W-:Y:S07]  /*9ef0*/  HMMA.16816.F32 R144, R168.reuse, R172, R20 ;  /* 0x000000aca890723c */ /* 0x040fee0000001814 */
        /* <DEDUP_REMOVED lines=11> */
[----:B------:R-:W-:Y:S01]  /*9fb0*/  MOV R31, R9 ;  /* 0x00000009001f7202 */ /* 0x000fe20000000f00 */
[C---:B------:R-:W-:Y:S01]  /*9fc0*/  HMMA.16816.F32 R156, R168.reuse, R178, R32 ;  /* 0x000000b2a89c723c */ /* 0x040fe20000001820 */
[----:B------:R-:W-:Y:S03]  /*9fd0*/  LDSM.16.MT88.4 R32, [R222+0x7900] ;  /* 0x00790000de20783b */ /* 0x000fe60000004200 */
[----:B------:R-:W-:Y:S02]  /*9fe0*/  MOV R177, R10 ;  /* 0x0000000a00b17202 */ /* 0x000fe40000000f00 */
[----:B------:R-:W-:Y:S02]  /*9ff0*/  MOV R176, R11 ;  /* 0x0000000b00b07202 */ /* 0x000fe40000000f00 */
[C---:B-1----:R-:W-:Y:S01]  /*a000*/  HMMA.16816.F32 R36, R168.reuse, R180, R36 ;  /* 0x000000b4a824723c */ /* 0x042fe20000001824 */
[----:B------:R-:W1:Y:S03]  /*a010*/  LDSM.16.MT88.4 R8, [R220+0x3900] ;  /* 0x00390000dc08783b */ /* 0x000e660000004200 */
[----:B------:R-:W-:Y:S02]  /*a020*/  MOV R179, R18 ;  /* 0x0000001200b37202 */ /* 0x000fe40000000f00 */
[----:B------:R-:W-:Y:S02]  /*a030*/  MOV R178, R19 ;  /* 0x0000001300b27202 */ /* 0x000fe40000000f00 */
[C---:B------:R-:W-:Y:S01]  /*a040*/  HMMA.16816.F32 R40, R168.reuse, R182, R40 ;  /* 0x000000b6a828723c */ /* 0x040fe20000001828 */
[----:B------:R-:W3:Y:S03]  /*a050*/  LDSM.16.MT88.4 R16, [R222+0x5900] ;  /* 0x00590000de10783b */ /* 0x000ee60000004200 */
[----:B------:R-:W-:Y:S02]  /*a060*/  MOV R181, R20 ;  /* 0x0000001400b57202 */ /* 0x000fe40000000f00 */
[----:B------:R-:W-:Y:S02]  /*a070*/  MOV R180, R21 ;  /* 0x0000001500b47202 */ /* 0x000fe40000000f00 */
[C---:B----4-:R-:W-:Y:S04]  /*a080*/  HMMA.16816.F32 R44, R168.reuse, R184, R44 ;  /* 0x000000b8a82c723c */ /* 0x050fe8000000182c */
[----:B------:R-:W-:Y:S02]  /*a090*/  MOV R183, R22 ;  /* 0x0000001600b77202 */ /* 0x000fe40000000f00 */
[----:B------:R-:W-:Y:S02]  /*a0a0*/  MOV R182, R23 ;  /* 0x0000001700b67202 */ /* 0x000fe40000000f00 */
[C---:B------:R-:W-:Y:S01]  /*a0b0*/  HMMA.16816.F32 R48, R168.reuse, R186, R48 ;  /* 0x000000baa830723c */ /* 0x040fe20000001830 */
[----:B------:R-:W4:Y:S03]  /*a0c0*/  LDSM.16.MT88.4 R20, [R221+0x5900] ;  /* 0x00590000dd14783b */ /* 0x000f260000004200 */
[----:B------:R-:W-:Y:S01]  /*a0d0*/  MOV R185, R31 ;  /* 0x0000001f00b97202 */ /* 0x000fe20000000f00 */
[----:B------:R-:W-:Y:S03]  /*a0e0*/  FADD.FTZ R3, R183, R3 ;  /* 0x00000003b7037221 */ /* 0x000fe60000010000 */
[C---:B--2---:R-:W-:Y:S01]  /*a0f0*/  HMMA.16816.F32 R52, R168.reuse, R4, R52 ;  /* 0x00000004a834723c */ /* 0x044fe20000001834 */
[----:B------:R-:W2:Y:S03]  /*a100*/  LDSM.16.MT88.4 R28, [R227+0x7900] ;  /* 0x00790000e31c783b */ /* 0x000ea60000004200 */
[----:B------:R-:W-:Y:S02]  /*a110*/  FADD.FTZ R2, R185, R201 ;  /* 0x000000c9b9027221 */ /* 0x000fe40000010000 */
[----:B------:R-:W-:Y:S02]  /*a120*/  FADD.FTZ R3, R181, R3 ;  /* 0x00000003b5037221 */ /* 0x000fe40000010000 */
[C---:B------:R-:W-:Y:S01]  /*a130*/  HMMA.16816.F32 R56, R168.reuse, R6, R56 ;  /* 0x00000006a838723c */ /* 0x040fe20000001838 */
[----:B------:R-:W5:Y:S03]  /*a140*/  LDSM.16.MT88.4 R4, [R221+0x7900] ;  /* 0x00790000dd04783b */ /* 0x000f660000004200 */
        /* <DEDUP_REMOVED lines=8> */
[----:B------:R-:W-:Y:S02]  /*a1d0*/  FADD.FTZ R3, R175, R3 ;  /* 0x00000003af037221 */ /* 0x000fe40000010000 */
[C---:B------:R-:W-:Y:S04]  /*a1e0*/  HMMA.16816.F32 R68, R168.reuse, R12, R68 ;  /* 0x0000000ca844723c */ /* 0x040fe80000001844 */
[----:B------:R-:W-:Y:S02]  /*a1f0*/  FADD.FTZ R2, R176, R2 ;  /* 0x00000002b0027221 */ /* 0x000fe40000010000 */
[----:B------:R-:W-:Y:S01]  /*a200*/  FADD.FTZ R240, R173, R3 ;  /* 0x00000003adf07221 */ /* 0x000fe20000010000 */
[----:B------:R-:W-:Y:S01]  /*a210*/  MOV R3, R0 ;  /* 0x0000000000037202 */ /* 0x000fe20000000f00 */
[C---:B------:R-:W-:Y:S04]  /*a220*/  HMMA.16816.F32 R72, R168.reuse, R14, R72 ;  /* 0x0000000ea848723c */ /* 0x040fe80000001848 */
[----:B------:R-:W-:Y:S04]  /*a230*/  FADD.FTZ R2, R174, R2 ;  /* 0x00000002ae027221 */ /* 0x000fe80000010000 */
[C---:B---3--:R-:W-:Y:S04]  /*a240*/  HMMA.16816.F32 R76, R168.reuse, R16, R76 ;  /* 0x00000010a84c723c */ /* 0x048fe8000000184c */
[----:B------:R-:W-:Y:S04]  /*a250*/  FADD.FTZ R2, R172, R2 ;  /* 0x00000002ac027221 */ /* 0x000fe80000010000 */
[C---:B------:R-:W-:Y:S04]  /*a260*/  HMMA.16816.F32 R80, R168.reuse, R18, R80 ;  /* 0x00000012a850723c */ /* 0x040fe80000001850 */
[----:B------:R-:W-:Y:S01]  /*a270*/  FADD.FTZ R239, R165, R2 ;  /* 0x00000002a5ef7221 */ /* 0x000fe20000010000 */
[-C--:B------:R-:W-:Y:S03]  /*a280*/  MOV R2, R164.reuse ;  /* 0x000000a400027202 */ /* 0x080fe60000000f00 */
[C---:B----4-:R-:W-:Y:S08]  /*a290*/  HMMA.16816.F32 R84, R168.reuse, R20, R84 ;  /* 0x00000014a854723c */ /* 0x050ff00000001854 */
[C---:B------:R-:W-:Y:S08]  /*a2a0*/  HMMA.16816.F32 R88, R168.reuse, R22, R88 ;  /* 0x00000016a858723c */ /* 0x040ff00000001858 */
[C---:B------:R-:W-:Y:S08]  /*a2b0*/  HMMA.16816.F32 R92, R168.reuse, R24, R92 ;  /* 0x00000018a85c723c */ /* 0x040ff0000000185c */
[C---:B------:R-:W-:Y:S08]  /*a2c0*/  HMMA.16816.F32 R96, R168.reuse, R26, R96 ;  /* 0x0000001aa860723c */ /* 0x040ff00000001860 */
[C---:B--2---:R-:W-:Y:S08]  /*a2d0*/  HMMA.16816.F32 R100, R168.reuse, R28, R100 ;  /* 0x0000001ca864723c */ /* 0x044ff00000001864 */
[C---:B------:R-:W-:Y:S08]  /*a2e0*/  HMMA.16816.F32 R104, R168.reuse, R30, R104 ;  /* 0x0000001ea868723c */ /* 0x040ff00000001868 */
[C---:B------:R-:W-:Y:S08]  /*a2f0*/  HMMA.16816.F32 R108, R168.reuse, R32, R108 ;  /* 0x00000020a86c723c */ /* 0x040ff0000000186c */
[C---:B------:R-:W-:Y:S08]  /*a300*/  HMMA.16816.F32 R112, R168.reuse, R34, R112 ;  /* 0x00000022a870723c */ /* 0x040ff00000001870 */
[C---:B-----5:R-:W-:Y:S08]  /*a310*/  HMMA.16816.F32 R116, R168.reuse, R4, R116 ;  /* 0x00000004a874723c */ /* 0x060ff00000001874 */
[C---:B------:R-:W-:Y:S08]  /*a320*/  HMMA.16816.F32 R120, R168.reuse, R6, R120 ;  /* 0x00000006a878723c */ /* 0x040ff00000001878 */
[C---:B-1----:R-:W-:Y:S07]  /*a330*/  HMMA.16816.F32 R124, R168.reuse, R8, R124 ;  /* 0x00000008a87c723c */ /* 0x042fee000000187c */
[----:B------:R-:W-:Y:S01]  /*a340*/  MOV R8, R164 ;  /* 0x000000a400087202 */ /* 0x000fe20000000f00 */
[----:B------:R-:W-:Y:S01]  /*a350*/  HMMA.16816.F32 R128, R168, R10, R128 ;  /* 0x0000000aa880723c */ /* 0x000fe20000001880 */
[----:B------:R-:W-:-:S07]  /*a360*/  @P0 BRA `(.L_x_5224) ;  /* 0xffffbbc000000947 */ /* 0x000fce000383ffff */
.L_x_5213:
        /* <DEDUP_REMOVED lines=28> */
.L_x_5226:
[----:B------:R-:W-:Y:S02]  /*a530*/  ULDC UR4, c[0x0][0x32c] ;  /* 0x0000cb0000047ab9 */ /* 0x000fe40000000800 */
[----:B------:R-:W-:-:S03]  /*a540*/  UISETP.NE.AND UP2, UPT, UR25, UR4, UPT ;  /* 0x000000041900728c */ /* 0x000fc6000bf45270 */
[----:B------:R-:W-:Y:S02]  /*a550*/  ULDC.64 UR4, c[0x0][0x330] ;  /* 0x0000cc0000047ab9 */ /* 0x000fe40000000a00 */
[----:B------:R-:W-:-:S07]  /*a560*/  UIMAD.WIDE.U32 UR26, UR24, UR4, URZ ;  /* 0x00000004181a72a5 */ /* 0x000fce000f8e003f */
[----:B------:R-:W-:Y:S02]  /*a570*/  @UP2 UMOV UR25, UR27 ;  /* 0x0000001b00192c82 */ /* 0x000fe40008000000 */
[----:B------:R-:W-:Y:S02]  /*a580*/  @UP2 USHF.R.U32.HI UR24, URZ, UR5, UR25 ;  /* 0x000000053f182299 */ /* 0x000fe40008011619 */
.L_x_5227:
[----:B------:R-:W-:Y:S02]  /*a590*/  ULDC UR4, c[0x0][0x32c] ;  /* 0x0000cb0000047ab9 */ /* 0x000fe40000000800 */
[----:B------:R-:W-:-:S04]  /*a5a0*/  UIMAD UR4, UR24, UR4, URZ ;  /* 0x00000004180472a4 */ /* 0x000fc8000f8e023f */
[----:B------:R-:W-:-:S04]  /*a5b0*/  UISETP.LT.AND UP2, UPT, UR21, UR4, UPT ;  /* 0x000000041500728c */ /* 0x000fc8000bf41270 */
[----:B------:R-:W-:-:S04]  /*a5c0*/  USEL UR21, UR21, UR4, !UP2 ;  /* 0x0000000415157287 */ /* 0x000fc8000d000000 */
.L_x_5225:
        /* <DEDUP_REMOVED lines=9> */
[----:B------:R-:W-:Y:S01]  /*a660*/  SHF.R.S32.HI R5, RZ, 0x1f, R244 ;  /* 0x0000001fff057819 */ /* 0x000fe200000114f4 */
[----:B------:R-:W-:Y:S01]  /*a670*/  IMAD.MOV.U32 R3, RZ, RZ, R0 ;  /* 0x000000ffff037224 */ /* 0x000fe200078e0000 */
[C---:B------:R-:W-:Y:S01]  /*a680*/  SHF.L.U64.HI R252, R243.reuse, 0x1, R248 ;  /* 0x00000001f3fc7819 */ /* 0x040fe200000102f8 */
[C---:B------:R-:W-:Y:S01]  /*a690*/  IMAD.SHL.U32 R0, R244.reuse, 0x2, RZ ;  /* 0x00000002f4007824 */ /* 0x040fe200078e00ff */
[----:B------:R-:W-:Y:S01]  /*a6a0*/  SEL R250, RZ, 0x10, P5 ;  /* 0x00000010fffa7807 */ /* 0x000fe20002800000 */
[----:B------:R-:W-:Y:S01]  /*a6b0*/  IMAD.MOV.U32 R165, RZ, RZ, R8 ;  /* 0x000000ffffa57224 */ /* 0x000fe200078e0008 */
[----:B------:R-:W-:Y:S01]  /*a6c0*/  SEL R249, RZ, 0x10, P4 ;  /* 0x00000010fff97807 */ /* 0x000fe20002000000 */
[----:B------:R-:W-:Y:S01]  /*a6d0*/  IMAD.SHL.U32 R251, R243, 0x2, RZ ;  /* 0x00000002f3fb7824 */ /* 0x000fe200078e00ff */
[----:B------:R-:W-:Y:S02]  /*a6e0*/  SHF.L.U64.HI R0, R244, 0x1, R5 ;  /* 0x00000001f4007819 */ /* 0x000fe40000010205 */
.L_x_5231:
        /* <DEDUP_REMOVED lines=36> */
[C---:B------:R-:W-:Y:S02]  /*a930*/  LEA R7, P0, R0.reuse, c[0x0][0x1f8], 0x1 ;  /* 0x00007e0000077a11 */ /* 0x040fe400078008ff */
[C---:B------:R-:W-:Y:S02]  /*a940*/  SHF.L.U64.HI R2, R241.reuse, 0x1, R246 ;  /* 0x00000001f1027819 */ /* 0x040fe400000102f6 */
        /* <DEDUP_REMOVED lines=36> */
.L_x_5229:
[C---:B--23--:R-:W-:Y:S01]  /*ab90*/  HMMA.16816.F32 R4, R168.reuse, R172, RZ ;  /* 0x000000aca804723c */ /* 0x04cfe200000018ff */
[----:B------:R-:W-:Y:S01]  /*aba0*/  LDSM.16.M88.4 R196, [R224+0x8100] ;  /* 0x00810000e0c4783b */ /* 0x000fe20000000200 */
[----:B------:R-:W-:Y:S05]  /*abb0*/  UISETP.GT.AND UP2, UPT, UR20, UR9, UPT ;  /* 0x000000091400728c */ /* 0x000fea000bf44270 */
[----:B------:R-:W0:Y:S01]  /*abc0*/  LDGDEPBAR ;  /* 0x00000000000079af */ /* 0x000e220000000000 */
[C---:B------:R-:W-:Y:S01]  /*abd0*/  HMMA.16816.F32 R8, R168.reuse, R174, RZ ;  /* 0x000000aea808723c */ /* 0x040fe200000018ff */
[----:B------:R-:W-:Y:S04]  /*abe0*/  PLOP3.LUT P0, PT, PT, PT, UP2, 0x40, 0x0 ;  /* 0x000000000000781c */ /* 0x000fe80003f0e828 */
[----:B------:R-:W2:Y:S03]  /*abf0*/  LDSM.16.M88.4 R172, [R225+0x10100] ;  /* 0x01010000e1ac783b */ /* 0x000ea60000000200 */
[C---:B----4-:R-:W-:Y:S03]  /*ac00*/  HMMA.16816.F32 R12, R168.reuse, R16, RZ ;  /* 0x00000010a80c723c */ /* 0x050fe600000018ff */
[----:B------:R-:W3:Y:S05]  /*ac10*/  LDSM.16.M88.4 R200, [R224+0x8900] ;  /* 0x00890000e0c8783b */ /* 0x000eea0000000200 */
[C---:B------:R-:W-:Y:S08]  /*ac20*/  HMMA.16816.F32 R16, R168.reuse, R18, RZ ;  /* 0x00000012a810723c */ /* 0x040ff000000018ff */
[C---:B-1----:R-:W-:Y:S08]  /*ac30*/  HMMA.16816.F32 R20, R168.reuse, R24, RZ ;  /* 0x00000018a814723c */ /* 0x042ff000000018ff */
[C---:B------:R-:W-:Y:S08]  /*ac40*/  HMMA.16816.F32 R24, R168.reuse, R26, RZ ;  /* 0x0000001aa818723c */ /* 0x040ff000000018ff */
[C---:B------:R-:W-:Y:S08]  /*ac50*/  HMMA.16816.F32 R28, R168.reuse, R32, RZ ;  /* 0x00000020a81c723c */ /* 0x040ff000000018ff */
[----:B------:R-:W-:Y:S01]  /*ac60*/  HMMA.16816.F32 R32, R168, R34, RZ ;  /* 0x00000022a820723c */ /* 0x000fe200000018ff */
        /* <DEDUP_REMOVED lines=8> */
[C---:B------:R-:W-:Y:S01]  /*acf0*/  HMMA.16816.F32 R24, R176.reuse, R190, R24 ;  /* 0x000000beb018723c */ /* 0x040fe20000001818 */
[----:B------:R-:W5:Y:S07]  /*ad00*/  LDSM.16.M88.4 R188, [R216] ;  /* 0x00000000d8bc783b */ /* 0x000f6e0000000200 */
[C---:B------:R-:W-:Y:S08]  /*ad10*/  HMMA.16816.F32 R28, R176.reuse, R192, R28 ;  /* 0x000000c0b01c723c */ /* 0x040ff0000000181c */
[----:B------:R-:W-:Y:S01]  /*ad20*/  HMMA.16816.F32 R32, R176, R194, R32 ;  /* 0x000000c2b020723c */ /* 0x000fe20000001820 */
[----:B------:R-:W4:Y:S06]  /*ad30*/  LDSM.16.M88.4 R176, [R216+0x800] ;  /* 0x00080000d8b0783b */ /* 0x000f2c0000000200 */
[----:B------:R-:W4:Y:S01]  /*ad40*/  LDSM.16.M88.4 R192, [R216+0x1000] ;  /* 0x00100000d8c0783b */ /* 0x000f220000000200 */
[C---:B--2---:R-:W-:Y:S08]  /*ad50*/  HMMA.16816.F32 R4, R172.reuse, R196, R4 ;  /* 0x000000c4ac04723c */ /* 0x044ff00000001804 */
[C---:B------:R-:W-:Y:S01]  /*ad60*/  HMMA.16816.F32 R8, R172.reuse, R198, R8 ;  /* 0x000000c6ac08723c */ /* 0x040fe20000001808 */
[----:B------:R-:W-:Y:S07]  /*ad70*/  LDSM.16.M88.4 R196, [R230+0x14100] ;  /* 0x01410000e6c4783b */ /* 0x000fee0000000200 */
        /* <DEDUP_REMOVED lines=8> */
[----:B------:R-:W2:Y:S06]  /*ae00*/  LDSM.16.M88.4 R172, [R229+0xa900] ;  /* 0x00a90000e5ac783b */ /* 0x000eac0000000200 */
[----:B------:R-:W3:Y:S01]  /*ae10*/  LDSM.16.M88.4 R180, [R229+0xb100] ;  /* 0x00b10000e5b4783b */ /* 0x000ee20000000200 */
[C---:B-----5:R-:W-:Y:S08]  /*ae20*/  HMMA.16816.F32 R4, R184.reuse, R188, R4 ;  /* 0x000000bcb804723c */ /* 0x060ff00000001804 */
[C---:B------:R-:W-:Y:S01]  /*ae30*/  HMMA.16816.F32 R8, R184.reuse, R190, R8 ;  /* 0x000000beb808723c */ /* 0x040fe20000001808 */
[----:B------:R-:W4:Y:S07]  /*ae40*/  LDSM.16.M88.4 R188, [R229+0xb900] ;  /* 0x00b90000e5bc783b */ /* 0x000f2e0000000200 */
[C---:B------:R-:W-:Y:S08]  /*ae50*/  HMMA.16816.F32 R12, R184.reuse, R176, R12 ;  /* 0x000000b0b80c723c */ /* 0x040ff0000000180c */
[C---:B------:R-:W-:Y:S01]  /*ae60*/  HMMA.16816.F32 R16, R184.reuse, R178, R16 ;  /* 0x000000b2b810723c */ /* 0x040fe20000001810 */
[----:B------:R-:W-:Y:S07]  /*ae70*/  LDSM.16.M88.4 R176, [R215] ;  /* 0x00000000d7b0783b */ /* 0x000fee0000000200 */
[C---:B------:R-:W-:Y:S08]  /*ae80*/  HMMA.16816.F32 R20, R184.reuse, R192, R20 ;  /* 0x000000c0b814723c */ /* 0x040ff00000001814 */
[C---:B------:R-:W-:Y:S01]  /*ae90*/  HMMA.16816.F32 R24, R184.reuse, R194, R24 ;  /* 0x000000c2b818723c */ /* 0x040fe20000001818 */
[----:B------:R-:W-:Y:S07]  /*aea0*/  LDSM.16.M88.4 R192, [R213] ;  /* 0x00000000d5c0783b */ /* 0x000fee0000000200 */
[C---:B-1----:R-:W-:Y:S08]  /*aeb0*/  HMMA.16816.F32 R28, R184.reuse, R168, R28 ;  /* 0x000000a8b81c723c */ /* 0x042ff0000000181c */
[----:B------:R-:W-:Y:S01]  /*aec0*/  HMMA.16816.F32 R32, R184, R170, R32 ;  /* 0x000000aab820723c */ /* 0x000fe20000001820 */
[----:B------:R-:W1:Y:S06]  /*aed0*/  LDSM.16.M88.4 R168, [R226+0x14100] ;  /* 0x01410000e2a8783b */ /* 0x000e6c0000000200 */
[----:B------:R-:W5:Y:S01]  /*aee0*/  LDSM.16.M88.4 R184, [R214] ;  /* 0x00000000d6b8783b */ /* 0x000f620000000200 */
[C---:B------:R-:W-:Y:S08]  /*aef0*/  HMMA.16816.F32 R4, R196.reuse, R200, R4 ;  /* 0x000000c8c404723c */ /* 0x040ff00000001804 */
[C---:B------:R-:W-:Y:S01]  /*af00*/  HMMA.16816.F32 R8, R196.reuse, R202, R8 ;  /* 0x000000cac408723c */ /* 0x040fe20000001808 */
[----:B------:R-:W1:Y:S07]  /*af10*/  LDSM.16.M88.4 R200, [R212] ;  /* 0x00000000d4c8783b */ /* 0x000e6e0000000200 */
[C---:B--2---:R-:W-:Y:S08]  /*af20*/  HMMA.16816.F32 R12, R196.reuse, R172, R12 ;  /* 0x000000acc40c723c */ /* 0x044ff0000000180c */
[C---:B------:R-:W-:Y:S01]  /*af30*/  HMMA.16816.F32 R16, R196.reuse, R174, R16 ;  /* 0x000000aec410723c */ /* 0x040fe20000001810 */
[----:B------:R-:W-:Y:S07]  /*af40*/  LDSM.16.M88.4 R172, [R225+0x14100] ;  /* 0x01410000e1ac783b */ /* 0x000fee0000000200 */
[C---:B---3--:R-:W-:Y:S08]  /*af50*/  HMMA.16816.F32 R20, R196.reuse, R180, R20 ;  /* 0x000000b4c414723c */ /* 0x048ff00000001814 */
[C---:B------:R-:W-:Y:S01]  /*af60*/  HMMA.16816.F32 R24, R196.reuse, R182, R24 ;  /* 0x000000b6c418723c */ /* 0x040fe20000001818 */
[----:B------:R-:W2:Y:S07]  /*af70*/  LDSM.16.M88.4 R180, [R224+0xa100] ;  /* 0x00a10000e0b4783b */ /* 0x000eae0000000200 */
[C---:B----4-:R-:W-:Y:S08]  /*af80*/  HMMA.16816.F32 R28, R196.reuse, R188, R28 ;  /* 0x000000bcc41c723c */ /* 0x050ff0000000181c */
[----:B------:R-:W-:Y:S01]  /*af90*/  HMMA.16816.F32 R32, R196, R190, R32 ;  /* 0x000000bec420723c */ /* 0x000fe20000001820 */
[----:B------:R-:W3:Y:S06]  /*afa0*/  LDSM.16.M88.4 R188, [R224+0xa900] ;  /* 0x00a90000e0bc783b */ /* 0x000eec0000000200 */
[----:B------:R-:W4:Y:S01]  /*afb0*/  LDSM.16.M88.4 R196, [R224+0xb100] ;  /* 0x00b10000e0c4783b */ /* 0x000f220000000200 */
[C---:B-1----:R-:W-:Y:S08]  /*afc0*/  HMMA.16816.F32 R4, R168.reuse, R176, R4 ;  /* 0x000000b0a804723c */ /* 0x042ff00000001804 */
[C---:B------:R-:W-:Y:S01]  /*afd0*/  HMMA.16816.F32 R8, R168.reuse, R178, R8 ;  /* 0x000000b2a808723c */ /* 0x040fe20000001808 */
[----:B------:R-:W1:Y:S07]  /*afe0*/  LDSM.16.M88.4 R176, [R224+0xb900] ;  /* 0x00b90000e0b0783b */ /* 0x000e6e0000000200 */
[C---:B-----5:R-:W-:Y:S08]  /*aff0*/  HMMA.16816.F32 R12, R168.reuse, R184, R12 ;  /* 0x000000b8a80c723c */ /* 0x060ff0000000180c */
[C---:B------:R-:W-:Y:S01]  /*b000*/  HMMA.16816.F32 R16, R168.reuse, R186, R16 ;  /* 0x000000baa810723c */ /* 0x040fe20000001810 */
[----:B------:R-:W-:Y:S07]  /*b010*/  LDSM.16.M88.4 R184, [R223+0x14100] ;  /* 0x01410000dfb8783b */ /* 0x000fee0000000200 */
[C---:B------:R-:W-:Y:S08]  /*b020*/  HMMA.16816.F32 R20, R168.reuse, R192, R20 ;  /* 0x000000c0a814723c */ /* 0x040ff00000001814 */
[C---:B------:R-:W-:Y:S01]  /*b030*/  HMMA.16816.F32 R24, R168.reuse, R194, R24 ;  /* 0x000000c2a818723c */ /* 0x040fe20000001818 */
[----:B------:R-:W5:Y:S07]  /*b040*/  LDSM.16.M88.4 R192, [R216+0x2000] ;  /* 0x00200000d8c0783b */ /* 0x000f6e0000000200 */
        /* <DEDUP_REMOVED lines=13> */
[C---:B-1----:R-:W-:Y:S08]  /*b120*/  HMMA.16816.F32 R28, R172.reuse, R176, R28 ;  /* 0x000000b0ac1c723c */ /* 0x042ff0000000181c */
[----:B------:R-:W-:Y:S01]  /*b130*/  HMMA.16816.F32 R32, R172, R178, R32 ;  /* 0x000000b2ac20723c */ /* 0x000fe20000001820 */
[----:B------:R-:W-:Y:S06]  /*b140*/  LDSM.16.M88.4 R172, [R229+0xd100] ;  /* 0x00d10000e5ac783b */ /* 0x000fec0000000200 */
[----:B------:R-:W-:Y:S01]  /*b150*/  LDSM.16.M88.4 R176, [R229+0xd900] ;  /* 0x00d90000e5b0783b */ /* 0x000fe20000000200 */
[C---:B-----5:R-:W-:Y:S08]  /*b160*/  HMMA.16816.F32 R4, R184.reuse, R192, R4 ;  /* 0x000000c0b804723c */ /* 0x060ff00000001804 */
[C---:B------:R-:W-:Y:S01]  /*b170*/  HMMA.16816.F32 R8, R184.reuse, R194, R8 ;  /* 0x000000c2b808723c */ /* 0x040fe20000001808 */
[----:B------:R-:W-:Y:S07]  /*b180*/  LDSM.16.M88.4 R192, [R226+0x18100] ;  /* 0x01810000e2c0783b */ /* 0x000fee0000000200 */
[C---:B------:R-:W-:Y:S08]  /*b190*/  HMMA.16816.F32 R12, R184.reuse, R168, R12 ;  /* 0x000000a8b80c723c */ /* 0x040ff0000000180c */
[C---:B------:R-:W-:Y:S01]  /*b1a0*/  HMMA.16816.F32 R16, R184.reuse, R170, R16 ;  /* 0x000000aab810723c */ /* 0x040fe20000001810 */
[----:B------:R-:W1:Y:S07]  /*b1b0*/  LDSM.16.M88.4 R168, [R229+0xc900] ;  /* 0x00c90000e5a8783b */ /* 0x000e6e0000000200 */
[C---:B------:R-:W-:Y:S08]  /*b1c0*/  HMMA.16816.F32 R20, R184.reuse, R200, R20 ;  /* 0x000000c8b814723c */ /* 0x040ff00000001814 */
[C---:B------:R-:W-:Y:S01]  /*b1d0*/  HMMA.16816.F32 R24, R184.reuse, R202, R24 ;  /* 0x000000cab818723c */ /* 0x040fe20000001818 */
[----:B------:R-:W4:Y:S07]  /*b1e0*/  LDSM.16.M88.4 R200, [R211] ;  /* 0x00000000d3c8783b */ /* 0x000f2e0000000200 */
[C---:B--2---:R-:W-:Y:S08]  /*b1f0*/  HMMA.16816.F32 R28, R184.reuse, R180, R28 ;  /* 0x000000b4b81c723c */ /* 0x044ff0000000181c */
[----:B------:R-:W-:Y:S01]  /*b200*/  HMMA.16816.F32 R32, R184, R182, R32 ;  /* 0x000000b6b820723c */ /* 0x000fe20000001820 */
[----:B------:R-:W2:Y:S06]  /*b210*/  LDSM.16.M88.4 R180, [R210] ;  /* 0x00000000d2b4783b */ /* 0x000eac0000000200 */
[----:B------:R-:W5:Y:S01]  /*b220*/  LDSM.16.M88.4 R184, [R209] ;  /* 0x00000000d1b8783b */ /* 0x000f620000000200 */
[C---:B---3--:R-:W-:Y:S08]  /*b230*/  HMMA.16816.F32 R4, R188.reuse, R196, R4 ;  /* 0x000000c4bc04723c */ /* 0x048ff00000001804 */
[C---:B------:R-:W-:Y:S01]  /*b240*/  HMMA.16816.F32 R8, R188.reuse, R198, R8 ;  /* 0x000000c6bc08723c */ /* 0x040fe20000001808 */
[----:B------:R-:W3:Y:S07]  /*b250*/  LDSM.16.M88.4 R196, [R208] ;  /* 0x00000000d0c4783b */ /* 0x000eee0000000200 */
        /* <DEDUP_REMOVED lines=10> */
[C---:B----4-:R-:W-:Y:S08]  /*b300*/  HMMA.16816.F32 R4, R192.reuse, R200, R4 ;  /* 0x000000c8c004723c */ /* 0x050ff00000001804 */
[C---:B------:R-:W-:Y:S01]  /*b310*/  HMMA.16816.F32 R8, R192.reuse, R202, R8 ;  /* 0x000000cac008723c */ /* 0x040fe20000001808 */
[----:B------:R-:W4:Y:S07]  /*b320*/  LDSM.16.M88.4 R200, [R224+0xd900] ;  /* 0x00d90000e0c8783b */ /* 0x000f2e0000000200 */
[C---:B--2---:R-:W-:Y:S08]  /*b330*/  HMMA.16816.F32 R12, R192.reuse, R180, R12 ;  /* 0x000000b4c00c723c */ /* 0x044ff0000000180c */
[C---:B------:R-:W-:Y:S01]  /*b340*/  HMMA.16816.F32 R16, R192.reuse, R182, R16 ;  /* 0x000000b6c010723c */ /* 0x040fe20000001810 */
[----:B------:R-:W-:Y:S07]  /*b350*/  LDSM.16.M88.4 R180, [R223+0x18100] ;  /* 0x01810000dfb4783b */ /* 0x000fee0000000200 */
[C---:B-----5:R-:W-:Y:S08]  /*b360*/  HMMA.16816.F32 R20, R192.reuse, R184, R20 ;  /* 0x000000b8c014723c */ /* 0x060ff00000001814 */
[C---:B------:R-:W-:Y:S01]  /*b370*/  HMMA.16816.F32 R24, R192.reuse, R186, R24 ;  /* 0x000000bac018723c */ /* 0x040fe20000001818 */
[----:B------:R-:W2:Y:S07]  /*b380*/  LDSM.16.M88.4 R184, [R216+0x4000] ;  /* 0x00400000d8b8783b */ /* 0x000eae0000000200 */
[C---:B---3--:R-:W-:Y:S08]  /*b390*/  HMMA.16816.F32 R28, R192.reuse, R196, R28 ;  /* 0x000000c4c01c723c */ /* 0x048ff0000000181c */
[----:B------:R-:W-:Y:S01]  /*b3a0*/  HMMA.16816.F32 R32, R192, R198, R32 ;  /* 0x000000c6c020723c */ /* 0x000fe20000001820 */
[----:B------:R-:W3:Y:S06]  /*b3b0*/  LDSM.16.M88.4 R192, [R216+0x4800] ;  /* 0x00480000d8c0783b */ /* 0x000eec0000000200 */
        /* <DEDUP_REMOVED lines=10> */
[C---:B----4-:R-:W-:Y:S08]  /*b460*/  HMMA.16816.F32 R28, R168.reuse, R200, R28 ;  /* 0x000000c8a81c723c */ /* 0x050ff0000000181c */
[----:B------:R-:W-:Y:S01]  /*b470*/  HMMA.16816.F32 R32, R168, R202, R32 ;  /* 0x000000caa820723c */ /* 0x000fe20000001820 */
[----:B------:R-:W4:Y:S06]  /*b480*/  LDSM.16.M88.4 R168, [R229+0xe900] ;  /* 0x00e90000e5a8783b */ /* 0x000f2c0000000200 */
[----:B------:R-:W1:Y:S01]  /*b490*/  LDSM.16.M88.4 R200, [R229+0xf100] ;  /* 0x00f10000e5c8783b */ /* 0x000e620000000200 */
[C---:B--2---:R-:W-:Y:S08]  /*b4a0*/  HMMA.16816.F32 R4, R180.reuse, R184, R4 ;  /* 0x000000b8b404723c */ /* 0x044ff00000001804 */
[C---:B------:R-:W-:Y:S01]  /*b4b0*/  HMMA.16816.F32 R8, R180.reuse, R186, R8 ;  /* 0x000000bab408723c */ /* 0x040fe20000001808 */
[----:B------:R-:W2:Y:S07]  /*b4c0*/  LDSM.16.M88.4 R184, [R229+0xf900] ;  /* 0x00f90000e5b8783b */ /* 0x000eae0000000200 */
[C---:B---3--:R-:W-:Y:S08]  /*b4d0*/  HMMA.16816.F32 R12, R180.reuse, R192, R12 ;  /* 0x000000c0b40c723c */ /* 0x048ff0000000180c */
[C---:B------:R-:W-:Y:S01]  /*b4e0*/  HMMA.16816.F32 R16, R180.reuse, R194, R16 ;  /* 0x000000c2b410723c */ /* 0x040fe20000001810 */
[----:B------:R-:W-:Y:S07]  /*b4f0*/  LDSM.16.M88.4 R192, [R226+0x1c100] ;  /* 0x01c10000e2c0783b */ /* 0x000fee0000000200 */
[C---:B-----5:R-:W-:Y:S08]  /*b500*/  HMMA.16816.F32 R20, R180.reuse, R196, R20 ;  /* 0x000000c4b414723c */ /* 0x060ff00000001814 */
[C---:B------:R-:W-:Y:S01]  /*b510*/  HMMA.16816.F32 R24, R180.reuse, R198, R24 ;  /* 0x000000c6b418723c */ /* 0x040fe20000001818 */
[----:B------:R-:W3:Y:S07]  /*b520*/  LDSM.16.M88.4 R196, [R207] ;  /* 0x00000000cfc4783b */ /* 0x000eee0000000200 */
[C---:B-1----:R-:W-:Y:S08]  /*b530*/  HMMA.16816.F32 R28, R180.reuse, R172, R28 ;  /* 0x000000acb41c723c */ /* 0x042ff0000000181c */
[----:B------:R-:W-:Y:S01]  /*b540*/  HMMA.16816.F32 R32, R180, R174, R32 ;  /* 0x000000aeb420723c */ /* 0x000fe20000001820 */
[----:B------:R-:W-:Y:S06]  /*b550*/  LDSM.16.M88.4 R172, [R205] ;  /* 0x00000000cdac783b */ /* 0x000fec0000000200 */
[----:B------:R-:W-:Y:S01]  /*b560*/  LDSM.16.M88.4 R180, [R204] ;  /* 0x00000000ccb4783b */ /* 0x000fe20000000200 */
[C---:B------:R-:W-:Y:S08]  /*b570*/  HMMA.16816.F32 R4, R176.reuse, R188, R4 ;  /* 0x000000bcb004723c */ /* 0x040ff00000001804 */
[C---:B------:R-:W-:Y:S01]  /*b580*/  HMMA.16816.F32 R8, R176.reuse, R190, R8 ;  /* 0x000000beb008723c */ /* 0x040fe20000001808 */
[----:B------:R-:W-:Y:S07]  /*b590*/  LDSM.16.M88.4 R188, [R225+0x1c100] ;  /* 0x01c10000e1bc783b */ /* 0x000fee0000000200 */
[C---:B----4-:R-:W-:Y:S08]  /*b5a0*/  HMMA.16816.F32 R12, R176.reuse, R168, R12 ;  /* 0x000000a8b00c723c */ /* 0x050ff0000000180c */
[C---:B------:R-:W-:Y:S01]  /*b5b0*/  HMMA.16816.F32 R16, R176.reuse, R170, R16 ;  /* 0x000000aab010723c */ /* 0x040fe20000001810 */
[----:B------:R-:W1:Y:S07]  /*b5c0*/  LDSM.16.M88.4 R168, [R206] ;  /* 0x00000000cea8783b */ /* 0x000e6e0000000200 */
[C---:B------:R-:W-:Y:S08]  /*b5d0*/  HMMA.16816.F32 R20, R176.reuse, R200, R20 ;  /* 0x000000c8b014723c */ /* 0x040ff00000001814 */
[C---:B------:R-:W-:Y:S01]  /*b5e0*/  HMMA.16816.F32 R24, R176.reuse, R202, R24 ;  /* 0x000000cab018723c */ /* 0x040fe20000001818 */
[----:B------:R-:W4:Y:S07]  /*b5f0*/  LDSM.16.M88.4 R200, [R224+0xe100] ;  /* 0x00e10000e0c8783b */ /* 0x000f2e0000000200 */
[C---:B--2---:R-:W-:Y:S08]  /*b600*/  HMMA.16816.F32 R28, R176.reuse, R184, R28 ;  /* 0x000000b8b01c723c */ /* 0x044ff0000000181c */
[----:B------:R-:W-:Y:S01]  /*b610*/  HMMA.16816.F32 R32, R176, R186, R32 ;  /* 0x000000bab020723c */ /* 0x000fe20000001820 */
[----:B------:R-:W2:Y:S06]  /*b620*/  LDSM.16.M88.4 R176, [R224+0xe900] ;  /* 0x00e90000e0b0783b */ /* 0x000eac0000000200 */
[----:B------:R-:W5:Y:S01]  /*b630*/  LDSM.16.M88.4 R184, [R224+0xf100] ;  /* 0x00f10000e0b8783b */ /* 0x000f620000000200 */
        /* <DEDUP_REMOVED lines=15> */
[----:B------:R-:W4:Y:S01]  /*b730*/  LDSM.16.M88.4 R200, [R216+0x7800] ;  /* 0x00780000d8c8783b */ /* 0x000f220000000200 */
[----:B------:R-:W-:Y:S05]  /*b740*/  DEPBAR.LE SB0, 0x0 ;  /* 0x000080000000791a */ /* 0x000fea0000000000 */
[----:B------:R-:W-:Y:S01]  /*b750*/  BAR.SYNC.DEFER_BLOCKING 0x0 ;  /* 0x0000000000007b1d */ /* 0x000fe20000010000 */
[C---:B--2---:R-:W-:Y:S08]  /*b760*/  HMMA.16816.F32 R12, R188.reuse, R176, R12 ;  /* 0x000000b0bc0c723c */ /* 0x044ff0000000180c */
[C---:B------:R-:W-:Y:S08]  /*b770*/  HMMA.16816.F32 R16, R188.reuse, R178, R16 ;  /* 0x000000b2bc10723c */ /* 0x040ff00000001810 */
[C---:B-----5:R-:W-:Y:S08]  /*b780*/  HMMA.16816.F32 R20, R188.reuse, R184, R20 ;  /* 0x000000b8bc14723c */ /* 0x060ff00000001814 */
[C---:B------:R-:W-:Y:S08]  /*b790*/  HMMA.16816.F32 R24, R188.reuse, R186, R24 ;  /* 0x000000babc18723c */ /* 0x040ff00000001818 */
[C---:B---3--:R-:W-:Y:S08]  /*b7a0*/  HMMA.16816.F32 R28, R188.reuse, R196, R28 ;  /* 0x000000c4bc1c723c */ /* 0x048ff0000000181c */
[----:B------:R-:W-:Y:S08]  /*b7b0*/  HMMA.16816.F32 R32, R188, R198, R32 ;  /* 0x000000c6bc20723c */ /* 0x000ff00000001820 */
[C---:B-1----:R-:W-:Y:S08]  /*b7c0*/  HMMA.16816.F32 R4, R168.reuse, R172, R4 ;  /* 0x000000aca804723c */ /* 0x042ff00000001804 */
[C---:B------:R-:W-:Y:S08]  /*b7d0*/  HMMA.16816.F32 R8, R168.reuse, R174, R8 ;  /* 0x000000aea808723c */ /* 0x040ff00000001808 */
[C---:B------:R-:W-:Y:S08]  /*b7e0*/  HMMA.16816.F32 R12, R168.reuse, R180, R12 ;  /* 0x000000b4a80c723c */ /* 0x040ff0000000180c */
[C---:B------:R-:W-:Y:S08]  /*b7f0*/  HMMA.16816.F32 R16, R168.reuse, R182, R16 ;  /* 0x000000b6a810723c */ /* 0x040ff00000001810 */
[C---:B------:R-:W-:Y:S08]  /*b800*/  HMMA.16816.F32 R20, R168.reuse, R192, R20 ;  /* 0x000000c0a814723c */ /* 0x040ff00000001814 */
[C---:B------:R-:W-:Y:S08]  /*b810*/  HMMA.16816.F32 R24, R168.reuse, R194, R24 ;  /* 0x000000c2a818723c */ /* 0x040ff00000001818 */
[C---:B----4-:R-:W-:Y:S08]  /*b820*/  HMMA.16816.F32 R28, R168.reuse, R200, R28 ;  /* 0x000000c8a81c723c */ /* 0x050ff0000000181c */
        /* <DEDUP_REMOVED lines=10> */
[----:B------:R-:W-:Y:S01]  /*b8d0*/  LOP3.LUT R176, R176, 0xf, RZ, 0xc0, !PT ;  /* 0x0000000fb0b07812 */ /* 0x000fe200078ec0ff */
[----:B------:R-:W-:Y:S01]  /*b8e0*/  IMAD.SHL.U32 R186, R244, 0x2, RZ ;  /* 0x00000002f4ba7824 */ /* 0x000fe200078e00ff */
        /* <DEDUP_REMOVED lines=30> */
[----:B------:R-:W-:Y:S01]  /*bad0*/  SHFL.IDX PT, R175, R168, RZ, 0x181f ;  /* 0x00181fffa8af7589 */ /* 0x000fe200000e0000 */
[----:B------:R-:W-:Y:S03]  /*bae0*/  IMAD.SHL.U32 R0, R241, 0x2, RZ ;  /* 0x00000002f1007824 */ /* 0x000fe600078e00ff */
[----:B------:R-:W1:Y:S04]  /*baf0*/  SHFL.IDX PT, R169, R168, 0x1, 0x181f ;  /* 0x00381f00a8a97f89 */ /* 0x000e6800000e0000 */
[----:B------:R-:W2:Y:S04]  /*bb00*/  SHFL.IDX PT, R171, R167, 0x1, 0x181f ;  /* 0x00381f00a7ab7f89 */ /* 0x000ea800000e0000 */
[----:B------:R-:W3:Y:S01]  /*bb10*/  SHFL.IDX PT, R167, R167, RZ, 0x181f ;  /* 0x00181fffa7a77589 */ /* 0x000ee200000e0000 */
[----:B-1----:R-:W-:Y:S04]  /*bb20*/  IADD3 R178, P1, P0, R178, R169, R251 ;  /* 0x000000a9b2b27210 */ /* 0x002fe8000783e0fb */
[----:B--2---:R-:W-:Y:S02]  /*bb30*/  IADD3.X R179, RZ, R171, R252, P1, P0 ;  /* 0x000000abffb37210 */ /* 0x004fe40000fe04fc */
[----:B------:R-:W-:Y:S04]  /*bb40*/  IADD3 R176, P1, P0, R176, R169, R164 ;  /* 0x000000a9b0b07210 */ /* 0x000fe8000783e0a4 */
[----:B------:R-:W-:Y:S02]  /*bb50*/  IADD3.X R177, RZ, R171, R166, P1, P0 ;  /* 0x000000abffb17210 */ /* 0x000fe40000fe04a6 */
[----:B------:R-:W-:Y:S04]  /*bb60*/  IADD3 R172, P1, P0, R172, R169, R0 ;  /* 0x000000a9acac7210 */ /* 0x000fe8000783e000 */
[----:B------:R-:W-:Y:S02]  /*bb70*/  IADD3.X R173, RZ, R171, R2, P1, P0 ;  /* 0x000000abffad7210 */ /* 0x000fe40000fe0402 */
[----:B------:R-:W-:Y:S05]  /*bb80*/  IADD3 R180, P0, R175, R164, RZ ;  /* 0x000000a4afb47210 */ /* 0x000fea0007f1e0ff */
[----:B---3--:R-:W-:Y:S01]  /*bb90*/  IMAD.X R181, R167, 0x1, R166, P0 ;  /* 0x00000001a7b57824 */ /* 0x008fe200000e06a6 */
[----:B------:R-:W-:Y:S05]  /*bba0*/  IADD3 R182, P0, R175, R0, RZ ;  /* 0x00000000afb67210 */ /* 0x000fea0007f1e0ff */
[----:B------:R-:W-:Y:S01]  /*bbb0*/  IMAD.X R183, R167, 0x1, R2, P0 ;  /* 0x00000001a7b77824 */ /* 0x000fe200000e0602 */
[-C--:B------:R-:W-:Y:S05]  /*bbc0*/  IADD3 R184, P0, R175, R186.reuse, RZ ;  /* 0x000000baafb87210 */ /* 0x080fea0007f1e0ff */
        /* <DEDUP_REMOVED lines=18> */
.L_x_5230:
[----:B------:R-:W-:Y:S01]  /*bcf0*/  FMNMX.FTZ R0, R4, R3, !PT ;  /* 0x0000000304007209 */ /* 0x000fe20007810000 */
[----:B-1----:R-:W-:Y:S01]  /*bd00*/  LDSM.16.MT88.4 R172, [R222+0x100] ;  /* 0x00010000deac783b */ /* 0x002fe20000004200 */
        /* <DEDUP_REMOVED lines=34> */
[----:B------:R-:W-:Y:S02]  /*bf30*/  PLOP3.LUT P0, PT, PT, PT, UP2, 0x80, 0x0 ;  /* 0x000000000000781c */ /* 0x000fe40003f0f028 */
[----:B------:R-:W-:Y:S02]  /*bf40*/  FMNMX.FTZ R170, R33, R0, !PT ;  /* 0x0000000021aa7209 */ /* 0x000fe40007810000 */
[----:B------:R-:W-:Y:S03]  /*bf50*/  FMNMX.FTZ R0, R34, R169, !PT ;  /* 0x000000a922007209 */ /* 0x000fe60007810000 */
[----:B------:R-:W-:Y:S01]  /*bf60*/  SHFL.BFLY PT, R171, R170, 0x2, 0x1f ;  /* 0x0c401f00aaab7f89 */ /* 0x000fe200000e0000 */
[----:B------:R-:W-:Y:S07]  /*bf70*/  FMNMX.FTZ R166, R35, R0, !PT ;  /* 0x0000000023a67209 */ /* 0x000fee0007810000 */
[----:B------:R-:W1:Y:S02]  /*bf80*/  SHFL.BFLY PT, R169, R166, 0x2, 0x1f ;  /* 0x0c401f00a6a97f89 */ /* 0x000e6400000e0000 */
[----:B-1----:R-:W-:Y:S02]  /*bf90*/  FMNMX.FTZ R167, R166, R169, !PT ;  /* 0x000000a9a6a77209 */ /* 0x002fe40007810000 */
[----:B------:R-:W-:Y:S04]  /*bfa0*/  FMNMX.FTZ R168, R170, R171, !PT ;  /* 0x000000abaaa87209 */ /* 0x000fe80007810000 */
[----:B------:R-:W1:Y:S08]  /*bfb0*/  SHFL.BFLY PT, R164, R167, 0x1, 0x1f ;  /* 0x0c201f00a7a47f89 */ /* 0x000e7000000e0000 */
[----:B------:R-:W2:Y:S01]  /*bfc0*/  SHFL.BFLY PT, R171, R168, 0x1, 0x1f ;  /* 0x0c201f00a8ab7f89 */ /* 0x000ea200000e0000 */
[----:B-1----:R-:W-:Y:S05]  /*bfd0*/  FMNMX.FTZ R164, R164, R167, !PT ;  /* 0x000000a7a4a47209 */ /* 0x002fea0007810000 */
[----:B------:R-:W-:Y:S01]  /*bfe0*/  FMUL.FTZ R189, R164, c[0x0][0x2d0] ;  /* 0x0000b400a4bd7a20 */ /* 0x000fe20000410000 */
[----:B--2---:R-:W-:Y:S03]  /*bff0*/  FMNMX.FTZ R0, R168, R171, !PT ;  /* 0x000000aba8007209 */ /* 0x004fe60007810000 */
[--C-:B------:R-:W-:Y:S01]  /*c000*/  FFMA.FTZ R6, R6, c[0x0][0x2d0], -R189.reuse ;  /* 0x0000b40006067a23 */ /* 0x100fe200000108bd */
[----:B------:R-:W1:Y:S01]  /*c010*/  LDSM.16.MT88.4 R168, [R227+0x100] ;  /* 0x00010000e3a8783b */ /* 0x000e620000004200 */
[----:B------:R-:W-:Y:S02]  /*c020*/  FFMA.FTZ R7, R7, c[0x0][0x2d0], -R189 ;  /* 0x0000b40007077a23 */ /* 0x000fe400000108bd */
[C---:B------:R-:W-:Y:S02]  /*c030*/  FADD.FTZ R2, -R0.reuse, R3 ;  /* 0x0000000300027221 */ /* 0x040fe40000010100 */
[----:B------:R-:W-:Y:S01]  /*c040*/  FMUL.FTZ R191, R0, c[0x0][0x2d0] ;  /* 0x0000b40000bf7a20 */ /* 0x000fe20000410000 */
[----:B------:R-:W-:Y:S01]  /*c050*/  MUFU.EX2 R6, R6 ;  /* 0x0000000600067308 */ /* 0x000fe20000000800 */
[----:B------:R-:W-:Y:S02]  /*c060*/  FMUL.FTZ R3, R2, c[0x0][0x2d0] ;  /* 0x0000b40002037a20 */ /* 0x000fe40000410000 */
[----:B------:R-:W-:Y:S02]  /*c070*/  FADD.FTZ R2, -R164, R165 ;  /* 0x000000a5a4027221 */ /* 0x000fe40000010100 */
[--C-:B------:R-:W-:Y:S02]  /*c080*/  FFMA.FTZ R188, R4, c[0x0][0x2d0], -R191.reuse ;  /* 0x0000b40004bc7a23 */ /* 0x100fe400000108bf */
[----:B------:R-:W-:Y:S02]  /*c090*/  FMUL.FTZ R165, R2, c[0x0][0x2d0] ;  /* 0x0000b40002a57a20 */ /* 0x000fe40000410000 */
[--C-:B------:R-:W-:Y:S01]  /*c0a0*/  FFMA.FTZ R5, R5, c[0x0][0x2d0], -R191.reuse ;  /* 0x0000b40005057a23 */ /* 0x100fe200000108bf */
[----:B------:R-:W-:Y:S01]  /*c0b0*/  MUFU.EX2 R7, R7 ;  /* 0x0000000700077308 */ /* 0x000fe20000000800 */
[--C-:B------:R-:W-:Y:S02]  /*c0c0*/  FFMA.FTZ R166, R8, c[0x0][0x2d0], -R191.reuse ;  /* 0x0000b40008a67a23 */ /* 0x100fe400000108bf */
[----:B------:R-:W-:Y:S02]  /*c0d0*/  FFMA.FTZ R167, R9, c[0x0][0x2d0], -R191 ;  /* 0x0000b40009a77a23 */ /* 0x000fe400000108bf */
[----:B------:R-:W-:Y:S02]  /*c0e0*/  FFMA.FTZ R190, R11, c[0x0][0x2d0], -R189 ;  /* 0x0000b4000bbe7a23 */ /* 0x000fe400000108bd */
[--C-:B------:R-:W-:Y:S02]  /*c0f0*/  FFMA.FTZ R192, R12, c[0x0][0x2d0], -R191.reuse ;  /* 0x0000b4000cc07a23 */ /* 0x100fe400000108bf */
[----:B------:R-:W-:Y:S01]  /*c100*/  FFMA.FTZ R193, R13, c[0x0][0x2d0], -R191 ;  /* 0x0000b4000dc17a23 */ /* 0x000fe200000108bf */
[----:B------:R2:W3:Y:S01]  /*c110*/  MUFU.EX2 R2, R165 ;  /* 0x000000a500027308 */ /* 0x0004e20000000800 */
[--C-:B------:R-:W-:Y:S02]  /*c120*/  FFMA.FTZ R194, R14, c[0x0][0x2d0], -R189.reuse ;  /* 0x0000b4000ec27a23 */ /* 0x100fe400000108bd */
[----:B------:R-:W-:Y:S02]  /*c130*/  FFMA.FTZ R195, R15, c[0x0][0x2d0], -R189 ;  /* 0x0000b4000fc37a23 */ /* 0x000fe400000108bd */
[----:B------:R-:W-:Y:S01]  /*c140*/  LDSM.16.MT88.4 R12, [R220+0x6100] ;  /* 0x00610000dc0c783b */ /* 0x000fe20000004200 */
[--C-:B------:R-:W-:Y:S02]  /*c150*/  FFMA.FTZ R196, R16, c[0x0][0x2d0], -R191.reuse ;  /* 0x0000b40010c47a23 */ /* 0x100fe400000108bf */
[----:B------:R-:W-:Y:S02]  /*c160*/  FFMA.FTZ R197, R17, c[0x0][0x2d0], -R191 ;  /* 0x0000b40011c57a23 */ /* 0x000fe400000108bf */
[----:B------:R-:W-:Y:S01]  /*c170*/  MUFU.EX2 R188, R188 ;  /* 0x000000bc00bc7308 */ /* 0x000fe20000000800 */
[--C-:B------:R-:W-:Y:S02]  /*c180*/  FFMA.FTZ R198, R18, c[0x0][0x2d0], -R189.reuse ;  /* 0x0000b40012c67a23 */ /* 0x100fe400000108bd */
[----:B------:R-:W-:Y:S02]  /*c190*/  FFMA.FTZ R199, R19, c[0x0][0x2d0], -R189 ;  /* 0x0000b40013c77a23 */ /* 0x000fe400000108bd */
[----:B------:R-:W-:Y:S01]  /*c1a0*/  LDSM.16.MT88.4 R16, [R222+0x900] ;  /* 0x00090000de10783b */ /* 0x000fe20000004200 */
[----:B------:R-:W-:Y:S02]  /*c1b0*/  FFMA.FTZ R200, R28, c[0x0][0x2d0], -R191 ;  /* 0x0000b4001cc87a23 */ /* 0x000fe400000108bf */
[--C-:B------:R-:W-:Y:S02]  /*c1c0*/  FFMA.FTZ R201, R34, c[0x0][0x2d0], -R189.reuse ;  /* 0x0000b40022c97a23 */ /* 0x100fe400000108bd */
[----:B------:R-:W-:Y:S01]  /*c1d0*/  MUFU.EX2 R5, R5 ;  /* 0x0000000500057308 */ /* 0x000fe20000000800 */
[----:B--2---:R-:W-:Y:S02]  /*c1e0*/  FFMA.FTZ R165, R10, c[0x0][0x2d0], -R189 ;  /* 0x0000b4000aa57a23 */ /* 0x004fe400000108bd */
[C---:B---3--:R-:W-:Y:S02]  /*c1f0*/  FMUL.FTZ R10, R2.reuse, R162 ;  /* 0x000000a2020a7220 */ /* 0x048fe40000410000 */
[C---:B------:R-:W-:Y:S05]  /*c200*/  FMUL.FTZ R11, R2.reuse, R163 ;  /* 0x000000a3020b7220 */ /* 0x040fea0000410000 */
        /* <DEDUP_REMOVED lines=41> */
[----:B--2---:R-:W-:Y:S01]  /*c4a0*/  FMUL.FTZ R8, R3, R160 ;  /* 0x000000a003087220 */ /* 0x004fe20000410000 */
[----:B------:R-:W-:Y:S01]  /*c4b0*/  F2FP.PACK_AB R160, R5, R188 ;  /* 0x000000bc05a0723e */ /* 0x000fe200000000ff */
[----:B------:R-:W-:Y:S01]  /*c4c0*/  FMUL.FTZ R9, R3, R161 ;  /* 0x000000a103097220 */ /* 0x000fe20000410000 */
[----:B------:R-:W-:Y:S01]  /*c4d0*/  F2FP.PACK_AB R161, R7, R6 ;  /* 0x0000000607a1723e */ /* 0x000fe200000000ff */
[C---:B------:R-:W-:Y:S01]  /*c4e0*/  FMUL.FTZ R132, R3.reuse, R132 ;  /* 0x0000008403847220 */ /* 0x040fe20000410000 */
[----:B------:R-:W-:Y:S01]  /*c4f0*/  MUFU.EX2 R194, R194 ;  /* 0x000000c200c27308 */ /* 0x000fe20000000800 */
[C---:B------:R-:W-:Y:S02]  /*c500*/  FMUL.FTZ R133, R3.reuse, R133 ;  /* 0x0000008503857220 */ /* 0x040fe40000410000 */
[C---:B------:R-:W-:Y:S02]  /*c510*/  FMUL.FTZ R136, R3.reuse, R136 ;  /* 0x0000008803887220 */ /* 0x040fe40000410000 */
[C---:B-1----:R-:W-:Y:S05]  /*c520*/  HMMA.16816.F32 R8, R160.reuse, R168, R8 ;  /* 0x000000a8a008723c */ /* 0x042fea0000001808 */
[C---:B------:R-:W-:Y:S01]  /*c530*/  FMUL.FTZ R137, R3.reuse, R137 ;  /* 0x0000008903897220 */ /* 0x040fe20000410000 */
[----:B------:R-:W1:Y:S01]  /*c540*/  MUFU.EX2 R195, R195 ;  /* 0x000000c300c37308 */ /* 0x000e620000000800 */
[C---:B------:R-:W-:Y:S01]  /*c550*/  FMUL.FTZ R140, R3.reuse, R140 ;  /* 0x0000008c038c7220 */ /* 0x040fe20000410000 */
[C---:B------:R-:W-:Y:S01]  /*c560*/  HMMA.16816.F32 R132, R160.reuse, R170, R132 ;  /* 0x000000aaa084723c */ /* 0x040fe20000001884 */
[----:B------:R-:W2:Y:S03]  /*c570*/  LDSM.16.MT88.4 R168, [R220+0x100] ;  /* 0x00010000dca8783b */ /* 0x000ea60000004200 */
[C---:B------:R-:W-:Y:S02]  /*c580*/  FMUL.FTZ R141, R3.reuse, R141 ;  /* 0x0000008d038d7220 */ /* 0x040fe40000410000 */
[C---:B------:R-:W-:Y:S02]  /*c590*/  FMUL.FTZ R144, R3.reuse, R144 ;  /* 0x0000009003907220 */ /* 0x040fe40000410000 */
[C---:B------:R-:W-:Y:S01]  /*c5a0*/  HMMA.16816.F32 R136, R160.reuse, R172, R136 ;  /* 0x000000aca088723c */ /* 0x040fe20000001888 */
[----:B------:R-:W-:Y:S03]  /*c5b0*/  MUFU.EX2 R196, R196 ;  /* 0x000000c400c47308 */ /* 0x000fe60000000800 */
[C---:B------:R-:W-:Y:S02]  /*c5c0*/  FMUL.FTZ R145, R3.reuse, R145 ;  /* 0x0000009103917220 */ /* 0x040fe40000410000 */
[C---:B------:R-:W-:Y:S02]  /*c5d0*/  FMUL.FTZ R148, R3.reuse, R148 ;  /* 0x0000009403947220 */ /* 0x040fe40000410000 */
[C---:B------:R-:W-:Y:S01]  /*c5e0*/  HMMA.16816.F32 R140, R160.reuse, R174, R140 ;  /* 0x000000aea08c723c */ /* 0x040fe2000000188c */
[----:B------:R-:W4:Y:S02]  /*c5f0*/  LDSM.16.MT88.4 R172, [R227+0x2100] ;  /* 0x00210000e3ac783b */ /* 0x000f240000004200 */
[----:B------:R-:W5:Y:S01]  /*c600*/  MUFU.EX2 R197, R197 ;  /* 0x000000c500c57308 */ /* 0x000f620000000800 */
[C---:B------:R-:W-:Y:S02]  /*c610*/  FMUL.FTZ R149, R3.reuse, R149 ;  /* 0x0000009503957220 */ /* 0x040fe40000410000 */
[C---:B------:R-:W-:Y:S02]  /*c620*/  FMUL.FTZ R152, R3.reuse, R152 ;  /* 0x0000009803987220 */ /* 0x040fe40000410000 */
[C---:B------:R-:W-:Y:S04]  /*c630*/  HMMA.16816.F32 R144, R160.reuse, R176, R144 ;  /* 0x000000b0a090723c */ /* 0x040fe80000001890 */
[C---:B------:R-:W-:Y:S01]  /*c640*/  FMUL.FTZ R153, R3.reuse, R153 ;  /* 0x0000009903997220 */ /* 0x040fe20000410000 */
[----:B------:R-:W-:Y:S01]  /*c650*/  MUFU.EX2 R198, R198 ;  /* 0x000000c600c67308 */ /* 0x000fe20000000800 */
[C---:B------:R-:W-:Y:S02]  /*c660*/  FMUL.FTZ R156, R3.reuse, R156 ;  /* 0x0000009c039c7220 */ /* 0x040fe40000410000 */
[C---:B------:R-:W-:Y:S01]  /*c670*/  HMMA.16816.F32 R148, R160.reuse, R178, R148 ;  /* 0x000000b2a094723c */ /* 0x040fe20000001894 */
[----:B------:R-:W1:Y:S03]  /*c680*/  LDSM.16.MT88.4 R176, [R222+0x2100] ;  /* 0x00210000deb0783b */ /* 0x000e660000004200 */
[C---:B------:R-:W-:Y:S02]  /*c690*/  FMUL.FTZ R157, R3.reuse, R157 ;  /* 0x0000009d039d7220 */ /* 0x040fe40000410000 */
[C---:B------:R-:W-:Y:S01]  /*c6a0*/  FMUL.FTZ R36, R3.reuse, R36 ;  /* 0x0000002403247220 */ /* 0x040fe20000410000 */
[----:B------:R-:W1:Y:S01]  /*c6b0*/  MUFU.EX2 R199, R199 ;  /* 0x000000c700c77308 */ /* 0x000e620000000800 */
[C---:B------:R-:W-:Y:S01]  /*c6c0*/  FMUL.FTZ R37, R3.reuse, R37 ;  /* 0x0000002503257220 */ /* 0x040fe20000410000 */
[C---:B--2---:R-:W-:Y:S03]  /*c6d0*/  HMMA.16816.F32 R152, R160.reuse, R168, R152 ;  /* 0x000000a8a098723c */ /* 0x044fe60000001898 */
[C---:B------:R-:W-:Y:S02]  /*c6e0*/  FMUL.FTZ R40, R3.reuse, R40 ;  /* 0x0000002803287220 */ /* 0x040fe40000410000 */
[C---:B------:R-:W-:Y:S02]  /*c6f0*/  FMUL.FTZ R41, R3.reuse, R41 ;  /* 0x0000002903297220 */ /* 0x040fe40000410000 */
[C---:B------:R-:W-:Y:S01]  /*c700*/  FMUL.FTZ R44, R3.reuse, R44 ;  /* 0x0000002c032c7220 */ /* 0x040fe20000410000 */
[C---:B------:R-:W-:Y:S01]  /*c710*/  HMMA.16816.F32 R156, R160.reuse, R170, R156 ;  /* 0x000000aaa09c723c */ /* 0x040fe2000000189c */
[----:B------:R-:W2:Y:S01]  /*c720*/  LDSM.16.MT88.4 R168, [R221+0x2100] ;  /* 0x00210000dda8783b */ /* 0x000ea20000004200 */
[----:B------:R-:W-:Y:S02]  /*c730*/  MUFU.EX2 R200, R200 ;  /* 0x000000c800c87308 */ /* 0x000fe40000000800 */
[C---:B------:R-:W-:Y:S02]  /*c740*/  FMUL.FTZ R45, R3.reuse, R45 ;  /* 0x0000002d032d7220 */ /* 0x040fe40000410000 */
[C---:B------:R-:W-:Y:S02]  /*c750*/  FMUL.FTZ R48, R3.reuse, R48 ;  /* 0x0000003003307220 */ /* 0x040fe40000410000 */
[C---:B----4-:R-:W-:Y:S04]  /*c760*/  HMMA.16816.F32 R36, R160.reuse, R172, R36 ;  /* 0x000000aca024723c */ /* 0x050fe80000001824 */
[C---:B------:R-:W-:Y:S01]  /*c770*/  FMUL.FTZ R49, R3.reuse, R49 ;  /* 0x0000003103317220 */ /* 0x040fe20000410000 */
[----:B------:R-:W-:Y:S01]  /*c780*/  MUFU.EX2 R201, R201 ;  /* 0x000000c900c97308 */ /* 0x000fe20000000800 */
[C---:B------:R-:W-:Y:S02]  /*c790*/  FMUL.FTZ R52, R3.reuse, R52 ;  /* 0x0000003403347220 */ /* 0x040fe40000410000 */
[C---:B------:R-:W-:Y:S01]  /*c7a0*/  HMMA.16816.F32 R40, R160.reuse, R174, R40 ;  /* 0x000000aea028723c */ /* 0x040fe20000001828 */
[----:B------:R-:W4:Y:S03]  /*c7b0*/  LDSM.16.MT88.4 R172, [R220+0x2100] ;  /* 0x00210000dcac783b */ /* 0x000f260000004200 */
        /* <DEDUP_REMOVED lines=48> */
[----:B------:R-:W4:Y:S02]  /*cac0*/  LDSM.16.MT88.4 R172, [R222+0x6100] ;  /* 0x00610000deac783b */ /* 0x000f240000004200 */
        /* <DEDUP_REMOVED lines=47> */
[----:B------:R-:W-:Y:S03]  /*cdc0*/  FMUL.FTZ R129, R3, R129 ;  /* 0x0000008103817220 */ /* 0x000fe60000410000 */
[C---:B------:R-:W-:Y:S03]  /*cdd0*/  HMMA.16816.F32 R124, R160.reuse, R12, R124 ;  /* 0x0000000ca07c723c */ /* 0x040fe6000000187c */
[C---:B------:R-:W-:Y:S02]  /*cde0*/  FMUL.FTZ R130, R2.reuse, R130 ;  /* 0x0000008202827220 */ /* 0x040fe40000410000 */
[C---:B------:R-:W-:Y:S02]  /*cdf0*/  FMUL.FTZ R131, R2.reuse, R131 ;  /* 0x0000008302837220 */ /* 0x040fe40000410000 */
[----:B---3--:R-:W-:Y:S01]  /*ce00*/  F2FP.PACK_AB R12, R193, R192 ;  /* 0x000000c0c10c723e */ /* 0x008fe200000000ff */
[----:B------:R-:W-:Y:S01]  /*ce10*/  FFMA.FTZ R188, R3, R240, R188 ;  /* 0x000000f003bc7223 */ /* 0x000fe200000100bc */
[----:B------:R-:W-:Y:S03]  /*ce20*/  F2FP.PACK_AB R13, R195, R194 ;  /* 0x000000c2c30d723e */ /* 0x000fe600000000ff */
[----:B------:R-:W-:Y:S01]  /*ce30*/  HMMA.16816.F32 R128, R160, R14, R128 ;  /* 0x0000000ea080723c */ /* 0x000fe20000001880 */
[----:B------:R-:W1:Y:S02]  /*ce40*/  LDSM.16.MT88.4 R160, [R220+0x900] ;  /* 0x00090000dca0783b */ /* 0x000e640000004200 */
[----:B------:R-:W-:Y:S01]  /*ce50*/  MOV R3, R0 ;  /* 0x0000000000037202 */ /* 0x000fe20000000f00 */
[----:B------:R-:W-:Y:S02]  /*ce60*/  FFMA.FTZ R6, R2, R239, R6 ;  /* 0x000000ef02067223 */ /* 0x000fe40000010006 */
[----:B------:R-:W-:Y:S01]  /*ce70*/  FADD.FTZ R5, R5, R188 ;  /* 0x000000bc05057221 */ /* 0x000fe20000010000 */
[----:B-----5:R-:W-:Y:S01]  /*ce80*/  F2FP.PACK_AB R14, R197, R196 ;  /* 0x000000c4c50e723e */ /* 0x020fe200000000ff */
[----:B------:R-:W-:Y:S01]  /*ce90*/  FADD.FTZ R6, R7, R6 ;  /* 0x0000000607067221 */ /* 0x000fe20000010000 */
[----:B------:R-:W-:Y:S03]  /*cea0*/  F2FP.PACK_AB R15, R199, R198 ;  /* 0x000000c6c70f723e */ /* 0x000fe600000000ff */
[----:B------:R-:W-:Y:S02]  /*ceb0*/  FADD.FTZ R166, R166, R5 ;  /* 0x00000005a6a67221 */ /* 0x000fe40000010000 */
[----:B------:R-:W-:Y:S01]  /*cec0*/  FADD.FTZ R5, R165, R6 ;  /* 0x00000006a5057221 */ /* 0x000fe20000010000 */
[----:B------:R-:W-:Y:S01]  /*ced0*/  MOV R165, R164 ;  /* 0x000000a400a57202 */ /* 0x000fe20000000f00 */
[C---:B--2---:R-:W-:Y:S05]  /*cee0*/  HMMA.16816.F32 R8, R12.reuse, R168, R8 ;  /* 0x000000a80c08723c */ /* 0x044fea0000001808 */
[----:B------:R-:W-:Y:S02]  /*cef0*/  FADD.FTZ R167, R167, R166 ;  /* 0x000000a6a7a77221 */ /* 0x000fe40000010000 */
[----:B------:R-:W-:Y:S01]  /*cf00*/  FADD.FTZ R5, R190, R5 ;  /* 0x00000005be057221 */ /* 0x000fe20000010000 */
        /* <DEDUP_REMOVED lines=11> */
[C---:B----4-:R-:W-:Y:S04]  /*cfc0*/  HMMA.16816.F32 R144, R12.reuse, R172, R144 ;  /* 0x000000ac0c90723c */ /* 0x050fe80000001890 */
[----:B------:R-:W-:Y:S02]  /*cfd0*/  FADD.FTZ R197, R197, R196 ;  /* 0x000000c4c5c57221 */ /* 0x000fe40000010000 */
[----:B------:R-:W-:Y:S02]  /*cfe0*/  FADD.FTZ R199, R199, R198 ;  /* 0x000000c6c7c77221 */ /* 0x000fe40000010000 */
[C---:B------:R-:W-:Y:S01]  /*cff0*/  HMMA.16816.F32 R148, R12.reuse, R174, R148 ;  /* 0x000000ae0c94723c */ /* 0x040fe20000001894 */
[----:B------:R-:W4:Y:S07]  /*d000*/  LDSM.16.MT88.4 R172, [R222+0x4900] ;  /* 0x00490000deac783b */ /* 0x000f2e0000004200 */
[C---:B-1----:R-:W-:Y:S08]  /*d010*/  HMMA.16816.F32 R152, R12.reuse, R160, R152 ;  /* 0x000000a00c98723c */ /* 0x042ff00000001898 */
[C---:B------:R-:W-:Y:S01]  /*d020*/  HMMA.16816.F32 R156, R12.reuse, R162, R156 ;  /* 0x000000a20c9c723c */ /* 0x040fe2000000189c */
[----:B------:R-:W1:Y:S07]  /*d030*/  LDSM.16.MT88.4 R160, [R221+0x4900] ;  /* 0x00490000dda0783b */ /* 0x000e6e0000004200 */
[C---:B------:R-:W-:Y:S08]  /*d040*/  HMMA.16816.F32 R36, R12.reuse, R176, R36 ;  /* 0x000000b00c24723c */ /* 0x040ff00000001824 */
[C---:B------:R-:W-:Y:S01]  /*d050*/  HMMA.16816.F32 R40, R12.reuse, R178, R40 ;  /* 0x000000b20c28723c */ /* 0x040fe20000001828 */
[----:B------:R-:W-:Y:S07]  /*d060*/  LDSM.16.MT88.4 R176, [R227+0x5100] ;  /* 0x00510000e3b0783b */ /* 0x000fee0000004200 */
[C---:B--2---:R-:W-:Y:S08]  /*d070*/  HMMA.16816.F32 R44, R12.reuse, R168, R44 ;  /* 0x000000a80c2c723c */ /* 0x044ff0000000182c */
[C---:B------:R-:W-:Y:S01]  /*d080*/  HMMA.16816.F32 R48, R12.reuse, R170, R48 ;  /* 0x000000aa0c30723c */ /* 0x040fe20000001830 */
[----:B------:R-:W2:Y:S07]  /*d090*/  LDSM.16.MT88.4 R168, [R220+0x4900] ;  /* 0x00490000dca8783b */ /* 0x000eae0000004200 */
[C---:B------:R-:W-:Y:S07]  /*d0a0*/  HMMA.16816.F32 R52, R12.reuse, R180, R52 ;  /* 0x000000b40c34723c */ /* 0x040fee0000001834 */
[--C-:B------:R-:W-:Y:S01]  /*d0b0*/  FFMA.FTZ R180, R20, c[0x0][0x2d0], -R191.reuse ;  /* 0x0000b40014b47a23 */ /* 0x100fe200000108bf */
[C---:B------:R-:W-:Y:S04]  /*d0c0*/  HMMA.16816.F32 R56, R12.reuse, R182, R56 ;  /* 0x000000b60c38723c */ /* 0x040fe80000001838 */
[----:B------:R-:W-:Y:S01]  /*d0d0*/  FFMA.FTZ R181, R21, c[0x0][0x2d0], -R191 ;  /* 0x0000b40015b57a23 */ /* 0x000fe200000108bf */
[----:B------:R-:W-:Y:S02]  /*d0e0*/  MUFU.EX2 R180, R180 ;  /* 0x000000b400b47308 */ /* 0x000fe40000000800 */
[--C-:B------:R-:W-:Y:S01]  /*d0f0*/  FFMA.FTZ R182, R22, c[0x0][0x2d0], -R189.reuse ;  /* 0x0000b40016b67a23 */ /* 0x100fe200000108bd */
[C---:B------:R-:W-:Y:S04]  /*d100*/  HMMA.16816.F32 R60, R12.reuse, R184, R60 ;  /* 0x000000b80c3c723c */ /* 0x040fe8000000183c */
[----:B------:R-:W-:Y:S02]  /*d110*/  FFMA.FTZ R183, R23, c[0x0][0x2d0], -R189 ;  /* 0x0000b40017b77a23 */ /* 0x000fe400000108bd */
[----:B------:R-:W-:Y:S01]  /*d120*/  LDSM.16.MT88.4 R20, [R220+0x6900] ;  /* 0x00690000dc14783b */ /* 0x000fe20000004200 */
[--C-:B------:R-:W-:Y:S01]  /*d130*/  FFMA.FTZ R184, R24, c[0x0][0x2d0], -R191.reuse ;  /* 0x0000b40018b87a23 */ /* 0x100fe200000108bf */
[C---:B------:R-:W-:Y:S01]  /*d140*/  HMMA.16816.F32 R64, R12.reuse, R186, R64 ;  /* 0x000000ba0c40723c */ /* 0x040fe20000001840 */
[----:B------:R-:W5:Y:S03]  /*d150*/  MUFU.EX2 R181, R181 ;  /* 0x000000b500b57308 */ /* 0x000f660000000800 */
[----:B------:R-:W-:Y:S03]  /*d160*/  FFMA.FTZ R185, R25, c[0x0][0x2d0], -R191 ;  /* 0x0000b40019b97a23 */ /* 0x000fe600000108bf */
[--C-:B------:R-:W-:Y:S01]  /*d170*/  FFMA.FTZ R186, R26, c[0x0][0x2d0], -R189.reuse ;  /* 0x0000b4001aba7a23 */ /* 0x100fe200000108bd */
[C---:B---3--:R-:W-:Y:S03]  /*d180*/  HMMA.16816.F32 R68, R12.reuse, R16, R68 ;  /* 0x000000100c44723c */ /* 0x048fe60000001844 */
[----:B------:R-:W-:Y:S01]  /*d190*/  MUFU.EX2 R182, R182 ;  /* 0x000000b600b67308 */ /* 0x000fe20000000800 */
[----:B------:R-:W-:Y:S02]  /*d1a0*/  FFMA.FTZ R187, R27, c[0x0][0x2d0], -R189 ;  /* 0x0000b4001bbb7a23 */ /* 0x000fe400000108bd */
[----:B------:R-:W-:Y:S02]  /*d1b0*/  LDSM.16.MT88.4 R24, [R222+0x1100] ;  /* 0x00110000de18783b */ /* 0x000fe40000004200 */
[C---:B------:R-:W-:Y:S05]  /*d1c0*/  HMMA.16816.F32 R72, R12.reuse, R18, R72 ;  /* 0x000000120c48723c */ /* 0x040fea0000001848 */
[----:B------:R-:W3:Y:S01]  /*d1d0*/  MUFU.EX2 R183, R183 ;  /* 0x000000b700b77308 */ /* 0x000ee20000000800 */
[----:B------:R-:W3:Y:S02]  /*d1e0*/  LDSM.16.MT88.4 R16, [R227+0x6900] ;  /* 0x00690000e310783b */ /* 0x000ee40000004200 */
[C---:B----4-:R-:W-:Y:S07]  /*d1f0*/  HMMA.16816.F32 R76, R12.reuse, R172, R76 ;  /* 0x000000ac0c4c723c */ /* 0x050fee000000184c */
[----:B------:R-:W-:Y:S01]  /*d200*/  MUFU.EX2 R184, R184 ;  /* 0x000000b800b87308 */ /* 0x000fe20000000800 */
[C---:B------:R-:W-:Y:S01]  /*d210*/  HMMA.16816.F32 R80, R12.reuse, R174, R80 ;  /* 0x000000ae0c50723c */ /* 0x040fe20000001850 */
[----:B------:R-:W4:Y:S07]  /*d220*/  LDSM.16.MT88.4 R172, [R222+0x6900] ;  /* 0x00690000deac783b */ /* 0x000f2e0000004200 */
[C---:B-1----:R-:W-:Y:S01]  /*d230*/  HMMA.16816.F32 R84, R12.reuse, R160, R84 ;  /* 0x000000a00c54723c */ /* 0x042fe20000001854 */
[----:B------:R-:W1:Y:S07]  /*d240*/  MUFU.EX2 R185, R185 ;  /* 0x000000b900b97308 */ /* 0x000e6e0000000800 */
[C---:B------:R-:W-:Y:S01]  /*d250*/  HMMA.16816.F32 R88, R12.reuse, R162, R88 ;  /* 0x000000a20c58723c */ /* 0x040fe20000001858 */
[----:B------:R-:W1:Y:S02]  /*d260*/  LDSM.16.MT88.4 R160, [R221+0x6900] ;  /* 0x00690000dda0783b */ /* 0x000e640000004200 */
[----:B------:R-:W-:Y:S05]  /*d270*/  MUFU.EX2 R186, R186 ;  /* 0x000000ba00ba7308 */ /* 0x000fea0000000800 */
[C---:B--2---:R-:W-:Y:S05]  /*d280*/  HMMA.16816.F32 R92, R12.reuse, R168, R92 ;  /* 0x000000a80c5c723c */ /* 0x044fea000000185c */
[----:B------:R-:W2:Y:S03]  /*d290*/  MUFU.EX2 R187, R187 ;  /* 0x000000bb00bb7308 */ /* 0x000ea60000000800 */
[C---:B------:R-:W-:Y:S01]  /*d2a0*/  HMMA.16816.F32 R96, R12.reuse, R170, R96 ;  /* 0x000000aa0c60723c */ /* 0x040fe20000001860 */
[----:B------:R-:W-:Y:S07]  /*d2b0*/  LDSM.16.MT88.4 R168, [R227+0x3100] ;  /* 0x00310000e3a8783b */ /* 0x000fee0000004200 */
[C---:B---3--:R-:W-:Y:S08]  /*d2c0*/  HMMA.16816.F32 R100, R12.reuse, R16, R100 ;  /* 0x000000100c64723c */ /* 0x048ff00000001864 */
[C---:B------:R-:W-:Y:S01]  /*d2d0*/  HMMA.16816.F32 R104, R12.reuse, R18, R104 ;  /* 0x000000120c68723c */ /* 0x040fe20000001868 */
[----:B------:R-:W3:Y:S07]  /*d2e0*/  LDSM.16.MT88.4 R16, [R227+0x1100] ;  /* 0x00110000e310783b */ /* 0x000eee0000004200 */
[C---:B----4-:R-:W-:Y:S08]  /*d2f0*/  HMMA.16816.F32 R108, R12.reuse, R172, R108 ;  /* 0x000000ac0c6c723c */ /* 0x050ff0000000186c */
[C---:B------:R-:W-:Y:S01]  /*d300*/  HMMA.16816.F32 R112, R12.reuse, R174, R112 ;  /* 0x000000ae0c70723c */ /* 0x040fe20000001870 */
[----:B------:R-:W-:Y:S07]  /*d310*/  LDSM.16.MT88.4 R172, [R222+0x3100] ;  /* 0x00310000deac783b */ /* 0x000fee0000004200 */
[C---:B-1----:R-:W-:Y:S08]  /*d320*/  HMMA.16816.F32 R116, R12.reuse, R160, R116 ;  /* 0x000000a00c74723c */ /* 0x042ff00000001874 */
[C---:B------:R-:W-:Y:S01]  /*d330*/  HMMA.16816.F32 R120, R12.reuse, R162, R120 ;  /* 0x000000a20c78723c */ /* 0x040fe20000001878 */
[----:B------:R-:W1:Y:S07]  /*d340*/  LDSM.16.MT88.4 R160, [R221+0x1100] ;  /* 0x00110000dda0783b */ /* 0x000e6e0000004200 */
[C---:B------:R-:W-:Y:S08]  /*d350*/  HMMA.16816.F32 R124, R12.reuse, R20, R124 ;  /* 0x000000140c7c723c */ /* 0x040ff0000000187c */
[----:B------:R-:W-:Y:S01]  /*d360*/  HMMA.16816.F32 R128, R12, R22, R128 ;  /* 0x000000160c80723c */ /* 0x000fe20000001880 */
[----:B------:R-:W4:Y:S06]  /*d370*/  LDSM.16.MT88.4 R20, [R220+0x1100] ;  /* 0x00110000dc14783b */ /* 0x000f2c0000004200 */
[----:B-----5:R-:W-:Y:S01]  /*d380*/  F2FP.PACK_AB R12, R181, R180 ;  /* 0x000000b4b50c723e */ /* 0x020fe200000000ff */
[----:B------:R-:W-:Y:S01]  /*d390*/  FADD.FTZ R180, R180, R197 ;  /* 0x000000c5b4b47221 */ /* 0x000fe20000010000 */
[----:B------:R-:W-:Y:S03]  /*d3a0*/  F2FP.PACK_AB R13, R183, R182 ;  /* 0x000000b6b70d723e */ /* 0x000fe600000000ff */
[----:B------:R-:W-:Y:S01]  /*d3b0*/  F2FP.PACK_AB R14, R185, R184 ;  /* 0x000000b8b90e723e */ /* 0x000fe200000000ff */
[----:B------:R-:W-:Y:S01]  /*d3c0*/  FADD.FTZ R182, R182, R199 ;  /* 0x000000c7b6b67221 */ /* 0x000fe20000010000 */
[----:B--2---:R-:W-:Y:S01]  /*d3d0*/  F2FP.PACK_AB R15, R187, R186 ;  /* 0x000000babb0f723e */ /* 0x004fe200000000ff */
[----:B------:R-:W-:Y:S02]  /*d3e0*/  FADD.FTZ R181, R181, R180 ;  /* 0x000000b4b5b57221 */ /* 0x000fe40000010000 */
[----:B------:R-:W-:Y:S02]  /*d3f0*/  FADD.FTZ R183, R183, R182 ;  /* 0x000000b6b7b77221 */ /* 0x000fe40000010000 */
[----:B------:R-:W-:Y:S02]  /*d400*/  FADD.FTZ R184, R184, R181 ;  /* 0x000000b5b8b87221 */ /* 0x000fe40000010000 */
[C---:B---3--:R-:W-:Y:S03]  /*d410*/  HMMA.16816.F32 R8, R12.reuse, R16, R8 ;  /* 0x000000100c08723c */ /* 0x048fe60000001808 */
[----:B------:R-:W-:Y:S02]  /*d420*/  FADD.FTZ R186, R186, R183 ;  /* 0x000000b7baba7221 */ /* 0x000fe40000010000 */
[----:B------:R-:W-:Y:S02]  /*d430*/  FADD.FTZ R185, R185, R184 ;  /* 0x000000b8b9b97221 */ /* 0x000fe40000010000 */
[----:B------:R-:W-:Y:S01]  /*d440*/  FADD.FTZ R187, R187, R186 ;  /* 0x000000babbbb7221 */ /* 0x000fe20000010000 */
[C---:B------:R-:W-:Y:S01]  /*d450*/  HMMA.16816.F32 R132, R12.reuse, R18, R132 ;  /* 0x000000120c84723c */ /* 0x040fe20000001884 */
[----:B------:R-:W2:Y:S07]  /*d460*/  LDSM.16.MT88.4 R16, [R221+0x3100] ;  /* 0x00310000dd10783b */ /* 0x000eae0000004200 */
[C---:B------:R-:W-:Y:S08]  /*d470*/  HMMA.16816.F32 R136, R12.reuse, R24, R136 ;  /* 0x000000180c88723c */ /* 0x040ff00000001888 */
[C---:B------:R-:W-:Y:S01]  /*d480*/  HMMA.16816.F32 R140, R12.reuse, R26, R140 ;  /* 0x0000001a0c8c723c */ /* 0x040fe2000000188c */
[----:B------:R-:W3:Y:S07]  /*d490*/  LDSM.16.MT88.4 R24, [R220+0x3100] ;  /* 0x00310000dc18783b */ /* 0x000eee0000004200 */
[C---:B-1----:R-:W-:Y:S08]  /*d4a0*/  HMMA.16816.F32 R144, R12.reuse, R160, R144 ;  /* 0x000000a00c90723c */ /* 0x042ff00000001890 */
[C---:B------:R-:W-:Y:S01]  /*d4b0*/  HMMA.16816.F32 R148, R12.reuse, R162, R148 ;  /* 0x000000a20c94723c */ /* 0x040fe20000001894 */
[----:B------:R-:W-:Y:S07]  /*d4c0*/  LDSM.16.MT88.4 R160, [R227+0x7100] ;  /* 0x00710000e3a0783b */ /* 0x000fee0000004200 */
[C---:B----4-:R-:W-:Y:S08]  /*d4d0*/  HMMA.16816.F32 R152, R12.reuse, R20, R152 ;  /* 0x000000140c98723c */ /* 0x050ff00000001898 */
        /* <DEDUP_REMOVED lines=8> */
[C---:B--2---:R-:W-:Y:S08]  /*d560*/  HMMA.16816.F32 R52, R12.reuse, R16, R52 ;  /* 0x000000100c34723c */ /* 0x044ff00000001834 */
[C---:B------:R-:W-:Y:S01]  /*d570*/  HMMA.16816.F32 R56, R12.reuse, R18, R56 ;  /* 0x000000120c38723c */ /* 0x040fe20000001838 */
[----:B------:R-:W2:Y:S07]  /*d580*/  LDSM.16.MT88.4 R16, [R221+0x5100] ;  /* 0x00510000dd10783b */ /* 0x000eae0000004200 */
[C---:B---3--:R-:W-:Y:S08]  /*d590*/  HMMA.16816.F32 R60, R12.reuse, R24, R60 ;  /* 0x000000180c3c723c */ /* 0x048ff0000000183c */
[C---:B------:R-:W-:Y:S01]  /*d5a0*/  HMMA.16816.F32 R64, R12.reuse, R26, R64 ;  /* 0x0000001a0c40723c */ /* 0x040fe20000001840 */
[----:B------:R-:W3:Y:S07]  /*d5b0*/  LDSM.16.MT88.4 R24, [R220+0x5100] ;  /* 0x00510000dc18783b */ /* 0x000eee0000004200 */
[C---:B------:R-:W-:Y:S07]  /*d5c0*/  HMMA.16816.F32 R68, R12.reuse, R176, R68 ;  /* 0x000000b00c44723c */ /* 0x040fee0000001844 */
[----:B------:R-:W-:Y:S01]  /*d5d0*/  FFMA.FTZ R177, R29, c[0x0][0x2d0], -R191 ;  /* 0x0000b4001db17a23 */ /* 0x000fe200000108bf */
[C---:B------:R-:W-:Y:S04]  /*d5e0*/  HMMA.16816.F32 R72, R12.reuse, R178, R72 ;  /* 0x000000b20c48723c */ /* 0x040fe80000001848 */
[--C-:B------:R-:W-:Y:S01]  /*d5f0*/  FFMA.FTZ R176, R30, c[0x0][0x2d0], -R189.reuse ;  /* 0x0000b4001eb07a23 */ /* 0x100fe200000108bd */
[----:B------:R-:W4:Y:S02]  /*d600*/  MUFU.EX2 R177, R177 ;  /* 0x000000b100b17308 */ /* 0x000f240000000800 */
[----:B------:R-:W-:Y:S01]  /*d610*/  FFMA.FTZ R179, R31, c[0x0][0x2d0], -R189 ;  /* 0x0000b4001fb37a23 */ /* 0x000fe200000108bd */
[C---:B-1----:R-:W-:Y:S01]  /*d620*/  HMMA.16816.F32 R76, R12.reuse, R20, R76 ;  /* 0x000000140c4c723c */ /* 0x042fe2000000184c */
[----:B------:R-:W-:Y:S03]  /*d630*/  LDSM.16.MT88.4 R28, [R221+0x7100] ;  /* 0x00710000dd1c783b */ /* 0x000fe60000004200 */
[--C-:B------:R-:W-:Y:S02]  /*d640*/  FFMA.FTZ R178, R32, c[0x0][0x2d0], -R191.reuse ;  /* 0x0000b40020b27a23 */ /* 0x100fe400000108bf */
[----:B------:R-:W-:Y:S01]  /*d650*/  FFMA.FTZ R191, R33, c[0x0][0x2d0], -R191 ;  /* 0x0000b40021bf7a23 */ /* 0x000fe200000108bf */
[----:B------:R-:W-:Y:S01]  /*d660*/  MUFU.EX2 R176, R176 ;  /* 0x000000b000b07308 */ /* 0x000fe20000000800 */
[C---:B------:R-:W-:Y:S01]  /*d670*/  HMMA.16816.F32 R80, R12.reuse, R22, R80 ;  /* 0x000000160c50723c */ /* 0x040fe20000001850 */
[----:B------:R-:W1:Y:S03]  /*d680*/  LDSM.16.MT88.4 R20, [R222+0x7100] ;  /* 0x00710000de14783b */ /* 0x000e660000004200 */
[----:B------:R-:W-:Y:S04]  /*d690*/  FFMA.FTZ R189, R35, c[0x0][0x2d0], -R189 ;  /* 0x0000b40023bd7a23 */ /* 0x000fe800000108bd */
[C---:B--2---:R-:W-:Y:S01]  /*d6a0*/  HMMA.16816.F32 R84, R12.reuse, R16, R84 ;  /* 0x000000100c54723c */ /* 0x044fe20000001854 */
[----:B------:R-:W-:Y:S01]  /*d6b0*/  LDSM.16.MT88.4 R32, [R221+0x1900] ;  /* 0x00190000dd20783b */ /* 0x000fe20000004200 */
[----:B------:R-:W2:Y:S06]  /*d6c0*/  MUFU.EX2 R179, R179 ;  /* 0x000000b300b37308 */ /* 0x000eac0000000800 */
[C---:B------:R-:W-:Y:S01]  /*d6d0*/  HMMA.16816.F32 R88, R12.reuse, R18, R88 ;  /* 0x000000120c58723c */ /* 0x040fe20000001858 */
[----:B------:R-:W5:Y:S03]  /*d6e0*/  LDSM.16.MT88.4 R16, [R220+0x7100] ;  /* 0x00710000dc10783b */ /* 0x000f660000004200 */
[----:B------:R-:W-:Y:S04]  /*d6f0*/  MUFU.EX2 R178, R178 ;  /* 0x000000b200b27308 */ /* 0x000fe80000000800 */
[C---:B---3--:R-:W-:Y:S06]  /*d700*/  HMMA.16816.F32 R92, R12.reuse, R24, R92 ;  /* 0x000000180c5c723c */ /* 0x048fec000000185c */
[----:B------:R-:W3:Y:S02]  /*d710*/  MUFU.EX2 R191, R191 ;  /* 0x000000bf00bf7308 */ /* 0x000ee40000000800 */
[C---:B------:R-:W-:Y:S01]  /*d720*/  HMMA.16816.F32 R96, R12.reuse, R26, R96 ;  /* 0x0000001a0c60723c */ /* 0x040fe20000001860 */
[----:B------:R-:W2:Y:S07]  /*d730*/  LDSM.16.MT88.4 R24, [R227+0x1900] ;  /* 0x00190000e318783b */ /* 0x000eae0000004200 */
[C---:B------:R-:W-:Y:S01]  /*d740*/  HMMA.16816.F32 R100, R12.reuse, R160, R100 ;  /* 0x000000a00c64723c */ /* 0x040fe20000001864 */
[----:B------:R-:W2:Y:S07]  /*d750*/  MUFU.EX2 R202, R189 ;  /* 0x000000bd00ca7308 */ /* 0x000eae0000000800 */
[C---:B------:R-:W-:Y:S08]  /*d760*/  HMMA.16816.F32 R104, R12.reuse, R162, R104 ;  /* 0x000000a20c68723c */ /* 0x040ff00000001868 */
[C---:B-1----:R-:W-:Y:S08]  /*d770*/  HMMA.16816.F32 R108, R12.reuse, R20, R108 ;  /* 0x000000140c6c723c */ /* 0x042ff0000000186c */
[C---:B------:R-:W-:Y:S01]  /*d780*/  HMMA.16816.F32 R112, R12.reuse, R22, R112 ;  /* 0x000000160c70723c */ /* 0x040fe20000001870 */
[----:B------:R-:W1:Y:S07]  /*d790*/  LDSM.16.MT88.4 R20, [R227+0x3900] ;  /* 0x00390000e314783b */ /* 0x000e6e0000004200 */
[C---:B------:R-:W-:Y:S08]  /*d7a0*/  HMMA.16816.F32 R116, R12.reuse, R28, R116 ;  /* 0x0000001c0c74723c */ /* 0x040ff00000001874 */
[C---:B------:R-:W-:Y:S01]  /*d7b0*/  HMMA.16816.F32 R120, R12.reuse, R30, R120 ;  /* 0x0000001e0c78723c */ /* 0x040fe20000001878 */
[----:B------:R-:W-:Y:S07]  /*d7c0*/  LDSM.16.MT88.4 R28, [R227+0x5900] ;  /* 0x00590000e31c783b */ /* 0x000fee0000004200 */
[C---:B-----5:R-:W-:Y:S08]  /*d7d0*/  HMMA.16816.F32 R124, R12.reuse, R16, R124 ;  /* 0x000000100c7c723c */ /* 0x060ff0000000187c */
[----:B------:R-:W-:Y:S01]  /*d7e0*/  HMMA.16816.F32 R128, R12, R18, R128 ;  /* 0x000000120c80723c */ /* 0x000fe20000001880 */
[----:B------:R-:W5:Y:S06]  /*d7f0*/  LDSM.16.MT88.4 R16, [R222+0x3900] ;  /* 0x00390000de10783b */ /* 0x000f6c0000004200 */
[----:B----4-:R-:W-:Y:S01]  /*d800*/  F2FP.PACK_AB R12, R177, R200 ;  /* 0x000000c8b10c723e */ /* 0x010fe200000000ff */
[----:B------:R-:W-:Y:S01]  /*d810*/  FADD.FTZ R200, R200, R185 ;  /* 0x000000b9c8c87221 */ /* 0x000fe20000010000 */
[----:B--2---:R-:W-:Y:S03]  /*d820*/  F2FP.PACK_AB R13, R179, R176 ;  /* 0x000000b0b30d723e */ /* 0x004fe600000000ff */
[----:B---3--:R-:W-:Y:S01]  /*d830*/  F2FP.PACK_AB R14, R191, R178 ;  /* 0x000000b2bf0e723e */ /* 0x008fe200000000ff */
[----:B------:R-:W-:Y:S01]  /*d840*/  FADD.FTZ R176, R176, R187 ;  /* 0x000000bbb0b07221 */ /* 0x000fe20000010000 */
[----:B------:R-:W-:Y:S01]  /*d850*/  F2FP.PACK_AB R15, R202, R201 ;  /* 0x000000c9ca0f723e */ /* 0x000fe200000000ff */
[----:B------:R-:W-:Y:S02]  /*d860*/  FADD.FTZ R177, R177, R200 ;  /* 0x000000c8b1b17221 */ /* 0x000fe40000010000 */
[----:B------:R-:W-:Y:S02]  /*d870*/  FADD.FTZ R176, R179, R176 ;  /* 0x000000b0b3b07221 */ /* 0x000fe40000010000 */
[----:B------:R-:W-:Y:S02]  /*d880*/  FADD.FTZ R178, R178, R177 ;  /* 0x000000b1b2b27221 */ /* 0x000fe40000010000 */
[C---:B------:R-:W-:Y:S01]  /*d890*/  HMMA.16816.F32 R160, R12.reuse, R24, R8 ;  /* 0x000000180ca0723c */ /* 0x040fe20000001808 */
[----:B------:R-:W2:Y:S02]  /*d8a0*/  LDSM.16.MT88.4 R8, [R221+0x3900] ;  /* 0x00390000dd08783b */ /* 0x000ea40000004200 */
[----:B------:R-:W-:Y:S02]  /*d8b0*/  FADD.FTZ R201, R201, R176 ;  /* 0x000000b0c9c97221 */ /* 0x000fe40000010000 */
[----:B------:R-:W-:Y:S02]  /*d8c0*/  FADD.FTZ R240, R191, R178 ;  /* 0x000000b2bff07221 */ /* 0x000fe40000010000 */
[----:B------:R-:W-:Y:S01]  /*d8d0*/  FADD.FTZ R239, R202, R201 ;  /* 0x000000c9caef7221 */ /* 0x000fe20000010000 */
[C---:B------:R-:W-:Y:S01]  /*d8e0*/  HMMA.16816.F32 R132, R12.reuse, R26, R132 ;  /* 0x0000001a0c84723c */ /* 0x040fe20000001884 */
[----:B------:R-:W3:Y:S07]  /*d8f0*/  LDSM.16.MT88.4 R24, [R220+0x3900] ;  /* 0x00390000dc18783b */ /* 0x000eee0000004200 */
[C---:B------:R-:W-:Y:S08]  /*d900*/  HMMA.16816.F32 R136, R12.reuse, R168, R136 ;  /* 0x000000a80c88723c */ /* 0x040ff00000001888 */
[C---:B------:R-:W-:Y:S01]  /*d910*/  HMMA.16816.F32 R140, R12.reuse, R170, R140 ;  /* 0x000000aa0c8c723c */ /* 0x040fe2000000188c */
[----:B------:R-:W-:Y:S07]  /*d920*/  LDSM.16.MT88.4 R168, [R220+0x5900] ;  /* 0x00590000dca8783b */ /* 0x000fee0000004200 */
[C---:B------:R-:W-:Y:S08]  /*d930*/  HMMA.16816.F32 R144, R12.reuse, R32, R144 ;  /* 0x000000200c90723c */ /* 0x040ff00000001890 */
[C---:B------:R-:W-:Y:S01]  /*d940*/  HMMA.16816.F32 R148, R12.reuse, R34, R148 ;  /* 0x000000220c94723c */ /* 0x040fe20000001894 */
[----:B------:R-:W4:Y:S07]  /*d950*/  LDSM.16.MT88.4 R32, [R222+0x5900] ;  /* 0x00590000de20783b */ /* 0x000f2e0000004200 */
[C---:B------:R-:W-:Y:S08]  /*d960*/  HMMA.16816.F32 R152, R12.reuse, R172, R152 ;  /* 0x000000ac0c98723c */ /* 0x040ff00000001898 */
[C---:B------:R-:W-:Y:S01]  /*d970*/  HMMA.16816.F32 R156, R12.reuse, R174, R156 ;  /* 0x000000ae0c9c723c */ /* 0x040fe2000000189c */
[----:B------:R-:W-:Y:S07]  /*d980*/  LDSM.16.MT88.4 R172, [R227+0x7900] ;  /* 0x00790000e3ac783b */ /* 0x000fee0000004200 */
[C---:B-1----:R-:W-:Y:S08]  /*d990*/  HMMA.16816.F32 R36, R12.reuse, R20, R36 ;  /* 0x000000140c24723c */ /* 0x042ff00000001824 */
[C---:B------:R-:W-:Y:S01]  /*d9a0*/  HMMA.16816.F32 R40, R12.reuse, R22, R40 ;  /* 0x000000160c28723c */ /* 0x040fe20000001828 */
[----:B------:R-:W1:Y:S07]  /*d9b0*/  LDSM.16.MT88.4 R20, [R221+0x5900] ;  /* 0x00590000dd14783b */ /* 0x000e6e0000004200 */
[C---:B-----5:R-:W-:Y:S08]  /*d9c0*/  HMMA.16816.F32 R44, R12.reuse, R16, R44 ;  /* 0x000000100c2c723c */ /* 0x060ff0000000182c */
[C---:B------:R-:W-:Y:S01]  /*d9d0*/  HMMA.16816.F32 R48, R12.reuse, R18, R48 ;  /* 0x000000120c30723c */ /* 0x040fe20000001830 */
[----:B------:R-:W5:Y:S07]  /*d9e0*/  LDSM.16.MT88.4 R16, [R222+0x7900] ;  /* 0x00790000de10783b */ /* 0x000f6e0000004200 */
[C---:B--2---:R-:W-:Y:S08]  /*d9f0*/  HMMA.16816.F32 R52, R12.reuse, R8, R52 ;  /* 0x000000080c34723c */ /* 0x044ff00000001834 */
[C---:B------:R-:W-:Y:S01]  /*da00*/  HMMA.16816.F32 R56, R12.reuse, R10, R56 ;  /* 0x0000000a0c38723c */ /* 0x040fe20000001838 */
[----:B------:R-:W2:Y:S07]  /*da10*/  LDSM.16.MT88.4 R8, [R221+0x7900] ;  /* 0x00790000dd08783b */ /* 0x000eae0000004200 */
[C---:B---3--:R-:W-:Y:S08]  /*da20*/  HMMA.16816.F32 R60, R12.reuse, R24, R60 ;  /* 0x000000180c3c723c */ /* 0x048ff0000000183c */
[C---:B------:R-:W-:Y:S08]  /*da30*/  HMMA.16816.F32 R64, R12.reuse, R26, R64 ;  /* 0x0000001a0c40723c */ /* 0x040ff00000001840 */
[C---:B------:R-:W-:Y:S08]  /*da40*/  HMMA.16816.F32 R68, R12.reuse, R28, R68 ;  /* 0x0000001c0c44723c */ /* 0x040ff00000001844 */
[C---:B------:R-:W-:Y:S08]  /*da50*/  HMMA.16816.F32 R72, R12.reuse, R30, R72 ;  /* 0x0000001e0c48723c */ /* 0x040ff00000001848 */
[C---:B----4-:R-:W-:Y:S08]  /*da60*/  HMMA.16816.F32 R76, R12.reuse, R32, R76 ;  /* 0x000000200c4c723c */ /* 0x050ff0000000184c */
[C---:B------:R-:W-:Y:S08]  /*da70*/  HMMA.16816.F32 R80, R12.reuse, R34, R80 ;  /* 0x000000220c50723c */ /* 0x040ff00000001850 */
[C---:B-1----:R-:W-:Y:S08]  /*da80*/  HMMA.16816.F32 R84, R12.reuse, R20, R84 ;  /* 0x000000140c54723c */ /* 0x042ff00000001854 */
[C---:B------:R-:W-:Y:S01]  /*da90*/  HMMA.16816.F32 R88, R12.reuse, R22, R88 ;  /* 0x000000160c58723c */ /* 0x040fe20000001858 */
[----:B------:R-:W1:Y:S07]  /*daa0*/  LDSM.16.MT88.4 R20, [R220+0x7900] ;  /* 0x00790000dc14783b */ /* 0x000e6e0000004200 */
[C---:B------:R-:W-:Y:S08]  /*dab0*/  HMMA.16816.F32 R92, R12.reuse, R168, R92 ;  /* 0x000000a80c5c723c */ /* 0x040ff0000000185c */
[C---:B------:R-:W-:Y:S08]  /*dac0*/  HMMA.16816.F32 R96, R12.reuse, R170, R96 ;  /* 0x000000aa0c60723c */ /* 0x040ff00000001860 */
[C---:B------:R-:W-:Y:S08]  /*dad0*/  HMMA.16816.F32 R100, R12.reuse, R172, R100 ;  /* 0x000000ac0c64723c */ /* 0x040ff00000001864 */
[C---:B------:R-:W-:Y:S08]  /*dae0*/  HMMA.16816.F32 R104, R12.reuse, R174, R104 ;  /* 0x000000ae0c68723c */ /* 0x040ff00000001868 */
[C---:B-----5:R-:W-:Y:S08]  /*daf0*/  HMMA.16816.F32 R108, R12.reuse, R16, R108 ;  /* 0x000000100c6c723c */ /* 0x060ff0000000186c */
[C---:B------:R-:W-:Y:S08]  /*db00*/  HMMA.16816.F32 R112, R12.reuse, R18, R112 ;  /* 0x000000120c70723c */ /* 0x040ff00000001870 */
[C---:B--2---:R-:W-:Y:S07]  /*db10*/  HMMA.16816.F32 R116, R12.reuse, R8, R116 ;  /* 0x000000080c74723c */ /* 0x044fee0000001874 */
[----:B------:R-:W-:Y:S01]  /*db20*/  MOV R8, R164 ;  /* 0x000000a400087202 */ /* 0x000fe20000000f00 */
[C---:B------:R-:W-:Y:S08]  /*db30*/  HMMA.16816.F32 R120, R12.reuse, R10, R120 ;  /* 0x0000000a0c78723c */ /* 0x040ff00000001878 */
[C---:B-1----:R-:W-:Y:S08]  /*db40*/  HMMA.16816.F32 R124, R12.reuse, R20, R124 ;  /* 0x000000140c7c723c */ /* 0x042ff0000000187c */
[----:B------:R-:W-:Y:S01]  /*db50*/  HMMA.16816.F32 R128, R12, R22, R128 ;  /* 0x000000160c80723c */ /* 0x000fe20000001880 */
[----:B------:R-:W-:-:S07]  /*db60*/  @P0 BRA `(.L_x_5231) ;  /* 0xffffcb8000000947 */ /* 0x000fce000383ffff */
.L_x_5228:
[----:B------:R-:W-:-:S06]  /*db70*/  UISETP.GE.AND UP2, UPT, UR20, UR9, UPT ;  /* 0x000000091400728c */ /* 0x000fcc000bf46270 */
[----:B------:R-:W-:-:S13]  /*db80*/  PLOP3.LUT P0, PT, PT, PT, UP2, 0x40, 0x0 ;  /* 0x000000000000781c */ /* 0x000fda0003f0e828 */
[----:B------:R-:W-:Y:S05]  /*db90*/  @P0 BRA `(.L_x_5232) ;  /* 0x0000401000000947 */ /* 0x000fea0003800000 */
[----:B------:R-:W-:Y:S01]  /*dba0*/  SHF.R.S32.HI R247, RZ, 0x1f, R244 ;  /* 0x0000001ffff77819 */ /* 0x000fe200000114f4 */
[----:B------:R-:W-:Y:S01]  /*dbb0*/  IMAD.MOV.U32 R2, RZ, RZ, R8 ;  /* 0x000000ffff027224 */ /* 0x000fe200078e0008 */
[----:B------:R-:W-:Y:S01]  /*dbc0*/  SHF.L.U64.HI R248, R243, 0x1, R248 ;  /* 0x00000001f3f87819 */ /* 0x000fe200000102f8 */
[----:B------:R-:W-:Y:S01]  /*dbd0*/  IMAD.MOV.U32 R3, RZ, RZ, R0 ;  /* 0x000000ffff037224 */ /* 0x000fe200078e0000 */
[C---:B------:R-:W-:Y:S01]  /*dbe0*/  SHF.L.U64.HI R247, R244.reuse, 0x1, R247 ;  /* 0x00000001f4f77819 */ /* 0x040fe200000102f7 */
[----:B------:R-:W-:Y:S01]  /*dbf0*/  IMAD.SHL.U32 R244, R244, 0x2, RZ ;  /* 0x00000002f4f47824 */ /* 0x000fe200078e00ff */
[C---:B------:R-:W-:Y:S01]  /*dc00*/  SHF.L.U64.HI R245, R242.reuse, 0x1, R245 ;  /* 0x00000001f2f57819 */ /* 0x040fe200000102f5 */
[----:B------:R-:W-:Y:S01]  /*dc10*/  IMAD.SHL.U32 R242, R242, 0x2, RZ ;  /* 0x00000002f2f27824 */ /* 0x000fe200078e00ff */
[----:B------:R-:W-:Y:S02]  /*dc20*/  SHF.L.U64.HI R246, R241, 0x1, R246 ;  /* 0x00000001f1f67819 */ /* 0x000fe400000102f6 */
[----:B------:R-:W-:-:S02]  /*dc30*/  SHF.L.U32 R243, R243, 0x1, RZ ;  /* 0x00000001f3f37819 */ /* 0x000fc400000006ff */
[----:B------:R-:W-:Y:S02]  /*dc40*/  SHF.L.U32 R241, R241, 0x1, RZ ;  /* 0x00000001f1f17819 */ /* 0x000fe400000006ff */
.L_x_5242:
[----:B------:R-:W-:Y:S01]  /*dc50*/  SHF.R.S32.HI R5, RZ, 0x1f, R234 ;  /* 0x0000001fff057819 */ /* 0x000fe200000114ea */
[----:B------:R-:W-:Y:S04]  /*dc60*/  DEPBAR.LE SB0, 0x0 ;  /* 0x000080000000791a */ /* 0x000fe80000000000 */
[----:B------:R-:W-:Y:S01]  /*dc70*/  BAR.SYNC.DEFER_BLOCKING 0x0 ;  /* 0x0000000000007b1d */ /* 0x000fe20000010000 */
[----:B------:R-:W-:Y:S01]  /*dc80*/  IMAD R5, R5, c[0x0][0x208], RZ ;  /* 0x0000820005057a24 */ /* 0x000fe200078e02ff */
[----:B------:R-:W-:Y:S01]  /*dc90*/  SHF.R.S32.HI R0, RZ, 0x1f, R233 ;  /* 0x0000001fff007819 */ /* 0x000fe200000114e9 */
[C---:B------:R-:W-:Y:S01]  /*dca0*/  IMAD.WIDE.U32 R6, R234.reuse, c[0x0][0x208], RZ ;  /* 0x00008200ea067a25 */ /* 0x040fe200078e00ff */
[----:B------:R-:W-:Y:S03]  /*dcb0*/  UISETP.GT.AND UP2, UPT, UR20, UR9, UPT ;  /* 0x000000091400728c */ /* 0x000fe6000bf44270 */
[----:B------:R-:W-:Y:S02]  /*dcc0*/  IMAD R5, R234, c[0x0][0x20c], R5 ;  /* 0x00008300ea057a24 */ /* 0x000fe400078e0205 */
[----:B------:R-:W-:Y:S02]  /*dcd0*/  IMAD R0, R0, c[0x0][0x218], RZ ;  /* 0x0000860000007a24 */ /* 0x000fe400078e02ff */
[----:B------:R-:W-:Y:S02]  /*dce0*/  IMAD.IADD R7, R7, 0x1, R5 ;  /* 0x0000000107077824 */ /* 0x000fe400078e0205 */
[C---:B------:R-:W-:Y:S02]  /*dcf0*/  IMAD R0, R233.reuse, c[0x0][0x21c], R0 ;  /* 0x00008700e9007a24 */ /* 0x040fe400078e0200 */
[----:B------:R-:W-:Y:S05]  /*dd00*/  IMAD.WIDE.U32 R6, R233, c[0x0][0x218], R6 ;  /* 0x00008600e9067a25 */ /* 0x000fea00078e0006 */
[----:B------:R-:W-:Y:S04]  /*dd10*/  IADD3 R5, P0, R6, UR22, RZ ;  /* 0x0000001606057c10 */ /* 0x000fe8000ff1e0ff */
[----:B------:R-:W-:Y:S01]  /*dd20*/  IADD3.X R0, R7, UR6, R0, P0, !PT ;  /* 0x0000000607007c10 */ /* 0x000fe200087fe400 */
[----:B------:R-:W-:Y:S01]  /*dd30*/  LDSM.16.M88.4 R32, [R230+0x10100] ;  /* 0x01010000e620783b */ /* 0x000fe20000000200 */
[C---:B------:R-:W-:Y:S03]  /*dd40*/  LEA R22, P0, R5.reuse, c[0x0][0x1f8], 0x1 ;  /* 0x00007e0005167a11 */ /* 0x040fe600078008ff */
[----:B------:R-:W1:Y:S01]  /*dd50*/  LDSM.16.M88.4 R8, [R229+0x8100] ;  /* 0x00810000e508783b */ /* 0x000e620000000200 */
[----:B------:R-:W-:Y:S03]  /*dd60*/  LEA.HI.X R21, R5, c[0x0][0x1fc], R0, 0x1, P0 ;  /* 0x00007f0005157a11 */ /* 0x000fe600000f0c00 */
[----:B------:R-:W2:Y:S04]  /*dd70*/  SHFL.IDX PT, R202, R22, RZ, 0x181f ;  /* 0x00181fff16ca7589 */ /* 0x000ea800000e0000 */
[----:B------:R-:W3:Y:S04]  /*dd80*/  SHFL.IDX PT, R20, R21, RZ, 0x181f ;  /* 0x00181fff15147589 */ /* 0x000ee800000e0000 */
[----:B------:R-:W4:Y:S04]  /*dd90*/  LDSM.16.M88.4 R16, [R229+0x8900] ;  /* 0x00890000e510783b */ /* 0x000f280000000200 */
[----:B------:R-:W-:Y:S04]  /*dda0*/  SHFL.IDX PT, R0, R22, 0x1, 0x181f ;  /* 0x00381f0016007f89 */ /* 0x000fe800000e0000 */
[----:B------:R-:W-:Y:S04]  /*ddb0*/  SHFL.IDX PT, R28, R21, 0x1, 0x181f ;  /* 0x00381f00151c7f89 */ /* 0x000fe800000e0000 */
[----:B------:R-:W5:Y:S04]  /*ddc0*/  LDSM.16.M88.4 R24, [R229+0x9100] ;  /* 0x00910000e518783b */ /* 0x000f680000000200 */
[----:B------:R-:W5:Y:S04]  /*ddd0*/  LDSM.16.M88.4 R164, [R229+0x9900] ;  /* 0x00990000e5a4783b */ /* 0x000f680000000200 */
[----:B------:R-:W-:Y:S04]  /*dde0*/  LDSM.16.M88.4 R168, [R226+0x10100] ;  /* 0x01010000e2a8783b */ /* 0x000fe80000000200 */
[----:B------:R-:W5:Y:S01]  /*ddf0*/  LDSM.16.M88.4 R172, [R228] ;  /* 0x00000000e4ac783b */ /* 0x000f620000000200 */
[C---:B-1----:R-:W-:Y:S03]  /*de00*/  HMMA.16816.F32 R4, R32.reuse, R8, RZ ;  /* 0x000000082004723c */ /* 0x042fe600000018ff */
[----:B------:R-:W1:Y:S01]  /*de10*/  LDSM.16.M88.4 R176, [R219] ;  /* 0x00000000dbb0783b */ /* 0x000e620000000200 */
[----:B--2---:R-:W-:Y:S03]  /*de20*/  IADD3 R190, P0, R202, R244, RZ ;  /* 0x000000f4cabe7210 */ /* 0x004fe60007f1e0ff */
[----:B------:R-:W2:Y:S01]  /*de30*/  LDSM.16.M88.4 R180, [R218] ;  /* 0x00000000dab4783b */ /* 0x000ea20000000200 */
[C---:B------:R-:W-:Y:S01]  /*de40*/  HMMA.16816.F32 R8, R32.reuse, R10, RZ ;  /* 0x0000000a2008723c */ /* 0x040fe200000018ff */
[----:B---3--:R-:W-:Y:S02]  /*de50*/  IMAD.X R191, R20, 0x1, R247, P0 ;  /* 0x0000000114bf7824 */ /* 0x008fe400000e06f7 */
[----:B------:R-:W3:Y:S01]  /*de60*/  LDSM.16.M88.4 R184, [R217] ;  /* 0x00000000d9b8783b */ /* 0x000ee20000000200 */
[----:B------:R-:W-:Y:S03]  /*de70*/  IADD3 R194, P0, R202, R243, RZ ;  /* 0x000000f3cac27210 */ /* 0x000fe60007f1e0ff */
[----:B------:R-:W-:Y:S01]  /*de80*/  @!PT LDS RZ, [RZ] ;  /* 0x00000000fffff984 */ /* 0x000fe20000000800 */
[----:B------:R-:W-:Y:S01]  /*de90*/  @!PT LDS RZ, [RZ] ;  /* 0x00000000fffff984 */ /* 0x000fe20000000800 */
[----:B------:R-:W-:Y:S01]  /*dea0*/  @!PT LDS RZ, [RZ] ;  /* 0x00000000fffff984 */ /* 0x000fe20000000800 */
[----:B------:R1:W-:Y:S01]  /*deb0*/  LDGSTS.E.BYPASS.LTC128B.128 [R238], [R190.64], !P3 ;  /* 0x00000000beee7fae */ /* 0x0003e2000d901d52 */
[C---:B----4-:R-:W-:Y:S01]  /*dec0*/  HMMA.16816.F32 R12, R32.reuse, R16, RZ ;  /* 0x00000010200c723c */ /* 0x050fe200000018ff */
[----:B------:R-:W-:Y:S03]  /*ded0*/  IMAD.X R195, R20, 0x1, R248, P0 ;  /* 0x0000000114c37824 */ /* 0x000fe600000e06f8 */
[----:B------:R-:W-:Y:S02]  /*dee0*/  IADD3 R192, P0, R202, R242, RZ ;  /* 0x000000f2cac07210 */ /* 0x000fe40007f1e0ff */
[----:B------:R4:W-:Y:S02]  /*def0*/  LDGSTS.E.BYPASS.LTC128B.128 [R238+0x2000], [R194.64], !P5 ;  /* 0x02000000c2ee7fae */ /* 0x0009e4000e901d52 */
[C---:B------:R-:W-:Y:S01]  /*df00*/  HMMA.16816.F32 R16, R32.reuse, R18, RZ ;  /* 0x000000122010723c */ /* 0x040fe200000018ff */
[----:B------:R-:W-:Y:S03]  /*df10*/  IMAD.X R193, R20, 0x1, R245, P0 ;  /* 0x0000000114c17824 */ /* 0x000fe600000e06f5 */
[----:B------:R-:W-:Y:S02]  /*df20*/  IADD3 R202, P0, R202, R241, RZ ;  /* 0x000000f1caca7210 */ /* 0x000fe40007f1e0ff */
[----:B------:R4:W-:Y:S03]  /*df30*/  LDGSTS.E.BYPASS.LTC128B.128 [R238+0x4000], [R192.64], !P4 ;  /* 0x04000000c0ee7fae */ /* 0x0009e6000e101d52 */
[----:B------:R-:W-:Y:S02]  /*df40*/  IMAD.X R203, R20, 0x1, R246, P0 ;  /* 0x0000000114cb7824 */ /* 0x000fe400000e06f6 */
[C---:B-----5:R-:W-:Y:S01]  /*df50*/  HMMA.16816.F32 R20, R32.reuse, R24, RZ ;  /* 0x000000182014723c */ /* 0x060fe200000018ff */
[----:B------:R-:W-:Y:S02]  /*df60*/  IADD3 R200, P0, R0, R244, RZ ;  /* 0x000000f400c87210 */ /* 0x000fe40007f1e0ff */
[----:B------:R5:W-:Y:S03]  /*df70*/  LDGSTS.E.BYPASS.LTC128B.128 [R238+0x6000], [R202.64], !P6 ;  /* 0x06000000caee7fae */ /* 0x000be6000f101d52 */
[----:B------:R-:W-:Y:S01]  /*df80*/  IMAD.X R201, R28, 0x1, R247, P0 ;  /* 0x000000011cc97824 */ /* 0x000fe200000e06f7 */
[----:B------:R-:W-:Y:S01]  /*df90*/  IADD3 R30, P0, R0, R243, RZ ;  /* 0x000000f3001e7210 */ /* 0x000fe20007f1e0ff */
[C---:B------:R-:W-:Y:S03]  /*dfa0*/  HMMA.16816.F32 R24, R32.reuse, R26, RZ ;  /* 0x0000001a2018723c */ /* 0x040fe600000018ff */
[----:B------:R5:W-:Y:S01]  /*dfb0*/  LDGSTS.E.BYPASS.LTC128B.128 [R238+0x1000], [R200.64], !P3 ;  /* 0x01000000c8ee7fae */ /* 0x000be2000d901d52 */
[----:B------:R-:W-:Y:S01]  /*dfc0*/  IMAD.X R31, R28, 0x1, R248, P0 ;  /* 0x000000011c1f7824 */ /* 0x000fe200000e06f8 */
[----:B------:R-:W-:Y:S04]  /*dfd0*/  IADD3 R250, P0, R0, R242, RZ ;  /* 0x000000f200fa7210 */ /* 0x000fe80007f1e0ff */
[----:B------:R1:W-:Y:S03]  /*dfe0*/  LDGSTS.E.BYPASS.LTC128B.128 [R238+0x3000], [R30.64], !P5 ;  /* 0x030000001eee7fae */ /* 0x0003e6000e901d52 */
[----:B------:R-:W-:Y:S01]  /*dff0*/  IMAD.X R251, R28, 0x1, R245, P0 ;  /* 0x000000011cfb7824 */ /* 0x000fe200000e06f5 */
[----:B------:R-:W-:Y:S04]  /*e000*/  IADD3 R188, P0, R0, R241, RZ ;  /* 0x000000f100bc7210 */ /* 0x000fe80007f1e0ff */
[----:B------:R2:W-:Y:S01]  /*e010*/  LDGSTS.E.BYPASS.LTC128B.128 [R238+0x5000], [R250.64], !P4 ;  /* 0x05000000faee7fae */ /* 0x0005e2000e101d52 */
[----:B------:R-:W-:Y:S01]  /*e020*/  IMAD.X R189, R28, 0x1, R246, P0 ;  /* 0x000000011cbd7824 */ /* 0x000fe200000e06f6 */
[----:B------:R-:W-:Y:S04]  /*e030*/  PLOP3.LUT P0, PT, PT, PT, UP2, 0x40, 0x0 ;  /* 0x000000000000781c */ /* 0x000fe80003f0e828 */
[----:B------:R2:W-:Y:S04]  /*e040*/  LDGSTS.E.BYPASS.LTC128B.128 [R238+0x7000], [R188.64], !P6 ;  /* 0x07000000bcee7fae */ /* 0x0005e8000f101d52 */
[----:B----4-:R-:W-:Y:S04]  /*e050*/  LDSM.16.M88.4 R192, [R224+0x8100] ;  /* 0x00810000e0c0783b */ /* 0x010fe80000000200 */
[----:B------:R-:W0:Y:S04]  /*e060*/  LDGDEPBAR ;  /* 0x00000000000079af */ /* 0x000e280000000000 */
[----:B------:R-:W-:Y:S01]  /*e070*/  LDSM.16.M88.4 R196, [R224+0x8900] ;  /* 0x00890000e0c4783b */ /* 0x000fe20000000200 */
[C---:B-1----:R-:W-:Y:S03]  /*e080*/  HMMA.16816.F32 R28, R32.reuse, R164, RZ ;  /* 0x000000a4201c723c */ /* 0x042fe600000018ff */
[----:B-----5:R-:W-:Y:S05]  /*e090*/  LDSM.16.M88.4 R200, [R224+0x9900] ;  /* 0x00990000e0c8783b */ /* 0x020fea0000000200 */
[----:B------:R-:W-:Y:S01]  /*e0a0*/  HMMA.16816.F32 R32, R32, R166, RZ ;  /* 0x000000a62020723c */ /* 0x000fe200000018ff */
[----:B------:R-:W-:Y:S04]  /*e0b0*/  LDSM.16.M88.4 R164, [R224+0x9100] ;  /* 0x00910000e0a4783b */ /* 0x000fe80000000200 */
[----:B--2---:R-:W1:Y:S03]  /*e0c0*/  LDSM.16.M88.4 R188, [R225+0x10100] ;  /* 0x01010000e1bc783b */ /* 0x004e660000000200 */
[C---:B------:R-:W-:Y:S08]  /*e0d0*/  HMMA.16816.F32 R4, R168.reuse, R172, R4 ;  /* 0x000000aca804723c */ /* 0x040ff00000001804 */
[C---:B------:R-:W-:Y:S01]  /*e0e0*/  HMMA.16816.F32 R8, R168.reuse, R174, R8 ;  /* 0x000000aea808723c */ /* 0x040fe20000001808 */
[----:B------:R-:W-:Y:S07]  /*e0f0*/  LDSM.16.M88.4 R172, [R223+0x10100] ;  /* 0x01010000dfac783b */ /* 0x000fee0000000200 */
[C---:B------:R-:W-:Y:S08]  /*e100*/  HMMA.16816.F32 R12, R168.reuse, R176, R12 ;  /* 0x000000b0a80c723c */ /* 0x040ff0000000180c */
[C---:B------:R-:W-:Y:S01]  /*e110*/  HMMA.16816.F32 R16, R168.reuse, R178, R16 ;  /* 0x000000b2a810723c */ /* 0x040fe20000001810 */
[----:B------:R-:W2:Y:S07]  /*e120*/  LDSM.16.M88.4 R176, [R216] ;  /* 0x00000000d8b0783b */ /* 0x000eae0000000200 */
[C---:B------:R-:W-:Y:S08]  /*e130*/  HMMA.16816.F32 R20, R168.reuse, R180, R20 ;  /* 0x000000b4a814723c */ /* 0x040ff00000001814 */
[C---:B------:R-:W-:Y:S01]  /*e140*/  HMMA.16816.F32 R24, R168.reuse, R182, R24 ;  /* 0x000000b6a818723c */ /* 0x040fe20000001818 */
[----:B------:R-:W4:Y:S07]  /*e150*/  LDSM.16.M88.4 R180, [R216+0x800] ;  /* 0x00080000d8b4783b */ /* 0x000f2e0000000200 */
[C---:B---3--:R-:W-:Y:S08]  /*e160*/  HMMA.16816.F32 R28, R168.reuse, R184, R28 ;  /* 0x000000b8a81c723c */ /* 0x048ff0000000181c */
[----:B------:R-:W-:Y:S01]  /*e170*/  HMMA.16816.F32 R32, R168, R186, R32 ;  /* 0x000000baa820723c */ /* 0x000fe20000001820 */
[----:B------:R-:W3:Y:S04]  /*e180*/  LDSM.16.M88.4 R168, [R216+0x1000] ;  /* 0x00100000d8a8783b */ /* 0x000ee80000000200 */
[----:B------:R-:W5:Y:S03]  /*e190*/  LDSM.16.M88.4 R184, [R216+0x1800] ;  /* 0x00180000d8b8783b */ /* 0x000f660000000200 */
        /* <DEDUP_REMOVED lines=8> */
[----:B------:R-:W1:Y:S07]  /*e220*/  LDSM.16.M88.4 R164, [R230+0x14100] ;  /* 0x01410000e6a4783b */ /* 0x000e6e0000000200 */
[C---:B------:R-:W-:Y:S08]  /*e230*/  HMMA.16816.F32 R28, R188.reuse, R200, R28 ;  /* 0x000000c8bc1c723c */ /* 0x040ff0000000181c */
[----:B------:R-:W-:Y:S01]  /*e240*/  HMMA.16816.F32 R32, R188, R202, R32 ;  /* 0x000000cabc20723c */ /* 0x000fe20000001820 */
[----:B------:R-:W1:Y:S04]  /*e250*/  LDSM.16.M88.4 R188, [R229+0xb100] ;  /* 0x00b10000e5bc783b */ /* 0x000e680000000200 */
[----:B------:R-:W1:Y:S03]  /*e260*/  LDSM.16.M88.4 R200, [R229+0xb900] ;  /* 0x00b90000e5c8783b */ /* 0x000e660000000200 */
[C---:B--2---:R-:W-:Y:S08]  /*e270*/  HMMA.16816.F32 R4, R172.reuse, R176, R4 ;  /* 0x000000b0ac04723c */ /* 0x044ff00000001804 */
[C---:B------:R-:W-:Y:S01]  /*e280*/  HMMA.16816.F32 R8, R172.reuse, R178, R8 ;  /* 0x000000b2ac08723c */ /* 0x040fe20000001808 */
[----:B------:R-:W-:Y:S07]  /*e290*/  LDSM.16.M88.4 R176, [R215] ;  /* 0x00000000d7b0783b */ /* 0x000fee0000000200 */
[C---:B----4-:R-:W-:Y:S08]  /*e2a0*/  HMMA.16816.F32 R12, R172.reuse, R180, R12 ;  /* 0x000000b4ac0c723c */ /* 0x050ff0000000180c */
[C---:B------:R-:W-:Y:S01]  /*e2b0*/  HMMA.16816.F32 R16, R172.reuse, R182, R16 ;  /* 0x000000b6ac10723c */ /* 0x040fe20000001810 */
[----:B------:R-:W-:Y:S07]  /*e2c0*/  LDSM.16.M88.4 R180, [R214] ;  /* 0x00000000d6b4783b */ /* 0x000fee0000000200 */
[C---:B---3--:R-:W-:Y:S08]  /*e2d0*/  HMMA.16816.F32 R20, R172.reuse, R168, R20 ;  /* 0x000000a8ac14723c */ /* 0x048ff00000001814 */
[C---:B------:R-:W-:Y:S01]  /*e2e0*/  HMMA.16816.F32 R24, R172.reuse, R170, R24 ;  /* 0x000000aaac18723c */ /* 0x040fe20000001818 */
[----:B------:R-:W2:Y:S07]  /*e2f0*/  LDSM.16.M88.4 R168, [R226+0x14100] ;  /* 0x01410000e2a8783b */ /* 0x000eae0000000200 */
[C---:B-----5:R-:W-:Y:S08]  /*e300*/  HMMA.16816.F32 R28, R172.reuse, R184, R28 ;  /* 0x000000b8ac1c723c */ /* 0x060ff0000000181c */
[----:B------:R-:W-:Y:S01]  /*e310*/  HMMA.16816.F32 R32, R172, R186, R32 ;  /* 0x000000baac20723c */ /* 0x000fe20000001820 */
[----:B------:R-:W3:Y:S04]  /*e320*/  LDSM.16.M88.4 R172, [R213] ;  /* 0x00000000d5ac783b */ /* 0x000ee80000000200 */
[----:B------:R-:W4:Y:S03]  /*e330*/  LDSM.16.M88.4 R184, [R212] ;  /* 0x00000000d4b8783b */ /* 0x000f260000000200 */
        /* <DEDUP_REMOVED lines=11> */
[----:B------:R-:W5:Y:S04]  /*e3f0*/  LDSM.16.M88.4 R164, [R224+0xb100] ;  /* 0x00b10000e0a4783b */ /* 0x000f680000000200 */
[----:B------:R-:W1:Y:S03]  /*e400*/  LDSM.16.M88.4 R200, [R224+0xb900] ;  /* 0x00b90000e0c8783b */ /* 0x000e660000000200 */
[C---:B--2---:R-:W-:Y:S08]  /*e410*/  HMMA.16816.F32 R4, R168.reuse, R176, R4 ;  /* 0x000000b0a804723c */ /* 0x044ff00000001804 */
[C---:B------:R-:W-:Y:S01]  /*e420*/  HMMA.16816.F32 R8, R168.reuse, R178, R8 ;  /* 0x000000b2a808723c */ /* 0x040fe20000001808 */
[----:B------:R-:W-:Y:S07]  /*e430*/  LDSM.16.M88.4 R176, [R216+0x2000] ;  /* 0x00200000d8b0783b */ /* 0x000fee0000000200 */
[C---:B------:R-:W-:Y:S08]  /*e440*/  HMMA.16816.F32 R12, R168.reuse, R180, R12 ;  /* 0x000000b4a80c723c */ /* 0x040ff0000000180c */
[C---:B------:R-:W-:Y:S01]  /*e450*/  HMMA.16816.F32 R16, R168.reuse, R182, R16 ;  /* 0x000000b6a810723c */ /* 0x040fe20000001810 */
[----:B------:R-:W-:Y:S07]  /*e460*/  LDSM.16.M88.4 R180, [R216+0x2800] ;  /* 0x00280000d8b4783b */ /* 0x000fee0000000200 */
[C---:B---3--:R-:W-:Y:S08]  /*e470*/  HMMA.16816.F32 R20, R168.reuse, R172, R20 ;  /* 0x000000aca814723c */ /* 0x048ff00000001814 */
[C---:B------:R-:W-:Y:S01]  /*e480*/  HMMA.16816.F32 R24, R168.reuse, R174, R24 ;  /* 0x000000aea818723c */ /* 0x040fe20000001818 */
[----:B------:R-:W2:Y:S07]  /*e490*/  LDSM.16.M88.4 R172, [R223+0x14100] ;  /* 0x01410000dfac783b */ /* 0x000eae0000000200 */
        /* <DEDUP_REMOVED lines=8> */
[C---:B------:R-:W-:Y:S01]  /*e520*/  HMMA.16816.F32 R16, R188.reuse, R198, R16 ;  /* 0x000000c6bc10723c */ /* 0x040fe20000001810 */
[----:B------:R-:W-:Y:S07]  /*e530*/  LDSM.16.M88.4 R196, [R229+0xc900] ;  /* 0x00c90000e5c4783b */ /* 0x000fee0000000200 */
[C---:B-----5:R-:W-:Y:S08]  /*e540*/  HMMA.16816.F32 R20, R188.reuse, R164, R20 ;  /* 0x000000a4bc14723c */ /* 0x060ff00000001814 */
        /* <DEDUP_REMOVED lines=8> */
[----:B------:R-:W-:Y:S07]  /*e5d0*/  LDSM.16.M88.4 R176, [R211] ;  /* 0x00000000d3b0783b */ /* 0x000fee0000000200 */
[C---:B------:R-:W-:Y:S08]  /*e5e0*/  HMMA.16816.F32 R12, R172.reuse, R180, R12 ;  /* 0x000000b4ac0c723c */ /* 0x040ff0000000180c */
[C---:B------:R-:W-:Y:S01]  /*e5f0*/  HMMA.16816.F32 R16, R172.reuse, R182, R16 ;  /* 0x000000b6ac10723c */ /* 0x040fe20000001810 */
[----:B------:R-:W-:Y:S07]  /*e600*/  LDSM.16.M88.4 R180, [R210] ;  /* 0x00000000d2b4783b */ /* 0x000fee0000000200 */
[C---:B---3--:R-:W-:Y:S08]  /*e610*/  HMMA.16816.F32 R20, R172.reuse, R168, R20 ;  /* 0x000000a8ac14723c */ /* 0x048ff00000001814 */
[C---:B------:R-:W-:Y:S01]  /*e620*/  HMMA.16816.F32 R24, R172.reuse, R170, R24 ;  /* 0x000000aaac18723c */ /* 0x040fe20000001818 */
[----:B------:R-:W2:Y:S07]  /*e630*/  LDSM.16.M88.4 R168, [R226+0x18100] ;  /* 0x01810000e2a8783b */ /* 0x000eae0000000200 */
[C---:B----4-:R-:W-:Y:S08]  /*e640*/  HMMA.16816.F32 R28, R172.reuse, R184, R28 ;  /* 0x000000b8ac1c723c */ /* 0x050ff0000000181c */
        /* <DEDUP_REMOVED lines=81> */
[C---:B-1----:R-:W-:Y:S01]  /*eb60*/  HMMA.16816.F32 R4, R188.reuse, R192, R4 ;  /* 0x000000c0bc04723c */ /* 0x042fe20000001804 */
[----:B------:R-:W-:Y:S04]  /*eb70*/  DEPBAR.LE SB0, 0x0 ;  /* 0x000080000000791a */ /* 0x000fe80000000000 */
[----:B------:R-:W-:Y:S03]  /*eb80*/  BAR.SYNC.DEFER_BLOCKING 0x0 ;  /* 0x0000000000007b1d */ /* 0x000fe60000010000 */
[C---:B------:R-:W-:Y:S08]  /*eb90*/  HMMA.16816.F32 R8, R188.reuse, R194, R8 ;  /* 0x000000c2bc08723c */ /* 0x040ff00000001808 */
[C---:B------:R-:W-:Y:S08]  /*eba0*/  HMMA.16816.F32 R12, R188.reuse, R196, R12 ;  /* 0x000000c4bc0c723c */ /* 0x040ff0000000180c */
[C---:B------:R-:W-:Y:S08]  /*ebb0*/  HMMA.16816.F32 R16, R188.reuse, R198, R16 ;  /* 0x000000c6bc10723c */ /* 0x040ff00000001810 */
[C---:B-----5:R-:W-:Y:S08]  /*ebc0*/  HMMA.16816.F32 R20, R188.reuse, R164, R20 ;  /* 0x000000a4bc14723c */ /* 0x060ff00000001814 */
[C---:B------:R-:W-:Y:S08]  /*ebd0*/  HMMA.16816.F32 R24, R188.reuse, R166, R24 ;  /* 0x000000a6bc18723c */ /* 0x040ff00000001818 */
[C---:B------:R-:W-:Y:S08]  /*ebe0*/  HMMA.16816.F32 R28, R188.reuse, R200, R28 ;  /* 0x000000c8bc1c723c */ /* 0x040ff0000000181c */
[----:B------:R-:W-:Y:S08]  /*ebf0*/  HMMA.16816.F32 R32, R188, R202, R32 ;  /* 0x000000cabc20723c */ /* 0x000ff00000001820 */
[C---:B--2---:R-:W-:Y:S08]  /*ec00*/  HMMA.16816.F32 R4, R172.reuse, R176, R4 ;  /* 0x000000b0ac04723c */ /* 0x044ff00000001804 */
[C---:B------:R-:W-:Y:S08]  /*ec10*/  HMMA.16816.F32 R8, R172.reuse, R178, R8 ;  /* 0x000000b2ac08723c */ /* 0x040ff00000001808 */
[C---:B------:R-:W-:Y:S08]  /*ec20*/  HMMA.16816.F32 R12, R172.reuse, R180, R12 ;  /* 0x000000b4ac0c723c */ /* 0x040ff0000000180c */
[C---:B------:R-:W-:Y:S08]  /*ec30*/  HMMA.16816.F32 R16, R172.reuse, R182, R16 ;  /* 0x000000b6ac10723c */ /* 0x040ff00000001810 */
[C---:B---3--:R-:W-:Y:S08]  /*ec40*/  HMMA.16816.F32 R20, R172.reuse, R168, R20 ;  /* 0x000000a8ac14723c */ /* 0x048ff00000001814 */
[C---:B------:R-:W-:Y:S08]  /*ec50*/  HMMA.16816.F32 R24, R172.reuse, R170, R24 ;  /* 0x000000aaac18723c */ /* 0x040ff00000001818 */
[C---:B----4-:R-:W-:Y:S08]  /*ec60*/  HMMA.16816.F32 R28, R172.reuse, R184, R28 ;  /* 0x000000b8ac1c723c */ /* 0x050ff0000000181c */
[----:B------:R-:W-:Y:S01]  /*ec70*/  HMMA.16816.F32 R32, R172, R186, R32 ;  /* 0x000000baac20723c */ /* 0x000fe20000001820 */
[----:B------:R-:W-:-:S07]  /*ec80*/  @P0 BRA `(.L_x_5233) ;  /* 0x0000038000000947 */ /* 0x000fce0003800000 */
[----:B------:R-:W-:Y:S01]  /*ec90*/  ULEA UR4, UR20, UR12, 0x6 ;  /* 0x0000000c14047291 */ /* 0x000fe2000f8e303f */
        /* <DEDUP_REMOVED lines=55> */
.L_x_5233:
[----:B------:R-:W-:Y:S01]  /*f010*/  PLOP3.LUT P0, PT, PT, PT, UP1, 0x80, 0x0 ;  /* 0x000000000000781c */ /* 0x000fe20003f0f018 */
        /* <DEDUP_REMOVED lines=33> */
.L_x_5236:
[----:B------:R-:W-:Y:S04]  /*f230*/  MOV R165, c[0x0][0x32c] ;  /* 0x0000cb0000a57a02 */ /* 0x000fe80000000f00 */
[----:B------:R-:W-:Y:S11]  /*f240*/  ISETP.NE.AND P0, PT, R165, 0x1, PT ;  /* 0x00000001a500780c */ /* 0x000ff60003f05270 */
[----:B------:R-:W-:Y:S02]  /*f250*/  @!UPT UIADD3 URZ, URZ, URZ, URZ ;  /* 0x0000003f3f3ff290 */ /* 0x000fe4000fffe03f */
[----:B------:R-:W-:Y:S05]  /*f260*/  @P0 IMAD.HI.U32 R165, R167, c[0x0][0x330], RZ ;  /* 0x0000cc00a7a50a27 */ /* 0x000fea00078e00ff */
[----:B------:R-:W-:Y:S02]  /*f270*/  @P0 SHF.R.U32.HI R167, RZ, c[0x0][0x334], R165 ;  /* 0x0000cd00ffa70a19 */ /* 0x000fe400000116a5 */
.L_x_5237:
[----:B------:R-:W-:Y:S05]  /*f280*/  BSYNC B0 ;  /* 0x0000000000007941 */ /* 0x000fea0003800000 */
.L_x_5235:
[----:B------:R-:W-:Y:S04]  /*f290*/  IMAD R168, R167, c[0x0][0x32c], -R0 ;  /* 0x0000cb00a7a87a24 */ /* 0x000fe800078e0a00 */
[----:B------:R-:W-:Y:S05]  /*f2a0*/  IMAD.IADD R167, R168, 0x1, -R237 ;  /* 0x00000001a8a77824 */ /* 0x000fea00078e0aed */
[----:B------:R-:W-:Y:S02]  /*f2b0*/  IADD3 R165, R167, c[0x0][0x32c], RZ ;  /* 0x0000cb00a7a57a10 */ /* 0x000fe40007ffe0ff */
[----:B------:R-:W-:Y:S02]  /*f2c0*/  IMNMX R170, R170, R167, !PT ;  /* 0x000000a7aaaa7217 */ /* 0x000fe40007800200 */
[----:B------:R-:W-:Y:S02]  /*f2d0*/  IMNMX R172, R172, R165, PT ;  /* 0x000000a5acac7217 */ /* 0x000fe40003800200 */
.L_x_5234:
[----:B------:R-:W-:Y:S06]  /*f2e0*/  UISETP.GT.AND UP2, UPT, UR20, -0x1, UPT ;  /* 0xffffffff1400788c */ /* 0x000fec000bf44270 */
[----:B------:R-:W-:Y:S04]  /*f2f0*/  PLOP3.LUT P0, PT, PT, PT, UP2, 0x80, 0x0 ;  /* 0x000000000000781c */ /* 0x000fe80003f0f028 */
[----:B------:R-:W-:Y:S04]  /*f300*/  ISETP.GT.AND P0, PT, R170, RZ, P0 ;  /* 0x000000ffaa00720c */ /* 0x000fe80000704270 */
        /* <DEDUP_REMOVED lines=83> */
.L_x_5240:
[----:B------:R-:W-:Y:S04]  /*f840*/  MOV R8, 0x1 ;  /* 0x0000000100087802 */ /* 0x000fe80000000f00 */
[----:B------:R-:W-:Y:S11]  /*f850*/  ISETP.NE.AND P0, PT, R8, c[0x0][0x32c], PT ;  /* 0x0000cb0008007a0c */ /* 0x000ff60003f05270 */
[----:B------:R-:W-:Y:S02]  /*f860*/  @!UPT UIADD3 URZ, URZ, URZ, URZ ;  /* 0x0000003f3f3ff290 */ /* 0x000fe4000fffe03f */
[----:B------:R-:W-:Y:S05]  /*f870*/  @P0 IMAD.HI.U32 R8, R9, c[0x0][0x330], RZ ;  /* 0x0000cc0009080a27 */ /* 0x000fea00078e00ff */
[----:B------:R-:W-:Y:S02]  /*f880*/  @P0 SHF.R.U32.HI R9, RZ, c[0x0][0x334], R8 ;  /* 0x0000cd00ff090a19 */ /* 0x000fe40000011608 */
.L_x_5241:
[----:B------:R-:W-:Y:S05]  /*f890*/  BSYNC B0 ;  /* 0x0000000000007941 */ /* 0x000fea0003800000 */
.L_x_5239:
[----:B------:R-:W-:Y:S04]  /*f8a0*/  IMAD R0, R9, c[0x0][0x32c], -R0 ;  /* 0x0000cb0009007a24 */ /* 0x000fe800078e0a00 */
[----:B------:R-:W-:Y:S05]  /*f8b0*/  IMAD.IADD R0, R0, 0x1, -R237 ;  /* 0x0000000100007824 */ /* 0x000fea00078e0aed */
[----:B------:R-:W-:Y:S02]  /*f8c0*/  IADD3 R9, R0, c[0x0][0x32c], RZ ;  /* 0x0000cb0000097a10 */ /* 0x000fe40007ffe0ff */
[----:B------:R-:W-:Y:S02]  /*f8d0*/  IMNMX R5, R5, R0, !PT ;  /* 0x0000000005057217 */ /* 0x000fe40007800200 */
[----:B------:R-:W-:Y:S02]  /*f8e0*/  IMNMX R4, R4, R9, PT ;  /* 0x0000000904047217 */ /* 0x000fe40003800200 */
.L_x_5238:
[----:B------:R-:W-:Y:S02]  /*f8f0*/  PLOP3.LUT P0, PT, PT, PT, UP2, 0x80, 0x0 ;  /* 0x000000000000781c */ /* 0x000fe40003f0f028 */
        /* <DEDUP_REMOVED lines=52> */
[----:B------:R-:W-:Y:S03]  /*fc40*/  ISETP.LT.OR P0, PT, R4, 0x1a, P0 ;  /* 0x0000001a0400780c */ /* 0x000fe60000701670 */
[----:B------:R-:W1:Y:S01]  /*fc50*/  SHFL.BFLY PT, R7, R0, 0x2, 0x1f ;  /* 0x0c401f0000077f89 */ /* 0x000e6200000e0000 */
        /* <DEDUP_REMOVED lines=15> */
[C---:B------:R-:W-:Y:S01]  /*fd50*/  ISETP.GT.AND P0, PT, R5.reuse, 0x28, P0 ;  /* 0x000000280500780c */ /* 0x040fe20000704270 */
[----:B------:R-:W-:Y:S03]  /*fd60*/  LDSM.16.MT88.4 R20, [R222+0x100] ;  /* 0x00010000de14783b */ /* 0x000fe60000004200 */
[----:B------:R-:W-:Y:S04]  /*fd70*/  ISETP.LT.OR P0, PT, R4, 0x29, P0 ;  /* 0x000000290400780c */ /* 0x000fe80000701670 */
[----:B------:R-:W-:Y:S02]  /*fd80*/  FSEL R202, R26, -INF , !P0 ;  /* 0xff8000001aca7808 */ /* 0x000fe40004000000 */
[----:B------:R-:W-:Y:S02]  /*fd90*/  PLOP3.LUT P0, PT, PT, PT, UP2, 0x80, 0x0 ;  /* 0x000000000000781c */ /* 0x000fe40003f0f028 */
[----:B------:R-:W-:Y:S02]  /*fda0*/  FMNMX.FTZ R9, R202, R9, !PT ;  /* 0x00000009ca097209 */ /* 0x000fe40007810000 */
[----:B------:R-:W-:Y:S04]  /*fdb0*/  ISETP.GT.AND P0, PT, R5, 0x29, P0 ;  /* 0x000000290500780c */ /* 0x000fe80000704270 */
[----:B------:R-:W-:Y:S04]  /*fdc0*/  ISETP.LT.OR P0, PT, R4, 0x2a, P0 ;  /* 0x0000002a0400780c */ /* 0x000fe80000701670 */
[----:B------:R-:W-:Y:S02]  /*fdd0*/  FSEL R200, R27, -INF , !P0 ;  /* 0xff8000001bc87808 */ /* 0x000fe40004000000 */
[----:B------:R-:W-:Y:S01]  /*fde0*/  PLOP3.LUT P0, PT, PT, PT, UP2, 0x80, 0x0 ;  /* 0x000000000000781c */ /* 0x000fe20003f0f028 */
[----:B------:R-:W-:Y:S01]  /*fdf0*/  LDSM.16.MT88.4 R24, [R221+0x100] ;  /* 0x00010000dd18783b */ /* 0x000fe20000004200 */
[----:B------:R-:W-:Y:S02]  /*fe00*/  FMNMX.FTZ R9, R200, R9, !PT ;  /* 0x00000009c8097209 */ /* 0x000fe40007810000 */
        /* <DEDUP_REMOVED lines=11> */
[----:B------:R-:W-:Y:S01]  /*fec0*/  PLOP3.LUT P0, PT, PT, PT, UP2, 0x80, 0x0 ;  /* 0x000000000000781c */ /* 0x000fe20003f0f028 */
[----:B------:R-:W-:Y:S02]  /*fed0*/  UISETP.GT.AND UP2, UPT, UR20, UR9, UPT ;  /* 0x000000091400728c */ /* 0x000fe4000bf44270 */
[----:B------:R-:W-:Y:S01]  /*fee0*/  UIADD3 UR20, UR20, -0x1, URZ ;  /* 0xffffffff14147890 */ /* 0x000fe2000fffe03f */
[----:B------:R-:W-:Y:S02]  /*fef0*/  ISETP.GT.AND P0, PT, R5, 0x39, P0 ;  /* 0x000000390500780c */ /* 0x000fe40000704270 */
[----:B------:R-:W-:Y:S02]  /*ff00*/  FMNMX.FTZ R5, R186, R9, !PT ;  /* 0x00000009ba057209 */ /* 0x000fe40007810000 */
[----:B------:R-:W-:Y:S02]  /*ff10*/  ISETP.LT.OR P0, PT, R4, 0x3a, P0 ;  /* 0x0000003a0400780c */ /* 0x000fe40000701670 */
[----:B------:R-:W-:Y:S02]  /*ff20*/  FMNMX.FTZ R5, R184, R5, !PT ;  /* 0x00000005b8057209 */ /* 0x000fe40007810000 */
[----:B------:R-:W-:Y:S02]  /*ff30*/  FSEL R9, R35, -INF , !P0 ;  /* 0xff80000023097808 */ /* 0x000fe40004000000 */
[----:B------:R-:W-:Y:S04]  /*ff40*/  FMNMX.FTZ R0, R182, R5, !PT ;  /* 0x00000005b6007209 */ /* 0x000fe80007810000 */
        /* <DEDUP_REMOVED lines=11> */
[----:B------:R-:W-:Y:S01]  /*10000*/  LDSM.16.MT88.4 R172, [R222+0x4900] ;  /* 0x00490000deac783b */ /* 0x000fe20000004200 */
[--C-:B------:R-:W-:Y:S02]  /*10010*/  FFMA.FTZ R191, R171, c[0x0][0x2d0], -R190.reuse ;  /* 0x0000b400abbf7a23 */ /* 0x100fe400000108be */
[--C-:B------:R-:W-:Y:S01]  /*10020*/  FFMA.FTZ R192, R169, c[0x0][0x2d0], -R190.reuse ;  /* 0x0000b400a9c07a23 */ /* 0x100fe200000108be */
[----:B-1----:R-:W-:Y:S01]  /*10030*/  FMNMX.FTZ R5, R4, R7, !PT ;  /* 0x0000000704057209 */ /* 0x002fe20007810000 */
[--C-:B------:R-:W-:Y:S01]  /*10040*/  FFMA.FTZ R193, R167, c[0x0][0x2d0], -R190.reuse ;  /* 0x0000b400a7c17a23 */ /* 0x100fe200000108be */
[----:B------:R-:W-:Y:S01]  /*10050*/  FSEL R4, R0, RZ, P0 ;  /* 0x000000ff00047208 */ /* 0x000fe20000000000 */
[--C-:B------:R-:W-:Y:S01]  /*10060*/  FFMA.FTZ R194, R165, c[0x0][0x2d0], -R190.reuse ;  /* 0x0000b400a5c27a23 */ /* 0x100fe200000108be */
[----:B------:R-:W-:Y:S01]  /*10070*/  LDSM.16.MT88.4 R168, [R227+0x4900] ;  /* 0x00490000e3a8783b */ /* 0x000fe20000004200 */
[----:B------:R-:W-:Y:S01]  /*10080*/  MUFU.EX2 R11, R11 ;  /* 0x0000000b000b7308 */ /* 0x000fe20000000800 */
[--C-:B------:R-:W-:Y:S02]  /*10090*/  FFMA.FTZ R249, R249, c[0x0][0x2d0], -R190.reuse ;  /* 0x0000b400f9f97a23 */ /* 0x100fe400000108be */
[----:B------:R-:W-:Y:S02]  /*100a0*/  FADD.FTZ R4, -R4, R3 ;  /* 0x0000000304047221 */ /* 0x000fe40000010100 */
[--C-:B------:R-:W-:Y:S02]  /*100b0*/  FFMA.FTZ R203, R203, c[0x0][0x2d0], -R190.reuse ;  /* 0x0000b400cbcb7a23 */ /* 0x100fe400000108be */
[----:B------:R-:W1:Y:S01]  /*100c0*/  SHFL.BFLY PT, R8, R5, 0x1, 0x1f ;  /* 0x0c201f0005087f89 */ /* 0x000e6200000e0000 */
[----:B------:R-:W-:Y:S02]  /*100d0*/  FMUL.FTZ R3, R4, c[0x0][0x2d0] ;  /* 0x0000b40004037a20 */ /* 0x000fe40000410000 */
        /* <DEDUP_REMOVED lines=8> */
[----:B------:R-:W2:Y:S01]  /*10160*/  MUFU.EX2 R177, R177 ;  /* 0x000000b100b17308 */ /* 0x000ea20000000800 */
[----:B-1----:R-:W-:Y:S04]  /*10170*/  FMNMX.FTZ R8, R8, R5, !PT ;  /* 0x0000000508087209 */ /* 0x002fe80007810000 */
[C---:B------:R-:W-:Y:S01]  /*10180*/  FSETP.NEU.FTZ.AND P0, PT, R8.reuse, -INF , PT ;  /* 0xff8000000800780b */ /* 0x040fe20003f1d000 */
[C---:B------:R-:W-:Y:S03]  /*10190*/  FMUL.FTZ R183, R8.reuse, c[0x0][0x2d0] ;  /* 0x0000b40008b77a20 */ /* 0x040fe60000410000 */
[----:B------:R-:W-:Y:S01]  /*101a0*/  FSEL R5, R8, RZ, P0 ;  /* 0x000000ff08057208 */ /* 0x000fe20000000000 */
[----:B------:R-:W-:Y:S01]  /*101b0*/  MUFU.EX2 R191, R191 ;  /* 0x000000bf00bf7308 */ /* 0x000fe20000000800 */
[----:B------:R-:W-:Y:S02]  /*101c0*/  FSEL R183, R183, RZ, P0 ;  /* 0x000000ffb7b77208 */ /* 0x000fe40000000000 */
[----:B------:R-:W-:Y:S01]  /*101d0*/  PLOP3.LUT P0, PT, PT, PT, UP2, 0x80, 0x0 ;  /* 0x000000000000781c */ /* 0x000fe20003f0f028 */
[----:B------:R-:W-:Y:S02]  /*101e0*/  FADD.FTZ R5, -R5, R2 ;  /* 0x0000000205057221 */ /* 0x000fe40000010100 */
[--C-:B------:R-:W-:Y:S02]  /*101f0*/  FFMA.FTZ R180, R16, c[0x0][0x2d0], -R183.reuse ;  /* 0x0000b40010b47a23 */ /* 0x100fe400000108b7 */
[----:B------:R-:W1:Y:S01]  /*10200*/  LDSM.16.MT88.4 R16, [R227+0x100] ;  /* 0x00010000e310783b */ /* 0x000e620000004200 */
[--C-:B------:R-:W-:Y:S01]  /*10210*/  FFMA.FTZ R178, R6, c[0x0][0x2d0], -R183.reuse ;  /* 0x0000b40006b27a23 */ /* 0x100fe200000108b7 */
[----:B------:R-:W-:Y:S01]  /*10220*/  MUFU.EX2 R192, R192 ;  /* 0x000000c000c07308 */ /* 0x000fe20000000800 */
[----:B------:R-:W-:Y:S02]  /*10230*/  FMUL.FTZ R2, R5, c[0x0][0x2d0] ;  /* 0x0000b40005027a20 */ /* 0x000fe40000410000 */
[--C-:B------:R-:W-:Y:S01]  /*10240*/  FFMA.FTZ R181, R13, c[0x0][0x2d0], -R183.reuse ;  /* 0x0000b4000db57a23 */ /* 0x100fe200000108b7 */
[----:B--2---:R-:W-:Y:S01]  /*10250*/  F2FP.PACK_AB R14, R177, R10 ;  /* 0x0000000ab10e723e */ /* 0x004fe200000000ff */
[--C-:B------:R-:W-:Y:S01]  /*10260*/  FFMA.FTZ R179, R12, c[0x0][0x2d0], -R183.reuse ;  /* 0x0000b4000cb37a23 */ /* 0x100fe200000108b7 */
[----:B------:R-:W-:Y:S01]  /*10270*/  F2FP.PACK_AB R12, R11, R176 ;  /* 0x000000b00b0c723e */ /* 0x000fe200000000ff */
        /* <DEDUP_REMOVED lines=12> */
[--C-:B------:R-:W-:Y:S02]  /*10340*/  FFMA.FTZ R195, R166, c[0x0][0x2d0], -R183.reuse ;  /* 0x0000b400a6c37a23 */ /* 0x100fe400000108b7 */
[--C-:B------:R-:W-:Y:S01]  /*10350*/  FFMA.FTZ R196, R164, c[0x0][0x2d0], -R183.reuse ;  /* 0x0000b400a4c47a23 */ /* 0x100fe200000108b7 */
[----:B------:R-:W3:Y:S01]  /*10360*/  MUFU.EX2 R180, R180 ;  /* 0x000000b400b47308 */ /* 0x000ee20000000800 */
[----:B------:R-:W-:Y:S01]  /*10370*/  LDSM.16.MT88.4 R164, [R221+0x2900] ;  /* 0x00290000dda4783b */ /* 0x000fe20000004200 */
[--C-:B------:R-:W-:Y:S02]  /*10380*/  FFMA.FTZ R197, R32, c[0x0][0x2d0], -R183.reuse ;  /* 0x0000b40020c57a23 */ /* 0x100fe400000108b7 */
[C---:B--2---:R-:W-:Y:S02]  /*10390*/  FMUL.FTZ R6, R2.reuse, R162 ;  /* 0x000000a202067220 */ /* 0x044fe40000410000 */
[C---:B------:R-:W-:Y:S02]  /*103a0*/  FMUL.FTZ R7, R2.reuse, R163 ;  /* 0x000000a302077220 */ /* 0x040fe40000410000 */
[C---:B------:R-:W-:Y:S01]  /*103b0*/  FMUL.FTZ R134, R2.reuse, R134 ;  /* 0x0000008602867220 */ /* 0x040fe20000410000 */
[----:B------:R-:W-:Y:S01]  /*103c0*/  LDSM.16.MT88.4 R32, [R227+0x2900] ;  /* 0x00290000e320783b */ /* 0x000fe20000004200 */
[----:B------:R-:W-:Y:S01]  /*103d0*/  MUFU.EX2 R179, R179 ;  /* 0x000000b300b37308 */ /* 0x000fe20000000800 */
[C---:B------:R-:W-:Y:S02]  /*103e0*/  FMUL.FTZ R135, R2.reuse, R135 ;  /* 0x0000008702877220 */ /* 0x040fe40000410000 */
[C---:B------:R-:W-:Y:S02]  /*103f0*/  FMUL.FTZ R138, R2.reuse, R138 ;  /* 0x0000008a028a7220 */ /* 0x040fe40000410000 */
[C---:B------:R-:W-:Y:S02]  /*10400*/  FMUL.FTZ R139, R2.reuse, R139 ;  /* 0x0000008b028b7220 */ /* 0x040fe40000410000 */
[C---:B------:R-:W-:Y:S01]  /*10410*/  FMUL.FTZ R142, R2.reuse, R142 ;  /* 0x0000008e028e7220 */ /* 0x040fe20000410000 */
[----:B------:R-:W-:Y:S01]  /*10420*/  LDSM.16.MT88.4 R160, [R222+0x2900] ;  /* 0x00290000dea0783b */ /* 0x000fe20000004200 */
[C---:B------:R-:W-:Y:S01]  /*10430*/  FMUL.FTZ R143, R2.reuse, R143 ;  /* 0x0000008f028f7220 */ /* 0x040fe20000410000 */
[----:B------:R-:W2:Y:S01]  /*10440*/  MUFU.EX2 R178, R178 ;  /* 0x000000b200b27308 */ /* 0x000ea20000000800 */
[C---:B------:R-:W-:Y:S02]  /*10450*/  FMUL.FTZ R146, R2.reuse, R146 ;  /* 0x0000009202927220 */ /* 0x040fe40000410000 */
[----:B------:R-:W-:Y:S01]  /*10460*/  FMUL.FTZ R147, R2, R147 ;  /* 0x0000009302937220 */ /* 0x000fe20000410000 */
[----:B---3--:R-:W-:Y:S01]  /*10470*/  F2FP.PACK_AB R13, R180, R181 ;  /* 0x000000b5b40d723e */ /* 0x008fe200000000ff */
[--C-:B------:R-:W-:Y:S02]  /*10480*/  FFMA.FTZ R198, R28, c[0x0][0x2d0], -R183.reuse ;  /* 0x0000b4001cc67a23 */ /* 0x100fe400000108b7 */
        /* <DEDUP_REMOVED lines=10> */
[----:B------:R-:W-:Y:S01]  /*10530*/  FMUL.FTZ R155, R2, R155 ;  /* 0x0000009b029b7220 */ /* 0x000fe20000410000 */
[----:B--2---:R-:W-:Y:S01]  /*10540*/  F2FP.PACK_AB R15, R178, R179 ;  /* 0x000000b3b20f723e */ /* 0x004fe200000000ff */
[C---:B------:R-:W-:Y:S02]  /*10550*/  FMUL.FTZ R156, R3.reuse, R156 ;  /* 0x0000009c039c7220 */ /* 0x040fe40000410000 */
[C---:B------:R-:W-:Y:S02]  /*10560*/  FMUL.FTZ R157, R3.reuse, R157 ;  /* 0x0000009d039d7220 */ /* 0x040fe40000410000 */
[C---:B------:R-:W-:Y:S02]  /*10570*/  FMUL.FTZ R158, R2.reuse, R158 ;  /* 0x0000009e029e7220 */ /* 0x040fe40000410000 */
[C---:B-1----:R-:W-:Y:S01]  /*10580*/  HMMA.16816.F32 R4, R12.reuse, R16, R4 ;  /* 0x000000100c04723c */ /* 0x042fe20000001804 */
[----:B------:R-:W-:Y:S04]  /*10590*/  MUFU.EX2 R195, R195 ;  /* 0x000000c300c37308 */ /* 0x000fe80000000800 */
[C---:B------:R-:W-:Y:S02]  /*105a0*/  FMUL.FTZ R159, R2.reuse, R159 ;  /* 0x0000009f029f7220 */ /* 0x040fe40000410000 */
[C---:B------:R-:W-:Y:S01]  /*105b0*/  FMUL.FTZ R36, R3.reuse, R36 ;  /* 0x0000002403247220 */ /* 0x040fe20000410000 */
[C---:B------:R-:W-:Y:S01]  /*105c0*/  HMMA.16816.F32 R132, R12.reuse, R18, R132 ;  /* 0x000000120c84723c */ /* 0x040fe20000001884 */
[----:B------:R-:W1:Y:S02]  /*105d0*/  LDSM.16.MT88.4 R16, [R220+0x100] ;  /* 0x00010000dc10783b */ /* 0x000e640000004200 */
[----:B------:R-:W2:Y:S01]  /*105e0*/  MUFU.EX2 R196, R196 ;  /* 0x000000c400c47308 */ /* 0x000ea20000000800 */
[C---:B------:R-:W-:Y:S02]  /*105f0*/  FMUL.FTZ R37, R3.reuse, R37 ;  /* 0x0000002503257220 */ /* 0x040fe40000410000 */
[C---:B------:R-:W-:Y:S02]  /*10600*/  FMUL.FTZ R38, R2.reuse, R38 ;  /* 0x0000002602267220 */ /* 0x040fe40000410000 */
[C---:B------:R-:W-:Y:S04]  /*10610*/  HMMA.16816.F32 R136, R12.reuse, R20, R136 ;  /* 0x000000140c88723c */ /* 0x040fe80000001888 */
[C---:B------:R-:W-:Y:S01]  /*10620*/  FMUL.FTZ R39, R2.reuse, R39 ;  /* 0x0000002702277220 */ /* 0x040fe20000410000 */
[----:B------:R-:W-:Y:S01]  /*10630*/  MUFU.EX2 R197, R197 ;  /* 0x000000c500c57308 */ /* 0x000fe20000000800 */
[C---:B------:R-:W-:Y:S02]  /*10640*/  FMUL.FTZ R40, R3.reuse, R40 ;  /* 0x0000002803287220 */ /* 0x040fe40000410000 */
[C---:B------:R-:W-:Y:S01]  /*10650*/  HMMA.16816.F32 R140, R12.reuse, R22, R140 ;  /* 0x000000160c8c723c */ /* 0x040fe2000000188c */
[----:B------:R-:W4:Y:S03]  /*10660*/  LDSM.16.MT88.4 R20, [R227+0x2100] ;  /* 0x00210000e314783b */ /* 0x000f260000004200 */
[C---:B------:R-:W-:Y:S02]  /*10670*/  FMUL.FTZ R41, R3.reuse, R41 ;  /* 0x0000002903297220 */ /* 0x040fe40000410000 */
[C---:B------:R-:W-:Y:S01]  /*10680*/  FMUL.FTZ R42, R2.reuse, R42 ;  /* 0x0000002a022a7220 */ /* 0x040fe20000410000 */
[----:B------:R-:W5:Y:S01]  /*10690*/  MUFU.EX2 R198, R198 ;  /* 0x000000c600c67308 */ /* 0x000f620000000800 */
[C---:B------:R-:W-:Y:S04]  /*106a0*/  HMMA.16816.F32 R144, R12.reuse, R24, R144 ;  /* 0x000000180c90723c */ /* 0x040fe80000001890 */
[C---:B------:R-:W-:Y:S02]  /*106b0*/  FMUL.FTZ R43, R2.reuse, R43 ;  /* 0x0000002b022b7220 */ /* 0x040fe40000410000 */
[C---:B------:R-:W-:Y:S02]  /*106c0*/  FMUL.FTZ R44, R3.reuse, R44 ;  /* 0x0000002c032c7220 */ /* 0x040fe40000410000 */
[C---:B------:R-:W-:Y:S01]  /*106d0*/  HMMA.16816.F32 R148, R12.reuse, R26, R148 ;  /* 0x0000001a0c94723c */ /* 0x040fe20000001894 */
[----:B------:R-:W2:Y:S01]  /*106e0*/  LDSM.16.MT88.4 R24, [R222+0x2100] ;  /* 0x00210000de18783b */ /* 0x000ea20000004200 */
[----:B------:R-:W2:Y:S02]  /*106f0*/  MUFU.EX2 R249, R249 ;  /* 0x000000f900f97308 */ /* 0x000ea40000000800 */
        /* <DEDUP_REMOVED lines=12> */
[----:B------:R-:W-:Y:S01]  /*107c0*/  MUFU.EX2 R201, R201 ;  /* 0x000000c900c97308 */ /* 0x000fe20000000800 */
[C---:B----4-:R-:W-:Y:S04]  /*107d0*/  HMMA.16816.F32 R36, R12.reuse, R20, R36 ;  /* 0x000000140c24723c */ /* 0x050fe80000001824 */
[C---:B------:R-:W-:Y:S02]  /*107e0*/  FMUL.FTZ R53, R3.reuse, R53 ;  /* 0x0000003503357220 */ /* 0x040fe40000410000 */
[C---:B------:R-:W-:Y:S02]  /*107f0*/  FMUL.FTZ R54, R2.reuse, R54 ;  /* 0x0000003602367220 */ /* 0x040fe40000410000 */
[C---:B------:R-:W-:Y:S01]  /*10800*/  HMMA.16816.F32 R40, R12.reuse, R22, R40 ;  /* 0x000000160c28723c */ /* 0x040fe20000001828 */
[----:B------:R-:W4:Y:S01]  /*10810*/  LDSM.16.MT88.4 R20, [R220+0x2100] ;  /* 0x00210000dc14783b */ /* 0x000f220000004200 */
[----:B------:R-:W-:Y:S02]  /*10820*/  MUFU.EX2 R199, R199 ;  /* 0x000000c700c77308 */ /* 0x000fe40000000800 */
[C---:B------:R-:W-:Y:S02]  /*10830*/  FMUL.FTZ R55, R2.reuse, R55 ;  /* 0x0000003702377220 */ /* 0x040fe40000410000 */
[C---:B------:R-:W-:Y:S02]  /*10840*/  FMUL.FTZ R56, R3.reuse, R56 ;  /* 0x0000003803387220 */ /* 0x040fe40000410000 */
[C---:B--2---:R-:W-:Y:S04]  /*10850*/  HMMA.16816.F32 R44, R12.reuse, R24, R44 ;  /* 0x000000180c2c723c */ /* 0x044fe8000000182c */
        /* <DEDUP_REMOVED lines=8> */
[C---:B------:R-:W-:Y:S01]  /*108e0*/  FMUL.FTZ R61, R3.reuse, R61 ;  /* 0x0000003d033d7220 */ /* 0x040fe20000410000 */
[C---:B-1----:R-:W-:Y:S03]  /*108f0*/  HMMA.16816.F32 R52, R12.reuse, R16, R52 ;  /* 0x000000100c34723c */ /* 0x042fe60000001834 */
        /* <DEDUP_REMOVED lines=8> */
[C---:B----4-:R-:W-:Y:S04]  /*10980*/  HMMA.16816.F32 R60, R12.reuse, R20, R60 ;  /* 0x000000140c3c723c */ /* 0x050fe8000000183c */
[C---:B------:R-:W-:Y:S01]  /*10990*/  FMUL.FTZ R67, R2.reuse, R67 ;  /* 0x0000004302437220 */ /* 0x040fe20000410000 */
[----:B------:R-:W-:Y:S01]  /*109a0*/  MUFU.EX2 R190, R190 ;  /* 0x000000be00be7308 */ /* 0x000fe20000000800 */
        /* <DEDUP_REMOVED lines=84> */
[----:B------:R-:W-:Y:S03]  /*10ef0*/  FMUL.FTZ R129, R3, R129 ;  /* 0x0000008103817220 */ /* 0x000fe60000410000 */
[C---:B-1----:R-:W-:Y:S03]  /*10f00*/  HMMA.16816.F32 R124, R12.reuse, R16, R124 ;  /* 0x000000100c7c723c */ /* 0x042fe6000000187c */
[C---:B------:R-:W-:Y:S02]  /*10f10*/  FMUL.FTZ R130, R2.reuse, R130 ;  /* 0x0000008202827220 */ /* 0x040fe40000410000 */
[----:B------:R-:W-:Y:S02]  /*10f20*/  FMUL.FTZ R131, R2, R131 ;  /* 0x0000008302837220 */ /* 0x000fe40000410000 */
[--C-:B------:R-:W-:Y:S02]  /*10f30*/  FFMA.FTZ R251, R252, c[0x0][0x2d0], -R183.reuse ;  /* 0x0000b400fcfb7a23 */ /* 0x100fe400000108b7 */
[--C-:B------:R-:W-:Y:S03]  /*10f40*/  FFMA.FTZ R250, R250, c[0x0][0x2d0], -R183.reuse ;  /* 0x0000b400fafa7a23 */ /* 0x100fe600000108b7 */
[----:B------:R-:W-:Y:S01]  /*10f50*/  HMMA.16816.F32 R128, R12, R18, R128 ;  /* 0x000000120c80723c */ /* 0x000fe20000001880 */
[----:B------:R-:W1:Y:S01]  /*10f60*/  LDSM.16.MT88.4 R16, [R220+0x900] ;  /* 0x00090000dc10783b */ /* 0x000e620000004200 */
[----:B------:R-:W1:Y:S01]  /*10f70*/  MUFU.EX2 R251, R251 ;  /* 0x000000fb00fb7308 */ /* 0x000e620000000800 */
[--C-:B------:R-:W-:Y:S02]  /*10f80*/  FFMA.FTZ R202, R202, c[0x0][0x2d0], -R183.reuse ;  /* 0x0000b400caca7a23 */ /* 0x100fe400000108b7 */
[--C-:B------:R-:W-:Y:S02]  /*10f90*/  FFMA.FTZ R200, R200, c[0x0][0x2d0], -R183.reuse ;  /* 0x0000b400c8c87a23 */ /* 0x100fe400000108b7 */
[----:B------:R-:W-:Y:S01]  /*10fa0*/  F2FP.PACK_AB R12, R192, R191 ;  /* 0x000000bfc00c723e */ /* 0x000fe200000000ff */
[--C-:B------:R-:W-:Y:S01]  /*10fb0*/  FFMA.FTZ R185, R186, c[0x0][0x2d0], -R183.reuse ;  /* 0x0000b400bab97a23 */ /* 0x100fe200000108b7 */
[----:B---3--:R-:W-:Y:S03]  /*10fc0*/  F2FP.PACK_AB R14, R194, R193 ;  /* 0x000000c1c20e723e */ /* 0x008fe600000000ff */
[----:B------:R-:W-:Y:S01]  /*10fd0*/  F2FP.PACK_AB R13, R196, R195 ;  /* 0x000000c3c40d723e */ /* 0x000fe200000000ff */
[----:B------:R-:W3:Y:S01]  /*10fe0*/  MUFU.EX2 R250, R250 ;  /* 0x000000fa00fa7308 */ /* 0x000ee20000000800 */
[----:B-----5:R-:W-:Y:S01]  /*10ff0*/  F2FP.PACK_AB R15, R198, R197 ;  /* 0x000000c5c60f723e */ /* 0x020fe200000000ff */
[--C-:B------:R-:W-:Y:S02]  /*11000*/  FFMA.FTZ R184, R184, c[0x0][0x2d0], -R183.reuse ;  /* 0x0000b400b8b87a23 */ /* 0x100fe400000108b7 */
[--C-:B------:R-:W-:Y:S02]  /*11010*/  FFMA.FTZ R182, R182, c[0x0][0x2d0], -R183.reuse ;  /* 0x0000b400b6b67a23 */ /* 0x100fe400000108b7 */
[----:B------:R-:W-:Y:S02]  /*11020*/  FFMA.FTZ R183, R9, c[0x0][0x2d0], -R183 ;  /* 0x0000b40009b77a23 */ /* 0x000fe400000108b7 */
[C---:B----4-:R-:W-:Y:S02]  /*11030*/  HMMA.16816.F32 R4, R12.reuse, R20, R4 ;  /* 0x000000140c04723c */ /* 0x050fe40000001804 */
[----:B------:R-:W4:Y:S01]  /*11040*/  MUFU.EX2 R202, R202 ;  /* 0x000000ca00ca7308 */ /* 0x000f220000000800 */
[----:B------:R-:W-:Y:S02]  /*11050*/  FFMA.FTZ R176, R3, R240, R176 ;  /* 0x000000f003b07223 */ /* 0x000fe400000100b0 */
[----:B------:R-:W-:Y:S02]  /*11060*/  FFMA.FTZ R181, R2, R239, R181 ;  /* 0x000000ef02b57223 */ /* 0x000fe400000100b5 */
[----:B------:R-:W-:Y:S01]  /*11070*/  FADD.FTZ R11, R11, R176 ;  /* 0x000000b00b0b7221 */ /* 0x000fe20000010000 */
[C---:B------:R-:W-:Y:S01]  /*11080*/  HMMA.16816.F32 R132, R12.reuse, R22, R132 ;  /* 0x000000160c84723c */ /* 0x040fe20000001884 */
[----:B------:R-:W5:Y:S03]  /*11090*/  LDSM.16.MT88.4 R20, [R220+0x2900] ;  /* 0x00290000dc14783b */ /* 0x000f660000004200 */
[----:B------:R-:W1:Y:S01]  /*110a0*/  MUFU.EX2 R200, R200 ;  /* 0x000000c800c87308 */ /* 0x000e620000000800 */
[----:B------:R-:W-:Y:S02]  /*110b0*/  FADD.FTZ R180, R180, R181 ;  /* 0x000000b5b4b47221 */ /* 0x000fe40000010000 */
[----:B------:R-:W-:Y:S01]  /*110c0*/  FADD.FTZ R10, R10, R11 ;  /* 0x0000000b0a0a7221 */ /* 0x000fe20000010000 */
[C---:B--2---:R-:W-:Y:S04]  /*110d0*/  HMMA.16816.F32 R136, R12.reuse, R24, R136 ;  /* 0x000000180c88723c */ /* 0x044fe80000001888 */
[----:B------:R-:W-:Y:S02]  /*110e0*/  FADD.FTZ R179, R179, R180 ;  /* 0x000000b4b3b37221 */ /* 0x000fe40000010000 */
[----:B------:R-:W-:Y:S01]  /*110f0*/  MUFU.EX2 R185, R185 ;  /* 0x000000b900b97308 */ /* 0x000fe20000000800 */
[----:B------:R-:W-:Y:S01]  /*11100*/  FADD.FTZ R10, R177, R10 ;  /* 0x0000000ab10a7221 */ /* 0x000fe20000010000 */
[C---:B------:R-:W-:Y:S01]  /*11110*/  HMMA.16816.F32 R140, R12.reuse, R26, R140 ;  /* 0x0000001a0c8c723c */ /* 0x040fe2000000188c */
[----:B------:R-:W2:Y:S03]  /*11120*/  LDSM.16.MT88.4 R24, [R221+0x4900] ;  /* 0x00490000dd18783b */ /* 0x000ea60000004200 */
[----:B------:R-:W-:Y:S02]  /*11130*/  FADD.FTZ R178, R178, R179 ;  /* 0x000000b3b2b27221 */ /* 0x000fe40000010000 */
[----:B------:R-:W-:Y:S02]  /*11140*/  FADD.FTZ R191, R191, R10 ;  /* 0x0000000abfbf7221 */ /* 0x000fe40000010000 */
[C---:B------:R-:W-:Y:S01]  /*11150*/  HMMA.16816.F32 R144, R12.reuse, R28, R144 ;  /* 0x0000001c0c90723c */ /* 0x040fe20000001890 */
[----:B------:R-:W2:Y:S03]  /*11160*/  MUFU.EX2 R184, R184 ;  /* 0x000000b800b87308 */ /* 0x000ea60000000800 */
[----:B------:R-:W-:Y:S02]  /*11170*/  FADD.FTZ R195, R195, R178 ;  /* 0x000000b2c3c37221 */ /* 0x000fe40000010000 */
[----:B------:R-:W-:Y:S02]  /*11180*/  FADD.FTZ R192, R192, R191 ;  /* 0x000000bfc0c07221 */ /* 0x000fe40000010000 */
[C---:B------:R-:W-:Y:S01]  /*11190*/  HMMA.16816.F32 R148, R12.reuse, R30, R148 ;  /* 0x0000001e0c94723c */ /* 0x040fe20000001894 */
[----:B------:R-:W-:Y:S02]  /*111a0*/  LDSM.16.MT88.4 R28, [R222+0x6900] ;  /* 0x00690000de1c783b */ /* 0x000fe40000004200 */
[----:B------:R-:W-:Y:S01]  /*111b0*/  MUFU.EX2 R182, R182 ;  /* 0x000000b600b67308 */ /* 0x000fe20000000800 */
[----:B------:R-:W-:Y:S02]  /*111c0*/  FADD.FTZ R196, R196, R195 ;  /* 0x000000c3c4c47221 */ /* 0x000fe40000010000 */
[----:B------:R-:W-:Y:S02]  /*111d0*/  FADD.FTZ R193, R193, R192 ;  /* 0x000000c0c1c17221 */ /* 0x000fe40000010000 */
[C---:B-1----:R-:W-:Y:S04]  /*111e0*/  HMMA.16816.F32 R152, R12.reuse, R16, R152 ;  /* 0x000000100c98723c */ /* 0x042fe80000001898 */
[----:B------:R-:W-:Y:S01]  /*111f0*/  FADD.FTZ R197, R197, R196 ;  /* 0x000000c4c5c57221 */ /* 0x000fe20000010000 */
[----:B------:R-:W1:Y:S01]  /*11200*/  MUFU.EX2 R183, R183 ;  /* 0x000000b700b77308 */ /* 0x000e620000000800 */
[----:B------:R-:W-:Y:S02]  /*11210*/  FADD.FTZ R2, R194, R193 ;  /* 0x000000c1c2027221 */ /* 0x000fe40000010000 */
        /* <DEDUP_REMOVED lines=8> */
[----:B------:R-:W-:Y:S03]  /*112a0*/  LDSM.16.MT88.4 R32, [R227+0x3100] ;  /* 0x00310000e320783b */ /* 0x000fe60000004200 */
[----:B---3--:R-:W-:Y:S02]  /*112b0*/  FADD.FTZ R3, R250, R3 ;  /* 0x00000003fa037221 */ /* 0x008fe40000010000 */
[----:B------:R-:W-:Y:S02]  /*112c0*/  FADD.FTZ R2, R201, R2 ;  /* 0x00000002c9027221 */ /* 0x000fe40000010000 */
[C---:B------:R-:W-:Y:S04]  /*112d0*/  HMMA.16816.F32 R44, R12.reuse, R160, R44 ;  /* 0x000000a00c2c723c */ /* 0x040fe8000000182c */
[----:B----4-:R-:W-:Y:S02]  /*112e0*/  FADD.FTZ R3, R202, R3 ;  /* 0x00000003ca037221 */ /* 0x010fe40000010000 */
[----:B------:R-:W-:Y:S02]  /*112f0*/  FADD.FTZ R2, R199, R2 ;  /* 0x00000002c7027221 */ /* 0x000fe40000010000 */
[C---:B------:R-:W-:Y:S01]  /*11300*/  HMMA.16816.F32 R48, R12.reuse, R162, R48 ;  /* 0x000000a20c30723c */ /* 0x040fe20000001830 */
[----:B------:R-:W-:Y:S07]  /*11310*/  LDSM.16.MT88.4 R160, [R222+0x3100] ;  /* 0x00310000dea0783b */ /* 0x000fee0000004200 */
[C---:B------:R-:W-:Y:S08]  /*11320*/  HMMA.16816.F32 R52, R12.reuse, R164, R52 ;  /* 0x000000a40c34723c */ /* 0x040ff00000001834 */
[C---:B------:R-:W-:Y:S01]  /*11330*/  HMMA.16816.F32 R56, R12.reuse, R166, R56 ;  /* 0x000000a60c38723c */ /* 0x040fe20000001838 */
[----:B------:R-:W-:Y:S07]  /*11340*/  LDSM.16.MT88.4 R164, [R222+0x5100] ;  /* 0x00510000dea4783b */ /* 0x000fee0000004200 */
[C---:B-----5:R-:W-:Y:S08]  /*11350*/  HMMA.16816.F32 R60, R12.reuse, R20, R60 ;  /* 0x000000140c3c723c */ /* 0x060ff0000000183c */
        /* <DEDUP_REMOVED lines=26> */
[----:B------:R-:W-:Y:S02]  /*11500*/  F2FP.PACK_AB R12, R203, R249 ;  /* 0x000000f9cb0c723e */ /* 0x000fe400000000ff */
[----:B------:R-:W-:Y:S03]  /*11510*/  F2FP.PACK_AB R14, R199, R201 ;  /* 0x000000c9c70e723e */ /* 0x000fe600000000ff */
[----:B------:R-:W-:Y:S02]  /*11520*/  F2FP.PACK_AB R13, R250, R251 ;  /* 0x000000fbfa0d723e */ /* 0x000fe400000000ff */
[C---:B------:R-:W-:Y:S01]  /*11530*/  F2FP.PACK_AB R15, R200.reuse, R202 ;  /* 0x000000cac80f723e */ /* 0x040fe200000000ff */
[----:B------:R-:W-:Y:S01]  /*11540*/  FADD.FTZ R200, R200, R3 ;  /* 0x00000003c8c87221 */ /* 0x000fe20000010000 */
[----:B------:R-:W-:Y:S05]  /*11550*/  MOV R3, R0 ;  /* 0x0000000000037202 */ /* 0x000fea0000000f00 */
        /* <DEDUP_REMOVED lines=16> */
[C---:B------:R-:W-:Y:S08]  /*11660*/  HMMA.16816.F32 R48, R12.reuse, R162, R48 ;  /* 0x000000a20c30723c */ /* 0x040ff00000001830 */
[C---:B---3--:R-:W-:Y:S08]  /*11670*/  HMMA.16816.F32 R52, R12.reuse, R20, R52 ;  /* 0x000000140c34723c */ /* 0x048ff00000001834 */
[C---:B------:R-:W-:Y:S01]  /*11680*/  HMMA.16816.F32 R56, R12.reuse, R22, R56 ;  /* 0x000000160c38723c */ /* 0x040fe20000001838 */
[----:B------:R-:W3:Y:S07]  /*11690*/  LDSM.16.MT88.4 R20, [R220+0x5100] ;  /* 0x00510000dc14783b */ /* 0x000eee0000004200 */
        /* <DEDUP_REMOVED lines=18> */
[C---:B------:R-:W-:Y:S08]  /*117c0*/  HMMA.16816.F32 R108, R12.reuse, R28, R108 ;  /* 0x0000001c0c6c723c */ /* 0x040ff0000000186c */
[C---:B------:R-:W-:Y:S01]  /*117d0*/  HMMA.16816.F32 R112, R12.reuse, R30, R112 ;  /* 0x0000001e0c70723c */ /* 0x040fe20000001870 */
[----:B------:R-:W4:Y:S07]  /*117e0*/  LDSM.16.MT88.4 R28, [R222+0x1900] ;  /* 0x00190000de1c783b */ /* 0x000f2e0000004200 */
[C---:B-1----:R-:W-:Y:S08]  /*117f0*/  HMMA.16816.F32 R116, R12.reuse, R16, R116 ;  /* 0x000000100c74723c */ /* 0x042ff00000001874 */
[C---:B------:R-:W-:Y:S01]  /*11800*/  HMMA.16816.F32 R120, R12.reuse, R18, R120 ;  /* 0x000000120c78723c */ /* 0x040fe20000001878 */
[----:B------:R-:W1:Y:S07]  /*11810*/  LDSM.16.MT88.4 R16, [R220+0x1900] ;  /* 0x00190000dc10783b */ /* 0x000e6e0000004200 */
[C---:B---3--:R-:W-:Y:S08]  /*11820*/  HMMA.16816.F32 R124, R12.reuse, R20, R124 ;  /* 0x000000140c7c723c */ /* 0x048ff0000000187c */
[----:B------:R-:W-:Y:S01]  /*11830*/  HMMA.16816.F32 R128, R12, R22, R128 ;  /* 0x000000160c80723c */ /* 0x000fe20000001880 */
[----:B------:R-:W-:Y:S06]  /*11840*/  LDSM.16.MT88.4 R20, [R222+0x3900] ;  /* 0x00390000de14783b */ /* 0x000fec0000004200 */
[----:B------:R-:W-:Y:S01]  /*11850*/  F2FP.PACK_AB R12, R188, R189 ;  /* 0x000000bdbc0c723e */ /* 0x000fe200000000ff */
[----:B------:R-:W-:Y:S01]  /*11860*/  FADD.FTZ R189, R189, R2 ;  /* 0x00000002bdbd7221 */ /* 0x000fe20000010000 */
[----:B------:R-:W-:Y:S03]  /*11870*/  F2FP.PACK_AB R14, R190, R187 ;  /* 0x000000bbbe0e723e */ /* 0x000fe600000000ff */
[----:B------:R-:W-:Y:S01]  /*11880*/  F2FP.PACK_AB R13, R184, R185 ;  /* 0x000000b9b80d723e */ /* 0x000fe200000000ff */
[----:B------:R-:W-:Y:S01]  /*11890*/  FADD.FTZ R185, R185, R200 ;  /* 0x000000c8b9b97221 */ /* 0x000fe20000010000 */
[----:B------:R-:W-:Y:S01]  /*118a0*/  F2FP.PACK_AB R15, R183, R182 ;  /* 0x000000b6b70f723e */ /* 0x000fe200000000ff */
[----:B------:R-:W-:Y:S01]  /*118b0*/  FADD.FTZ R188, R188, R189 ;  /* 0x000000bdbcbc7221 */ /* 0x000fe20000010000 */
[----:B------:R-:W-:Y:S01]  /*118c0*/  MOV R2, R8 ;  /* 0x0000000800027202 */ /* 0x000fe20000000f00 */
[----:B------:R-:W-:Y:S02]  /*118d0*/  FADD.FTZ R185, R184, R185 ;  /* 0x000000b9b8b97221 */ /* 0x000fe40000010000 */
[----:B------:R-:W-:Y:S02]  /*118e0*/  FADD.FTZ R187, R187, R188 ;  /* 0x000000bcbbbb7221 */ /* 0x000fe40000010000 */
[C---:B--2---:R-:W-:Y:S01]  /*118f0*/  HMMA.16816.F32 R160, R12.reuse, R24, R4 ;  /* 0x000000180ca0723c */ /* 0x044fe20000001804 */
[----:B------:R-:W2:Y:S02]  /*11900*/  LDSM.16.MT88.4 R4, [R227+0x3900] ;  /* 0x00390000e304783b */ /* 0x000ea40000004200 */
[----:B------:R-:W-:Y:S02]  /*11910*/  FADD.FTZ R182, R182, R185 ;  /* 0x000000b9b6b67221 */ /* 0x000fe40000010000 */
[----:B------:R-:W-:Y:S02]  /*11920*/  FADD.FTZ R240, R190, R187 ;  /* 0x000000bbbef07221 */ /* 0x000fe40000010000 */
[----:B------:R-:W-:Y:S01]  /*11930*/  FADD.FTZ R239, R183, R182 ;  /* 0x000000b6b7ef7221 */ /* 0x000fe20000010000 */
[C---:B------:R-:W-:Y:S01]  /*11940*/  HMMA.16816.F32 R132, R12.reuse, R26, R132 ;  /* 0x0000001a0c84723c */ /* 0x040fe20000001884 */
[----:B------:R-:W3:Y:S07]  /*11950*/  LDSM.16.MT88.4 R24, [R221+0x3900] ;  /* 0x00390000dd18783b */ /* 0x000eee0000004200 */
[C---:B----4-:R-:W-:Y:S08]  /*11960*/  HMMA.16816.F32 R136, R12.reuse, R28, R136 ;  /* 0x0000001c0c88723c */ /* 0x050ff00000001888 */
        /* <DEDUP_REMOVED lines=11> */
[C---:B------:R-:W-:Y:S08]  /*11a20*/  HMMA.16816.F32 R44, R12.reuse, R20, R44 ;  /* 0x000000140c2c723c */ /* 0x040ff0000000182c */
[C---:B------:R-:W-:Y:S01]  /*11a30*/  HMMA.16816.F32 R48, R12.reuse, R22, R48 ;  /* 0x000000160c30723c */ /* 0x040fe20000001830 */
[----:B------:R-:W1:Y:S07]  /*11a40*/  LDSM.16.MT88.4 R20, [R221+0x7900] ;  /* 0x00790000dd14783b */ /* 0x000e6e0000004200 */
[C---:B---3--:R-:W-:Y:S08]  /*11a50*/  HMMA.16816.F32 R52, R12.reuse, R24, R52 ;  /* 0x000000180c34723c */ /* 0x048ff00000001834 */
[C---:B------:R-:W-:Y:S08]  /*11a60*/  HMMA.16816.F32 R56, R12.reuse, R26, R56 ;  /* 0x0000001a0c38723c */ /* 0x040ff00000001838 */
[C---:B----4-:R-:W-:Y:S08]  /*11a70*/  HMMA.16816.F32 R60, R12.reuse, R28, R60 ;  /* 0x0000001c0c3c723c */ /* 0x050ff0000000183c */
[C---:B------:R-:W-:Y:S08]  /*11a80*/  HMMA.16816.F32 R64, R12.reuse, R30, R64 ;  /* 0x0000001e0c40723c */ /* 0x040ff00000001840 */
[C---:B------:R-:W-:Y:S08]  /*11a90*/  HMMA.16816.F32 R68, R12.reuse, R164, R68 ;  /* 0x000000a40c44723c */ /* 0x040ff00000001844 */
[C---:B------:R-:W-:Y:S08]  /*11aa0*/  HMMA.16816.F32 R72, R12.reuse, R166, R72 ;  /* 0x000000a60c48723c */ /* 0x040ff00000001848 */
[C---:B------:R-:W-:Y:S08]  /*11ab0*/  HMMA.16816.F32 R76, R12.reuse, R168, R76 ;  /* 0x000000a80c4c723c */ /* 0x040ff0000000184c */
[C---:B------:R-:W-:Y:S08]  /*11ac0*/  HMMA.16816.F32 R80, R12.reuse, R170, R80 ;  /* 0x000000aa0c50723c */ /* 0x040ff00000001850 */
[C---:B-----5:R-:W-:Y:S08]  /*11ad0*/  HMMA.16816.F32 R84, R12.reuse, R32, R84 ;  /* 0x000000200c54723c */ /* 0x060ff00000001854 */
[C---:B------:R-:W-:Y:S08]  /*11ae0*/  HMMA.16816.F32 R88, R12.reuse, R34, R88 ;  /* 0x000000220c58723c */ /* 0x040ff00000001858 */
[C---:B------:R-:W-:Y:S08]  /*11af0*/  HMMA.16816.F32 R92, R12.reuse, R172, R92 ;  /* 0x000000ac0c5c723c */ /* 0x040ff0000000185c */
[C---:B------:R-:W-:Y:S08]  /*11b00*/  HMMA.16816.F32 R96, R12.reuse, R174, R96 ;  /* 0x000000ae0c60723c */ /* 0x040ff00000001860 */
[C---:B-1----:R-:W-:Y:S08]  /*11b10*/  HMMA.16816.F32 R100, R12.reuse, R16, R100 ;  /* 0x000000100c64723c */ /* 0x042ff00000001864 */
[C---:B------:R-:W-:Y:S01]  /*11b20*/  HMMA.16816.F32 R104, R12.reuse, R18, R104 ;  /* 0x000000120c68723c */ /* 0x040fe20000001868 */
[----:B------:R-:W1:Y:S07]  /*11b30*/  LDSM.16.MT88.4 R16, [R220+0x7900] ;  /* 0x00790000dc10783b */ /* 0x000e6e0000004200 */
[C---:B--2---:R-:W-:Y:S08]  /*11b40*/  HMMA.16816.F32 R108, R12.reuse, R4, R108 ;  /* 0x000000040c6c723c */ /* 0x044ff0000000186c */
[C---:B------:R-:W-:Y:S08]  /*11b50*/  HMMA.16816.F32 R112, R12.reuse, R6, R112 ;  /* 0x000000060c70723c */ /* 0x040ff00000001870 */
[C---:B------:R-:W-:Y:S08]  /*11b60*/  HMMA.16816.F32 R116, R12.reuse, R20, R116 ;  /* 0x000000140c74723c */ /* 0x040ff00000001874 */
[C---:B------:R-:W-:Y:S08]  /*11b70*/  HMMA.16816.F32 R120, R12.reuse, R22, R120 ;  /* 0x000000160c78723c */ /* 0x040ff00000001878 */
[C---:B-1----:R-:W-:Y:S08]  /*11b80*/  HMMA.16816.F32 R124, R12.reuse, R16, R124 ;  /* 0x000000100c7c723c */ /* 0x042ff0000000187c */
[----:B------:R-:W-:Y:S01]  /*11b90*/  HMMA.16816.F32 R128, R12, R18, R128 ;  /* 0x000000120c80723c */ /* 0x000fe20000001880 */
[----:B------:R-:W-:-:S07]  /*11ba0*/  @P0 BRA `(.L_x_5242) ;  /* 0xffffc0a000000947 */ /* 0x000fce000383ffff */
.L_x_5232:
        /* <DEDUP_REMOVED lines=17> */
[----:B------:R-:W2:Y:S08]  /*11cc0*/  @P1 MUFU.LG2 R6, R6 ;  /* 0x0000000600061308 */ /* 0x000eb00000000c00 */
[----:B------:R-:W3:Y:S01]  /*11cd0*/  @P0 MUFU.LG2 R9, R5 ;  /* 0x0000000500090308 */ /* 0x000ee20000000c00 */
[C---:B-1----:R-:W-:Y:S02]  /*11ce0*/  FMUL.FTZ R160, R2.reuse, R160 ;  /* 0x000000a002a07220 */ /* 0x042fe40000410000 */
[----:B------:R-:W-:-:S02]  /*11cf0*/  FMUL.FTZ R161, R2, R161 ;  /* 0x000000a102a17220 */ /* 0x000fc40000410000 */
[C---:B------:R-:W-:Y:S02]  /*11d00*/  FMUL.FTZ R132, R2.reuse, R132 ;  /* 0x0000008402847220 */ /* 0x040fe40000410000 */
[----:B------:R-:W-:Y:S01]  /*11d10*/  FMUL.FTZ R133, R2, R133 ;  /* 0x0000008502857220 */ /* 0x000fe20000410000 */
[----:B------:R1:W4:Y:S01]  /*11d20*/  @P0 MUFU.RCP R4, R5 ;  /* 0x0000000500040308 */ /* 0x0003220000001000 */
[----:B--2---:R-:W-:Y:S02]  /*11d30*/  @P1 FMUL.FTZ R11, R6, 0.69314718246459960938 ;  /* 0x3f317218060b1820 */ /* 0x004fe40000410000 */
[----:B------:R-:W-:Y:S02]  /*11d40*/  @P1 FMUL.FTZ R6, R10, c[0x0][0x2d0] ;  /* 0x0000b4000a061a20 */ /* 0x000fe40000410000 */
[C---:B------:R-:W-:Y:S02]  /*11d50*/  FMUL.FTZ R136, R2.reuse, R136 ;  /* 0x0000008802887220 */ /* 0x040fe40000410000 */
[----:B------:R-:W-:-:S02]  /*11d60*/  FMUL.FTZ R137, R2, R137 ;  /* 0x0000008902897220 */ /* 0x000fc40000410000 */
[----:B---3--:R-:W-:Y:S02]  /*11d70*/  @P0 FMUL.FTZ R10, R9, 0.69314718246459960938 ;  /* 0x3f317218090a0820 */ /* 0x008fe40000410000 */
[----:B------:R-:W-:Y:S02]  /*11d80*/  @P0 FMUL.FTZ R9, R12, c[0x0][0x2d0] ;  /* 0x0000b4000c090a20 */ /* 0x000fe40000410000 */
[C---:B------:R-:W-:Y:S02]  /*11d90*/  FMUL.FTZ R140, R2.reuse, R140 ;  /* 0x0000008c028c7220 */ /* 0x040fe40000410000 */
[C---:B------:R-:W-:Y:S01]  /*11da0*/  FMUL.FTZ R141, R2.reuse, R141 ;  /* 0x0000008d028d7220 */ /* 0x040fe20000410000 */
[----:B-1----:R-:W-:Y:S01]  /*11db0*/  MOV R5, 0xff800000 ;  /* 0xff80000000057802 */ /* 0x002fe20000000f00 */
        /* <DEDUP_REMOVED lines=122> */
.L_x_5194:
        /* <DEDUP_REMOVED lines=310> */
.L_x_5245:
[----:B------:R-:W-:Y:S05]  /*138c0*/  BSYNC B0 ;  /* 0x0000000000007941 */ /* 0x000fea0003800000 */
.L_x_5244:
        /* <DEDUP_REMOVED lines=195> */
.L_x_5243:
        /* <DEDUP_REMOVED lines=50> */
.L_x_5246:
        /* <DEDUP_REMOVED lines=14> */
.L_x_6575:


//--------------------- .text._ZN7cutlass13device_kernelIN5flash19enable_sm80_to_sm89INS1_16FlashAttnFwdSm80INS1_25CollectiveMainloopFwdSm80ILi8ELi1ELb0EN4cute5tupleIJNS5_1CILi128EEENS7_ILi64EEENS7_ILi256EEEEEELi256ENS_6half_tEfNS_4arch4Sm80ELb0ELb1ELb0ELb1ELb1ELb0ELb1ELb1EEENS1_21CollectiveEpilogueFwdINS6_IJS8_SA_S9_EEENS6_IJNS7_ILi1EEESI_SI_EEESC_SE_Li256ELb1ELb1ELb1ELb0EEENS1_36VarlenDynamicPersistentTileSchedulerILi128ELi64ELi256ELi256ELb1ELb1ELb0ELb1ELb0ELb1EEEEEEEEEvNT_6ParamsE --------------------------
	.section	.text._ZN7cutlass13device_kernelIN5flash19enable_sm80_to_sm89INS1_16FlashAttnFwdSm80INS1_25CollectiveMainloopFwdSm80ILi8ELi1ELb0EN4cute5tupleIJNS5_1CILi128EEENS7_ILi64EEENS7_ILi256EEEEEELi256ENS_6half_tEfNS_4arch4Sm80ELb0ELb1ELb0ELb1ELb1ELb0ELb1ELb1EEENS1_21CollectiveEpilogueFwdINS6_IJS8_SA_S9_EEENS6_IJNS7_ILi1EEESI_SI_EEESC_SE_Li256ELb1ELb1ELb1ELb0EEENS1_36VarlenDynamicPersistentTileSchedulerILi128ELi64ELi256ELi256ELb1ELb1ELb0ELb1ELb0ELb1EEEEEEEEEvNT_6ParamsE,"ax",@progbits
	.sectioninfo	@"SHI_REGISTERS=255"
	.align	128
.text._ZN7cutlass13device_kernelIN5flash19enable_sm80_to_sm89INS1_16FlashAttnFwdSm80INS1_25CollectiveMainloopFwdSm80ILi8ELi1ELb0EN4cute5tupleIJNS5_1CILi128EEENS7_ILi64EEENS7_ILi256EEEEEELi256ENS_6half_tEfNS_4arch4Sm80ELb0ELb1ELb0ELb1ELb1ELb0ELb1ELb1EEENS1_21CollectiveEpilogueFwdINS6_IJS8_SA_S9_EEENS6_IJNS7_ILi1EEESI_SI_EEESC_SE_Li256ELb1ELb1ELb1ELb0EEENS1_36VarlenDynamicPersistentTileSchedulerILi128ELi64ELi256ELi256ELb1ELb1ELb0ELb1ELb0ELb1EEEEEEEEEvNT_6ParamsE:
        .type           _ZN7cutlass13device_kernelIN5flash19enable_sm80_to_sm89INS1_16FlashAttnFwdSm80INS1_25CollectiveMainloopFwdSm80ILi8ELi1ELb0EN4cute5tupleIJNS5_1CILi128EEENS7_ILi64EEENS7_ILi256EEEEEELi256ENS_6half_tEfNS_4arch4Sm80ELb0ELb1ELb0ELb1ELb1ELb0ELb1ELb1EEENS1_21CollectiveEpilogueFwdINS6_IJS8_SA_S9_EEENS6_IJNS7_ILi1EEESI_SI_EEESC_SE_Li256ELb1ELb1ELb1ELb0EEENS1_36VarlenDynamicPersistentTileSchedulerILi128ELi64ELi256ELi256ELb1ELb1ELb0ELb1ELb0ELb1EEEEEEEEEvNT_6ParamsE,@function
        .size           _ZN7cutlass13device_kernelIN5flash19enable_sm80_to_sm89INS1_16FlashAttnFwdSm80INS1_25CollectiveMainloopFwdSm80ILi8ELi1ELb0EN4cute5tupleIJNS5_1CILi128EEENS7_ILi64EEENS7_ILi256EEEEEELi256ENS_6half_tEfNS_4arch4Sm80ELb0ELb1ELb0ELb1ELb1ELb0ELb1ELb1EEENS1_21CollectiveEpilogueFwdINS6_IJS8_SA_S9_EEENS6_IJNS7_ILi1EEESI_SI_EEESC_SE_Li256ELb1ELb1ELb1ELb0EEENS1_36VarlenDynamicPersistentTileSchedulerILi128ELi64ELi256ELi256ELb1ELb1ELb0ELb1ELb0ELb1EEEEEEEEEvNT_6ParamsE,(.L_x_6576 - _ZN7cutlass13device_kernelIN5flash19enable_sm80_to_sm89INS1_16FlashAttnFwdSm80INS1_25CollectiveMainloopFwdSm80ILi8ELi1ELb0EN4cute5tupleIJNS5_1CILi128EEENS7_ILi64EEENS7_ILi256EEEEEELi256ENS_6half_tEfNS_4arch4Sm80ELb0ELb1ELb0ELb1ELb1ELb0ELb1ELb1EEENS1_21CollectiveEpilogueFwdINS6_IJS8_SA_S9_EEENS6_IJNS7_ILi1EEESI_SI_EEESC_SE_Li256ELb1ELb1ELb1ELb0EEENS1_36VarlenDynamicPersistentTileSchedulerILi128ELi64ELi256ELi256ELb1ELb1ELb0ELb1ELb0ELb1EEEEEEEEEvNT_6ParamsE)
        .other          _ZN7cutlass13device_kernelIN5flash19enable_sm80_to_sm89INS1_16FlashAttnFwdSm80INS1_25CollectiveMainloopFwdSm80ILi8ELi1ELb0EN4cute5tupleIJNS5_1CILi128EEENS7_ILi64EEENS7_ILi256EEEEEELi256ENS_6half_tEfNS_4arch4Sm80ELb0ELb1ELb0ELb1ELb1ELb0ELb1ELb1EEENS1_21CollectiveEpilogueFwdINS6_IJS8_SA_S9_EEENS6_IJNS7_ILi1EEESI_SI_EEESC_SE_Li256ELb1ELb1ELb1ELb0EEENS1_36VarlenDynamicPersistentTileSchedulerILi128ELi64ELi256ELi256ELb1ELb1ELb0ELb1ELb0ELb1EEEEEEEEEvNT_6ParamsE,@"STO_CUDA_ENTRY STV_DEFAULT"
_ZN7cutlass13device_kernelIN5flash19enable_sm80_to_sm89INS1_16FlashAttnFwdSm80INS1_25CollectiveMainloopFwdSm80ILi8ELi1ELb0EN4cute5tupleIJNS5_1CILi128EEENS7_ILi64EEENS7_ILi256EEEEEELi256ENS_6half_tEfNS_4arch4Sm80ELb0ELb1ELb0ELb1ELb1ELb0ELb1ELb1EEENS1_21CollectiveEpilogueFwdINS6_IJS8_SA_S9_EEENS6_IJNS7_ILi1EEESI_SI_EEESC_SE_Li256ELb1ELb1ELb1ELb0EEENS1_36VarlenDynamicPersistentTileSchedulerILi128ELi64ELi256ELi256ELb1ELb1ELb0ELb1ELb0ELb1EEEEEEEEEvNT_6ParamsE:
        /* <DEDUP_REMOVED lines=52> */
.L_x_5252:
        /* <DEDUP_REMOVED lines=16> */
.L_x_5428:
        /* <DEDUP_REMOVED lines=16> */
.L_x_5429:
[----:B---3--:R-:W-:-:S05]  /*0540*/  IMAD R0, R0, c[0x0][0x538], RZ ;  /* 0x00014e0000007a24 */ /* 0x008fca00078e02ff */
[----:B------:R-:W-:-:S04]  /*0550*/  IADD3 R6, R0, R6, RZ ;  /* 0x0000000600067210 */ /* 0x000fc80007ffe0ff */
[----:B------:R-:W-:-:S13]  /*0560*/  ISETP.GT.AND P0, PT, R6, UR4, PT ;  /* 0x0000000406007c0c */ /* 0x000fda000bf04270 */
[----:B-12---:R-:W-:Y:S05]  /*0570*/  @!P0 BRA `(.L_x_5252) ;  /* 0xfffffdc000008947 */ /* 0x006fea000383ffff */
.L_x_5248:
[----:B------:R-:W-:-:S05]  /*0580*/  IADD3 R10, -R0, R6, RZ ;  /* 0x00000006000a7210 */ /* 0x000fca0007ffe1ff */
[----:B------:R-:W-:-:S05]  /*0590*/  IMAD R0, R4, c[0x0][0x538], R10 ;  /* 0x00014e0004007a24 */ /* 0x000fca00078e020a */
[----:B------:R-:W-:Y:S01]  /*05a0*/  ISETP.GT.AND P0, PT, R0, UR4, PT ;  /* 0x0000000400007c0c */ /* 0x000fe2000bf04270 */
[----:B------:R-:W-:-:S12]  /*05b0*/  BRA.DIV ~URZ, `(.L_x_5253) ;  /* 0x00018f727f007947 */ /* 0x000fd8000b800000 */
[----:B------:R-:W-:-:S04]  /*05c0*/  VOTE.ANY R6, PT, !P0 ;  /* 0x0000000000067806 */ /* 0x000fc800040e0100 */
.L_x_5430:
[----:B------:R-:W1:Y:S02]  /*05d0*/  POPC R0, R6 ;  /* 0x0000000600007309 */ /* 0x000e640000000000 */
[----:B-12---:R-:W-:Y:S01]  /*05e0*/  IADD3 R251, R0, R7, RZ ;  /* 0x0000000700fb7210 */ /* 0x006fe20007ffe0ff */
[----:B------:R-:W-:Y:S05]  /*05f0*/  BRA.DIV ~URZ, `(.L_x_5254) ;  /* 0x00018f827f007947 */ /* 0x000fea000b800000 */
[----:B------:R1:W2:Y:S01]  /*0600*/  SHFL.IDX PT, R12, R9, R0, 0x1f ;  /* 0x00001f00090c7589 */ /* 0x0002a200000e0000 */
[----:B------:R-:W-:-:S03]  /*0610*/  MOV R5, RZ ;  /* 0x000000ff00057202 */ /* 0x000fc60000000f00 */
[----:B------:R1:W3:Y:S04]  /*0620*/  SHFL.IDX PT, R9, R8, R0, 0x1f ;  /* 0x00001f0008097589 */ /* 0x0002e800000e0000 */
.L_x_5431:
[----:B------:R-:W-:Y:S01]  /*0630*/  ISETP.NE.AND P0, PT, R6, RZ, PT ;  /* 0x000000ff0600720c */ /* 0x000fe20003f05270 */
[----:B------:R-:W-:-:S12]  /*0640*/  BSSY B0, `(.L_x_5255) ;  /* 0x0000005000007945 */ /* 0x000fd80003800000 */
[----:B------:R-:W-:Y:S05]  /*0650*/  @!P0 BRA `(.L_x_5256) ;  /* 0x0000003000008947 */ /* 0x000fea0003800000 */
[----:B-1----:R-:W-:Y:S01]  /*0660*/  IADD3 R0, R0, -0x1, RZ ;  /* 0xffffffff00007810 */ /* 0x002fe20007ffe0ff */
[----:B------:R-:W-:Y:S05]  /*0670*/  BRA.DIV ~URZ, `(.L_x_5257) ;  /* 0x00018fe27f007947 */ /* 0x000fea000b800000 */
[----:B------:R1:W4:Y:S02]  /*0680*/  SHFL.IDX PT, R5, R4, R0, 0x1f ;  /* 0x00001f0004057589 */ /* 0x00032400000e0000 */
.L_x_5256:
[----:B------:R-:W-:Y:S05]  /*0690*/  BSYNC B0 ;  /* 0x0000000000007941 */ /* 0x000fea0003800000 */
.L_x_5255:
        /* <DEDUP_REMOVED lines=67> */
.L_x_5259:
        /* <DEDUP_REMOVED lines=68> */
.L_x_5260:
[----:B------:R-:W-:Y:S05]  /*0f10*/  BSYNC B0 ;  /* 0x0000000000007941 */ /* 0x000fea0003800000 */
.L_x_5258:
[----:B------:R-:W-:-:S04]  /*0f20*/  LOP3.LUT R0, RZ, R0, RZ, 0x33, !PT ;  /* 0x00000000ff007212 */ /* 0x000fc800078e33ff */
[----:B------:R-:W-:Y:S01]  /*0f30*/  IADD3 R249, R0, R12, RZ ;  /* 0x0000000c00f97210 */ /* 0x000fe20007ffe0ff */
[----:B------:R-:W-:Y:S05]  /*0f40*/  BRA `(.L_x_5261) ;  /* 0x0000004000007947 */ /* 0x000fea0003800000 */
.L_x_5249:
[----:B--2---:R-:W-:Y:S01]  /*0f50*/  IMAD.MOV.U32 R249, RZ, RZ, RZ ;  /* 0x000000fffff97224 */ /* 0x004fe200078e00ff */
[----:B------:R-:W-:Y:S01]  /*0f60*/  MOV R250, RZ ;  /* 0x000000ff00fa7202 */ /* 0x000fe20000000f00 */
[----:B------:R-:W-:Y:S01]  /*0f70*/  IMAD.U32 R248, RZ, RZ, UR4 ;  /* 0x00000004fff87e24 */ /* 0x000fe2000f8e00ff */
[----:B------:R-:W-:Y:S02]  /*0f80*/  MOV R251, c[0x0][0x53c] ;  /* 0x00014f0000fb7a02 */ /* 0x000fe40000000f00 */
.L_x_5261:
[----:B------:R-:W-:Y:S01]  /*0f90*/  ISETP.NE.AND P0, PT, R13, RZ, PT ;  /* 0x000000ff0d00720c */ /* 0x000fe20003f05270 */
[----:B------:R-:W-:-:S12]  /*0fa0*/  WARPSYNC 0xffffffff ;  /* 0xffffffff00007948 */ /* 0x000fd80003800000 */
[----:B------:R1:W-:Y:S04]  /*0fb0*/  @!P0 STS.128 [0x20100], R248 ;  /* 0x020100f8ff008388 */ /* 0x0003e80000000c00 */
[----:B------:R-:W-:Y:S06]  /*0fc0*/  BAR.ARV 0x5, 0x100 ;  /* 0x0144000000007b1d */ /* 0x000fec0000002000 */
.L_x_5247:
        /* <DEDUP_REMOVED lines=143> */
[----:B------:R-:W-:Y:S01]  /*18c0*/  IMAD.IADD R205, R2, 0x1, R204 ;  /* 0x0000000102cd7824 */ /* 0x000fe200078e02cc */
[----:B------:R-:W-:Y:S01]  /*18d0*/  IADD3 R37, R231, 0x18, RZ ;  /* 0x00000018e7257810 */ /* 0x000fe20007ffe0ff */
[----:B------:R-:W-:Y:S01]  /*18e0*/  IMAD.IADD R2, R5, 0x1, R6 ;  /* 0x0000000105027824 */ /* 0x000fe200078e0206 */
[C---:B------:R-:W-:Y:S01]  /*18f0*/  IADD3 R35, R231.reuse, 0x28, RZ ;  /* 0x00000028e7237810 */ /* 0x040fe20007ffe0ff */
[----:B------:R-:W-:Y:S01]  /*1900*/  IMAD.IADD R211, R208, 0x1, R0 ;  /* 0x00000001d0d37824 */ /* 0x000fe200078e0200 */
        /* <DEDUP_REMOVED lines=42> */
.L_x_5427:
        /* <DEDUP_REMOVED lines=22> */
.L_x_5262:
[----:B------:R-:W-:-:S04]  /*1d10*/  ISETP.NE.U32.AND P0, PT, RZ, c[0x0][0x368], PT ;  /* 0x0000da00ff007a0c */ /* 0x000fc80003f05070 */
[----:B------:R-:W-:-:S13]  /*1d20*/  ISETP.NE.AND.EX P0, PT, RZ, c[0x0][0x36c], PT, P0 ;  /* 0x0000db00ff007a0c */ /* 0x000fda0003f05300 */
[----:B------:R-:W-:Y:S05]  /*1d30*/  @!P0 BRA `(.L_x_5263) ;  /* 0x0000003000008947 */ /* 0x000fea0003800000 */
[----:B-1----:R-:W-:-:S05]  /*1d40*/  IMAD.WIDE R2, R251, R13, c[0x0][0x368] ;  /* 0x0000da00fb027625 */ /* 0x002fca00078e020d */
[----:B------:R1:W5:Y:S01]  /*1d50*/  LDG.E R0, [R2.64] ;  /* 0x0000000602007981 */ /* 0x000362000c1e1900 */
[----:B------:R-:W-:Y:S05]  /*1d60*/  BRA `(.L_x_5264) ;  /* 0x0000008000007947 */ /* 0x000fea0003800000 */
.L_x_5263:
        /* <DEDUP_REMOVED lines=8> */
.L_x_5264:
        /* <DEDUP_REMOVED lines=30> */
.L_x_5267:
[----:B------:R-:W-:-:S13]  /*1fd0*/  ISETP.NE.AND P0, PT, R7, 0x1, PT ;  /* 0x000000010700780c */ /* 0x000fda0003f05270 */
[----:B------:R-:W-:-:S05]  /*1fe0*/  @P0 IMAD.HI.U32 R0, R2, c[0x0][0x330], RZ ;  /* 0x0000cc0002000a27 */ /* 0x000fca00078e00ff */
[----:B------:R-:W-:Y:S02]  /*1ff0*/  @P0 SHF.R.U32.HI R2, RZ, c[0x0][0x334], R0 ;  /* 0x0000cd00ff020a19 */ /* 0x000fe40000011600 */
.L_x_5268:
[----:B------:R-:W-:Y:S05]  /*2000*/  BSYNC B0 ;  /* 0x0000000000007941 */ /* 0x000fea0003800000 */
.L_x_5266:
[----:B------:R-:W-:-:S05]  /*2010*/  IMAD R2, R2, R7, c[0x0][0x32c] ;  /* 0x0000cb0002027624 */ /* 0x000fca00078e0207 */
[----:B------:R-:W-:-:S04]  /*2020*/  IMNMX R3, R3, R2, PT ;  /* 0x0000000203037217 */ /* 0x000fc80003800200 */
.L_x_5265:
        /* <DEDUP_REMOVED lines=25> */
.L_x_5271:
[----:B------:R-:W-:-:S13]  /*21c0*/  ISETP.NE.AND P0, PT, R7, 0x1, PT ;  /* 0x000000010700780c */ /* 0x000fda0003f05270 */
[----:B------:R-:W-:-:S05]  /*21d0*/  @P0 IMAD.HI.U32 R3, R0, c[0x0][0x330], RZ ;  /* 0x0000cc0000030a27 */ /* 0x000fca00078e00ff */
[----:B------:R-:W-:Y:S02]  /*21e0*/  @P0 SHF.R.U32.HI R0, RZ, c[0x0][0x334], R3 ;  /* 0x0000cd00ff000a19 */ /* 0x000fe40000011603 */
.L_x_5272:
[----:B------:R-:W-:Y:S05]  /*21f0*/  BSYNC B0 ;  /* 0x0000000000007941 */ /* 0x000fea0003800000 */
.L_x_5270:
[----:B------:R-:W-:-:S05]  /*2200*/  IMAD R0, R0, c[0x0][0x32c], RZ ;  /* 0x0000cb0000007a24 */ /* 0x000fca00078e02ff */
[----:B------:R-:W-:-:S04]  /*2210*/  IMNMX R2, R2, R0, !PT ;  /* 0x0000000002027217 */ /* 0x000fc80007800200 */
.L_x_5269:
        /* <DEDUP_REMOVED lines=46> */
.L_x_5274:
[----:B------:R-:W-:Y:S05]  /*2500*/  BSYNC B0 ;  /* 0x0000000000007941 */ /* 0x000fea0003800000 */
.L_x_5273:
        /* <DEDUP_REMOVED lines=95> */
[C---:B------:R-:W-:Y:S01]  /*2b00*/  IMAD.WIDE.U32 R2, R4.reuse, c[0x0][0x1c0], R2 ;  /* 0x0000700004027a25 */ /* 0x040fe200078e0002 */
        /* <DEDUP_REMOVED lines=20> */
.L_x_5432:
[----:B------:R-:W-:Y:S05]  /*2c50*/  BRA.DIV ~URZ, `(.L_x_5277) ;  /* 0x00016ae27f007947 */ /* 0x000fea000b800000 */
[----:B------:R3:W4:Y:S02]  /*2c60*/  SHFL.IDX PT, R0, R14, RZ, 0x181f ;  /* 0x00181fff0e007589 */ /* 0x00072400000e0000 */
.L_x_5433:
        /* <DEDUP_REMOVED lines=24> */
.L_x_5279:
[----:B------:R-:W-:Y:S05]  /*2df0*/  BSYNC B0 ;  /* 0x0000000000007941 */ /* 0x000fea0003800000 */
.L_x_5278:
[----:B------:R-:W-:Y:S05]  /*2e00*/  BRA.DIV ~URZ, `(.L_x_5280) ;  /* 0x000169a27f007947 */ /* 0x000fea000b800000 */
[----:B--2---:R2:W1:Y:S04]  /*2e10*/  SHFL.IDX PT, R4, R5, 0x1, 0x181f ;  /* 0x00381f0005047f89 */ /* 0x00446800000e0000 */
[----:B----4-:R2:W4:Y:S02]  /*2e20*/  SHFL.IDX PT, R0, R14, 0x1, 0x181f ;  /* 0x00381f000e007f89 */ /* 0x01052400000e0000 */
.L_x_5434:
        /* <DEDUP_REMOVED lines=23> */
.L_x_5282:
[----:B------:R-:W-:Y:S05]  /*2fa0*/  BSYNC B0 ;  /* 0x0000000000007941 */ /* 0x000fea0003800000 */
.L_x_5281:
[----:B------:R-:W-:Y:S05]  /*2fb0*/  BRA.DIV ~URZ, `(.L_x_5283) ;  /* 0x000168c27f007947 */ /* 0x000fea000b800000 */
[----:B-1----:R1:W2:Y:S02]  /*2fc0*/  SHFL.IDX PT, R4, R5, 0x2, 0x181f ;  /* 0x00581f0005047f89 */ /* 0x0022a400000e0000 */
.L_x_5435:
[----:B------:R-:W-:Y:S05]  /*2fd0*/  BRA.DIV ~URZ, `(.L_x_5284) ;  /* 0x000169127f007947 */ /* 0x000fea000b800000 */
[----:B----4-:R4:W1:Y:S02]  /*2fe0*/  SHFL.IDX PT, R0, R14, 0x2, 0x181f ;  /* 0x00581f000e007f89 */ /* 0x01086400000e0000 */
.L_x_5436:
        /* <DEDUP_REMOVED lines=23> */
.L_x_5286:
[----:B------:R-:W-:Y:S05]  /*3160*/  BSYNC B0 ;  /* 0x0000000000007941 */ /* 0x000fea0003800000 */
.L_x_5285:
[----:B------:R-:W-:Y:S05]  /*3170*/  BRA.DIV ~URZ, `(.L_x_5287) ;  /* 0x000167e27f007947 */ /* 0x000fea000b800000 */
[----:B--2---:R2:W3:Y:S04]  /*3180*/  SHFL.IDX PT, R4, R5, 0x3, 0x181f ;  /* 0x00781f0005047f89 */ /* 0x0044e800000e0000 */
[----:B-1----:R2:W1:Y:S02]  /*3190*/  SHFL.IDX PT, R0, R14, 0x3, 0x181f ;  /* 0x00781f000e007f89 */ /* 0x00246400000e0000 */
.L_x_5437:
        /* <DEDUP_REMOVED lines=102> */
[C---:B------:R-:W-:Y:S01]  /*3800*/  @P0 ISETP.GE.AND P2, PT, R225.reuse, c[0x0][0x1d4], PT ;  /* 0x00007500e1000a0c */ /* 0x040fe20003f46270 */
        /* <DEDUP_REMOVED lines=11> */
[----:B---3--:R-:W-:Y:S02]  /*38c0*/  @P3 LEA R6, P1, R218, R8, 0x1 ;  /* 0x00000008da063211 */ /* 0x008fe400078208ff */
        /* <DEDUP_REMOVED lines=45> */
[----:B------:R-:W1:Y:S04]  /*3ba0*/  LDSM.16.M88.4 R28, [R201] ;  /* 0x00000000c91c783b */ /* 0x000e680000000200 */
[----:B------:R-:W2:Y:S04]  /*3bb0*/  LDSM.16.M88.4 R32, [R201+0x800] ;  /* 0x00080000c920783b */ /* 0x000ea80000000200 */
[----:B------:R-:W-:Y:S04]  /*3bc0*/  LDSM.16.M88.4 R40, [R201+0x1000] ;  /* 0x00100000c928783b */ /* 0x000fe80000000200 */
[----:B------:R-:W3:Y:S04]  /*3bd0*/  LDSM.16.M88.4 R48, [R201+0x1800] ;  /* 0x00180000c930783b */ /* 0x000ee80000000200 */
[----:B------:R-:W-:Y:S04]  /*3be0*/  LDSM.16.M88.4 R8, [R209] ;  /* 0x00000000d108783b */ /* 0x000fe80000000200 */
[----:B------:R-:W-:Y:S04]  /*3bf0*/  LDSM.16.M88.4 R44, [R200] ;  /* 0x00000000c82c783b */ /* 0x000fe80000000200 */
[----:B------:R-:W4:Y:S04]  /*3c00*/  LDSM.16.M88.4 R52, [R200+0x800] ;  /* 0x00080000c834783b */ /* 0x000f280000000200 */
[----:B------:R-:W-:Y:S04]  /*3c10*/  LDSM.16.M88.4 R72, [R200+0x1000] ;  /* 0x00100000c848783b */ /* 0x000fe80000000200 */
[----:B------:R-:W5:Y:S04]  /*3c20*/  LDSM.16.M88.4 R76, [R200+0x1800] ;  /* 0x00180000c84c783b */ /* 0x000f680000000200 */
[----:B------:R-:W-:Y:S01]  /*3c30*/  @!PT LDS RZ, [RZ] ;  /* 0x00000000fffff984 */ /* 0x000fe20000000800 */
[----:B------:R-:W-:Y:S01]  /*3c40*/  @!PT LDS RZ, [RZ] ;  /* 0x00000000fffff984 */ /* 0x000fe20000000800 */
[----:B------:R-:W-:Y:S01]  /*3c50*/  @!PT LDS RZ, [RZ] ;  /* 0x00000000fffff984 */ /* 0x000fe20000000800 */
[----:B------:R3:W-:Y:S01]  /*3c60*/  LDGSTS.E.BYPASS.LTC128B.128 [R215+0x100], [R20.64], !P0 ;  /* 0x0010000014d77fae */ /* 0x0007e2000c101d46 */
[C---:B------:R-:W-:Y:S01]  /*3c70*/  ISETP.LT.OR P0, PT, R13.reuse, 0x1, P5 ;  /* 0x000000010d00780c */ /* 0x040fe20002f01670 */
[C---:B-1----:R-:W-:Y:S08]  /*3c80*/  HMMA.16816.F32 R36, R4.reuse, R28, RZ ;  /* 0x0000001c0424723c */ /* 0x042ff000000018ff */
[----:B--2---:R-:W-:Y:S04]  /*3c90*/  HMMA.16816.F32 R24, R4, R32, RZ ;  /* 0x000000200418723c */ /* 0x004fe800000018ff */
[----:B------:R1:W-:Y:S01]  /*3ca0*/  LDGSTS.E.BYPASS.LTC128B.128 [R215+0x2100], [R18.64], !P0 ;  /* 0x0210000012d77fae */ /* 0x0003e2000c101d46 */
[----:B------:R-:W-:-:S02]  /*3cb0*/  ISETP.LT.OR P0, PT, R13, 0x1, P1 ;  /* 0x000000010d00780c */ /* 0x000fc40000f01670 */
[----:B------:R-:W-:Y:S01]  /*3cc0*/  ISETP.LT.OR P1, PT, R13, 0x21, P1 ;  /* 0x000000210d00780c */ /* 0x000fe20000f21670 */
[C---:B------:R-:W-:Y:S10]  /*3cd0*/  HMMA.16816.F32 R28, R4.reuse, R30, RZ ;  /* 0x0000001e041c723c */ /* 0x040ff400000018ff */
[----:B------:R2:W-:Y:S01]  /*3ce0*/  LDGSTS.E.BYPASS.LTC128B.128 [R215+0x4100], [R16.64], !P0 ;  /* 0x0410000010d77fae */ /* 0x0005e2000c101d46 */
[C---:B---3--:R-:W-:Y:S08]  /*3cf0*/  HMMA.16816.F32 R64, R4.reuse, R48, RZ ;  /* 0x000000300440723c */ /* 0x048ff000000018ff */
[----:B------:R-:W-:Y:S08]  /*3d00*/  HMMA.16816.F32 R60, R4, R50, RZ ;  /* 0x00000032043c723c */ /* 0x000ff000000018ff */
[C---:B----4-:R-:W-:Y:S08]  /*3d10*/  HMMA.16816.F32 R48, R8.reuse, R52, R24 ;  /* 0x000000340830723c */ /* 0x050ff00000001818 */
[----:B------:R-:W-:Y:S01]  /*3d20*/  HMMA.16816.F32 R68, R8, R44, R36 ;  /* 0x0000002c0844723c */ /* 0x000fe20000001824 */
[----:B--2---:R-:W-:-:S05]  /*3d30*/  IADD3 R16, P0, R12, R99, RZ ;  /* 0x000000630c107210 */ /* 0x004fca0007f1e0ff */
[----:B------:R-:W-:Y:S01]  /*3d40*/  IMAD.X R17, R3, 0x1, R93, P0 ;  /* 0x0000000103117824 */ /* 0x000fe200000e065d */
[----:B------:R-:W-:Y:S01]  /*3d50*/  ISETP.LT.OR P0, PT, R13, 0x1, P4 ;  /* 0x000000010d00780c */ /* 0x000fe20002701670 */
[C---:B------:R-:W-:Y:S08]  /*3d60*/  HMMA.16816.F32 R56, R8.reuse, R46, R28 ;  /* 0x0000002e0838723c */ /* 0x040ff0000000181c */
[----:B-----5:R-:W-:Y:S04]  /*3d70*/  HMMA.16816.F32 R28, R8, R78, R60 ;  /* 0x0000004e081c723c */ /* 0x020fe8000000183c */
        /* <DEDUP_REMOVED lines=14> */
[----:B------:R-:W-:Y:S01]  /*3e60*/  LDSM.16.M88.4 R24, [R203] ;  /* 0x00000000cb18783b */ /* 0x000fe20000000200 */
[C---:B--2---:R-:W-:Y:S03]  /*3e70*/  HMMA.16816.F32 R20, R4.reuse, R34, RZ ;  /* 0x000000220414723c */ /* 0x044fe600000018ff */
[----:B------:R-:W-:Y:S04]  /*3e80*/  LDSM.16.M88.4 R80, [R201+0x3800] ;  /* 0x00380000c950783b */ /* 0x000fe80000000200 */
[----:B-1----:R-:W-:Y:S01]  /*3e90*/  LDSM.16.M88.4 R16, [R203+0x1000] ;  /* 0x00100000cb10783b */ /* 0x002fe20000000200 */
[C---:B------:R-:W-:Y:S03]  /*3ea0*/  HMMA.16816.F32 R32, R4.reuse, R40, RZ ;  /* 0x000000280420723c */ /* 0x040fe600000018ff */
[----:B------:R-:W-:Y:S04]  /*3eb0*/  LDSM.16.M88.4 R88, [R200+0x7800] ;  /* 0x00780000c858783b */ /* 0x000fe80000000200 */
[----:B------:R-:W0:Y:S01]  /*3ec0*/  LDGDEPBAR ;  /* 0x00000000000079af */ /* 0x000e220000000000 */
[----:B------:R-:W-:Y:S03]  /*3ed0*/  HMMA.16816.F32 R40, R4, R42, RZ ;  /* 0x0000002a0428723c */ /* 0x000fe600000018ff */
[----:B------:R-:W1:Y:S01]  /*3ee0*/  LDSM.16.M88.4 R4, [R211] ;  /* 0x00000000d304783b */ /* 0x000e620000000200 */
[----:B----4-:R-:W-:-:S04]  /*3ef0*/  IADD3 R2, R200, 0x6000, RZ ;  /* 0x00006000c8027810 */ /* 0x010fc80007ffe0ff */
[----:B------:R-:W-:Y:S01]  /*3f00*/  HMMA.16816.F32 R44, R8, R54, R20 ;  /* 0x00000036082c723c */ /* 0x000fe20000001814 */
[----:B------:R-:W2:Y:S01]  /*3f10*/  LDSM.16.M88.4 R20, [R203+0x800] ;  /* 0x00080000cb14783b */ /* 0x000ea20000000200 */
[----:B------:R-:W-:-:S05]  /*3f20*/  IMAD.IADD R202, R2, 0x1, R0 ;  /* 0x0000000102ca7824 */ /* 0x000fca00078e0200 */
[----:B------:R-:W-:Y:S01]  /*3f30*/  LDSM.16.M88.4 R84, [R202+-0x4800] ;  /* 0xffb80000ca54783b */ /* 0x000fe20000000200 */
[C---:B------:R-:W-:Y:S08]  /*3f40*/  HMMA.16816.F32 R36, R8.reuse, R72, R32 ;  /* 0x000000480824723c */ /* 0x040ff00000001820 */
[C---:B---3--:R-:W-:Y:S01]  /*3f50*/  HMMA.16816.F32 R12, R8.reuse, R74, R40 ;  /* 0x0000004a080c723c */ /* 0x048fe20000001828 */
[----:B------:R-:W3:Y:S04]  /*3f60*/  LDSM.16.M88.4 R40, [R203+0x1800] ;  /* 0x00180000cb28783b */ /* 0x000ee80000000200 */
[----:B------:R-:W-:Y:S03]  /*3f70*/  LDSM.16.M88.4 R72, [R202+-0x5800] ;  /* 0xffa80000ca48783b */ /* 0x000fe60000000200 */
[----:B------:R-:W-:Y:S01]  /*3f80*/  HMMA.16816.F32 R32, R8, R76, R64 ;  /* 0x0000004c0820723c */ /* 0x000fe20000001840 */
[----:B------:R-:W-:Y:S04]  /*3f90*/  LDSM.16.M88.4 R8, [R210] ;  /* 0x00000000d208783b */ /* 0x000fe80000000200 */
[----:B------:R-:W4:Y:S04]  /*3fa0*/  LDSM.16.M88.4 R64, [R202+-0x6000] ;  /* 0xffa00000ca40783b */ /* 0x000f280000000200 */
[----:B------:R-:W5:Y:S01]  /*3fb0*/  LDSM.16.M88.4 R76, [R202+-0x5000] ;  /* 0xffb00000ca4c783b */ /* 0x000f620000000200 */
[C---:B-1----:R-:W-:Y:S03]  /*3fc0*/  HMMA.16816.F32 R60, R4.reuse, R24, R68 ;  /* 0x00000018043c723c */ /* 0x042fe60000001844 */
[----:B------:R-:W-:Y:S05]  /*3fd0*/  LDSM.16.M88.4 R68, [R201+0x3000] ;  /* 0x00300000c944783b */ /* 0x000fea0000000200 */
[C---:B------:R-:W-:Y:S01]  /*3fe0*/  HMMA.16816.F32 R52, R4.reuse, R26, R56 ;  /* 0x0000001a0434723c */ /* 0x040fe20000001838 */
[----:B------:R-:W-:Y:S07]  /*3ff0*/  LDSM.16.M88.4 R56, [R201+0x2800] ;  /* 0x00280000c938783b */ /* 0x000fee0000000200 */
[C---:B--2---:R-:W-:Y:S08]  /*4000*/  HMMA.16816.F32 R48, R4.reuse, R20, R48 ;  /* 0x000000140430723c */ /* 0x044ff00000001830 */
[C---:B------:R-:W-:Y:S08]  /*4010*/  HMMA.16816.F32 R44, R4.reuse, R22, R44 ;  /* 0x00000016042c723c */ /* 0x040ff0000000182c */
[C---:B------:R-:W-:Y:S08]  /*4020*/  HMMA.16816.F32 R36, R4.reuse, R16, R36 ;  /* 0x000000100424723c */ /* 0x040ff00000001824 */
[C---:B------:R-:W-:Y:S08]  /*4030*/  HMMA.16816.F32 R20, R4.reuse, R18, R12 ;  /* 0x000000120414723c */ /* 0x040ff0000000180c */
[C---:B---3--:R-:W-:Y:S08]  /*4040*/  HMMA.16816.F32 R16, R4.reuse, R40, R32 ;  /* 0x000000280410723c */ /* 0x048ff00000001820 */
[----:B------:R-:W-:Y:S01]  /*4050*/  HMMA.16816.F32 R12, R4, R42, R28 ;  /* 0x0000002a040c723c */ /* 0x000fe2000000181c */
[----:B------:R-:W-:Y:S04]  /*4060*/  LDSM.16.M88.4 R4, [R208+0x4000] ;  /* 0x00400000d004783b */ /* 0x000fe80000000200 */
[----:B------:R-:W1:Y:S03]  /*4070*/  LDSM.16.M88.4 R28, [R201+0x2000] ;  /* 0x00200000c91c783b */ /* 0x000e660000000200 */
[C---:B----4-:R-:W-:Y:S01]  /*4080*/  HMMA.16816.F32 R24, R8.reuse, R64, R60 ;  /* 0x000000400818723c */ /* 0x050fe2000000183c */
[----:B------:R-:W-:Y:S07]  /*4090*/  LDSM.16.M88.4 R60, [R200+0x2800] ;  /* 0x00280000c83c783b */ /* 0x000fee0000000200 */
[C---:B------:R-:W-:Y:S01]  /*40a0*/  HMMA.16816.F32 R32, R8.reuse, R66, R52 ;  /* 0x000000420820723c */ /* 0x040fe20000001834 */
[----:B------:R-:W-:Y:S04]  /*40b0*/  LDSM.16.M88.4 R52, [R203+0x2800] ;  /* 0x00280000cb34783b */ /* 0x000fe80000000200 */
[----:B------:R-:W-:Y:S03]  /*40c0*/  LDSM.16.M88.4 R64, [R203+0x3000] ;  /* 0x00300000cb40783b */ /* 0x000fe60000000200 */
[C---:B------:R-:W-:Y:S01]  /*40d0*/  HMMA.16816.F32 R40, R8.reuse, R72, R48 ;  /* 0x000000480828723c */ /* 0x040fe20000001830 */
[----:B------:R-:W-:Y:S07]  /*40e0*/  LDSM.16.M88.4 R48, [R200+0x2000] ;  /* 0x00200000c830783b */ /* 0x000fee0000000200 */
[C---:B------:R-:W-:Y:S01]  /*40f0*/  HMMA.16816.F32 R44, R8.reuse, R74, R44 ;  /* 0x0000004a082c723c */ /* 0x040fe2000000182c */
[----:B------:R-:W-:Y:S07]  /*4100*/  LDSM.16.M88.4 R72, [R200+0x3000] ;  /* 0x00300000c848783b */ /* 0x000fee0000000200 */
[C---:B-----5:R-:W-:Y:S08]  /*4110*/  HMMA.16816.F32 R36, R8.reuse, R76, R36 ;  /* 0x0000004c0824723c */ /* 0x060ff00000001824 */
[C---:B------:R-:W-:Y:S01]  /*4120*/  HMMA.16816.F32 R20, R8.reuse, R78, R20 ;  /* 0x0000004e0814723c */ /* 0x040fe20000001814 */
[----:B------:R-:W-:Y:S07]  /*4130*/  LDSM.16.M88.4 R76, [R200+0x3800] ;  /* 0x00380000c84c783b */ /* 0x000fee0000000200 */
[C---:B------:R-:W-:Y:S08]  /*4140*/  HMMA.16816.F32 R16, R8.reuse, R84, R16 ;  /* 0x000000540810723c */ /* 0x040ff00000001810 */
[----:B------:R-:W-:Y:S01]  /*4150*/  HMMA.16816.F32 R12, R8, R86, R12 ;  /* 0x00000056080c723c */ /* 0x000fe2000000180c */
[----:B------:R-:W2:Y:S04]  /*4160*/  LDSM.16.M88.4 R8, [R209+0x4000] ;  /* 0x00400000d108783b */ /* 0x000ea80000000200 */
[----:B------:R-:W-:Y:S03]  /*4170*/  LDSM.16.M88.4 R84, [R201+0x7800] ;  /* 0x00780000c954783b */ /* 0x000fe60000000200 */
[C---:B-1----:R-:W-:Y:S08]  /*4180*/  HMMA.16816.F32 R24, R4.reuse, R28, R24 ;  /* 0x0000001c0418723c */ /* 0x042ff00000001818 */
[C---:B------:R-:W-:Y:S08]  /*4190*/  HMMA.16816.F32 R28, R4.reuse, R30, R32 ;  /* 0x0000001e041c723c */ /* 0x040ff00000001820 */
[C---:B------:R-:W-:Y:S08]  /*41a0*/  HMMA.16816.F32 R32, R4.reuse, R56, R40 ;  /* 0x000000380420723c */ /* 0x040ff00000001828 */
[C---:B------:R-:W-:Y:S01]  /*41b0*/  HMMA.16816.F32 R56, R4.reuse, R58, R44 ;  /* 0x0000003a0438723c */ /* 0x040fe2000000182c */
[----:B------:R-:W-:Y:S07]  /*41c0*/  LDSM.16.M88.4 R44, [R202+-0x4000] ;  /* 0xffc00000ca2c783b */ /* 0x000fee0000000200 */
[C---:B------:R-:W-:Y:S08]  /*41d0*/  HMMA.16816.F32 R40, R4.reuse, R68, R36 ;  /* 0x000000440428723c */ /* 0x040ff00000001824 */
[C---:B------:R-:W-:Y:S01]  /*41e0*/  HMMA.16816.F32 R36, R4.reuse, R70, R20 ;  /* 0x000000460424723c */ /* 0x040fe20000001814 */
[----:B------:R-:W-:Y:S04]  /*41f0*/  LDSM.16.M88.4 R20, [R203+0x2000] ;  /* 0x00200000cb14783b */ /* 0x000fe80000000200 */
[----:B------:R-:W-:Y:S03]  /*4200*/  LDSM.16.M88.4 R68, [R203+0x3800] ;  /* 0x00380000cb44783b */ /* 0x000fe60000000200 */
[C---:B------:R-:W-:Y:S08]  /*4210*/  HMMA.16816.F32 R16, R4.reuse, R80, R16 ;  /* 0x000000500410723c */ /* 0x040ff00000001810 */
[----:B------:R-:W-:Y:S01]  /*4220*/  HMMA.16816.F32 R12, R4, R82, R12 ;  /* 0x00000052040c723c */ /* 0x000fe2000000180c */
[----:B------:R-:W1:Y:S04]  /*4230*/  LDSM.16.M88.4 R4, [R211+0x4000] ;  /* 0x00400000d304783b */ /* 0x000e680000000200 */
[----:B------:R-:W-:Y:S03]  /*4240*/  LDSM.16.M88.4 R80, [R201+0x7000] ;  /* 0x00700000c950783b */ /* 0x000fe60000000200 */
[C---:B--2---:R-:W-:Y:S08]  /*4250*/  HMMA.16816.F32 R24, R8.reuse, R48, R24 ;  /* 0x000000300818723c */ /* 0x044ff00000001818 */
[C---:B------:R-:W-:Y:S08]  /*4260*/  HMMA.16816.F32 R32, R8.reuse, R60, R32 ;  /* 0x0000003c0820723c */ /* 0x040ff00000001820 */
[C---:B------:R-:W-:Y:S01]  /*4270*/  HMMA.16816.F32 R56, R8.reuse, R62, R56 ;  /* 0x0000003e0838723c */ /* 0x040fe20000001838 */
[----:B------:R-:W-:Y:S07]  /*4280*/  LDSM.16.M88.4 R60, [R202+-0x3000] ;  /* 0xffd00000ca3c783b */ /* 0x000fee0000000200 */
[C---:B------:R-:W-:Y:S01]  /*4290*/  HMMA.16816.F32 R28, R8.reuse, R50, R28 ;  /* 0x00000032081c723c */ /* 0x040fe2000000181c */
[----:B------:R-:W-:Y:S07]  /*42a0*/  LDSM.16.M88.4 R48, [R202+-0x3800] ;  /* 0xffc80000ca30783b */ /* 0x000fee0000000200 */
[C---:B------:R-:W-:Y:S08]  /*42b0*/  HMMA.16816.F32 R40, R8.reuse, R72, R40 ;  /* 0x000000480828723c */ /* 0x040ff00000001828 */
[C---:B------:R-:W-:Y:S01]  /*42c0*/  HMMA.16816.F32 R36, R8.reuse, R74, R36 ;  /* 0x0000004a0824723c */ /* 0x040fe20000001824 */
[----:B------:R-:W-:Y:S07]  /*42d0*/  LDSM.16.M88.4 R72, [R201+0x5800] ;  /* 0x00580000c948783b */ /* 0x000fee0000000200 */
[C---:B------:R-:W-:Y:S08]  /*42e0*/  HMMA.16816.F32 R16, R8.reuse, R76, R16 ;  /* 0x0000004c0810723c */ /* 0x040ff00000001810 */
[----:B------:R-:W-:Y:S01]  /*42f0*/  HMMA.16816.F32 R12, R8, R78, R12 ;  /* 0x0000004e080c723c */ /* 0x000fe2000000180c */
[----:B------:R-:W2:Y:S04]  /*4300*/  LDSM.16.M88.4 R8, [R210+0x4000] ;  /* 0x00400000d208783b */ /* 0x000ea80000000200 */
[----:B------:R-:W3:Y:S03]  /*4310*/  LDSM.16.M88.4 R76, [R202+-0x2800] ;  /* 0xffd80000ca4c783b */ /* 0x000ee60000000200 */
[C---:B-1----:R-:W-:Y:S08]  /*4320*/  HMMA.16816.F32 R24, R4.reuse, R20, R24 ;  /* 0x000000140418723c */ /* 0x042ff00000001818 */
[C---:B------:R-:W-:Y:S08]  /*4330*/  HMMA.16816.F32 R32, R4.reuse, R52, R32 ;  /* 0x000000340420723c */ /* 0x040ff00000001820 */
[C---:B------:R-:W-:Y:S01]  /*4340*/  HMMA.16816.F32 R56, R4.reuse, R54, R56 ;  /* 0x000000360438723c */ /* 0x040fe20000001838 */
        /* <DEDUP_REMOVED lines=25> */
[C---:B------:R-:W-:Y:S01]  /*44e0*/  HMMA.16816.F32 R56, R4.reuse, R54, R56 ;  /* 0x000000360438723c */ /* 0x040fe20000001838 */
[----:B------:R-:W-:Y:S07]  /*44f0*/  LDSM.16.M88.4 R52, [R203+0x4800] ;  /* 0x00480000cb34783b */ /* 0x000fee0000000200 */
[C---:B------:R-:W-:Y:S08]  /*4500*/  HMMA.16816.F32 R28, R4.reuse, R22, R28 ;  /* 0x00000016041c723c */ /* 0x040ff0000000181c */
        /* <DEDUP_REMOVED lines=15> */
[----:B------:R-:W-:Y:S07]  /*4600*/  LDSM.16.M88.4 R68, [R202+-0x1000] ;  /* 0xfff00000ca44783b */ /* 0x000fee0000000200 */
[C---:B---3--:R-:W-:Y:S08]  /*4610*/  HMMA.16816.F32 R24, R8.reuse, R76, R20 ;  /* 0x0000004c0818723c */ /* 0x048ff00000001814 */
[----:B------:R-:W-:Y:S01]  /*4620*/  HMMA.16816.F32 R12, R8, R78, R12 ;  /* 0x0000004e080c723c */ /* 0x000fe2000000180c */
[----:B------:R-:W2:Y:S04]  /*4630*/  LDSM.16.M88.4 R8, [R210+0x8000] ;  /* 0x00800000d208783b */ /* 0x000ea80000000200 */
[----:B------:R-:W3:Y:S03]  /*4640*/  LDSM.16.M88.4 R76, [R202+-0x800] ;  /* 0xfff80000ca4c783b */ /* 0x000ee60000000200 */
[C---:B-1----:R-:W-:Y:S08]  /*4650*/  HMMA.16816.F32 R16, R4.reuse, R44, R16 ;  /* 0x0000002c0410723c */ /* 0x042ff00000001810 */
[C---:B------:R-:W-:Y:S08]  /*4660*/  HMMA.16816.F32 R32, R4.reuse, R52, R32 ;  /* 0x000000340420723c */ /* 0x040ff00000001820 */
[C---:B------:R-:W-:Y:S08]  /*4670*/  HMMA.16816.F32 R56, R4.reuse, R54, R56 ;  /* 0x000000360438723c */ /* 0x040ff00000001838 */
[C---:B------:R-:W-:Y:S08]  /*4680*/  HMMA.16816.F32 R20, R4.reuse, R46, R28 ;  /* 0x0000002e0414723c */ /* 0x040ff0000000181c */
[C---:B------:R-:W-:Y:S08]  /*4690*/  HMMA.16816.F32 R40, R4.reuse, R64, R40 ;  /* 0x000000400428723c */ /* 0x040ff00000001828 */
[C---:B------:R-:W-:Y:S01]  /*46a0*/  HMMA.16816.F32 R36, R4.reuse, R66, R36 ;  /* 0x000000420424723c */ /* 0x040fe20000001824 */
[----:B------:R-:W-:Y:S07]  /*46b0*/  LDSM.16.M88.4 R64, [R201+0x6000] ;  /* 0x00600000c940783b */ /* 0x000fee0000000200 */
[C---:B----4-:R-:W-:Y:S08]  /*46c0*/  HMMA.16816.F32 R28, R4.reuse, R72, R24 ;  /* 0x00000048041c723c */ /* 0x050ff00000001818 */
[----:B------:R-:W-:Y:S01]  /*46d0*/  HMMA.16816.F32 R12, R4, R74, R12 ;  /* 0x0000004a040c723c */ /* 0x000fe2000000180c */
[----:B------:R-:W-:Y:S04]  /*46e0*/  LDSM.16.M88.4 R4, [R208+0xc000] ;  /* 0x00c00000d004783b */ /* 0x000fe80000000200 */
[----:B------:R-:W1:Y:S03]  /*46f0*/  LDSM.16.M88.4 R72, [R201+0x6800] ;  /* 0x00680000c948783b */ /* 0x000e660000000200 */
[C---:B--2---:R-:W-:Y:S08]  /*4700*/  HMMA.16816.F32 R24, R8.reuse, R48, R16 ;  /* 0x000000300818723c */ /* 0x044ff00000001810 */
[C---:B------:R-:W-:Y:S08]  /*4710*/  HMMA.16816.F32 R16, R8.reuse, R60, R32 ;  /* 0x0000003c0810723c */ /* 0x040ff00000001820 */
[C---:B------:R-:W-:Y:S01]  /*4720*/  HMMA.16816.F32 R56, R8.reuse, R62, R56 ;  /* 0x0000003e0838723c */ /* 0x040fe20000001838 */
[----:B------:R-:W-:Y:S07]  /*4730*/  LDSM.16.M88.4 R60, [R200+0x6000] ;  /* 0x00600000c83c783b */ /* 0x000fee0000000200 */
        /* <DEDUP_REMOVED lines=11> */
[----:B------:R-:W-:Y:S04]  /*47f0*/  LDSM.16.M88.4 R72, [R203+0x6800] ;  /* 0x00680000cb48783b */ /* 0x000fe80000000200 */
[----:B------:R-:W-:Y:S03]  /*4800*/  LDSM.16.M88.4 R56, [R202] ;  /* 0x00000000ca38783b */ /* 0x000fe60000000200 */
[C---:B------:R-:W-:Y:S01]  /*4810*/  HMMA.16816.F32 R36, R4.reuse, R66, R20 ;  /* 0x000000420424723c */ /* 0x040fe20000001814 */
[----:B------:R-:W-:Y:S07]  /*4820*/  LDSM.16.M88.4 R64, [R203+0x6000] ;  /* 0x00600000cb40783b */ /* 0x000fee0000000200 */
[C---:B------:R-:W-:Y:S01]  /*4830*/  HMMA.16816.F32 R24, R4.reuse, R80, R52 ;  /* 0x000000500418723c */ /* 0x040fe20000001834 */
[----:B------:R-:W-:Y:S07]  /*4840*/  LDSM.16.M88.4 R52, [R202+0x800] ;  /* 0x00080000ca34783b */ /* 0x000fee0000000200 */
[C---:B------:R-:W-:Y:S01]  /*4850*/  HMMA.16816.F32 R20, R4.reuse, R82, R48 ;  /* 0x000000520414723c */ /* 0x040fe20000001830 */
[----:B------:R-:W-:Y:S04]  /*4860*/  LDSM.16.M88.4 R80, [R203+0x7000] ;  /* 0x00700000cb50783b */ /* 0x000fe80000000200 */
[----:B------:R-:W-:Y:S03]  /*4870*/  LDSM.16.M88.4 R48, [R202+0x1000] ;  /* 0x00100000ca30783b */ /* 0x000fe60000000200 */
[C---:B------:R-:W-:Y:S01]  /*4880*/  HMMA.16816.F32 R16, R4.reuse, R84, R44 ;  /* 0x000000540410723c */ /* 0x040fe2000000182c */
[----:B------:R-:W-:Y:S07]  /*4890*/  LDSM.16.M88.4 R44, [R202+0x1800] ;  /* 0x00180000ca2c783b */ /* 0x000fee0000000200 */
[----:B------:R-:W-:Y:S01]  /*48a0*/  HMMA.16816.F32 R4, R4, R86, R8 ;  /* 0x000000560404723c */ /* 0x000fe20000001808 */
[----:B------:R-:W1:Y:S04]  /*48b0*/  LDSM.16.M88.4 R8, [R211+0xc000] ;  /* 0x00c00000d308783b */ /* 0x000e680000000200 */
[----:B------:R-:W4:Y:S03]  /*48c0*/  LDSM.16.M88.4 R84, [R203+0x7800] ;  /* 0x00780000cb54783b */ /* 0x000f260000000200 */
[C---:B--2---:R-:W-:Y:S08]  /*48d0*/  HMMA.16816.F32 R32, R12.reuse, R68, R32 ;  /* 0x000000440c20723c */ /* 0x044ff00000001820 */
[C---:B------:R-:W-:Y:S08]  /*48e0*/  HMMA.16816.F32 R28, R12.reuse, R70, R28 ;  /* 0x000000460c1c723c */ /* 0x040ff0000000181c */
[C---:B---3--:R-:W-:Y:S08]  /*48f0*/  HMMA.16816.F32 R24, R12.reuse, R76, R24 ;  /* 0x0000004c0c18723c */ /* 0x048ff00000001818 */
[C---:B------:R-:W-:Y:S08]  /*4900*/  HMMA.16816.F32 R40, R12.reuse, R60, R40 ;  /* 0x0000003c0c28723c */ /* 0x040ff00000001828 */
[C---:B------:R-:W-:Y:S08]  /*4910*/  HMMA.16816.F32 R36, R12.reuse, R62, R36 ;  /* 0x0000003e0c24723c */ /* 0x040ff00000001824 */
[C---:B------:R-:W-:Y:S08]  /*4920*/  HMMA.16816.F32 R20, R12.reuse, R78, R20 ;  /* 0x0000004e0c14723c */ /* 0x040ff00000001814 */
[C---:B------:R-:W-:Y:S08]  /*4930*/  HMMA.16816.F32 R16, R12.reuse, R88, R16 ;  /* 0x000000580c10723c */ /* 0x040ff00000001810 */
[----:B------:R-:W-:Y:S01]  /*4940*/  HMMA.16816.F32 R12, R12, R90, R4 ;  /* 0x0000005a0c0c723c */ /* 0x000fe20000001804 */
[----:B------:R-:W2:Y:S01]  /*4950*/  LDSM.16.M88.4 R4, [R210+0xc000] ;  /* 0x00c00000d204783b */ /* 0x000ea20000000200 */
[----:B------:R-:W-:-:S06]  /*4960*/  DEPBAR.LE SB0, 0x0 ;  /* 0x000080000000791a */ /* 0x000fcc0000000000 */
[C---:B-1----:R-:W-:Y:S08]  /*4970*/  HMMA.16816.F32 R32, R8.reuse, R72, R32 ;  /* 0x000000480820723c */ /* 0x042ff00000001820 */
[C---:B------:R-:W-:Y:S08]  /*4980*/  HMMA.16816.F32 R28, R8.reuse, R74, R28 ;  /* 0x0000004a081c723c */ /* 0x040ff0000000181c */
[C---:B------:R-:W-:Y:S08]  /*4990*/  HMMA.16816.F32 R24, R8.reuse, R80, R24 ;  /* 0x000000500818723c */ /* 0x040ff00000001818 */
        /* <DEDUP_REMOVED lines=45> */
.L_x_5438:
        /* <DEDUP_REMOVED lines=26> */
.L_x_5439:
        /* <DEDUP_REMOVED lines=27> */
.L_x_5289:
[----:B------:R-:W-:Y:S05]  /*4fc0*/  BSYNC B0 ;  /* 0x0000000000007941 */ /* 0x000fea0003800000 */
.L_x_5288:
[----:B------:R-:W-:Y:S01]  /*4fd0*/  IMAD.MOV.U32 R0, RZ, RZ, c[0x0][0x2c4] ;  /* 0x0000b100ff007624 */ /* 0x000fe200078e00ff */
[----:B------:R-:W-:Y:S01]  /*4fe0*/  ULDC UR4, c[0x0][0x324] ;  /* 0x0000c90000047ab9 */ /* 0x000fe20000000800 */
[----:B-1----:R-:W-:Y:S01]  /*4ff0*/  IADD3 R2, R227, 0x1, -R100 ;  /* 0x00000001e3027810 */ /* 0x002fe20007ffe864 */
        /* <DEDUP_REMOVED lines=13> */
.L_x_5440:
        /* <DEDUP_REMOVED lines=17> */
.L_x_5295:
[----:B------:R-:W-:-:S04]  /*51e0*/  MOV R5, 0x1 ;  /* 0x0000000100057802 */ /* 0x000fc80000000f00 */
[----:B------:R-:W-:-:S13]  /*51f0*/  ISETP.NE.AND P0, PT, R5, c[0x0][0x32c], PT ;  /* 0x0000cb0005007a0c */ /* 0x000fda0003f05270 */
[----:B------:R-:W-:-:S05]  /*5200*/  @P0 IMAD.HI.U32 R5, R3, c[0x0][0x330], RZ ;  /* 0x0000cc0003050a27 */ /* 0x000fca00078e00ff */
[----:B------:R-:W-:Y:S02]  /*5210*/  @P0 SHF.R.U32.HI R3, RZ, c[0x0][0x334], R5 ;  /* 0x0000cd00ff030a19 */ /* 0x000fe40000011605 */
.L_x_5296:
[----:B------:R-:W-:Y:S05]  /*5220*/  BSYNC B0 ;  /* 0x0000000000007941 */ /* 0x000fea0003800000 */
.L_x_5294:
[----:B------:R-:W-:-:S04]  /*5230*/  IMAD R3, R3, c[0x0][0x32c], -R100 ;  /* 0x0000cb0003037a24 */ /* 0x000fc800078e0a64 */
[----:B------:R-:W-:-:S05]  /*5240*/  IMAD.IADD R3, R3, 0x1, -R231 ;  /* 0x0000000103037824 */ /* 0x000fca00078e0ae7 */
[----:B------:R-:W-:Y:S02]  /*5250*/  IADD3 R5, R3, c[0x0][0x32c], RZ ;  /* 0x0000cb0003057a10 */ /* 0x000fe40007ffe0ff */
[----:B------:R-:W-:Y:S02]  /*5260*/  IMNMX R0, R0, R3, !PT ;  /* 0x0000000300007217 */ /* 0x000fe40007800200 */
[----:B------:R-:W-:Y:S02]  /*5270*/  IMNMX R2, R2, R5, PT ;  /* 0x0000000502027217 */ /* 0x000fe40003800200 */
.L_x_5293:
        /* <DEDUP_REMOVED lines=51> */
.L_x_5441:
        /* <DEDUP_REMOVED lines=17> */
.L_x_5300:
[----:B-12---:R-:W-:-:S04]  /*56c0*/  MOV R4, 0x1 ;  /* 0x0000000100047802 */ /* 0x006fc80000000f00 */
[----:B------:R-:W-:-:S13]  /*56d0*/  ISETP.NE.AND P0, PT, R4, c[0x0][0x32c], PT ;  /* 0x0000cb0004007a0c */ /* 0x000fda0003f05270 */
[----:B------:R-:W-:-:S05]  /*56e0*/  @P0 IMAD.HI.U32 R4, R3, c[0x0][0x330], RZ ;  /* 0x0000cc0003040a27 */ /* 0x000fca00078e00ff */
[----:B------:R-:W-:Y:S02]  /*56f0*/  @P0 SHF.R.U32.HI R3, RZ, c[0x0][0x334], R4 ;  /* 0x0000cd00ff030a19 */ /* 0x000fe40000011604 */
.L_x_5301:
[----:B------:R-:W-:Y:S05]  /*5700*/  BSYNC B0 ;  /* 0x0000000000007941 */ /* 0x000fea0003800000 */
.L_x_5299:
[----:B------:R-:W-:-:S04]  /*5710*/  IMAD R3, R3, c[0x0][0x32c], -R100 ;  /* 0x0000cb0003037a24 */ /* 0x000fc800078e0a64 */
[----:B------:R-:W-:-:S05]  /*5720*/  IMAD.IADD R3, R3, 0x1, -R231 ;  /* 0x0000000103037824 */ /* 0x000fca00078e0ae7 */
[----:B------:R-:W-:Y:S02]  /*5730*/  IADD3 R4, R3, c[0x0][0x32c], RZ ;  /* 0x0000cb0003047a10 */ /* 0x000fe40007ffe0ff */
[----:B------:R-:W-:Y:S02]  /*5740*/  IMNMX R0, R0, R3, !PT ;  /* 0x0000000300007217 */ /* 0x000fe40007800200 */
[----:B------:R-:W-:Y:S02]  /*5750*/  IMNMX R2, R2, R4, PT ;  /* 0x0000000402027217 */ /* 0x000fe40003800200 */
.L_x_5298:
        /* <DEDUP_REMOVED lines=16> */
[C---:B------:R-:W-:Y:S02]  /*5860*/  ISETP.LT.OR P0, PT, R2.reuse, 0x19, P0 ;  /* 0x000000190200780c */ /* 0x040fe40000701670 */
[----:B------:R-:W-:Y:S02]  /*5870*/  ISETP.LT.OR P2, PT, R2, 0x1, P2 ;  /* 0x000000010200780c */ /* 0x000fe40001741670 */
[----:B------:R-:W-:Y:S02]  /*5880*/  FMNMX.FTZ R3, R11, R3, !PT ;  /* 0x000000030b037209 */ /* 0x000fe40007810000 */
[----:B------:R-:W-:Y:S02]  /*5890*/  FSEL R6, R42, -INF , !P2 ;  /* 0xff8000002a067808 */ /* 0x000fe40005000000 */
[----:B------:R-:W-:Y:S02]  /*58a0*/  ISETP.LT.OR P3, PT, R2, 0x11, P3 ;  /* 0x000000110200780c */ /* 0x000fe40001f61670 */
[----:B-12---:R-:W-:-:S02]  /*58b0*/  FMNMX.FTZ R4, R6, R7, !PT ;  /* 0x0000000706047209 */ /* 0x006fc40007810000 */
[----:B------:R-:W-:Y:S02]  /*58c0*/  FSEL R24, R54, -INF , !P0 ;  /* 0xff80000036187808 */ /* 0x000fe40004000000 */
[----:B------:R-:W-:Y:S02]  /*58d0*/  FMNMX.FTZ R4, R12, R4, !PT ;  /* 0x000000040c047209 */ /* 0x000fe40007810000 */
[----:B------:R-:W-:Y:S02]  /*58e0*/  ISETP.GT.AND P0, PT, R0, 0x19, P1 ;  /* 0x000000190000780c */ /* 0x000fe40000f04270 */
[----:B------:R-:W-:Y:S02]  /*58f0*/  FMNMX.FTZ R3, R15, R3, !PT ;  /* 0x000000030f037209 */ /* 0x000fe40007810000 */
[----:B------:R-:W-:Y:S02]  /*5900*/  FSEL R14, R34, -INF , !P3 ;  /* 0xff800000220e7808 */ /* 0x000fe40005800000 */
[----:B------:R-:W-:-:S02]  /*5910*/  FMNMX.FTZ R4, R13, R4, !PT ;  /* 0x000000040d047209 */ /* 0x000fc40007810000 */
[----:B------:R-:W-:Y:S02]  /*5920*/  ISETP.LT.OR P0, PT, R2, 0x1a, P0 ;  /* 0x0000001a0200780c */ /* 0x000fe40000701670 */
[----:B------:R-:W-:Y:S02]  /*5930*/  FMNMX.FTZ R3, R16, R3, !PT ;  /* 0x0000000310037209 */ /* 0x000fe40007810000 */
[----:B------:R-:W-:Y:S02]  /*5940*/  FMNMX.FTZ R4, R14, R4, !PT ;  /* 0x000000040e047209 */ /* 0x000fe40007810000 */
[----:B------:R-:W-:Y:S02]  /*5950*/  FSEL R25, R55, -INF , !P0 ;  /* 0xff80000037197808 */ /* 0x000fe40004000000 */
[C---:B------:R-:W-:Y:S02]  /*5960*/  ISETP.GT.AND P2, PT, R0.reuse, 0x20, P1 ;  /* 0x000000200000780c */ /* 0x040fe40000f44270 */
[----:B------:R-:W-:-:S02]  /*5970*/  ISETP.GT.AND P0, PT, R0, 0x21, P1 ;  /* 0x000000210000780c */ /* 0x000fc40000f04270 */
[----:B------:R-:W-:Y:S02]  /*5980*/  FMNMX.FTZ R3, R18, R3, !PT ;  /* 0x0000000312037209 */ /* 0x000fe40007810000 */
[----:B------:R-:W-:Y:S02]  /*5990*/  FMNMX.FTZ R4, R17, R4, !PT ;  /* 0x0000000411047209 */ /* 0x000fe40007810000 */
[C---:B------:R-:W-:Y:S02]  /*59a0*/  ISETP.LT.OR P2, PT, R2.reuse, 0x21, P2 ;  /* 0x000000210200780c */ /* 0x040fe40001741670 */
[----:B------:R-:W-:Y:S02]  /*59b0*/  ISETP.LT.OR P0, PT, R2, 0x22, P0 ;  /* 0x000000220200780c */ /* 0x000fe40000701670 */
[----:B------:R-:W-:Y:S02]  /*59c0*/  FMNMX.FTZ R3, R19, R3, !PT ;  /* 0x0000000313037209 */ /* 0x000fe40007810000 */
[----:B------:R-:W-:-:S02]  /*59d0*/  FMNMX.FTZ R4, R24, R4, !PT ;  /* 0x0000000418047209 */ /* 0x000fc40007810000 */
[----:B------:R-:W-:Y:S02]  /*59e0*/  FSEL R91, R30, -INF , !P2 ;  /* 0xff8000001e5b7808 */ /* 0x000fe40005000000 */
[----:B------:R-:W-:Y:S02]  /*59f0*/  FSEL R90, R31, -INF , !P0 ;  /* 0xff8000001f5a7808 */ /* 0x000fe40004000000 */
[C---:B------:R-:W-:Y:S02]  /*5a00*/  ISETP.GT.AND P2, PT, R0.reuse, 0x28, P1 ;  /* 0x000000280000780c */ /* 0x040fe40000f44270 */
[----:B------:R-:W-:Y:S02]  /*5a10*/  ISETP.GT.AND P0, PT, R0, 0x29, P1 ;  /* 0x000000290000780c */ /* 0x000fe40000f04270 */
[----:B------:R-:W-:Y:S02]  /*5a20*/  FMNMX.FTZ R3, R20, R3, !PT ;  /* 0x0000000314037209 */ /* 0x000fe40007810000 */
[----:B------:R-:W-:-:S02]  /*5a30*/  FMNMX.FTZ R4, R25, R4, !PT ;  /* 0x0000000419047209 */ /* 0x000fc40007810000 */
[C---:B------:R-:W-:Y:S02]  /*5a40*/  ISETP.LT.OR P3, PT, R2.reuse, 0x29, P2 ;  /* 0x000000290200780c */ /* 0x040fe40001761670 */
[----:B------:R-:W-:Y:S02]  /*5a50*/  ISETP.LT.OR P2, PT, R2, 0x2a, P0 ;  /* 0x0000002a0200780c */ /* 0x000fe40000741670 */
[----:B------:R-:W-:Y:S02]  /*5a60*/  FMNMX.FTZ R3, R99, R3, !PT ;  /* 0x0000000363037209 */ /* 0x000fe40007810000 */
[----:B------:R-:W-:Y:S02]  /*5a70*/  ISETP.GT.AND P0, PT, R0, 0x30, P1 ;  /* 0x000000300000780c */ /* 0x000fe40000f04270 */
[----:B------:R-:W-:Y:S02]  /*5a80*/  FMNMX.FTZ R4, R91, R4, !PT ;  /* 0x000000045b047209 */ /* 0x000fe40007810000 */
[----:B------:R-:W-:-:S02]  /*5a90*/  FSEL R88, R51, -INF , !P2 ;  /* 0xff80000033587808 */ /* 0x000fc40005000000 */
[----:B------:R-:W-:Y:S02]  /*5aa0*/  FMNMX.FTZ R3, R98, R3, !PT ;  /* 0x0000000362037209 */ /* 0x000fe40007810000 */
[----:B------:R-:W-:Y:S02]  /*5ab0*/  FSEL R89, R50, -INF , !P3 ;  /* 0xff80000032597808 */ /* 0x000fe40005800000 */
[----:B------:R-:W-:Y:S02]  /*5ac0*/  ISETP.LT.OR P2, PT, R2, 0x31, P0 ;  /* 0x000000310200780c */ /* 0x000fe40000741670 */
[----:B------:R-:W-:Y:S02]  /*5ad0*/  FMNMX.FTZ R4, R90, R4, !PT ;  /* 0x000000045a047209 */ /* 0x000fe40007810000 */
[----:B------:R-:W-:Y:S02]  /*5ae0*/  ISETP.GT.AND P0, PT, R0, 0x31, P1 ;  /* 0x000000310000780c */ /* 0x000fe40000f04270 */
[----:B------:R-:W-:-:S02]  /*5af0*/  FMNMX.FTZ R3, R97, R3, !PT ;  /* 0x0000000361037209 */ /* 0x000fc40007810000 */
[----:B------:R-:W-:Y:S02]  /*5b00*/  FSEL R87, R26, -INF , !P2 ;  /* 0xff8000001a577808 */ /* 0x000fe40005000000 */
[----:B------:R-:W-:Y:S02]  /*5b10*/  FMNMX.FTZ R4, R89, R4, !PT ;  /* 0x0000000459047209 */ /* 0x000fe40007810000 */
[----:B------:R-:W-:Y:S02]  /*5b20*/  ISETP.LT.OR P2, PT, R2, 0x32, P0 ;  /* 0x000000320200780c */ /* 0x000fe40000741670 */
[C---:B------:R-:W-:Y:S02]  /*5b30*/  ISETP.GT.AND P3, PT, R0.reuse, 0x38, P1 ;  /* 0x000000380000780c */ /* 0x040fe40000f64270 */
[----:B------:R-:W-:Y:S02]  /*5b40*/  ISETP.GT.AND P0, PT, R0, 0x39, P1 ;  /* 0x000000390000780c */ /* 0x000fe40000f04270 */
[----:B------:R-:W-:-:S02]  /*5b50*/  FMNMX.FTZ R0, R96, R3, !PT ;  /* 0x0000000360007209 */ /* 0x000fc40007810000 */
[----:B------:R-:W-:Y:S02]  /*5b60*/  FMNMX.FTZ R3, R88, R4, !PT ;  /* 0x0000000458037209 */ /* 0x000fe40007810000 */
[----:B------:R-:W-:Y:S02]  /*5b70*/  FSEL R86, R27, -INF , !P2 ;  /* 0xff8000001b567808 */ /* 0x000fe40005000000 */
[C---:B------:R-:W-:Y:S02]  /*5b80*/  ISETP.LT.OR P1, PT, R2.reuse, 0x39, P3 ;  /* 0x000000390200780c */ /* 0x040fe40001f21670 */
        /* <DEDUP_REMOVED lines=13> */
.L_x_5442:
[----:B-12---:R-:W-:Y:S01]  /*5c60*/  FMNMX.FTZ R4, R4, R0, !PT ;  /* 0x0000000004047209 */ /* 0x006fe20007810000 */
[----:B------:R-:W-:Y:S05]  /*5c70*/  BRA.DIV ~URZ, `(.L_x_5303) ;  /* 0x000141e27f007947 */ /* 0x000fea000b800000 */
[----:B------:R-:W1:Y:S04]  /*5c80*/  SHFL.BFLY PT, R0, R5, 0x2, 0x1f ;  /* 0x0c401f0005007f89 */ /* 0x000e6800000e0000 */
[----:B------:R-:W2:Y:S01]  /*5c90*/  SHFL.BFLY PT, R2, R4, 0x1, 0x1f ;  /* 0x0c201f0004027f89 */ /* 0x000ea200000e0000 */
[----:B-1----:R-:W-:Y:S02]  /*5ca0*/  FMNMX.FTZ R5, R5, R0, !PT ;  /* 0x0000000005057209 */ /* 0x002fe40007810000 */
[----:B--2---:R-:W-:-:S03]  /*5cb0*/  FMNMX.FTZ R133, R4, R2, !PT ;  /* 0x0000000204857209 */ /* 0x004fc60007810000 */
[----:B------:R1:W2:Y:S04]  /*5cc0*/  SHFL.BFLY PT, R3, R5, 0x1, 0x1f ;  /* 0x0c201f0005037f89 */ /* 0x0002a800000e0000 */
.L_x_5443:
        /* <DEDUP_REMOVED lines=337> */
.L_x_5306:
[----:B------:R-:W-:-:S04]  /*71e0*/  MOV R2, 0x1 ;  /* 0x0000000100027802 */ /* 0x000fc80000000f00 */
[----:B------:R-:W-:-:S13]  /*71f0*/  ISETP.NE.AND P0, PT, R2, c[0x0][0x32c], PT ;  /* 0x0000cb0002007a0c */ /* 0x000fda0003f05270 */
[----:B------:R-:W-:-:S05]  /*7200*/  @P0 IMAD.HI.U32 R2, R3, c[0x0][0x330], RZ ;  /* 0x0000cc0003020a27 */ /* 0x000fca00078e00ff */
[----:B------:R-:W-:Y:S02]  /*7210*/  @P0 SHF.R.U32.HI R3, RZ, c[0x0][0x334], R2 ;  /* 0x0000cd00ff030a19 */ /* 0x000fe40000011602 */
.L_x_5307:
[----:B------:R-:W-:Y:S05]  /*7220*/  BSYNC B0 ;  /* 0x0000000000007941 */ /* 0x000fea0003800000 */
.L_x_5305:
[----:B------:R-:W-:-:S05]  /*7230*/  MOV R2, c[0x0][0x32c] ;  /* 0x0000cb0000027a02 */ /* 0x000fca0000000f00 */
[----:B------:R-:W-:-:S05]  /*7240*/  IMAD R3, R3, R2, c[0x0][0x32c] ;  /* 0x0000cb0003037624 */ /* 0x000fca00078e0202 */
[----:B------:R-:W-:-:S04]  /*7250*/  IMNMX R0, R0, R3, PT ;  /* 0x0000000300007217 */ /* 0x000fc80003800200 */
.L_x_5304:
        /* <DEDUP_REMOVED lines=8> */
.L_x_5329:
        /* <DEDUP_REMOVED lines=17> */
[C---:B------:R-:W-:Y:S01]  /*73f0*/  IMAD.WIDE.U32 R2, R219.reuse, c[0x0][0x208], RZ ;  /* 0x00008200db027a25 */ /* 0x040fe200078e00ff */
        /* <DEDUP_REMOVED lines=25> */
.L_x_5444:
        /* <DEDUP_REMOVED lines=26> */
.L_x_5445:
        /* <DEDUP_REMOVED lines=27> */
.L_x_5310:
[----:B------:R-:W-:Y:S05]  /*78e0*/  BSYNC B0 ;  /* 0x0000000000007941 */ /* 0x000fea0003800000 */
.L_x_5309:
        /* <DEDUP_REMOVED lines=194> */
[----:B------:R-:W-:Y:S05]  /*8510*/  DEPBAR.LE SB0, 0x0 ;  /* 0x000080000000791a */ /* 0x000fea0000000000 */
[----:B------:R-:W-:Y:S01]  /*8520*/  BAR.SYNC.DEFER_BLOCKING 0x0 ;  /* 0x0000000000007b1d */ /* 0x000fe20000010000 */
[C---:B-1----:R-:W-:Y:S08]  /*8530*/  HMMA.16816.F32 R4, R172.reuse, R176, R4 ;  /* 0x000000b0ac04723c */ /* 0x042ff00000001804 */
[C---:B------:R-:W-:Y:S08]  /*8540*/  HMMA.16816.F32 R8, R172.reuse, R178, R8 ;  /* 0x000000b2ac08723c */ /* 0x040ff00000001808 */
[C---:B------:R-:W-:Y:S08]  /*8550*/  HMMA.16816.F32 R12, R172.reuse, R180, R12 ;  /* 0x000000b4ac0c723c */ /* 0x040ff0000000180c */
[C---:B------:R-:W-:Y:S08]  /*8560*/  HMMA.16816.F32 R16, R172.reuse, R182, R16 ;  /* 0x000000b6ac10723c */ /* 0x040ff00000001810 */
[C---:B--2---:R-:W-:Y:S08]  /*8570*/  HMMA.16816.F32 R20, R172.reuse, R168, R20 ;  /* 0x000000a8ac14723c */ /* 0x044ff00000001814 */
[C---:B------:R-:W-:Y:S08]  /*8580*/  HMMA.16816.F32 R24, R172.reuse, R170, R24 ;  /* 0x000000aaac18723c */ /* 0x040ff00000001818 */
[C---:B---3--:R-:W-:Y:S08]  /*8590*/  HMMA.16816.F32 R28, R172.reuse, R184, R28 ;  /* 0x000000b8ac1c723c */ /* 0x048ff0000000181c */
[----:B------:R-:W-:Y:S01]  /*85a0*/  HMMA.16816.F32 R32, R172, R186, R32 ;  /* 0x000000baac20723c */ /* 0x000fe20000001820 */
[----:B------:R-:W-:Y:S07]  /*85b0*/  @!UPT UIADD3 URZ, URZ, URZ, URZ ;  /* 0x0000003f3f3ff290 */ /* 0x000fee000fffe03f */
[----:B------:R-:W-:-:S11]  /*85c0*/  @!P0 BRA `(.L_x_5314) ;  /* 0x000005f000008947 */ /* 0x000fd60003800000 */
[----:B------:R-:W-:Y:S01]  /*85d0*/  SHF.R.S32.HI R168, RZ, 0x1f, R223 ;  /* 0x0000001fffa87819 */ /* 0x000fe200000114df */
[----:B------:R-:W-:Y:S01]  /*85e0*/  IMAD.MOV.U32 R0, RZ, RZ, c[0x0][0x2b8] ;  /* 0x0000ae00ff007624 */ /* 0x000fe200078e00ff */
[----:B------:R-:W-:Y:S01]  /*85f0*/  SHF.R.S32.HI R192, RZ, 0x1f, R225 ;  /* 0x0000001fffc07819 */ /* 0x000fe200000114e1 */
[----:B------:R-:W-:Y:S01]  /*8600*/  IMAD R2, R216, 0x40, R232 ;  /* 0x00000040d8027824 */ /* 0x000fe200078e02e8 */
[----:B------:R-:W-:Y:S01]  /*8610*/  SHF.R.S32.HI R169, RZ, 0x1f, R224 ;  /* 0x0000001fffa97819 */ /* 0x000fe200000114e0 */
[----:B------:R-:W-:Y:S01]  /*8620*/  IMAD.MOV.U32 R217, RZ, RZ, RZ ;  /* 0x000000ffffd97224 */ /* 0x000fe200078e00ff */
[----:B------:R-:W-:Y:S01]  /*8630*/  ISETP.NE.AND P1, PT, R0, 0x1, PT ;  /* 0x000000010000780c */ /* 0x000fe20003f25270 */
[----:B------:R-:W-:Y:S01]  /*8640*/  IMAD.SHL.U32 R180, R225, 0x2, RZ ;  /* 0x00000002e1b47824 */ /* 0x000fe200078e00ff */
[----:B------:R-:W-:Y:S01]  /*8650*/  IADD3 R2, R2, -0x40, R229 ;  /* 0xffffffc002027810 */ /* 0x000fe20007ffe0e5 */
[C---:B------:R-:W-:Y:S01]  /*8660*/  IMAD.SHL.U32 R179, R223.reuse, 0x2, RZ ;  /* 0x00000002dfb37824 */ /* 0x040fe200078e00ff */
[----:B------:R-:W-:Y:S01]  /*8670*/  SHF.L.U64.HI R175, R223, 0x1, R168 ;  /* 0x00000001dfaf7819 */ /* 0x000fe200000102a8 */
[----:B------:R-:W-:Y:S01]  /*8680*/  IMAD.SHL.U32 R178, R224, 0x2, RZ ;  /* 0x00000002e0b27824 */ /* 0x000fe200078e00ff */
[----:B------:R-:W-:Y:S01]  /*8690*/  SHF.R.S32.HI R168, RZ, 0x1f, R218 ;  /* 0x0000001fffa87819 */ /* 0x000fe200000114da */
[----:B------:R-:W-:Y:S01]  /*86a0*/  IMAD.MOV.U32 R0, RZ, RZ, R2 ;  /* 0x000000ffff007224 */ /* 0x000fe200078e0002 */
        /* <DEDUP_REMOVED lines=28> */
.L_x_5446:
        /* <DEDUP_REMOVED lines=26> */
.L_x_5447:
        /* <DEDUP_REMOVED lines=27> */
.L_x_5314:
[----:B------:R-:W-:Y:S05]  /*8bc0*/  BSYNC B0 ;  /* 0x0000000000007941 */ /* 0x000fea0003800000 */
.L_x_5313:
[----:B------:R-:W-:Y:S01]  /*8bd0*/  IMAD.MOV.U32 R0, RZ, RZ, c[0x0][0x2c4] ;  /* 0x0000b100ff007624 */ /* 0x000fe200078e00ff */
        /* <DEDUP_REMOVED lines=15> */
.L_x_5448:
        /* <DEDUP_REMOVED lines=19> */
.L_x_5320:
[----:B------:R-:W-:Y:S04]  /*8e00*/  MOV R170, 0x1 ;  /* 0x0000000100aa7802 */ /* 0x000fe80000000f00 */
[----:B------:R-:W-:Y:S11]  /*8e10*/  ISETP.NE.AND P0, PT, R170, c[0x0][0x32c], PT ;  /* 0x0000cb00aa007a0c */ /* 0x000ff60003f05270 */
[----:B------:R-:W-:Y:S02]  /*8e20*/  @!UPT UIADD3 URZ, URZ, URZ, URZ ;  /* 0x0000003f3f3ff290 */ /* 0x000fe4000fffe03f */
[----:B------:R-:W-:Y:S05]  /*8e30*/  @P0 IMAD.HI.U32 R170, R3, c[0x0][0x330], RZ ;  /* 0x0000cc0003aa0a27 */ /* 0x000fea00078e00ff */
[----:B------:R-:W-:Y:S02]  /*8e40*/  @P0 SHF.R.U32.HI R3, RZ, c[0x0][0x334], R170 ;  /* 0x0000cd00ff030a19 */ /* 0x000fe400000116aa */
.L_x_5321:
[----:B------:R-:W-:Y:S05]  /*8e50*/  BSYNC B0 ;  /* 0x0000000000007941 */ /* 0x000fea0003800000 */
.L_x_5319:
[----:B------:R-:W-:Y:S04]  /*8e60*/  IMAD R3, R3, c[0x0][0x32c], -R133 ;  /* 0x0000cb0003037a24 */ /* 0x000fe800078e0a85 */
[----:B------:R-:W-:Y:S05]  /*8e70*/  IMAD.IADD R3, R3, 0x1, -R231 ;  /* 0x0000000103037824 */ /* 0x000fea00078e0ae7 */
[----:B------:R-:W-:Y:S02]  /*8e80*/  IMNMX R0, R0, R3, !PT ;  /* 0x0000000300007217 */ /* 0x000fe40007800200 */
[----:B------:R-:W-:Y:S04]  /*8e90*/  IADD3 R3, R3, c[0x0][0x32c], RZ ;  /* 0x0000cb0003037a10 */ /* 0x000fe80007ffe0ff */
[----:B------:R-:W-:Y:S02]  /*8ea0*/  IMNMX R2, R2, R3, PT ;  /* 0x0000000302027217 */ /* 0x000fe40003800200 */
.L_x_5318:
        /* <DEDUP_REMOVED lines=51> */
.L_x_5449:
        /* <DEDUP_REMOVED lines=19> */
.L_x_5325:
[----:B------:R-:W-:Y:S04]  /*9310*/  MOV R4, 0x1 ;  /* 0x0000000100047802 */ /* 0x000fe80000000f00 */
[----:B------:R-:W-:Y:S11]  /*9320*/  ISETP.NE.AND P0, PT, R4, c[0x0][0x32c], PT ;  /* 0x0000cb0004007a0c */ /* 0x000ff60003f05270 */
[----:B------:R-:W-:Y:S02]  /*9330*/  @!UPT UIADD3 URZ, URZ, URZ, URZ ;  /* 0x0000003f3f3ff290 */ /* 0x000fe4000fffe03f */
[----:B------:R-:W-:Y:S05]  /*9340*/  @P0 IMAD.HI.U32 R4, R3, c[0x0][0x330], RZ ;  /* 0x0000cc0003040a27 */ /* 0x000fea00078e00ff */
[----:B------:R-:W-:Y:S02]  /*9350*/  @P0 SHF.R.U32.HI R3, RZ, c[0x0][0x334], R4 ;  /* 0x0000cd00ff030a19 */ /* 0x000fe40000011604 */
.L_x_5326:
[----:B------:R-:W-:Y:S05]  /*9360*/  BSYNC B0 ;  /* 0x0000000000007941 */ /* 0x000fea0003800000 */
.L_x_5324:
[----:B------:R-:W-:Y:S04]  /*9370*/  IMAD R133, R3, c[0x0][0x32c], -R133 ;  /* 0x0000cb0003857a24 */ /* 0x000fe800078e0a85 */
[----:B------:R-:W-:Y:S05]  /*9380*/  IMAD.IADD R3, R133, 0x1, -R231 ;  /* 0x0000000185037824 */ /* 0x000fea00078e0ae7 */
[----:B------:R-:W-:Y:S02]  /*9390*/  IMNMX R0, R0, R3, !PT ;  /* 0x0000000300007217 */ /* 0x000fe40007800200 */
[----:B------:R-:W-:Y:S04]  /*93a0*/  IADD3 R3, R3, c[0x0][0x32c], RZ ;  /* 0x0000cb0003037a10 */ /* 0x000fe80007ffe0ff */
[----:B------:R-:W-:Y:S02]  /*93b0*/  IMNMX R2, R2, R3, PT ;  /* 0x0000000302027217 */ /* 0x000fe40003800200 */
.L_x_5323:
        /* <DEDUP_REMOVED lines=82> */
.L_x_5450:
[----:B-12---:R-:W-:Y:S01]  /*98e0*/  FMNMX.FTZ R132, R132, R0, !PT ;  /* 0x0000000084847209 */ /* 0x006fe20007810000 */
[----:B------:R-:W-:-:S05]  /*98f0*/  BRA.DIV ~URZ, `(.L_x_5328) ;  /* 0x00010d827f007947 */ /* 0x000fca000b800000 */
[----:B------:R-:W1:Y:S02]  /*9900*/  SHFL.BFLY PT, R0, R132, 0x1, 0x1f ;  /* 0x0c201f0084007f89 */ /* 0x000e6400000e0000 */
[----:B-1----:R-:W-:Y:S02]  /*9910*/  FMNMX.FTZ R133, R132, R0, !PT ;  /* 0x0000000084857209 */ /* 0x002fe40007810000 */
[----:B------:R-:W1:Y:S02]  /*9920*/  SHFL.BFLY PT, R0, R4, 0x2, 0x1f ;  /* 0x0c401f0004007f89 */ /* 0x000e6400000e0000 */
[----:B-1----:R-:W-:Y:S05]  /*9930*/  FMNMX.FTZ R132, R4, R0, !PT ;  /* 0x0000000004847209 */ /* 0x002fea0007810000 */
[----:B------:R1:W2:Y:S02]  /*9940*/  SHFL.BFLY PT, R0, R132, 0x1, 0x1f ;  /* 0x0c201f0084007f89 */ /* 0x0002a400000e0000 */
.L_x_5451:
        /* <DEDUP_REMOVED lines=41> */
[----:B------:R-:W-:Y:S01]  /*9be0*/  MUFU.EX2 R135, R178 ;  /* 0x000000b200877308 */ /* 0x000fe20000000800 */
[----:B------:R-:W-:Y:S01]  /*9bf0*/  FMUL.FTZ R2, R2, c[0x0][0x2d0] ;  /* 0x0000b40002027a20 */ /* 0x000fe20000410000 */
[----:B------:R-:W-:Y:S01]  /*9c00*/  ISETP.GT.AND P0, PT, R216, R212, PT ;  /* 0x000000d4d800720c */ /* 0x000fe20003f04270 */
[--C-:B------:R-:W-:Y:S01]  /*9c10*/  FFMA.FTZ R16, R16, c[0x0][0x2d0], -R4.reuse ;  /* 0x0000b40010107a23 */ /* 0x100fe20000010804 */
[----:B------:R-:W-:Y:S01]  /*9c20*/  IADD3 R216, R216, -0x1, RZ ;  /* 0xffffffffd8d87810 */ /* 0x000fe20007ffe0ff */
[--C-:B------:R-:W-:Y:S02]  /*9c30*/  FFMA.FTZ R190, R7, c[0x0][0x2d0], -R4.reuse ;  /* 0x0000b40007be7a23 */ /* 0x100fe40000010804 */
[--C-:B------:R-:W-:Y:S02]  /*9c40*/  FFMA.FTZ R18, R24, c[0x0][0x2d0], -R4.reuse ;  /* 0x0000b40018127a23 */ /* 0x100fe40000010804 */
[--C-:B-1----:R-:W-:Y:S01]  /*9c50*/  FFMA.FTZ R132, R21, c[0x0][0x2d0], -R4.reuse ;  /* 0x0000b40015847a23 */ /* 0x102fe20000010804 */
[----:B------:R-:W1:Y:S01]  /*9c60*/  MUFU.EX2 R2, R2 ;  /* 0x0000000200027308 */ /* 0x000e620000000800 */
[--C-:B------:R-:W-:Y:S02]  /*9c70*/  FFMA.FTZ R134, R20, c[0x0][0x2d0], -R4.reuse ;  /* 0x0000b40014867a23 */ /* 0x100fe40000010804 */
[--C-:B------:R-:W-:Y:S02]  /*9c80*/  FFMA.FTZ R182, R12, c[0x0][0x2d0], -R4.reuse ;  /* 0x0000b4000cb67a23 */ /* 0x100fe40000010804 */
[----:B------:R-:W-:Y:S02]  /*9c90*/  FMUL.FTZ R12, R0, R156 ;  /* 0x0000009c000c7220 */ /* 0x000fe40000410000 */
[--C-:B------:R-:W-:Y:S02]  /*9ca0*/  FFMA.FTZ R191, R6, c[0x0][0x2d0], -R4.reuse ;  /* 0x0000b40006bf7a23 */ /* 0x100fe40000010804 */
[--C-:B------:R-:W-:Y:S01]  /*9cb0*/  FFMA.FTZ R174, R17, c[0x0][0x2d0], -R4.reuse ;  /* 0x0000b40011ae7a23 */ /* 0x100fe20000010804 */
[----:B------:R2:W3:Y:S01]  /*9cc0*/  MUFU.EX2 R7, R16 ;  /* 0x0000001000077308 */ /* 0x0004e20000000800 */
[--C-:B------:R-:W-:Y:S02]  /*9cd0*/  FFMA.FTZ R181, R11, c[0x0][0x2d0], -R4.reuse ;  /* 0x0000b4000bb57a23 */ /* 0x100fe40000010804 */
[--C-:B------:R-:W-:Y:S02]  /*9ce0*/  FFMA.FTZ R183, R10, c[0x0][0x2d0], -R4.reuse ;  /* 0x0000b4000ab77a23 */ /* 0x100fe40000010804 */
[--C-:B------:R-:W-:Y:S02]  /*9cf0*/  FFMA.FTZ R184, R9, c[0x0][0x2d0], -R4.reuse ;  /* 0x0000b40009b87a23 */ /* 0x100fe40000010804 */
[--C-:B------:R-:W-:Y:S02]  /*9d00*/  FFMA.FTZ R189, R8, c[0x0][0x2d0], -R4.reuse ;  /* 0x0000b40008bd7a23 */ /* 0x100fe40000010804 */
[--C-:B------:R-:W-:Y:S01]  /*9d10*/  FFMA.FTZ R173, R15, c[0x0][0x2d0], -R4.reuse ;  /* 0x0000b4000fad7a23 */ /* 0x100fe20000010804 */
[----:B------:R-:W4:Y:S01]  /*9d20*/  MUFU.EX2 R6, R18 ;  /* 0x0000001200067308 */ /* 0x000f220000000800 */
[--C-:B------:R-:W-:Y:S02]  /*9d30*/  FFMA.FTZ R175, R14, c[0x0][0x2d0], -R4.reuse ;  /* 0x0000b4000eaf7a23 */ /* 0x100fe40000010804 */
[--C-:B------:R-:W-:Y:S02]  /*9d40*/  FFMA.FTZ R176, R13, c[0x0][0x2d0], -R4.reuse ;  /* 0x0000b4000db07a23 */ /* 0x100fe40000010804 */
[C---:B-1----:R-:W-:Y:S02]  /*9d50*/  FMUL.FTZ R34, R2.reuse, R138 ;  /* 0x0000008a02227220 */ /* 0x042fe40000410000 */
[----:B------:R-:W-:Y:S02]  /*9d60*/  FMUL.FTZ R35, R2, R139 ;  /* 0x0000008b02237220 */ /* 0x000fe40000410000 */
[----:B------:R-:W1:Y:S01]  /*9d70*/  LDSM.16.MT88.4 R136, [R204] ;  /* 0x00000000cc88783b */ /* 0x000e620000004200 */
[----:B------:R-:W-:Y:S01]  /*9d80*/  MUFU.EX2 R156, R134 ;  /* 0x00000086009c7308 */ /* 0x000fe20000000800 */
[----:B------:R-:W-:Y:S02]  /*9d90*/  FFMA.FTZ R195, R5, c[0x0][0x2d0], -R4 ;  /* 0x0000b40005c37a23 */ /* 0x000fe40000010804 */
[----:B------:R-:W-:Y:S02]  /*9da0*/  FADD.FTZ R4, R22, R19 ;  /* 0x0000001316047221 */ /* 0x000fe40000010000 */
[----:B--2---:R-:W-:Y:S02]  /*9db0*/  FMUL.FTZ R16, R0, R152 ;  /* 0x0000009800107220 */ /* 0x004fe40000410000 */
[----:B---3--:R-:W-:Y:S02]  /*9dc0*/  FFMA.FTZ R5, R2, R220, R7 ;  /* 0x000000dc02057223 */ /* 0x008fe40000010007 */
[----:B------:R-:W-:Y:S01]  /*9dd0*/  FADD.FTZ R172, R23, R4 ;  /* 0x0000000417ac7221 */ /* 0x000fe20000010000 */
[----:B------:R-:W2:Y:S01]  /*9de0*/  MUFU.EX2 R152, R132 ;  /* 0x0000008400987308 */ /* 0x000ea20000000800 */
[C---:B------:R-:W-:Y:S02]  /*9df0*/  FMUL.FTZ R4, R0.reuse, R164 ;  /* 0x000000a400047220 */ /* 0x040fe40000410000 */
[----:B------:R-:W-:Y:S01]  /*9e00*/  FMUL.FTZ R8, R0, R160 ;  /* 0x000000a000087220 */ /* 0x000fe20000410000 */
[C---:B----4-:R-:W-:Y:S01]  /*9e10*/  F2FP.PACK_AB R169, R6.reuse, R7 ;  /* 0x0000000706a9723e */ /* 0x050fe200000000ff */
[----:B------:R-:W-:Y:S02]  /*9e20*/  FADD.FTZ R197, R6, R5 ;  /* 0x0000000506c57221 */ /* 0x000fe40000010000 */
[----:B------:R-:W-:Y:S02]  /*9e30*/  FMUL.FTZ R5, R0, R165 ;  /* 0x000000a500057220 */ /* 0x000fe40000410000 */
[C---:B------:R-:W-:Y:S01]  /*9e40*/  FMUL.FTZ R6, R2.reuse, R166 ;  /* 0x000000a602067220 */ /* 0x040fe20000410000 */
[----:B------:R-:W-:Y:S01]  /*9e50*/  MUFU.EX2 R178, R182 ;  /* 0x000000b600b27308 */ /* 0x000fe20000000800 */
[----:B------:R-:W-:Y:S02]  /*9e60*/  FMUL.FTZ R7, R2, R167 ;  /* 0x000000a702077220 */ /* 0x000fe40000410000 */
[----:B------:R-:W-:Y:S02]  /*9e70*/  FMUL.FTZ R9, R0, R161 ;  /* 0x000000a100097220 */ /* 0x000fe40000410000 */
[C---:B------:R-:W-:Y:S02]  /*9e80*/  FMUL.FTZ R10, R2.reuse, R162 ;  /* 0x000000a2020a7220 */ /* 0x040fe40000410000 */
[----:B------:R-:W-:Y:S02]  /*9e90*/  FMUL.FTZ R11, R2, R163 ;  /* 0x000000a3020b7220 */ /* 0x000fe40000410000 */
[----:B------:R-:W-:Y:S01]  /*9ea0*/  FMUL.FTZ R13, R0, R157 ;  /* 0x0000009d000d7220 */ /* 0x000fe20000410000 */
[----:B------:R-:W-:Y:S01]  /*9eb0*/  LDSM.16.MT88.4 R160, [R204+0x1800] ;  /* 0x00180000cca0783b */ /* 0x000fe20000004200 */
[C---:B------:R-:W-:Y:S01]  /*9ec0*/  FMUL.FTZ R14, R2.reuse, R158 ;  /* 0x0000009e020e7220 */ /* 0x040fe20000410000 */
[----:B------:R-:W3:Y:S01]  /*9ed0*/  MUFU.EX2 R132, R180 ;  /* 0x000000b400847308 */ /* 0x000ee20000000800 */
        /* <DEDUP_REMOVED lines=14> */
[----:B------:R-:W-:Y:S01]  /*9fc0*/  FMUL.FTZ R24, R0, R144 ;  /* 0x0000009000187220 */ /* 0x000fe20000410000 */
[----:B------:R-:W-:Y:S03]  /*9fd0*/  LDSM.16.MT88.4 R148, [R207+0x1000] ;  /* 0x00100000cf94783b */ /* 0x000fe60000004200 */
[C---:B------:R-:W-:Y:S01]  /*9fe0*/  FMUL.FTZ R26, R2.reuse, R146 ;  /* 0x00000092021a7220 */ /* 0x040fe20000410000 */
[----:B------:R-:W-:Y:S01]  /*9ff0*/  MUFU.EX2 R199, R174 ;  /* 0x000000ae00c77308 */ /* 0x000fe20000000800 */
[----:B------:R-:W-:Y:S02]  /*a000*/  FMUL.FTZ R27, R2, R147 ;  /* 0x00000093021b7220 */ /* 0x000fe40000410000 */
[C---:B------:R-:W-:Y:S01]  /*a010*/  FMUL.FTZ R28, R0.reuse, R140 ;  /* 0x0000008c001c7220 */ /* 0x040fe20000410000 */
[----:B------:R-:W-:Y:S01]  /*a020*/  LDSM.16.MT88.4 R144, [R205+0x800] ;  /* 0x00080000cd90783b */ /* 0x000fe20000004200 */
        /* <DEDUP_REMOVED lines=113> */
[----:B------:R-:W2:Y:S01]  /*a740*/  MUFU.EX2 R2, R179 ;  /* 0x000000b300027308 */ /* 0x000ea20000000800 */
[C---:B-1----:R-:W-:Y:S03]  /*a750*/  HMMA.16816.F32 R44, R168.reuse, R136, R44 ;  /* 0x00000088a82c723c */ /* 0x042fe6000000182c */
[C---:B------:R-:W-:Y:S02]  /*a760*/  FMUL.FTZ R124, R0.reuse, R124 ;  /* 0x0000007c007c7220 */ /* 0x040fe40000410000 */
[C---:B------:R-:W-:Y:S02]  /*a770*/  FMUL.FTZ R125, R0.reuse, R125 ;  /* 0x0000007d007d7220 */ /* 0x040fe40000410000 */
[C---:B------:R-:W-:Y:S01]  /*a780*/  FMUL.FTZ R128, R0.reuse, R128 ;  /* 0x0000008000807220 */ /* 0x040fe20000410000 */
[C---:B------:R-:W-:Y:S01]  /*a790*/  HMMA.16816.F32 R48, R168.reuse, R138, R48 ;  /* 0x0000008aa830723c */ /* 0x040fe20000001830 */
[----:B------:R-:W1:Y:S01]  /*a7a0*/  LDSM.16.MT88.4 R136, [R207+0x2000] ;  /* 0x00200000cf88783b */ /* 0x000e620000004200 */
[----:B------:R-:W4:Y:S02]  /*a7b0*/  MUFU.EX2 R179, R176 ;  /* 0x000000b000b37308 */ /* 0x000f240000000800 */
[----:B------:R-:W-:Y:S02]  /*a7c0*/  FMUL.FTZ R129, R0, R129 ;  /* 0x0000008100817220 */ /* 0x000fe40000410000 */
[----:B---3--:R-:W-:Y:S06]  /*a7d0*/  FADD.FTZ R0, R132, R172 ;  /* 0x000000ac84007221 */ /* 0x008fec0000010000 */
[----:B------:R-:W-:Y:S01]  /*a7e0*/  MUFU.EX2 R176, R183 ;  /* 0x000000b700b07308 */ /* 0x000fe20000000800 */
[----:B--2---:R-:W-:Y:S04]  /*a7f0*/  FADD.FTZ R0, R2, R0 ;  /* 0x0000000002007221 */ /* 0x004fe80000010000 */
[----:B------:R-:W-:Y:S05]  /*a800*/  FADD.FTZ R0, R135, R0 ;  /* 0x0000000087007221 */ /* 0x000fea0000010000 */
        /* <DEDUP_REMOVED lines=35> */
[----:B----4-:R-:W-:Y:S02]  /*aa40*/  F2FP.PACK_AB R139, R179, R180 ;  /* 0x000000b4b38b723e */ /* 0x010fe400000000ff */
[----:B------:R-:W2:Y:S01]  /*aa50*/  MUFU.EX2 R2, R187 ;  /* 0x000000bb00027308 */ /* 0x000ea20000000800 */
[----:B------:R-:W-:Y:S04]  /*aa60*/  F2FP.PACK_AB R169, R173, R174 ;  /* 0x000000aeada9723e */ /* 0x000fe800000000ff */
[C---:B------:R-:W-:Y:S05]  /*aa70*/  HMMA.16816.F32 R4, R136.reuse, R140, R4 ;  /* 0x0000008c8804723c */ /* 0x040fea0000001804 */
[----:B------:R-:W3:Y:S03]  /*aa80*/  MUFU.EX2 R135, R186 ;  /* 0x000000ba00877308 */ /* 0x000ee60000000800 */
[C---:B------:R-:W-:Y:S01]  /*aa90*/  HMMA.16816.F32 R8, R136.reuse, R142, R8 ;  /* 0x0000008e8808723c */ /* 0x040fe20000001808 */
[----:B------:R-:W4:Y:S03]  /*aaa0*/  LDSM.16.MT88.4 R140, [R207+0x800] ;  /* 0x00080000cf8c783b */ /* 0x000f260000004200 */
[----:B-1----:R-:W-:Y:S03]  /*aab0*/  FADD.FTZ R0, R132, R0 ;  /* 0x0000000084007221 */ /* 0x002fe60000010000 */
[----:B------:R-:W1:Y:S01]  /*aac0*/  MUFU.EX2 R134, R185 ;  /* 0x000000b900867308 */ /* 0x000e620000000800 */
[C---:B------:R-:W-:Y:S04]  /*aad0*/  HMMA.16816.F32 R12, R136.reuse, R144, R12 ;  /* 0x00000090880c723c */ /* 0x040fe8000000180c */
[----:B--2---:R-:W-:Y:S04]  /*aae0*/  FADD.FTZ R0, R2, R0 ;  /* 0x0000000002007221 */ /* 0x004fe80000010000 */
[C---:B------:R-:W-:Y:S01]  /*aaf0*/  HMMA.16816.F32 R16, R136.reuse, R146, R16 ;  /* 0x000000928810723c */ /* 0x040fe20000001810 */
[----:B------:R-:W2:Y:S03]  /*ab00*/  LDSM.16.MT88.4 R144, [R206+0x800] ;  /* 0x00080000ce90783b */ /* 0x000ea60000004200 */
[----:B---3--:R-:W-:Y:S04]  /*ab10*/  FADD.FTZ R0, R135, R0 ;  /* 0x0000000087007221 */ /* 0x008fe80000010000 */
[----:B-1----:R-:W-:Y:S01]  /*ab20*/  FADD.FTZ R0, R134, R0 ;  /* 0x0000000086007221 */ /* 0x002fe20000010000 */
        /* <DEDUP_REMOVED lines=47> */
[----:B------:R-:W3:Y:S01]  /*ae20*/  MUFU.EX2 R132, R192 ;  /* 0x000000c000847308 */ /* 0x000ee20000000800 */
[C---:B-1----:R-:W-:Y:S09]  /*ae30*/  HMMA.16816.F32 R4, R136.reuse, R140, R4 ;  /* 0x0000008c8804723c */ /* 0x042ff20000001804 */
[----:B------:R-:W1:Y:S01]  /*ae40*/  MUFU.EX2 R135, R196 ;  /* 0x000000c400877308 */ /* 0x000e620000000800 */
[C---:B------:R-:W-:Y:S01]  /*ae50*/  HMMA.16816.F32 R8, R136.reuse, R142, R8 ;  /* 0x0000008e8808723c */ /* 0x040fe20000001808 */
[----:B------:R-:W4:Y:S08]  /*ae60*/  LDSM.16.MT88.4 R140, [R206+0x1000] ;  /* 0x00100000ce8c783b */ /* 0x000f300000004200 */
[----:B------:R-:W5:Y:S01]  /*ae70*/  MUFU.EX2 R134, R194 ;  /* 0x000000c200867308 */ /* 0x000f620000000800 */
[C---:B--2---:R-:W-:Y:S03]  /*ae80*/  HMMA.16816.F32 R12, R136.reuse, R144, R12 ;  /* 0x00000090880c723c */ /* 0x044fe6000000180c */
[----:B---3--:R-:W-:Y:S01]  /*ae90*/  F2FP.PACK_AB R168, R2, R132 ;  /* 0x0000008402a8723e */ /* 0x008fe200000000ff */
[----:B------:R-:W-:Y:S04]  /*aea0*/  FADD.FTZ R0, R132, R0 ;  /* 0x0000000084007221 */ /* 0x000fe80000010000 */
[C---:B------:R-:W-:Y:S01]  /*aeb0*/  HMMA.16816.F32 R16, R136.reuse, R146, R16 ;  /* 0x000000928810723c */ /* 0x040fe20000001810 */
[----:B------:R-:W2:Y:S01]  /*aec0*/  LDSM.16.MT88.4 R144, [R204+0x3000] ;  /* 0x00300000cc90783b */ /* 0x000ea20000004200 */
[----:B------:R-:W3:Y:S02]  /*aed0*/  MUFU.EX2 R132, R195 ;  /* 0x000000c300847308 */ /* 0x000ee40000000800 */
[----:B------:R-:W-:Y:S02]  /*aee0*/  FADD.FTZ R0, R2, R0 ;  /* 0x0000000002007221 */ /* 0x000fe40000010000 */
[----:B------:R-:W-:Y:S02]  /*aef0*/  FADD.FTZ R2, R152, R197 ;  /* 0x000000c598027221 */ /* 0x000fe40000010000 */
[C---:B------:R-:W-:Y:S01]  /*af00*/  HMMA.16816.F32 R20, R136.reuse, R148, R20 ;  /* 0x000000948814723c */ /* 0x040fe20000001814 */
[----:B------:R-:W-:Y:S03]  /*af10*/  LDSM.16.MT88.4 R152, [R205+0x1800] ;  /* 0x00180000cd98783b */ /* 0x000fe60000004200 */
[----:B-1----:R-:W-:Y:S01]  /*af20*/  FADD.FTZ R0, R135, R0 ;  /* 0x0000000087007221 */ /* 0x002fe20000010000 */
[C---:B-----5:R-:W-:Y:S03]  /*af30*/  F2FP.PACK_AB R170, R134.reuse, R135 ;  /* 0x0000008786aa723e */ /* 0x060fe600000000ff */
[C---:B------:R-:W-:Y:S01]  /*af40*/  HMMA.16816.F32 R24, R136.reuse, R150, R24 ;  /* 0x000000968818723c */ /* 0x040fe20000001818 */
[----:B------:R-:W1:Y:S03]  /*af50*/  LDSM.16.MT88.4 R148, [R205+0x3000] ;  /* 0x00300000cd94783b */ /* 0x000e660000004200 */
[----:B------:R-:W-:Y:S01]  /*af60*/  FADD.FTZ R222, R134, R0 ;  /* 0x0000000086de7221 */ /* 0x000fe20000010000 */
[----:B------:R-:W-:Y:S01]  /*af70*/  MOV R134, R133 ;  /* 0x0000008500867202 */ /* 0x000fe20000000f00 */
[----:B------:R-:W-:Y:S01]  /*af80*/  FADD.FTZ R0, R156, R2 ;  /* 0x000000029c007221 */ /* 0x000fe20000010000 */
[-C--:B------:R-:W-:Y:S01]  /*af90*/  MOV R135, R3.reuse ;  /* 0x0000000300877202 */ /* 0x080fe20000000f00 */
[C---:B----4-:R-:W-:Y:S04]  /*afa0*/  HMMA.16816.F32 R28, R136.reuse, R140, R28 ;  /* 0x0000008c881c723c */ /* 0x050fe8000000181c */
[----:B---3--:R-:W-:Y:S01]  /*afb0*/  F2FP.PACK_AB R171, R132, R172 ;  /* 0x000000ac84ab723e */ /* 0x008fe200000000ff */
[----:B------:R-:W-:Y:S03]  /*afc0*/  FADD.FTZ R0, R199, R0 ;  /* 0x00000000c7007221 */ /* 0x000fe60000010000 */
[C---:B------:R-:W-:Y:S01]  /*afd0*/  HMMA.16816.F32 R32, R136.reuse, R142, R32 ;  /* 0x0000008e8820723c */ /* 0x040fe20000001820 */
[----:B------:R-:W3:Y:S03]  /*afe0*/  LDSM.16.MT88.4 R140, [R207+0x3000] ;  /* 0x00300000cf8c783b */ /* 0x000ee60000004200 */
[----:B------:R-:W-:Y:S04]  /*aff0*/  FADD.FTZ R0, R198, R0 ;  /* 0x00000000c6007221 */ /* 0x000fe80000010000 */
[C---:B--2---:R-:W-:Y:S04]  /*b000*/  HMMA.16816.F32 R36, R136.reuse, R144, R36 ;  /* 0x000000908824723c */ /* 0x044fe80000001824 */
[----:B------:R-:W-:Y:S04]  /*b010*/  FADD.FTZ R0, R180, R0 ;  /* 0x00000000b4007221 */ /* 0x000fe80000010000 */
        /* <DEDUP_REMOVED lines=89> */
.L_x_5308:
        /* <DEDUP_REMOVED lines=21> */
.L_x_5332:
[----:B------:R-:W-:-:S04]  /*b700*/  MOV R3, 0x1 ;  /* 0x0000000100037802 */ /* 0x000fc80000000f00 */
[----:B------:R-:W-:-:S13]  /*b710*/  ISETP.NE.AND P0, PT, R3, c[0x0][0x32c], PT ;  /* 0x0000cb0003007a0c */ /* 0x000fda0003f05270 */
[----:B------:R-:W-:-:S05]  /*b720*/  @P0 IMAD.HI.U32 R3, R0, c[0x0][0x330], RZ ;  /* 0x0000cc0000030a27 */ /* 0x000fca00078e00ff */
[----:B------:R-:W-:Y:S02]  /*b730*/  @P0 SHF.R.U32.HI R0, RZ, c[0x0][0x334], R3 ;  /* 0x0000cd00ff000a19 */ /* 0x000fe40000011603 */
.L_x_5333:
[----:B------:R-:W-:Y:S05]  /*b740*/  BSYNC B0 ;  /* 0x0000000000007941 */ /* 0x000fea0003800000 */
.L_x_5331:
[----:B------:R-:W-:-:S05]  /*b750*/  IMAD R0, R0, c[0x0][0x32c], RZ ;  /* 0x0000cb0000007a24 */ /* 0x000fca00078e02ff */
[----:B------:R-:W-:-:S04]  /*b760*/  IMNMX R2, R2, R0, !PT ;  /* 0x0000000002027217 */ /* 0x000fc80007800200 */
.L_x_5330:
        /* <DEDUP_REMOVED lines=9> */
.L_x_5345:
        /* <DEDUP_REMOVED lines=43> */
.L_x_5452:
        /* <DEDUP_REMOVED lines=26> */
.L_x_5453:
        /* <DEDUP_REMOVED lines=27> */
.L_x_5336:
[----:B------:R-:W-:Y:S05]  /*be00*/  BSYNC B0 ;  /* 0x0000000000007941 */ /* 0x000fea0003800000 */
.L_x_5335:
        /* <DEDUP_REMOVED lines=248> */
.L_x_5454:
        /* <DEDUP_REMOVED lines=26> */
.L_x_5455:
        /* <DEDUP_REMOVED lines=27> */
.L_x_5340:
[----:B------:R-:W-:Y:S05]  /*d0e0*/  BSYNC B0 ;  /* 0x0000000000007941 */ /* 0x000fea0003800000 */
.L_x_5339:
        /* <DEDUP_REMOVED lines=35> */
.L_x_5456:
[----:B-12---:R-:W-:Y:S01]  /*d320*/  FMNMX.FTZ R132, R132, R0, !PT ;  /* 0x0000000084847209 */ /* 0x006fe20007810000 */
[----:B------:R-:W-:-:S05]  /*d330*/  BRA.DIV ~URZ, `(.L_x_5344) ;  /* 0x0000da527f007947 */ /* 0x000fca000b800000 */
[----:B------:R-:W1:Y:S02]  /*d340*/  SHFL.BFLY PT, R0, R132, 0x1, 0x1f ;  /* 0x0c201f0084007f89 */ /* 0x000e6400000e0000 */
[----:B-1----:R-:W-:Y:S02]  /*d350*/  FMNMX.FTZ R133, R132, R0, !PT ;  /* 0x0000000084857209 */ /* 0x002fe40007810000 */
[----:B------:R-:W1:Y:S02]  /*d360*/  SHFL.BFLY PT, R0, R168, 0x2, 0x1f ;  /* 0x0c401f00a8007f89 */ /* 0x000e6400000e0000 */
[----:B-1----:R-:W-:Y:S05]  /*d370*/  FMNMX.FTZ R132, R168, R0, !PT ;  /* 0x00000000a8847209 */ /* 0x002fea0007810000 */
[----:B------:R1:W2:Y:S02]  /*d380*/  SHFL.BFLY PT, R0, R132, 0x1, 0x1f ;  /* 0x0c201f0084007f89 */ /* 0x0002a400000e0000 */
.L_x_5457:
[----:B--2---:R-:W-:Y:S01]  /*d390*/  FMNMX.FTZ R3, R0, R132, !PT ;  /* 0x0000008400037209 */ /* 0x004fe20007810000 */
[C---:B-1----:R-:W-:Y:S01]  /*d3a0*/  FMUL.FTZ R132, R133.reuse, c[0x0][0x2d0] ;  /* 0x0000b40085847a20 */ /* 0x042fe20000410000 */
[----:B------:R-:W-:Y:S01]  /*d3b0*/  WARPSYNC 0xffffffff ;  /* 0xffffffff00007948 */ /* 0x000fe20003800000 */
[----:B------:R-:W-:Y:S01]  /*d3c0*/  FADD.FTZ R0, -R133, R134 ;  /* 0x0000008685007221 */ /* 0x000fe20000010100 */
[----:B------:R-:W-:Y:S01]  /*d3d0*/  ISETP.GT.AND P0, PT, R216, R198, PT ;  /* 0x000000c6d800720c */ /* 0x000fe20003f04270 */
[--C-:B------:R-:W-:Y:S01]  /*d3e0*/  FFMA.FTZ R134, R4, c[0x0][0x2d0], -R132.reuse ;  /* 0x0000b40004867a23 */ /* 0x100fe20000010884 */
[----:B------:R-:W-:Y:S01]  /*d3f0*/  IADD3 R216, R216, -0x1, RZ ;  /* 0xffffffffd8d87810 */ /* 0x000fe20007ffe0ff */
        /* <DEDUP_REMOVED lines=441> */
.L_x_5334:
[----:B------:R-:W-:-:S13]  /*ef90*/  ISETP.GE.AND P0, PT, R216, R226, PT ;  /* 0x000000e2d800720c */ /* 0x000fda0003f06270 */
[----:B------:R-:W-:Y:S05]  /*efa0*/  @!P0 BRA `(.L_x_5346) ;  /* 0x0000426000008947 */ /* 0x000fea0003800000 */
[----:B------:R-:W-:Y:S02]  /*efb0*/  MOV R135, R16 ;  /* 0x0000001000877202 */ /* 0x000fe40000000f00 */
[----:B------:R-:W-:Y:S02]  /*efc0*/  MOV R134, R133 ;  /* 0x0000008500867202 */ /* 0x000fe40000000f00 */
.L_x_5364:
        /* <DEDUP_REMOVED lines=15> */
[C---:B------:R-:W-:Y:S01]  /*f0c0*/  IADD3 R213, R200.reuse, 0x7800, RZ ;  /* 0x00007800c8d57810 */ /* 0x040fe20007ffe0ff */
        /* <DEDUP_REMOVED lines=14> */
[----:B------:R-:W-:Y:S01]  /*f1b0*/  LEA R13, P0, R0, c[0x0][0x1f8], 0x1 ;  /* 0x00007e00000d7a11 */ /* 0x000fe200078008ff */
        /* <DEDUP_REMOVED lines=21> */
.L_x_5458:
[----:B------:R-:W5:Y:S01]  /*f310*/  SHFL.IDX PT, R5, R13, RZ, 0x181f ;  /* 0x00181fff0d057589 */ /* 0x000f6200000e0000 */
[----:B------:R-:W-:Y:S01]  /*f320*/  ISETP.GE.AND P1, PT, R218, c[0x0][0x1d4], PT ;  /* 0x00007500da007a0c */ /* 0x000fe20003f26270 */
[----:B------:R-:W-:Y:S01]  /*f330*/  BSSY B0, `(.L_x_5348) ;  /* 0x000014f000007945 */ /* 0x000fe20003800000 */
[----:B------:R-:W-:Y:S02]  /*f340*/  ISETP.GE.AND P5, PT, R224, c[0x0][0x1d4], PT ;  /* 0x00007500e0007a0c */ /* 0x000fe40003fa6270 */
[----:B------:R4:W3:Y:S01]  /*f350*/  SHFL.IDX PT, R3, R13, 0x1, 0x181f ;  /* 0x00381f000d037f89 */ /* 0x0008e200000e0000 */
[----:B------:R-:W-:Y:S02]  /*f360*/  SEL R214, RZ, 0x10, P1 ;  /* 0x00000010ffd67807 */ /* 0x000fe40000800000 */
[----:B------:R-:W-:Y:S02]  /*f370*/  ISETP.GE.AND P4, PT, R223, c[0x0][0x1d4], PT ;  /* 0x00007500df007a0c */ /* 0x000fe40003f86270 */
[----:B----4-:R-:W4:Y:S01]  /*f380*/  SHFL.IDX PT, R4, R4, 0x1, 0x181f ;  /* 0x00381f0004047f89 */ /* 0x010f2200000e0000 */
[----:B------:R-:W-:Y:S02]  /*f390*/  ISETP.GE.AND P3, PT, R225, c[0x0][0x1d4], PT ;  /* 0x00007500e1007a0c */ /* 0x000fe40003f66270 */
[C---:B-----5:R-:W-:Y:S05]  /*f3a0*/  IADD3 R6, P0, R5.reuse, R22, RZ ;  /* 0x0000001605067210 */ /* 0x060fea0007f1e0ff */
[C---:B---3--:R-:W-:Y:S05]  /*f3b0*/  IMAD.X R7, R2.reuse, 0x1, R14, P0 ;  /* 0x0000000102077824 */ /* 0x048fea00000e060e */
[----:B------:R3:W-:Y:S02]  /*f3c0*/  LDGSTS.E.BYPASS.LTC128B.128 [R215+0x100], [R6.64], !P1 ;  /* 0x0010000006d77fae */ /* 0x0007e4000c901d46 */
[C---:B---3--:R-:W-:Y:S05]  /*f3d0*/  IADD3 R6, P0, R5.reuse, R20, RZ ;  /* 0x0000001405067210 */ /* 0x048fea0007f1e0ff */
[C---:B------:R-:W-:Y:S01]  /*f3e0*/  IMAD.X R7, R2.reuse, 0x1, R15, P0 ;  /* 0x0000000102077824 */ /* 0x040fe200000e060f */
[C---:B------:R-:W-:Y:S04]  /*f3f0*/  IADD3 R12, P0, R5.reuse, R30, RZ ;  /* 0x0000001e050c7210 */ /* 0x040fe80007f1e0ff */
[----:B------:R3:W-:Y:S01]  /*f400*/  LDGSTS.E.BYPASS.LTC128B.128 [R215+0x2100], [R6.64], !P5 ;  /* 0x0210000006d77fae */ /* 0x0007e2000e901d46 */
[----:B------:R-:W-:Y:S05]  /*f410*/  IMAD.X R13, R2, 0x1, R28, P0 ;  /* 0x00000001020d7824 */ /* 0x000fea00000e061c */
[----:B------:R5:W-:Y:S01]  /*f420*/  LDGSTS.E.BYPASS.LTC128B.128 [R215+0x4100], [R12.64], !P4 ;  /* 0x041000000cd77fae */ /* 0x000be2000e101d46 */
[----:B---3--:R-:W-:Y:S04]  /*f430*/  IADD3 R6, -R214, 0x10, RZ ;  /* 0x00000010d6067810 */ /* 0x008fe80007ffe1ff */
[----:B------:R-:W-:Y:S04]  /*f440*/  LOP3.LUT R6, R6, 0xf, RZ, 0xc0, !PT ;  /* 0x0000000f06067812 */ /* 0x000fe800078ec0ff */
[----:B------:R-:W-:Y:S04]  /*f450*/  IADD3 R22, P1, P0, R6, R3, R22 ;  /* 0x0000000306167210 */ /* 0x000fe8000783e016 */
[-C--:B----4-:R-:W-:Y:S02]  /*f460*/  IADD3.X R23, RZ, R4.reuse, R14, P1, P0 ;  /* 0x00000004ff177210 */ /* 0x090fe40000fe040e */
[----:B------:R-:W-:Y:S02]  /*f470*/  IADD3 R6, P0, R5, R31, RZ ;  /* 0x0000001f05067210 */ /* 0x000fe40007f1e0ff */
[----:B------:R-:W-:Y:S03]  /*f480*/  SEL R5, RZ, 0x10, P4 ;  /* 0x00000010ff057807 */ /* 0x000fe60002000000 */
[----:B------:R-:W-:Y:S05]  /*f490*/  IMAD.X R7, R2, 0x1, R29, P0 ;  /* 0x0000000102077824 */ /* 0x000fea00000e061d */
        /* <DEDUP_REMOVED lines=28> */
[----:B------:R-:W-:Y:S04]  /*f660*/  ISETP.GT.AND P0, PT, R216, R226, PT ;  /* 0x000000e2d800720c */ /* 0x000fe80003f04270 */
        /* <DEDUP_REMOVED lines=19> */
[----:B------:R-:W3:Y:S05]  /*f7a0*/  LDSM.16.M88.4 R172, [R203+0x1000] ;  /* 0x00100000cbac783b */ /* 0x000eea0000000200 */
[----:B------:R-:W-:Y:S02]  /*f7b0*/  LDSM.16.M88.4 R188, [R133] ;  /* 0x0000000085bc783b */ /* 0x000fe40000000200 */
[C---:B-1----:R-:W-:Y:S08]  /*f7c0*/  HMMA.16816.F32 R4, R168.reuse, R176, R4 ;  /* 0x000000b0a804723c */ /* 0x042ff00000001804 */
[C---:B------:R-:W-:Y:S01]  /*f7d0*/  HMMA.16816.F32 R8, R168.reuse, R178, R8 ;  /* 0x000000b2a808723c */ /* 0x040fe20000001808 */
[----:B------:R-:W-:Y:S07]  /*f7e0*/  LDSM.16.M88.4 R176, [R210] ;  /* 0x00000000d2b0783b */ /* 0x000fee0000000200 */
[C---:B--2---:R-:W-:Y:S08]  /*f7f0*/  HMMA.16816.F32 R12, R168.reuse, R180, R12 ;  /* 0x000000b4a80c723c */ /* 0x044ff0000000180c */
[C---:B------:R-:W-:Y:S01]  /*f800*/  HMMA.16816.F32 R16, R168.reuse, R182, R16 ;  /* 0x000000b6a810723c */ /* 0x040fe20000001810 */
[----:B------:R-:W1:Y:S07]  /*f810*/  LDSM.16.M88.4 R180, [R202+-0x6000] ;  /* 0xffa00000cab4783b */ /* 0x000e6e0000000200 */
[C---:B---3--:R-:W-:Y:S08]  /*f820*/  HMMA.16816.F32 R20, R168.reuse, R172, R20 ;  /* 0x000000aca814723c */ /* 0x048ff00000001814 */
[C---:B------:R-:W-:Y:S01]  /*f830*/  HMMA.16816.F32 R24, R168.reuse, R174, R24 ;  /* 0x000000aea818723c */ /* 0x040fe20000001818 */
[----:B------:R-:W2:Y:S07]  /*f840*/  LDSM.16.M88.4 R172, [R202+-0x5800] ;  /* 0xffa80000caac783b */ /* 0x000eae0000000200 */
[C---:B------:R-:W-:Y:S08]  /*f850*/  HMMA.16816.F32 R28, R168.reuse, R184, R28 ;  /* 0x000000b8a81c723c */ /* 0x040ff0000000181c */
[----:B------:R-:W-:Y:S01]  /*f860*/  HMMA.16816.F32 R32, R168, R186, R32 ;  /* 0x000000baa820723c */ /* 0x000fe20000001820 */
[----:B------:R-:W3:Y:S05]  /*f870*/  LDSM.16.M88.4 R168, [R202+-0x5000] ;  /* 0xffb00000caa8783b */ /* 0x000eea0000000200 */
[----:B------:R-:W-:Y:S02]  /*f880*/  LDSM.16.M88.4 R184, [R201+0x2000] ;  /* 0x00200000c9b8783b */ /* 0x000fe40000000200 */
[C---:B-1----:R-:W-:Y:S08]  /*f890*/  HMMA.16816.F32 R4, R176.reuse, R180, R4 ;  /* 0x000000b4b004723c */ /* 0x042ff00000001804 */
[C---:B------:R-:W-:Y:S01]  /*f8a0*/  HMMA.16816.F32 R8, R176.reuse, R182, R8 ;  /* 0x000000b6b008723c */ /* 0x040fe20000001808 */
[----:B------:R-:W1:Y:S07]  /*f8b0*/  LDSM.16.M88.4 R180, [R202+-0x4800] ;  /* 0xffb80000cab4783b */ /* 0x000e6e0000000200 */
[C---:B--2---:R-:W-:Y:S08]  /*f8c0*/  HMMA.16816.F32 R12, R176.reuse, R172, R12 ;  /* 0x000000acb00c723c */ /* 0x044ff0000000180c */
[C---:B------:R-:W-:Y:S01]  /*f8d0*/  HMMA.16816.F32 R16, R176.reuse, R174, R16 ;  /* 0x000000aeb010723c */ /* 0x040fe20000001810 */
[----:B------:R-:W2:Y:S07]  /*f8e0*/  LDSM.16.M88.4 R172, [R208+0x4000] ;  /* 0x00400000d0ac783b */ /* 0x000eae0000000200 */
[C---:B---3--:R-:W-:Y:S08]  /*f8f0*/  HMMA.16816.F32 R20, R176.reuse, R168, R20 ;  /* 0x000000a8b014723c */ /* 0x048ff00000001814 */
[C---:B------:R-:W-:Y:S01]  /*f900*/  HMMA.16816.F32 R24, R176.reuse, R170, R24 ;  /* 0x000000aab018723c */ /* 0x040fe20000001818 */
[----:B------:R-:W3:Y:S07]  /*f910*/  LDSM.16.M88.4 R168, [R201+0x2800] ;  /* 0x00280000c9a8783b */ /* 0x000eee0000000200 */
[C---:B-1----:R-:W-:Y:S08]  /*f920*/  HMMA.16816.F32 R28, R176.reuse, R180, R28 ;  /* 0x000000b4b01c723c */ /* 0x042ff0000000181c */
[----:B------:R-:W-:Y:S01]  /*f930*/  HMMA.16816.F32 R32, R176, R182, R32 ;  /* 0x000000b6b020723c */ /* 0x000fe20000001820 */
[----:B------:R-:W1:Y:S05]  /*f940*/  LDSM.16.M88.4 R176, [R201+0x3000] ;  /* 0x00300000c9b0783b */ /* 0x000e6a0000000200 */
[----:B------:R-:W4:Y:S02]  /*f950*/  LDSM.16.M88.4 R180, [R201+0x3800] ;  /* 0x00380000c9b4783b */ /* 0x000f240000000200 */
[C---:B--2---:R-:W-:Y:S08]  /*f960*/  HMMA.16816.F32 R4, R172.reuse, R184, R4 ;  /* 0x000000b8ac04723c */ /* 0x044ff00000001804 */
[C---:B------:R-:W-:Y:S01]  /*f970*/  HMMA.16816.F32 R8, R172.reuse, R186, R8 ;  /* 0x000000baac08723c */ /* 0x040fe20000001808 */
[----:B------:R-:W-:Y:S07]  /*f980*/  LDSM.16.M88.4 R184, [R0] ;  /* 0x0000000000b8783b */ /* 0x000fee0000000200 */
[C---:B---3--:R-:W-:Y:S08]  /*f990*/  HMMA.16816.F32 R12, R172.reuse, R168, R12 ;  /* 0x000000a8ac0c723c */ /* 0x048ff0000000180c */
[C---:B------:R-:W-:Y:S01]  /*f9a0*/  HMMA.16816.F32 R16, R172.reuse, R170, R16 ;  /* 0x000000aaac10723c */ /* 0x040fe20000001810 */
[----:B------:R-:W2:Y:S07]  /*f9b0*/  LDSM.16.M88.4 R168, [R209+0x4000] ;  /* 0x00400000d1a8783b */ /* 0x000eae0000000200 */
[C---:B-1----:R-:W-:Y:S08]  /*f9c0*/  HMMA.16816.F32 R20, R172.reuse, R176, R20 ;  /* 0x000000b0ac14723c */ /* 0x042ff00000001814 */
[C---:B------:R-:W-:Y:S01]  /*f9d0*/  HMMA.16816.F32 R24, R172.reuse, R178, R24 ;  /* 0x000000b2ac18723c */ /* 0x040fe20000001818 */
[----:B------:R-:W1:Y:S07]  /*f9e0*/  LDSM.16.M88.4 R176, [R132] ;  /* 0x0000000084b0783b */ /* 0x000e6e0000000200 */
[C---:B----4-:R-:W-:Y:S08]  /*f9f0*/  HMMA.16816.F32 R28, R172.reuse, R180, R28 ;  /* 0x000000b4ac1c723c */ /* 0x050ff0000000181c */
[----:B------:R-:W-:Y:S01]  /*fa00*/  HMMA.16816.F32 R32, R172, R182, R32 ;  /* 0x000000b6ac20723c */ /* 0x000fe20000001820 */
[----:B------:R-:W3:Y:S05]  /*fa10*/  LDSM.16.M88.4 R172, [R192] ;  /* 0x00000000c0ac783b */ /* 0x000eea0000000200 */
[----:B------:R-:W-:Y:S02]  /*fa20*/  LDSM.16.M88.4 R180, [R211+0x4000] ;  /* 0x00400000d3b4783b */ /* 0x000fe40000000200 */
        /* <DEDUP_REMOVED lines=8> */
[----:B------:R-:W-:Y:S07]  /*fab0*/  LDSM.16.M88.4 R188, [R202+-0x4000] ;  /* 0xffc00000cabc783b */ /* 0x000fee0000000200 */
[C---:B---3--:R-:W-:Y:S08]  /*fac0*/  HMMA.16816.F32 R28, R168.reuse, R172, R28 ;  /* 0x000000aca81c723c */ /* 0x048ff0000000181c */
[----:B------:R-:W-:Y:S01]  /*fad0*/  HMMA.16816.F32 R32, R168, R174, R32 ;  /* 0x000000aea820723c */ /* 0x000fe20000001820 */
[----:B------:R-:W3:Y:S05]  /*fae0*/  LDSM.16.M88.4 R168, [R203+0x3000] ;  /* 0x00300000cba8783b */ /* 0x000eea0000000200 */
[----:B------:R-:W4:Y:S02]  /*faf0*/  LDSM.16.M88.4 R172, [R203+0x3800] ;  /* 0x00380000cbac783b */ /* 0x000f240000000200 */
[C---:B--2---:R-:W-:Y:S08]  /*fb00*/  HMMA.16816.F32 R4, R180.reuse, R184, R4 ;  /* 0x000000b8b404723c */ /* 0x044ff00000001804 */
[C---:B------:R-:W-:Y:S01]  /*fb10*/  HMMA.16816.F32 R8, R180.reuse, R186, R8 ;  /* 0x000000bab408723c */ /* 0x040fe20000001808 */
[----:B------:R-:W2:Y:S07]  /*fb20*/  LDSM.16.M88.4 R184, [R210+0x4000] ;  /* 0x00400000d2b8783b */ /* 0x000eae0000000200 */
[C---:B-1----:R-:W-:Y:S08]  /*fb30*/  HMMA.16816.F32 R12, R180.reuse, R176, R12 ;  /* 0x000000b0b40c723c */ /* 0x042ff0000000180c */
[C---:B------:R-:W-:Y:S01]  /*fb40*/  HMMA.16816.F32 R16, R180.reuse, R178, R16 ;  /* 0x000000b2b410723c */ /* 0x040fe20000001810 */
[----:B------:R-:W-:Y:S07]  /*fb50*/  LDSM.16.M88.4 R176, [R202+-0x2800] ;  /* 0xffd80000cab0783b */ /* 0x000fee0000000200 */
[C---:B---3--:R-:W-:Y:S08]  /*fb60*/  HMMA.16816.F32 R20, R180.reuse, R168, R20 ;  /* 0x000000a8b414723c */ /* 0x048ff00000001814 */
[C---:B------:R-:W-:Y:S01]  /*fb70*/  HMMA.16816.F32 R24, R180.reuse, R170, R24 ;  /* 0x000000aab418723c */ /* 0x040fe20000001818 */
[----:B------:R-:W1:Y:S07]  /*fb80*/  LDSM.16.M88.4 R168, [R202+-0x3800] ;  /* 0xffc80000caa8783b */ /* 0x000e6e0000000200 */
[C---:B----4-:R-:W-:Y:S08]  /*fb90*/  HMMA.16816.F32 R28, R180.reuse, R172, R28 ;  /* 0x000000acb41c723c */ /* 0x050ff0000000181c */
[----:B------:R-:W-:Y:S01]  /*fba0*/  HMMA.16816.F32 R32, R180, R174, R32 ;  /* 0x000000aeb420723c */ /* 0x000fe20000001820 */
[----:B------:R-:W3:Y:S05]  /*fbb0*/  LDSM.16.M88.4 R172, [R202+-0x3000] ;  /* 0xffd00000caac783b */ /* 0x000eea0000000200 */
[----:B------:R-:W-:Y:S02]  /*fbc0*/  LDSM.16.M88.4 R180, [R208+0x8000] ;  /* 0x00800000d0b4783b */ /* 0x000fe40000000200 */
        /* <DEDUP_REMOVED lines=11> */
[----:B------:R-:W4:Y:S05]  /*fc80*/  LDSM.16.M88.4 R176, [R201+0x5800] ;  /* 0x00580000c9b0783b */ /* 0x000f2a0000000200 */
[----:B------:R-:W-:Y:S02]  /*fc90*/  LDSM.16.M88.4 R184, [R209+0x8000] ;  /* 0x00800000d1b8783b */ /* 0x000fe40000000200 */
[C---:B--2---:R-:W-:Y:S08]  /*fca0*/  HMMA.16816.F32 R4, R180.reuse, R188, R4 ;  /* 0x000000bcb404723c */ /* 0x044ff00000001804 */
[C---:B------:R-:W-:Y:S01]  /*fcb0*/  HMMA.16816.F32 R8, R180.reuse, R190, R8 ;  /* 0x000000beb408723c */ /* 0x040fe20000001808 */
[----:B------:R-:W2:Y:S05]  /*fcc0*/  LDSM.16.M88.4 R188, [R193] ;  /* 0x00000000c1bc783b */ /* 0x000eaa0000000200 */
[----:B------:R-:W5:Y:S02]  /*fcd0*/  LDSM.16.M88.4 R192, [R194] ;  /* 0x00000000c2c0783b */ /* 0x000f640000000200 */
[C---:B-1----:R-:W-:Y:S08]  /*fce0*/  HMMA.16816.F32 R12, R180.reuse, R168, R12 ;  /* 0x000000a8b40c723c */ /* 0x042ff0000000180c */
[C---:B------:R-:W-:Y:S01]  /*fcf0*/  HMMA.16816.F32 R16, R180.reuse, R170, R16 ;  /* 0x000000aab410723c */ /* 0x040fe20000001810 */
[----:B------:R-:W1:Y:S07]  /*fd00*/  LDSM.16.M88.4 R168, [R196] ;  /* 0x00000000c4a8783b */ /* 0x000e6e0000000200 */
[C---:B---3--:R-:W-:Y:S08]  /*fd10*/  HMMA.16816.F32 R20, R180.reuse, R172, R20 ;  /* 0x000000acb414723c */ /* 0x048ff00000001814 */
[C---:B------:R-:W-:Y:S01]  /*fd20*/  HMMA.16816.F32 R24, R180.reuse, R174, R24 ;  /* 0x000000aeb418723c */ /* 0x040fe20000001818 */
[----:B------:R-:W3:Y:S07]  /*fd30*/  LDSM.16.M88.4 R172, [R197] ;  /* 0x00000000c5ac783b */ /* 0x000eee0000000200 */
[C---:B----4-:R-:W-:Y:S08]  /*fd40*/  HMMA.16816.F32 R28, R180.reuse, R176, R28 ;  /* 0x000000b0b41c723c */ /* 0x050ff0000000181c */
[----:B------:R-:W-:Y:S01]  /*fd50*/  HMMA.16816.F32 R32, R180, R178, R32 ;  /* 0x000000b2b420723c */ /* 0x000fe20000001820 */
[----:B------:R-:W-:Y:S05]  /*fd60*/  LDSM.16.M88.4 R176, [R211+0x8000] ;  /* 0x00800000d3b0783b */ /* 0x000fea0000000200 */
[----:B------:R-:W4:Y:S02]  /*fd70*/  LDSM.16.M88.4 R180, [R203+0x4000] ;  /* 0x00400000cbb4783b */ /* 0x000f240000000200 */
[C---:B--2---:R-:W-:Y:S08]  /*fd80*/  HMMA.16816.F32 R4, R184.reuse, R188, R4 ;  /* 0x000000bcb804723c */ /* 0x044ff00000001804 */
[C---:B------:R-:W-:Y:S01]  /*fd90*/  HMMA.16816.F32 R8, R184.reuse, R190, R8 ;  /* 0x000000beb808723c */ /* 0x040fe20000001808 */
[----:B------:R-:W2:Y:S07]  /*fda0*/  LDSM.16.M88.4 R188, [R203+0x4800] ;  /* 0x00480000cbbc783b */ /* 0x000eae0000000200 */
        /* <DEDUP_REMOVED lines=8> */
[----:B------:R-:W-:Y:S05]  /*fe30*/  LDSM.16.M88.4 R172, [R210+0x8000] ;  /* 0x00800000d2ac783b */ /* 0x000fea0000000200 */
[----:B------:R-:W-:Y:S02]  /*fe40*/  LDSM.16.M88.4 R184, [R202+-0x1800] ;  /* 0xffe80000cab8783b */ /* 0x000fe40000000200 */
[C---:B----4-:R-:W-:Y:S08]  /*fe50*/  HMMA.16816.F32 R4, R176.reuse, R180, R4 ;  /* 0x000000b4b004723c */ /* 0x050ff00000001804 */
[C---:B------:R-:W-:Y:S01]  /*fe60*/  HMMA.16816.F32 R8, R176.reuse, R182, R8 ;  /* 0x000000b6b008723c */ /* 0x040fe20000001808 */
[----:B------:R-:W3:Y:S07]  /*fe70*/  LDSM.16.M88.4 R180, [R202+-0x2000] ;  /* 0xffe00000cab4783b */ /* 0x000eee0000000200 */
[C---:B--2---:R-:W-:Y:S08]  /*fe80*/  HMMA.16816.F32 R12, R176.reuse, R188, R12 ;  /* 0x000000bcb00c723c */ /* 0x044ff0000000180c */
[C---:B------:R-:W-:Y:S01]  /*fe90*/  HMMA.16816.F32 R16, R176.reuse, R190, R16 ;  /* 0x000000beb010723c */ /* 0x040fe20000001810 */
[----:B------:R-:W2:Y:S07]  /*fea0*/  LDSM.16.M88.4 R188, [R202+-0x1000] ;  /* 0xfff00000cabc783b */ /* 0x000eae0000000200 */
[C---:B-----5:R-:W-:Y:S08]  /*feb0*/  HMMA.16816.F32 R20, R176.reuse, R192, R20 ;  /* 0x000000c0b014723c */ /* 0x060ff00000001814 */
[C---:B------:R-:W-:Y:S01]  /*fec0*/  HMMA.16816.F32 R24, R176.reuse, R194, R24 ;  /* 0x000000c2b018723c */ /* 0x040fe20000001818 */
[----:B------:R-:W4:Y:S07]  /*fed0*/  LDSM.16.M88.4 R192, [R202+-0x800] ;  /* 0xfff80000cac0783b */ /* 0x000f2e0000000200 */
[C---:B-1----:R-:W-:Y:S08]  /*fee0*/  HMMA.16816.F32 R28, R176.reuse, R168, R28 ;  /* 0x000000a8b01c723c */ /* 0x042ff0000000181c */
[----:B------:R-:W-:Y:S01]  /*fef0*/  HMMA.16816.F32 R32, R176, R170, R32 ;  /* 0x000000aab020723c */ /* 0x000fe20000001820 */
[----:B------:R-:W-:Y:S05]  /*ff00*/  LDSM.16.M88.4 R168, [R208+0xc000] ;  /* 0x00c00000d0a8783b */ /* 0x000fea0000000200 */
[----:B------:R-:W1:Y:S02]  /*ff10*/  LDSM.16.M88.4 R176, [R201+0x6000] ;  /* 0x00600000c9b0783b */ /* 0x000e640000000200 */
[C---:B---3--:R-:W-:Y:S08]  /*ff20*/  HMMA.16816.F32 R4, R172.reuse, R180, R4 ;  /* 0x000000b4ac04723c */ /* 0x048ff00000001804 */
[C---:B------:R-:W-:Y:S01]  /*ff30*/  HMMA.16816.F32 R8, R172.reuse, R182, R8 ;  /* 0x000000b6ac08723c */ /* 0x040fe20000001808 */
[----:B------:R-:W3:Y:S07]  /*ff40*/  LDSM.16.M88.4 R180, [R201+0x6800] ;  /* 0x00680000c9b4783b */ /* 0x000eee0000000200 */
        /* <DEDUP_REMOVED lines=8> */
[----:B------:R-:W-:Y:S05]  /*ffd0*/  LDSM.16.M88.4 R192, [R198] ;  /* 0x00000000c6c0783b */ /* 0x000fea0000000200 */
[----:B------:R-:W4:Y:S02]  /*ffe0*/  LDSM.16.M88.4 R172, [R209+0xc000] ;  /* 0x00c00000d1ac783b */ /* 0x000f240000000200 */
[C---:B-1----:R-:W-:Y:S03]  /*fff0*/  HMMA.16816.F32 R4, R168.reuse, R176, R4 ;  /* 0x000000b0a804723c */ /* 0x042fe60000001804 */
[----:B------:R-:W1:Y:S05]  /*10000*/  LDSM.16.M88.4 R196, [R199] ;  /* 0x00000000c7c4783b */ /* 0x000e6a0000000200 */
[C---:B------:R-:W-:Y:S01]  /*10010*/  HMMA.16816.F32 R8, R168.reuse, R178, R8 ;  /* 0x000000b2a808723c */ /* 0x040fe20000001808 */
[----:B------:R-:W1:Y:S07]  /*10020*/  LDSM.16.M88.4 R176, [R212] ;  /* 0x00000000d4b0783b */ /* 0x000e6e0000000200 */
[C---:B---3--:R-:W-:Y:S08]  /*10030*/  HMMA.16816.F32 R12, R168.reuse, R180, R12 ;  /* 0x000000b4a80c723c */ /* 0x048ff0000000180c */
[C---:B------:R-:W-:Y:S01]  /*10040*/  HMMA.16816.F32 R16, R168.reuse, R182, R16 ;  /* 0x000000b6a810723c */ /* 0x040fe20000001810 */
[----:B------:R-:W-:Y:S07]  /*10050*/  LDSM.16.M88.4 R180, [R211+0xc000] ;  /* 0x00c00000d3b4783b */ /* 0x000fee0000000200 */
[C---:B-----5:R-:W-:Y:S08]  /*10060*/  HMMA.16816.F32 R20, R168.reuse, R184, R20 ;  /* 0x000000b8a814723c */ /* 0x060ff00000001814 */
[C---:B------:R-:W-:Y:S01]  /*10070*/  HMMA.16816.F32 R24, R168.reuse, R186, R24 ;  /* 0x000000baa818723c */ /* 0x040fe20000001818 */
[----:B------:R-:W-:Y:S07]  /*10080*/  LDSM.16.M88.4 R184, [R203+0x6000] ;  /* 0x00600000cbb8783b */ /* 0x000fee0000000200 */
[C---:B--2---:R-:W-:Y:S08]  /*10090*/  HMMA.16816.F32 R28, R168.reuse, R188, R28 ;  /* 0x000000bca81c723c */ /* 0x044ff0000000181c */
[----:B------:R-:W-:Y:S01]  /*100a0*/  HMMA.16816.F32 R32, R168, R190, R32 ;  /* 0x000000bea820723c */ /* 0x000fe20000001820 */
[----:B------:R-:W2:Y:S05]  /*100b0*/  LDSM.16.M88.4 R168, [R213] ;  /* 0x00000000d5a8783b */ /* 0x000eaa0000000200 */
[----:B------:R-:W3:Y:S02]  /*100c0*/  LDSM.16.M88.4 R188, [R203+0x6800] ;  /* 0x00680000cbbc783b */ /* 0x000ee40000000200 */
[C---:B----4-:R-:W-:Y:S08]  /*100d0*/  HMMA.16816.F32 R4, R172.reuse, R192, R4 ;  /* 0x000000c0ac04723c */ /* 0x050ff00000001804 */
[C---:B------:R-:W-:Y:S01]  /*100e0*/  HMMA.16816.F32 R8, R172.reuse, R194, R8 ;  /* 0x000000c2ac08723c */ /* 0x040fe20000001808 */
[----:B------:R-:W4:Y:S07]  /*100f0*/  LDSM.16.M88.4 R192, [R203+0x7000] ;  /* 0x00700000cbc0783b */ /* 0x000f2e0000000200 */
        /* <DEDUP_REMOVED lines=8> */
[----:B------:R-:W-:Y:S05]  /*10180*/  LDSM.16.M88.4 R168, [R210+0xc000] ;  /* 0x00c00000d2a8783b */ /* 0x000fea0000000200 */
[----:B------:R-:W2:Y:S02]  /*10190*/  LDSM.16.M88.4 R172, [R202] ;  /* 0x00000000caac783b */ /* 0x000ea40000000200 */
[C---:B------:R-:W-:Y:S08]  /*101a0*/  HMMA.16816.F32 R4, R180.reuse, R184, R4 ;  /* 0x000000b8b404723c */ /* 0x040ff00000001804 */
[C---:B------:R-:W-:Y:S01]  /*101b0*/  HMMA.16816.F32 R8, R180.reuse, R186, R8 ;  /* 0x000000bab408723c */ /* 0x040fe20000001808 */
[----:B------:R-:W5:Y:S07]  /*101c0*/  LDSM.16.M88.4 R184, [R202+0x1000] ;  /* 0x00100000cab8783b */ /* 0x000f6e0000000200 */
[C---:B---3--:R-:W-:Y:S08]  /*101d0*/  HMMA.16816.F32 R12, R180.reuse, R188, R12 ;  /* 0x000000bcb40c723c */ /* 0x048ff0000000180c */
[C---:B------:R-:W-:Y:S01]  /*101e0*/  HMMA.16816.F32 R16, R180.reuse, R190, R16 ;  /* 0x000000beb410723c */ /* 0x040fe20000001810 */
[----:B------:R-:W3:Y:S01]  /*101f0*/  LDSM.16.M88.4 R188, [R202+0x1800] ;  /* 0x00180000cabc783b */ /* 0x000ee20000000200 */
[----:B------:R-:W-:Y:S04]  /*10200*/  DEPBAR.LE SB0, 0x0 ;  /* 0x000080000000791a */ /* 0x000fe80000000000 */
[----:B------:R-:W-:Y:S02]  /*10210*/  BAR.SYNC.DEFER_BLOCKING 0x0 ;  /* 0x0000000000007b1d */ /* 0x000fe40000010000 */
[C---:B----4-:R-:W-:Y:S08]  /*10220*/  HMMA.16816.F32 R20, R180.reuse, R192, R20 ;  /* 0x000000c0b414723c */ /* 0x050ff00000001814 */
[C---:B------:R-:W-:Y:S08]  /*10230*/  HMMA.16816.F32 R24, R180.reuse, R194, R24 ;  /* 0x000000c2b418723c */ /* 0x040ff00000001818 */
[C---:B-1----:R-:W-:Y:S08]  /*10240*/  HMMA.16816.F32 R28, R180.reuse, R196, R28 ;  /* 0x000000c4b41c723c */ /* 0x042ff0000000181c */
[----:B------:R-:W-:Y:S08]  /*10250*/  HMMA.16816.F32 R32, R180, R198, R32 ;  /* 0x000000c6b420723c */ /* 0x000ff00000001820 */
[C---:B--2---:R-:W-:Y:S08]  /*10260*/  HMMA.16816.F32 R4, R168.reuse, R172, R4 ;  /* 0x000000aca804723c */ /* 0x044ff00000001804 */
[C---:B------:R-:W-:Y:S08]  /*10270*/  HMMA.16816.F32 R8, R168.reuse, R174, R8 ;  /* 0x000000aea808723c */ /* 0x040ff00000001808 */
[C---:B------:R-:W-:Y:S08]  /*10280*/  HMMA.16816.F32 R12, R168.reuse, R176, R12 ;  /* 0x000000b0a80c723c */ /* 0x040ff0000000180c */
[C---:B------:R-:W-:Y:S08]  /*10290*/  HMMA.16816.F32 R16, R168.reuse, R178, R16 ;  /* 0x000000b2a810723c */ /* 0x040ff00000001810 */
[C---:B-----5:R-:W-:Y:S08]  /*102a0*/  HMMA.16816.F32 R20, R168.reuse, R184, R20 ;  /* 0x000000b8a814723c */ /* 0x060ff00000001814 */
        /* <DEDUP_REMOVED lines=47> */
.L_x_5459:
[----:B------:R-:W-:-:S05]  /*105a0*/  BRA.DIV ~URZ, `(.L_x_5351) ;  /* 0x0000a9927f007947 */ /* 0x000fca000b800000 */
[----:B------:R-:W3:Y:S01]  /*105b0*/  SHFL.IDX PT, R0, R170, RZ, 0x181f ;  /* 0x00181fffaa007589 */ /* 0x000ee200000e0000 */
[----:B------:R-:W-:Y:S04]  /*105c0*/  IADD3 R2, -R214, 0x10, RZ ;  /* 0x00000010d6027810 */ /* 0x000fe80007ffe1ff */
[----:B------:R-:W-:Y:S04]  /*105d0*/  LOP3.LUT R2, R2, 0xf, RZ, 0xc0, !PT ;  /* 0x0000000f02027812 */ /* 0x000fe800078ec0ff */
[----:B---3--:R-:W-:Y:S04]  /*105e0*/  IADD3 R168, P1, P0, R2, R0, R175 ;  /* 0x0000000002a87210 */ /* 0x008fe8000783e0af */
[----:B--2---:R-:W-:Y:S02]  /*105f0*/  IADD3.X R169, RZ, R132, R171, P1, P0 ;  /* 0x00000084ffa97210 */ /* 0x004fe40000fe04ab */
        /* <DEDUP_REMOVED lines=8> */
[----:B---3--:R-:W-:Y:S05]  /*10680*/  IADD3 R2, P0, R0, R177, RZ ;  /* 0x000000b100027210 */ /* 0x008fea0007f1e0ff */
[----:B------:R-:W-:Y:S05]  /*10690*/  IMAD.X R3, R132, 0x1, R173, P0 ;  /* 0x0000000184037824 */ /* 0x000fea00000e06ad */
[----:B------:R3:W-:Y:S02]  /*106a0*/  LDGSTS.E.BYPASS.LTC128B.128 [R215+0xc100], [R2.64], !P4 ;  /* 0x0c10000002d77fae */ /* 0x0007e4000e101d46 */
[----:B---3--:R-:W-:Y:S02]  /*106b0*/  IADD3 R2, P0, R0, R178, RZ ;  /* 0x000000b200027210 */ /* 0x008fe40007f1e0ff */
[----:B------:R2:W3:Y:S03]  /*106c0*/  SHFL.IDX PT, R0, R170, 0x1, 0x181f ;  /* 0x00381f00aa007f89 */ /* 0x0004e600000e0000 */
[----:B------:R-:W-:Y:S02]  /*106d0*/  IMAD.X R3, R132, 0x1, R174, P0 ;  /* 0x0000000184037824 */ /* 0x000fe400000e06ae */
[----:B------:R2:W4:Y:S04]  /*106e0*/  SHFL.IDX PT, R132, R133, 0x1, 0x181f ;  /* 0x00381f0085847f89 */ /* 0x00052800000e0000 */
[----:B------:R2:W-:Y:S02]  /*106f0*/  LDGSTS.E.BYPASS.LTC128B.128 [R215+0xe100], [R2.64], !P3 ;  /* 0x0e10000002d77fae */ /* 0x0005e4000d901d46 */
.L_x_5460:
[C---:B--2---:R-:W-:Y:S02]  /*10700*/  IADD3 R2, -R214.reuse, 0x10, RZ ;  /* 0x00000010d6027810 */ /* 0x044fe40007ffe1ff */
[----:B------:R-:W-:Y:S02]  /*10710*/  ISETP.NE.U32.AND P0, PT, R214, RZ, PT ;  /* 0x000000ffd600720c */ /* 0x000fe40003f05070 */
[----:B------:R-:W-:Y:S04]  /*10720*/  LOP3.LUT R2, R2, 0xf, RZ, 0xc0, !PT ;  /* 0x0000000f02027812 */ /* 0x000fe800078ec0ff */
[----:B---3--:R-:W-:Y:S04]  /*10730*/  IADD3 R2, P2, P1, R2, R0, R175 ;  /* 0x0000000002027210 */ /* 0x008fe8000795e0af */
[----:B----4-:R-:W-:Y:S05]  /*10740*/  IADD3.X R3, RZ, R132, R171, P2, P1 ;  /* 0x00000084ff037210 */ /* 0x010fea00017e24ab */
        /* <DEDUP_REMOVED lines=13> */
.L_x_5349:
[----:B------:R-:W-:Y:S05]  /*10820*/  BSYNC B0 ;  /* 0x0000000000007941 */ /* 0x000fea0003800000 */
.L_x_5348:
[----:B---3--:R-:W-:Y:S01]  /*10830*/  LOP3.LUT R168, RZ, c[0x0][0x324], RZ, 0x33, !PT ;  /* 0x0000c900ffa87a12 */ /* 0x008fe200078e33ff */
[----:B------:R-:W-:Y:S01]  /*10840*/  IMAD.MOV.U32 R0, RZ, RZ, c[0x0][0x2c4] ;  /* 0x0000b100ff007624 */ /* 0x000fe200078e00ff */
[----:B------:R-:W0:Y:S01]  /*10850*/  LDGDEPBAR ;  /* 0x00000000000079af */ /* 0x000e220000000000 */
[----:B------:R-:W-:Y:S02]  /*10860*/  IMAD.IADD R132, R243, 0x1, R242 ;  /* 0x00000001f3847824 */ /* 0x000fe400078e02f2 */
[----:B-1----:R-:W-:Y:S01]  /*10870*/  IMAD.SHL.U32 R133, R216, 0x40, RZ ;  /* 0x00000040d8857824 */ /* 0x002fe200078e00ff */
        /* <DEDUP_REMOVED lines=8> */
[----:B------:R1:W2:Y:S02]  /*10900*/  SHFL.IDX PT, R3, R132, RZ, 0x1c1f ;  /* 0x001c1fff84037589 */ /* 0x0002a400000e0000 */
.L_x_5461:
[----:B------:R-:W-:Y:S02]  /*10910*/  IMAD.MOV.U32 R2, RZ, RZ, c[0x0][0x32c] ;  /* 0x0000cb00ff027624 */ /* 0x000fe400078e00ff */
[----:B------:R-:W-:Y:S03]  /*10920*/  IMAD.IADD R168, R168, 0x1, R0 ;  /* 0x00000001a8a87824 */ /* 0x000fe600078e0200 */
[----:B------:R-:W-:Y:S02]  /*10930*/  ISETP.GE.AND P0, PT, R2, 0x1, PT ;  /* 0x000000010200780c */ /* 0x000fe40003f06270 */
[-C--:B--2---:R-:W-:Y:S02]  /*10940*/  IADD3 R2, R169, R3.reuse, RZ ;  /* 0x00000003a9027210 */ /* 0x084fe40007ffe0ff */
        /* <DEDUP_REMOVED lines=15> */
.L_x_5355:
[----:B------:R-:W-:Y:S04]  /*10a40*/  MOV R170, 0x1 ;  /* 0x0000000100aa7802 */ /* 0x000fe80000000f00 */
[----:B------:R-:W-:Y:S11]  /*10a50*/  ISETP.NE.AND P0, PT, R170, c[0x0][0x32c], PT ;  /* 0x0000cb00aa007a0c */ /* 0x000ff60003f05270 */
[----:B------:R-:W-:Y:S02]  /*10a60*/  @!UPT UIADD3 URZ, URZ, URZ, URZ ;  /* 0x0000003f3f3ff290 */ /* 0x000fe4000fffe03f */
[----:B------:R-:W-:Y:S05]  /*10a70*/  @P0 IMAD.HI.U32 R170, R3, c[0x0][0x330], RZ ;  /* 0x0000cc0003aa0a27 */ /* 0x000fea00078e00ff */
[----:B------:R-:W-:Y:S02]  /*10a80*/  @P0 SHF.R.U32.HI R3, RZ, c[0x0][0x334], R170 ;  /* 0x0000cd00ff030a19 */ /* 0x000fe400000116aa */
.L_x_5356:
[----:B------:R-:W-:Y:S05]  /*10a90*/  BSYNC B0 ;  /* 0x0000000000007941 */ /* 0x000fea0003800000 */
.L_x_5354:
[----:B------:R-:W-:Y:S04]  /*10aa0*/  IMAD R3, R3, c[0x0][0x32c], -R133 ;  /* 0x0000cb0003037a24 */ /* 0x000fe800078e0a85 */
[----:B------:R-:W-:Y:S05]  /*10ab0*/  IMAD.IADD R3, R3, 0x1, -R231 ;  /* 0x0000000103037824 */ /* 0x000fea00078e0ae7 */
[----:B------:R-:W-:Y:S02]  /*10ac0*/  IMNMX R0, R0, R3, !PT ;  /* 0x0000000300007217 */ /* 0x000fe40007800200 */
[----:B------:R-:W-:Y:S04]  /*10ad0*/  IADD3 R3, R3, c[0x0][0x32c], RZ ;  /* 0x0000cb0003037a10 */ /* 0x000fe80007ffe0ff */
[----:B------:R-:W-:Y:S02]  /*10ae0*/  IMNMX R2, R2, R3, PT ;  /* 0x0000000302027217 */ /* 0x000fe40003800200 */
.L_x_5353:
        /* <DEDUP_REMOVED lines=51> */
.L_x_5462:
        /* <DEDUP_REMOVED lines=19> */
.L_x_5360:
[----:B------:R-:W-:Y:S04]  /*10f50*/  MOV R4, 0x1 ;  /* 0x0000000100047802 */ /* 0x000fe80000000f00 */
[----:B------:R-:W-:Y:S11]  /*10f60*/  ISETP.NE.AND P0, PT, R4, c[0x0][0x32c], PT ;  /* 0x0000cb0004007a0c */ /* 0x000ff60003f05270 */
[----:B------:R-:W-:Y:S02]  /*10f70*/  @!UPT UIADD3 URZ, URZ, URZ, URZ ;  /* 0x0000003f3f3ff290 */ /* 0x000fe4000fffe03f */
[----:B------:R-:W-:Y:S05]  /*10f80*/  @P0 IMAD.HI.U32 R4, R3, c[0x0][0x330], RZ ;  /* 0x0000cc0003040a27 */ /* 0x000fea00078e00ff */
[----:B------:R-:W-:Y:S02]  /*10f90*/  @P0 SHF.R.U32.HI R3, RZ, c[0x0][0x334], R4 ;  /* 0x0000cd00ff030a19 */ /* 0x000fe40000011604 */
.L_x_5361:
[----:B------:R-:W-:Y:S05]  /*10fa0*/  BSYNC B0 ;  /* 0x0000000000007941 */ /* 0x000fea0003800000 */
.L_x_5359:
[----:B------:R-:W-:Y:S04]  /*10fb0*/  IMAD R133, R3, c[0x0][0x32c], -R133 ;  /* 0x0000cb0003857a24 */ /* 0x000fe800078e0a85 */
[----:B------:R-:W-:Y:S05]  /*10fc0*/  IMAD.IADD R3, R133, 0x1, -R231 ;  /* 0x0000000185037824 */ /* 0x000fea00078e0ae7 */
[----:B------:R-:W-:Y:S02]  /*10fd0*/  IMNMX R0, R0, R3, !PT ;  /* 0x0000000300007217 */ /* 0x000fe40007800200 */
[----:B------:R-:W-:Y:S04]  /*10fe0*/  IADD3 R3, R3, c[0x0][0x32c], RZ ;  /* 0x0000cb0003037a10 */ /* 0x000fe80007ffe0ff */
[----:B------:R-:W-:Y:S02]  /*10ff0*/  IMNMX R2, R2, R3, PT ;  /* 0x0000000302027217 */ /* 0x000fe40003800200 */
.L_x_5358:
        /* <DEDUP_REMOVED lines=82> */
.L_x_5463:
[----:B-12---:R-:W-:Y:S01]  /*11520*/  FMNMX.FTZ R132, R132, R0, !PT ;  /* 0x0000000084847209 */ /* 0x006fe20007810000 */
[----:B------:R-:W-:-:S05]  /*11530*/  BRA.DIV ~URZ, `(.L_x_5363) ;  /* 0x00009d727f007947 */ /* 0x000fca000b800000 */
[----:B------:R-:W1:Y:S02]  /*11540*/  SHFL.BFLY PT, R0, R132, 0x1, 0x1f ;  /* 0x0c201f0084007f89 */ /* 0x000e6400000e0000 */
[----:B-1----:R-:W-:Y:S02]  /*11550*/  FMNMX.FTZ R133, R132, R0, !PT ;  /* 0x0000000084857209 */ /* 0x002fe40007810000 */
[----:B------:R-:W1:Y:S02]  /*11560*/  SHFL.BFLY PT, R0, R4, 0x2, 0x1f ;  /* 0x0c401f0004007f89 */ /* 0x000e6400000e0000 */
[----:B-1----:R-:W-:Y:S05]  /*11570*/  FMNMX.FTZ R4, R4, R0, !PT ;  /* 0x0000000004047209 */ /* 0x002fea0007810000 */
[----:B------:R1:W2:Y:S02]  /*11580*/  SHFL.BFLY PT, R0, R4, 0x1, 0x1f ;  /* 0x0c201f0004007f89 */ /* 0x0002a400000e0000 */
.L_x_5464:
        /* <DEDUP_REMOVED lines=44> */
[--C-:B------:R-:W-:Y:S02]  /*11850*/  FFMA.FTZ R16, R16, c[0x0][0x2d0], -R4.reuse ;  /* 0x0000b40010107a23 */ /* 0x100fe40000010804 */
[--C-:B------:R-:W-:Y:S02]  /*11860*/  FFMA.FTZ R190, R7, c[0x0][0x2d0], -R4.reuse ;  /* 0x0000b40007be7a23 */ /* 0x100fe40000010804 */
[--C-:B------:R-:W-:Y:S02]  /*11870*/  FFMA.FTZ R18, R24, c[0x0][0x2d0], -R4.reuse ;  /* 0x0000b40018127a23 */ /* 0x100fe40000010804 */
[--C-:B------:R-:W-:Y:S01]  /*11880*/  FFMA.FTZ R132, R21, c[0x0][0x2d0], -R4.reuse ;  /* 0x0000b40015847a23 */ /* 0x100fe20000010804 */
        /* <DEDUP_REMOVED lines=332> */
[----:B------:R-:W-:Y:S01]  /*12d50*/  FADD.FTZ R2, R172, R0 ;  /* 0x00000000ac027221 */ /* 0x000fe20000010000 */
[----:B------:R-:W-:Y:S03]  /*12d60*/  IADD3 R0, R216, -0x1, RZ ;  /* 0xffffffffd8007810 */ /* 0x000fe60007ffe0ff */
[C---:B------:R-:W-:Y:S01]  /*12d70*/  HMMA.16816.F32 R64, R136.reuse, R146, R64 ;  /* 0x000000928840723c */ /* 0x040fe20000001840 */
[----:B------:R-:W2:Y:S03]  /*12d80*/  LDSM.16.MT88.4 R144, [R207+0x5000] ;  /* 0x00500000cf90783b */ /* 0x000ea60000004200 */
[----:B------:R-:W-:Y:S01]  /*12d90*/  FADD.FTZ R220, R132, R2 ;  /* 0x0000000284dc7221 */ /* 0x000fe20000010000 */
[----:B------:R-:W-:Y:S03]  /*12da0*/  MOV R216, R0 ;  /* 0x0000000000d87202 */ /* 0x000fe60000000f00 */
        /* <DEDUP_REMOVED lines=70> */
.L_x_5346:
[----:B------:R-:W-:Y:S05]  /*13210*/  BRA.DIV ~URZ, `(.L_x_5365) ;  /* 0x000081727f007947 */ /* 0x000fea000b800000 */
[----:B------:R1:W2:Y:S02]  /*13220*/  SHFL.BFLY PT, R0, R222, 0x2, 0x1f ;  /* 0x0c401f00de007f89 */ /* 0x0002a400000e0000 */
.L_x_5465:
[----:B--2---:R-:W-:Y:S01]  /*13230*/  FADD.FTZ R4, R0, R222 ;  /* 0x000000de00047221 */ /* 0x004fe20000010000 */
[----:B------:R-:W-:Y:S05]  /*13240*/  BRA.DIV ~URZ, `(.L_x_5366) ;  /* 0x000081927f007947 */ /* 0x000fea000b800000 */
[----:B------:R-:W2:Y:S02]  /*13250*/  SHFL.BFLY PT, R0, R220, 0x2, 0x1f ;  /* 0x0c401f00dc007f89 */ /* 0x000ea400000e0000 */
[----:B--2---:R-:W-:-:S02]  /*13260*/  FADD.FTZ R5, R0, R220 ;  /* 0x000000dc00057221 */ /* 0x004fc40000010000 */
[----:B------:R-:W2:Y:S04]  /*13270*/  SHFL.BFLY PT, R0, R4, 0x1, 0x1f ;  /* 0x0c201f0004007f89 */ /* 0x000ea800000e0000 */
[----:B------:R3:W4:Y:S01]  /*13280*/  SHFL.BFLY PT, R3, R5, 0x1, 0x1f ;  /* 0x0c201f0005037f89 */ /* 0x00072200000e0000 */
[----:B--2---:R-:W-:-:S05]  /*13290*/  FADD.FTZ R4, R4, R0 ;  /* 0x0000000004047221 */ /* 0x004fca0000010000 */
.L_x_5466:
        /* <DEDUP_REMOVED lines=148> */
.L_x_5275:
        /* <DEDUP_REMOVED lines=17> */
.L_x_5368:
[----:B------:R-:W-:Y:S05]  /*13cf0*/  BSYNC B0 ;  /* 0x0000000000007941 */ /* 0x000fea0003800000 */
.L_x_5367:
[----:B------:R-:W-:Y:S01]  /*13d00*/  PRMT R0, R0, 0x9910, RZ ;  /* 0x0000991000007816 */ /* 0x000fe200000000ff */
[----:B------:R-:W-:Y:S01]  /*13d10*/  BSSY B1, `(.L_x_5369) ;  /* 0x000045e000017945 */ /* 0x000fe20003800000 */
[----:B------:R-:W-:Y:S02]  /*13d20*/  IMAD.MOV.U32 R110, RZ, RZ, R248 ;  /* 0x000000ffff6e7224 */ /* 0x000fe400078e00f8 */
        /* <DEDUP_REMOVED lines=23> */
[----:B----4-:R1:W-:Y:S04]  /*13ea0*/  STS [R9], R2 ;  /* 0x0000000209007388 */ /* 0x0103e80000000800 */
[----:B------:R2:W-:Y:S01]  /*13eb0*/  STS [R9+0x400], R0 ;  /* 0x0004000009007388 */ /* 0x0005e20000000800 */
[----:B-1----:R-:W-:Y:S02]  /*13ec0*/  F2FP.PACK_AB R2, R27, R26 ;  /* 0x0000001a1b02723e */ /* 0x002fe400000000ff */
[----:B--2---:R-:W-:-:S03]  /*13ed0*/  F2FP.PACK_AB R0, R117, R116 ;  /* 0x000000747500723e */ /* 0x004fc600000000ff */
[----:B---3--:R1:W-:Y:S04]  /*13ee0*/  STS [R8], R2 ;  /* 0x0000000208007388 */ /* 0x0083e80000000800 */
        /* <DEDUP_REMOVED lines=131> */
.L_x_5371:
        /* <DEDUP_REMOVED lines=119> */
.L_x_5467:
[----:B------:R-:W-:Y:S05]  /*14e90*/  BRA.DIV ~URZ, `(.L_x_5374) ;  /* 0x000066b27f007947 */ /* 0x000fea000b800000 */
[----:B------:R4:W2:Y:S02]  /*14ea0*/  SHFL.IDX PT, R0, R14, RZ, 0x181f ;  /* 0x00181fff0e007589 */ /* 0x0008a400000e0000 */
.L_x_5468:
        /* <DEDUP_REMOVED lines=24> */
.L_x_5376:
[----:B------:R-:W-:Y:S05]  /*15030*/  BSYNC B0 ;  /* 0x0000000000007941 */ /* 0x000fea0003800000 */
.L_x_5375:
[----:B------:R-:W-:Y:S05]  /*15040*/  BRA.DIV ~URZ, `(.L_x_5377) ;  /* 0x000065727f007947 */ /* 0x000fea000b800000 */
[----:B---3--:R3:W4:Y:S04]  /*15050*/  SHFL.IDX PT, R4, R5, 0x1, 0x181f ;  /* 0x00381f0005047f89 */ /* 0x00872800000e0000 */
[----:B--2---:R3:W2:Y:S02]  /*15060*/  SHFL.IDX PT, R0, R14, 0x1, 0x181f ;  /* 0x00381f000e007f89 */ /* 0x0046a400000e0000 */
.L_x_5469:
        /* <DEDUP_REMOVED lines=24> */
.L_x_5379:
[----:B------:R-:W-:Y:S05]  /*151f0*/  BSYNC B0 ;  /* 0x0000000000007941 */ /* 0x000fea0003800000 */
.L_x_5378:
[----:B------:R-:W-:Y:S05]  /*15200*/  BRA.DIV ~URZ, `(.L_x_5380) ;  /* 0x000064827f007947 */ /* 0x000fea000b800000 */
[----:B----4-:R4:W3:Y:S02]  /*15210*/  SHFL.IDX PT, R4, R5, 0x2, 0x181f ;  /* 0x00581f0005047f89 */ /* 0x0108e400000e0000 */
.L_x_5470:
[----:B------:R-:W-:Y:S05]  /*15220*/  BRA.DIV ~URZ, `(.L_x_5381) ;  /* 0x000064d27f007947 */ /* 0x000fea000b800000 */
[----:B--2---:R2:W4:Y:S02]  /*15230*/  SHFL.IDX PT, R0, R14, 0x2, 0x181f ;  /* 0x00581f000e007f89 */ /* 0x00452400000e0000 */
.L_x_5471:
        /* <DEDUP_REMOVED lines=24> */
.L_x_5383:
[----:B------:R-:W-:Y:S05]  /*153c0*/  BSYNC B0 ;  /* 0x0000000000007941 */ /* 0x000fea0003800000 */
.L_x_5382:
[----:B------:R-:W-:Y:S05]  /*153d0*/  BRA.DIV ~URZ, `(.L_x_5384) ;  /* 0x000063927f007947 */ /* 0x000fea000b800000 */
[----:B---3--:R3:W1:Y:S04]  /*153e0*/  SHFL.IDX PT, R4, R5, 0x3, 0x181f ;  /* 0x00781f0005047f89 */ /* 0x00866800000e0000 */
[----:B----4-:R3:W4:Y:S02]  /*153f0*/  SHFL.IDX PT, R0, R14, 0x3, 0x181f ;  /* 0x00781f000e007f89 */ /* 0x01072400000e0000 */
.L_x_5472:
        /* <DEDUP_REMOVED lines=25> */
.L_x_5372:
        /* <DEDUP_REMOVED lines=33> */
.L_x_5473:
[----:B------:R-:W-:Y:S05]  /*157a0*/  BRA.DIV ~URZ, `(.L_x_5387) ;  /* 0x000061027f007947 */ /* 0x000fea000b800000 */
[----:B------:R3:W4:Y:S02]  /*157b0*/  SHFL.IDX PT, R0, R12, RZ, 0x1c1f ;  /* 0x001c1fff0c007589 */ /* 0x00072400000e0000 */
.L_x_5474:
        /* <DEDUP_REMOVED lines=224> */
.L_x_5389:
[----:B------:R-:W-:Y:S05]  /*165c0*/  BSYNC B0 ;  /* 0x0000000000007941 */ /* 0x000fea0003800000 */
.L_x_5388:
[----:B------:R-:W-:Y:S05]  /*165d0*/  BRA.DIV ~URZ, `(.L_x_5390) ;  /* 0x000053427f007947 */ /* 0x000fea000b800000 */
[----:B--2---:R2:W1:Y:S04]  /*165e0*/  SHFL.IDX PT, R4, R5, 0x1, 0x1c1f ;  /* 0x003c1f0005047f89 */ /* 0x00446800000e0000 */
[----:B----4-:R2:W4:Y:S02]  /*165f0*/  SHFL.IDX PT, R0, R12, 0x1, 0x1c1f ;  /* 0x003c1f000c007f89 */ /* 0x01052400000e0000 */
.L_x_5475:
        /* <DEDUP_REMOVED lines=242> */
.L_x_5370:
        /* <DEDUP_REMOVED lines=8> */
[----:B---3--:R-:W-:Y:S02]  /*175a0*/  @P0 IMAD.WIDE R4, R251, R4, c[0x0][0x508] ;  /* 0x00014200fb040625 */ /* 0x008fe400078e0204 */
        /* <DEDUP_REMOVED lines=9> */
.L_x_5391:
        /* <DEDUP_REMOVED lines=57> */
.L_x_5393:
[----:B------:R-:W-:Y:S05]  /*179d0*/  BSYNC B0 ;  /* 0x0000000000007941 */ /* 0x000fea0003800000 */
.L_x_5392:
        /* <DEDUP_REMOVED lines=34> */
.L_x_5476:
[----:B------:R-:W-:Y:S05]  /*17c00*/  BRA.DIV ~URZ, `(.L_x_5395) ;  /* 0x00003e527f007947 */ /* 0x000fea000b800000 */
[----:B------:R3:W4:Y:S02]  /*17c10*/  SHFL.IDX PT, R0, R14, RZ, 0x181f ;  /* 0x00181fff0e007589 */ /* 0x00072400000e0000 */
.L_x_5477:
        /* <DEDUP_REMOVED lines=25> */
.L_x_5397:
[----:B------:R-:W-:Y:S05]  /*17db0*/  BSYNC B0 ;  /* 0x0000000000007941 */ /* 0x000fea0003800000 */
.L_x_5396:
[----:B------:R-:W-:Y:S05]  /*17dc0*/  BRA.DIV ~URZ, `(.L_x_5398) ;  /* 0x00003d027f007947 */ /* 0x000fea000b800000 */
[----:B--2---:R2:W1:Y:S04]  /*17dd0*/  SHFL.IDX PT, R4, R5, 0x1, 0x181f ;  /* 0x00381f0005047f89 */ /* 0x00446800000e0000 */
[----:B----4-:R2:W4:Y:S02]  /*17de0*/  SHFL.IDX PT, R0, R14, 0x1, 0x181f ;  /* 0x00381f000e007f89 */ /* 0x01052400000e0000 */
.L_x_5478:
        /* <DEDUP_REMOVED lines=24> */
.L_x_5400:
[----:B------:R-:W-:Y:S05]  /*17f70*/  BSYNC B0 ;  /* 0x0000000000007941 */ /* 0x000fea0003800000 */
.L_x_5399:
[----:B------:R-:W-:Y:S05]  /*17f80*/  BRA.DIV ~URZ, `(.L_x_5401) ;  /* 0x00003c127f007947 */ /* 0x000fea000b800000 */
[----:B-1----:R1:W2:Y:S02]  /*17f90*/  SHFL.IDX PT, R4, R5, 0x2, 0x181f ;  /* 0x00581f0005047f89 */ /* 0x0022a400000e0000 */
.L_x_5479:
[----:B------:R-:W-:Y:S05]  /*17fa0*/  BRA.DIV ~URZ, `(.L_x_5402) ;  /* 0x00003c627f007947 */ /* 0x000fea000b800000 */
[----:B----4-:R4:W1:Y:S02]  /*17fb0*/  SHFL.IDX PT, R0, R14, 0x2, 0x181f ;  /* 0x00581f000e007f89 */ /* 0x01086400000e0000 */
.L_x_5480:
        /* <DEDUP_REMOVED lines=24> */
.L_x_5404:
[----:B------:R-:W-:Y:S05]  /*18140*/  BSYNC B0 ;  /* 0x0000000000007941 */ /* 0x000fea0003800000 */
.L_x_5403:
[----:B------:R-:W-:Y:S05]  /*18150*/  BRA.DIV ~URZ, `(.L_x_5405) ;  /* 0x00003b227f007947 */ /* 0x000fea000b800000 */
[----:B--2---:R2:W3:Y:S04]  /*18160*/  SHFL.IDX PT, R4, R5, 0x3, 0x181f ;  /* 0x00781f0005047f89 */ /* 0x0044e800000e0000 */
[----:B-1----:R2:W1:Y:S02]  /*18170*/  SHFL.IDX PT, R0, R14, 0x3, 0x181f ;  /* 0x00781f000e007f89 */ /* 0x00246400000e0000 */
.L_x_5481:
        /* <DEDUP_REMOVED lines=23> */
.L_x_5385:
[----:B------:R-:W-:Y:S05]  /*182f0*/  BSYNC B1 ;  /* 0x0000000000017941 */ /* 0x000fea0003800000 */
.L_x_5369:
        /* <DEDUP_REMOVED lines=13> */
.L_x_5482:
[----:B------:R-:W-:Y:S05]  /*183d0*/  BRA.DIV ~URZ, `(.L_x_5408) ;  /* 0x000039e27f007947 */ /* 0x000fea000b800000 */
[----:B------:R4:W2:Y:S02]  /*183e0*/  SHFL.IDX PT, R8, R110, 0x1, 0x1f ;  /* 0x00201f006e087f89 */ /* 0x0008a400000e0000 */
.L_x_5483:
        /* <DEDUP_REMOVED lines=18> */
.L_x_5484:
        /* <DEDUP_REMOVED lines=16> */
.L_x_5485:
[----:B----4-:R-:W-:Y:S01]  /*18610*/  IMAD R0, R0, c[0x0][0x538], RZ ;  /* 0x00014e0000007a24 */ /* 0x010fe200078e02ff */
[----:B------:R-:W-:Y:S04]  /*18620*/  BSSY B1, `(.L_x_5411) ;  /* 0x00000c5000017945 */ /* 0x000fe80003800000 */
[----:B--2---:R-:W-:-:S04]  /*18630*/  IADD3 R8, R0, R8, RZ ;  /* 0x0000000800087210 */ /* 0x004fc80007ffe0ff */
[----:B---3--:R-:W-:-:S13]  /*18640*/  ISETP.GT.AND P0, PT, R8, R9, PT ;  /* 0x000000090800720c */ /* 0x008fda0003f04270 */
[----:B------:R-:W-:Y:S05]  /*18650*/  @P0 BRA `(.L_x_5412) ;  /* 0x0000024000000947 */ /* 0x000fea0003800000 */
.L_x_5416:
        /* <DEDUP_REMOVED lines=16> */
.L_x_5486:
        /* <DEDUP_REMOVED lines=16> */
.L_x_5487:
[----:B--2---:R-:W-:-:S05]  /*18860*/  IMAD R0, R0, c[0x0][0x538], RZ ;  /* 0x00014e0000007a24 */ /* 0x004fca00078e02ff */
[----:B------:R-:W-:-:S04]  /*18870*/  IADD3 R8, R0, R8, RZ ;  /* 0x0000000800087210 */ /* 0x000fc80007ffe0ff */
[----:B------:R-:W-:-:S13]  /*18880*/  ISETP.GT.AND P0, PT, R8, R9, PT ;  /* 0x000000090800720c */ /* 0x000fda0003f04270 */
[----:B-1----:R-:W-:Y:S05]  /*18890*/  @!P0 BRA `(.L_x_5416) ;  /* 0xfffffdc000008947 */ /* 0x002fea000383ffff */
.L_x_5412:
[----:B------:R-:W-:-:S05]  /*188a0*/  IADD3 R8, -R0, R8, RZ ;  /* 0x0000000800087210 */ /* 0x000fca0007ffe1ff */
[----:B------:R-:W-:-:S05]  /*188b0*/  IMAD R0, R4, c[0x0][0x538], R8 ;  /* 0x00014e0004007a24 */ /* 0x000fca00078e0208 */
[----:B------:R-:W-:Y:S01]  /*188c0*/  ISETP.GT.AND P0, PT, R0, R9, PT ;  /* 0x000000090000720c */ /* 0x000fe20003f04270 */
[----:B------:R-:W-:-:S12]  /*188d0*/  BRA.DIV ~URZ, `(.L_x_5417) ;  /* 0x000039427f007947 */ /* 0x000fd8000b800000 */
[----:B------:R-:W-:-:S04]  /*188e0*/  VOTE.ANY R5, PT, !P0 ;  /* 0x0000000000057806 */ /* 0x000fc800040e0100 */
.L_x_5488:
[----:B------:R-:W2:Y:S02]  /*188f0*/  POPC R0, R5 ;  /* 0x0000000500007309 */ /* 0x000ea40000000000 */
[----:B--2---:R-:W-:Y:S01]  /*18900*/  IADD3 R251, R0, R251, RZ ;  /* 0x000000fb00fb7210 */ /* 0x004fe20007ffe0ff */
[----:B------:R-:W-:Y:S05]  /*18910*/  BRA.DIV ~URZ, `(.L_x_5418) ;  /* 0x000039527f007947 */ /* 0x000fea000b800000 */
[----:B------:R2:W3:Y:S04]  /*18920*/  SHFL.IDX PT, R10, R6, R0, 0x1f ;  /* 0x00001f00060a7589 */ /* 0x0004e800000e0000 */
[----:B------:R2:W4:Y:S02]  /*18930*/  SHFL.IDX PT, R7, R7, R0, 0x1f ;  /* 0x00001f0007077589 */ /* 0x00052400000e0000 */
.L_x_5489:
[----:B------:R-:W-:Y:S01]  /*18940*/  ISETP.NE.AND P0, PT, R5, RZ, PT ;  /* 0x000000ff0500720c */ /* 0x000fe20003f05270 */
[----:B------:R-:W-:-:S12]  /*18950*/  BSSY B0, `(.L_x_5419) ;  /* 0x0000005000007945 */ /* 0x000fd80003800000 */
[----:B------:R-:W-:Y:S05]  /*18960*/  @!P0 BRA `(.L_x_5420) ;  /* 0x0000003000008947 */ /* 0x000fea0003800000 */
[----:B--2---:R-:W-:Y:S01]  /*18970*/  IADD3 R0, R0, -0x1, RZ ;  /* 0xffffffff00007810 */ /* 0x004fe20007ffe0ff */
[----:B------:R-:W-:Y:S05]  /*18980*/  BRA.DIV ~URZ, `(.L_x_5421) ;  /* 0x000039b27f007947 */ /* 0x000fea000b800000 */
[----:B------:R2:W1:Y:S02]  /*18990*/  SHFL.IDX PT, R11, R4, R0, 0x1f ;  /* 0x00001f00040b7589 */ /* 0x00046400000e0000 */
.L_x_5420:
[----:B------:R-:W-:Y:S05]  /*189a0*/  BSYNC B0 ;  /* 0x0000000000007941 */ /* 0x000fea0003800000 */
.L_x_5419:
        /* <DEDUP_REMOVED lines=66> */
.L_x_5423:
        /* <DEDUP_REMOVED lines=66> */
.L_x_5424:
[----:B------:R-:W-:Y:S05]  /*191f0*/  BSYNC B0 ;  /* 0x0000000000007941 */ /* 0x000fea0003800000 */
.L_x_5422:
[----:B------:R-:W-:-:S04]  /*19200*/  LOP3.LUT R0, RZ, R0, RZ, 0x33, !PT ;  /* 0x00000000ff007212 */ /* 0x000fc800078e33ff */
[----:B------:R-:W-:Y:S01]  /*19210*/  IADD3 R249, R0, R10, RZ ;  /* 0x0000000a00f97210 */ /* 0x000fe20007ffe0ff */
[----:B------:R-:W-:Y:S05]  /*19220*/  BRA `(.L_x_5425) ;  /* 0x0000004000007947 */ /* 0x000fea0003800000 */
.L_x_5413:
[----:B------:R-:W-:Y:S01]  /*19230*/  IMAD.MOV.U32 R248, RZ, RZ, R9 ;  /* 0x000000fffff87224 */ /* 0x000fe200078e0009 */
[----:B------:R-:W-:Y:S01]  /*19240*/  MOV R250, RZ ;  /* 0x000000ff00fa7202 */ /* 0x000fe20000000f00 */
[----:B------:R-:W-:Y:S01]  /*19250*/  IMAD.MOV.U32 R249, RZ, RZ, RZ ;  /* 0x000000fffff97224 */ /* 0x000fe200078e00ff */
[----:B------:R-:W-:Y:S02]  /*19260*/  MOV R251, c[0x0][0x53c] ;  /* 0x00014f0000fb7a02 */ /* 0x000fe40000000f00 */
.L_x_5425:
[----:B------:R-:W-:Y:S05]  /*19270*/  BSYNC B1 ;  /* 0x0000000000017941 */ /* 0x000fea0003800000 */
.L_x_5411:
[----:B------:R-:W-:Y:S01]  /*19280*/  WARPSYNC 0xffffffff ;  /* 0xffffffff00007948 */ /* 0x000fe20003800000 */
[----:B------:R-:W-:Y:S01]  /*19290*/  BAR.SYNC.DEFER_BLOCKING 0x4, 0x100 ;  /* 0x0104000000007b1d */ /* 0x000fe20000010000 */
[----:B------:R-:W-:-:S13]  /*192a0*/  ISETP.NE.AND P0, PT, R12, RZ, PT ;  /* 0x000000ff0c00720c */ /* 0x000fda0003f05270 */
[----:B------:R2:W-:Y:S04]  /*192b0*/  @!P0 STS.128 [0x20100], R248 ;  /* 0x020100f8ff008388 */ /* 0x0005e80000000c00 */
[----:B------:R-:W-:Y:S06]  /*192c0*/  BAR.ARV 0x5, 0x100 ;  /* 0x0144000000007b1d */ /* 0x000fec0000002000 */
.L_x_5406:
[----:B-1----:R-:W-:-:S13]  /*192d0*/  ISETP.GE.AND P0, PT, R251, c[0x0][0x53c], PT ;  /* 0x00014f00fb007a0c */ /* 0x002fda0003f06270 */
[----:B--23--:R-:W-:Y:S01]  /*192e0*/  @P0 CALL.REL.NOINC `(.L_x_5426) ;  /* 0x0000001000000944 */ /* 0x00cfe20003c00000 */
[----:B------:R-:W-:Y:S05]  /*192f0*/  BRA `(.L_x_5427) ;  /* 0xfffe88b000007947 */ /* 0x000fea000383ffff */
.L_x_5426:
[----:B------:R-:W-:Y:S05]  /*19300*/  EXIT ;  /* 0x000000000000794d */ /* 0x000fea0003800000 */
.L_x_5250:
[----:B------:R-:W-:Y:S01]  /*19310*/  IMAD.MOV.U32 R0, RZ, RZ, R5 ;  /* 0x000000ffff007224 */ /* 0x000fe200078e0005 */
[----:B------:R-:W-:Y:S02]  /*19320*/  MOV R3, 0x1 ;  /* 0x0000000100037802 */ /* 0x000fe40000000f00 */
[----:B------:R-:W-:Y:S02]  /*19330*/  MOV R2, 0x19350 ;  /* 0x0001935000027802 */ /* 0x000fe40000000f00 */
[----:B--2---:R-:W-:Y:S05]  /*19340*/  CALL.REL.NOINC `($__internal_90_$__cuda_sm70_shflsync_up_p) ;  /* 0x0000312000007944 */ /* 0x004fea0003c00000 */
[----:B------:R-:W-:Y:S01]  /*19350*/  MOV R0, R4 ;  /* 0x0000000400007202 */ /* 0x000fe20000000f00 */
[----:B------:R-:W-:Y:S05]  /*19360*/  BRA `(.L_x_5428) ;  /* 0xfffe70d000007947 */ /* 0x000fea000383ffff */
.L_x_5251:
[----:B------:R-:W-:Y:S01]  /*19370*/  IMAD.MOV.U32 R0, RZ, RZ, R5 ;  /* 0x000000ffff007224 */ /* 0x000fe200078e0005 */
[----:B------:R-:W-:Y:S02]  /*19380*/  MOV R3, 0x2 ;  /* 0x0000000200037802 */ /* 0x000fe40000000f00 */
[----:B------:R-:W-:Y:S02]  /*19390*/  MOV R2, 0x193b0 ;  /* 0x000193b000027802 */ /* 0x000fe40000000f00 */
[----:B--2---:R-:W-:Y:S05]  /*193a0*/  CALL.REL.NOINC `($__internal_90_$__cuda_sm70_shflsync_up_p) ;  /* 0x000030c000007944 */ /* 0x004fea0003c00000 */
[----:B------:R-:W-:Y:S01]  /*193b0*/  SEL R4, R4, RZ, P4 ;  /* 0x000000ff04047207 */ /* 0x000fe20002000000 */
[----:B------:R-:W-:Y:S01]  /*193c0*/  IMAD.MOV.U32 R3, RZ, RZ, 0x4 ;  /* 0x00000004ff037424 */ /* 0x000fe200078e00ff */
[----:B------:R-:W-:-:S03]  /*193d0*/  MOV R2, 0x19400 ;  /* 0x0001940000027802 */ /* 0x000fc60000000f00 */
[----:B------:R-:W-:Y:S02]  /*193e0*/  IMAD.IADD R0, R5, 0x1, R4 ;  /* 0x0000000105007824 */ /* 0x000fe400078e0204 */
[----:B------:R-:W-:Y:S05]  /*193f0*/  CALL.REL.NOINC `($__internal_90_$__cuda_sm70_shflsync_up_p) ;  /* 0x0000307000007944 */ /* 0x000fea0003c00000 */
        /* <DEDUP_REMOVED lines=12> */
[----:B------:R-:W-:Y:S02]  /*194c0*/  MOV R221, 0x1f ;  /* 0x0000001f00dd7802 */ /* 0x000fe40000000f00 */
[----:B------:R-:W-:Y:S01]  /*194d0*/  MOV R3, 0x19510 ;  /* 0x0001951000037802 */ /* 0x000fe20000000f00 */
[----:B------:R-:W-:-:S04]  /*194e0*/  IMAD.IADD R4, R0, 0x1, R4 ;  /* 0x0000000100047824 */ /* 0x000fc800078e0204 */
[----:B------:R-:W-:Y:S02]  /*194f0*/  IMAD.MOV.U32 R195, RZ, RZ, R4 ;  /* 0x000000ffffc37224 */ /* 0x000fe400078e0004 */
[----:B------:R-:W-:Y:S05]  /*19500*/  CALL.REL.NOINC `($__internal_89_$__cuda_sm70_shflsync_idx_p) ;  /* 0x00002f0000007944 */ /* 0x000fea0003c00000 */
[----:B------:R-:W-:Y:S01]  /*19510*/  MOV R0, R195 ;  /* 0x000000c300007202 */ /* 0x000fe20000000f00 */
[----:B------:R-:W-:Y:S05]  /*19520*/  BRA `(.L_x_5429) ;  /* 0xfffe701000007947 */ /* 0x000fea000383ffff */
.L_x_5253:
[----:B------:R-:W-:Y:S02]  /*19530*/  SEL R0, RZ, 0x1, P0 ;  /* 0x00000001ff007807 */ /* 0x000fe40000000000 */
[----:B------:R-:W-:Y:S02]  /*19540*/  MOV R2, 0x19560 ;  /* 0x0001956000027802 */ /* 0x000fe40000000f00 */
[----:B--2---:R-:W-:Y:S05]  /*19550*/  CALL.REL.NOINC `($__internal_91_$__cuda_sm70_votesync_ballot) ;  /* 0x00002f7000007944 */ /* 0x004fea0003c00000 */
[----:B------:R-:W-:Y:S01]  /*19560*/  MOV R6, R0 ;  /* 0x0000000000067202 */ /* 0x000fe20000000f00 */
[----:B------:R-:W-:Y:S05]  /*19570*/  BRA `(.L_x_5430) ;  /* 0xfffe705000007947 */ /* 0x000fea000383ffff */
.L_x_5254:
[----:B------:R-:W-:Y:S01]  /*19580*/  IMAD.MOV.U32 R195, RZ, RZ, R9 ;  /* 0x000000ffffc37224 */ /* 0x000fe200078e0009 */
[----:B------:R-:W-:Y:S01]  /*19590*/  MOV R2, R0 ;  /* 0x0000000000027202 */ /* 0x000fe20000000f00 */
[----:B------:R-:W-:Y:S01]  /*195a0*/  IMAD.MOV.U32 R221, RZ, RZ, 0x1f ;  /* 0x0000001fffdd7424 */ /* 0x000fe200078e00ff */
[----:B------:R-:W-:Y:S02]  /*195b0*/  MOV R3, 0x195d0 ;  /* 0x000195d000037802 */ /* 0x000fe40000000f00 */
[----:B------:R-:W-:Y:S05]  /*195c0*/  CALL.REL.NOINC `($__internal_89_$__cuda_sm70_shflsync_idx_p) ;  /* 0x00002e4000007944 */ /* 0x000fea0003c00000 */
[----:B------:R-:W-:Y:S01]  /*195d0*/  IMAD.MOV.U32 R12, RZ, RZ, R195 ;  /* 0x000000ffff0c7224 */ /* 0x000fe200078e00c3 */
[----:B------:R-:W-:Y:S01]  /*195e0*/  MOV R195, R8 ;  /* 0x0000000800c37202 */ /* 0x000fe20000000f00 */
[----:B------:R-:W-:Y:S01]  /*195f0*/  IMAD.MOV.U32 R5, RZ, RZ, RZ ;  /* 0x000000ffff057224 */ /* 0x000fe200078e00ff */
[----:B------:R-:W-:Y:S01]  /*19600*/  MOV R2, R0 ;  /* 0x0000000000027202 */ /* 0x000fe20000000f00 */
[----:B------:R-:W-:Y:S01]  /*19610*/  IMAD.MOV.U32 R221, RZ, RZ, 0x1f ;  /* 0x0000001fffdd7424 */ /* 0x000fe200078e00ff */
[----:B------:R-:W-:-:S02]  /*19620*/  MOV R3, 0x19640 ;  /* 0x0001964000037802 */ /* 0x000fc40000000f00 */
[----:B------:R-:W-:Y:S05]  /*19630*/  CALL.REL.NOINC `($__internal_89_$__cuda_sm70_shflsync_idx_p) ;  /* 0x00002dd000007944 */ /* 0x000fea0003c00000 */
[----:B------:R-:W-:Y:S01]  /*19640*/  MOV R9, R195 ;  /* 0x000000c300097202 */ /* 0x000fe20000000f00 */
[----:B------:R-:W-:Y:S05]  /*19650*/  BRA `(.L_x_5431) ;  /* 0xfffe6fd000007947 */ /* 0x000fea000383ffff */
.L_x_5257:
[----:B------:R-:W-:Y:S01]  /*19660*/  IMAD.MOV.U32 R195, RZ, RZ, R4 ;  /* 0x000000ffffc37224 */ /* 0x000fe200078e0004 */
[----:B------:R-:W-:Y:S01]  /*19670*/  MOV R2, R0 ;  /* 0x0000000000027202 */ /* 0x000fe20000000f00 */
[----:B------:R-:W-:Y:S01]  /*19680*/  IMAD.MOV.U32 R221, RZ, RZ, 0x1f ;  /* 0x0000001fffdd7424 */ /* 0x000fe200078e00ff */
[----:B------:R-:W-:-:S02]  /*19690*/  MOV R3, 0x196b0 ;  /* 0x000196b000037802 */ /* 0x000fc40000000f00 */
[----:B--23--:R-:W-:Y:S05]  /*196a0*/  CALL.REL.NOINC `($__internal_89_$__cuda_sm70_shflsync_idx_p) ;  /* 0x00002d6000007944 */ /* 0x00cfea0003c00000 */
[----:B------:R-:W-:Y:S01]  /*196b0*/  MOV R5, R195 ;  /* 0x000000c300057202 */ /* 0x000fe20000000f00 */
[----:B------:R-:W-:Y:S05]  /*196c0*/  BRA `(.L_x_5256) ;  /* 0xfffe6fc000007947 */ /* 0x000fea000383ffff */
.L_x_5276:
[----:B------:R-:W-:Y:S01]  /*196d0*/  IMAD.MOV.U32 R195, RZ, RZ, R5 ;  /* 0x000000ffffc37224 */ /* 0x000fe200078e0005 */
[----:B------:R-:W-:Y:S01]  /*196e0*/  MOV R2, RZ ;  /* 0x000000ff00027202 */ /* 0x000fe20000000f00 */
[----:B------:R-:W-:Y:S01]  /*196f0*/  IMAD.MOV.U32 R221, RZ, RZ, 0x181f ;  /* 0x0000181fffdd7424 */ /* 0x000fe200078e00ff */
[----:B------:R-:W-:-:S02]  /*19700*/  MOV R3, 0x19720 ;  /* 0x0001972000037802 */ /* 0x000fc40000000f00 */
[----:B-----5:R-:W-:Y:S05]  /*19710*/  CALL.REL.NOINC `($__internal_89_$__cuda_sm70_shflsync_idx_p) ;  /* 0x00002cf000007944 */ /* 0x020fea0003c00000 */
[----:B------:R-:W-:Y:S01]  /*19720*/  MOV R4, R195 ;  /* 0x000000c300047202 */ /* 0x000fe20000000f00 */
[----:B------:R-:W-:Y:S05]  /*19730*/  BRA `(.L_x_5432) ;  /* 0xfffe951000007947 */ /* 0x000fea000383ffff */
.L_x_5277:
[----:B------:R-:W-:Y:S01]  /*19740*/  IMAD.MOV.U32 R195, RZ, RZ, R14 ;  /* 0x000000ffffc37224 */ /* 0x000fe200078e000e */
[----:B------:R-:W-:Y:S01]  /*19750*/  MOV R2, RZ ;  /* 0x000000ff00027202 */ /* 0x000fe20000000f00 */
[----:B------:R-:W-:Y:S01]  /*19760*/  IMAD.MOV.U32 R221, RZ, RZ, 0x181f ;  /* 0x0000181fffdd7424 */ /* 0x000fe200078e00ff */
[----:B------:R-:W-:-:S02]  /*19770*/  MOV R3, 0x19790 ;  /* 0x0001979000037802 */ /* 0x000fc40000000f00 */
[----:B-12--5:R-:W-:Y:S05]  /*19780*/  CALL.REL.NOINC `($__internal_89_$__cuda_sm70_shflsync_idx_p) ;  /* 0x00002c8000007944 */ /* 0x026fea0003c00000 */
[----:B------:R-:W-:Y:S01]  /*19790*/  MOV R0, R195 ;  /* 0x000000c300007202 */ /* 0x000fe20000000f00 */
[----:B------:R-:W-:Y:S05]  /*197a0*/  BRA `(.L_x_5433) ;  /* 0xfffe94c000007947 */ /* 0x000fea000383ffff */
.L_x_5280:
[----:B------:R-:W-:Y:S01]  /*197b0*/  IMAD.MOV.U32 R195, RZ, RZ, R5 ;  /* 0x000000ffffc37224 */ /* 0x000fe200078e0005 */
[----:B--2---:R-:W-:Y:S01]  /*197c0*/  MOV R2, 0x1 ;  /* 0x0000000100027802 */ /* 0x004fe20000000f00 */
[----:B------:R-:W-:Y:S01]  /*197d0*/  IMAD.MOV.U32 R221, RZ, RZ, 0x181f ;  /* 0x0000181fffdd7424 */ /* 0x000fe200078e00ff */
[----:B------:R-:W-:-:S02]  /*197e0*/  MOV R3, 0x19800 ;  /* 0x0001980000037802 */ /* 0x000fc40000000f00 */
[----:B-1-345:R-:W-:Y:S05]  /*197f0*/  CALL.REL.NOINC `($__internal_89_$__cuda_sm70_shflsync_idx_p) ;  /* 0x00002c1000007944 */ /* 0x03afea0003c00000 */
[----:B------:R-:W-:Y:S01]  /*19800*/  IMAD.MOV.U32 R4, RZ, RZ, R195 ;  /* 0x000000ffff047224 */ /* 0x000fe200078e00c3 */
[----:B------:R-:W-:Y:S01]  /*19810*/  MOV R2, 0x1 ;  /* 0x0000000100027802 */ /* 0x000fe20000000f00 */
[----:B------:R-:W-:Y:S01]  /*19820*/  IMAD.MOV.U32 R195, RZ, RZ, R14 ;  /* 0x000000ffffc37224 */ /* 0x000fe200078e000e */
[----:B------:R-:W-:-:S02]  /*19830*/  MOV R221, 0x181f ;  /* 0x0000181f00dd7802 */ /* 0x000fc40000000f00 */
[----:B------:R-:W-:Y:S02]  /*19840*/  MOV R3, 0x19860 ;  /* 0x0001986000037802 */ /* 0x000fe40000000f00 */
[----:B------:R-:W-:Y:S05]  /*19850*/  CALL.REL.NOINC `($__internal_89_$__cuda_sm70_shflsync_idx_p) ;  /* 0x00002bb000007944 */ /* 0x000fea0003c00000 */
[----:B------:R-:W-:Y:S01]  /*19860*/  MOV R0, R195 ;  /* 0x000000c300007202 */ /* 0x000fe20000000f00 */
[----:B------:R-:W-:Y:S05]  /*19870*/  BRA `(.L_x_5434) ;  /* 0xfffe95b000007947 */ /* 0x000fea000383ffff */
.L_x_5283:
[----:B------:R-:W-:Y:S01]  /*19880*/  IMAD.MOV.U32 R195, RZ, RZ, R5 ;  /* 0x000000ffffc37224 */ /* 0x000fe200078e0005 */
[----:B-1----:R-:W-:Y:S01]  /*19890*/  MOV R2, 0x2 ;  /* 0x0000000200027802 */ /* 0x002fe20000000f00 */
[----:B------:R-:W-:Y:S01]  /*198a0*/  IMAD.MOV.U32 R221, RZ, RZ, 0x181f ;  /* 0x0000181fffdd7424 */ /* 0x000fe200078e00ff */
[----:B------:R-:W-:Y:S02]  /*198b0*/  MOV R3, 0x198d0 ;  /* 0x000198d000037802 */ /* 0x000fe40000000f00 */
[----:B--2345:R-:W-:Y:S05]  /*198c0*/  CALL.REL.NOINC `($__internal_89_$__cuda_sm70_shflsync_idx_p) ;  /* 0x00002b4000007944 */ /* 0x03cfea0003c00000 */
[----:B------:R-:W-:Y:S01]  /*198d0*/  MOV R4, R195 ;  /* 0x000000c300047202 */ /* 0x000fe20000000f00 */
[----:B------:R-:W-:Y:S05]  /*198e0*/  BRA `(.L_x_5435) ;  /* 0xfffe96e000007947 */ /* 0x000fea000383ffff */
.L_x_5284:
[----:B------:R-:W-:Y:S01]  /*198f0*/  IMAD.MOV.U32 R195, RZ, RZ, R14 ;  /* 0x000000ffffc37224 */ /* 0x000fe200078e000e */
[----:B------:R-:W-:Y:S01]  /*19900*/  MOV R2, 0x2 ;  /* 0x0000000200027802 */ /* 0x000fe20000000f00 */
[----:B------:R-:W-:Y:S01]  /*19910*/  IMAD.MOV.U32 R221, RZ, RZ, 0x181f ;  /* 0x0000181fffdd7424 */ /* 0x000fe200078e00ff */
[----:B------:R-:W-:Y:S02]  /*19920*/  MOV R3, 0x19940 ;  /* 0x0001994000037802 */ /* 0x000fe40000000f00 */
[----:B-12345:R-:W-:Y:S05]  /*19930*/  CALL.REL.NOINC `($__internal_89_$__cuda_sm70_shflsync_idx_p) ;  /* 0x00002ad000007944 */ /* 0x03efea0003c00000 */
[----:B------:R-:W-:Y:S01]  /*19940*/  MOV R0, R195 ;  /* 0x000000c300007202 */ /* 0x000fe20000000f00 */
[----:B------:R-:W-:Y:S05]  /*19950*/  BRA `(.L_x_5436) ;  /* 0xfffe969000007947 */ /* 0x000fea000383ffff */
.L_x_5287:
[----:B------:R-:W-:Y:S01]  /*19960*/  IMAD.MOV.U32 R195, RZ, RZ, R5 ;  /* 0x000000ffffc37224 */ /* 0x000fe200078e0005 */
[----:B-1----:R-:W-:Y:S01]  /*19970*/  MOV R2, 0x3 ;  /* 0x0000000300027802 */ /* 0x002fe20000000f00 */
[----:B------:R-:W-:Y:S01]  /*19980*/  IMAD.MOV.U32 R221, RZ, RZ, 0x181f ;  /* 0x0000181fffdd7424 */ /* 0x000fe200078e00ff */
[----:B------:R-:W-:-:S02]  /*19990*/  MOV R3, 0x199b0 ;  /* 0x000199b000037802 */ /* 0x000fc40000000f00 */
[----:B--2345:R-:W-:Y:S05]  /*199a0*/  CALL.REL.NOINC `($__internal_89_$__cuda_sm70_shflsync_idx_p) ;  /* 0x00002a6000007944 */ /* 0x03cfea0003c00000 */
        /* <DEDUP_REMOVED lines=8> */
.L_x_5290:
[----:B------:R-:W-:Y:S01]  /*19a30*/  IMAD.MOV.U32 R195, RZ, RZ, R5 ;  /* 0x000000ffffc37224 */ /* 0x000fe200078e0005 */
[----:B------:R-:W-:Y:S01]  /*19a40*/  MOV R2, RZ ;  /* 0x000000ff00027202 */ /* 0x000fe20000000f00 */
[----:B------:R-:W-:Y:S01]  /*19a50*/  IMAD.MOV.U32 R221, RZ, RZ, 0x181f ;  /* 0x0000181fffdd7424 */ /* 0x000fe200078e00ff */
[----:B------:R-:W-:Y:S02]  /*19a60*/  MOV R3, 0x19a80 ;  /* 0x00019a8000037802 */ /* 0x000fe40000000f00 */
[----:B------:R-:W-:Y:S05]  /*19a70*/  CALL.REL.NOINC `($__internal_89_$__cuda_sm70_shflsync_idx_p) ;  /* 0x0000299000007944 */ /* 0x000fea0003c00000 */
[----:B------:R-:W-:Y:S01]  /*19a80*/  MOV R4, R195 ;  /* 0x000000c300047202 */ /* 0x000fe20000000f00 */
[----:B------:R-:W-:Y:S05]  /*19a90*/  BRA `(.L_x_5438) ;  /* 0xfffeb1d000007947 */ /* 0x000fea000383ffff */
.L_x_5291:
[----:B------:R-:W-:Y:S01]  /*19aa0*/  IMAD.MOV.U32 R195, RZ, RZ, R10 ;  /* 0x000000ffffc37224 */ /* 0x000fe200078e000a */
[----:B------:R-:W-:Y:S01]  /*19ab0*/  MOV R2, RZ ;  /* 0x000000ff00027202 */ /* 0x000fe20000000f00 */
[----:B------:R-:W-:Y:S01]  /*19ac0*/  IMAD.MOV.U32 R221, RZ, RZ, 0x181f ;  /* 0x0000181fffdd7424 */ /* 0x000fe200078e00ff */
[----:B------:R-:W-:Y:S02]  /*19ad0*/  MOV R3, 0x19af0 ;  /* 0x00019af000037802 */ /* 0x000fe40000000f00 */
[----:B-12---:R-:W-:Y:S05]  /*19ae0*/  CALL.REL.NOINC `($__internal_89_$__cuda_sm70_shflsync_idx_p) ;  /* 0x0000292000007944 */ /* 0x006fea0003c00000 */
        /* <DEDUP_REMOVED lines=27> */
[----:B--2---:R-:W-:Y:S05]  /*19ca0*/  CALL.REL.NOINC `($__internal_89_$__cuda_sm70_shflsync_idx_p) ;  /* 0x0000276000007944 */ /* 0x004fea0003c00000 */
[----:B------:R-:W-:Y:S01]  /*19cb0*/  IMAD.MOV.U32 R4, RZ, RZ, R195 ;  /* 0x000000ffff047224 */ /* 0x000fe200078e00c3 */
[----:B------:R-:W-:Y:S01]  /*19cc0*/  MOV R2, 0x1 ;  /* 0x0000000100027802 */ /* 0x000fe20000000f00 */
[----:B------:R-:W-:Y:S01]  /*19cd0*/  IMAD.MOV.U32 R195, RZ, RZ, R10 ;  /* 0x000000ffffc37224 */ /* 0x000fe200078e000a */
[----:B------:R-:W-:Y:S02]  /*19ce0*/  MOV R221, 0x181f ;  /* 0x0000181f00dd7802 */ /* 0x000fe40000000f00 */
[----:B------:R-:W-:Y:S02]  /*19cf0*/  MOV R3, 0x19d10 ;  /* 0x00019d1000037802 */ /* 0x000fe40000000f00 */
[----:B------:R-:W-:Y:S05]  /*19d00*/  CALL.REL.NOINC `($__internal_89_$__cuda_sm70_shflsync_idx_p) ;  /* 0x0000270000007944 */ /* 0x000fea0003c00000 */
[----:B------:R-:W-:Y:S01]  /*19d10*/  MOV R0, R195 ;  /* 0x000000c300007202 */ /* 0x000fe20000000f00 */
[----:B------:R-:W-:Y:S05]  /*19d20*/  BRA `(.L_x_5439) ;  /* 0xfffeb0e000007947 */ /* 0x000fea000383ffff */
.L_x_5292:
[----:B------:R-:W-:Y:S01]  /*19d30*/  IMAD.MOV.U32 R195, RZ, RZ, R4 ;  /* 0x000000ffffc37224 */ /* 0x000fe200078e0004 */
[----:B------:R-:W-:Y:S01]  /*19d40*/  MOV R2, RZ ;  /* 0x000000ff00027202 */ /* 0x000fe20000000f00 */
[----:B------:R-:W-:Y:S01]  /*19d50*/  IMAD.MOV.U32 R221, RZ, RZ, 0x1c1f ;  /* 0x00001c1fffdd7424 */ /* 0x000fe200078e00ff */
[----:B------:R-:W-:-:S02]  /*19d60*/  MOV R3, 0x19d80 ;  /* 0x00019d8000037802 */ /* 0x000fc40000000f00 */
[----:B------:R-:W-:Y:S05]  /*19d70*/  CALL.REL.NOINC `($__internal_89_$__cuda_sm70_shflsync_idx_p) ;  /* 0x0000269000007944 */ /* 0x000fea0003c00000 */
[----:B------:R-:W-:Y:S01]  /*19d80*/  MOV R3, R195 ;  /* 0x000000c300037202 */ /* 0x000fe20000000f00 */
[----:B------:R-:W-:Y:S05]  /*19d90*/  BRA `(.L_x_5440) ;  /* 0xfffeb33000007947 */ /* 0x000fea000383ffff */
.L_x_5297:
[----:B------:R-:W-:Y:S01]  /*19da0*/  IMAD.MOV.U32 R195, RZ, RZ, R4 ;  /* 0x000000ffffc37224 */ /* 0x000fe200078e0004 */
[----:B------:R-:W-:Y:S01]  /*19db0*/  MOV R2, 0x1 ;  /* 0x0000000100027802 */ /* 0x000fe20000000f00 */
[----:B------:R-:W-:Y:S01]  /*19dc0*/  IMAD.MOV.U32 R221, RZ, RZ, 0x1c1f ;  /* 0x00001c1fffdd7424 */ /* 0x000fe200078e00ff */
[----:B------:R-:W-:-:S02]  /*19dd0*/  MOV R3, 0x19df0 ;  /* 0x00019df000037802 */ /* 0x000fc40000000f00 */
[----:B-1----:R-:W-:Y:S05]  /*19de0*/  CALL.REL.NOINC `($__internal_89_$__cuda_sm70_shflsync_idx_p) ;  /* 0x0000262000007944 */ /* 0x002fea0003c00000 */
[----:B------:R-:W-:Y:S01]  /*19df0*/  MOV R3, R195 ;  /* 0x000000c300037202 */ /* 0x000fe20000000f00 */
[----:B------:R-:W-:Y:S05]  /*19e00*/  BRA `(.L_x_5441) ;  /* 0xfffeb7a000007947 */ /* 0x000fea000383ffff */
.L_x_5302:
[----:B------:R-:W-:Y:S01]  /*19e10*/  IMAD.MOV.U32 R132, RZ, RZ, R4 ;  /* 0x000000ffff847224 */ /* 0x000fe200078e0004 */
[----:B------:R-:W-:-:S02]  /*19e20*/  MOV R0, 0x2 ;  /* 0x0000000200007802 */ /* 0x000fc40000000f00 */
[----:B------:R-:W-:Y:S02]  /*19e30*/  MOV R2, 0x19e50 ;  /* 0x00019e5000027802 */ /* 0x000fe40000000f00 */
[----:B------:R-:W-:Y:S05]  /*19e40*/  CALL.REL.NOINC `($__internal_88_$__cuda_sm70_shflsync_bfly_p) ;  /* 0x0000256000007944 */ /* 0x000fea0003c00000 */
[----:B------:R-:W-:Y:S05]  /*19e50*/  BRA `(.L_x_5442) ;  /* 0xfffebe0000007947 */ /* 0x000fea000383ffff */
.L_x_5303:
[----:B------:R-:W-:Y:S01]  /*19e60*/  IMAD.MOV.U32 R132, RZ, RZ, R4 ;  /* 0x000000ffff847224 */ /* 0x000fe200078e0004 */
[----:B------:R-:W-:Y:S02]  /*19e70*/  MOV R0, 0x1 ;  /* 0x0000000100007802 */ /* 0x000fe40000000f00 */
[----:B------:R-:W-:Y:S02]  /*19e80*/  MOV R2, 0x19ea0 ;  /* 0x00019ea000027802 */ /* 0x000fe40000000f00 */
[----:B------:R-:W-:Y:S05]  /*19e90*/  CALL.REL.NOINC `($__internal_88_$__cuda_sm70_shflsync_bfly_p) ;  /* 0x0000251000007944 */ /* 0x000fea0003c00000 */
[----:B------:R-:W-:Y:S01]  /*19ea0*/  FMNMX.FTZ R133, R4, R0, !PT ;  /* 0x0000000004857209 */ /* 0x000fe20007810000 */
[----:B------:R-:W-:Y:S01]  /*19eb0*/  IMAD.MOV.U32 R132, RZ, RZ, R5 ;  /* 0x000000ffff847224 */ /* 0x000fe200078e0005 */
[----:B------:R-:W-:Y:S01]  /*19ec0*/  MOV R2, 0x19ef0 ;  /* 0x00019ef000027802 */ /* 0x000fe20000000f00 */
[----:B------:R-:W-:Y:S02]  /*19ed0*/  IMAD.MOV.U32 R0, RZ, RZ, 0x2 ;  /* 0x00000002ff007424 */ /* 0x000fe400078e00ff */
[----:B------:R-:W-:Y:S05]  /*19ee0*/  CALL.REL.NOINC `($__internal_88_$__cuda_sm70_shflsync_bfly_p) ;  /* 0x000024c000007944 */ /* 0x000fea0003c00000 */
[----:B------:R-:W-:Y:S01]  /*19ef0*/  FMNMX.FTZ R5, R5, R0, !PT ;  /* 0x0000000005057209 */ /* 0x000fe20007810000 */
[----:B------:R-:W-:Y:S01]  /*19f00*/  IMAD.MOV.U32 R0, RZ, RZ, 0x1 ;  /* 0x00000001ff007424 */ /* 0x000fe200078e00ff */
[----:B------:R-:W-:-:S03]  /*19f10*/  MOV R2, 0x19f40 ;  /* 0x00019f4000027802 */ /* 0x000fc60000000f00 */
[----:B------:R-:W-:Y:S02]  /*19f20*/  IMAD.MOV.U32 R132, RZ, RZ, R5 ;  /* 0x000000ffff847224 */ /* 0x000fe400078e0005 */
[----:B------:R-:W-:Y:S05]  /*19f30*/  CALL.REL.NOINC `($__internal_88_$__cuda_sm70_shflsync_bfly_p) ;  /* 0x0000247000007944 */ /* 0x000fea0003c00000 */
[----:B------:R-:W-:Y:S01]  /*19f40*/  MOV R3, R0 ;  /* 0x0000000000037202 */ /* 0x000fe20000000f00 */
[----:B------:R-:W-:Y:S05]  /*19f50*/  BRA `(.L_x_5443) ;  /* 0xfffebd7000007947 */ /* 0x000fea000383ffff */
.L_x_5311:
[----:B------:R-:W-:Y:S01]  /*19f60*/  MOV R2, RZ ;  /* 0x000000ff00027202 */ /* 0x000fe20000000f00 */
[----:B------:R-:W-:Y:S01]  /*19f70*/  IMAD.MOV.U32 R195, RZ, RZ, R5 ;  /* 0x000000ffffc37224 */ /* 0x000fe200078e0005 */
[----:B------:R-:W-:Y:S01]  /*19f80*/  MOV R3, 0x19fb0 ;  /* 0x00019fb000037802 */ /* 0x000fe20000000f00 */
[----:B------:R-:W-:Y:S02]  /*19f90*/  IMAD.MOV.U32 R221, RZ, RZ, 0x181f ;  /* 0x0000181fffdd7424 */ /* 0x000fe400078e00ff */
[----:B-1234-:R-:W-:Y:S05]  /*19fa0*/  CALL.REL.NOINC `($__internal_89_$__cuda_sm70_shflsync_idx_p) ;  /* 0x0000246000007944 */ /* 0x01efea0003c00000 */
[----:B------:R-:W-:Y:S01]  /*19fb0*/  MOV R4, R195 ;  /* 0x000000c300047202 */ /* 0x000fe20000000f00 */
[----:B------:R-:W-:-:S05]  /*19fc0*/  BRA `(.L_x_5444) ;  /* 0xfffed5c000007947 */ /* 0x000fca000383ffff */
.L_x_5312:
[----:B------:R-:W-:Y:S01]  /*19fd0*/  MOV R2, RZ ;  /* 0x000000ff00027202 */ /* 0x000fe20000000f00 */
[----:B------:R-:W-:Y:S01]  /*19fe0*/  IMAD.MOV.U32 R195, RZ, RZ, R20 ;  /* 0x000000ffffc37224 */ /* 0x000fe200078e0014 */
[----:B------:R-:W-:Y:S01]  /*19ff0*/  MOV R3, 0x1a020 ;  /* 0x0001a02000037802 */ /* 0x000fe20000000f00 */
[----:B------:R-:W-:Y:S02]  /*1a000*/  IMAD.MOV.U32 R221, RZ, RZ, 0x181f ;  /* 0x0000181fffdd7424 */ /* 0x000fe400078e00ff */
[----:B-1234-:R-:W-:Y:S05]  /*1a010*/  CALL.REL.NOINC `($__internal_89_$__cuda_sm70_shflsync_idx_p) ;  /* 0x000023f000007944 */ /* 0x01efea0003c00000 */
        /* <DEDUP_REMOVED lines=27> */
[----:B-1----:R-:W-:Y:S05]  /*1a1d0*/  CALL.REL.NOINC `($__internal_89_$__cuda_sm70_shflsync_idx_p) ;  /* 0x0000223000007944 */ /* 0x002fea0003c00000 */
[----:B------:R-:W-:Y:S01]  /*1a1e0*/  MOV R2, 0x1 ;  /* 0x0000000100027802 */ /* 0x000fe20000000f00 */
[----:B------:R-:W-:Y:S01]  /*1a1f0*/  IMAD.MOV.U32 R4, RZ, RZ, R195 ;  /* 0x000000ffff047224 */ /* 0x000fe200078e00c3 */
[----:B------:R-:W-:Y:S01]  /*1a200*/  MOV R221, 0x181f ;  /* 0x0000181f00dd7802 */ /* 0x000fe20000000f00 */
[----:B------:R-:W-:Y:S01]  /*1a210*/  IMAD.MOV.U32 R195, RZ, RZ, R20 ;  /* 0x000000ffffc37224 */ /* 0x000fe200078e0014 */
[----:B------:R-:W-:Y:S02]  /*1a220*/  MOV R3, 0x1a240 ;  /* 0x0001a24000037802 */ /* 0x000fe40000000f00 */
[----:B------:R-:W-:Y:S05]  /*1a230*/  CALL.REL.NOINC `($__internal_89_$__cuda_sm70_shflsync_idx_p) ;  /* 0x000021d000007944 */ /* 0x000fea0003c00000 */
[----:B------:R-:W-:Y:S01]  /*1a240*/  MOV R0, R195 ;  /* 0x000000c300007202 */ /* 0x000fe20000000f00 */
[----:B------:R-:W-:-:S05]  /*1a250*/  BRA `(.L_x_5445) ;  /* 0xfffed4d000007947 */ /* 0x000fca000383ffff */
.L_x_5315:
[----:B------:R-:W-:Y:S01]  /*1a260*/  MOV R2, RZ ;  /* 0x000000ff00027202 */ /* 0x000fe20000000f00 */
[----:B------:R-:W-:Y:S01]  /*1a270*/  IMAD.MOV.U32 R195, RZ, RZ, R133 ;  /* 0x000000ffffc37224 */ /* 0x000fe200078e0085 */
[----:B------:R-:W-:Y:S01]  /*1a280*/  MOV R3, 0x1a2b0 ;  /* 0x0001a2b000037802 */ /* 0x000fe20000000f00 */
[----:B------:R-:W-:Y:S02]  /*1a290*/  IMAD.MOV.U32 R221, RZ, RZ, 0x181f ;  /* 0x0000181fffdd7424 */ /* 0x000fe400078e00ff */
[----:B------:R-:W-:Y:S05]  /*1a2a0*/  CALL.REL.NOINC `($__internal_89_$__cuda_sm70_shflsync_idx_p) ;  /* 0x0000216000007944 */ /* 0x000fea0003c00000 */
[----:B------:R-:W-:Y:S01]  /*1a2b0*/  MOV R132, R195 ;  /* 0x000000c300847202 */ /* 0x000fe20000000f00 */
[----:B------:R-:W-:-:S05]  /*1a2c0*/  BRA `(.L_x_5446) ;  /* 0xfffee5a000007947 */ /* 0x000fca000383ffff */
.L_x_5316:
[----:B------:R-:W-:Y:S01]  /*1a2d0*/  MOV R2, RZ ;  /* 0x000000ff00027202 */ /* 0x000fe20000000f00 */
[----:B------:R-:W-:Y:S01]  /*1a2e0*/  IMAD.MOV.U32 R195, RZ, RZ, R170 ;  /* 0x000000ffffc37224 */ /* 0x000fe200078e00aa */
[----:B------:R-:W-:Y:S01]  /*1a2f0*/  MOV R3, 0x1a320 ;  /* 0x0001a32000037802 */ /* 0x000fe20000000f00 */
[----:B------:R-:W-:Y:S02]  /*1a300*/  IMAD.MOV.U32 R221, RZ, RZ, 0x181f ;  /* 0x0000181fffdd7424 */ /* 0x000fe400078e00ff */
[----:B-12---:R-:W-:Y:S05]  /*1a310*/  CALL.REL.NOINC `($__internal_89_$__cuda_sm70_shflsync_idx_p) ;  /* 0x000020f000007944 */ /* 0x006fea0003c00000 */
        /* <DEDUP_REMOVED lines=27> */
[----:B------:R-:W-:Y:S05]  /*1a4d0*/  CALL.REL.NOINC `($__internal_89_$__cuda_sm70_shflsync_idx_p) ;  /* 0x00001f3000007944 */ /* 0x000fea0003c00000 */
        /* <DEDUP_REMOVED lines=8> */
.L_x_5317:
[----:B------:R-:W-:Y:S01]  /*1a560*/  MOV R2, RZ ;  /* 0x000000ff00027202 */ /* 0x000fe20000000f00 */
[----:B------:R-:W-:Y:S01]  /*1a570*/  IMAD.MOV.U32 R195, RZ, RZ, R132 ;  /* 0x000000ffffc37224 */ /* 0x000fe200078e0084 */
[----:B------:R-:W-:Y:S01]  /*1a580*/  MOV R3, 0x1a5b0 ;  /* 0x0001a5b000037802 */ /* 0x000fe20000000f00 */
[----:B------:R-:W-:Y:S02]  /*1a590*/  IMAD.MOV.U32 R221, RZ, RZ, 0x1c1f ;  /* 0x00001c1fffdd7424 */ /* 0x000fe400078e00ff */
[----:B------:R-:W-:Y:S05]  /*1a5a0*/  CALL.REL.NOINC `($__internal_89_$__cuda_sm70_shflsync_idx_p) ;  /* 0x00001e6000007944 */ /* 0x000fea0003c00000 */
[----:B------:R-:W-:Y:S01]  /*1a5b0*/  MOV R3, R195 ;  /* 0x000000c300037202 */ /* 0x000fe20000000f00 */
[----:B------:R-:W-:-:S05]  /*1a5c0*/  BRA `(.L_x_5448) ;  /* 0xfffee70000007947 */ /* 0x000fca000383ffff */
.L_x_5322:
[----:B------:R-:W-:Y:S01]  /*1a5d0*/  MOV R2, 0x1 ;  /* 0x0000000100027802 */ /* 0x000fe20000000f00 */
[----:B------:R-:W-:Y:S01]  /*1a5e0*/  IMAD.MOV.U32 R195, RZ, RZ, R132 ;  /* 0x000000ffffc37224 */ /* 0x000fe200078e0084 */
[----:B------:R-:W-:Y:S01]  /*1a5f0*/  MOV R3, 0x1a620 ;  /* 0x0001a62000037802 */ /* 0x000fe20000000f00 */
[----:B------:R-:W-:Y:S02]  /*1a600*/  IMAD.MOV.U32 R221, RZ, RZ, 0x1c1f ;  /* 0x00001c1fffdd7424 */ /* 0x000fe400078e00ff */
[----:B-1----:R-:W-:Y:S05]  /*1a610*/  CALL.REL.NOINC `($__internal_89_$__cuda_sm70_shflsync_idx_p) ;  /* 0x00001df000007944 */ /* 0x002fea0003c00000 */
[----:B------:R-:W-:Y:S01]  /*1a620*/  MOV R3, R195 ;  /* 0x000000c300037202 */ /* 0x000fe20000000f00 */
[----:B------:R-:W-:-:S05]  /*1a630*/  BRA `(.L_x_5449) ;  /* 0xfffeeba000007947 */ /* 0x000fca000383ffff */
.L_x_5327:
[----:B------:R-:W-:Y:S02]  /*1a640*/  MOV R0, 0x2 ;  /* 0x0000000200007802 */ /* 0x000fe40000000f00 */
[----:B------:R-:W-:Y:S02]  /*1a650*/  MOV R2, 0x1a670 ;  /* 0x0001a67000027802 */ /* 0x000fe40000000f00 */
[----:B------:R-:W-:Y:S05]  /*1a660*/  CALL.REL.NOINC `($__internal_88_$__cuda_sm70_shflsync_bfly_p) ;  /* 0x00001d4000007944 */ /* 0x000fea0003c00000 */
[----:B------:R-:W-:-:S05]  /*1a670*/  BRA `(.L_x_5450) ;  /* 0xfffef26000007947 */ /* 0x000fca000383ffff */
.L_x_5328:
        /* <DEDUP_REMOVED lines=10> */
[----:B------:R-:W-:Y:S02]  /*1a720*/  MOV R2, 0x1a740 ;  /* 0x0001a74000027802 */ /* 0x000fe40000000f00 */
[----:B------:R-:W-:Y:S05]  /*1a730*/  CALL.REL.NOINC `($__internal_88_$__cuda_sm70_shflsync_bfly_p) ;  /* 0x00001c7000007944 */ /* 0x000fea0003c00000 */
[----:B------:R-:W-:-:S05]  /*1a740*/  BRA `(.L_x_5451) ;  /* 0xfffef20000007947 */ /* 0x000fca000383ffff */
.L_x_5337:
[----:B------:R-:W-:Y:S01]  /*1a750*/  MOV R2, RZ ;  /* 0x000000ff00027202 */ /* 0x000fe20000000f00 */
[----:B------:R-:W-:Y:S01]  /*1a760*/  IMAD.MOV.U32 R195, RZ, RZ, R5 ;  /* 0x000000ffffc37224 */ /* 0x000fe200078e0005 */
[----:B------:R-:W-:Y:S01]  /*1a770*/  MOV R3, 0x1a7a0 ;  /* 0x0001a7a000037802 */ /* 0x000fe20000000f00 */
[----:B------:R-:W-:Y:S02]  /*1a780*/  IMAD.MOV.U32 R221, RZ, RZ, 0x181f ;  /* 0x0000181fffdd7424 */ /* 0x000fe400078e00ff */
[----:B-1234-:R-:W-:Y:S05]  /*1a790*/  CALL.REL.NOINC `($__internal_89_$__cuda_sm70_shflsync_idx_p) ;  /* 0x00001c7000007944 */ /* 0x01efea0003c00000 */
[----:B------:R-:W-:Y:S01]  /*1a7a0*/  MOV R4, R195 ;  /* 0x000000c300047202 */ /* 0x000fe20000000f00 */
[----:B------:R-:W-:-:S05]  /*1a7b0*/  BRA `(.L_x_5452) ;  /* 0xffff12f000007947 */ /* 0x000fca000383ffff */
.L_x_5338:
        /* <DEDUP_REMOVED lines=41> */
.L_x_5341:
[----:B------:R-:W-:Y:S01]  /*1aa50*/  MOV R2, RZ ;  /* 0x000000ff00027202 */ /* 0x000fe20000000f00 */
[----:B------:R-:W-:Y:S01]  /*1aa60*/  IMAD.MOV.U32 R195, RZ, RZ, R133 ;  /* 0x000000ffffc37224 */ /* 0x000fe200078e0085 */
[----:B------:R-:W-:Y:S01]  /*1aa70*/  MOV R3, 0x1aaa0 ;  /* 0x0001aaa000037802 */ /* 0x000fe20000000f00 */
[----:B------:R-:W-:Y:S02]  /*1aa80*/  IMAD.MOV.U32 R221, RZ, RZ, 0x181f ;  /* 0x0000181fffdd7424 */ /* 0x000fe400078e00ff */
[----:B------:R-:W-:Y:S05]  /*1aa90*/  CALL.REL.NOINC `($__internal_89_$__cuda_sm70_shflsync_idx_p) ;  /* 0x0000197000007944 */ /* 0x000fea0003c00000 */
[----:B------:R-:W-:Y:S01]  /*1aaa0*/  MOV R132, R195 ;  /* 0x000000c300847202 */ /* 0x000fe20000000f00 */
[----:B------:R-:W-:-:S05]  /*1aab0*/  BRA `(.L_x_5454) ;  /* 0xffff22d000007947 */ /* 0x000fca000383ffff */
.L_x_5342:
        /* <DEDUP_REMOVED lines=41> */
.L_x_5343:
[----:B------:R-:W-:Y:S02]  /*1ad50*/  MOV R0, 0x2 ;  /* 0x0000000200007802 */ /* 0x000fe40000000f00 */
[----:B------:R-:W-:Y:S02]  /*1ad60*/  MOV R2, 0x1ad80 ;  /* 0x0001ad8000027802 */ /* 0x000fe40000000f00 */
[----:B------:R-:W-:Y:S05]  /*1ad70*/  CALL.REL.NOINC `($__internal_88_$__cuda_sm70_shflsync_bfly_p) ;  /* 0x0000163000007944 */ /* 0x000fea0003c00000 */
[----:B------:R-:W-:-:S05]  /*1ad80*/  BRA `(.L_x_5456) ;  /* 0xffff259000007947 */ /* 0x000fca000383ffff */
.L_x_5344:
        /* <DEDUP_REMOVED lines=13> */
.L_x_5347:
[----:B------:R-:W-:Y:S01]  /*1ae60*/  MOV R2, RZ ;  /* 0x000000ff00027202 */ /* 0x000fe20000000f00 */
[----:B------:R-:W-:Y:S01]  /*1ae70*/  IMAD.MOV.U32 R195, RZ, RZ, R4 ;  /* 0x000000ffffc37224 */ /* 0x000fe200078e0004 */
[----:B------:R-:W-:Y:S01]  /*1ae80*/  MOV R3, 0x1aeb0 ;  /* 0x0001aeb000037802 */ /* 0x000fe20000000f00 */
[----:B------:R-:W-:Y:S02]  /*1ae90*/  IMAD.MOV.U32 R221, RZ, RZ, 0x181f ;  /* 0x0000181fffdd7424 */ /* 0x000fe400078e00ff */
[----:B-1234-:R-:W-:Y:S05]  /*1aea0*/  CALL.REL.NOINC `($__internal_89_$__cuda_sm70_shflsync_idx_p) ;  /* 0x0000156000007944 */ /* 0x01efea0003c00000 */
[----:B------:R-:W-:Y:S01]  /*1aeb0*/  MOV R2, R195 ;  /* 0x000000c300027202 */ /* 0x000fe20000000f00 */
[----:B------:R-:W-:-:S05]  /*1aec0*/  BRA `(.L_x_5458) ;  /* 0xffff444000007947 */ /* 0x000fca000383ffff */
.L_x_5350:
[----:B------:R-:W-:Y:S01]  /*1aed0*/  MOV R2, RZ ;  /* 0x000000ff00027202 */ /* 0x000fe20000000f00 */
[----:B------:R-:W-:Y:S01]  /*1aee0*/  IMAD.MOV.U32 R195, RZ, RZ, R133 ;  /* 0x000000ffffc37224 */ /* 0x000fe200078e0085 */
[----:B------:R-:W-:Y:S01]  /*1aef0*/  MOV R3, 0x1af20 ;  /* 0x0001af2000037802 */ /* 0x000fe20000000f00 */
[----:B------:R-:W-:Y:S02]  /*1af00*/  IMAD.MOV.U32 R221, RZ, RZ, 0x181f ;  /* 0x0000181fffdd7424 */ /* 0x000fe400078e00ff */
[----:B------:R-:W-:Y:S05]  /*1af10*/  CALL.REL.NOINC `($__internal_89_$__cuda_sm70_shflsync_idx_p) ;  /* 0x000014f000007944 */ /* 0x000fea0003c00000 */
[----:B------:R-:W-:Y:S01]  /*1af20*/  MOV R132, R195 ;  /* 0x000000c300847202 */ /* 0x000fe20000000f00 */
[----:B------:R-:W-:-:S05]  /*1af30*/  BRA `(.L_x_5459) ;  /* 0xffff566000007947 */ /* 0x000fca000383ffff */
.L_x_5351:
[----:B------:R-:W-:Y:S01]  /*1af40*/  MOV R2, RZ ;  /* 0x000000ff00027202 */ /* 0x000fe20000000f00 */
[----:B------:R-:W-:Y:S01]  /*1af50*/  IMAD.MOV.U32 R195, RZ, RZ, R170 ;  /* 0x000000ffffc37224 */ /* 0x000fe200078e00aa */
[----:B------:R-:W-:Y:S01]  /*1af60*/  MOV R3, 0x1af90 ;  /* 0x0001af9000037802 */ /* 0x000fe20000000f00 */
[----:B------:R-:W-:Y:S02]  /*1af70*/  IMAD.MOV.U32 R221, RZ, RZ, 0x181f ;  /* 0x0000181fffdd7424 */ /* 0x000fe400078e00ff */
[----:B-12---:R-:W-:Y:S05]  /*1af80*/  CALL.REL.NOINC `($__internal_89_$__cuda_sm70_shflsync_idx_p) ;  /* 0x0000148000007944 */ /* 0x006fea0003c00000 */
[----:B------:R-:W-:Y:S01]  /*1af90*/  IADD3 R2, -R214, 0x10, RZ ;  /* 0x00000010d6027810 */ /* 0x000fe20007ffe1ff */
        /* <DEDUP_REMOVED lines=22> */
[----:B--2---:R-:W-:Y:S05]  /*1b100*/  CALL.REL.NOINC `($__internal_89_$__cuda_sm70_shflsync_idx_p) ;  /* 0x0000130000007944 */ /* 0x004fea0003c00000 */
        /* <DEDUP_REMOVED lines=8> */
.L_x_5352:
[----:B------:R-:W-:Y:S01]  /*1b190*/  MOV R2, RZ ;  /* 0x000000ff00027202 */ /* 0x000fe20000000f00 */
[----:B------:R-:W-:Y:S01]  /*1b1a0*/  IMAD.MOV.U32 R195, RZ, RZ, R132 ;  /* 0x000000ffffc37224 */ /* 0x000fe200078e0084 */
[----:B------:R-:W-:Y:S01]  /*1b1b0*/  MOV R3, 0x1b1e0 ;  /* 0x0001b1e000037802 */ /* 0x000fe20000000f00 */
[----:B------:R-:W-:Y:S02]  /*1b1c0*/  IMAD.MOV.U32 R221, RZ, RZ, 0x1c1f ;  /* 0x00001c1fffdd7424 */ /* 0x000fe400078e00ff */
[----:B------:R-:W-:Y:S05]  /*1b1d0*/  CALL.REL.NOINC `($__internal_89_$__cuda_sm70_shflsync_idx_p) ;  /* 0x0000123000007944 */ /* 0x000fea0003c00000 */
[----:B------:R-:W-:Y:S01]  /*1b1e0*/  MOV R3, R195 ;  /* 0x000000c300037202 */ /* 0x000fe20000000f00 */
[----:B------:R-:W-:-:S05]  /*1b1f0*/  BRA `(.L_x_5461) ;  /* 0xffff571000007947 */ /* 0x000fca000383ffff */
.L_x_5357:
[----:B------:R-:W-:Y:S01]  /*1b200*/  MOV R2, 0x1 ;  /* 0x0000000100027802 */ /* 0x000fe20000000f00 */
[----:B------:R-:W-:Y:S01]  /*1b210*/  IMAD.MOV.U32 R195, RZ, RZ, R132 ;  /* 0x000000ffffc37224 */ /* 0x000fe200078e0084 */
[----:B------:R-:W-:Y:S01]  /*1b220*/  MOV R3, 0x1b250 ;  /* 0x0001b25000037802 */ /* 0x000fe20000000f00 */
[----:B------:R-:W-:Y:S02]  /*1b230*/  IMAD.MOV.U32 R221, RZ, RZ, 0x1c1f ;  /* 0x00001c1fffdd7424 */ /* 0x000fe400078e00ff */
[----:B-1----:R-:W-:Y:S05]  /*1b240*/  CALL.REL.NOINC `($__internal_89_$__cuda_sm70_shflsync_idx_p) ;  /* 0x000011c000007944 */ /* 0x002fea0003c00000 */
[----:B------:R-:W-:Y:S01]  /*1b250*/  MOV R3, R195 ;  /* 0x000000c300037202 */ /* 0x000fe20000000f00 */
[----:B------:R-:W-:-:S05]  /*1b260*/  BRA `(.L_x_5462) ;  /* 0xffff5bb000007947 */ /* 0x000fca000383ffff */
.L_x_5362:
[----:B------:R-:W-:Y:S02]  /*1b270*/  MOV R0, 0x2 ;  /* 0x0000000200007802 */ /* 0x000fe40000000f00 */
[----:B------:R-:W-:Y:S02]  /*1b280*/  MOV R2, 0x1b2a0 ;  /* 0x0001b2a000027802 */ /* 0x000fe40000000f00 */
[----:B------:R-:W-:Y:S05]  /*1b290*/  CALL.REL.NOINC `($__internal_88_$__cuda_sm70_shflsync_bfly_p) ;  /* 0x0000111000007944 */ /* 0x000fea0003c00000 */
[----:B------:R-:W-:-:S05]  /*1b2a0*/  BRA `(.L_x_5463) ;  /* 0xffff627000007947 */ /* 0x000fca000383ffff */
.L_x_5363:
        /* <DEDUP_REMOVED lines=10> */
[----:B------:R-:W-:Y:S03]  /*1b350*/  MOV R2, 0x1b380 ;  /* 0x0001b38000027802 */ /* 0x000fe60000000f00 */
[----:B------:R-:W-:Y:S02]  /*1b360*/  IMAD.MOV.U32 R132, RZ, RZ, R4 ;  /* 0x000000ffff847224 */ /* 0x000fe400078e0004 */
[----:B------:R-:W-:Y:S05]  /*1b370*/  CALL.REL.NOINC `($__internal_88_$__cuda_sm70_shflsync_bfly_p) ;  /* 0x0000103000007944 */ /* 0x000fea0003c00000 */
[----:B------:R-:W-:-:S05]  /*1b380*/  BRA `(.L_x_5464) ;  /* 0xffff620000007947 */ /* 0x000fca000383ffff */
.L_x_5365:
[----:B------:R-:W-:Y:S01]  /*1b390*/  IMAD.MOV.U32 R132, RZ, RZ, R222 ;  /* 0x000000ffff847224 */ /* 0x000fe200078e00de */
[----:B------:R-:W-:-:S02]  /*1b3a0*/  MOV R0, 0x2 ;  /* 0x0000000200007802 */ /* 0x000fc40000000f00 */
[----:B------:R-:W-:Y:S02]  /*1b3b0*/  MOV R2, 0x1b3d0 ;  /* 0x0001b3d000027802 */ /* 0x000fe40000000f00 */
[----:B------:R-:W-:Y:S05]  /*1b3c0*/  CALL.REL.NOINC `($__internal_88_$__cuda_sm70_shflsync_bfly_p) ;  /* 0x00000fe000007944 */ /* 0x000fea0003c00000 */
[----:B------:R-:W-:Y:S05]  /*1b3d0*/  BRA `(.L_x_5465) ;  /* 0xffff7e5000007947 */ /* 0x000fea000383ffff */
.L_x_5366:
[----:B------:R-:W-:Y:S01]  /*1b3e0*/  IMAD.MOV.U32 R132, RZ, RZ, R4 ;  /* 0x000000ffff847224 */ /* 0x000fe200078e0004 */
[----:B------:R-:W-:Y:S02]  /*1b3f0*/  MOV R0, 0x1 ;  /* 0x0000000100007802 */ /* 0x000fe40000000f00 */
[----:B------:R-:W-:Y:S02]  /*1b400*/  MOV R2, 0x1b420 ;  /* 0x0001b42000027802 */ /* 0x000fe40000000f00 */
[----:B-1----:R-:W-:Y:S05]  /*1b410*/  CALL.REL.NOINC `($__internal_88_$__cuda_sm70_shflsync_bfly_p) ;  /* 0x00000f9000007944 */ /* 0x002fea0003c00000 */
[----:B------:R-:W-:Y:S01]  /*1b420*/  FADD.FTZ R4, R4, R0 ;  /* 0x0000000004047221 */ /* 0x000fe20000010000 */
[----:B------:R-:W-:Y:S02]  /*1b430*/  MOV R132, R220 ;  /* 0x000000dc00847202 */ /* 0x000fe40000000f00 */
[----:B------:R-:W-:Y:S02]  /*1b440*/  MOV R0, 0x2 ;  /* 0x0000000200007802 */ /* 0x000fe40000000f00 */
[----:B------:R-:W-:Y:S02]  /*1b450*/  MOV R2, 0x1b470 ;  /* 0x0001b47000027802 */ /* 0x000fe40000000f00 */
[----:B------:R-:W-:Y:S05]  /*1b460*/  CALL.REL.NOINC `($__internal_88_$__cuda_sm70_shflsync_bfly_p) ;  /* 0x00000f4000007944 */ /* 0x000fea0003c00000 */
[----:B------:R-:W-:Y:S01]  /*1b470*/  FADD.FTZ R5, R220, R0 ;  /* 0x00000000dc057221 */ /* 0x000fe20000010000 */
[----:B------:R-:W-:Y:S02]  /*1b480*/  MOV R0, 0x1 ;  /* 0x0000000100007802 */ /* 0x000fe40000000f00 */
[----:B------:R-:W-:-:S02]  /*1b490*/  MOV R2, 0x1b4c0 ;  /* 0x0001b4c000027802 */ /* 0x000fc40000000f00 */
[----:B------:R-:W-:Y:S02]  /*1b4a0*/  MOV R132, R5 ;  /* 0x0000000500847202 */ /* 0x000fe40000000f00 */
[----:B------:R-:W-:Y:S05]  /*1b4b0*/  CALL.REL.NOINC `($__internal_88_$__cuda_sm70_shflsync_bfly_p) ;  /* 0x00000ef000007944 */ /* 0x000fea0003c00000 */
[----:B------:R-:W-:Y:S01]  /*1b4c0*/  MOV R3, R0 ;  /* 0x0000000000037202 */ /* 0x000fe20000000f00 */
[----:B------:R-:W-:Y:S05]  /*1b4d0*/  BRA `(.L_x_5466) ;  /* 0xffff7dc000007947 */ /* 0x000fea000383ffff */
.L_x_5373:
[----:B--234-:R-:W-:Y:S01]  /*1b4e0*/  IMAD.MOV.U32 R195, RZ, RZ, R5 ;  /* 0x000000ffffc37224 */ /* 0x01cfe200078e0005 */
[----:B------:R-:W-:Y:S01]  /*1b4f0*/  MOV R2, RZ ;  /* 0x000000ff00027202 */ /* 0x000fe20000000f00 */
[----:B------:R-:W-:Y:S01]  /*1b500*/  IMAD.MOV.U32 R221, RZ, RZ, 0x181f ;  /* 0x0000181fffdd7424 */ /* 0x000fe200078e00ff */
[----:B------:R-:W-:Y:S02]  /*1b510*/  MOV R3, 0x1b530 ;  /* 0x0001b53000037802 */ /* 0x000fe40000000f00 */
[----:B-1----:R-:W-:Y:S05]  /*1b520*/  CALL.REL.NOINC `($__internal_89_$__cuda_sm70_shflsync_idx_p) ;  /* 0x00000ee000007944 */ /* 0x002fea0003c00000 */
[----:B------:R-:W-:Y:S01]  /*1b530*/  MOV R4, R195 ;  /* 0x000000c300047202 */ /* 0x000fe20000000f00 */
[----:B------:R-:W-:Y:S05]  /*1b540*/  BRA `(.L_x_5467) ;  /* 0xffff994000007947 */ /* 0x000fea000383ffff */
.L_x_5374:
[----:B------:R-:W-:Y:S01]  /*1b550*/  IMAD.MOV.U32 R195, RZ, RZ, R14 ;  /* 0x000000ffffc37224 */ /* 0x000fe200078e000e */
[----:B------:R-:W-:Y:S01]  /*1b560*/  MOV R2, RZ ;  /* 0x000000ff00027202 */ /* 0x000fe20000000f00 */
[----:B------:R-:W-:Y:S01]  /*1b570*/  IMAD.MOV.U32 R221, RZ, RZ, 0x181f ;  /* 0x0000181fffdd7424 */ /* 0x000fe200078e00ff */
[----:B------:R-:W-:Y:S02]  /*1b580*/  MOV R3, 0x1b5a0 ;  /* 0x0001b5a000037802 */ /* 0x000fe40000000f00 */
[----:B-123--:R-:W-:Y:S05]  /*1b590*/  CALL.REL.NOINC `($__internal_89_$__cuda_sm70_shflsync_idx_p) ;  /* 0x00000e7000007944 */ /* 0x00efea0003c00000 */
[----:B------:R-:W-:Y:S01]  /*1b5a0*/  MOV R0, R195 ;  /* 0x000000c300007202 */ /* 0x000fe20000000f00 */
[----:B------:R-:W-:Y:S05]  /*1b5b0*/  BRA `(.L_x_5468) ;  /* 0xffff98f000007947 */ /* 0x000fea000383ffff */
.L_x_5377:
[----:B------:R-:W-:Y:S01]  /*1b5c0*/  IMAD.MOV.U32 R195, RZ, RZ, R5 ;  /* 0x000000ffffc37224 */ /* 0x000fe200078e0005 */
[----:B--2---:R-:W-:Y:S01]  /*1b5d0*/  MOV R2, 0x1 ;  /* 0x0000000100027802 */ /* 0x004fe20000000f00 */
[----:B------:R-:W-:Y:S01]  /*1b5e0*/  IMAD.MOV.U32 R221, RZ, RZ, 0x181f ;  /* 0x0000181fffdd7424 */ /* 0x000fe200078e00ff */
[----:B------:R-:W-:-:S02]  /*1b5f0*/  MOV R3, 0x1b610 ;  /* 0x0001b61000037802 */ /* 0x000fc40000000f00 */
[----:B-1-34-:R-:W-:Y:S05]  /*1b600*/  CALL.REL.NOINC `($__internal_89_$__cuda_sm70_shflsync_idx_p) ;  /* 0x00000e0000007944 */ /* 0x01afea0003c00000 */
        /* <DEDUP_REMOVED lines=8> */
.L_x_5380:
[----:B------:R-:W-:Y:S01]  /*1b690*/  IMAD.MOV.U32 R195, RZ, RZ, R5 ;  /* 0x000000ffffc37224 */ /* 0x000fe200078e0005 */
[----:B-1----:R-:W-:Y:S01]  /*1b6a0*/  MOV R2, 0x2 ;  /* 0x0000000200027802 */ /* 0x002fe20000000f00 */
[----:B------:R-:W-:Y:S01]  /*1b6b0*/  IMAD.MOV.U32 R221, RZ, RZ, 0x181f ;  /* 0x0000181fffdd7424 */ /* 0x000fe200078e00ff */
[----:B------:R-:W-:Y:S02]  /*1b6c0*/  MOV R3, 0x1b6e0 ;  /* 0x0001b6e000037802 */ /* 0x000fe40000000f00 */
[----:B--234-:R-:W-:Y:S05]  /*1b6d0*/  CALL.REL.NOINC `($__internal_89_$__cuda_sm70_shflsync_idx_p) ;  /* 0x00000d3000007944 */ /* 0x01cfea0003c00000 */
[----:B------:R-:W-:Y:S01]  /*1b6e0*/  MOV R4, R195 ;  /* 0x000000c300047202 */ /* 0x000fe20000000f00 */
[----:B------:R-:W-:Y:S05]  /*1b6f0*/  BRA `(.L_x_5470) ;  /* 0xffff9b2000007947 */ /* 0x000fea000383ffff */
.L_x_5381:
[----:B------:R-:W-:Y:S01]  /*1b700*/  IMAD.MOV.U32 R195, RZ, RZ, R14 ;  /* 0x000000ffffc37224 */ /* 0x000fe200078e000e */
[----:B-1----:R-:W-:Y:S01]  /*1b710*/  MOV R2, 0x2 ;  /* 0x0000000200027802 */ /* 0x002fe20000000f00 */
[----:B------:R-:W-:Y:S01]  /*1b720*/  IMAD.MOV.U32 R221, RZ, RZ, 0x181f ;  /* 0x0000181fffdd7424 */ /* 0x000fe200078e00ff */
[----:B------:R-:W-:Y:S02]  /*1b730*/  MOV R3, 0x1b750 ;  /* 0x0001b75000037802 */ /* 0x000fe40000000f00 */
[----:B--234-:R-:W-:Y:S05]  /*1b740*/  CALL.REL.NOINC `($__internal_89_$__cuda_sm70_shflsync_idx_p) ;  /* 0x00000cc000007944 */ /* 0x01cfea0003c00000 */
[----:B------:R-:W-:Y:S01]  /*1b750*/  MOV R0, R195 ;  /* 0x000000c300007202 */ /* 0x000fe20000000f00 */
[----:B------:R-:W-:Y:S05]  /*1b760*/  BRA `(.L_x_5471) ;  /* 0xffff9ad000007947 */ /* 0x000fea000383ffff */
.L_x_5384:
[----:B------:R-:W-:Y:S01]  /*1b770*/  IMAD.MOV.U32 R195, RZ, RZ, R5 ;  /* 0x000000ffffc37224 */ /* 0x000fe200078e0005 */
[----:B-1----:R-:W-:Y:S01]  /*1b780*/  MOV R2, 0x3 ;  /* 0x0000000300027802 */ /* 0x002fe20000000f00 */
[----:B------:R-:W-:Y:S01]  /*1b790*/  IMAD.MOV.U32 R221, RZ, RZ, 0x181f ;  /* 0x0000181fffdd7424 */ /* 0x000fe200078e00ff */
[----:B------:R-:W-:-:S02]  /*1b7a0*/  MOV R3, 0x1b7c0 ;  /* 0x0001b7c000037802 */ /* 0x000fc40000000f00 */
[----:B--234-:R-:W-:Y:S05]  /*1b7b0*/  CALL.REL.NOINC `($__internal_89_$__cuda_sm70_shflsync_idx_p) ;  /* 0x00000c5000007944 */ /* 0x01cfea0003c00000 */
        /* <DEDUP_REMOVED lines=8> */
.L_x_5386:
[----:B------:R-:W-:Y:S01]  /*1b840*/  IMAD.MOV.U32 R195, RZ, RZ, R5 ;  /* 0x000000ffffc37224 */ /* 0x000fe200078e0005 */
[----:B------:R-:W-:Y:S01]  /*1b850*/  MOV R2, RZ ;  /* 0x000000ff00027202 */ /* 0x000fe20000000f00 */
[----:B------:R-:W-:Y:S01]  /*1b860*/  IMAD.MOV.U32 R221, RZ, RZ, 0x1c1f ;  /* 0x00001c1fffdd7424 */ /* 0x000fe200078e00ff */
[----:B------:R-:W-:Y:S02]  /*1b870*/  MOV R3, 0x1b890 ;  /* 0x0001b89000037802 */ /* 0x000fe40000000f00 */
[----:B------:R-:W-:Y:S05]  /*1b880*/  CALL.REL.NOINC `($__internal_89_$__cuda_sm70_shflsync_idx_p) ;  /* 0x00000b8000007944 */ /* 0x000fea0003c00000 */
[----:B------:R-:W-:Y:S01]  /*1b890*/  MOV R4, R195 ;  /* 0x000000c300047202 */ /* 0x000fe20000000f00 */
[----:B------:R-:W-:Y:S05]  /*1b8a0*/  BRA `(.L_x_5473) ;  /* 0xffff9ef000007947 */ /* 0x000fea000383ffff */
.L_x_5387:
[----:B------:R-:W-:Y:S01]  /*1b8b0*/  IMAD.MOV.U32 R195, RZ, RZ, R12 ;  /* 0x000000ffffc37224 */ /* 0x000fe200078e000c */
[----:B------:R-:W-:Y:S01]  /*1b8c0*/  MOV R2, RZ ;  /* 0x000000ff00027202 */ /* 0x000fe20000000f00 */
[----:B------:R-:W-:Y:S01]  /*1b8d0*/  IMAD.MOV.U32 R221, RZ, RZ, 0x1c1f ;  /* 0x00001c1fffdd7424 */ /* 0x000fe200078e00ff */
[----:B------:R-:W-:Y:S02]  /*1b8e0*/  MOV R3, 0x1b900 ;  /* 0x0001b90000037802 */ /* 0x000fe40000000f00 */
[----:B-12---:R-:W-:Y:S05]  /*1b8f0*/  CALL.REL.NOINC `($__internal_89_$__cuda_sm70_shflsync_idx_p) ;  /* 0x00000b1000007944 */ /* 0x006fea0003c00000 */
[----:B------:R-:W-:Y:S01]  /*1b900*/  MOV R0, R195 ;  /* 0x000000c300007202 */ /* 0x000fe20000000f00 */
[----:B------:R-:W-:Y:S05]  /*1b910*/  BRA `(.L_x_5474) ;  /* 0xffff9ea000007947 */ /* 0x000fea000383ffff */
.L_x_5390:
        /* <DEDUP_REMOVED lines=13> */
.L_x_5394:
[----:B------:R-:W-:Y:S01]  /*1b9f0*/  IMAD.MOV.U32 R195, RZ, RZ, R5 ;  /* 0x000000ffffc37224 */ /* 0x000fe200078e0005 */
[----:B------:R-:W-:Y:S01]  /*1ba00*/  MOV R2, RZ ;  /* 0x000000ff00027202 */ /* 0x000fe20000000f00 */
[----:B------:R-:W-:Y:S01]  /*1ba10*/  IMAD.MOV.U32 R221, RZ, RZ, 0x181f ;  /* 0x0000181fffdd7424 */ /* 0x000fe200078e00ff */
[----:B------:R-:W-:Y:S02]  /*1ba20*/  MOV R3, 0x1ba40 ;  /* 0x0001ba4000037802 */ /* 0x000fe40000000f00 */
[----:B------:R-:W-:Y:S05]  /*1ba30*/  CALL.REL.NOINC `($__internal_89_$__cuda_sm70_shflsync_idx_p) ;  /* 0x000009d000007944 */ /* 0x000fea0003c00000 */
[----:B------:R-:W-:Y:S01]  /*1ba40*/  MOV R4, R195 ;  /* 0x000000c300047202 */ /* 0x000fe20000000f00 */
[----:B------:R-:W-:Y:S05]  /*1ba50*/  BRA `(.L_x_5476) ;  /* 0xffffc1a000007947 */ /* 0x000fea000383ffff */
.L_x_5395:
[----:B------:R-:W-:Y:S01]  /*1ba60*/  IMAD.MOV.U32 R195, RZ, RZ, R14 ;  /* 0x000000ffffc37224 */ /* 0x000fe200078e000e */
[----:B------:R-:W-:Y:S01]  /*1ba70*/  MOV R2, RZ ;  /* 0x000000ff00027202 */ /* 0x000fe20000000f00 */
[----:B------:R-:W-:Y:S01]  /*1ba80*/  IMAD.MOV.U32 R221, RZ, RZ, 0x181f ;  /* 0x0000181fffdd7424 */ /* 0x000fe200078e00ff */
[----:B------:R-:W-:Y:S02]  /*1ba90*/  MOV R3, 0x1bab0 ;  /* 0x0001bab000037802 */ /* 0x000fe40000000f00 */
[----:B-12---:R-:W-:Y:S05]  /*1baa0*/  CALL.REL.NOINC `($__internal_89_$__cuda_sm70_shflsync_idx_p) ;  /* 0x0000096000007944 */ /* 0x006fea0003c00000 */
[----:B------:R-:W-:Y:S01]  /*1bab0*/  MOV R0, R195 ;  /* 0x000000c300007202 */ /* 0x000fe20000000f00 */
[----:B------:R-:W-:Y:S05]  /*1bac0*/  BRA `(.L_x_5477) ;  /* 0xffffc15000007947 */ /* 0x000fea000383ffff */
.L_x_5398:
        /* <DEDUP_REMOVED lines=13> */
.L_x_5401:
[----:B------:R-:W-:Y:S01]  /*1bba0*/  IMAD.MOV.U32 R195, RZ, RZ, R5 ;  /* 0x000000ffffc37224 */ /* 0x000fe200078e0005 */
[----:B-1----:R-:W-:Y:S01]  /*1bbb0*/  MOV R2, 0x2 ;  /* 0x0000000200027802 */ /* 0x002fe20000000f00 */
[----:B------:R-:W-:Y:S01]  /*1bbc0*/  IMAD.MOV.U32 R221, RZ, RZ, 0x181f ;  /* 0x0000181fffdd7424 */ /* 0x000fe200078e00ff */
[----:B------:R-:W-:Y:S02]  /*1bbd0*/  MOV R3, 0x1bbf0 ;  /* 0x0001bbf000037802 */ /* 0x000fe40000000f00 */
[----:B--234-:R-:W-:Y:S05]  /*1bbe0*/  CALL.REL.NOINC `($__internal_89_$__cuda_sm70_shflsync_idx_p) ;  /* 0x0000082000007944 */ /* 0x01cfea0003c00000 */
[----:B------:R-:W-:Y:S01]  /*1bbf0*/  MOV R4, R195 ;  /* 0x000000c300047202 */ /* 0x000fe20000000f00 */
[----:B------:R-:W-:Y:S05]  /*1bc00*/  BRA `(.L_x_5479) ;  /* 0xffffc39000007947 */ /* 0x000fea000383ffff */
.L_x_5402:
[----:B------:R-:W-:Y:S01]  /*1bc10*/  IMAD.MOV.U32 R195, RZ, RZ, R14 ;  /* 0x000000ffffc37224 */ /* 0x000fe200078e000e */
[----:B------:R-:W-:Y:S01]  /*1bc20*/  MOV R2, 0x2 ;  /* 0x0000000200027802 */ /* 0x000fe20000000f00 */
[----:B------:R-:W-:Y:S01]  /*1bc30*/  IMAD.MOV.U32 R221, RZ, RZ, 0x181f ;  /* 0x0000181fffdd7424 */ /* 0x000fe200078e00ff */
[----:B------:R-:W-:Y:S02]  /*1bc40*/  MOV R3, 0x1bc60 ;  /* 0x0001bc6000037802 */ /* 0x000fe40000000f00 */
[----:B-1234-:R-:W-:Y:S05]  /*1bc50*/  CALL.REL.NOINC `($__internal_89_$__cuda_sm70_shflsync_idx_p) ;  /* 0x000007b000007944 */ /* 0x01efea0003c00000 */
[----:B------:R-:W-:Y:S01]  /*1bc60*/  MOV R0, R195 ;  /* 0x000000c300007202 */ /* 0x000fe20000000f00 */
[----:B------:R-:W-:Y:S05]  /*1bc70*/  BRA `(.L_x_5480) ;  /* 0xffffc34000007947 */ /* 0x000fea000383ffff */
.L_x_5405:
        /* <DEDUP_REMOVED lines=13> */
.L_x_5407:
[----:B------:R-:W-:Y:S01]  /*1bd50*/  IMAD.MOV.U32 R195, RZ, RZ, R110 ;  /* 0x000000ffffc37224 */ /* 0x000fe200078e006e */
[----:B------:R-:W-:Y:S01]  /*1bd60*/  MOV R2, RZ ;  /* 0x000000ff00027202 */ /* 0x000fe20000000f00 */
[----:B------:R-:W-:Y:S01]  /*1bd70*/  IMAD.MOV.U32 R221, RZ, RZ, 0x1f ;  /* 0x0000001fffdd7424 */ /* 0x000fe200078e00ff */
[----:B------:R-:W-:Y:S02]  /*1bd80*/  MOV R3, 0x1bda0 ;  /* 0x0001bda000037802 */ /* 0x000fe40000000f00 */
[----:B-1----:R-:W-:Y:S05]  /*1bd90*/  CALL.REL.NOINC `($__internal_89_$__cuda_sm70_shflsync_idx_p) ;  /* 0x0000067000007944 */ /* 0x002fea0003c00000 */
[----:B------:R-:W-:Y:S01]  /*1bda0*/  MOV R9, R195 ;  /* 0x000000c300097202 */ /* 0x000fe20000000f00 */
[----:B------:R-:W-:Y:S05]  /*1bdb0*/  BRA `(.L_x_5482) ;  /* 0xffffc61000007947 */ /* 0x000fea000383ffff */
.L_x_5408:
[----:B------:R-:W-:Y:S01]  /*1bdc0*/  IMAD.MOV.U32 R195, RZ, RZ, R110 ;  /* 0x000000ffffc37224 */ /* 0x000fe200078e006e */
[----:B------:R-:W-:Y:S01]  /*1bdd0*/  MOV R2, 0x1 ;  /* 0x0000000100027802 */ /* 0x000fe20000000f00 */
[----:B------:R-:W-:Y:S01]  /*1bde0*/  IMAD.MOV.U32 R221, RZ, RZ, 0x1f ;  /* 0x0000001fffdd7424 */ /* 0x000fe200078e00ff */
[----:B------:R-:W-:Y:S02]  /*1bdf0*/  MOV R3, 0x1be10 ;  /* 0x0001be1000037802 */ /* 0x000fe40000000f00 */
[----:B-123--:R-:W-:Y:S05]  /*1be00*/  CALL.REL.NOINC `($__internal_89_$__cuda_sm70_shflsync_idx_p) ;  /* 0x0000060000007944 */ /* 0x00efea0003c00000 */
[----:B------:R-:W-:Y:S01]  /*1be10*/  MOV R8, R195 ;  /* 0x000000c300087202 */ /* 0x000fe20000000f00 */
[----:B------:R-:W-:Y:S05]  /*1be20*/  BRA `(.L_x_5483) ;  /* 0xffffc5c000007947 */ /* 0x000fea000383ffff */
.L_x_5409:
[----:B------:R-:W-:Y:S02]  /*1be30*/  MOV R3, 0x1 ;  /* 0x0000000100037802 */ /* 0x000fe40000000f00 */
[----:B------:R-:W-:-:S02]  /*1be40*/  MOV R2, 0x1be60 ;  /* 0x0001be6000027802 */ /* 0x000fc40000000f00 */
[----:B--234-:R-:W-:Y:S05]  /*1be50*/  CALL.REL.NOINC `($__internal_90_$__cuda_sm70_shflsync_up_p) ;  /* 0x0000061000007944 */ /* 0x01cfea0003c00000 */
[----:B------:R-:W-:Y:S05]  /*1be60*/  BRA `(.L_x_5484) ;  /* 0xffffc6a000007947 */ /* 0x000fea000383ffff */
.L_x_5410:
[----:B------:R-:W-:Y:S02]  /*1be70*/  MOV R3, 0x2 ;  /* 0x0000000200037802 */ /* 0x000fe40000000f00 */
[----:B------:R-:W-:-:S02]  /*1be80*/  MOV R2, 0x1bea0 ;  /* 0x0001bea000027802 */ /* 0x000fc40000000f00 */
[----:B--23--:R-:W-:Y:S05]  /*1be90*/  CALL.REL.NOINC `($__internal_90_$__cuda_sm70_shflsync_up_p) ;  /* 0x000005d000007944 */ /* 0x00cfea0003c00000 */
        /* <DEDUP_REMOVED lines=24> */
.L_x_5414:
[----:B------:R-:W-:Y:S02]  /*1c020*/  MOV R3, 0x1 ;  /* 0x0000000100037802 */ /* 0x000fe40000000f00 */
[----:B------:R-:W-:Y:S02]  /*1c030*/  MOV R2, 0x1c050 ;  /* 0x0001c05000027802 */ /* 0x000fe40000000f00 */
[----:B------:R-:W-:Y:S05]  /*1c040*/  CALL.REL.NOINC `($__internal_90_$__cuda_sm70_shflsync_up_p) ;  /* 0x0000042000007944 */ /* 0x000fea0003c00000 */
[----:B------:R-:W-:Y:S01]  /*1c050*/  MOV R2, R4 ;  /* 0x0000000400027202 */ /* 0x000fe20000000f00 */
[----:B------:R-:W-:Y:S05]  /*1c060*/  BRA `(.L_x_5486) ;  /* 0xffffc6f000007947 */ /* 0x000fea000383ffff */
.L_x_5415:
[----:B------:R-:W-:Y:S02]  /*1c070*/  MOV R3, 0x2 ;  /* 0x0000000200037802 */ /* 0x000fe40000000f00 */
[----:B------:R-:W-:Y:S02]  /*1c080*/  MOV R2, 0x1c0a0 ;  /* 0x0001c0a000027802 */ /* 0x000fe40000000f00 */
        /* <DEDUP_REMOVED lines=25> */
.L_x_5417:
[----:B------:R-:W-:Y:S02]  /*1c220*/  SEL R0, RZ, 0x1, P0 ;  /* 0x00000001ff007807 */ /* 0x000fe40000000000 */
[----:B------:R-:W-:Y:S02]  /*1c230*/  MOV R2, 0x1c250 ;  /* 0x0001c25000027802 */ /* 0x000fe40000000f00 */
[----:B-1----:R-:W-:Y:S05]  /*1c240*/  CALL.REL.NOINC `($__internal_91_$__cuda_sm70_votesync_ballot) ;  /* 0x0000028000007944 */ /* 0x002fea0003c00000 */
[----:B------:R-:W-:Y:S01]  /*1c250*/  MOV R5, R0 ;  /* 0x0000000000057202 */ /* 0x000fe20000000f00 */
[----:B------:R-:W-:Y:S05]  /*1c260*/  BRA `(.L_x_5488) ;  /* 0xffffc68000007947 */ /* 0x000fea000383ffff */
.L_x_5418:
[----:B------:R-:W-:Y:S01]  /*1c270*/  IMAD.MOV.U32 R195, RZ, RZ, R6 ;  /* 0x000000ffffc37224 */ /* 0x000fe200078e0006 */
[----:B------:R-:W-:Y:S01]  /*1c280*/  MOV R2, R0 ;  /* 0x0000000000027202 */ /* 0x000fe20000000f00 */
[----:B------:R-:W-:Y:S01]  /*1c290*/  IMAD.MOV.U32 R221, RZ, RZ, 0x1f ;  /* 0x0000001fffdd7424 */ /* 0x000fe200078e00ff */
[----:B------:R-:W-:Y:S02]  /*1c2a0*/  MOV R3, 0x1c2c0 ;  /* 0x0001c2c000037802 */ /* 0x000fe40000000f00 */
[----:B-1----:R-:W-:Y:S05]  /*1c2b0*/  CALL.REL.NOINC `($__internal_89_$__cuda_sm70_shflsync_idx_p) ;  /* 0x0000015000007944 */ /* 0x002fea0003c00000 */
[----:B------:R-:W-:Y:S01]  /*1c2c0*/  IMAD.MOV.U32 R10, RZ, RZ, R195 ;  /* 0x000000ffff0a7224 */ /* 0x000fe200078e00c3 */
[----:B------:R-:W-:Y:S01]  /*1c2d0*/  MOV R2, R0 ;  /* 0x0000000000027202 */ /* 0x000fe20000000f00 */
[----:B------:R-:W-:Y:S01]  /*1c2e0*/  IMAD.MOV.U32 R195, RZ, RZ, R7 ;  /* 0x000000ffffc37224 */ /* 0x000fe200078e0007 */
[----:B------:R-:W-:-:S02]  /*1c2f0*/  MOV R221, 0x1f ;  /* 0x0000001f00dd7802 */ /* 0x000fc40000000f00 */
[----:B------:R-:W-:Y:S02]  /*1c300*/  MOV R3, 0x1c320 ;  /* 0x0001c32000037802 */ /* 0x000fe40000000f00 */
[----:B------:R-:W-:Y:S05]  /*1c310*/  CALL.REL.NOINC `($__internal_89_$__cuda_sm70_shflsync_idx_p) ;  /* 0x000000f000007944 */ /* 0x000fea0003c00000 */
[----:B------:R-:W-:Y:S01]  /*1c320*/  MOV R7, R195 ;  /* 0x000000c300077202 */ /* 0x000fe20000000f00 */
[----:B------:R-:W-:Y:S05]  /*1c330*/  BRA `(.L_x_5489) ;  /* 0xffffc60000007947 */ /* 0x000fea000383ffff */
.L_x_5421:
[----:B------:R-:W-:Y:S01]  /*1c340*/  IMAD.MOV.U32 R195, RZ, RZ, R4 ;  /* 0x000000ffffc37224 */ /* 0x000fe200078e0004 */
[----:B------:R-:W-:Y:S01]  /*1c350*/  MOV R2, R0 ;  /* 0x0000000000027202 */ /* 0x000fe20000000f00 */
[----:B------:R-:W-:Y:S01]  /*1c360*/  IMAD.MOV.U32 R221, RZ, RZ, 0x1f ;  /* 0x0000001fffdd7424 */ /* 0x000fe200078e00ff */
[----:B------:R-:W-:Y:S02]  /*1c370*/  MOV R3, 0x1c390 ;  /* 0x0001c39000037802 */ /* 0x000fe40000000f00 */
[----:B-1-34-:R-:W-:Y:S05]  /*1c380*/  CALL.REL.NOINC `($__internal_89_$__cuda_sm70_shflsync_idx_p) ;  /* 0x0000008000007944 */ /* 0x01afea0003c00000 */
[----:B------:R-:W-:Y:S01]  /*1c390*/  MOV R11, R195 ;  /* 0x000000c3000b7202 */ /* 0x000fe20000000f00 */
[----:B------:R-:W-:Y:S05]  /*1c3a0*/  BRA `(.L_x_5420) ;  /* 0xffffc5f000007947 */ /* 0x000fea000383ffff */
        .weak           $__internal_88_$__cuda_sm70_shflsync_bfly_p
        .type           $__internal_88_$__cuda_sm70_shflsync_bfly_p,@function
        .size           $__internal_88_$__cuda_sm70_shflsync_bfly_p,($__internal_89_$__cuda_sm70_shflsync_idx_p - $__internal_88_$__cuda_sm70_shflsync_bfly_p)
$__internal_88_$__cuda_sm70_shflsync_bfly_p:
[----:B------:R-:W-:Y:S02]  /*1c3b0*/  MOV R169, 0xffffffff ;  /* 0xffffffff00a97802 */ /* 0x000fe40000000f00 */
[----:B------:R-:W-:Y:S02]  /*1c3c0*/  MOV R3, 0x1f ;  /* 0x0000001f00037802 */ /* 0x000fe40000000f00 */
[----:B------:R-:W-:Y:S04]  /*1c3d0*/  WARPSYNC R169 ;  /* 0x000000a900007348 */ /* 0x000fe80003800000 */
[----:B------:R1:W2:Y:S02]  /*1c3e0*/  SHFL.BFLY PT, R0, R132, R0, R3 ;  /* 0x0c00000084007389 */ /* 0x0002a400000e0003 */
[----:B-1----:R-:W-:-:S04]  /*1c3f0*/  MOV R3, 0x0 ;  /* 0x0000000000037802 */ /* 0x002fc80000000f00 */
[----:B--2---:R-:W-:Y:S05]  /*1c400*/  RET.REL.NODEC R2 `(_ZN7cutlass13device_kernelIN5flash19enable_sm80_to_sm89INS1_16FlashAttnFwdSm80INS1_25CollectiveMainloopFwdSm80ILi8ELi1ELb0EN4cute5tupleIJNS5_1CILi128EEENS7_ILi64EEENS7_ILi256EEEEEELi256ENS_6half_tEfNS_4arch4Sm80ELb0ELb1ELb0ELb1ELb1ELb0ELb1ELb1EEENS1_21CollectiveEpilogueFwdINS6_IJS8_SA_S9_EEENS6_IJNS7_ILi1EEESI_SI_EEESC_SE_Li256ELb1ELb1ELb1ELb0EEENS1_36VarlenDynamicPersistentTileSchedulerILi128ELi64ELi256ELi256ELb1ELb1ELb0ELb1ELb0ELb1EEEEEEEEEvNT_6ParamsE) ;  /* 0xfffe3bf002007950 */ /* 0x004fea0003c3ffff */
        .weak           $__internal_89_$__cuda_sm70_shflsync_idx_p
        .type           $__internal_89_$__cuda_sm70_shflsync_idx_p,@function
        .size           $__internal_89_$__cuda_sm70_shflsync_idx_p,($__internal_90_$__cuda_sm70_shflsync_up_p - $__internal_89_$__cuda_sm70_shflsync_idx_p)
$__internal_89_$__cuda_sm70_shflsync_idx_p:
[----:B------:R-:W-:-:S04]  /*1c410*/  MOV R244, 0xffffffff ;  /* 0xffffffff00f47802 */ /* 0x000fc80000000f00 */
[----:B------:R-:W-:Y:S04]  /*1c420*/  WARPSYNC R244 ;  /* 0x000000f400007348 */ /* 0x000fe80003800000 */
[----:B------:R1:W2:Y:S02]  /*1c430*/  SHFL.IDX PT, R195, R195, R2, R221 ;  /* 0x00000002c3c37389 */ /* 0x0002a400000e00dd */
[----:B-1----:R-:W-:Y:S02]  /*1c440*/  MOV R2, R3 ;  /* 0x0000000300027202 */ /* 0x002fe40000000f00 */
[----:B------:R-:W-:-:S04]  /*1c450*/  MOV R3, 0x0 ;  /* 0x0000000000037802 */ /* 0x000fc80000000f00 */
[----:B--2---:R-:W-:Y:S05]  /*1c460*/  RET.REL.NODEC R2 `(_ZN7cutlass13device_kernelIN5flash19enable_sm80_to_sm89INS1_16FlashAttnFwdSm80INS1_25CollectiveMainloopFwdSm80ILi8ELi1ELb0EN4cute5tupleIJNS5_1CILi128EEENS7_ILi64EEENS7_ILi256EEEEEELi256ENS_6half_tEfNS_4arch4Sm80ELb0ELb1ELb0ELb1ELb1ELb0ELb1ELb1EEENS1_21CollectiveEpilogueFwdINS6_IJS8_SA_S9_EEENS6_IJNS7_ILi1EEESI_SI_EEESC_SE_Li256ELb1ELb1ELb1ELb0EEENS1_36VarlenDynamicPersistentTileSchedulerILi128ELi64ELi256ELi256ELb1ELb1ELb0ELb1ELb0ELb1EEEEEEEEEvNT_6ParamsE) ;  /* 0xfffe3b9002007950 */ /* 0x004fea0003c3ffff */
        .weak           $__internal_90_$__cuda_sm70_shflsync_up_p
        .type           $__internal_90_$__cuda_sm70_shflsync_up_p,@function
        .size           $__internal_90_$__cuda_sm70_shflsync_up_p,($__internal_91_$__cuda_sm70_votesync_ballot - $__internal_90_$__cuda_sm70_shflsync_up_p)
$__internal_90_$__cuda_sm70_shflsync_up_p:
[----:B------:R-:W-:Y:S02]  /*1c470*/  MOV R4, RZ ;  /* 0x000000ff00047202 */ /* 0x000fe40000000f00 */
[----:B------:R-:W-:-:S04]  /*1c480*/  MOV R10, 0xffffffff ;  /* 0xffffffff000a7802 */ /* 0x000fc80000000f00 */
[----:B------:R-:W-:Y:S04]  /*1c490*/  WARPSYNC R10 ;  /* 0x0000000a00007348 */ /* 0x000fe80003800000 */
[----:B------:R1:W2:Y:S02]  /*1c4a0*/  SHFL.UP PT, R4, R0, R3, R4 ;  /* 0x0400000300047389 */ /* 0x0002a400000e0004 */
[----:B-1----:R-:W-:-:S04]  /*1c4b0*/  MOV R3, 0x0 ;  /* 0x0000000000037802 */ /* 0x002fc80000000f00 */
[----:B--2---:R-:W-:Y:S05]  /*1c4c0*/  RET.REL.NODEC R2 `(_ZN7cutlass13device_kernelIN5flash19enable_sm80_to_sm89INS1_16FlashAttnFwdSm80INS1_25CollectiveMainloopFwdSm80ILi8ELi1ELb0EN4cute5tupleIJNS5_1CILi128EEENS7_ILi64EEENS7_ILi256EEEEEELi256ENS_6half_tEfNS_4arch4Sm80ELb0ELb1ELb0ELb1ELb1ELb0ELb1ELb1EEENS1_21CollectiveEpilogueFwdINS6_IJS8_SA_S9_EEENS6_IJNS7_ILi1EEESI_SI_EEESC_SE_Li256ELb1ELb1ELb1ELb0EEENS1_36VarlenDynamicPersistentTileSchedulerILi128ELi64ELi256ELi256ELb1ELb1ELb0ELb1ELb0ELb1EEEEEEEEEvNT_6ParamsE) ;  /* 0xfffe3b3002007950 */ /* 0x004fea0003c3ffff */
        .weak           $__internal_91_$__cuda_sm70_votesync_ballot
        .type           $__internal_91_$__cuda_sm70_votesync_ballot,@function
        .size           $__internal_91_$__cuda_sm70_votesync_ballot,(.L_x_6576 - $__internal_91_$__cuda_sm70_votesync_ballot)
$__internal_91_$__cuda_sm70_votesync_ballot:
[----:B------:R-:W-:Y:S01]  /*1c4d0*/  ISETP.NE.U32.AND P0, PT, R0, 0x1, PT ;  /* 0x000000010000780c */ /* 0x000fe20003f05070 */
[----:B------:R-:W-:-:S04]  /*1c4e0*/  IMAD.MOV.U32 R3, RZ, RZ, -0x1 ;  /* 0xffffffffff037424 */ /* 0x000fc800078e00ff */
[----:B------:R-:W-:Y:S08]  /*1c4f0*/  WARPSYNC R3 ;  /* 0x0000000300007348 */ /* 0x000ff00003800000 */
[----:B------:R-:W-:-:S04]  /*1c500*/  VOTE.ANY R0, PT, !P0 ;  /* 0x0000000000007806 */ /* 0x000fc800040e0100 */
[----:B------:R-:W-:Y:S01]  /*1c510*/  LOP3.LUT R0, R0, R3, RZ, 0xc0, !PT ;  /* 0x0000000300007212 */ /* 0x000fe200078ec0ff */
[----:B------:R-:W-:-:S04]  /*1c520*/  IMAD.MOV.U32 R3, RZ, RZ, 0x0 ;  /* 0x00000000ff037424 */ /* 0x000fc800078e00ff */
[----:B------:R-:W-:Y:S05]  /*1c530*/  RET.REL.NODEC R2 `(_ZN7cutlass13device_kernelIN5flash19enable_sm80_to_sm89INS1_16FlashAttnFwdSm80INS1_25CollectiveMainloopFwdSm80ILi8ELi1ELb0EN4cute5tupleIJNS5_1CILi128EEENS7_ILi64EEENS7_ILi256EEEEEELi256ENS_6half_tEfNS_4arch4Sm80ELb0ELb1ELb0ELb1ELb1ELb0ELb1ELb1EEENS1_21CollectiveEpilogueFwdINS6_IJS8_SA_S9_EEENS6_IJNS7_ILi1EEESI_SI_EEESC_SE_Li256ELb1ELb1ELb1ELb0EEENS1_36VarlenDynamicPersistentTileSchedulerILi128ELi64ELi256ELi256ELb1ELb1ELb0ELb1ELb0ELb1EEEEEEEEEvNT_6ParamsE) ;  /* 0xfffe3ac002007950 */ /* 0x000fea0003c3ffff */
.L_x_5490:
        /* <DEDUP_REMOVED lines=12> */
.L_x_6576:


//--------------------- .text._ZN7cutlass13device_kernelIN5flash19enable_sm80_to_sm89INS1_16FlashAttnFwdSm80INS1_25CollectiveMainloopFwdSm80ILi8ELi1ELb0EN4cute5tupleIJNS5_1CILi128EEENS7_ILi48EEENS7_ILi256EEEEEELi256ENS_6half_tEfNS_4arch4Sm80ELb0ELb1ELb0ELb1ELb1ELb1ELb1ELb1EEENS1_21CollectiveEpilogueFwdINS6_IJS8_SA_S9_EEENS6_IJNS7_ILi1EEESI_SI_EEESC_SE_Li256ELb1ELb1ELb1ELb0EEENS1_36VarlenDynamicPersistentTileSchedulerILi128ELi48ELi256ELi256ELb1ELb1ELb0ELb1ELb0ELb1EEEEEEEEEvNT_6ParamsE --------------------------
	.section	.text._ZN7cutlass13device_kernelIN5flash19enable_sm80_to_sm89INS1_16FlashAttnFwdSm80INS1_25CollectiveMainloopFwdSm80ILi8ELi1ELb0EN4cute5tupleIJNS5_1CILi128EEENS7_ILi48EEENS7_ILi256EEEEEELi256ENS_6half_tEfNS_4arch4Sm80ELb0ELb1ELb0ELb1ELb1ELb1ELb1ELb1EEENS1_21CollectiveEpilogueFwdINS6_IJS8_SA_S9_EEENS6_IJNS7_ILi1EEESI_SI_EEESC_SE_Li256ELb1ELb1ELb1ELb0EEENS1_36VarlenDynamicPersistentTileSchedulerILi128ELi48ELi256ELi256ELb1ELb1ELb0ELb1ELb0ELb1EEEEEEEEEvNT_6ParamsE,"ax",@progbits
	.sectioninfo	@"SHI_REGISTERS=255"
	.align	128
.text._ZN7cutlass13device_kernelIN5flash19enable_sm80_to_sm89INS1_16FlashAttnFwdSm80INS1_25CollectiveMainloopFwdSm80ILi8ELi1ELb0EN4cute5tupleIJNS5_1CILi128EEENS7_ILi48EEENS7_ILi256EEEEEELi256ENS_6half_tEfNS_4arch4Sm80ELb0ELb1ELb0ELb1ELb1ELb1ELb1ELb1EEENS1_21CollectiveEpilogueFwdINS6_IJS8_SA_S9_EEENS6_IJNS7_ILi1EEESI_SI_EEESC_SE_Li256ELb1ELb1ELb1ELb0EEENS1_36VarlenDynamicPersistentTileSchedulerILi128ELi48ELi256ELi256ELb1ELb1ELb0ELb1ELb0ELb1EEEEEEEEEvNT_6ParamsE:
        .type           _ZN7cutlass13device_kernelIN5flash19enable_sm80_to_sm89INS1_16FlashAttnFwdSm80INS1_25CollectiveMainloopFwdSm80ILi8ELi1ELb0EN4cute5tupleIJNS5_1CILi128EEENS7_ILi48EEENS7_ILi256EEEEEELi256ENS_6half_tEfNS_4arch4Sm80ELb0ELb1ELb0ELb1ELb1ELb1ELb1ELb1EEENS1_21CollectiveEpilogueFwdINS6_IJS8_SA_S9_EEENS6_IJNS7_ILi1EEESI_SI_EEESC_SE_Li256ELb1ELb1ELb1ELb0EEENS1_36VarlenDynamicPersistentTileSchedulerILi128ELi48ELi256ELi256ELb1ELb1ELb0ELb1ELb0ELb1EEEEEEEEEvNT_6ParamsE,@function
        .size           _ZN7cutlass13device_kernelIN5flash19enable_sm80_to_sm89INS1_16FlashAttnFwdSm80INS1_25CollectiveMainloopFwdSm80ILi8ELi1ELb0EN4cute5tupleIJNS5_1CILi128EEENS7_ILi48EEENS7_ILi256EEEEEELi256ENS_6half_tEfNS_4arch4Sm80ELb0ELb1ELb0ELb1ELb1ELb1ELb1ELb1EEENS1_21CollectiveEpilogueFwdINS6_IJS8_SA_S9_EEENS6_IJNS7_ILi1EEESI_SI_EEESC_SE_Li256ELb1ELb1ELb1ELb0EEENS1_36VarlenDynamicPersistentTileSchedulerILi128ELi48ELi256ELi256ELb1ELb1ELb0ELb1ELb0ELb1EEEEEEEEEvNT_6ParamsE,(.L_x_6581 - _ZN7cutlass13device_kernelIN5flash19enable_sm80_to_sm89INS1_16FlashAttnFwdSm80INS1_25CollectiveMainloopFwdSm80ILi8ELi1ELb0EN4cute5tupleIJNS5_1CILi128EEENS7_ILi48EEENS7_ILi256EEEEEELi256ENS_6half_tEfNS_4arch4Sm80ELb0ELb1ELb0ELb1ELb1ELb1ELb1ELb1EEENS1_21CollectiveEpilogueFwdINS6_IJS8_SA_S9_EEENS6_IJNS7_ILi1EEESI_SI_EEESC_SE_Li256ELb1ELb1ELb1ELb0EEENS1_36VarlenDynamicPersistentTileSchedulerILi128ELi48ELi256ELi256ELb1ELb1ELb0ELb1ELb0ELb1EEEEEEEEEvNT_6ParamsE)
        .other          _ZN7cutlass13device_kernelIN5flash19enable_sm80_to_sm89INS1_16FlashAttnFwdSm80INS1_25CollectiveMainloopFwdSm80ILi8ELi1ELb0EN4cute5tupleIJNS5_1CILi128EEENS7_ILi48EEENS7_ILi256EEEEEELi256ENS_6half_tEfNS_4arch4Sm80ELb0ELb1ELb0ELb1ELb1ELb1ELb1ELb1EEENS1_21CollectiveEpilogueFwdINS6_IJS8_SA_S9_EEENS6_IJNS7_ILi1EEESI_SI_EEESC_SE_Li256ELb1ELb1ELb1ELb0EEENS1_36VarlenDynamicPersistentTileSchedulerILi128ELi48ELi256ELi256ELb1ELb1ELb0ELb1ELb0ELb1EEEEEEEEEvNT_6ParamsE,@"STO_CUDA_ENTRY STV_DEFAULT"
_ZN7cutlass13device_kernelIN5flash19enable_sm80_to_sm89INS1_16FlashAttnFwdSm80INS1_25CollectiveMainloopFwdSm80ILi8ELi1ELb0EN4cute5tupleIJNS5_1CILi128EEENS7_ILi48EEENS7_ILi256EEEEEELi256ENS_6half_tEfNS_4arch4Sm80ELb0ELb1ELb0ELb1ELb1ELb1ELb1ELb1EEENS1_21CollectiveEpilogueFwdINS6_IJS8_SA_S9_EEENS6_IJNS7_ILi1EEESI_SI_EEESC_SE_Li256ELb1ELb1ELb1ELb0EEENS1_36VarlenDynamicPersistentTileSchedulerILi128ELi48ELi256ELi256ELb1ELb1ELb0ELb1ELb0ELb1EEEEEEEEEvNT_6ParamsE:
        /* <DEDUP_REMOVED lines=60> */
.L_x_5496:
        /* <DEDUP_REMOVED lines=18> */
.L_x_5740:
        /* <DEDUP_REMOVED lines=16> */
.L_x_5741:
[----:B--2---:R-:W-:-:S05]  /*05e0*/  IMAD R0, R0, c[0x0][0x538], RZ ;  /* 0x00014e0000007a24 */ /* 0x004fca00078e02ff */
[----:B------:R-:W-:-:S04]  /*05f0*/  IADD3 R7, R0, R7, RZ ;  /* 0x0000000700077210 */ /* 0x000fc80007ffe0ff */
[----:B------:R-:W-:-:S13]  /*0600*/  ISETP.GT.AND P0, PT, R7, UR5, PT ;  /* 0x0000000507007c0c */ /* 0x000fda000bf04270 */
[----:B-1----:R-:W-:Y:S05]  /*0610*/  @!P0 BRA `(.L_x_5496) ;  /* 0xfffffda000008947 */ /* 0x002fea000383ffff */
.L_x_5492:
[----:B------:R-:W-:-:S05]  /*0620*/  IADD3 R10, -R0, R7, RZ ;  /* 0x00000007000a7210 */ /* 0x000fca0007ffe1ff */
[----:B------:R-:W-:-:S05]  /*0630*/  IMAD R0, R4, c[0x0][0x538], R10 ;  /* 0x00014e0004007a24 */ /* 0x000fca00078e020a */
[----:B------:R-:W-:Y:S01]  /*0640*/  ISETP.GT.AND P0, PT, R0, UR5, PT ;  /* 0x0000000500007c0c */ /* 0x000fe2000bf04270 */
[----:B------:R-:W-:-:S12]  /*0650*/  BRA.DIV ~URZ, `(.L_x_5497) ;  /* 0x0001f0e27f007947 */ /* 0x000fd8000b800000 */
[----:B------:R-:W-:-:S04]  /*0660*/  VOTE.ANY R7, PT, !P0 ;  /* 0x0000000000077806 */ /* 0x000fc800040e0100 */
.L_x_5742:
[----:B------:R-:W1:Y:S02]  /*0670*/  POPC R0, R7 ;  /* 0x0000000700007309 */ /* 0x000e640000000000 */
[----:B-1----:R-:W-:-:S05]  /*0680*/  IADD3 R2, R0, R6, RZ ;  /* 0x0000000600027210 */ /* 0x002fca0007ffe0ff */
[----:B------:R1:W-:Y:S01]  /*0690*/  STL [R1+0xac], R2 ;  /* 0x0000ac0201007387 */ /* 0x0003e20000100800 */
[----:B------:R-:W-:Y:S05]  /*06a0*/  BRA.DIV ~URZ, `(.L_x_5498) ;  /* 0x0001f0e27f007947 */ /* 0x000fea000b800000 */
[----:B------:R2:W3:Y:S01]  /*06b0*/  SHFL.IDX PT, R12, R9, R0, 0x1f ;  /* 0x00001f00090c7589 */ /* 0x0004e200000e0000 */
[----:B------:R-:W-:-:S03]  /*06c0*/  MOV R5, RZ ;  /* 0x000000ff00057202 */ /* 0x000fc60000000f00 */
[----:B------:R2:W4:Y:S04]  /*06d0*/  SHFL.IDX PT, R9, R8, R0, 0x1f ;  /* 0x00001f0008097589 */ /* 0x00052800000e0000 */
.L_x_5743:
[----:B------:R-:W-:Y:S01]  /*06e0*/  ISETP.NE.AND P0, PT, R7, RZ, PT ;  /* 0x000000ff0700720c */ /* 0x000fe20003f05270 */
[----:B------:R-:W-:-:S12]  /*06f0*/  BSSY B0, `(.L_x_5499) ;  /* 0x0000005000007945 */ /* 0x000fd80003800000 */
[----:B------:R-:W-:Y:S05]  /*0700*/  @!P0 BRA `(.L_x_5500) ;  /* 0x0000003000008947 */ /* 0x000fea0003800000 */
[----:B--2---:R-:W-:Y:S01]  /*0710*/  IADD3 R0, R0, -0x1, RZ ;  /* 0xffffffff00007810 */ /* 0x004fe20007ffe0ff */
[----:B------:R-:W-:Y:S05]  /*0720*/  BRA.DIV ~URZ, `(.L_x_5501) ;  /* 0x0001f1427f007947 */ /* 0x000fea000b800000 */
[----:B------:R2:W1:Y:S02]  /*0730*/  SHFL.IDX PT, R5, R4, R0, 0x1f ;  /* 0x00001f0004057589 */ /* 0x00046400000e0000 */
.L_x_5500:
[----:B------:R-:W-:Y:S05]  /*0740*/  BSYNC B0 ;  /* 0x0000000000007941 */ /* 0x000fea0003800000 */
.L_x_5499:
        /* <DEDUP_REMOVED lines=69> */
.L_x_5503:
        /* <DEDUP_REMOVED lines=70> */
.L_x_5504:
[----:B------:R-:W-:Y:S05]  /*1000*/  BSYNC B0 ;  /* 0x0000000000007941 */ /* 0x000fea0003800000 */
.L_x_5502:
[----:B------:R-:W-:-:S04]  /*1010*/  LOP3.LUT R0, RZ, R0, RZ, 0x33, !PT ;  /* 0x00000000ff007212 */ /* 0x000fc800078e33ff */
[----:B------:R-:W-:-:S05]  /*1020*/  IADD3 R0, R0, R12, RZ ;  /* 0x0000000c00007210 */ /* 0x000fca0007ffe0ff */
[----:B------:R2:W-:Y:S01]  /*1030*/  STL [R1+0x15c], R0 ;  /* 0x00015c0001007387 */ /* 0x0005e20000100800 */
[----:B------:R-:W-:Y:S05]  /*1040*/  BRA `(.L_x_5505) ;  /* 0x0000004000007947 */ /* 0x000fea0003800000 */
.L_x_5493:
[----:B------:R-:W-:Y:S01]  /*1050*/  MOV R0, UR5 ;  /* 0x0000000500007c02 */ /* 0x000fe20008000f00 */
[----:B------:R2:W-:Y:S04]  /*1060*/  STL [R1+0x15c], RZ ;  /* 0x00015cff01007387 */ /* 0x0005e80000100800 */
[----:B------:R2:W-:Y:S04]  /*1070*/  STL [R1+0xd4], R0 ;  /* 0x0000d40001007387 */ /* 0x0005e80000100800 */
[----:B------:R2:W-:Y:S02]  /*1080*/  STL [R1+0xa8], RZ ;  /* 0x0000a8ff01007387 */ /* 0x0005e40000100800 */
.L_x_5505:
        /* <DEDUP_REMOVED lines=12> */
.L_x_5491:
        /* <DEDUP_REMOVED lines=57> */
[C---:B------:R-:W-:Y:S01]  /*14e0*/  IMAD.SHL.U32 R140, R146.reuse, 0x8, RZ ;  /* 0x00000008928c7824 */ /* 0x040fe200078e00ff */
        /* <DEDUP_REMOVED lines=210> */
.L_x_5739:
        /* <DEDUP_REMOVED lines=51> */
.L_x_5506:
[----:B-----5:R1:W-:Y:S01]  /*2540*/  STL [R1+0x58], R19 ;  /* 0x0000581301007387 */ /* 0x0203e20000100800 */
[----:B------:R-:W-:-:S04]  /*2550*/  ISETP.NE.U32.AND P0, PT, RZ, c[0x0][0x368], PT ;  /* 0x0000da00ff007a0c */ /* 0x000fc80003f05070 */
[----:B------:R-:W-:-:S13]  /*2560*/  ISETP.NE.AND.EX P0, PT, RZ, c[0x0][0x36c], PT, P0 ;  /* 0x0000db00ff007a0c */ /* 0x000fda0003f05300 */
[----:B------:R-:W-:Y:S05]  /*2570*/  @!P0 BRA `(.L_x_5507) ;  /* 0x0000003000008947 */ /* 0x000fea0003800000 */
[----:B------:R-:W-:-:S05]  /*2580*/  IMAD.WIDE R8, R24, R23, c[0x0][0x368] ;  /* 0x0000da0018087625 */ /* 0x000fca00078e0217 */
[----:B------:R2:W5:Y:S01]  /*2590*/  LDG.E R18, [R8.64] ;  /* 0x0000000a08127981 */ /* 0x000562000c1e1900 */
[----:B------:R-:W-:Y:S05]  /*25a0*/  BRA `(.L_x_5508) ;  /* 0x0000004000007947 */ /* 0x000fea0003800000 */
.L_x_5507:
[----:B------:R-:W-:Y:S05]  /*25b0*/  @!P3 BRA `(.L_x_5508) ;  /* 0x000000300000b947 */ /* 0x000fea0003800000 */
[----:B------:R2:W3:Y:S04]  /*25c0*/  LDG.E R5, [R8.64] ;  /* 0x0000000a08057981 */ /* 0x0004e8000c1e1900 */
[----:B--2---:R-:W3:Y:S02]  /*25d0*/  LDG.E R8, [R8.64+0x4] ;  /* 0x0000040a08087981 */ /* 0x004ee4000c1e1900 */
[----:B---3--:R-:W-:Y:S02]  /*25e0*/  IADD3 R18, -R5, R8, RZ ;  /* 0x0000000805127210 */ /* 0x008fe40007ffe1ff */
.L_x_5508:
        /* <DEDUP_REMOVED lines=41> */
.L_x_5511:
[----:B------:R-:W-:-:S13]  /*2880*/  ISETP.NE.AND P0, PT, R8, 0x1, PT ;  /* 0x000000010800780c */ /* 0x000fda0003f05270 */
[----:B------:R-:W-:-:S05]  /*2890*/  @P0 IMAD.HI.U32 R3, R0, c[0x0][0x330], RZ ;  /* 0x0000cc0000030a27 */ /* 0x000fca00078e00ff */
[----:B------:R-:W-:Y:S02]  /*28a0*/  @P0 SHF.R.U32.HI R0, RZ, c[0x0][0x334], R3 ;  /* 0x0000cd00ff000a19 */ /* 0x000fe40000011603 */
.L_x_5512:
[----:B------:R-:W-:Y:S05]  /*28b0*/  BSYNC B0 ;  /* 0x0000000000007941 */ /* 0x000fea0003800000 */
.L_x_5510:
[----:B------:R-:W-:-:S05]  /*28c0*/  IMAD R0, R0, R8, c[0x0][0x32c] ;  /* 0x0000cb0000007624 */ /* 0x000fca00078e0208 */
[----:B------:R-:W-:-:S04]  /*28d0*/  IMNMX R2, R2, R0, PT ;  /* 0x0000000002027217 */ /* 0x000fc80003800200 */
.L_x_5509:
        /* <DEDUP_REMOVED lines=20> */
.L_x_5515:
[----:B------:R-:W-:-:S13]  /*2a20*/  ISETP.NE.AND P0, PT, R8, 0x1, PT ;  /* 0x000000010800780c */ /* 0x000fda0003f05270 */
[----:B------:R-:W-:-:S05]  /*2a30*/  @P0 IMAD.HI.U32 R3, R0, c[0x0][0x330], RZ ;  /* 0x0000cc0000030a27 */ /* 0x000fca00078e00ff */
[----:B------:R-:W-:Y:S02]  /*2a40*/  @P0 SHF.R.U32.HI R0, RZ, c[0x0][0x334], R3 ;  /* 0x0000cd00ff000a19 */ /* 0x000fe40000011603 */
.L_x_5516:
[----:B------:R-:W-:Y:S05]  /*2a50*/  BSYNC B0 ;  /* 0x0000000000007941 */ /* 0x000fea0003800000 */
.L_x_5514:
[----:B------:R-:W-:-:S05]  /*2a60*/  IMAD R0, R0, c[0x0][0x32c], RZ ;  /* 0x0000cb0000007a24 */ /* 0x000fca00078e02ff */
[----:B------:R-:W-:-:S05]  /*2a70*/  IMNMX R2, R2, R0, !PT ;  /* 0x0000000002027217 */ /* 0x000fca0007800200 */
.L_x_5513:
        /* <DEDUP_REMOVED lines=43> */
.L_x_5518:
[----:B------:R-:W-:Y:S05]  /*2d30*/  BSYNC B0 ;  /* 0x0000000000007941 */ /* 0x000fea0003800000 */
.L_x_5517:
        /* <DEDUP_REMOVED lines=204> */
.L_x_5560:
        /* <DEDUP_REMOVED lines=98> */
.L_x_5524:
[----:B------:R-:W-:Y:S05]  /*4020*/  BSYNC B0 ;  /* 0x0000000000007941 */ /* 0x000fea0003800000 */
.L_x_5523:
        /* <DEDUP_REMOVED lines=71> */
.L_x_5526:
[----:B------:R-:W-:Y:S05]  /*44a0*/  BSYNC B0 ;  /* 0x0000000000007941 */ /* 0x000fea0003800000 */
.L_x_5525:
        /* <DEDUP_REMOVED lines=88> */
.L_x_5530:
[----:B------:R-:W-:Y:S05]  /*4a30*/  BSYNC B0 ;  /* 0x0000000000007941 */ /* 0x000fea0003800000 */
.L_x_5529:
        /* <DEDUP_REMOVED lines=59> */
.L_x_5532:
[----:B------:R-:W-:Y:S05]  /*4df0*/  BSYNC B0 ;  /* 0x0000000000007941 */ /* 0x000fea0003800000 */
.L_x_5531:
        /* <DEDUP_REMOVED lines=59> */
.L_x_5534:
[----:B------:R-:W-:Y:S05]  /*51b0*/  BSYNC B0 ;  /* 0x0000000000007941 */ /* 0x000fea0003800000 */
.L_x_5533:
        /* <DEDUP_REMOVED lines=58> */
.L_x_5528:
[----:B-123--:R-:W-:Y:S05]  /*5560*/  BSYNC B1 ;  /* 0x0000000000017941 */ /* 0x00efea0003800000 */
.L_x_5527:
        /* <DEDUP_REMOVED lines=61> */
.L_x_5537:
[----:B------:R-:W-:Y:S05]  /*5940*/  BSYNC B0 ;  /* 0x0000000000007941 */ /* 0x000fea0003800000 */
.L_x_5536:
        /* <DEDUP_REMOVED lines=59> */
.L_x_5539:
[----:B------:R-:W-:Y:S05]  /*5d00*/  BSYNC B0 ;  /* 0x0000000000007941 */ /* 0x000fea0003800000 */
.L_x_5538:
        /* <DEDUP_REMOVED lines=59> */
.L_x_5541:
[----:B------:R-:W-:Y:S05]  /*60c0*/  BSYNC B0 ;  /* 0x0000000000007941 */ /* 0x000fea0003800000 */
.L_x_5540:
        /* <DEDUP_REMOVED lines=59> */
.L_x_5522:
        /* <DEDUP_REMOVED lines=36> */
.L_x_5543:
[----:B------:R-:W-:Y:S05]  /*66c0*/  BSYNC B0 ;  /* 0x0000000000007941 */ /* 0x000fea0003800000 */
.L_x_5542:
        /* <DEDUP_REMOVED lines=64> */
.L_x_5545:
[----:B------:R-:W-:Y:S05]  /*6ad0*/  BSYNC B0 ;  /* 0x0000000000007941 */ /* 0x000fea0003800000 */
.L_x_5544:
        /* <DEDUP_REMOVED lines=159> */
.L_x_5549:
[----:B------:R-:W-:Y:S05]  /*74d0*/  BSYNC B0 ;  /* 0x0000000000007941 */ /* 0x000fea0003800000 */
.L_x_5548:
        /* <DEDUP_REMOVED lines=121> */
.L_x_5547:
[----:B-123--:R-:W-:Y:S05]  /*7c70*/  BSYNC B1 ;  /* 0x0000000000017941 */ /* 0x00efea0003800000 */
.L_x_5546:
        /* <DEDUP_REMOVED lines=127> */
.L_x_5551:
[----:B------:R-:W-:Y:S05]  /*8470*/  BSYNC B0 ;  /* 0x0000000000007941 */ /* 0x000fea0003800000 */
.L_x_5550:
        /* <DEDUP_REMOVED lines=125> */
.L_x_5521:
        /* <DEDUP_REMOVED lines=30> */
.L_x_5553:
[----:B-12---:R-:W-:Y:S05]  /*8e30*/  BSYNC B0 ;  /* 0x0000000000007941 */ /* 0x006fea0003800000 */
.L_x_5552:
        /* <DEDUP_REMOVED lines=25> */
.L_x_5535:
[----:B------:R-:W-:Y:S05]  /*8fd0*/  BSYNC B2 ;  /* 0x0000000000027941 */ /* 0x000fea0003800000 */
.L_x_5520:
        /* <DEDUP_REMOVED lines=80> */
.L_x_5555:
[----:B------:R-:W-:Y:S05]  /*94e0*/  BSYNC B0 ;  /* 0x0000000000007941 */ /* 0x000fea0003800000 */
.L_x_5554:
        /* <DEDUP_REMOVED lines=25> */
.L_x_5557:
[----:B------:R-:W-:Y:S05]  /*9680*/  BSYNC B0 ;  /* 0x0000000000007941 */ /* 0x000fea0003800000 */
.L_x_5556:
        /* <DEDUP_REMOVED lines=44> */
.L_x_5559:
[----:B------:R-:W-:Y:S05]  /*9950*/  BSYNC B0 ;  /* 0x0000000000007941 */ /* 0x000fea0003800000 */
.L_x_5558:
        /* <DEDUP_REMOVED lines=11> */
.L_x_5519:
        /* <DEDUP_REMOVED lines=28> */
.L_x_5563:
[----:B------:R-:W-:-:S13]  /*9bd0*/  ISETP.NE.AND P0, PT, R4, 0x1, PT ;  /* 0x000000010400780c */ /* 0x000fda0003f05270 */
[----:B------:R-:W-:-:S05]  /*9be0*/  @P0 IMAD.HI.U32 R3, R0, c[0x0][0x330], RZ ;  /* 0x0000cc0000030a27 */ /* 0x000fca00078e00ff */
[----:B------:R-:W-:Y:S02]  /*9bf0*/  @P0 SHF.R.U32.HI R0, RZ, c[0x0][0x334], R3 ;  /* 0x0000cd00ff000a19 */ /* 0x000fe40000011603 */
.L_x_5564:
[----:B------:R-:W-:Y:S05]  /*9c00*/  BSYNC B0 ;  /* 0x0000000000007941 */ /* 0x000fea0003800000 */
.L_x_5562:
[----:B------:R-:W-:-:S05]  /*9c10*/  IMAD R0, R0, R4, c[0x0][0x32c] ;  /* 0x0000cb0000007624 */ /* 0x000fca00078e0204 */
[----:B------:R-:W-:-:S04]  /*9c20*/  IMNMX R2, R2, R0, PT ;  /* 0x0000000002027217 */ /* 0x000fc80003800200 */
.L_x_5561:
        /* <DEDUP_REMOVED lines=20> */
.L_x_5567:
[----:B------:R-:W-:-:S13]  /*9d70*/  ISETP.NE.AND P0, PT, R4, 0x1, PT ;  /* 0x000000010400780c */ /* 0x000fda0003f05270 */
[----:B------:R-:W-:-:S05]  /*9d80*/  @P0 IMAD.HI.U32 R3, R0, c[0x0][0x330], RZ ;  /* 0x0000cc0000030a27 */ /* 0x000fca00078e00ff */
[----:B------:R-:W-:Y:S02]  /*9d90*/  @P0 SHF.R.U32.HI R0, RZ, c[0x0][0x334], R3 ;  /* 0x0000cd00ff000a19 */ /* 0x000fe40000011603 */
.L_x_5568:
[----:B------:R-:W-:Y:S05]  /*9da0*/  BSYNC B0 ;  /* 0x0000000000007941 */ /* 0x000fea0003800000 */
.L_x_5566:
[----:B------:R-:W-:-:S05]  /*9db0*/  IMAD R0, R0, c[0x0][0x32c], RZ ;  /* 0x0000cb0000007a24 */ /* 0x000fca00078e02ff */
[----:B------:R-:W-:-:S05]  /*9dc0*/  IMNMX R2, R2, R0, !PT ;  /* 0x0000000002027217 */ /* 0x000fca0007800200 */
.L_x_5565:
        /* <DEDUP_REMOVED lines=40> */
.L_x_5570:
[----:B------:R-:W-:Y:S05]  /*a050*/  BSYNC B0 ;  /* 0x0000000000007941 */ /* 0x000fea0003800000 */
.L_x_5569:
        /* <DEDUP_REMOVED lines=139> */
.L_x_5744:
[----:B------:R-:W-:Y:S05]  /*a910*/  BRA.DIV ~URZ, `(.L_x_5573) ;  /* 0x000150327f007947 */ /* 0x000fea000b800000 */
[----:B------:R3:W4:Y:S02]  /*a920*/  SHFL.IDX PT, R0, R17, RZ, 0x181f ;  /* 0x00181fff11007589 */ /* 0x00072400000e0000 */
.L_x_5745:
        /* <DEDUP_REMOVED lines=20> */
.L_x_5575:
[----:B------:R-:W-:Y:S05]  /*aa70*/  BSYNC B0 ;  /* 0x0000000000007941 */ /* 0x000fea0003800000 */
.L_x_5574:
[----:B------:R-:W-:Y:S05]  /*aa80*/  BRA.DIV ~URZ, `(.L_x_5576) ;  /* 0x00014f327f007947 */ /* 0x000fea000b800000 */
[----:B--2---:R2:W1:Y:S04]  /*aa90*/  SHFL.IDX PT, R4, R13, 0x1, 0x181f ;  /* 0x00381f000d047f89 */ /* 0x00446800000e0000 */
[----:B----4-:R2:W4:Y:S02]  /*aaa0*/  SHFL.IDX PT, R0, R17, 0x1, 0x181f ;  /* 0x00381f0011007f89 */ /* 0x01052400000e0000 */
.L_x_5746:
        /* <DEDUP_REMOVED lines=20> */
.L_x_5578:
[----:B------:R-:W-:Y:S05]  /*abf0*/  BSYNC B0 ;  /* 0x0000000000007941 */ /* 0x000fea0003800000 */
.L_x_5577:
[----:B------:R-:W-:Y:S05]  /*ac00*/  BRA.DIV ~URZ, `(.L_x_5579) ;  /* 0x00014e827f007947 */ /* 0x000fea000b800000 */
[----:B-1----:R1:W2:Y:S02]  /*ac10*/  SHFL.IDX PT, R4, R13, 0x2, 0x181f ;  /* 0x00581f000d047f89 */ /* 0x0022a400000e0000 */
.L_x_5747:
[----:B------:R-:W-:Y:S05]  /*ac20*/  BRA.DIV ~URZ, `(.L_x_5580) ;  /* 0x00014ed27f007947 */ /* 0x000fea000b800000 */
[----:B----4-:R4:W1:Y:S02]  /*ac30*/  SHFL.IDX PT, R0, R17, 0x2, 0x181f ;  /* 0x00581f0011007f89 */ /* 0x01086400000e0000 */
.L_x_5748:
        /* <DEDUP_REMOVED lines=20> */
.L_x_5582:
[----:B------:R-:W-:Y:S05]  /*ad80*/  BSYNC B0 ;  /* 0x0000000000007941 */ /* 0x000fea0003800000 */
.L_x_5581:
[----:B------:R-:W-:Y:S05]  /*ad90*/  BRA.DIV ~URZ, `(.L_x_5583) ;  /* 0x00014dd27f007947 */ /* 0x000fea000b800000 */
[----:B--2---:R2:W3:Y:S04]  /*ada0*/  SHFL.IDX PT, R4, R13, 0x3, 0x181f ;  /* 0x00781f000d047f89 */ /* 0x0044e800000e0000 */
[----:B-1----:R2:W1:Y:S02]  /*adb0*/  SHFL.IDX PT, R0, R17, 0x3, 0x181f ;  /* 0x00781f0011007f89 */ /* 0x00246400000e0000 */
.L_x_5749:
        /* <DEDUP_REMOVED lines=165> */
[----:B--2---:R-:W-:Y:S05]  /*b810*/  CALL.REL.NOINC `($_ZN7cutlass13device_kernelIN5flash19enable_sm80_to_sm89INS1_16FlashAttnFwdSm80INS1_25CollectiveMainloopFwdSm80ILi8ELi1ELb0EN4cute5tupleIJNS5_1CILi128EEENS7_ILi48EEENS7_ILi256EEEEEELi256ENS_6half_tEfNS_4arch4Sm80ELb0ELb1ELb0ELb1ELb1ELb1ELb1ELb1EEENS1_21CollectiveEpilogueFwdINS6_IJS8_SA_S9_EEENS6_IJNS7_ILi1EEESI_SI_EEESC_SE_Li256ELb1ELb1ELb1ELb0EEENS1_36VarlenDynamicPersistentTileSchedulerILi128ELi48ELi256ELi256ELb1ELb1ELb0ELb1ELb0ELb1EEEEEEEEEvNT_6ParamsE$_ZZN5flash25CollectiveMainloopFwdSm80ILi8ELi1ELb0EN4cute5tupleIJNS1_1CILi128EEENS3_ILi48EEENS3_ILi256EEEEEELi256EN7cutlass6half_tEfNS8_4arch4Sm80ELb0ELb1ELb0ELb1ELb1ELb1ELb1ELb1EE3mmaINS_16FlashAttnFwdSm80ISC_NS_21CollectiveEpilogueFwdINS2_IJS4_S6_S5_EEENS2_IJNS3_ILi1EEESH_SH_EEES9_SB_Li256ELb1ELb1ELb1ELb0EEENS_36VarlenDynamicPersistentTileSchedulerILi128ELi48ELi256ELi256ELb1ELb1ELb0ELb1ELb0ELb1EEEE13SharedStorageENS1_6TensorINS1_11ArrayEngineIfLm128EEENS1_6LayoutINS2_IJNS2_IJNS3_ILi2EEESS_EEESH_NS3_ILi32EEEEEENS2_IJNS2_IJSH_SS_EEENS3_ILi0EEENS3_ILi4EEEEEEEEEENS_7SoftmaxILi2ELi0EEEEEbRKNSC_6ParamsERT0_RT1_iRKNS_16SeqlenInfoQKNewKILb1ELb1EEENS2_IJiiiiEEERT_ENKUlvE_clEv) ;  /* 0x0001686000007944 */ /* 0x004fea0003c00000 */
[----:B------:R-:W-:Y:S05]  /*b820*/  BSYNC B2 ;  /* 0x0000000000027941 */ /* 0x000fea0003800000 */
.L_x_5584:
        /* <DEDUP_REMOVED lines=16> */
[----:B------:R2:W1:Y:S03]  /*b930*/  LDSM.16.M88.4 R8, [R197] ;  /* 0x00000000c508783b */ /* 0x0004660000000200 */
[----:B------:R-:W-:Y:S01]  /*b940*/  LEA R6, P0, R0, c[0x0][0x1f8], 0x1 ;  /* 0x00007e0000067a11 */ /* 0x000fe200078008ff */
[----:B------:R2:W3:Y:S01]  /*b950*/  LDSM.16.M88.4 R28, [R192] ;  /* 0x00000000c01c783b */ /* 0x0004e20000000200 */
[----:B------:R-:W-:-:S03]  /*b960*/  IADD3.X R2, R252, R3, R4, P1, !PT ;  /* 0x00000003fc027210 */ /* 0x000fc60000ffe404 */
[----:B-----5:R2:W4:Y:S01]  /*b970*/  LDSM.16.M88.4 R36, [R192+0x800] ;  /* 0x00080000c024783b */ /* 0x0205220000000200 */
[----:B------:R-:W-:Y:S02]  /*b980*/  LEA.HI.X R4, R0, c[0x0][0x1fc], R2, 0x1, P0 ;  /* 0x00007f0000047a11 */ /* 0x000fe400000f0c02 */
[----:B------:R-:W-:Y:S01]  /*b990*/  IADD3 R0, -R241, R133, RZ ;  /* 0x00000085f1007210 */ /* 0x000fe20007ffe1ff */
[----:B------:R2:W1:Y:S04]  /*b9a0*/  LDSM.16.M88.4 R44, [R192+0x1000] ;  /* 0x00100000c02c783b */ /* 0x0004680000000200 */
[----:B----4-:R2:W4:Y:S04]  /*b9b0*/  LDSM.16.M88.4 R16, [R198] ;  /* 0x00000000c610783b */ /* 0x0105280000000200 */
[----:B------:R2:W1:Y:S04]  /*b9c0*/  LDSM.16.M88.4 R40, [R201] ;  /* 0x00000000c928783b */ /* 0x0004680000000200 */
[----:B------:R2:W1:Y:S04]  /*b9d0*/  LDSM.16.M88.4 R56, [R201+0x800] ;  /* 0x00080000c938783b */ /* 0x0004680000000200 */
[----:B------:R2:W1:Y:S01]  /*b9e0*/  LDSM.16.M88.4 R64, [R201+0x1000] ;  /* 0x00100000c940783b */ /* 0x0004620000000200 */
[----:B------:R-:W-:Y:S05]  /*b9f0*/  BRA.DIV ~URZ, `(.L_x_5585) ;  /* 0x000142427f007947 */ /* 0x000fea000b800000 */
[----:B------:R2:W4:Y:S02]  /*ba00*/  SHFL.IDX PT, R3, R4, RZ, 0x181f ;  /* 0x00181fff04037589 */ /* 0x00052400000e0000 */
.L_x_5750:
        /* <DEDUP_REMOVED lines=32> */
.L_x_5751:
        /* <DEDUP_REMOVED lines=20> */
.L_x_5587:
[----:B--2---:R-:W-:Y:S05]  /*bd50*/  BSYNC B0 ;  /* 0x0000000000007941 */ /* 0x004fea0003800000 */
.L_x_5586:
[----:B------:R-:W-:Y:S01]  /*bd60*/  IMAD.MOV.U32 R0, RZ, RZ, 0x40 ;  /* 0x00000040ff007424 */ /* 0x000fe200078e00ff */
[----:B------:R-:W-:Y:S01]  /*bd70*/  LOP3.LUT P0, RZ, R146, 0x4, RZ, 0xc0, !PT ;  /* 0x0000000492ff7812 */ /* 0x000fe2000780c0ff */
[----:B------:R-:W0:Y:S01]  /*bd80*/  LDGDEPBAR ;  /* 0x00000000000079af */ /* 0x000e220000000000 */
[----:B------:R-:W-:Y:S01]  /*bd90*/  WARPSYNC 0xffffffff ;  /* 0xffffffff00007948 */ /* 0x000fe20003800000 */
[C---:B-1-3--:R-:W-:Y:S01]  /*bda0*/  HMMA.16816.F32 R32, R8.reuse, R28, RZ ;  /* 0x0000001c0820723c */ /* 0x04afe200000018ff */
[----:B------:R-:W-:Y:S01]  /*bdb0*/  SEL R0, R0, 0xffffffc0, !P0 ;  /* 0xffffffc000007807 */ /* 0x000fe20004000000 */
[----:B------:R-:W-:Y:S01]  /*bdc0*/  BSSY B1, `(.L_x_5589) ;  /* 0x0000107000017945 */ /* 0x000fe20003800000 */
[----:B------:R-:W-:Y:S02]  /*bdd0*/  ISETP.GT.AND P0, PT, R137, R246, PT ;  /* 0x000000f68900720c */ /* 0x000fe40003f04270 */
[C---:B------:R-:W-:Y:S01]  /*bde0*/  IADD3 R210, R201.reuse, 0x4800, RZ ;  /* 0x00004800c9d27810 */ /* 0x040fe20007ffe0ff */
[--C-:B------:R-:W-:Y:S01]  /*bdf0*/  IMAD.IADD R147, R192, 0x1, R0.reuse ;  /* 0x00000001c0937824 */ /* 0x100fe200078e0200 */
[C---:B------:R-:W-:Y:S01]  /*be00*/  IADD3 R209, R201.reuse, 0x5800, RZ ;  /* 0x00005800c9d17810 */ /* 0x040fe20007ffe0ff */
[----:B------:R-:W-:Y:S01]  /*be10*/  HMMA.16816.F32 R28, R8, R30, RZ ;  /* 0x0000001e081c723c */ /* 0x000fe200000018ff */
[C---:B------:R-:W-:Y:S01]  /*be20*/  IMAD.IADD R15, R201.reuse, 0x1, R0 ;  /* 0x00000001c90f7824 */ /* 0x040fe200078e0200 */
[C---:B------:R-:W-:Y:S01]  /*be30*/  IADD3 R208, R201.reuse, 0x5000, RZ ;  /* 0x00005000c9d07810 */ /* 0x040fe20007ffe0ff */
[----:B------:R-:W-:Y:S01]  /*be40*/  LDSM.16.M88.4 R52, [R147] ;  /* 0x000000009334783b */ /* 0x000fe20000000200 */
[----:B------:R-:W-:-:S02]  /*be50*/  IADD3 R207, R201, 0x3000, RZ ;  /* 0x00003000c9cf7810 */ /* 0x000fc40007ffe0ff */
[C---:B------:R-:W-:Y:S01]  /*be60*/  IADD3 R206, R201.reuse, 0x4000, RZ ;  /* 0x00004000c9ce7810 */ /* 0x040fe20007ffe0ff */
[----:B------:R-:W-:Y:S01]  /*be70*/  LDSM.16.M88.4 R60, [R147+0x800] ;  /* 0x00080000933c783b */ /* 0x000fe20000000200 */
[C---:B------:R-:W-:Y:S01]  /*be80*/  HMMA.16816.F32 R24, R8.reuse, R36, RZ ;  /* 0x000000240818723c */ /* 0x040fe200000018ff */
[C---:B------:R-:W-:Y:S02]  /*be90*/  IADD3 R205, R201.reuse, 0x3800, RZ ;  /* 0x00003800c9cd7810 */ /* 0x040fe40007ffe0ff */
[----:B------:R-:W-:Y:S01]  /*bea0*/  LDSM.16.M88.4 R68, [R147+0x1000] ;  /* 0x001000009344783b */ /* 0x000fe20000000200 */
[C---:B------:R-:W-:Y:S02]  /*beb0*/  IADD3 R204, R201.reuse, 0x1800, RZ ;  /* 0x00001800c9cc7810 */ /* 0x040fe40007ffe0ff */
[C---:B------:R-:W-:Y:S01]  /*bec0*/  IADD3 R203, R201.reuse, 0x2800, RZ ;  /* 0x00002800c9cb7810 */ /* 0x040fe20007ffe0ff */
[----:B------:R-:W-:Y:S01]  /*bed0*/  LDSM.16.M88.4 R72, [R15+0x1000] ;  /* 0x001000000f48783b */ /* 0x000fe20000000200 */
[----:B------:R-:W-:Y:S01]  /*bee0*/  HMMA.16816.F32 R20, R8, R38, RZ ;  /* 0x000000260814723c */ /* 0x000fe200000018ff */
[----:B------:R-:W-:-:S07]  /*bef0*/  IADD3 R202, R201, 0x2000, RZ ;  /* 0x00002000c9ca7810 */ /* 0x000fce0007ffe0ff */
        /* <DEDUP_REMOVED lines=22> */
[----:B------:R-:W5:Y:S03]  /*c060*/  LDSM.16.M88.4 R68, [R192+0x2800] ;  /* 0x00280000c044783b */ /* 0x000f660000000200 */
        /* <DEDUP_REMOVED lines=17> */
[C---:B-----5:R-:W-:Y:S08]  /*c180*/  HMMA.16816.F32 R24, R8.reuse, R68, R24 ;  /* 0x000000440818723c */ /* 0x060ff00000001818 */
[----:B------:R-:W-:Y:S01]  /*c190*/  HMMA.16816.F32 R20, R8, R70, R20 ;  /* 0x000000460814723c */ /* 0x000fe20000001814 */
[----:B------:R-:W1:Y:S04]  /*c1a0*/  LDSM.16.M88.4 R8, [R200+0x4000] ;  /* 0x00400000c808783b */ /* 0x000e680000000200 */
[----:B------:R-:W5:Y:S03]  /*c1b0*/  LDSM.16.M88.4 R68, [R147+0x2800] ;  /* 0x002800009344783b */ /* 0x000f660000000200 */
        /* <DEDUP_REMOVED lines=48> */
[----:B------:R-:W5:Y:S03]  /*c4c0*/  LDSM.16.M88.4 R68, [R15+0x4000] ;  /* 0x004000000f44783b */ /* 0x000f660000000200 */
[C---:B-1----:R-:W-:Y:S08]  /*c4d0*/  HMMA.16816.F32 R40, R8.reuse, R44, R40 ;  /* 0x0000002c0828723c */ /* 0x042ff00000001828 */
[C---:B------:R-:W-:Y:S01]  /*c4e0*/  HMMA.16816.F32 R36, R8.reuse, R46, R36 ;  /* 0x0000002e0824723c */ /* 0x040fe20000001824 */
[----:B------:R-:W-:Y:S07]  /*c4f0*/  LDSM.16.M88.4 R44, [R201+0x4800] ;  /* 0x00480000c92c783b */ /* 0x000fee0000000200 */
[C---:B---3--:R-:W-:Y:S08]  /*c500*/  HMMA.16816.F32 R32, R8.reuse, R56, R32 ;  /* 0x000000380820723c */ /* 0x048ff00000001820 */
        /* <DEDUP_REMOVED lines=12> */
[C---:B-----5:R-:W-:Y:S08]  /*c5d0*/  HMMA.16816.F32 R24, R16.reuse, R68, R24 ;  /* 0x000000441018723c */ /* 0x060ff00000001818 */
[----:B------:R-:W-:Y:S01]  /*c5e0*/  HMMA.16816.F32 R16, R16, R70, R20 ;  /* 0x000000461010723c */ /* 0x000fe20000001814 */
[----:B------:R-:W2:Y:S04]  /*c5f0*/  LDSM.16.M88.4 R20, [R198+0xc000] ;  /* 0x00c00000c614783b */ /* 0x000ea80000000200 */
[----:B------:R-:W5:Y:S03]  /*c600*/  LDSM.16.M88.4 R68, [R201+0x5800] ;  /* 0x00580000c944783b */ /* 0x000f660000000200 */
        /* <DEDUP_REMOVED lines=18> */
[----:B------:R-:W2:Y:S01]  /*c730*/  LDSM.16.M88.4 R8, [R199+0xc000] ;  /* 0x00c00000c708783b */ /* 0x000ea20000000200 */
[----:B------:R-:W-:-:S06]  /*c740*/  DEPBAR.LE SB0, 0x0 ;  /* 0x000080000000791a */ /* 0x000fcc0000000000 */
[C---:B-1----:R-:W-:Y:S08]  /*c750*/  HMMA.16816.F32 R40, R16.reuse, R56, R40 ;  /* 0x000000381028723c */ /* 0x042ff00000001828 */
[C---:B------:R-:W-:Y:S08]  /*c760*/  HMMA.16816.F32 R36, R16.reuse, R58, R36 ;  /* 0x0000003a1024723c */ /* 0x040ff00000001824 */
[C---:B------:R-:W-:Y:S08]  /*c770*/  HMMA.16816.F32 R32, R16.reuse, R60, R32 ;  /* 0x0000003c1020723c */ /* 0x040ff00000001820 */
[C---:B------:R-:W-:Y:S08]  /*c780*/  HMMA.16816.F32 R28, R16.reuse, R62, R28 ;  /* 0x0000003e101c723c */ /* 0x040ff0000000181c */
[C---:B---3--:R-:W-:Y:S08]  /*c790*/  HMMA.16816.F32 R24, R16.reuse, R64, R24 ;  /* 0x000000401018723c */ /* 0x048ff00000001818 */
        /* <DEDUP_REMOVED lines=10> */
[----:B------:R-:W2:Y:S04]  /*c840*/  LDL R2, [R1+0x78] ;  /* 0x0000780001027983 */ /* 0x000ea80000100800 */
[----:B------:R-:W3:Y:S04]  /*c850*/  LDL.64 R80, [R1+0x88] ;  /* 0x0000880001507983 */ /* 0x000ee80000100a00 */
[----:B------:R-:W5:Y:S01]  /*c860*/  LDL R4, [R1+0x9c] ;  /* 0x00009c0001047983 */ /* 0x000f620000100800 */
[----:B------:R-:W-:-:S02]  /*c870*/  IMAD.MOV.U32 R0, RZ, RZ, 0x1 ;  /* 0x00000001ff007424 */ /* 0x000fc400078e00ff */
[----:B------:R-:W-:Y:S01]  /*c880*/  IMAD.IADD R3, R251, 0x1, R241 ;  /* 0x00000001fb037824 */ /* 0x000fe200078e02f1 */
[----:B----4-:R-:W4:Y:S02]  /*c890*/  LDL.64 R78, [R1+0x80] ;  /* 0x00008000014e7983 */ /* 0x010f240000100a00 */
        /* <DEDUP_REMOVED lines=9> */
[----:B---3--:R-:W-:-:S04]  /*c930*/  @!P1 IADD3 R3, P0, R0, R80, RZ ;  /* 0x0000005000039210 */ /* 0x008fc80007f1e0ff */
        /* <DEDUP_REMOVED lines=16> */
[----:B----4-:R-:W-:-:S04]  /*ca40*/  IADD3 R0, P0, R78, R2, RZ ;  /* 0x000000024e007210 */ /* 0x010fc80007f1e0ff */
[----:B------:R-:W-:Y:S02]  /*ca50*/  IADD3.X R2, R6, R3, R4, P0, !PT ;  /* 0x0000000306027210 */ /* 0x000fe400007fe404 */
[----:B------:R-:W-:-:S04]  /*ca60*/  LEA R13, P0, R0, c[0x0][0x1c8], 0x1 ;  /* 0x00007200000d7a11 */ /* 0x000fc800078008ff */
[----:B------:R-:W-:Y:S02]  /*ca70*/  LEA.HI.X R6, R0, c[0x0][0x1cc], R2, 0x1, P0 ;  /* 0x0000730000067a11 */ /* 0x000fe400000f0c02 */
[----:B------:R-:W-:Y:S01]  /*ca80*/  ISETP.GE.AND P0, PT, R14, 0x1, PT ;  /* 0x000000010e00780c */ /* 0x000fe20003f06270 */
[----:B------:R-:W-:Y:S10]  /*ca90*/  BRA.DIV ~URZ, `(.L_x_5591) ;  /* 0x000132e27f007947 */ /* 0x000ff4000b800000 */
[----:B------:R1:W2:Y:S02]  /*caa0*/  SHFL.IDX PT, R4, R6, RZ, 0x181f ;  /* 0x00181fff06047589 */ /* 0x0002a400000e0000 */
.L_x_5752:
[----:B------:R-:W-:Y:S05]  /*cab0*/  BRA.DIV ~URZ, `(.L_x_5592) ;  /* 0x000133327f007947 */ /* 0x000fea000b800000 */
[----:B------:R3:W4:Y:S02]  /*cac0*/  SHFL.IDX PT, R0, R13, RZ, 0x181f ;  /* 0x00181fff0d007589 */ /* 0x00072400000e0000 */
.L_x_5753:
[----:B------:R-:W-:Y:S01]  /*cad0*/  BSSY B0, `(.L_x_5593) ;  /* 0x0000019000007945 */ /* 0x000fe20003800000 */
[----:B------:R-:W-:Y:S05]  /*cae0*/  @!P0 BRA `(.L_x_5594) ;  /* 0x0000017000008947 */ /* 0x000fea0003800000 */
[----:B------:R-:W-:Y:S02]  /*caf0*/  SHF.R.S32.HI R2, RZ, 0x1f, R215 ;  /* 0x0000001fff027819 */ /* 0x000fe400000114d7 */
[C---:B----4-:R-:W-:Y:S02]  /*cb00*/  LEA R16, P0, R215.reuse, R0, 0x1 ;  /* 0x00000000d7107211 */ /* 0x050fe400078008ff */
[C---:B------:R-:W-:Y:S02]  /*cb10*/  IADD3 R20, R215.reuse, 0x40, RZ ;  /* 0x00000040d7147810 */ /* 0x040fe40007ffe0ff */
[----:B--2---:R-:W-:-:S02]  /*cb20*/  LEA.HI.X R17, R215, R4, R2, 0x1, P0 ;  /* 0x00000004d7117211 */ /* 0x004fc400000f0c02 */
[C---:B------:R-:W-:Y:S02]  /*cb30*/  LEA R10, P0, R232.reuse, R0, 0x1 ;  /* 0x00000000e80a7211 */ /* 0x040fe400078008ff */
[C---:B------:R-:W-:Y:S02]  /*cb40*/  IADD3 R19, R215.reuse, 0x80, RZ ;  /* 0x00000080d7137810 */ /* 0x040fe40007ffe0ff */
[C---:B------:R-:W-:Y:S02]  /*cb50*/  IADD3 R18, R215.reuse, 0xc0, RZ ;  /* 0x000000c0d7127810 */ /* 0x040fe40007ffe0ff */
[----:B------:R-:W-:Y:S02]  /*cb60*/  ISETP.GE.AND P4, PT, R215, c[0x0][0x1d4], PT ;  /* 0x00007500d7007a0c */ /* 0x000fe40003f86270 */
[----:B------:R-:W-:Y:S02]  /*cb70*/  LEA.HI.X R11, R232, R4, R244, 0x1, P0 ;  /* 0x00000004e80b7211 */ /* 0x000fe400000f0cf4 */
[----:B------:R-:W-:-:S02]  /*cb80*/  ISETP.GE.AND P3, PT, R20, c[0x0][0x1d4], PT ;  /* 0x0000750014007a0c */ /* 0x000fc40003f66270 */
[----:B------:R-:W-:Y:S02]  /*cb90*/  LEA R8, P0, R231, R0, 0x1 ;  /* 0x00000000e7087211 */ /* 0x000fe400078008ff */
        /* <DEDUP_REMOVED lines=12> */
.L_x_5594:
[----:B------:R-:W-:Y:S05]  /*cc60*/  BSYNC B0 ;  /* 0x0000000000007941 */ /* 0x000fea0003800000 */
.L_x_5593:
[----:B------:R-:W-:Y:S05]  /*cc70*/  BRA.DIV ~URZ, `(.L_x_5595) ;  /* 0x000131e27f007947 */ /* 0x000fea000b800000 */
[----:B--2---:R2:W1:Y:S04]  /*cc80*/  SHFL.IDX PT, R4, R6, 0x1, 0x181f ;  /* 0x00381f0006047f89 */ /* 0x00446800000e0000 */
[----:B----4-:R2:W4:Y:S02]  /*cc90*/  SHFL.IDX PT, R0, R13, 0x1, 0x181f ;  /* 0x00381f000d007f89 */ /* 0x01052400000e0000 */
.L_x_5754:
[----:B------:R-:W-:-:S13]  /*cca0*/  ISETP.GE.AND P0, PT, R14, 0x21, PT ;  /* 0x000000210e00780c */ /* 0x000fda0003f06270 */
[----:B------:R-:W-:Y:S05]  /*ccb0*/  @!P0 BRA `(.L_x_5590) ;  /* 0x0000017000008947 */ /* 0x000fea0003800000 */
[----:B------:R-:W-:Y:S02]  /*ccc0*/  SHF.R.S32.HI R2, RZ, 0x1f, R215 ;  /* 0x0000001fff027819 */ /* 0x000fe400000114d7 */
[C---:B----4-:R-:W-:Y:S02]  /*ccd0*/  LEA R16, P0, R215.reuse, R0, 0x1 ;  /* 0x00000000d7107211 */ /* 0x050fe400078008ff */
[C---:B------:R-:W-:Y:S02]  /*cce0*/  IADD3 R18, R215.reuse, 0x40, RZ ;  /* 0x00000040d7127810 */ /* 0x040fe40007ffe0ff */
[C---:B-1----:R-:W-:Y:S02]  /*ccf0*/  LEA.HI.X R17, R215.reuse, R4, R2, 0x1, P0 ;  /* 0x00000004d7117211 */ /* 0x042fe400000f0c02 */
[----:B------:R-:W-:Y:S02]  /*cd00*/  LEA R10, P0, R232, R0, 0x1 ;  /* 0x00000000e80a7211 */ /* 0x000fe400078008ff */
[----:B--23--:R-:W-:-:S02]  /*cd10*/  IADD3 R13, R215, 0x80, RZ ;  /* 0x00000080d70d7810 */ /* 0x00cfc40007ffe0ff */
        /* <DEDUP_REMOVED lines=17> */
.L_x_5590:
[----:B------:R-:W-:Y:S05]  /*ce30*/  BSYNC B1 ;  /* 0x0000000000017941 */ /* 0x000fea0003800000 */
.L_x_5589:
[----:B-1----:R-:W5:Y:S01]  /*ce40*/  LDL R10, [R1+0x4] ;  /* 0x00000400010a7983 */ /* 0x002f620000100800 */
[----:B----4-:R-:W-:Y:S01]  /*ce50*/  SHF.R.S32.HI R0, RZ, 0x1f, R76 ;  /* 0x0000001fff007819 */ /* 0x010fe2000001144c */
[----:B------:R-:W-:Y:S01]  /*ce60*/  IMAD.MOV.U32 R9, RZ, RZ, 0x1 ;  /* 0x00000001ff097424 */ /* 0x000fe200078e00ff */
[----:B------:R-:W-:Y:S01]  /*ce70*/  ULDC UR4, c[0x0][0x324] ;  /* 0x0000c90000047ab9 */ /* 0x000fe20000000800 */
[----:B------:R-:W0:Y:S01]  /*ce80*/  LDGDEPBAR ;  /* 0x00000000000079af */ /* 0x000e220000000000 */
[CC--:B------:R-:W-:Y:S01]  /*ce90*/  LEA.HI R2, R0.reuse, R76.reuse, RZ, 0x5 ;  /* 0x0000004c00027211 */ /* 0x0c0fe200078f28ff */
[----:B------:R-:W-:Y:S01]  /*cea0*/  ULOP3.LUT UR4, URZ, UR4, URZ, 0x33, !UPT ;  /* 0x000000043f047292 */ /* 0x000fe2000f8e333f */
[----:B------:R-:W-:-:S02]  /*ceb0*/  LEA.HI R0, R0, R76, RZ, 0x2 ;  /* 0x0000004c00007211 */ /* 0x000fc400078f10ff */
[----:B--2---:R-:W-:Y:S02]  /*cec0*/  LOP3.LUT R6, R2, 0xffffffe0, RZ, 0xc0, !PT ;  /* 0xffffffe002067812 */ /* 0x004fe400078ec0ff */
[----:B------:R-:W-:Y:S02]  /*ced0*/  LOP3.LUT R3, R0, 0xfffffffc, RZ, 0xc0, !PT ;  /* 0xfffffffc00037812 */ /* 0x000fe400078ec0ff */
[----:B------:R-:W-:Y:S01]  /*cee0*/  SHF.R.S32.HI R4, RZ, 0x5, R2 ;  /* 0x00000005ff047819 */ /* 0x000fe20000011402 */
[C---:B------:R-:W-:Y:S01]  /*cef0*/  IMAD.IADD R0, R76.reuse, 0x1, -R6 ;  /* 0x000000014c007824 */ /* 0x040fe200078e0a06 */
[----:B------:R-:W-:Y:S01]  /*cf00*/  SHF.R.S32.HI R6, RZ, 0x1f, R2 ;  /* 0x0000001fff067819 */ /* 0x000fe20000011402 */
[----:B------:R-:W-:Y:S01]  /*cf10*/  IMAD.IADD R2, R76, 0x1, -R3 ;  /* 0x000000014c027824 */ /* 0x000fe200078e0a03 */
[----:B------:R-:W-:Y:S02]  /*cf20*/  ISETP.NE.AND P0, PT, R9, c[0x0][0x2c4], PT ;  /* 0x0000b10009007a0c */ /* 0x000fe40003f05270 */
[----:B------:R-:W-:-:S02]  /*cf30*/  LEA.HI R8, R6, R4, RZ, 0x3 ;  /* 0x0000000406087211 */ /* 0x000fc400078f18ff */
[----:B------:R-:W-:Y:S02]  /*cf40*/  SHF.R.S32.HI R3, RZ, 0x1f, R0 ;  /* 0x0000001fff037819 */ /* 0x000fe40000011400 */
[----:B------:R-:W-:Y:S02]  /*cf50*/  LOP3.LUT R8, R8, 0xffffff8, RZ, 0xc0, !PT ;  /* 0x0ffffff808087812 */ /* 0x000fe400078ec0ff */
[----:B------:R-:W-:Y:S02]  /*cf60*/  LEA.HI R6, R2, R2, RZ, 0x1 ;  /* 0x0000000202067211 */ /* 0x000fe400078f08ff */
[----:B------:R-:W-:Y:S01]  /*cf70*/  LEA.HI R3, R3, R0, RZ, 0x2 ;  /* 0x0000000003037211 */ /* 0x000fe200078f10ff */
[----:B------:R-:W-:Y:S01]  /*cf80*/  IMAD.IADD R4, R4, 0x1, -R8 ;  /* 0x0000000104047824 */ /* 0x000fe200078e0a08 */
[----:B------:R-:W-:Y:S02]  /*cf90*/  LOP3.LUT R6, R6, 0x1ffffffe, RZ, 0xc0, !PT ;  /* 0x1ffffffe06067812 */ /* 0x000fe400078ec0ff */
[----:B------:R-:W-:Y:S01]  /*cfa0*/  LOP3.LUT R9, R3, 0x7ffffffc, RZ, 0xc0, !PT ;  /* 0x7ffffffc03097812 */ /* 0x000fe200078ec0ff */
[----:B------:R-:W-:Y:S01]  /*cfb0*/  IMAD.SHL.U32 R11, R4, 0x10, RZ ;  /* 0x00000010040b7824 */ /* 0x000fe200078e00ff */
[----:B---3--:R-:W-:Y:S01]  /*cfc0*/  SHF.R.S32.HI R13, RZ, 0x2, R3 ;  /* 0x00000002ff0d7819 */ /* 0x008fe20000011403 */
[----:B------:R-:W-:-:S02]  /*cfd0*/  IMAD.IADD R2, R2, 0x1, -R6 ;  /* 0x0000000102027824 */ /* 0x000fc400078e0a06 */
[----:B------:R-:W-:Y:S01]  /*cfe0*/  IMAD.IADD R3, R0, 0x1, -R9 ;  /* 0x0000000100037824 */ /* 0x000fe200078e0a09 */
[----:B------:R-:W-:Y:S01]  /*cff0*/  STL [R1+0x90], R11 ;  /* 0x0000900b01007387 */ /* 0x000fe20000100800 */
[----:B------:R-:W-:Y:S02]  /*d000*/  IMAD.SHL.U32 R6, R2, 0x8, RZ ;  /* 0x0000000802067824 */ /* 0x000fe400078e00ff */
[----:B------:R-:W-:Y:S01]  /*d010*/  IMAD.IADD R0, R104, 0x1, R5 ;  /* 0x0000000168007824 */ /* 0x000fe200078e0205 */
[----:B------:R-:W-:Y:S01]  /*d020*/  STL [R1+0x94], R13 ;  /* 0x0000940d01007387 */ /* 0x000fe20000100800 */
[----:B------:R-:W-:-:S03]  /*d030*/  IMAD.SHL.U32 R247, R3, 0x2, RZ ;  /* 0x0000000203f77824 */ /* 0x000fc600078e00ff */
[----:B------:R1:W-:Y:S01]  /*d040*/  STL [R1+0x7c], R6 ;  /* 0x00007c0601007387 */ /* 0x0003e20000100800 */
[----:B------:R-:W-:Y:S02]  /*d050*/  IMAD.IADD R9, R0, 0x1, -R247 ;  /* 0x0000000100097824 */ /* 0x000fe400078e0af7 */
[----:B-----5:R-:W-:Y:S02]  /*d060*/  IMAD R2, R10, 0x80, R13 ;  /* 0x000000800a027824 */ /* 0x020fe400078e020d */
[----:B------:R-:W-:-:S03]  /*d070*/  IMAD.IADD R10, R104, 0x1, -R247 ;  /* 0x00000001680a7824 */ /* 0x000fc600078e0af7 */
[----:B------:R-:W-:Y:S02]  /*d080*/  IADD3 R4, R6, R2, R11 ;  /* 0x0000000206047210 */ /* 0x000fe40007ffe00b */
[----:B------:R-:W-:-:S03]  /*d090*/  IADD3 R2, -R247, 0x1, R0 ;  /* 0x00000001f7027810 */ /* 0x000fc60007ffe100 */
[----:B------:R-:W-:-:S04]  /*d0a0*/  @P0 IMAD.HI.U32 R3, R4, c[0x0][0x2c8], RZ ;  /* 0x0000b20004030a27 */ /* 0x000fc800078e00ff */
[----:B------:R-:W-:Y:S01]  /*d0b0*/  IMAD.IADD R2, R2, 0x1, -R240 ;  /* 0x0000000102027824 */ /* 0x000fe200078e0af0 */
[----:B------:R-:W-:-:S04]  /*d0c0*/  @P0 SHF.R.U32.HI R4, RZ, c[0x0][0x2cc], R3 ;  /* 0x0000b300ff040a19 */ /* 0x000fc80000011603 */
[C---:B------:R-:W-:Y:S02]  /*d0d0*/  IADD3 R8, R2.reuse, UR4, RZ ;  /* 0x0000000402087c10 */ /* 0x040fe4000fffe0ff */
[----:B-1----:R-:W-:Y:S01]  /*d0e0*/  IADD3 R6, R2, c[0x0][0x328], RZ ;  /* 0x0000ca0002067a10 */ /* 0x002fe20007ffe0ff */
[----:B------:R-:W-:Y:S05]  /*d0f0*/  BRA.DIV ~URZ, `(.L_x_5596) ;  /* 0x00012e327f007947 */ /* 0x000fea000b800000 */
[----:B------:R1:W2:Y:S02]  /*d100*/  SHFL.IDX PT, R3, R4, RZ, 0x1c1f ;  /* 0x001c1fff04037589 */ /* 0x0002a400000e0000 */
.L_x_5755:
[----:B------:R-:W-:Y:S01]  /*d110*/  IMAD.MOV.U32 R13, RZ, RZ, 0x1 ;  /* 0x00000001ff0d7424 */ /* 0x000fe200078e00ff */
[----:B------:R-:W-:Y:S01]  /*d120*/  LOP3.LUT R213, R213, 0xffffefff, RZ, 0xc0, !PT ;  /* 0xffffefffd5d57812 */ /* 0x000fe200078ec0ff */
[--C-:B--2---:R-:W-:Y:S02]  /*d130*/  IMAD.IADD R2, R6, 0x1, R3.reuse ;  /* 0x0000000106027824 */ /* 0x104fe400078e0203 */
        /* <DEDUP_REMOVED lines=15> */
.L_x_5599:
[----:B------:R-:W-:-:S13]  /*d230*/  ISETP.NE.AND P0, PT, R13, c[0x0][0x32c], PT ;  /* 0x0000cb000d007a0c */ /* 0x000fda0003f05270 */
[----:B------:R-:W-:-:S05]  /*d240*/  @P0 IMAD.HI.U32 R11, R3, c[0x0][0x330], RZ ;  /* 0x0000cc00030b0a27 */ /* 0x000fca00078e00ff */
[----:B------:R-:W-:Y:S02]  /*d250*/  @P0 SHF.R.U32.HI R3, RZ, c[0x0][0x334], R11 ;  /* 0x0000cd00ff030a19 */ /* 0x000fe4000001160b */
.L_x_5600:
[----:B------:R-:W-:Y:S05]  /*d260*/  BSYNC B0 ;  /* 0x0000000000007941 */ /* 0x000fea0003800000 */
.L_x_5598:
[----:B------:R-:W-:-:S05]  /*d270*/  IMAD R3, R3, c[0x0][0x32c], R10 ;  /* 0x0000cb0003037a24 */ /* 0x000fca00078e020a */
[----:B------:R-:W-:Y:S02]  /*d280*/  IADD3 R11, R3, c[0x0][0x32c], RZ ;  /* 0x0000cb00030b7a10 */ /* 0x000fe40007ffe0ff */
[----:B------:R-:W-:Y:S02]  /*d290*/  IMNMX R0, R0, R3, !PT ;  /* 0x0000000300007217 */ /* 0x000fe40007800200 */
[----:B------:R-:W-:Y:S02]  /*d2a0*/  IMNMX R2, R2, R11, PT ;  /* 0x0000000b02027217 */ /* 0x000fe40003800200 */
.L_x_5597:
        /* <DEDUP_REMOVED lines=16> */
[----:B------:R-:W-:Y:S02]  /*d3b0*/  ISETP.GE.AND P2, PT, R104, 0x21, PT ;  /* 0x000000216800780c */ /* 0x000fe40003f46270 */
[----:B------:R-:W-:Y:S02]  /*d3c0*/  FSEL R22, R52, -INF , !P0 ;  /* 0xff80000034167808 */ /* 0x000fe40004000000 */
[----:B------:R-:W-:Y:S02]  /*d3d0*/  ISETP.GT.AND P0, PT, R0, 0x9, !P1 ;  /* 0x000000090000780c */ /* 0x000fe40004f04270 */
[----:B------:R-:W-:Y:S02]  /*d3e0*/  LOP3.LUT R213, R213, 0xfffffffe, RZ, 0xc0, !PT ;  /* 0xfffffffed5d57812 */ /* 0x000fe400078ec0ff */
[----:B------:R-:W-:Y:S02]  /*d3f0*/  ISETP.LT.OR P0, PT, R2, 0xa, P0 ;  /* 0x0000000a0200780c */ /* 0x000fe40000701670 */
[----:B------:R-:W-:-:S02]  /*d400*/  @P1 LOP3.LUT R213, R213, 0x1, RZ, 0xfc, !PT ;  /* 0x00000001d5d51812 */ /* 0x000fc400078efcff */
[----:B------:R-:W-:Y:S02]  /*d410*/  FSEL R23, R53, -INF , !P0 ;  /* 0xff80000035177808 */ /* 0x000fe40004000000 */
[----:B------:R-:W-:Y:S02]  /*d420*/  ISETP.GT.AND P0, PT, R0, 0x10, !P6 ;  /* 0x000000100000780c */ /* 0x000fe40007704270 */
[----:B------:R-:W-:Y:S02]  /*d430*/  ISETP.GE.AND P1, PT, R104, 0x22, PT ;  /* 0x000000226800780c */ /* 0x000fe40003f26270 */
        /* <DEDUP_REMOVED lines=37> */
.L_x_5756:
        /* <DEDUP_REMOVED lines=16> */
.L_x_5604:
[----:B-12---:R-:W-:-:S04]  /*d790*/  MOV R4, 0x1 ;  /* 0x0000000100047802 */ /* 0x006fc80000000f00 */
[----:B------:R-:W-:-:S13]  /*d7a0*/  ISETP.NE.AND P0, PT, R4, c[0x0][0x32c], PT ;  /* 0x0000cb0004007a0c */ /* 0x000fda0003f05270 */
[----:B------:R-:W-:-:S05]  /*d7b0*/  @P0 IMAD.HI.U32 R4, R3, c[0x0][0x330], RZ ;  /* 0x0000cc0003040a27 */ /* 0x000fca00078e00ff */
[----:B------:R-:W-:Y:S02]  /*d7c0*/  @P0 SHF.R.U32.HI R3, RZ, c[0x0][0x334], R4 ;  /* 0x0000cd00ff030a19 */ /* 0x000fe40000011604 */
.L_x_5605:
[----:B------:R-:W-:Y:S05]  /*d7d0*/  BSYNC B0 ;  /* 0x0000000000007941 */ /* 0x000fea0003800000 */
.L_x_5603:
[----:B------:R-:W-:-:S05]  /*d7e0*/  IMAD R3, R3, c[0x0][0x32c], R10 ;  /* 0x0000cb0003037a24 */ /* 0x000fca00078e020a */
[----:B------:R-:W-:Y:S02]  /*d7f0*/  IADD3 R4, R3, c[0x0][0x32c], RZ ;  /* 0x0000cb0003047a10 */ /* 0x000fe40007ffe0ff */
[----:B------:R-:W-:Y:S02]  /*d800*/  IMNMX R0, R0, R3, !PT ;  /* 0x0000000300007217 */ /* 0x000fe40007800200 */
[----:B------:R-:W-:Y:S02]  /*d810*/  IMNMX R2, R2, R4, PT ;  /* 0x0000000402027217 */ /* 0x000fe40003800200 */
.L_x_5602:
        /* <DEDUP_REMOVED lines=14> */
[----:B------:R-:W-:Y:S02]  /*d900*/  ISETP.GT.AND P0, PT, R0, 0x10, !P6 ;  /* 0x000000100000780c */ /* 0x000fe40007704270 */
[----:B------:R-:W-:-:S02]  /*d910*/  LOP3.LUT P6, RZ, R213, 0x10, RZ, 0xc0, !PT ;  /* 0x00000010d5ff7812 */ /* 0x000fc400078cc0ff */
[----:B------:R-:W-:Y:S02]  /*d920*/  ISETP.LT.OR P0, PT, R2, 0x11, P0 ;  /* 0x000000110200780c */ /* 0x000fe40000701670 */
[----:B------:R-:W-:Y:S02]  /*d930*/  FMNMX.FTZ R13, R28, R13, !PT ;  /* 0x0000000d1c0d7209 */ /* 0x000fe40007810000 */
[----:B------:R-:W-:Y:S02]  /*d940*/  FSEL R14, R38, -INF , !P0 ;  /* 0xff800000260e7808 */ /* 0x000fe40004000000 */
[----:B------:R-:W-:Y:S02]  /*d950*/  ISETP.GT.AND P0, PT, R0, 0x11, !P5 ;  /* 0x000000110000780c */ /* 0x000fe40006f04270 */
[----:B------:R-:W-:Y:S02]  /*d960*/  LOP3.LUT P5, RZ, R213, 0x8, RZ, 0xc0, !PT ;  /* 0x00000008d5ff7812 */ /* 0x000fe400078ac0ff */
[----:B------:R-:W-:-:S02]  /*d970*/  ISETP.LT.OR P0, PT, R2, 0x12, P0 ;  /* 0x000000120200780c */ /* 0x000fc40000701670 */
[----:B------:R-:W-:Y:S02]  /*d980*/  FMNMX.FTZ R13, R29, R13, !PT ;  /* 0x0000000d1d0d7209 */ /* 0x000fe40007810000 */
[----:B------:R-:W-:Y:S02]  /*d990*/  FSEL R16, R39, -INF , !P0 ;  /* 0xff80000027107808 */ /* 0x000fe40004000000 */
[----:B------:R-:W-:Y:S02]  /*d9a0*/  ISETP.GT.AND P0, PT, R0, 0x18, !P4 ;  /* 0x000000180000780c */ /* 0x000fe40006704270 */
[----:B------:R-:W-:Y:S02]  /*d9b0*/  LOP3.LUT P4, RZ, R213, 0x4, RZ, 0xc0, !PT ;  /* 0x00000004d5ff7812 */ /* 0x000fe4000788c0ff */
[----:B------:R-:W-:Y:S02]  /*d9c0*/  ISETP.LT.OR P0, PT, R2, 0x19, P0 ;  /* 0x000000190200780c */ /* 0x000fe40000701670 */
[----:B------:R-:W-:-:S02]  /*d9d0*/  FMNMX.FTZ R13, R31, R13, !PT ;  /* 0x0000000d1f0d7209 */ /* 0x000fc40007810000 */
[----:B------:R-:W-:Y:S02]  /*d9e0*/  FSEL R17, R50, -INF , !P0 ;  /* 0xff80000032117808 */ /* 0x000fe40004000000 */
[----:B------:R-:W-:Y:S02]  /*d9f0*/  ISETP.GT.AND P0, PT, R0, 0x19, !P3 ;  /* 0x000000190000780c */ /* 0x000fe40005f04270 */
[----:B------:R-:W-:Y:S02]  /*da00*/  LOP3.LUT P3, RZ, R213, 0x20, RZ, 0xc0, !PT ;  /* 0x00000020d5ff7812 */ /* 0x000fe4000786c0ff */
[----:B------:R-:W-:Y:S02]  /*da10*/  ISETP.LT.OR P0, PT, R2, 0x1a, P0 ;  /* 0x0000001a0200780c */ /* 0x000fe40000701670 */
[----:B------:R-:W-:Y:S02]  /*da20*/  FMNMX.FTZ R13, R33, R13, !PT ;  /* 0x0000000d210d7209 */ /* 0x000fe40007810000 */
[----:B------:R-:W-:-:S02]  /*da30*/  FSEL R19, R51, -INF , !P0 ;  /* 0xff80000033137808 */ /* 0x000fc40004000000 */
[----:B------:R-:W-:Y:S02]  /*da40*/  ISETP.GT.AND P0, PT, R0, 0x20, !P2 ;  /* 0x000000200000780c */ /* 0x000fe40005704270 */
[----:B------:R-:W-:Y:S02]  /*da50*/  FMNMX.FTZ R13, R32, R13, !PT ;  /* 0x0000000d200d7209 */ /* 0x000fe40007810000 */
        /* <DEDUP_REMOVED lines=30> */
.L_x_5757:
[----:B-12---:R-:W-:Y:S01]  /*dc40*/  FMNMX.FTZ R13, R13, R172, !PT ;  /* 0x000000ac0d0d7209 */ /* 0x006fe20007810000 */
[----:B------:R-:W-:Y:S05]  /*dc50*/  BRA.DIV ~URZ, `(.L_x_5607) ;  /* 0x000124027f007947 */ /* 0x000fea000b800000 */
[----:B------:R-:W1:Y:S04]  /*dc60*/  SHFL.BFLY PT, R0, R6, 0x2, 0x1f ;  /* 0x0c401f0006007f89 */ /* 0x000e6800000e0000 */
[----:B------:R-:W2:Y:S01]  /*dc70*/  SHFL.BFLY PT, R2, R13, 0x1, 0x1f ;  /* 0x0c201f000d027f89 */ /* 0x000ea200000e0000 */
[----:B-1----:R-:W-:Y:S02]  /*dc80*/  FMNMX.FTZ R6, R6, R0, !PT ;  /* 0x0000000006067209 */ /* 0x002fe40007810000 */
[----:B--2---:R-:W-:-:S03]  /*dc90*/  FMNMX.FTZ R13, R13, R2, !PT ;  /* 0x000000020d0d7209 */ /* 0x004fc60007810000 */
[----:B------:R1:W2:Y:S04]  /*dca0*/  SHFL.BFLY PT, R172, R6, 0x1, 0x1f ;  /* 0x0c201f0006ac7f89 */ /* 0x0002a800000e0000 */
.L_x_5758:
        /* <DEDUP_REMOVED lines=300> */
.L_x_5610:
[----:B------:R-:W-:-:S13]  /*ef70*/  ISETP.NE.AND P0, PT, R218, c[0x0][0x32c], PT ;  /* 0x0000cb00da007a0c */ /* 0x000fda0003f05270 */
[----:B------:R-:W-:-:S05]  /*ef80*/  @P0 IMAD.HI.U32 R2, R3, c[0x0][0x330], RZ ;  /* 0x0000cc0003020a27 */ /* 0x000fca00078e00ff */
[----:B------:R-:W-:Y:S02]  /*ef90*/  @P0 SHF.R.U32.HI R3, RZ, c[0x0][0x334], R2 ;  /* 0x0000cd00ff030a19 */ /* 0x000fe40000011602 */
.L_x_5611:
[----:B------:R-:W-:Y:S05]  /*efa0*/  BSYNC B0 ;  /* 0x0000000000007941 */ /* 0x000fea0003800000 */
.L_x_5609:
[----:B------:R-:W-:-:S05]  /*efb0*/  MOV R2, c[0x0][0x32c] ;  /* 0x0000cb0000027a02 */ /* 0x000fca0000000f00 */
[----:B------:R-:W-:-:S05]  /*efc0*/  IMAD R3, R3, R2, c[0x0][0x32c] ;  /* 0x0000cb0003037624 */ /* 0x000fca00078e0202 */
[----:B------:R-:W-:-:S05]  /*efd0*/  IMNMX R4, R4, R3, PT ;  /* 0x0000000304047217 */ /* 0x000fca0003800200 */
.L_x_5608:
[----:B------:R-:W-:-:S05]  /*efe0*/  IMAD.HI R4, R4, 0x2aaaaaab, RZ ;  /* 0x2aaaaaab04047827 */ /* 0x000fca00078e02ff */
[----:B------:R-:W-:-:S04]  /*eff0*/  SHF.R.U32.HI R217, RZ, 0x1f, R4 ;  /* 0x0000001fffd97819 */ /* 0x000fc80000011604 */
[----:B------:R-:W-:-:S04]  /*f000*/  LEA.HI.SX32 R217, R4, R217, 0x1d ;  /* 0x000000d904d97211 */ /* 0x000fc800078feaff */
[----:B------:R-:W-:-:S04]  /*f010*/  IMNMX R217, R246, R217, !PT ;  /* 0x000000d9f6d97217 */ /* 0x000fc80007800200 */
[----:B------:R-:W-:-:S13]  /*f020*/  ISETP.GE.AND P0, PT, R225, R217, PT ;  /* 0x000000d9e100720c */ /* 0x000fda0003f06270 */
[----:B------:R-:W-:Y:S05]  /*f030*/  @!P0 BRA `(.L_x_5612) ;  /* 0x00003ac000008947 */ /* 0x000fea0003800000 */
.L_x_5635:
        /* <DEDUP_REMOVED lines=30> */
.L_x_5759:
[----:B------:R-:W-:-:S05]  /*f220*/  BRA.DIV ~URZ, `(.L_x_5616) ;  /* 0x00010f927f007947 */ /* 0x000fca000b800000 */
[----:B------:R4:W3:Y:S02]  /*f230*/  SHFL.IDX PT, R0, R9, RZ, 0x181f ;  /* 0x00181fff09007589 */ /* 0x0008e400000e0000 */
.L_x_5760:
        /* <DEDUP_REMOVED lines=36> */
.L_x_5761:
        /* <DEDUP_REMOVED lines=22> */
.L_x_5614:
[----:B------:R-:W-:Y:S05]  /*f5e0*/  BSYNC B0 ;  /* 0x0000000000007941 */ /* 0x000fea0003800000 */
.L_x_5613:
        /* <DEDUP_REMOVED lines=160> */
[--C-:B------:R-:W-:Y:S01]  /*fff0*/  IMAD.IADD R3, R251, 0x1, R241.reuse ;  /* 0x00000001fb037824 */ /* 0x100fe200078e02f1 */
        /* <DEDUP_REMOVED lines=39> */
.L_x_5762:
[----:B------:R-:W-:-:S05]  /*10270*/  BRA.DIV ~URZ, `(.L_x_5621) ;  /* 0x000100f27f007947 */ /* 0x000fca000b800000 */
[----:B------:R3:W4:Y:S02]  /*10280*/  SHFL.IDX PT, R0, R175, RZ, 0x181f ;  /* 0x00181fffaf007589 */ /* 0x00072400000e0000 */
.L_x_5763:
[C---:B------:R-:W-:Y:S02]  /*10290*/  IADD3 R2, R215.reuse, 0x40, RZ ;  /* 0x00000040d7027810 */ /* 0x040fe40007ffe0ff */
[C---:B------:R-:W-:Y:S02]  /*102a0*/  ISETP.GE.AND P3, PT, R215.reuse, c[0x0][0x1d4], PT ;  /* 0x00007500d7007a0c */ /* 0x040fe40003f66270 */
[----:B------:R-:W-:Y:S02]  /*102b0*/  SHF.R.S32.HI R3, RZ, 0x1f, R215 ;  /* 0x0000001fff037819 */ /* 0x000fe400000114d7 */
[C---:B----4-:R-:W-:Y:S02]  /*102c0*/  @P0 LEA R172, P1, R215.reuse, R0, 0x1 ;  /* 0x00000000d7ac0211 */ /* 0x050fe400078208ff */
[----:B------:R-:W-:Y:S02]  /*102d0*/  ISETP.GE.AND P2, PT, R2, c[0x0][0x1d4], PT ;  /* 0x0000750002007a0c */ /* 0x000fe40003f46270 */
[C---:B--2---:R-:W-:Y:S02]  /*102e0*/  @P0 LEA.HI.X R173, R215.reuse, R4, R3, 0x1, P1 ;  /* 0x00000004d7ad0211 */ /* 0x044fe400008f0c03 */
        /* <DEDUP_REMOVED lines=11> */
[C---:B----4-:R-:W-:Y:S04]  /*103a0*/  @P0 LEA R2, P1, R231.reuse, R0, 0x1 ;  /* 0x00000000e7020211 */ /* 0x050fe800078208ff */
[----:B------:R-:W-:Y:S05]  /*103b0*/  @P0 LEA.HI.X R3, R231, R4, R243, 0x1, P1 ;  /* 0x00000004e7030211 */ /* 0x000fea00008f0cf3 */
[----:B------:R4:W-:Y:S02]  /*103c0*/  @P0 LDGSTS.E.BYPASS.LTC128B.128 [R214+0xd080], [R2.64], !P3 ;  /* 0x0d08000002d60fae */ /* 0x0009e4000d901d4a */
[C---:B----4-:R-:W-:Y:S04]  /*103d0*/  @P0 LEA R2, P1, R230.reuse, R0, 0x1 ;  /* 0x00000000e6020211 */ /* 0x050fe800078208ff */
[----:B------:R-:W-:Y:S05]  /*103e0*/  @P0 LEA.HI.X R3, R230, R4, R242, 0x1, P1 ;  /* 0x00000004e6030211 */ /* 0x000fea00008f0cf2 */
[----:B------:R2:W-:Y:S01]  /*103f0*/  @P0 LDGSTS.E.BYPASS.LTC128B.128 [R214+0xe880], [R2.64], !P2 ;  /* 0x0e88000002d60fae */ /* 0x0005e2000d101d4a */
[----:B------:R-:W-:Y:S01]  /*10400*/  ISETP.GE.AND P0, PT, R14, 0x21, PT ;  /* 0x000000210e00780c */ /* 0x000fe20003f06270 */
[----:B------:R-:W-:-:S06]  /*10410*/  BRA.DIV ~URZ, `(.L_x_5622) ;  /* 0x0000ffc27f007947 */ /* 0x000fcc000b800000 */
[----:B------:R4:W1:Y:S04]  /*10420*/  SHFL.IDX PT, R4, R174, 0x1, 0x181f ;  /* 0x00381f00ae047f89 */ /* 0x00086800000e0000 */
[----:B------:R4:W2:Y:S02]  /*10430*/  SHFL.IDX PT, R0, R175, 0x1, 0x181f ;  /* 0x00381f00af007f89 */ /* 0x0008a400000e0000 */
.L_x_5764:
[C---:B--2---:R-:W-:Y:S02]  /*10440*/  IADD3 R2, R215.reuse, 0x40, RZ ;  /* 0x00000040d7027810 */ /* 0x044fe40007ffe0ff */
[C---:B------:R-:W-:Y:S02]  /*10450*/  ISETP.GE.AND P3, PT, R215.reuse, c[0x0][0x1d4], PT ;  /* 0x00007500d7007a0c */ /* 0x040fe40003f66270 */
[----:B------:R-:W-:Y:S02]  /*10460*/  SHF.R.S32.HI R3, RZ, 0x1f, R215 ;  /* 0x0000001fff037819 */ /* 0x000fe400000114d7 */
[C---:B------:R-:W-:Y:S02]  /*10470*/  @P0 LEA R172, P1, R215.reuse, R0, 0x1 ;  /* 0x00000000d7ac0211 */ /* 0x040fe400078208ff */
[----:B------:R-:W-:Y:S02]  /*10480*/  ISETP.GE.AND P2, PT, R2, c[0x0][0x1d4], PT ;  /* 0x0000750002007a0c */ /* 0x000fe40003f46270 */
[C---:B-1----:R-:W-:Y:S02]  /*10490*/  @P0 LEA.HI.X R173, R215.reuse, R4, R3, 0x1, P1 ;  /* 0x00000004d7ad0211 */ /* 0x042fe400008f0c03 */
[C---:B------:R-:W-:Y:S02]  /*104a0*/  @P0 LEA R2, P1, R232.reuse, R0, 0x1 ;  /* 0x00000000e8020211 */ /* 0x040fe400078208ff */
[C---:B----4-:R-:W-:Y:S01]  /*104b0*/  IADD3 R174, R215.reuse, 0x80, RZ ;  /* 0x00000080d7ae7810 */ /* 0x050fe20007ffe0ff */
        /* <DEDUP_REMOVED lines=9> */
[C---:B--2---:R-:W-:Y:S04]  /*10550*/  @P0 LEA R2, P1, R231.reuse, R0, 0x1 ;  /* 0x00000000e7020211 */ /* 0x044fe800078208ff */
[----:B------:R-:W-:Y:S05]  /*10560*/  @P0 LEA.HI.X R3, R231, R4, R243, 0x1, P1 ;  /* 0x00000004e7030211 */ /* 0x000fea00008f0cf3 */
[----:B------:R2:W-:Y:S02]  /*10570*/  @P0 LDGSTS.E.BYPASS.LTC128B.128 [R214+0xe080], [R2.64], !P3 ;  /* 0x0e08000002d60fae */ /* 0x0005e4000d901d4a */
[C---:B--2---:R-:W-:Y:S04]  /*10580*/  @P0 LEA R2, P1, R230.reuse, R0, 0x1 ;  /* 0x00000000e6020211 */ /* 0x044fe800078208ff */
[----:B------:R-:W-:Y:S05]  /*10590*/  @P0 LEA.HI.X R3, R230, R4, R242, 0x1, P1 ;  /* 0x00000004e6030211 */ /* 0x000fea00008f0cf2 */
[----:B------:R1:W-:Y:S04]  /*105a0*/  @P0 LDGSTS.E.BYPASS.LTC128B.128 [R214+0xf880], [R2.64], !P2 ;  /* 0x0f88000002d60fae */ /* 0x0003e8000d101d4a */
.L_x_5619:
[----:B------:R-:W-:Y:S05]  /*105b0*/  BSYNC B0 ;  /* 0x0000000000007941 */ /* 0x000fea0003800000 */
.L_x_5618:
[----:B------:R-:W2:Y:S01]  /*105c0*/  LDL R0, [R1+0x94] ;  /* 0x0000940001007983 */ /* 0x000ea20000100800 */
[----:B------:R-:W-:Y:S01]  /*105d0*/  IMAD R4, R225, -0x30, RZ ;  /* 0xffffffd0e1047824 */ /* 0x000fe200078e02ff */
[----:B------:R-:W-:Y:S02]  /*105e0*/  ULDC UR4, c[0x0][0x324] ;  /* 0x0000c90000047ab9 */ /* 0x000fe40000000800 */
[----:B------:R-:W2:Y:S01]  /*105f0*/  LDL R14, [R1+0x4] ;  /* 0x00000400010e7983 */ /* 0x000ea20000100800 */
[----:B------:R-:W-:Y:S01]  /*10600*/  ULOP3.LUT UR4, URZ, UR4, URZ, 0x33, !UPT ;  /* 0x000000043f047292 */ /* 0x000fe2000f8e333f */
[----:B------:R-:W-:Y:S02]  /*10610*/  IMAD.IADD R174, R4, 0x1, -R247 ;  /* 0x0000000104ae7824 */ /* 0x000fe400078e0af7 */
[----:B-1----:R-:W4:Y:S04]  /*10620*/  LDL R3, [R1+0x90] ;  /* 0x0000900001037983 */ /* 0x002f280000100800 */
[----:B------:R-:W4:Y:S04]  /*10630*/  LDL R2, [R1+0x7c] ;  /* 0x00007c0001027983 */ /* 0x000f280000100800 */
[----:B------:R-:W0:Y:S01]  /*10640*/  LDGDEPBAR ;  /* 0x00000000000079af */ /* 0x000e220000000000 */
[----:B--2---:R-:W-:Y:S02]  /*10650*/  IMAD R14, R14, 0x80, R0 ;  /* 0x000000800e0e7824 */ /* 0x004fe400078e0200 */
[----:B------:R-:W-:Y:S05]  /*10660*/  IMAD.MOV.U32 R0, RZ, RZ, 0x1 ;  /* 0x00000001ff007424 */ /* 0x000fea00078e00ff */
[----:B------:R-:W-:Y:S02]  /*10670*/  ISETP.NE.AND P0, PT, R0, c[0x0][0x2c4], PT ;  /* 0x0000b10000007a0c */ /* 0x000fe40003f05270 */
[----:B----4-:R-:W-:Y:S11]  /*10680*/  IADD3 R14, R2, R14, R3 ;  /* 0x0000000e020e7210 */ /* 0x010ff60007ffe003 */
[----:B------:R-:W-:Y:S05]  /*10690*/  @P0 IMAD.HI.U32 R0, R14, c[0x0][0x2c8], RZ ;  /* 0x0000b2000e000a27 */ /* 0x000fea00078e00ff */
[----:B------:R-:W-:Y:S02]  /*106a0*/  @P0 SHF.R.U32.HI R14, RZ, c[0x0][0x2cc], R0 ;  /* 0x0000b300ff0e0a19 */ /* 0x000fe40000011600 */
[----:B------:R-:W-:Y:S04]  /*106b0*/  IADD3 R0, -R247, 0x1, R4 ;  /* 0x00000001f7007810 */ /* 0x000fe80007ffe104 */
[----:B------:R-:W-:Y:S04]  /*106c0*/  IADD3 R0, -R240, R0, R5 ;  /* 0x00000000f0007210 */ /* 0x000fe80007ffe105 */
[C---:B------:R-:W-:Y:S02]  /*106d0*/  IADD3 R172, R0.reuse, UR4, RZ ;  /* 0x0000000400ac7c10 */ /* 0x040fe4000fffe0ff */
[----:B------:R-:W-:Y:S01]  /*106e0*/  IADD3 R173, R0, c[0x0][0x328], RZ ;  /* 0x0000ca0000ad7a10 */ /* 0x000fe20007ffe0ff */
[----:B------:R-:W-:-:S05]  /*106f0*/  BRA.DIV ~URZ, `(.L_x_5623) ;  /* 0x0000fdb27f007947 */ /* 0x000fca000b800000 */
[----:B------:R1:W2:Y:S02]  /*10700*/  SHFL.IDX PT, R3, R14, RZ, 0x1c1f ;  /* 0x001c1fff0e037589 */ /* 0x0002a400000e0000 */
.L_x_5765:
[----:B------:R-:W-:Y:S01]  /*10710*/  ISETP.LE.AND P0, PT, R218, c[0x0][0x32c], PT ;  /* 0x0000cb00da007a0c */ /* 0x000fe20003f03270 */
[----:B--2---:R-:W-:Y:S01]  /*10720*/  IMAD.IADD R2, R173, 0x1, R3 ;  /* 0x00000001ad027824 */ /* 0x004fe200078e0203 */
        /* <DEDUP_REMOVED lines=8> */
[----:B---3--:R-:W-:Y:S05]  /*107b0*/  IMAD.MOV.U32 R175, RZ, RZ, 0x1 ;  /* 0x00000001ffaf7424 */ /* 0x008fea00078e00ff */
[----:B------:R-:W-:Y:S11]  /*107c0*/  ISETP.NE.AND P0, PT, R175, c[0x0][0x32c], PT ;  /* 0x0000cb00af007a0c */ /* 0x000ff60003f05270 */
[----:B------:R-:W-:Y:S02]  /*107d0*/  @!UPT UIADD3 URZ, URZ, URZ, URZ ;  /* 0x0000003f3f3ff290 */ /* 0x000fe4000fffe03f */
[----:B------:R-:W-:Y:S05]  /*107e0*/  @P0 IMAD.HI.U32 R175, R3, c[0x0][0x330], RZ ;  /* 0x0000cc0003af0a27 */ /* 0x000fea00078e00ff */
[----:B------:R-:W-:Y:S04]  /*107f0*/  @P0 SHF.R.U32.HI R3, RZ, c[0x0][0x334], R175 ;  /* 0x0000cd00ff030a19 */ /* 0x000fe800000116af */
[----:B------:R-:W-:Y:S01]  /*10800*/  LOP3.LUT R3, RZ, R3, RZ, 0x33, !PT ;  /* 0x00000003ff037212 */ /* 0x000fe200078e33ff */
[----:B------:R-:W-:-:S05]  /*10810*/  BRA `(.L_x_5627) ;  /* 0x0000005000007947 */ /* 0x000fca0003800000 */
.L_x_5626:
[----:B---3--:R-:W-:Y:S04]  /*10820*/  MOV R175, 0x1 ;  /* 0x0000000100af7802 */ /* 0x008fe80000000f00 */
[----:B------:R-:W-:Y:S11]  /*10830*/  ISETP.NE.AND P0, PT, R175, c[0x0][0x32c], PT ;  /* 0x0000cb00af007a0c */ /* 0x000ff60003f05270 */
[----:B------:R-:W-:Y:S02]  /*10840*/  @!UPT UIADD3 URZ, URZ, URZ, URZ ;  /* 0x0000003f3f3ff290 */ /* 0x000fe4000fffe03f */
[----:B------:R-:W-:Y:S05]  /*10850*/  @P0 IMAD.HI.U32 R175, R3, c[0x0][0x330], RZ ;  /* 0x0000cc0003af0a27 */ /* 0x000fea00078e00ff */
[----:B------:R-:W-:Y:S02]  /*10860*/  @P0 SHF.R.U32.HI R3, RZ, c[0x0][0x334], R175 ;  /* 0x0000cd00ff030a19 */ /* 0x000fe400000116af */
.L_x_5627:
[----:B------:R-:W-:Y:S05]  /*10870*/  BSYNC B0 ;  /* 0x0000000000007941 */ /* 0x000fea0003800000 */
.L_x_5625:
[----:B------:R-:W-:Y:S05]  /*10880*/  IMAD R3, R3, c[0x0][0x32c], R174 ;  /* 0x0000cb0003037a24 */ /* 0x000fea00078e02ae */
[----:B------:R-:W-:Y:S02]  /*10890*/  IMNMX R0, R0, R3, !PT ;  /* 0x0000000300007217 */ /* 0x000fe40007800200 */
[----:B------:R-:W-:Y:S04]  /*108a0*/  IADD3 R3, R3, c[0x0][0x32c], RZ ;  /* 0x0000cb0003037a10 */ /* 0x000fe80007ffe0ff */
[----:B------:R-:W-:Y:S02]  /*108b0*/  IMNMX R2, R2, R3, PT ;  /* 0x0000000302027217 */ /* 0x000fe40003800200 */
.L_x_5624:
        /* <DEDUP_REMOVED lines=12> */
[----:B---3--:R-:W-:Y:S02]  /*10980*/  FSEL R175, R9, -INF , !P0 ;  /* 0xff80000009af7808 */ /* 0x008fe40004000000 */
        /* <DEDUP_REMOVED lines=50> */
.L_x_5766:
        /* <DEDUP_REMOVED lines=17> */
.L_x_5631:
[----:B------:R-:W-:Y:S04]  /*10dc0*/  MOV R4, 0x1 ;  /* 0x0000000100047802 */ /* 0x000fe80000000f00 */
[----:B------:R-:W-:Y:S11]  /*10dd0*/  ISETP.NE.AND P0, PT, R4, c[0x0][0x32c], PT ;  /* 0x0000cb0004007a0c */ /* 0x000ff60003f05270 */
[----:B------:R-:W-:Y:S02]  /*10de0*/  @!UPT UIADD3 URZ, URZ, URZ, URZ ;  /* 0x0000003f3f3ff290 */ /* 0x000fe4000fffe03f */
[----:B------:R-:W-:Y:S05]  /*10df0*/  @P0 IMAD.HI.U32 R4, R3, c[0x0][0x330], RZ ;  /* 0x0000cc0003040a27 */ /* 0x000fea00078e00ff */
[----:B------:R-:W-:Y:S02]  /*10e00*/  @P0 SHF.R.U32.HI R3, RZ, c[0x0][0x334], R4 ;  /* 0x0000cd00ff030a19 */ /* 0x000fe40000011604 */
.L_x_5632:
[----:B------:R-:W-:Y:S05]  /*10e10*/  BSYNC B0 ;  /* 0x0000000000007941 */ /* 0x000fea0003800000 */
.L_x_5630:
[----:B------:R-:W-:Y:S05]  /*10e20*/  IMAD R3, R3, c[0x0][0x32c], R174 ;  /* 0x0000cb0003037a24 */ /* 0x000fea00078e02ae */
[----:B------:R-:W-:Y:S02]  /*10e30*/  IMNMX R0, R0, R3, !PT ;  /* 0x0000000300007217 */ /* 0x000fe40007800200 */
[----:B------:R-:W-:Y:S04]  /*10e40*/  IADD3 R3, R3, c[0x0][0x32c], RZ ;  /* 0x0000cb0003037a10 */ /* 0x000fe80007ffe0ff */
[----:B------:R-:W-:Y:S02]  /*10e50*/  IMNMX R2, R2, R3, PT ;  /* 0x0000000302027217 */ /* 0x000fe40003800200 */
.L_x_5629:
[----:B------:R-:W-:Y:S02]  /*10e60*/  ISETP.GT.AND P0, PT, R0, RZ, !P1 ;  /* 0x000000ff0000720c */ /* 0x000fe40004f04270 */
[C---:B------:R-:W-:Y:S02]  /*10e70*/  LOP3.LUT P1, RZ, R213.reuse, 0x1, RZ, 0xc0, !PT ;  /* 0x00000001d5ff7812 */ /* 0x040fe4000782c0ff */
        /* <DEDUP_REMOVED lines=65> */
[----:B------:R3:W4:Y:S02]  /*11290*/  SHFL.BFLY PT, R2, R0, 0x2, 0x1f ;  /* 0x0c401f0000027f89 */ /* 0x00072400000e0000 */
.L_x_5767:
[----:B---34-:R-:W-:Y:S01]  /*112a0*/  FMNMX.FTZ R0, R0, R2, !PT ;  /* 0x0000000200007209 */ /* 0x018fe20007810000 */
[----:B------:R-:W-:-:S05]  /*112b0*/  BRA.DIV ~URZ, `(.L_x_5634) ;  /* 0x0000f3227f007947 */ /* 0x000fca000b800000 */
[----:B------:R-:W3:Y:S02]  /*112c0*/  SHFL.BFLY PT, R4, R0, 0x1, 0x1f ;  /* 0x0c201f0000047f89 */ /* 0x000ee400000e0000 */
[----:B---3--:R-:W-:Y:S02]  /*112d0*/  FMNMX.FTZ R4, R0, R4, !PT ;  /* 0x0000000400047209 */ /* 0x008fe40007810000 */
[----:B------:R-:W3:Y:S02]  /*112e0*/  SHFL.BFLY PT, R0, R8, 0x2, 0x1f ;  /* 0x0c401f0008007f89 */ /* 0x000ee400000e0000 */
[----:B---3--:R-:W-:Y:S05]  /*112f0*/  FMNMX.FTZ R0, R8, R0, !PT ;  /* 0x0000000008007209 */ /* 0x008fea0007810000 */
[----:B------:R3:W4:Y:S02]  /*11300*/  SHFL.BFLY PT, R2, R0, 0x1, 0x1f ;  /* 0x0c201f0000027f89 */ /* 0x00072400000e0000 */
.L_x_5768:
[----:B------:R-:W-:Y:S01]  /*11310*/  FSETP.NEU.FTZ.AND P0, PT, R4, -INF , PT ;  /* 0xff8000000400780b */ /* 0x000fe20003f1d000 */
[----:B------:R-:W-:Y:S01]  /*11320*/  WARPSYNC 0xffffffff ;  /* 0xffffffff00007948 */ /* 0x000fe20003800000 */
[----:B----4-:R-:W-:Y:S01]  /*11330*/  FMNMX.FTZ R3, R2, R0, !PT ;  /* 0x0000000002037209 */ /* 0x010fe20007810000 */
[C---:B------:R-:W-:Y:S01]  /*11340*/  FMUL.FTZ R2, R4.reuse, c[0x0][0x2d0] ;  /* 0x0000b40004027a20 */ /* 0x040fe20000410000 */
[----:B---3--:R-:W-:Y:S04]  /*11350*/  FSEL R0, R4, RZ, P0 ;  /* 0x000000ff04007208 */ /* 0x008fe80000000000 */
        /* <DEDUP_REMOVED lines=20> */
[----:B------:R-:W3:Y:S02]  /*114a0*/  MUFU.EX2 R17, R17 ;  /* 0x0000001100117308 */ /* 0x000ee40000000800 */
[----:B---3--:R-:W-:Y:S01]  /*114b0*/  F2FP.PACK_AB R174, R17, R16 ;  /* 0x0000001011ae723e */ /* 0x008fe200000000ff */
[C---:B------:R-:W-:Y:S02]  /*114c0*/  FFMA.FTZ R2, R0.reuse, R234, R9 ;  /* 0x000000ea00027223 */ /* 0x040fe40000010009 */
[----:B------:R-:W-:Y:S02]  /*114d0*/  FMUL.FTZ R32, R0, R148 ;  /* 0x0000009400207220 */ /* 0x000fe40000410000 */
[----:B------:R-:W-:Y:S01]  /*114e0*/  FADD.FTZ R8, R172, R2 ;  /* 0x00000002ac087221 */ /* 0x000fe20000010000 */
[C---:B------:R-:W-:Y:S01]  /*114f0*/  FSEL R2, R3.reuse, RZ, P0 ;  /* 0x000000ff03027208 */ /* 0x040fe20000000000 */
[----:B------:R-:W-:Y:S01]  /*11500*/  FMUL.FTZ R33, R0, R149 ;  /* 0x0000009500217220 */ /* 0x000fe20000410000 */
[----:B------:R-:W-:Y:S01]  /*11510*/  F2FP.PACK_AB R172, R172, R9 ;  /* 0x00000009acac723e */ /* 0x000fe200000000ff */
        /* <DEDUP_REMOVED lines=8> */
[----:B------:R-:W3:Y:S01]  /*115a0*/  MUFU.EX2 R2, R2 ;  /* 0x0000000200027308 */ /* 0x000ee20000000800 */
[----:B------:R-:W-:Y:S02]  /*115b0*/  FMUL.FTZ R21, R0, R161 ;  /* 0x000000a100157220 */ /* 0x000fe40000410000 */
[--C-:B------:R-:W-:Y:S02]  /*115c0*/  FFMA.FTZ R13, R18, c[0x0][0x2d0], -R6.reuse ;  /* 0x0000b400120d7a23 */ /* 0x100fe40000010806 */
[--C-:B-12---:R-:W-:Y:S02]  /*115d0*/  FFMA.FTZ R14, R19, c[0x0][0x2d0], -R6.reuse ;  /* 0x0000b400130e7a23 */ /* 0x106fe40000010806 */
        /* <DEDUP_REMOVED lines=11> */
[C---:B---3--:R-:W-:Y:S02]  /*11690*/  FMUL.FTZ R34, R2.reuse, R150 ;  /* 0x0000009602227220 */ /* 0x048fe40000410000 */
[----:B------:R-:W-:Y:S02]  /*116a0*/  FFMA.FTZ R6, R35, c[0x0][0x2d0], -R6 ;  /* 0x0000b40023067a23 */ /* 0x000fe40000010806 */
[----:B------:R-:W-:Y:S01]  /*116b0*/  FMUL.FTZ R35, R2, R151 ;  /* 0x0000009702237220 */ /* 0x000fe20000410000 */
[----:B------:R2:W-:Y:S01]  /*116c0*/  MUFU.EX2 R168, R11 ;  /* 0x0000000b00a87308 */ /* 0x0005e20000000800 */
[----:B------:R-:W3:Y:S01]  /*116d0*/  LDSM.16.MT88.4 R148, [R193] ;  /* 0x00000000c194783b */ /* 0x000ee20000004200 */
[C---:B------:R-:W-:Y:S02]  /*116e0*/  FMUL.FTZ R9, R0.reuse, R169 ;  /* 0x000000a900097220 */ /* 0x040fe40000410000 */
[C---:B------:R-:W-:Y:S02]  /*116f0*/  FMUL.FTZ R20, R0.reuse, R160 ;  /* 0x000000a000147220 */ /* 0x040fe40000410000 */
[C---:B------:R-:W-:Y:S02]  /*11700*/  FMUL.FTZ R16, R0.reuse, R164 ;  /* 0x000000a400107220 */ /* 0x040fe40000410000 */
[----:B------:R-:W-:Y:S02]  /*11710*/  FMUL.FTZ R17, R0, R165 ;  /* 0x000000a500117220 */ /* 0x000fe40000410000 */
[----:B------:R4:W5:Y:S01]  /*11720*/  MUFU.EX2 R173, R10 ;  /* 0x0000000a00ad7308 */ /* 0x0009620000000800 */
[C---:B------:R-:W-:Y:S02]  /*11730*/  FMUL.FTZ R18, R2.reuse, R166 ;  /* 0x000000a602127220 */ /* 0x040fe40000410000 */
[----:B------:R-:W-:Y:S01]  /*11740*/  FMUL.FTZ R19, R2, R167 ;  /* 0x000000a702137220 */ /* 0x000fe20000410000 */
[----:B-1----:R-:W-:Y:S01]  /*11750*/  F2FP.PACK_AB R175, R216, R161 ;  /* 0x000000a1d8af723e */ /* 0x002fe200000000ff */
[C---:B------:R-:W-:Y:S01]  /*11760*/  FMUL.FTZ R22, R2.reuse, R162 ;  /* 0x000000a202167220 */ /* 0x040fe20000410000 */
[----:B------:R-:W-:Y:S01]  /*11770*/  LDSM.16.MT88.4 R164, [R193+0x1000] ;  /* 0x00100000c1a4783b */ /* 0x000fe20000004200 */
[----:B------:R-:W-:Y:S02]  /*11780*/  FMUL.FTZ R23, R2, R163 ;  /* 0x000000a302177220 */ /* 0x000fe40000410000 */
[----:B------:R-:W-:Y:S01]  /*11790*/  FMUL.FTZ R25, R0, R157 ;  /* 0x0000009d00197220 */ /* 0x000fe20000410000 */
[----:B------:R-:W1:Y:S01]  /*117a0*/  MUFU.EX2 R13, R184 ;  /* 0x000000b8000d7308 */ /* 0x000e620000000800 */
[C---:B------:R-:W-:Y:S02]  /*117b0*/  FMUL.FTZ R26, R2.reuse, R158 ;  /* 0x0000009e021a7220 */ /* 0x040fe40000410000 */
[C---:B------:R-:W-:Y:S02]  /*117c0*/  FMUL.FTZ R27, R2.reuse, R159 ;  /* 0x0000009f021b7220 */ /* 0x040fe40000410000 */
[----:B--2---:R-:W-:Y:S02]  /*117d0*/  FMUL.FTZ R11, R2, R171 ;  /* 0x000000ab020b7220 */ /* 0x004fe40000410000 */
[C---:B------:R-:W-:Y:S02]  /*117e0*/  FMUL.FTZ R24, R0.reuse, R156 ;  /* 0x0000009c00187220 */ /* 0x040fe40000410000 */
[C---:B------:R-:W-:Y:S01]  /*117f0*/  FMUL.FTZ R28, R0.reuse, R152 ;  /* 0x00000098001c7220 */ /* 0x040fe20000410000 */
[----:B------:R-:W-:Y:S01]  /*11800*/  MUFU.EX2 R156, R182 ;  /* 0x000000b6009c7308 */ /* 0x000fe20000000800 */
[----:B------:R-:W-:Y:S02]  /*11810*/  FMUL.FTZ R29, R0, R153 ;  /* 0x00000099001d7220 */ /* 0x000fe40000410000 */
[C---:B------:R-:W-:Y:S02]  /*11820*/  FMUL.FTZ R30, R2.reuse, R154 ;  /* 0x0000009a021e7220 */ /* 0x040fe40000410000 */
[C---:B----4-:R-:W-:Y:S02]  /*11830*/  FMUL.FTZ R10, R2.reuse, R170 ;  /* 0x000000aa020a7220 */ /* 0x050fe40000410000 */
[----:B-----5:R-:W-:Y:S01]  /*11840*/  FFMA.FTZ R160, R2, R233, R173 ;  /* 0x000000e902a07223 */ /* 0x020fe200000100ad */
[----:B------:R-:W-:Y:S01]  /*11850*/  F2FP.PACK_AB R173, R168, R173 ;  /* 0x000000ada8ad723e */ /* 0x000fe200000000ff */
[----:B------:R-:W-:Y:S01]  /*11860*/  FMUL.FTZ R31, R2, R155 ;  /* 0x0000009b021f7220 */ /* 0x000fe20000410000 */
[----:B------:R-:W-:Y:S01]  /*11870*/  MUFU.EX2 R14, R181 ;  /* 0x000000b5000e7308 */ /* 0x000fe20000000800 */
[----:B------:R-:W-:Y:S01]  /*11880*/  LDSM.16.MT88.4 R152, [R193+0x800] ;  /* 0x00080000c198783b */ /* 0x000fe20000004200 */
[C---:B------:R-:W-:Y:S02]  /*11890*/  FMUL.FTZ R36, R0.reuse, R36 ;  /* 0x0000002400247220 */ /* 0x040fe40000410000 */
[----:B------:R-:W-:Y:S01]  /*118a0*/  FMUL.FTZ R37, R0, R37 ;  /* 0x0000002500257220 */ /* 0x000fe20000410000 */
[C---:B---3--:R-:W-:Y:S05]  /*118b0*/  HMMA.16816.F32 R8, R172.reuse, R148, R8 ;  /* 0x00000094ac08723c */ /* 0x048fea0000001808 */
[C---:B------:R-:W-:Y:S01]  /*118c0*/  FMUL.FTZ R38, R2.reuse, R38 ;  /* 0x0000002602267220 */ /* 0x040fe20000410000 */
[----:B------:R-:W-:Y:S01]  /*118d0*/  MUFU.EX2 R178, R178 ;  /* 0x000000b200b27308 */ /* 0x000fe20000000800 */
[----:B------:R-:W-:Y:S01]  /*118e0*/  FMUL.FTZ R39, R2, R39 ;  /* 0x0000002702277220 */ /* 0x000fe20000410000 */
[C---:B------:R-:W-:Y:S01]  /*118f0*/  HMMA.16816.F32 R16, R172.reuse, R150, R16 ;  /* 0x00000096ac10723c */ /* 0x040fe20000001810 */
[----:B------:R-:W2:Y:S03]  /*11900*/  LDSM.16.MT88.4 R148, [R194] ;  /* 0x00000000c294783b */ /* 0x000ea60000004200 */
[C---:B------:R-:W-:Y:S02]  /*11910*/  FMUL.FTZ R40, R0.reuse, R40 ;  /* 0x0000002800287220 */ /* 0x040fe40000410000 */
[----:B------:R-:W-:Y:S02]  /*11920*/  FMUL.FTZ R41, R0, R41 ;  /* 0x0000002900297220 */ /* 0x000fe40000410000 */
[C---:B------:R-:W-:Y:S01]  /*11930*/  FMUL.FTZ R42, R2.reuse, R42 ;  /* 0x0000002a022a7220 */ /* 0x040fe20000410000 */
[----:B------:R-:W-:Y:S03]  /*11940*/  MUFU.EX2 R181, R176 ;  /* 0x000000b000b57308 */ /* 0x000fe60000000800 */
        /* <DEDUP_REMOVED lines=17> */
[----:B------:R-:W-:Y:S01]  /*11a60*/  FMUL.FTZ R57, R0, R57 ;  /* 0x0000003900397220 */ /* 0x000fe20000410000 */
[C---:B--2---:R-:W-:Y:S03]  /*11a70*/  HMMA.16816.F32 R20, R172.reuse, R148, R20 ;  /* 0x00000094ac14723c */ /* 0x044fe60000001814 */
[C---:B------:R-:W-:Y:S02]  /*11a80*/  FMUL.FTZ R58, R2.reuse, R58 ;  /* 0x0000003a023a7220 */ /* 0x040fe40000410000 */
[----:B------:R-:W-:Y:S02]  /*11a90*/  FMUL.FTZ R59, R2, R59 ;  /* 0x0000003b023b7220 */ /* 0x000fe40000410000 */
[C---:B------:R-:W-:Y:S01]  /*11aa0*/  FMUL.FTZ R60, R0.reuse, R60 ;  /* 0x0000003c003c7220 */ /* 0x040fe20000410000 */
[C---:B------:R-:W-:Y:S01]  /*11ab0*/  HMMA.16816.F32 R24, R172.reuse, R150, R24 ;  /* 0x00000096ac18723c */ /* 0x040fe20000001818 */
[----:B------:R-:W2:Y:S01]  /*11ac0*/  LDSM.16.MT88.4 R148, [R196] ;  /* 0x00000000c494783b */ /* 0x000ea20000004200 */
        /* <DEDUP_REMOVED lines=91> */
[C---:B--2---:R-:W-:Y:S01]  /*12080*/  HMMA.16816.F32 R52, R172.reuse, R148, R52 ;  /* 0x00000094ac34723c */ /* 0x044fe20000001834 */
[----:B------:R-:W1:Y:S07]  /*12090*/  MUFU.EX2 R177, R185 ;  /* 0x000000b900b17308 */ /* 0x000e6e0000000800 */
[C---:B------:R-:W-:Y:S01]  /*120a0*/  HMMA.16816.F32 R56, R172.reuse, R150, R56 ;  /* 0x00000096ac38723c */ /* 0x040fe20000001838 */
[----:B------:R-:W2:Y:S03]  /*120b0*/  LDSM.16.MT88.4 R148, [R196+0x1800] ;  /* 0x00180000c494783b */ /* 0x000ea60000004200 */
[----:B---3--:R-:W-:Y:S04]  /*120c0*/  FADD.FTZ R0, R2, R0 ;  /* 0x0000000002007221 */ /* 0x008fe80000010000 */
[----:B------:R-:W-:Y:S04]  /*120d0*/  FADD.FTZ R0, R156, R0 ;  /* 0x000000009c007221 */ /* 0x000fe80000010000 */
[----:B------:R-:W-:Y:S01]  /*120e0*/  FADD.FTZ R0, R14, R0 ;  /* 0x000000000e007221 */ /* 0x000fe20000010000 */
        /* <DEDUP_REMOVED lines=38> */
[----:B------:R-:W1:Y:S03]  /*12350*/  MUFU.EX2 R13, R189 ;  /* 0x000000bd000d7308 */ /* 0x000e660000000800 */
[----:B--2---:R-:W-:Y:S03]  /*12360*/  FADD.FTZ R0, R2, R0 ;  /* 0x0000000002007221 */ /* 0x004fe60000010000 */
[C---:B------:R-:W-:Y:S01]  /*12370*/  HMMA.16816.F32 R16, R148.reuse, R154, R16 ;  /* 0x0000009a9410723c */ /* 0x040fe20000001810 */
[----:B------:R-:W2:Y:S03]  /*12380*/  LDSM.16.MT88.4 R152, [R196+0x800] ;  /* 0x00080000c498783b */ /* 0x000ea60000004200 */
[----:B------:R-:W5:Y:S01]  /*12390*/  MUFU.EX2 R174, R188 ;  /* 0x000000bc00ae7308 */ /* 0x000f620000000800 */
[C---:B----4-:R-:W-:Y:S01]  /*123a0*/  FADD.FTZ R0, R172.reuse, R0 ;  /* 0x00000000ac007221 */ /* 0x050fe20000010000 */
[----:B------:R-:W-:Y:S01]  /*123b0*/  F2FP.PACK_AB R172, R172, R2 ;  /* 0x00000002acac723e */ /* 0x000fe200000000ff */
[----:B------:R-:W-:Y:S07]  /*123c0*/  FADD.FTZ R2, R168, R160 ;  /* 0x000000a0a8027221 */ /* 0x000fee0000010000 */
[----:B------:R-:W4:Y:S01]  /*123d0*/  MUFU.EX2 R14, R187 ;  /* 0x000000bb000e7308 */ /* 0x000f220000000800 */
[----:B-1----:R-:W-:Y:S01]  /*123e0*/  FADD.FTZ R0, R13, R0 ;  /* 0x000000000d007221 */ /* 0x002fe20000010000 */
[C---:B---3--:R-:W-:Y:S03]  /*123f0*/  HMMA.16816.F32 R20, R148.reuse, R156, R20 ;  /* 0x0000009c9414723c */ /* 0x048fe60000001814 */
        /* <DEDUP_REMOVED lines=8> */
[C---:B--2---:R-:W-:Y:S03]  /*12480*/  HMMA.16816.F32 R28, R148.reuse, R152, R28 ;  /* 0x00000098941c723c */ /* 0x044fe6000000181c */
        /* <DEDUP_REMOVED lines=103> */
.L_x_5612:
        /* <DEDUP_REMOVED lines=23> */
.L_x_5638:
[----:B------:R-:W-:-:S13]  /*12c70*/  ISETP.NE.AND P0, PT, R4, c[0x0][0x32c], PT ;  /* 0x0000cb0004007a0c */ /* 0x000fda0003f05270 */
[----:B------:R-:W-:-:S05]  /*12c80*/  @P0 IMAD.HI.U32 R3, R0, c[0x0][0x330], RZ ;  /* 0x0000cc0000030a27 */ /* 0x000fca00078e00ff */
[----:B------:R-:W-:Y:S02]  /*12c90*/  @P0 SHF.R.U32.HI R0, RZ, c[0x0][0x334], R3 ;  /* 0x0000cd00ff000a19 */ /* 0x000fe40000011603 */
.L_x_5639:
[----:B------:R-:W-:Y:S05]  /*12ca0*/  BSYNC B0 ;  /* 0x0000000000007941 */ /* 0x000fea0003800000 */
.L_x_5637:
[----:B------:R-:W-:-:S05]  /*12cb0*/  IMAD R0, R0, c[0x0][0x32c], RZ ;  /* 0x0000cb0000007a24 */ /* 0x000fca00078e02ff */
[----:B------:R-:W-:-:S04]  /*12cc0*/  IMNMX R2, R2, R0, !PT ;  /* 0x0000000002027217 */ /* 0x000fc80007800200 */
.L_x_5636:
[----:B------:R-:W-:-:S05]  /*12cd0*/  IADD3 R2, R2, 0x2f, RZ ;  /* 0x0000002f02027810 */ /* 0x000fca0007ffe0ff */
[----:B------:R-:W-:-:S05]  /*12ce0*/  IMAD.HI R2, R2, 0x2aaaaaab, RZ ;  /* 0x2aaaaaab02027827 */ /* 0x000fca00078e02ff */
[----:B------:R-:W-:-:S04]  /*12cf0*/  SHF.R.U32.HI R217, RZ, 0x1f, R2 ;  /* 0x0000001fffd97819 */ /* 0x000fc80000011602 */
[----:B------:R-:W-:-:S04]  /*12d00*/  LEA.HI.SX32 R217, R2, R217, 0x1d ;  /* 0x000000d902d97211 */ /* 0x000fc800078feaff */
[----:B------:R-:W-:-:S04]  /*12d10*/  IMNMX R217, R246, R217, !PT ;  /* 0x000000d9f6d97217 */ /* 0x000fc80007800200 */
[----:B------:R-:W-:-:S13]  /*12d20*/  ISETP.GE.AND P0, PT, R225, R217, PT ;  /* 0x000000d9e100720c */ /* 0x000fda0003f06270 */
[----:B------:R-:W-:Y:S05]  /*12d30*/  @!P0 BRA `(.L_x_5640) ;  /* 0x00002ee000008947 */ /* 0x000fea0003800000 */
.L_x_5653:
        /* <DEDUP_REMOVED lines=31> */
.L_x_5769:
[----:B------:R-:W-:-:S05]  /*12f30*/  BRA.DIV ~URZ, `(.L_x_5644) ;  /* 0x0000d7f27f007947 */ /* 0x000fca000b800000 */
[----:B------:R4:W3:Y:S02]  /*12f40*/  SHFL.IDX PT, R0, R10, RZ, 0x181f ;  /* 0x00181fff0a007589 */ /* 0x0008e400000e0000 */
.L_x_5770:
        /* <DEDUP_REMOVED lines=36> */
.L_x_5771:
        /* <DEDUP_REMOVED lines=22> */
.L_x_5642:
[----:B------:R-:W-:Y:S05]  /*132f0*/  BSYNC B0 ;  /* 0x0000000000007941 */ /* 0x000fea0003800000 */
.L_x_5641:
        /* <DEDUP_REMOVED lines=184> */
[----:B------:R1:W2:Y:S04]  /*13e80*/  @!P1 LDG.E R224, [R172.64] ;  /* 0x0000000aace09981 */ /* 0x0002a8000c1e1900 */
[----:B------:R-:W-:Y:S04]  /*13e90*/  IMAD R0, R0, c[0x0][0x1e0], RZ ;  /* 0x0000780000007a24 */ /* 0x000fe800078e02ff */
[----:B------:R-:W-:Y:S04]  /*13ea0*/  IMAD R0, R226, c[0x0][0x1e4], R0 ;  /* 0x00007900e2007a24 */ /* 0x000fe800078e0200 */
[----:B------:R-:W-:Y:S01]  /*13eb0*/  IMAD.IADD R3, R3, 0x1, R0 ;  /* 0x0000000103037824 */ /* 0x000fe200078e0200 */
[----:B-1----:R-:W-:Y:S02]  /*13ec0*/  IADD3 R172, -R241, 0x30, RZ ;  /* 0x00000030f1ac7810 */ /* 0x002fe40007ffe1ff */
[----:B--2---:R-:W-:Y:S01]  /*13ed0*/  SHF.R.S32.HI R0, RZ, 0x1f, R224 ;  /* 0x0000001fff007819 */ /* 0x004fe200000114e0 */
        /* <DEDUP_REMOVED lines=9> */
[----:B------:R1:W2:Y:S02]  /*13f70*/  SHFL.IDX PT, R14, R173, RZ, 0x181f ;  /* 0x00181fffad0e7589 */ /* 0x0002a400000e0000 */
.L_x_5772:
[----:B------:R-:W-:-:S05]  /*13f80*/  BRA.DIV ~URZ, `(.L_x_5649) ;  /* 0x0000c9527f007947 */ /* 0x000fca000b800000 */
[----:B------:R3:W4:Y:S02]  /*13f90*/  SHFL.IDX PT, R0, R176, RZ, 0x181f ;  /* 0x00181fffb0007589 */ /* 0x00072400000e0000 */
.L_x_5773:
[C---:B------:R-:W-:Y:S02]  /*13fa0*/  IADD3 R2, R215.reuse, 0x40, RZ ;  /* 0x00000040d7027810 */ /* 0x040fe40007ffe0ff */
[C---:B------:R-:W-:Y:S02]  /*13fb0*/  ISETP.GE.AND P3, PT, R215.reuse, c[0x0][0x1d4], PT ;  /* 0x00007500d7007a0c */ /* 0x040fe40003f66270 */
[----:B------:R-:W-:Y:S02]  /*13fc0*/  SHF.R.S32.HI R3, RZ, 0x1f, R215 ;  /* 0x0000001fff037819 */ /* 0x000fe400000114d7 */
[C---:B----4-:R-:W-:Y:S02]  /*13fd0*/  @P0 LEA R174, P1, R215.reuse, R0, 0x1 ;  /* 0x00000000d7ae0211 */ /* 0x050fe400078208ff */
[----:B------:R-:W-:Y:S02]  /*13fe0*/  ISETP.GE.AND P2, PT, R2, c[0x0][0x1d4], PT ;  /* 0x0000750002007a0c */ /* 0x000fe40003f46270 */
[C---:B--2---:R-:W-:Y:S02]  /*13ff0*/  @P0 LEA.HI.X R175, R215.reuse, R14, R3, 0x1, P1 ;  /* 0x0000000ed7af0211 */ /* 0x044fe400008f0c03 */
        /* <DEDUP_REMOVED lines=21> */
.L_x_5774:
[C---:B--2---:R-:W-:Y:S02]  /*14150*/  IADD3 R2, R215.reuse, 0x40, RZ ;  /* 0x00000040d7027810 */ /* 0x044fe40007ffe0ff */
[C---:B------:R-:W-:Y:S02]  /*14160*/  ISETP.GE.AND P3, PT, R215.reuse, c[0x0][0x1d4], PT ;  /* 0x00007500d7007a0c */ /* 0x040fe40003f66270 */
[----:B------:R-:W-:Y:S02]  /*14170*/  SHF.R.S32.HI R3, RZ, 0x1f, R215 ;  /* 0x0000001fff037819 */ /* 0x000fe400000114d7 */
[C---:B------:R-:W-:Y:S02]  /*14180*/  @P0 LEA R172, P1, R215.reuse, R0, 0x1 ;  /* 0x00000000d7ac0211 */ /* 0x040fe400078208ff */
[----:B------:R-:W-:Y:S02]  /*14190*/  ISETP.GE.AND P2, PT, R2, c[0x0][0x1d4], PT ;  /* 0x0000750002007a0c */ /* 0x000fe40003f46270 */
[C---:B-1--4-:R-:W-:Y:S02]  /*141a0*/  @P0 LEA.HI.X R173, R215.reuse, R14, R3, 0x1, P1 ;  /* 0x0000000ed7ad0211 */ /* 0x052fe400008f0c03 */
        /* <DEDUP_REMOVED lines=17> */
.L_x_5647:
[----:B------:R-:W-:Y:S05]  /*142c0*/  BSYNC B0 ;  /* 0x0000000000007941 */ /* 0x000fea0003800000 */
.L_x_5646:
        /* <DEDUP_REMOVED lines=27> */
.L_x_5775:
[----:B-12---:R-:W-:Y:S01]  /*14480*/  FMNMX.FTZ R0, R0, R2, !PT ;  /* 0x0000000200007209 */ /* 0x006fe20007810000 */
[----:B------:R-:W-:-:S05]  /*14490*/  BRA.DIV ~URZ, `(.L_x_5652) ;  /* 0x0000c5d27f007947 */ /* 0x000fca000b800000 */
[----:B------:R-:W1:Y:S02]  /*144a0*/  SHFL.BFLY PT, R13, R0, 0x1, 0x1f ;  /* 0x0c201f00000d7f89 */ /* 0x000e6400000e0000 */
[----:B-1----:R-:W-:Y:S02]  /*144b0*/  FMNMX.FTZ R13, R0, R13, !PT ;  /* 0x0000000d000d7209 */ /* 0x002fe40007810000 */
[----:B------:R-:W1:Y:S02]  /*144c0*/  SHFL.BFLY PT, R0, R14, 0x2, 0x1f ;  /* 0x0c401f000e007f89 */ /* 0x000e6400000e0000 */
[----:B-1----:R-:W-:Y:S05]  /*144d0*/  FMNMX.FTZ R0, R14, R0, !PT ;  /* 0x000000000e007209 */ /* 0x002fea0007810000 */
[----:B------:R1:W2:Y:S02]  /*144e0*/  SHFL.BFLY PT, R2, R0, 0x1, 0x1f ;  /* 0x0c201f0000027f89 */ /* 0x0002a400000e0000 */
.L_x_5776:
        /* <DEDUP_REMOVED lines=21> */
[----:B------:R-:W-:Y:S04]  /*14640*/  FMUL.FTZ R4, R3, c[0x0][0x2d0] ;  /* 0x0000b40003047a20 */ /* 0x000fe80000410000 */
        /* <DEDUP_REMOVED lines=12> */
[--C-:B---3--:R-:W-:Y:S02]  /*14710*/  FFMA.FTZ R176, R23, c[0x0][0x2d0], -R4.reuse ;  /* 0x0000b40017b07a23 */ /* 0x108fe40000010804 */
[----:B------:R-:W-:Y:S03]  /*14720*/  FFMA.FTZ R4, R35, c[0x0][0x2d0], -R4 ;  /* 0x0000b40023047a23 */ /* 0x000fe60000010804 */
[----:B------:R-:W-:Y:S10]  /*14730*/  MUFU.EX2 R216, R173 ;  /* 0x000000ad00d87308 */ /* 0x000ff40000000800 */
[----:B------:R-:W-:Y:S10]  /*14740*/  MUFU.EX2 R178, R178 ;  /* 0x000000b200b27308 */ /* 0x000ff40000000800 */
[----:B------:R-:W-:Y:S10]  /*14750*/  MUFU.EX2 R179, R179 ;  /* 0x000000b300b37308 */ /* 0x000ff40000000800 */
[----:B------:R-:W-:Y:S01]  /*14760*/  MUFU.EX2 R4, R4 ;  /* 0x0000000400047308 */ /* 0x000fe20000000800 */
[C---:B-1----:R-:W-:Y:S01]  /*14770*/  FFMA.FTZ R0, R2.reuse, R234, R172 ;  /* 0x000000ea02007223 */ /* 0x042fe200000100ac */
[----:B--2---:R-:W-:Y:S01]  /*14780*/  F2FP.PACK_AB R172, R9, R172 ;  /* 0x000000ac09ac723e */ /* 0x004fe200000000ff */
[C---:B------:R-:W-:Y:S01]  /*14790*/  FMUL.FTZ R32, R2.reuse, R148 ;  /* 0x0000009402207220 */ /* 0x040fe20000410000 */
[----:B----4-:R-:W-:Y:S01]  /*147a0*/  F2FP.PACK_AB R174, R17, R16 ;  /* 0x0000001011ae723e */ /* 0x010fe200000000ff */
[----:B------:R-:W-:Y:S02]  /*147b0*/  FADD.FTZ R8, R9, R0 ;  /* 0x0000000009087221 */ /* 0x000fe40000010000 */
[----:B------:R-:W-:Y:S02]  /*147c0*/  FADD.FTZ R0, -R3, R6 ;  /* 0x0000000603007221 */ /* 0x000fe40000010100 */
[----:B------:R-:W-:Y:S02]  /*147d0*/  FMUL.FTZ R33, R2, R149 ;  /* 0x0000009502217220 */ /* 0x000fe40000410000 */
[----:B------:R-:W-:Y:S02]  /*147e0*/  FMUL.FTZ R0, R0, c[0x0][0x2d0] ;  /* 0x0000b40000007a20 */ /* 0x000fe40000410000 */
[----:B------:R-:W-:Y:S02]  /*147f0*/  FADD.FTZ R6, R16, R8 ;  /* 0x0000000810067221 */ /* 0x000fe40000010000 */
[C---:B------:R-:W-:Y:S02]  /*14800*/  FMUL.FTZ R8, R2.reuse, R168 ;  /* 0x000000a802087220 */ /* 0x040fe40000410000 */
[----:B------:R-:W1:Y:S01]  /*14810*/  MUFU.EX2 R0, R0 ;  /* 0x0000000000007308 */ /* 0x000e620000000800 */
[----:B------:R-:W-:Y:S02]  /*14820*/  FADD.FTZ R184, R17, R6 ;  /* 0x0000000611b87221 */ /* 0x000fe40000010000 */
        /* <DEDUP_REMOVED lines=10> */
[----:B------:R-:W3:Y:S01]  /*148d0*/  MUFU.EX2 R161, R14 ;  /* 0x0000000e00a17308 */ /* 0x000ee20000000800 */
[C---:B------:R-:W-:Y:S02]  /*148e0*/  FMUL.FTZ R36, R2.reuse, R36 ;  /* 0x0000002402247220 */ /* 0x040fe40000410000 */
[----:B------:R-:W-:Y:S02]  /*148f0*/  FMUL.FTZ R37, R2, R37 ;  /* 0x0000002502257220 */ /* 0x000fe40000410000 */
[C---:B-1----:R-:W-:Y:S02]  /*14900*/  FMUL.FTZ R34, R0.reuse, R150 ;  /* 0x0000009600227220 */ /* 0x042fe40000410000 */
[C---:B------:R-:W-:Y:S02]  /*14910*/  FMUL.FTZ R35, R0.reuse, R151 ;  /* 0x0000009700237220 */ /* 0x040fe40000410000 */
[----:B------:R-:W1:Y:S01]  /*14920*/  LDSM.16.MT88.4 R148, [R193] ;  /* 0x00000000c194783b */ /* 0x000e620000004200 */
[----:B------:R-:W4:Y:S01]  /*14930*/  MUFU.EX2 R6, R10 ;  /* 0x0000000a00067308 */ /* 0x000f220000000800 */
[C---:B------:R-:W-:Y:S02]  /*14940*/  FMUL.FTZ R18, R0.reuse, R166 ;  /* 0x000000a600127220 */ /* 0x040fe40000410000 */
[C---:B------:R-:W-:Y:S02]  /*14950*/  FMUL.FTZ R19, R0.reuse, R167 ;  /* 0x000000a700137220 */ /* 0x040fe40000410000 */
[C---:B--2---:R-:W-:Y:S02]  /*14960*/  FMUL.FTZ R11, R0.reuse, R171 ;  /* 0x000000ab000b7220 */ /* 0x044fe40000410000 */
[C---:B------:R-:W-:Y:S01]  /*14970*/  FMUL.FTZ R22, R0.reuse, R162 ;  /* 0x000000a200167220 */ /* 0x040fe20000410000 */
[----:B------:R-:W-:Y:S01]  /*14980*/  LDSM.16.MT88.4 R164, [R193+0x1000] ;  /* 0x00100000c1a4783b */ /* 0x000fe20000004200 */
        /* <DEDUP_REMOVED lines=8> */
[----:B------:R-:W-:Y:S01]  /*14a10*/  LDSM.16.MT88.4 R152, [R193+0x800] ;  /* 0x00080000c198783b */ /* 0x000fe20000004200 */
[----:B------:R-:W-:Y:S01]  /*14a20*/  FMUL.FTZ R39, R0, R39 ;  /* 0x0000002700277220 */ /* 0x000fe20000410000 */
[----:B------:R-:W-:Y:S01]  /*14a30*/  MUFU.EX2 R14, R180 ;  /* 0x000000b4000e7308 */ /* 0x000fe20000000800 */
[----:B------:R-:W-:Y:S01]  /*14a40*/  FMUL.FTZ R40, R2, R40 ;  /* 0x0000002802287220 */ /* 0x000fe20000410000 */
[----:B----4-:R-:W-:Y:S01]  /*14a50*/  F2FP.PACK_AB R173, R168, R6 ;  /* 0x00000006a8ad723e */ /* 0x010fe200000000ff */
[----:B------:R-:W-:Y:S02]  /*14a60*/  FMUL.FTZ R10, R0, R170 ;  /* 0x000000aa000a7220 */ /* 0x000fe40000410000 */
[----:B------:R-:W-:Y:S02]  /*14a70*/  FMUL.FTZ R41, R2, R41 ;  /* 0x0000002902297220 */ /* 0x000fe40000410000 */
[C---:B------:R-:W-:Y:S02]  /*14a80*/  FMUL.FTZ R42, R0.reuse, R42 ;  /* 0x0000002a002a7220 */ /* 0x040fe40000410000 */
[----:B------:R-:W-:Y:S01]  /*14a90*/  FMUL.FTZ R43, R0, R43 ;  /* 0x0000002b002b7220 */ /* 0x000fe20000410000 */
[----:B------:R-:W-:Y:S01]  /*14aa0*/  MUFU.EX2 R180, R177 ;  /* 0x000000b100b47308 */ /* 0x000fe20000000800 */
[C---:B------:R-:W-:Y:S02]  /*14ab0*/  FMUL.FTZ R44, R2.reuse, R44 ;  /* 0x0000002c022c7220 */ /* 0x040fe40000410000 */
[----:B------:R-:W-:Y:S02]  /*14ac0*/  FMUL.FTZ R45, R2, R45 ;  /* 0x0000002d022d7220 */ /* 0x000fe40000410000 */
[C---:B------:R-:W-:Y:S01]  /*14ad0*/  FMUL.FTZ R46, R0.reuse, R46 ;  /* 0x0000002e002e7220 */ /* 0x040fe20000410000 */
[C---:B-1----:R-:W-:Y:S04]  /*14ae0*/  HMMA.16816.F32 R8, R172.reuse, R148, R8 ;  /* 0x00000094ac08723c */ /* 0x042fe80000001808 */
[----:B------:R-:W-:Y:S01]  /*14af0*/  MUFU.EX2 R181, R176 ;  /* 0x000000b000b57308 */ /* 0x000fe20000000800 */
[----:B------:R-:W-:Y:S02]  /*14b00*/  FMUL.FTZ R47, R0, R47 ;  /* 0x0000002f002f7220 */ /* 0x000fe40000410000 */
[C---:B------:R-:W-:Y:S01]  /*14b10*/  FMUL.FTZ R48, R2.reuse, R48 ;  /* 0x0000003002307220 */ /* 0x040fe20000410000 */
[C---:B------:R-:W-:Y:S01]  /*14b20*/  HMMA.16816.F32 R16, R172.reuse, R150, R16 ;  /* 0x00000096ac10723c */ /* 0x040fe20000001810 */
[----:B------:R-:W1:Y:S03]  /*14b30*/  LDSM.16.MT88.4 R148, [R194] ;  /* 0x00000000c294783b */ /* 0x000e660000004200 */
[----:B------:R-:W-:Y:S02]  /*14b40*/  FMUL.FTZ R49, R2, R49 ;  /* 0x0000003102317220 */ /* 0x000fe40000410000 */
[----:B------:R-:W-:Y:S01]  /*14b50*/  MUFU.EX2 R176, R186 ;  /* 0x000000ba00b07308 */ /* 0x000fe20000000800 */
[C---:B------:R-:W-:Y:S02]  /*14b60*/  FMUL.FTZ R50, R0.reuse, R50 ;  /* 0x0000003200327220 */ /* 0x040fe40000410000 */
[----:B------:R-:W-:Y:S03]  /*14b70*/  FMUL.FTZ R51, R0, R51 ;  /* 0x0000003300337220 */ /* 0x000fe60000410000 */
[C---:B------:R-:W-:Y:S02]  /*14b80*/  FMUL.FTZ R52, R2.reuse, R52 ;  /* 0x0000003402347220 */ /* 0x040fe40000410000 */
[----:B------:R-:W-:Y:S02]  /*14b90*/  FMUL.FTZ R53, R2, R53 ;  /* 0x0000003502357220 */ /* 0x000fe40000410000 */
        /* <DEDUP_REMOVED lines=89> */
[----:B------:R-:W-:Y:S01]  /*15130*/  FFMA.FTZ R160, R0, R233, R6 ;  /* 0x000000e900a07223 */ /* 0x000fe20000010006 */
[C---:B------:R-:W-:Y:S01]  /*15140*/  HMMA.16816.F32 R48, R172.reuse, R150, R48 ;  /* 0x00000096ac30723c */ /* 0x040fe20000001830 */
[----:B------:R-:W1:Y:S01]  /*15150*/  LDSM.16.MT88.4 R148, [R194+0x1800] ;  /* 0x00180000c294783b */ /* 0x000e620000004200 */
[----:B------:R-:W2:Y:S02]  /*15160*/  MUFU.EX2 R6, R183 ;  /* 0x000000b700067308 */ /* 0x000ea40000000800 */
[C---:B------:R-:W-:Y:S02]  /*15170*/  FMUL.FTZ R132, R2.reuse, R132 ;  /* 0x0000008402847220 */ /* 0x040fe40000410000 */
[C---:B------:R-:W-:Y:S02]  /*15180*/  FMUL.FTZ R133, R2.reuse, R133 ;  /* 0x0000008502857220 */ /* 0x040fe40000410000 */
[C---:B------:R-:W-:Y:S04]  /*15190*/  FMUL.FTZ R136, R2.reuse, R136 ;  /* 0x0000008802887220 */ /* 0x040fe80000410000 */
[----:B------:R-:W-:Y:S02]  /*151a0*/  FMUL.FTZ R137, R2, R137 ;  /* 0x0000008902897220 */ /* 0x000fe40000410000 */
[----:B------:R-:W3:Y:S01]  /*151b0*/  MUFU.EX2 R2, R182 ;  /* 0x000000b600027308 */ /* 0x000ee20000000800 */
[C---:B------:R-:W-:Y:S02]  /*151c0*/  FMUL.FTZ R134, R0.reuse, R134 ;  /* 0x0000008600867220 */ /* 0x040fe40000410000 */
[C---:B------:R-:W-:Y:S02]  /*151d0*/  FMUL.FTZ R135, R0.reuse, R135 ;  /* 0x0000008700877220 */ /* 0x040fe40000410000 */
[C---:B------:R-:W-:Y:S02]  /*151e0*/  FMUL.FTZ R138, R0.reuse, R138 ;  /* 0x0000008a008a7220 */ /* 0x040fe40000410000 */
[----:B------:R-:W-:Y:S02]  /*151f0*/  FMUL.FTZ R139, R0, R139 ;  /* 0x0000008b008b7220 */ /* 0x000fe40000410000 */
[----:B--2---:R-:W-:Y:S04]  /*15200*/  FADD.FTZ R0, R6, R184 ;  /* 0x000000b806007221 */ /* 0x004fe80000010000 */
[----:B---3--:R-:W-:Y:S01]  /*15210*/  FADD.FTZ R0, R2, R0 ;  /* 0x0000000002007221 */ /* 0x008fe20000010000 */
        /* <DEDUP_REMOVED lines=50> */
[----:B------:R-:W-:Y:S07]  /*15540*/  FADD.FTZ R2, R168, R160 ;  /* 0x000000a0a8027221 */ /* 0x000fee0000010000 */
[----:B------:R-:W3:Y:S01]  /*15550*/  MUFU.EX2 R14, R187 ;  /* 0x000000bb000e7308 */ /* 0x000ee20000000800 */
[----:B----4-:R-:W-:Y:S01]  /*15560*/  FADD.FTZ R0, R6, R0 ;  /* 0x0000000006007221 */ /* 0x010fe20000010000 */
[C---:B--2---:R-:W-:Y:S03]  /*15570*/  HMMA.16816.F32 R20, R148.reuse, R156, R20 ;  /* 0x0000009c9414723c */ /* 0x044fe60000001814 */
[C---:B-----5:R-:W-:Y:S01]  /*15580*/  FADD.FTZ R234, R174.reuse, R0 ;  /* 0x00000000aeea7221 */ /* 0x060fe20000010000 */
[----:B------:R-:W-:Y:S04]  /*15590*/  F2FP.PACK_AB R174, R174, R6 ;  /* 0x00000006aeae723e */ /* 0x000fe800000000ff */
[C---:B------:R-:W-:Y:S01]  /*155a0*/  HMMA.16816.F32 R24, R148.reuse, R158, R24 ;  /* 0x0000009e9418723c */ /* 0x040fe20000001818 */
[----:B------:R-:W2:Y:S03]  /*155b0*/  LDSM.16.MT88.4 R156, [R195+0x800] ;  /* 0x00080000c39c783b */ /* 0x000ea60000004200 */
[----:B------:R-:W-:Y:S01]  /*155c0*/  FADD.FTZ R0, R161, R2 ;  /* 0x00000002a1007221 */ /* 0x000fe20000010000 */
[----:B------:R-:W-:Y:S02]  /*155d0*/  MOV R6, R3 ;  /* 0x0000000300067202 */ /* 0x000fe40000000f00 */
[----:B---3--:R-:W-:Y:S01]  /*155e0*/  F2FP.PACK_AB R175, R4, R14 ;  /* 0x0000000e04af723e */ /* 0x008fe200000000ff */
        /* <DEDUP_REMOVED lines=11> */
[C---:B--2---:R-:W-:Y:S03]  /*156a0*/  HMMA.16816.F32 R36, R148.reuse, R156, R36 ;  /* 0x0000009c9424723c */ /* 0x044fe60000001824 */
[----:B------:R-:W-:Y:S01]  /*156b0*/  FADD.FTZ R233, R4, R0 ;  /* 0x0000000004e97221 */ /* 0x000fe20000010000 */
[----:B------:R-:W-:Y:S04]  /*156c0*/  IADD3 R0, R225, -0x1, RZ ;  /* 0xffffffffe1007810 */ /* 0x000fe80007ffe0ff */
        /* <DEDUP_REMOVED lines=85> */
.L_x_5640:
[----:B------:R-:W-:-:S13]  /*15c20*/  ISETP.GE.AND P0, PT, R225, R246, PT ;  /* 0x000000f6e100720c */ /* 0x000fda0003f06270 */
[----:B------:R-:W-:Y:S05]  /*15c30*/  @!P0 BRA `(.L_x_5654) ;  /* 0x00003aa000008947 */ /* 0x000fea0003800000 */
[----:B------:R-:W-:Y:S01]  /*15c40*/  IMAD.MOV.U32 R14, RZ, RZ, R6 ;  /* 0x000000ffff0e7224 */ /* 0x000fe200078e0006 */
[----:B------:R-:W-:Y:S02]  /*15c50*/  MOV R4, R13 ;  /* 0x0000000d00047202 */ /* 0x000fe40000000f00 */
[----:B------:R-:W-:Y:S02]  /*15c60*/  IADD3 R227, -R241, 0x30, RZ ;  /* 0x00000030f1e37810 */ /* 0x000fe40007ffe1ff */
.L_x_5676:
        /* <DEDUP_REMOVED lines=27> */
.L_x_5777:
        /* <DEDUP_REMOVED lines=38> */
.L_x_5778:
        /* <DEDUP_REMOVED lines=22> */
.L_x_5657:
[----:B------:R-:W-:Y:S05]  /*161e0*/  BSYNC B0 ;  /* 0x0000000000007941 */ /* 0x000fea0003800000 */
.L_x_5656:
        /* <DEDUP_REMOVED lines=163> */
[----:B------:R-:W3:Y:S01]  /*16c20*/  LDL.64 R190, [R1+0x88] ;  /* 0x0000880001be7983 */ /* 0x000ee20000100a00 */
        /* <DEDUP_REMOVED lines=34> */
.L_x_5779:
[----:B------:R-:W-:-:S05]  /*16e50*/  BRA.DIV ~URZ, `(.L_x_5662) ;  /* 0x00009ea27f007947 */ /* 0x000fca000b800000 */
[----:B------:R3:W4:Y:S02]  /*16e60*/  SHFL.IDX PT, R0, R174, RZ, 0x181f ;  /* 0x00181fffae007589 */ /* 0x00072400000e0000 */
.L_x_5780:
        /* <DEDUP_REMOVED lines=26> */
.L_x_5781:
[----:B------:R-:W-:Y:S02]  /*17010*/  ISETP.GE.AND P0, PT, R227, 0x21, PT ;  /* 0x00000021e300780c */ /* 0x000fe40003f06270 */
[C---:B------:R-:W-:Y:S02]  /*17020*/  IADD3 R179, R215.reuse, 0x40, RZ ;  /* 0x00000040d7b37810 */ /* 0x040fe40007ffe0ff */
[C---:B------:R-:W-:Y:S02]  /*17030*/  ISETP.GE.AND P5, PT, R215.reuse, c[0x0][0x1d4], PT ;  /* 0x00007500d7007a0c */ /* 0x040fe40003fa6270 */
[----:B------:R-:W-:Y:S02]  /*17040*/  IADD3 R178, R215, 0x80, RZ ;  /* 0x00000080d7b27810 */ /* 0x000fe40007ffe0ff */
[----:B------:R-:W-:Y:S02]  /*17050*/  ISETP.GE.AND P4, PT, R179, c[0x0][0x1d4], PT ;  /* 0x00007500b3007a0c */ /* 0x000fe40003f86270 */
[----:B------:R-:W-:Y:S02]  /*17060*/  ISETP.GE.AND P3, PT, R178, c[0x0][0x1d4], PT ;  /* 0x00007500b2007a0c */ /* 0x000fe40003f66270 */
[----:B-1--4-:R-:W-:Y:S02]  /*17070*/  IADD3 R13, R215, 0xc0, RZ ;  /* 0x000000c0d70d7810 */ /* 0x012fe40007ffe0ff */
[----:B--2---:R-:W-:Y:S02]  /*17080*/  @P0 IADD3 R176, P1, R0, R239, RZ ;  /* 0x000000ef00b00210 */ /* 0x004fe40007f3e0ff */
[----:B------:R-:W-:Y:S03]  /*17090*/  ISETP.GE.AND P2, PT, R13, c[0x0][0x1d4], PT ;  /* 0x000075000d007a0c */ /* 0x000fe60003f46270 */
[----:B------:R-:W-:Y:S01]  /*170a0*/  @P0 IMAD.X R177, R6, 0x1, R221, P1 ;  /* 0x0000000106b10824 */ /* 0x000fe200008e06dd */
[----:B---3--:R-:W-:Y:S04]  /*170b0*/  @P0 IADD3 R174, P1, R0, R220, RZ ;  /* 0x000000dc00ae0210 */ /* 0x008fe80007f3e0ff */
[----:B------:R-:W-:Y:S01]  /*170c0*/  @!PT LDS RZ, [RZ] ;  /* 0x00000000fffff984 */ /* 0x000fe20000000800 */
[----:B------:R-:W-:Y:S01]  /*170d0*/  @!PT LDS RZ, [RZ] ;  /* 0x00000000fffff984 */ /* 0x000fe20000000800 */
[----:B------:R-:W-:Y:S01]  /*170e0*/  @!PT LDS RZ, [RZ] ;  /* 0x00000000fffff984 */ /* 0x000fe20000000800 */
[----:B------:R1:W-:Y:S01]  /*170f0*/  @P0 LDGSTS.E.BYPASS.LTC128B.128 [R214+0xb080], [R176.64], !P5 ;  /* 0x0b080000b0d60fae */ /* 0x0003e2000e901d4a */
[----:B------:R-:W-:Y:S01]  /*17100*/  @P0 IMAD.X R175, R6, 0x1, R222, P1 ;  /* 0x0000000106af0824 */ /* 0x000fe200008e06de */
[----:B------:R-:W-:Y:S04]  /*17110*/  @P0 IADD3 R172, P1, R0, R217, RZ ;  /* 0x000000d900ac0210 */ /* 0x000fe80007f3e0ff */
[----:B------:R1:W-:Y:S01]  /*17120*/  @P0 LDGSTS.E.BYPASS.LTC128B.128 [R214+0xc880], [R174.64], !P4 ;  /* 0x0c880000aed60fae */ /* 0x0003e2000e101d4a */
[----:B------:R-:W-:Y:S01]  /*17130*/  @P0 IMAD.X R173, R6, 0x1, R219, P1 ;  /* 0x0000000106ad0824 */ /* 0x000fe200008e06db */
[----:B------:R-:W-:Y:S04]  /*17140*/  @P0 IADD3 R2, P1, R0, R216, RZ ;  /* 0x000000d800020210 */ /* 0x000fe80007f3e0ff */
[----:B------:R1:W-:Y:S01]  /*17150*/  @P0 LDGSTS.E.BYPASS.LTC128B.128 [R214+0xe080], [R172.64], !P3 ;  /* 0x0e080000acd60fae */ /* 0x0003e2000d901d4a */
[----:B------:R-:W-:Y:S05]  /*17160*/  @P0 IMAD.X R3, R6, 0x1, R218, P1 ;  /* 0x0000000106030824 */ /* 0x000fea00008e06da */
[----:B------:R1:W-:Y:S03]  /*17170*/  @P0 LDGSTS.E.BYPASS.LTC128B.128 [R214+0xf880], [R2.64], !P2 ;  /* 0x0f88000002d60fae */ /* 0x0003e6000d101d4a */
.L_x_5660:
[----:B------:R-:W-:Y:S05]  /*17180*/  BSYNC B0 ;  /* 0x0000000000007941 */ /* 0x000fea0003800000 */
.L_x_5659:
[----:B------:R-:W2:Y:S01]  /*17190*/  LDL R0, [R1+0x94] ;  /* 0x0000940001007983 */ /* 0x000ea20000100800 */
[----:B------:R-:W-:Y:S01]  /*171a0*/  IMAD R6, R225, -0x30, RZ ;  /* 0xffffffd0e1067824 */ /* 0x000fe200078e02ff */
[----:B------:R-:W-:Y:S02]  /*171b0*/  ULDC UR4, c[0x0][0x324] ;  /* 0x0000c90000047ab9 */ /* 0x000fe40000000800 */
[----:B------:R-:W2:Y:S01]  /*171c0*/  LDL R13, [R1+0x4] ;  /* 0x00000400010d7983 */ /* 0x000ea20000100800 */
[----:B------:R-:W-:Y:S01]  /*171d0*/  ULOP3.LUT UR4, URZ, UR4, URZ, 0x33, !UPT ;  /* 0x000000043f047292 */ /* 0x000fe2000f8e333f */
[----:B-1----:R-:W-:Y:S02]  /*171e0*/  IMAD.IADD R174, R6, 0x1, -R247 ;  /* 0x0000000106ae7824 */ /* 0x002fe400078e0af7 */
[----:B------:R-:W3:Y:S04]  /*171f0*/  LDL R3, [R1+0x90] ;  /* 0x0000900001037983 */ /* 0x000ee80000100800 */
[----:B------:R-:W3:Y:S04]  /*17200*/  LDL R2, [R1+0x7c] ;  /* 0x00007c0001027983 */ /* 0x000ee80000100800 */
[----:B------:R-:W0:Y:S01]  /*17210*/  LDGDEPBAR ;  /* 0x00000000000079af */ /* 0x000e220000000000 */
[----:B--2---:R-:W-:Y:S02]  /*17220*/  IMAD R13, R13, 0x80, R0 ;  /* 0x000000800d0d7824 */ /* 0x004fe400078e0200 */
[----:B------:R-:W-:Y:S05]  /*17230*/  IMAD.MOV.U32 R0, RZ, RZ, 0x1 ;  /* 0x00000001ff007424 */ /* 0x000fea00078e00ff */
[----:B------:R-:W-:Y:S02]  /*17240*/  ISETP.NE.AND P0, PT, R0, c[0x0][0x2c4], PT ;  /* 0x0000b10000007a0c */ /* 0x000fe40003f05270 */
[----:B---3--:R-:W-:Y:S11]  /*17250*/  IADD3 R13, R2, R13, R3 ;  /* 0x0000000d020d7210 */ /* 0x008ff60007ffe003 */
        /* <DEDUP_REMOVED lines=8> */
.L_x_5782:
        /* <DEDUP_REMOVED lines=19> */
.L_x_5667:
[----:B------:R-:W-:Y:S04]  /*17410*/  MOV R175, 0x1 ;  /* 0x0000000100af7802 */ /* 0x000fe80000000f00 */
[----:B------:R-:W-:Y:S11]  /*17420*/  ISETP.NE.AND P0, PT, R175, c[0x0][0x32c], PT ;  /* 0x0000cb00af007a0c */ /* 0x000ff60003f05270 */
[----:B------:R-:W-:Y:S02]  /*17430*/  @!UPT UIADD3 URZ, URZ, URZ, URZ ;  /* 0x0000003f3f3ff290 */ /* 0x000fe4000fffe03f */
[----:B------:R-:W-:Y:S05]  /*17440*/  @P0 IMAD.HI.U32 R175, R3, c[0x0][0x330], RZ ;  /* 0x0000cc0003af0a27 */ /* 0x000fea00078e00ff */
[----:B------:R-:W-:Y:S02]  /*17450*/  @P0 SHF.R.U32.HI R3, RZ, c[0x0][0x334], R175 ;  /* 0x0000cd00ff030a19 */ /* 0x000fe400000116af */
.L_x_5668:
[----:B------:R-:W-:Y:S05]  /*17460*/  BSYNC B0 ;  /* 0x0000000000007941 */ /* 0x000fea0003800000 */
.L_x_5666:
[----:B------:R-:W-:Y:S05]  /*17470*/  IMAD R3, R3, c[0x0][0x32c], R174 ;  /* 0x0000cb0003037a24 */ /* 0x000fea00078e02ae */
[----:B------:R-:W-:Y:S02]  /*17480*/  IMNMX R0, R0, R3, !PT ;  /* 0x0000000300007217 */ /* 0x000fe40007800200 */
[----:B------:R-:W-:Y:S04]  /*17490*/  IADD3 R3, R3, c[0x0][0x32c], RZ ;  /* 0x0000cb0003037a10 */ /* 0x000fe80007ffe0ff */
[----:B------:R-:W-:Y:S02]  /*174a0*/  IMNMX R2, R2, R3, PT ;  /* 0x0000000302027217 */ /* 0x000fe40003800200 */
.L_x_5665:
        /* <DEDUP_REMOVED lines=63> */
.L_x_5783:
        /* <DEDUP_REMOVED lines=19> */
.L_x_5672:
[----:B------:R-:W-:Y:S04]  /*179d0*/  MOV R6, 0x1 ;  /* 0x0000000100067802 */ /* 0x000fe80000000f00 */
[----:B------:R-:W-:Y:S11]  /*179e0*/  ISETP.NE.AND P0, PT, R6, c[0x0][0x32c], PT ;  /* 0x0000cb0006007a0c */ /* 0x000ff60003f05270 */
[----:B------:R-:W-:Y:S02]  /*179f0*/  @!UPT UIADD3 URZ, URZ, URZ, URZ ;  /* 0x0000003f3f3ff290 */ /* 0x000fe4000fffe03f */
[----:B------:R-:W-:Y:S05]  /*17a00*/  @P0 IMAD.HI.U32 R6, R3, c[0x0][0x330], RZ ;  /* 0x0000cc0003060a27 */ /* 0x000fea00078e00ff */
[----:B------:R-:W-:Y:S02]  /*17a10*/  @P0 SHF.R.U32.HI R3, RZ, c[0x0][0x334], R6 ;  /* 0x0000cd00ff030a19 */ /* 0x000fe40000011606 */
.L_x_5673:
[----:B------:R-:W-:Y:S05]  /*17a20*/  BSYNC B0 ;  /* 0x0000000000007941 */ /* 0x000fea0003800000 */
.L_x_5671:
[----:B------:R-:W-:Y:S05]  /*17a30*/  IMAD R3, R3, c[0x0][0x32c], R174 ;  /* 0x0000cb0003037a24 */ /* 0x000fea00078e02ae */
[----:B------:R-:W-:Y:S02]  /*17a40*/  IMNMX R0, R0, R3, !PT ;  /* 0x0000000300007217 */ /* 0x000fe40007800200 */
[----:B------:R-:W-:Y:S04]  /*17a50*/  IADD3 R3, R3, c[0x0][0x32c], RZ ;  /* 0x0000cb0003037a10 */ /* 0x000fe80007ffe0ff */
[----:B------:R-:W-:Y:S02]  /*17a60*/  IMNMX R2, R2, R3, PT ;  /* 0x0000000302027217 */ /* 0x000fe40003800200 */
.L_x_5670:
        /* <DEDUP_REMOVED lines=68> */
.L_x_5784:
[----:B---34-:R-:W-:Y:S01]  /*17eb0*/  FMNMX.FTZ R0, R0, R2, !PT ;  /* 0x0000000200007209 */ /* 0x018fe20007810000 */
[----:B------:R-:W-:-:S05]  /*17ec0*/  BRA.DIV ~URZ, `(.L_x_5675) ;  /* 0x000090a27f007947 */ /* 0x000fca000b800000 */
[----:B-12---:R-:W1:Y:S02]  /*17ed0*/  SHFL.BFLY PT, R13, R0, 0x1, 0x1f ;  /* 0x0c201f00000d7f89 */ /* 0x006e6400000e0000 */
[----:B-1----:R-:W-:Y:S02]  /*17ee0*/  FMNMX.FTZ R13, R0, R13, !PT ;  /* 0x0000000d000d7209 */ /* 0x002fe40007810000 */
[----:B------:R-:W1:Y:S02]  /*17ef0*/  SHFL.BFLY PT, R0, R6, 0x2, 0x1f ;  /* 0x0c401f0006007f89 */ /* 0x000e6400000e0000 */
[----:B-1----:R-:W-:Y:S05]  /*17f00*/  FMNMX.FTZ R0, R6, R0, !PT ;  /* 0x0000000006007209 */ /* 0x002fea0007810000 */
[----:B------:R1:W2:Y:S02]  /*17f10*/  SHFL.BFLY PT, R2, R0, 0x1, 0x1f ;  /* 0x0c201f0000027f89 */ /* 0x0002a400000e0000 */
.L_x_5785:
        /* <DEDUP_REMOVED lines=38> */
[----:B------:R-:W-:Y:S10]  /*18180*/  MUFU.EX2 R175, R10 ;  /* 0x0000000a00af7308 */ /* 0x000ff40000000800 */
        /* <DEDUP_REMOVED lines=10> */
[C---:B------:R-:W-:Y:S01]  /*18230*/  FMUL.FTZ R33, R0.reuse, R149 ;  /* 0x0000009500217220 */ /* 0x040fe20000410000 */
[----:B------:R-:W-:Y:S01]  /*18240*/  ISETP.GT.AND P0, PT, R225, R246, PT ;  /* 0x000000f6e100720c */ /* 0x000fe20003f04270 */
[----:B------:R-:W-:Y:S02]  /*18250*/  FMUL.FTZ R8, R0, R168 ;  /* 0x000000a800087220 */ /* 0x000fe40000410000 */
[----:B------:R-:W-:Y:S01]  /*18260*/  FADD.FTZ R2, -R2, R14 ;  /* 0x0000000e02027221 */ /* 0x000fe20000010100 */
[----:B------:R-:W1:Y:S01]  /*18270*/  MUFU.EX2 R168, R11 ;  /* 0x0000000b00a87308 */ /* 0x000e620000000800 */
[--C-:B------:R-:W-:Y:S02]  /*18280*/  FFMA.FTZ R14, R18, c[0x0][0x2d0], -R4.reuse ;  /* 0x0000b400120e7a23 */ /* 0x100fe40000010804 */
[----:B------:R-:W-:Y:S02]  /*18290*/  FMUL.FTZ R2, R2, c[0x0][0x2d0] ;  /* 0x0000b40002027a20 */ /* 0x000fe40000410000 */
[----:B------:R-:W-:Y:S02]  /*182a0*/  FFMA.FTZ R4, R35, c[0x0][0x2d0], -R4 ;  /* 0x0000b40023047a23 */ /* 0x000fe40000010804 */
[C---:B------:R-:W-:Y:S02]  /*182b0*/  FMUL.FTZ R21, R0.reuse, R161 ;  /* 0x000000a100157220 */ /* 0x040fe40000410000 */
[C---:B------:R-:W-:Y:S01]  /*182c0*/  FMUL.FTZ R9, R0.reuse, R169 ;  /* 0x000000a900097220 */ /* 0x040fe20000410000 */
[----:B------:R-:W2:Y:S01]  /*182d0*/  MUFU.EX2 R2, R2 ;  /* 0x0000000200027308 */ /* 0x000ea20000000800 */
[----:B------:R-:W-:Y:S02]  /*182e0*/  FMUL.FTZ R20, R0, R160 ;  /* 0x000000a000147220 */ /* 0x000fe40000410000 */
[----:B------:R-:W-:Y:S02]  /*182f0*/  FADD.FTZ R6, R16, R6 ;  /* 0x0000000610067221 */ /* 0x000fe40000010000 */
[C---:B------:R-:W-:Y:S02]  /*18300*/  FMUL.FTZ R16, R0.reuse, R164 ;  /* 0x000000a400107220 */ /* 0x040fe40000410000 */
[----:B------:R-:W-:Y:S02]  /*18310*/  FADD.FTZ R177, R17, R6 ;  /* 0x0000000611b17221 */ /* 0x000fe40000010000 */
[C---:B------:R-:W-:Y:S01]  /*18320*/  FMUL.FTZ R17, R0.reuse, R165 ;  /* 0x000000a500117220 */ /* 0x040fe20000410000 */
[----:B------:R-:W3:Y:S01]  /*18330*/  MUFU.EX2 R161, R14 ;  /* 0x0000000e00a17308 */ /* 0x000ee20000000800 */
        /* <DEDUP_REMOVED lines=11> */
[----:B------:R-:W1:Y:S01]  /*183f0*/  LDSM.16.MT88.4 R148, [R193] ;  /* 0x00000000c194783b */ /* 0x000e620000004200 */
[C---:B------:R-:W-:Y:S01]  /*18400*/  FMUL.FTZ R10, R2.reuse, R170 ;  /* 0x000000aa020a7220 */ /* 0x040fe20000410000 */
[----:B------:R-:W2:Y:S01]  /*18410*/  MUFU.EX2 R6, R184 ;  /* 0x000000b800067308 */ /* 0x000ea20000000800 */
[C---:B------:R-:W-:Y:S02]  /*18420*/  FMUL.FTZ R11, R2.reuse, R171 ;  /* 0x000000ab020b7220 */ /* 0x040fe40000410000 */
[----:B------:R-:W-:Y:S01]  /*18430*/  FFMA.FTZ R160, R2, R233, R175 ;  /* 0x000000e902a07223 */ /* 0x000fe200000100af */
[----:B---3--:R-:W-:Y:S01]  /*18440*/  F2FP.PACK_AB R175, R216, R161 ;  /* 0x000000a1d8af723e */ /* 0x008fe200000000ff */
        /* <DEDUP_REMOVED lines=126> */
[----:B------:R-:W3:Y:S02]  /*18c30*/  MUFU.EX2 R2, R183 ;  /* 0x000000b700027308 */ /* 0x000ee40000000800 */
[C---:B------:R-:W-:Y:S02]  /*18c40*/  FMUL.FTZ R132, R0.reuse, R132 ;  /* 0x0000008400847220 */ /* 0x040fe40000410000 */
[C---:B------:R-:W-:Y:S02]  /*18c50*/  FMUL.FTZ R133, R0.reuse, R133 ;  /* 0x0000008500857220 */ /* 0x040fe40000410000 */
[C---:B------:R-:W-:Y:S02]  /*18c60*/  FMUL.FTZ R136, R0.reuse, R136 ;  /* 0x0000008800887220 */ /* 0x040fe40000410000 */
[----:B------:R-:W-:Y:S02]  /*18c70*/  FMUL.FTZ R137, R0, R137 ;  /* 0x0000008900897220 */ /* 0x000fe40000410000 */
[----:B--2---:R-:W-:Y:S02]  /*18c80*/  FADD.FTZ R0, R6, R177 ;  /* 0x000000b106007221 */ /* 0x004fe40000010000 */
[----:B------:R-:W2:Y:S02]  /*18c90*/  MUFU.EX2 R177, R185 ;  /* 0x000000b900b17308 */ /* 0x000ea40000000800 */
[----:B---3--:R-:W-:Y:S04]  /*18ca0*/  FADD.FTZ R0, R2, R0 ;  /* 0x0000000002007221 */ /* 0x008fe80000010000 */
[----:B------:R-:W-:Y:S01]  /*18cb0*/  FADD.FTZ R0, R156, R0 ;  /* 0x000000009c007221 */ /* 0x000fe20000010000 */
[C---:B-1----:R-:W-:Y:S03]  /*18cc0*/  HMMA.16816.F32 R52, R172.reuse, R148, R52 ;  /* 0x00000094ac34723c */ /* 0x042fe60000001834 */
        /* <DEDUP_REMOVED lines=38> */
[----:B------:R-:W-:Y:S02]  /*18f30*/  F2FP.PACK_AB R151, R180, R179 ;  /* 0x000000b3b497723e */ /* 0x000fe400000000ff */
[----:B--2---:R-:W-:Y:S05]  /*18f40*/  F2FP.PACK_AB R173, R177, R176 ;  /* 0x000000b0b1ad723e */ /* 0x004fea00000000ff */
[C---:B------:R-:W-:Y:S02]  /*18f50*/  HMMA.16816.F32 R8, R148.reuse, R152, R8 ;  /* 0x000000989408723c */ /* 0x040fe40000001808 */
[----:B------:R-:W2:Y:S03]  /*18f60*/  MUFU.EX2 R6, R189 ;  /* 0x000000bd00067308 */ /* 0x000ea60000000800 */
        /* <DEDUP_REMOVED lines=8> */
[----:B--2---:R-:W-:Y:S01]  /*18ff0*/  FADD.FTZ R0, R6, R0 ;  /* 0x0000000006007221 */ /* 0x004fe20000010000 */
[C---:B---3--:R-:W-:Y:S03]  /*19000*/  HMMA.16816.F32 R20, R148.reuse, R156, R20 ;  /* 0x0000009c9414723c */ /* 0x048fe60000001814 */
        /* <DEDUP_REMOVED lines=109> */
.L_x_5654:
[----:B------:R-:W-:Y:S05]  /*196e0*/  BRA.DIV ~URZ, `(.L_x_5677) ;  /* 0x000079627f007947 */ /* 0x000fea000b800000 */
[----:B------:R1:W2:Y:S02]  /*196f0*/  SHFL.BFLY PT, R4, R234, 0x2, 0x1f ;  /* 0x0c401f00ea047f89 */ /* 0x0002a400000e0000 */
.L_x_5786:
[----:B--2---:R-:W-:Y:S01]  /*19700*/  FADD.FTZ R4, R4, R234 ;  /* 0x000000ea04047221 */ /* 0x004fe20000010000 */
[----:B------:R-:W-:Y:S05]  /*19710*/  BRA.DIV ~URZ, `(.L_x_5678) ;  /* 0x000079927f007947 */ /* 0x000fea000b800000 */
[----:B------:R-:W2:Y:S02]  /*19720*/  SHFL.BFLY PT, R0, R233, 0x2, 0x1f ;  /* 0x0c401f00e9007f89 */ /* 0x000ea400000e0000 */
[----:B--2---:R-:W-:-:S02]  /*19730*/  FADD.FTZ R233, R0, R233 ;  /* 0x000000e900e97221 */ /* 0x004fc40000010000 */
[----:B------:R-:W2:Y:S04]  /*19740*/  SHFL.BFLY PT, R0, R4, 0x1, 0x1f ;  /* 0x0c201f0004007f89 */ /* 0x000ea800000e0000 */
[----:B------:R3:W4:Y:S01]  /*19750*/  SHFL.BFLY PT, R3, R233, 0x1, 0x1f ;  /* 0x0c201f00e9037f89 */ /* 0x00072200000e0000 */
[----:B--2---:R-:W-:-:S05]  /*19760*/  FADD.FTZ R4, R4, R0 ;  /* 0x0000000004047221 */ /* 0x004fca0000010000 */
.L_x_5787:
        /* <DEDUP_REMOVED lines=148> */
.L_x_5571:
        /* <DEDUP_REMOVED lines=19> */
.L_x_5680:
[----:B--2---:R-:W-:Y:S05]  /*1a1e0*/  BSYNC B0 ;  /* 0x0000000000007941 */ /* 0x004fea0003800000 */
.L_x_5679:
        /* <DEDUP_REMOVED lines=164> */
.L_x_5683:
        /* <DEDUP_REMOVED lines=123> */
.L_x_5788:
[----:B------:R-:W-:Y:S05]  /*1b3e0*/  BRA.DIV ~URZ, `(.L_x_5686) ;  /* 0x00005e327f007947 */ /* 0x000fea000b800000 */
[----:B------:R4:W2:Y:S02]  /*1b3f0*/  SHFL.IDX PT, R0, R16, RZ, 0x181f ;  /* 0x00181fff10007589 */ /* 0x0008a400000e0000 */
.L_x_5789:
        /* <DEDUP_REMOVED lines=20> */
.L_x_5688:
[----:B------:R-:W-:Y:S05]  /*1b540*/  BSYNC B0 ;  /* 0x0000000000007941 */ /* 0x000fea0003800000 */
.L_x_5687:
[----:B------:R-:W-:Y:S05]  /*1b550*/  BRA.DIV ~URZ, `(.L_x_5689) ;  /* 0x00005d327f007947 */ /* 0x000fea000b800000 */
[----:B---3--:R3:W4:Y:S04]  /*1b560*/  SHFL.IDX PT, R4, R6, 0x1, 0x181f ;  /* 0x00381f0006047f89 */ /* 0x00872800000e0000 */
[----:B--2---:R3:W2:Y:S02]  /*1b570*/  SHFL.IDX PT, R0, R16, 0x1, 0x181f ;  /* 0x00381f0010007f89 */ /* 0x0046a400000e0000 */
.L_x_5790:
        /* <DEDUP_REMOVED lines=20> */
.L_x_5691:
[----:B------:R-:W-:Y:S05]  /*1b6c0*/  BSYNC B0 ;  /* 0x0000000000007941 */ /* 0x000fea0003800000 */
.L_x_5690:
[----:B------:R-:W-:Y:S05]  /*1b6d0*/  BRA.DIV ~URZ, `(.L_x_5692) ;  /* 0x00005c827f007947 */ /* 0x000fea000b800000 */
[----:B----4-:R4:W3:Y:S02]  /*1b6e0*/  SHFL.IDX PT, R4, R6, 0x2, 0x181f ;  /* 0x00581f0006047f89 */ /* 0x0108e400000e0000 */
.L_x_5791:
[----:B------:R-:W-:Y:S05]  /*1b6f0*/  BRA.DIV ~URZ, `(.L_x_5693) ;  /* 0x00005cd27f007947 */ /* 0x000fea000b800000 */
[----:B--2---:R2:W4:Y:S02]  /*1b700*/  SHFL.IDX PT, R0, R16, 0x2, 0x181f ;  /* 0x00581f0010007f89 */ /* 0x00452400000e0000 */
.L_x_5792:
        /* <DEDUP_REMOVED lines=20> */
.L_x_5695:
[----:B------:R-:W-:Y:S05]  /*1b850*/  BSYNC B0 ;  /* 0x0000000000007941 */ /* 0x000fea0003800000 */
.L_x_5694:
[----:B------:R-:W-:Y:S05]  /*1b860*/  BRA.DIV ~URZ, `(.L_x_5696) ;  /* 0x00005bd27f007947 */ /* 0x000fea000b800000 */
[----:B---3--:R3:W2:Y:S04]  /*1b870*/  SHFL.IDX PT, R4, R6, 0x3, 0x181f ;  /* 0x00781f0006047f89 */ /* 0x0086a800000e0000 */
[----:B----4-:R3:W4:Y:S02]  /*1b880*/  SHFL.IDX PT, R0, R16, 0x3, 0x181f ;  /* 0x00781f0010007f89 */ /* 0x01072400000e0000 */
.L_x_5793:
        /* <DEDUP_REMOVED lines=21> */
.L_x_5684:
        /* <DEDUP_REMOVED lines=35> */
.L_x_5794:
[----:B------:R-:W-:Y:S05]  /*1bc10*/  BRA.DIV ~URZ, `(.L_x_5699) ;  /* 0x000059627f007947 */ /* 0x000fea000b800000 */
[----:B------:R3:W4:Y:S02]  /*1bc20*/  SHFL.IDX PT, R0, R6, RZ, 0x1c1f ;  /* 0x001c1fff06007589 */ /* 0x00072400000e0000 */
.L_x_5795:
        /* <DEDUP_REMOVED lines=204> */
.L_x_5701:
[----:B------:R-:W-:Y:S05]  /*1c8f0*/  BSYNC B0 ;  /* 0x0000000000007941 */ /* 0x000fea0003800000 */
.L_x_5700:
[----:B------:R-:W-:Y:S05]  /*1c900*/  BRA.DIV ~URZ, `(.L_x_5702) ;  /* 0x00004ce27f007947 */ /* 0x000fea000b800000 */
[----:B--2---:R2:W1:Y:S04]  /*1c910*/  SHFL.IDX PT, R4, R5, 0x1, 0x1c1f ;  /* 0x003c1f0005047f89 */ /* 0x00446800000e0000 */
[----:B----4-:R2:W4:Y:S02]  /*1c920*/  SHFL.IDX PT, R0, R6, 0x1, 0x1c1f ;  /* 0x003c1f0006007f89 */ /* 0x01052400000e0000 */
.L_x_5796:
        /* <DEDUP_REMOVED lines=212> */
.L_x_5682:
        /* <DEDUP_REMOVED lines=20> */
.L_x_5703:
        /* <DEDUP_REMOVED lines=59> */
.L_x_5705:
[----:B------:R-:W-:Y:S05]  /*1db60*/  BSYNC B0 ;  /* 0x0000000000007941 */ /* 0x000fea0003800000 */
.L_x_5704:
        /* <DEDUP_REMOVED lines=37> */
.L_x_5797:
[----:B------:R-:W-:Y:S05]  /*1ddc0*/  BRA.DIV ~URZ, `(.L_x_5707) ;  /* 0x000039627f007947 */ /* 0x000fea000b800000 */
[----:B------:R4:W1:Y:S02]  /*1ddd0*/  SHFL.IDX PT, R0, R16, RZ, 0x181f ;  /* 0x00181fff10007589 */ /* 0x00086400000e0000 */
.L_x_5798:
        /* <DEDUP_REMOVED lines=20> */
.L_x_5709:
[----:B------:R-:W-:Y:S05]  /*1df20*/  BSYNC B0 ;  /* 0x0000000000007941 */ /* 0x000fea0003800000 */
.L_x_5708:
[----:B------:R-:W-:Y:S05]  /*1df30*/  BRA.DIV ~URZ, `(.L_x_5710) ;  /* 0x000038627f007947 */ /* 0x000fea000b800000 */
[----:B--2---:R2:W3:Y:S04]  /*1df40*/  SHFL.IDX PT, R4, R5, 0x1, 0x181f ;  /* 0x00381f0005047f89 */ /* 0x0044e800000e0000 */
[----:B-1----:R2:W1:Y:S02]  /*1df50*/  SHFL.IDX PT, R0, R16, 0x1, 0x181f ;  /* 0x00381f0010007f89 */ /* 0x00246400000e0000 */
.L_x_5799:
        /* <DEDUP_REMOVED lines=20> */
.L_x_5712:
[----:B------:R-:W-:Y:S05]  /*1e0a0*/  BSYNC B0 ;  /* 0x0000000000007941 */ /* 0x000fea0003800000 */
.L_x_5711:
[----:B------:R-:W-:Y:S05]  /*1e0b0*/  BRA.DIV ~URZ, `(.L_x_5713) ;  /* 0x000037b27f007947 */ /* 0x000fea000b800000 */
[----:B---3--:R3:W2:Y:S02]  /*1e0c0*/  SHFL.IDX PT, R4, R5, 0x2, 0x181f ;  /* 0x00581f0005047f89 */ /* 0x0086a400000e0000 */
.L_x_5800:
[----:B------:R-:W-:Y:S05]  /*1e0d0*/  BRA.DIV ~URZ, `(.L_x_5714) ;  /* 0x000038027f007947 */ /* 0x000fea000b800000 */
[----:B-1----:R1:W3:Y:S02]  /*1e0e0*/  SHFL.IDX PT, R0, R16, 0x2, 0x181f ;  /* 0x00581f0010007f89 */ /* 0x0022e400000e0000 */
.L_x_5801:
        /* <DEDUP_REMOVED lines=20> */
.L_x_5716:
[----:B------:R-:W-:Y:S05]  /*1e230*/  BSYNC B0 ;  /* 0x0000000000007941 */ /* 0x000fea0003800000 */
.L_x_5715:
[----:B------:R-:W-:Y:S05]  /*1e240*/  BRA.DIV ~URZ, `(.L_x_5717) ;  /* 0x000037027f007947 */ /* 0x000fea000b800000 */
[----:B--2---:R2:W1:Y:S04]  /*1e250*/  SHFL.IDX PT, R4, R5, 0x3, 0x181f ;  /* 0x00781f0005047f89 */ /* 0x00446800000e0000 */
[----:B---3--:R2:W3:Y:S02]  /*1e260*/  SHFL.IDX PT, R0, R16, 0x3, 0x181f ;  /* 0x00781f0010007f89 */ /* 0x0084e400000e0000 */
.L_x_5802:
        /* <DEDUP_REMOVED lines=19> */
.L_x_5697:
[----:B------:R-:W-:Y:S05]  /*1e3a0*/  BSYNC B1 ;  /* 0x0000000000017941 */ /* 0x000fea0003800000 */
.L_x_5681:
        /* <DEDUP_REMOVED lines=18> */
.L_x_5803:
[----:B------:R-:W-:Y:S05]  /*1e4d0*/  BRA.DIV ~URZ, `(.L_x_5720) ;  /* 0x000035b27f007947 */ /* 0x000fea000b800000 */
[----:B------:R4:W1:Y:S02]  /*1e4e0*/  SHFL.IDX PT, R9, R147, 0x1, 0x1f ;  /* 0x00201f0093097f89 */ /* 0x00086400000e0000 */
.L_x_5804:
        /* <DEDUP_REMOVED lines=19> */
.L_x_5805:
        /* <DEDUP_REMOVED lines=16> */
.L_x_5806:
[----:B----4-:R-:W-:Y:S01]  /*1e720*/  IMAD R0, R0, c[0x0][0x538], RZ ;  /* 0x00014e0000007a24 */ /* 0x010fe200078e02ff */
[----:B------:R-:W-:Y:S04]  /*1e730*/  BSSY B1, `(.L_x_5723) ;  /* 0x00000cc000017945 */ /* 0x000fe80003800000 */
[----:B-1----:R-:W-:-:S04]  /*1e740*/  IADD3 R9, R0, R9, RZ ;  /* 0x0000000900097210 */ /* 0x002fc80007ffe0ff */
[----:B---3--:R-:W-:-:S13]  /*1e750*/  ISETP.GT.AND P0, PT, R9, R10, PT ;  /* 0x0000000a0900720c */ /* 0x008fda0003f04270 */
[----:B------:R-:W-:Y:S05]  /*1e760*/  @P0 BRA `(.L_x_5724) ;  /* 0x0000026000000947 */ /* 0x000fea0003800000 */
.L_x_5728:
        /* <DEDUP_REMOVED lines=18> */
.L_x_5807:
        /* <DEDUP_REMOVED lines=16> */
.L_x_5808:
[----:B--2---:R-:W-:-:S05]  /*1e990*/  IMAD R0, R0, c[0x0][0x538], RZ ;  /* 0x00014e0000007a24 */ /* 0x004fca00078e02ff */
[----:B------:R-:W-:-:S04]  /*1e9a0*/  IADD3 R9, R0, R9, RZ ;  /* 0x0000000900097210 */ /* 0x000fc80007ffe0ff */
[----:B------:R-:W-:-:S13]  /*1e9b0*/  ISETP.GT.AND P0, PT, R9, R10, PT ;  /* 0x0000000a0900720c */ /* 0x000fda0003f04270 */
[----:B-1----:R-:W-:Y:S05]  /*1e9c0*/  @!P0 BRA `(.L_x_5728) ;  /* 0xfffffda000008947 */ /* 0x002fea000383ffff */
.L_x_5724:
[----:B------:R-:W-:-:S05]  /*1e9d0*/  IADD3 R9, -R0, R9, RZ ;  /* 0x0000000900097210 */ /* 0x000fca0007ffe1ff */
[----:B------:R-:W-:-:S05]  /*1e9e0*/  IMAD R0, R4, c[0x0][0x538], R9 ;  /* 0x00014e0004007a24 */ /* 0x000fca00078e0209 */
[----:B------:R-:W-:Y:S01]  /*1e9f0*/  ISETP.GT.AND P0, PT, R0, R10, PT ;  /* 0x0000000a0000720c */ /* 0x000fe20003f04270 */
[----:B------:R-:W-:-:S12]  /*1ea00*/  BRA.DIV ~URZ, `(.L_x_5729) ;  /* 0x000034e27f007947 */ /* 0x000fd8000b800000 */
[----:B------:R-:W-:-:S03]  /*1ea10*/  VOTE.ANY R5, PT, !P0 ;  /* 0x0000000000057806 */ /* 0x000fc600040e0100 */
.L_x_5809:
[----:B------:R-:W3:Y:S01]  /*1ea20*/  LDL.LU R2, [R1+0xac] ;  /* 0x0000ac0001027983 */ /* 0x000ee20000300800 */
[----:B------:R-:W3:Y:S02]  /*1ea30*/  POPC R0, R5 ;  /* 0x0000000500007309 */ /* 0x000ee40000000000 */
[----:B---3--:R-:W-:-:S05]  /*1ea40*/  IADD3 R2, R0, R2, RZ ;  /* 0x0000000200027210 */ /* 0x008fca0007ffe0ff */
[----:B------:R1:W-:Y:S01]  /*1ea50*/  STL [R1+0xac], R2 ;  /* 0x0000ac0201007387 */ /* 0x0003e20000100800 */
[----:B------:R-:W-:Y:S05]  /*1ea60*/  BRA.DIV ~URZ, `(.L_x_5730) ;  /* 0x000034d27f007947 */ /* 0x000fea000b800000 */
[----:B------:R3:W4:Y:S04]  /*1ea70*/  SHFL.IDX PT, R6, R6, R0, 0x1f ;  /* 0x00001f0006067589 */ /* 0x00072800000e0000 */
[----:B------:R3:W1:Y:S02]  /*1ea80*/  SHFL.IDX PT, R8, R8, R0, 0x1f ;  /* 0x00001f0008087589 */ /* 0x00066400000e0000 */
.L_x_5810:
[----:B------:R-:W-:Y:S01]  /*1ea90*/  ISETP.NE.AND P0, PT, R5, RZ, PT ;  /* 0x000000ff0500720c */ /* 0x000fe20003f05270 */
[----:B------:R-:W-:-:S12]  /*1eaa0*/  BSSY B0, `(.L_x_5731) ;  /* 0x0000005000007945 */ /* 0x000fd80003800000 */
[----:B------:R-:W-:Y:S05]  /*1eab0*/  @!P0 BRA `(.L_x_5732) ;  /* 0x0000003000008947 */ /* 0x000fea0003800000 */
[----:B---3--:R-:W-:Y:S01]  /*1eac0*/  IADD3 R0, R0, -0x1, RZ ;  /* 0xffffffff00007810 */ /* 0x008fe20007ffe0ff */
[----:B------:R-:W-:Y:S05]  /*1ead0*/  BRA.DIV ~URZ, `(.L_x_5733) ;  /* 0x000035327f007947 */ /* 0x000fea000b800000 */
[----:B------:R3:W2:Y:S02]  /*1eae0*/  SHFL.IDX PT, R11, R4, R0, 0x1f ;  /* 0x00001f00040b7589 */ /* 0x0006a400000e0000 */
.L_x_5732:
[----:B------:R-:W-:Y:S05]  /*1eaf0*/  BSYNC B0 ;  /* 0x0000000000007941 */ /* 0x000fea0003800000 */
.L_x_5731:
        /* <DEDUP_REMOVED lines=68> */
.L_x_5735:
        /* <DEDUP_REMOVED lines=65> */
.L_x_5736:
[----:B------:R-:W-:Y:S05]  /*1f350*/  BSYNC B0 ;  /* 0x0000000000007941 */ /* 0x000fea0003800000 */
.L_x_5734:
[----:B------:R-:W-:-:S04]  /*1f360*/  LOP3.LUT R2, RZ, R2, RZ, 0x33, !PT ;  /* 0x00000002ff027212 */ /* 0x000fc800078e33ff */
[----:B-1----:R-:W-:-:S05]  /*1f370*/  IADD3 R0, R2, R6, RZ ;  /* 0x0000000602007210 */ /* 0x002fca0007ffe0ff */
[----:B------:R1:W-:Y:S01]  /*1f380*/  STL [R1+0x15c], R0 ;  /* 0x00015c0001007387 */ /* 0x0003e20000100800 */
[----:B------:R-:W-:Y:S05]  /*1f390*/  BRA `(.L_x_5737) ;  /* 0x0000005000007947 */ /* 0x000fea0003800000 */
.L_x_5725:
[----:B------:R-:W-:Y:S01]  /*1f3a0*/  MOV R0, c[0x0][0x53c] ;  /* 0x00014f0000007a02 */ /* 0x000fe20000000f00 */
[----:B------:R1:W-:Y:S04]  /*1f3b0*/  STL [R1+0xd4], R10 ;  /* 0x0000d40a01007387 */ /* 0x0003e80000100800 */
[----:B------:R1:W-:Y:S04]  /*1f3c0*/  STL [R1+0x15c], RZ ;  /* 0x00015cff01007387 */ /* 0x0003e80000100800 */
[----:B------:R1:W-:Y:S04]  /*1f3d0*/  STL [R1+0xa8], RZ ;  /* 0x0000a8ff01007387 */ /* 0x0003e80000100800 */
[----:B------:R1:W-:Y:S02]  /*1f3e0*/  STL [R1+0xac], R0 ;  /* 0x0000ac0001007387 */ /* 0x0003e40000100800 */
.L_x_5737:
[----:B------:R-:W-:Y:S05]  /*1f3f0*/  BSYNC B1 ;  /* 0x0000000000017941 */ /* 0x000fea0003800000 */
.L_x_5723:
        /* <DEDUP_REMOVED lines=13> */
.L_x_5718:
[----:B-1----:R-:W3:Y:S02]  /*1f4d0*/  LDL R0, [R1+0xac] ;  /* 0x0000ac0001007983 */ /* 0x002ee40000100800 */
[----:B---3--:R-:W-:-:S13]  /*1f4e0*/  ISETP.GE.AND P0, PT, R0, c[0x0][0x53c], PT ;  /* 0x00014f0000007a0c */ /* 0x008fda0003f06270 */
[----:B--2---:R-:W-:Y:S01]  /*1f4f0*/  @P0 CALL.REL.NOINC `(.L_x_5738) ;  /* 0x0000001000000944 */ /* 0x004fe20003c00000 */
[----:B------:R-:W-:Y:S05]  /*1f500*/  BRA `(.L_x_5739) ;  /* 0xfffe2d0000007947 */ /* 0x000fea000383ffff */
.L_x_5738:
[----:B------:R-:W-:Y:S05]  /*1f510*/  EXIT ;  /* 0x000000000000794d */ /* 0x000fea0003800000 */
.L_x_5494:
[----:B------:R-:W-:Y:S01]  /*1f520*/  IMAD.MOV.U32 R0, RZ, RZ, R5 ;  /* 0x000000ffff007224 */ /* 0x000fe200078e0005 */
[----:B------:R-:W-:Y:S02]  /*1f530*/  MOV R3, 0x1 ;  /* 0x0000000100037802 */ /* 0x000fe40000000f00 */
[----:B------:R-:W-:Y:S02]  /*1f540*/  MOV R2, 0x1f560 ;  /* 0x0001f56000027802 */ /* 0x000fe40000000f00 */
[----:B------:R-:W-:Y:S05]  /*1f550*/  CALL.REL.NOINC `($__internal_94_$__cuda_sm70_shflsync_up_p) ;  /* 0x0000d1c000007944 */ /* 0x000fea0003c00000 */
[----:B------:R-:W-:Y:S01]  /*1f560*/  MOV R0, R4 ;  /* 0x0000000400007202 */ /* 0x000fe20000000f00 */
[----:B------:R-:W-:Y:S05]  /*1f570*/  BRA `(.L_x_5740) ;  /* 0xfffe0f6000007947 */ /* 0x000fea000383ffff */
.L_x_5495:
[----:B------:R-:W-:Y:S01]  /*1f580*/  IMAD.MOV.U32 R0, RZ, RZ, R5 ;  /* 0x000000ffff007224 */ /* 0x000fe200078e0005 */
[----:B------:R-:W-:Y:S02]  /*1f590*/  MOV R3, 0x2 ;  /* 0x0000000200037802 */ /* 0x000fe40000000f00 */
[----:B------:R-:W-:Y:S02]  /*1f5a0*/  MOV R2, 0x1f5c0 ;  /* 0x0001f5c000027802 */ /* 0x000fe40000000f00 */
[----:B------:R-:W-:Y:S05]  /*1f5b0*/  CALL.REL.NOINC `($__internal_94_$__cuda_sm70_shflsync_up_p) ;  /* 0x0000d16000007944 */ /* 0x000fea0003c00000 */
[----:B------:R-:W-:Y:S01]  /*1f5c0*/  SEL R4, R4, RZ, P4 ;  /* 0x000000ff04047207 */ /* 0x000fe20002000000 */
[----:B------:R-:W-:Y:S01]  /*1f5d0*/  IMAD.MOV.U32 R3, RZ, RZ, 0x4 ;  /* 0x00000004ff037424 */ /* 0x000fe200078e00ff */
[----:B------:R-:W-:-:S03]  /*1f5e0*/  MOV R2, 0x1f610 ;  /* 0x0001f61000027802 */ /* 0x000fc60000000f00 */
[----:B------:R-:W-:Y:S02]  /*1f5f0*/  IMAD.IADD R0, R5, 0x1, R4 ;  /* 0x0000000105007824 */ /* 0x000fe400078e0204 */
        /* <DEDUP_REMOVED lines=13> */
[----:B------:R-:W-:Y:S02]  /*1f6d0*/  MOV R236, 0x1f ;  /* 0x0000001f00ec7802 */ /* 0x000fe40000000f00 */
[----:B------:R-:W-:Y:S01]  /*1f6e0*/  MOV R3, 0x1f720 ;  /* 0x0001f72000037802 */ /* 0x000fe20000000f00 */
[----:B------:R-:W-:-:S04]  /*1f6f0*/  IMAD.IADD R4, R0, 0x1, R4 ;  /* 0x0000000100047824 */ /* 0x000fc800078e0204 */
[----:B------:R-:W-:Y:S02]  /*1f700*/  IMAD.MOV.U32 R235, RZ, RZ, R4 ;  /* 0x000000ffffeb7224 */ /* 0x000fe400078e0004 */
[----:B------:R-:W-:Y:S05]  /*1f710*/  CALL.REL.NOINC `($__internal_93_$__cuda_sm70_shflsync_idx_p) ;  /* 0x0000cfa000007944 */ /* 0x000fea0003c00000 */
[----:B------:R-:W-:Y:S01]  /*1f720*/  MOV R0, R237 ;  /* 0x000000ed00007202 */ /* 0x000fe20000000f00 */
[----:B------:R-:W-:Y:S05]  /*1f730*/  BRA `(.L_x_5741) ;  /* 0xfffe0ea000007947 */ /* 0x000fea000383ffff */
.L_x_5497:
[----:B------:R-:W-:Y:S02]  /*1f740*/  SEL R0, RZ, 0x1, P0 ;  /* 0x00000001ff007807 */ /* 0x000fe40000000000 */
[----:B------:R-:W-:Y:S02]  /*1f750*/  MOV R2, 0x1f770 ;  /* 0x0001f77000027802 */ /* 0x000fe40000000f00 */
[----:B------:R-:W-:Y:S05]  /*1f760*/  CALL.REL.NOINC `($__internal_95_$__cuda_sm70_votesync_ballot) ;  /* 0x0000d01000007944 */ /* 0x000fea0003c00000 */
[----:B------:R-:W-:Y:S01]  /*1f770*/  MOV R7, R0 ;  /* 0x0000000000077202 */ /* 0x000fe20000000f00 */
[----:B------:R-:W-:Y:S05]  /*1f780*/  BRA `(.L_x_5742) ;  /* 0xfffe0ee000007947 */ /* 0x000fea000383ffff */
.L_x_5498:
[----:B------:R-:W-:Y:S01]  /*1f790*/  IMAD.MOV.U32 R235, RZ, RZ, R9 ;  /* 0x000000ffffeb7224 */ /* 0x000fe200078e0009 */
[----:B-1----:R-:W-:Y:S01]  /*1f7a0*/  MOV R2, R0 ;  /* 0x0000000000027202 */ /* 0x002fe20000000f00 */
[----:B------:R-:W-:Y:S01]  /*1f7b0*/  IMAD.MOV.U32 R236, RZ, RZ, 0x1f ;  /* 0x0000001fffec7424 */ /* 0x000fe200078e00ff */
[----:B------:R-:W-:Y:S02]  /*1f7c0*/  MOV R3, 0x1f7e0 ;  /* 0x0001f7e000037802 */ /* 0x000fe40000000f00 */
[----:B------:R-:W-:Y:S05]  /*1f7d0*/  CALL.REL.NOINC `($__internal_93_$__cuda_sm70_shflsync_idx_p) ;  /* 0x0000cee000007944 */ /* 0x000fea0003c00000 */
[----:B------:R-:W-:Y:S01]  /*1f7e0*/  IMAD.MOV.U32 R12, RZ, RZ, R237 ;  /* 0x000000ffff0c7224 */ /* 0x000fe200078e00ed */
[----:B------:R-:W-:Y:S01]  /*1f7f0*/  MOV R235, R8 ;  /* 0x0000000800eb7202 */ /* 0x000fe20000000f00 */
[----:B------:R-:W-:Y:S01]  /*1f800*/  IMAD.MOV.U32 R5, RZ, RZ, RZ ;  /* 0x000000ffff057224 */ /* 0x000fe200078e00ff */
[----:B------:R-:W-:Y:S01]  /*1f810*/  MOV R2, R0 ;  /* 0x0000000000027202 */ /* 0x000fe20000000f00 */
[----:B------:R-:W-:Y:S01]  /*1f820*/  IMAD.MOV.U32 R236, RZ, RZ, 0x1f ;  /* 0x0000001fffec7424 */ /* 0x000fe200078e00ff */
[----:B------:R-:W-:-:S02]  /*1f830*/  MOV R3, 0x1f850 ;  /* 0x0001f85000037802 */ /* 0x000fc40000000f00 */
[----:B------:R-:W-:Y:S05]  /*1f840*/  CALL.REL.NOINC `($__internal_93_$__cuda_sm70_shflsync_idx_p) ;  /* 0x0000ce7000007944 */ /* 0x000fea0003c00000 */
[----:B------:R-:W-:Y:S01]  /*1f850*/  MOV R9, R237 ;  /* 0x000000ed00097202 */ /* 0x000fe20000000f00 */
[----:B------:R-:W-:Y:S05]  /*1f860*/  BRA `(.L_x_5743) ;  /* 0xfffe0e7000007947 */ /* 0x000fea000383ffff */
.L_x_5501:
[----:B------:R-:W-:Y:S01]  /*1f870*/  IMAD.MOV.U32 R235, RZ, RZ, R4 ;  /* 0x000000ffffeb7224 */ /* 0x000fe200078e0004 */
[----:B-1----:R-:W-:Y:S01]  /*1f880*/  MOV R2, R0 ;  /* 0x0000000000027202 */ /* 0x002fe20000000f00 */
[----:B------:R-:W-:Y:S01]  /*1f890*/  IMAD.MOV.U32 R236, RZ, RZ, 0x1f ;  /* 0x0000001fffec7424 */ /* 0x000fe200078e00ff */
[----:B------:R-:W-:-:S02]  /*1f8a0*/  MOV R3, 0x1f8c0 ;  /* 0x0001f8c000037802 */ /* 0x000fc40000000f00 */
[----:B---34-:R-:W-:Y:S05]  /*1f8b0*/  CALL.REL.NOINC `($__internal_93_$__cuda_sm70_shflsync_idx_p) ;  /* 0x0000ce0000007944 */ /* 0x018fea0003c00000 */
[----:B------:R-:W-:Y:S01]  /*1f8c0*/  MOV R5, R237 ;  /* 0x000000ed00057202 */ /* 0x000fe20000000f00 */
[----:B------:R-:W-:Y:S05]  /*1f8d0*/  BRA `(.L_x_5500) ;  /* 0xfffe0e6000007947 */ /* 0x000fea000383ffff */
.L_x_5572:
[----:B-1----:R-:W-:Y:S01]  /*1f8e0*/  IMAD.MOV.U32 R235, RZ, RZ, R13 ;  /* 0x000000ffffeb7224 */ /* 0x002fe200078e000d */
[----:B------:R-:W-:Y:S01]  /*1f8f0*/  MOV R2, RZ ;  /* 0x000000ff00027202 */ /* 0x000fe20000000f00 */
[----:B------:R-:W-:Y:S01]  /*1f900*/  IMAD.MOV.U32 R236, RZ, RZ, 0x181f ;  /* 0x0000181fffec7424 */ /* 0x000fe200078e00ff */
[----:B------:R-:W-:-:S02]  /*1f910*/  MOV R3, 0x1f930 ;  /* 0x0001f93000037802 */ /* 0x000fc40000000f00 */
[----:B-----5:R-:W-:Y:S05]  /*1f920*/  CALL.REL.NOINC `($__internal_93_$__cuda_sm70_shflsync_idx_p) ;  /* 0x0000cd9000007944 */ /* 0x020fea0003c00000 */
[----:B------:R-:W-:Y:S01]  /*1f930*/  MOV R4, R237 ;  /* 0x000000ed00047202 */ /* 0x000fe20000000f00 */
[----:B------:R-:W-:Y:S05]  /*1f940*/  BRA `(.L_x_5744) ;  /* 0xfffeafc000007947 */ /* 0x000fea000383ffff */
.L_x_5573:
[----:B------:R-:W-:Y:S01]  /*1f950*/  IMAD.MOV.U32 R235, RZ, RZ, R17 ;  /* 0x000000ffffeb7224 */ /* 0x000fe200078e0011 */
[----:B------:R-:W-:Y:S01]  /*1f960*/  MOV R2, RZ ;  /* 0x000000ff00027202 */ /* 0x000fe20000000f00 */
[----:B------:R-:W-:Y:S01]  /*1f970*/  IMAD.MOV.U32 R236, RZ, RZ, 0x181f ;  /* 0x0000181fffec7424 */ /* 0x000fe200078e00ff */
[----:B------:R-:W-:-:S02]  /*1f980*/  MOV R3, 0x1f9a0 ;  /* 0x0001f9a000037802 */ /* 0x000fc40000000f00 */
[----:B-12--5:R-:W-:Y:S05]  /*1f990*/  CALL.REL.NOINC `($__internal_93_$__cuda_sm70_shflsync_idx_p) ;  /* 0x0000cd2000007944 */ /* 0x026fea0003c00000 */
[----:B------:R-:W-:Y:S01]  /*1f9a0*/  MOV R0, R237 ;  /* 0x000000ed00007202 */ /* 0x000fe20000000f00 */
[----:B------:R-:W-:Y:S05]  /*1f9b0*/  BRA `(.L_x_5745) ;  /* 0xfffeaf7000007947 */ /* 0x000fea000383ffff */
.L_x_5576:
[----:B------:R-:W-:Y:S01]  /*1f9c0*/  IMAD.MOV.U32 R235, RZ, RZ, R13 ;  /* 0x000000ffffeb7224 */ /* 0x000fe200078e000d */
[----:B--2---:R-:W-:Y:S01]  /*1f9d0*/  MOV R2, 0x1 ;  /* 0x0000000100027802 */ /* 0x004fe20000000f00 */
[----:B------:R-:W-:Y:S01]  /*1f9e0*/  IMAD.MOV.U32 R236, RZ, RZ, 0x181f ;  /* 0x0000181fffec7424 */ /* 0x000fe200078e00ff */
[----:B------:R-:W-:-:S02]  /*1f9f0*/  MOV R3, 0x1fa10 ;  /* 0x0001fa1000037802 */ /* 0x000fc40000000f00 */
[----:B-1-345:R-:W-:Y:S05]  /*1fa00*/  CALL.REL.NOINC `($__internal_93_$__cuda_sm70_shflsync_idx_p) ;  /* 0x0000ccb000007944 */ /* 0x03afea0003c00000 */
[----:B------:R-:W-:Y:S01]  /*1fa10*/  IMAD.MOV.U32 R4, RZ, RZ, R237 ;  /* 0x000000ffff047224 */ /* 0x000fe200078e00ed */
[----:B------:R-:W-:Y:S01]  /*1fa20*/  MOV R2, 0x1 ;  /* 0x0000000100027802 */ /* 0x000fe20000000f00 */
[----:B------:R-:W-:Y:S01]  /*1fa30*/  IMAD.MOV.U32 R235, RZ, RZ, R17 ;  /* 0x000000ffffeb7224 */ /* 0x000fe200078e0011 */
[----:B------:R-:W-:-:S02]  /*1fa40*/  MOV R236, 0x181f ;  /* 0x0000181f00ec7802 */ /* 0x000fc40000000f00 */
[----:B------:R-:W-:Y:S02]  /*1fa50*/  MOV R3, 0x1fa70 ;  /* 0x0001fa7000037802 */ /* 0x000fe40000000f00 */
[----:B------:R-:W-:Y:S05]  /*1fa60*/  CALL.REL.NOINC `($__internal_93_$__cuda_sm70_shflsync_idx_p) ;  /* 0x0000cc5000007944 */ /* 0x000fea0003c00000 */
[----:B------:R-:W-:Y:S01]  /*1fa70*/  MOV R0, R237 ;  /* 0x000000ed00007202 */ /* 0x000fe20000000f00 */
[----:B------:R-:W-:Y:S05]  /*1fa80*/  BRA `(.L_x_5746) ;  /* 0xfffeb02000007947 */ /* 0x000fea000383ffff */
.L_x_5579:
[----:B------:R-:W-:Y:S01]  /*1fa90*/  IMAD.MOV.U32 R235, RZ, RZ, R13 ;  /* 0x000000ffffeb7224 */ /* 0x000fe200078e000d */
[----:B-1----:R-:W-:Y:S01]  /*1faa0*/  MOV R2, 0x2 ;  /* 0x0000000200027802 */ /* 0x002fe20000000f00 */
[----:B------:R-:W-:Y:S01]  /*1fab0*/  IMAD.MOV.U32 R236, RZ, RZ, 0x181f ;  /* 0x0000181fffec7424 */ /* 0x000fe200078e00ff */
[----:B------:R-:W-:Y:S02]  /*1fac0*/  MOV R3, 0x1fae0 ;  /* 0x0001fae000037802 */ /* 0x000fe40000000f00 */
[----:B--2345:R-:W-:Y:S05]  /*1fad0*/  CALL.REL.NOINC `($__internal_93_$__cuda_sm70_shflsync_idx_p) ;  /* 0x0000cbe000007944 */ /* 0x03cfea0003c00000 */
[----:B------:R-:W-:Y:S01]  /*1fae0*/  MOV R4, R237 ;  /* 0x000000ed00047202 */ /* 0x000fe20000000f00 */
[----:B------:R-:W-:Y:S05]  /*1faf0*/  BRA `(.L_x_5747) ;  /* 0xfffeb12000007947 */ /* 0x000fea000383ffff */
.L_x_5580:
[----:B------:R-:W-:Y:S01]  /*1fb00*/  IMAD.MOV.U32 R235, RZ, RZ, R17 ;  /* 0x000000ffffeb7224 */ /* 0x000fe200078e0011 */
[----:B------:R-:W-:Y:S01]  /*1fb10*/  MOV R2, 0x2 ;  /* 0x0000000200027802 */ /* 0x000fe20000000f00 */
[----:B------:R-:W-:Y:S01]  /*1fb20*/  IMAD.MOV.U32 R236, RZ, RZ, 0x181f ;  /* 0x0000181fffec7424 */ /* 0x000fe200078e00ff */
[----:B------:R-:W-:Y:S02]  /*1fb30*/  MOV R3, 0x1fb50 ;  /* 0x0001fb5000037802 */ /* 0x000fe40000000f00 */
[----:B-12345:R-:W-:Y:S05]  /*1fb40*/  CALL.REL.NOINC `($__internal_93_$__cuda_sm70_shflsync_idx_p) ;  /* 0x0000cb7000007944 */ /* 0x03efea0003c00000 */
[----:B------:R-:W-:Y:S01]  /*1fb50*/  MOV R0, R237 ;  /* 0x000000ed00007202 */ /* 0x000fe20000000f00 */
[----:B------:R-:W-:Y:S05]  /*1fb60*/  BRA `(.L_x_5748) ;  /* 0xfffeb0d000007947 */ /* 0x000fea000383ffff */
.L_x_5583:
[----:B------:R-:W-:Y:S01]  /*1fb70*/  IMAD.MOV.U32 R235, RZ, RZ, R13 ;  /* 0x000000ffffeb7224 */ /* 0x000fe200078e000d */
[----:B-1----:R-:W-:Y:S01]  /*1fb80*/  MOV R2, 0x3 ;  /* 0x0000000300027802 */ /* 0x002fe20000000f00 */
[----:B------:R-:W-:Y:S01]  /*1fb90*/  IMAD.MOV.U32 R236, RZ, RZ, 0x181f ;  /* 0x0000181fffec7424 */ /* 0x000fe200078e00ff */
[----:B------:R-:W-:-:S02]  /*1fba0*/  MOV R3, 0x1fbc0 ;  /* 0x0001fbc000037802 */ /* 0x000fc40000000f00 */
[----:B--2345:R-:W-:Y:S05]  /*1fbb0*/  CALL.REL.NOINC `($__internal_93_$__cuda_sm70_shflsync_idx_p) ;  /* 0x0000cb0000007944 */ /* 0x03cfea0003c00000 */
        /* <DEDUP_REMOVED lines=8> */
.L_x_5585:
[----:B------:R-:W-:Y:S01]  /*1fc40*/  IMAD.MOV.U32 R235, RZ, RZ, R4 ;  /* 0x000000ffffeb7224 */ /* 0x000fe200078e0004 */
[----:B------:R-:W-:Y:S01]  /*1fc50*/  MOV R2, RZ ;  /* 0x000000ff00027202 */ /* 0x000fe20000000f00 */
[----:B------:R-:W-:Y:S01]  /*1fc60*/  IMAD.MOV.U32 R236, RZ, RZ, 0x181f ;  /* 0x0000181fffec7424 */ /* 0x000fe200078e00ff */
[----:B------:R-:W-:Y:S02]  /*1fc70*/  MOV R3, 0x1fc90 ;  /* 0x0001fc9000037802 */ /* 0x000fe40000000f00 */
[----:B-1234-:R-:W-:Y:S05]  /*1fc80*/  CALL.REL.NOINC `($__internal_93_$__cuda_sm70_shflsync_idx_p) ;  /* 0x0000ca3000007944 */ /* 0x01efea0003c00000 */
[----:B------:R-:W-:Y:S01]  /*1fc90*/  MOV R3, R237 ;  /* 0x000000ed00037202 */ /* 0x000fe20000000f00 */
[----:B------:R-:W-:Y:S05]  /*1fca0*/  BRA `(.L_x_5750) ;  /* 0xfffebd6000007947 */ /* 0x000fea000383ffff */
.L_x_5588:
[----:B------:R-:W-:Y:S01]  /*1fcb0*/  IMAD.MOV.U32 R235, RZ, RZ, R4 ;  /* 0x000000ffffeb7224 */ /* 0x000fe200078e0004 */
[----:B------:R-:W-:Y:S01]  /*1fcc0*/  MOV R2, 0x1 ;  /* 0x0000000100027802 */ /* 0x000fe20000000f00 */
[----:B------:R-:W-:Y:S01]  /*1fcd0*/  IMAD.MOV.U32 R236, RZ, RZ, 0x181f ;  /* 0x0000181fffec7424 */ /* 0x000fe200078e00ff */
[----:B------:R-:W-:Y:S02]  /*1fce0*/  MOV R3, 0x1fd00 ;  /* 0x0001fd0000037802 */ /* 0x000fe40000000f00 */
[----:B-1-3--:R-:W-:Y:S05]  /*1fcf0*/  CALL.REL.NOINC `($__internal_93_$__cuda_sm70_shflsync_idx_p) ;  /* 0x0000c9c000007944 */ /* 0x00afea0003c00000 */
        /* <DEDUP_REMOVED lines=8> */
.L_x_5591:
[----:B------:R-:W-:Y:S01]  /*1fd80*/  IMAD.MOV.U32 R235, RZ, RZ, R6 ;  /* 0x000000ffffeb7224 */ /* 0x000fe200078e0006 */
[----:B------:R-:W-:Y:S01]  /*1fd90*/  MOV R2, RZ ;  /* 0x000000ff00027202 */ /* 0x000fe20000000f00 */
[----:B------:R-:W-:Y:S01]  /*1fda0*/  IMAD.MOV.U32 R236, RZ, RZ, 0x181f ;  /* 0x0000181fffec7424 */ /* 0x000fe200078e00ff */
[----:B------:R-:W-:Y:S02]  /*1fdb0*/  MOV R3, 0x1fdd0 ;  /* 0x0001fdd000037802 */ /* 0x000fe40000000f00 */
[----:B------:R-:W-:Y:S05]  /*1fdc0*/  CALL.REL.NOINC `($__internal_93_$__cuda_sm70_shflsync_idx_p) ;  /* 0x0000c8f000007944 */ /* 0x000fea0003c00000 */
[----:B------:R-:W-:Y:S01]  /*1fdd0*/  MOV R4, R237 ;  /* 0x000000ed00047202 */ /* 0x000fe20000000f00 */
[----:B------:R-:W-:Y:S05]  /*1fde0*/  BRA `(.L_x_5752) ;  /* 0xfffeccc000007947 */ /* 0x000fea000383ffff */
.L_x_5592:
[----:B------:R-:W-:Y:S01]  /*1fdf0*/  IMAD.MOV.U32 R235, RZ, RZ, R13 ;  /* 0x000000ffffeb7224 */ /* 0x000fe200078e000d */
[----:B------:R-:W-:Y:S01]  /*1fe00*/  MOV R2, RZ ;  /* 0x000000ff00027202 */ /* 0x000fe20000000f00 */
[----:B------:R-:W-:Y:S01]  /*1fe10*/  IMAD.MOV.U32 R236, RZ, RZ, 0x181f ;  /* 0x0000181fffec7424 */ /* 0x000fe200078e00ff */
[----:B------:R-:W-:Y:S02]  /*1fe20*/  MOV R3, 0x1fe40 ;  /* 0x0001fe4000037802 */ /* 0x000fe40000000f00 */
[----:B-12---:R-:W-:Y:S05]  /*1fe30*/  CALL.REL.NOINC `($__internal_93_$__cuda_sm70_shflsync_idx_p) ;  /* 0x0000c88000007944 */ /* 0x006fea0003c00000 */
[----:B------:R-:W-:Y:S01]  /*1fe40*/  MOV R0, R237 ;  /* 0x000000ed00007202 */ /* 0x000fe20000000f00 */
[----:B------:R-:W-:Y:S05]  /*1fe50*/  BRA `(.L_x_5753) ;  /* 0xfffecc7000007947 */ /* 0x000fea000383ffff */
.L_x_5595:
[----:B------:R-:W-:Y:S01]  /*1fe60*/  IMAD.MOV.U32 R235, RZ, RZ, R6 ;  /* 0x000000ffffeb7224 */ /* 0x000fe200078e0006 */
[----:B--2---:R-:W-:Y:S01]  /*1fe70*/  MOV R2, 0x1 ;  /* 0x0000000100027802 */ /* 0x004fe20000000f00 */
[----:B------:R-:W-:Y:S01]  /*1fe80*/  IMAD.MOV.U32 R236, RZ, RZ, 0x181f ;  /* 0x0000181fffec7424 */ /* 0x000fe200078e00ff */
[----:B------:R-:W-:-:S02]  /*1fe90*/  MOV R3, 0x1feb0 ;  /* 0x0001feb000037802 */ /* 0x000fc40000000f00 */
[----:B-1-34-:R-:W-:Y:S05]  /*1fea0*/  CALL.REL.NOINC `($__internal_93_$__cuda_sm70_shflsync_idx_p) ;  /* 0x0000c81000007944 */ /* 0x01afea0003c00000 */
        /* <DEDUP_REMOVED lines=8> */
.L_x_5596:
[----:B------:R-:W-:Y:S01]  /*1ff30*/  IMAD.MOV.U32 R235, RZ, RZ, R4 ;  /* 0x000000ffffeb7224 */ /* 0x000fe200078e0004 */
[----:B------:R-:W-:Y:S01]  /*1ff40*/  MOV R2, RZ ;  /* 0x000000ff00027202 */ /* 0x000fe20000000f00 */
[----:B------:R-:W-:Y:S01]  /*1ff50*/  IMAD.MOV.U32 R236, RZ, RZ, 0x1c1f ;  /* 0x00001c1fffec7424 */ /* 0x000fe200078e00ff */
[----:B------:R-:W-:Y:S02]  /*1ff60*/  MOV R3, 0x1ff80 ;  /* 0x0001ff8000037802 */ /* 0x000fe40000000f00 */
[----:B------:R-:W-:Y:S05]  /*1ff70*/  CALL.REL.NOINC `($__internal_93_$__cuda_sm70_shflsync_idx_p) ;  /* 0x0000c74000007944 */ /* 0x000fea0003c00000 */
[----:B------:R-:W-:Y:S01]  /*1ff80*/  MOV R3, R237 ;  /* 0x000000ed00037202 */ /* 0x000fe20000000f00 */
[----:B------:R-:W-:Y:S05]  /*1ff90*/  BRA `(.L_x_5755) ;  /* 0xfffed17000007947 */ /* 0x000fea000383ffff */
.L_x_5601:
[----:B------:R-:W-:Y:S01]  /*1ffa0*/  IMAD.MOV.U32 R235, RZ, RZ, R4 ;  /* 0x000000ffffeb7224 */ /* 0x000fe200078e0004 */
[----:B------:R-:W-:Y:S01]  /*1ffb0*/  MOV R2, 0x1 ;  /* 0x0000000100027802 */ /* 0x000fe20000000f00 */
[----:B------:R-:W-:Y:S01]  /*1ffc0*/  IMAD.MOV.U32 R236, RZ, RZ, 0x1c1f ;  /* 0x00001c1fffec7424 */ /* 0x000fe200078e00ff */
[----:B------:R-:W-:Y:S02]  /*1ffd0*/  MOV R3, 0x1fff0 ;  /* 0x0001fff000037802 */ /* 0x000fe40000000f00 */
[----:B-1----:R-:W-:Y:S05]  /*1ffe0*/  CALL.REL.NOINC `($__internal_93_$__cuda_sm70_shflsync_idx_p) ;  /* 0x0000c6d000007944 */ /* 0x002fea0003c00000 */
[----:B------:R-:W-:Y:S01]  /*1fff0*/  MOV R3, R237 ;  /* 0x000000ed00037202 */ /* 0x000fe20000000f00 */
[----:B------:R-:W-:Y:S05]  /*20000*/  BRA `(.L_x_5756) ;  /* 0xfffed68000007947 */ /* 0x000fea000383ffff */
.L_x_5606:
[----:B------:R-:W-:Y:S01]  /*20010*/  IMAD.MOV.U32 R0, RZ, RZ, R13 ;  /* 0x000000ffff007224 */ /* 0x000fe200078e000d */
[----:B------:R-:W-:-:S02]  /*20020*/  MOV R3, 0x2 ;  /* 0x0000000200037802 */ /* 0x000fc40000000f00 */
[----:B------:R-:W-:Y:S02]  /*20030*/  MOV R2, 0x20050 ;  /* 0x0002005000027802 */ /* 0x000fe40000000f00 */
[----:B------:R-:W-:Y:S05]  /*20040*/  CALL.REL.NOINC `($__internal_92_$__cuda_sm70_shflsync_bfly_p) ;  /* 0x0000c61000007944 */ /* 0x000fea0003c00000 */
[----:B------:R-:W-:Y:S05]  /*20050*/  BRA `(.L_x_5757) ;  /* 0xfffedbe000007947 */ /* 0x000fea000383ffff */
.L_x_5607:
[----:B------:R-:W-:Y:S01]  /*20060*/  IMAD.MOV.U32 R0, RZ, RZ, R13 ;  /* 0x000000ffff007224 */ /* 0x000fe200078e000d */
[----:B------:R-:W-:Y:S02]  /*20070*/  MOV R3, 0x1 ;  /* 0x0000000100037802 */ /* 0x000fe40000000f00 */
[----:B------:R-:W-:Y:S02]  /*20080*/  MOV R2, 0x200a0 ;  /* 0x000200a000027802 */ /* 0x000fe40000000f00 */
[----:B------:R-:W-:Y:S05]  /*20090*/  CALL.REL.NOINC `($__internal_92_$__cuda_sm70_shflsync_bfly_p) ;  /* 0x0000c5c000007944 */ /* 0x000fea0003c00000 */
[----:B------:R-:W-:Y:S01]  /*200a0*/  FMNMX.FTZ R13, R13, R172, !PT ;  /* 0x000000ac0d0d7209 */ /* 0x000fe20007810000 */
[----:B------:R-:W-:Y:S01]  /*200b0*/  IMAD.MOV.U32 R0, RZ, RZ, R6 ;  /* 0x000000ffff007224 */ /* 0x000fe200078e0006 */
[----:B------:R-:W-:Y:S01]  /*200c0*/  MOV R2, 0x200f0 ;  /* 0x000200f000027802 */ /* 0x000fe20000000f00 */
[----:B------:R-:W-:Y:S02]  /*200d0*/  IMAD.MOV.U32 R3, RZ, RZ, 0x2 ;  /* 0x00000002ff037424 */ /* 0x000fe400078e00ff */
[----:B------:R-:W-:Y:S05]  /*200e0*/  CALL.REL.NOINC `($__internal_92_$__cuda_sm70_shflsync_bfly_p) ;  /* 0x0000c57000007944 */ /* 0x000fea0003c00000 */
[----:B------:R-:W-:Y:S01]  /*200f0*/  FMNMX.FTZ R6, R6, R172, !PT ;  /* 0x000000ac06067209 */ /* 0x000fe20007810000 */
[----:B------:R-:W-:Y:S01]  /*20100*/  IMAD.MOV.U32 R3, RZ, RZ, 0x1 ;  /* 0x00000001ff037424 */ /* 0x000fe200078e00ff */
[----:B------:R-:W-:-:S03]  /*20110*/  MOV R2, 0x20140 ;  /* 0x0002014000027802 */ /* 0x000fc60000000f00 */
[----:B------:R-:W-:Y:S02]  /*20120*/  IMAD.MOV.U32 R0, RZ, RZ, R6 ;  /* 0x000000ffff007224 */ /* 0x000fe400078e0006 */
[----:B------:R-:W-:Y:S05]  /*20130*/  CALL.REL.NOINC `($__internal_92_$__cuda_sm70_shflsync_bfly_p) ;  /* 0x0000c52000007944 */ /* 0x000fea0003c00000 */
[----:B------:R-:W-:Y:S05]  /*20140*/  BRA `(.L_x_5758) ;  /* 0xfffedb6000007947 */ /* 0x000fea000383ffff */
.L_x_5615:
[----:B------:R-:W-:Y:S01]  /*20150*/  MOV R2, RZ ;  /* 0x000000ff00027202 */ /* 0x000fe20000000f00 */
[----:B------:R-:W-:Y:S01]  /*20160*/  IMAD.MOV.U32 R235, RZ, RZ, R8 ;  /* 0x000000ffffeb7224 */ /* 0x000fe200078e0008 */
[----:B------:R-:W-:Y:S01]  /*20170*/  MOV R3, 0x201a0 ;  /* 0x000201a000037802 */ /* 0x000fe20000000f00 */
[----:B------:R-:W-:Y:S02]  /*20180*/  IMAD.MOV.U32 R236, RZ, RZ, 0x181f ;  /* 0x0000181fffec7424 */ /* 0x000fe400078e00ff */
[----:B-1234-:R-:W-:Y:S05]  /*20190*/  CALL.REL.NOINC `($__internal_93_$__cuda_sm70_shflsync_idx_p) ;  /* 0x0000c52000007944 */ /* 0x01efea0003c00000 */
[----:B------:R-:W-:Y:S01]  /*201a0*/  MOV R4, R237 ;  /* 0x000000ed00047202 */ /* 0x000fe20000000f00 */
[----:B------:R-:W-:-:S05]  /*201b0*/  BRA `(.L_x_5759) ;  /* 0xfffef06000007947 */ /* 0x000fca000383ffff */
.L_x_5616:
[----:B------:R-:W-:Y:S01]  /*201c0*/  MOV R2, RZ ;  /* 0x000000ff00027202 */ /* 0x000fe20000000f00 */
[----:B------:R-:W-:Y:S01]  /*201d0*/  IMAD.MOV.U32 R235, RZ, RZ, R9 ;  /* 0x000000ffffeb7224 */ /* 0x000fe200078e0009 */
[----:B------:R-:W-:Y:S01]  /*201e0*/  MOV R3, 0x20210 ;  /* 0x0002021000037802 */ /* 0x000fe20000000f00 */
[----:B------:R-:W-:Y:S02]  /*201f0*/  IMAD.MOV.U32 R236, RZ, RZ, 0x181f ;  /* 0x0000181fffec7424 */ /* 0x000fe400078e00ff */
[----:B-1234-:R-:W-:Y:S05]  /*20200*/  CALL.REL.NOINC `($__internal_93_$__cuda_sm70_shflsync_idx_p) ;  /* 0x0000c4b000007944 */ /* 0x01efea0003c00000 */
[----:B------:R-:W-:Y:S01]  /*20210*/  MOV R0, R237 ;  /* 0x000000ed00007202 */ /* 0x000fe20000000f00 */
[----:B------:R-:W-:-:S05]  /*20220*/  BRA `(.L_x_5760) ;  /* 0xfffef01000007947 */ /* 0x000fca000383ffff */
.L_x_5617:
[----:B---3--:R-:W-:Y:S01]  /*20230*/  MOV R2, 0x1 ;  /* 0x0000000100027802 */ /* 0x008fe20000000f00 */
[----:B------:R-:W-:Y:S01]  /*20240*/  IMAD.MOV.U32 R235, RZ, RZ, R8 ;  /* 0x000000ffffeb7224 */ /* 0x000fe200078e0008 */
[----:B------:R-:W-:Y:S01]  /*20250*/  MOV R3, 0x20280 ;  /* 0x0002028000037802 */ /* 0x000fe20000000f00 */
[----:B------:R-:W-:Y:S02]  /*20260*/  IMAD.MOV.U32 R236, RZ, RZ, 0x181f ;  /* 0x0000181fffec7424 */ /* 0x000fe400078e00ff */
[----:B-12-4-:R-:W-:Y:S05]  /*20270*/  CALL.REL.NOINC `($__internal_93_$__cuda_sm70_shflsync_idx_p) ;  /* 0x0000c44000007944 */ /* 0x016fea0003c00000 */
[----:B------:R-:W-:Y:S01]  /*20280*/  MOV R2, 0x1 ;  /* 0x0000000100027802 */ /* 0x000fe20000000f00 */
[----:B------:R-:W-:Y:S01]  /*20290*/  IMAD.MOV.U32 R4, RZ, RZ, R237 ;  /* 0x000000ffff047224 */ /* 0x000fe200078e00ed */
[----:B------:R-:W-:Y:S01]  /*202a0*/  MOV R236, 0x181f ;  /* 0x0000181f00ec7802 */ /* 0x000fe20000000f00 */
[----:B------:R-:W-:Y:S01]  /*202b0*/  IMAD.MOV.U32 R235, RZ, RZ, R9 ;  /* 0x000000ffffeb7224 */ /* 0x000fe200078e0009 */
[----:B------:R-:W-:Y:S02]  /*202c0*/  MOV R3, 0x202e0 ;  /* 0x000202e000037802 */ /* 0x000fe40000000f00 */
[----:B------:R-:W-:Y:S05]  /*202d0*/  CALL.REL.NOINC `($__internal_93_$__cuda_sm70_shflsync_idx_p) ;  /* 0x0000c3e000007944 */ /* 0x000fea0003c00000 */
[----:B------:R-:W-:Y:S01]  /*202e0*/  MOV R0, R237 ;  /* 0x000000ed00007202 */ /* 0x000fe20000000f00 */
[----:B------:R-:W-:-:S05]  /*202f0*/  BRA `(.L_x_5761) ;  /* 0xfffef18000007947 */ /* 0x000fca000383ffff */
.L_x_5620:
[----:B------:R-:W-:Y:S01]  /*20300*/  MOV R2, RZ ;  /* 0x000000ff00027202 */ /* 0x000fe20000000f00 */
[----:B------:R-:W-:Y:S01]  /*20310*/  IMAD.MOV.U32 R235, RZ, RZ, R174 ;  /* 0x000000ffffeb7224 */ /* 0x000fe200078e00ae */
[----:B------:R-:W-:Y:S01]  /*20320*/  MOV R3, 0x20350 ;  /* 0x0002035000037802 */ /* 0x000fe20000000f00 */
[----:B------:R-:W-:Y:S02]  /*20330*/  IMAD.MOV.U32 R236, RZ, RZ, 0x181f ;  /* 0x0000181fffec7424 */ /* 0x000fe400078e00ff */
[----:B------:R-:W-:Y:S05]  /*20340*/  CALL.REL.NOINC `($__internal_93_$__cuda_sm70_shflsync_idx_p) ;  /* 0x0000c37000007944 */ /* 0x000fea0003c00000 */
[----:B------:R-:W-:Y:S01]  /*20350*/  MOV R4, R237 ;  /* 0x000000ed00047202 */ /* 0x000fe20000000f00 */
[----:B------:R-:W-:-:S05]  /*20360*/  BRA `(.L_x_5762) ;  /* 0xfffeff0000007947 */ /* 0x000fca000383ffff */
.L_x_5621:
[----:B------:R-:W-:Y:S01]  /*20370*/  MOV R2, RZ ;  /* 0x000000ff00027202 */ /* 0x000fe20000000f00 */
[----:B------:R-:W-:Y:S01]  /*20380*/  IMAD.MOV.U32 R235, RZ, RZ, R175 ;  /* 0x000000ffffeb7224 */ /* 0x000fe200078e00af */
[----:B------:R-:W-:Y:S01]  /*20390*/  MOV R3, 0x203c0 ;  /* 0x000203c000037802 */ /* 0x000fe20000000f00 */
[----:B------:R-:W-:Y:S02]  /*203a0*/  IMAD.MOV.U32 R236, RZ, RZ, 0x181f ;  /* 0x0000181fffec7424 */ /* 0x000fe400078e00ff */
[----:B-12---:R-:W-:Y:S05]  /*203b0*/  CALL.REL.NOINC `($__internal_93_$__cuda_sm70_shflsync_idx_p) ;  /* 0x0000c30000007944 */ /* 0x006fea0003c00000 */
[----:B------:R-:W-:Y:S01]  /*203c0*/  MOV R0, R237 ;  /* 0x000000ed00007202 */ /* 0x000fe20000000f00 */
[----:B------:R-:W-:-:S05]  /*203d0*/  BRA `(.L_x_5763) ;  /* 0xfffefeb000007947 */ /* 0x000fca000383ffff */
.L_x_5622:
[----:B--2---:R-:W-:Y:S01]  /*203e0*/  MOV R2, 0x1 ;  /* 0x0000000100027802 */ /* 0x004fe20000000f00 */
[----:B------:R-:W-:Y:S01]  /*203f0*/  IMAD.MOV.U32 R235, RZ, RZ, R174 ;  /* 0x000000ffffeb7224 */ /* 0x000fe200078e00ae */
[----:B------:R-:W-:Y:S01]  /*20400*/  MOV R3, 0x20430 ;  /* 0x0002043000037802 */ /* 0x000fe20000000f00 */
[----:B------:R-:W-:Y:S03]  /*20410*/  IMAD.MOV.U32 R236, RZ, RZ, 0x181f ;  /* 0x0000181fffec7424 */ /* 0x000fe600078e00ff */
[----:B-1-3--:R-:W-:Y:S05]  /*20420*/  CALL.REL.NOINC `($__internal_93_$__cuda_sm70_shflsync_idx_p) ;  /* 0x0000c29000007944 */ /* 0x00afea0003c00000 */
        /* <DEDUP_REMOVED lines=8> */
.L_x_5623:
[----:B------:R-:W-:Y:S01]  /*204b0*/  MOV R2, RZ ;  /* 0x000000ff00027202 */ /* 0x000fe20000000f00 */
[----:B------:R-:W-:Y:S01]  /*204c0*/  IMAD.MOV.U32 R235, RZ, RZ, R14 ;  /* 0x000000ffffeb7224 */ /* 0x000fe200078e000e */
[----:B------:R-:W-:Y:S01]  /*204d0*/  MOV R3, 0x20500 ;  /* 0x0002050000037802 */ /* 0x000fe20000000f00 */
[----:B------:R-:W-:Y:S02]  /*204e0*/  IMAD.MOV.U32 R236, RZ, RZ, 0x1c1f ;  /* 0x00001c1fffec7424 */ /* 0x000fe400078e00ff */
[----:B---3--:R-:W-:Y:S05]  /*204f0*/  CALL.REL.NOINC `($__internal_93_$__cuda_sm70_shflsync_idx_p) ;  /* 0x0000c1c000007944 */ /* 0x008fea0003c00000 */
[----:B------:R-:W-:Y:S01]  /*20500*/  MOV R3, R237 ;  /* 0x000000ed00037202 */ /* 0x000fe20000000f00 */
[----:B------:R-:W-:-:S05]  /*20510*/  BRA `(.L_x_5765) ;  /* 0xffff01f000007947 */ /* 0x000fca000383ffff */
.L_x_5628:
[----:B------:R-:W-:Y:S01]  /*20520*/  MOV R2, 0x1 ;  /* 0x0000000100027802 */ /* 0x000fe20000000f00 */
[----:B------:R-:W-:Y:S01]  /*20530*/  IMAD.MOV.U32 R235, RZ, RZ, R14 ;  /* 0x000000ffffeb7224 */ /* 0x000fe200078e000e */
[----:B------:R-:W-:Y:S01]  /*20540*/  MOV R3, 0x20570 ;  /* 0x0002057000037802 */ /* 0x000fe20000000f00 */
[----:B------:R-:W-:Y:S02]  /*20550*/  IMAD.MOV.U32 R236, RZ, RZ, 0x1c1f ;  /* 0x00001c1fffec7424 */ /* 0x000fe400078e00ff */
[----:B-1----:R-:W-:Y:S05]  /*20560*/  CALL.REL.NOINC `($__internal_93_$__cuda_sm70_shflsync_idx_p) ;  /* 0x0000c15000007944 */ /* 0x002fea0003c00000 */
[----:B------:R-:W-:Y:S01]  /*20570*/  MOV R3, R237 ;  /* 0x000000ed00037202 */ /* 0x000fe20000000f00 */
[----:B------:R-:W-:-:S05]  /*20580*/  BRA `(.L_x_5766) ;  /* 0xffff072000007947 */ /* 0x000fca000383ffff */
.L_x_5633:
[----:B------:R-:W-:Y:S02]  /*20590*/  MOV R3, 0x2 ;  /* 0x0000000200037802 */ /* 0x000fe40000000f00 */
[----:B------:R-:W-:Y:S02]  /*205a0*/  MOV R2, 0x205c0 ;  /* 0x000205c000027802 */ /* 0x000fe40000000f00 */
[----:B-12---:R-:W-:Y:S05]  /*205b0*/  CALL.REL.NOINC `($__internal_92_$__cuda_sm70_shflsync_bfly_p) ;  /* 0x0000c0a000007944 */ /* 0x006fea0003c00000 */
[----:B------:R-:W-:Y:S01]  /*205c0*/  MOV R2, R172 ;  /* 0x000000ac00027202 */ /* 0x000fe20000000f00 */
[----:B------:R-:W-:-:S05]  /*205d0*/  BRA `(.L_x_5767) ;  /* 0xffff0cc000007947 */ /* 0x000fca000383ffff */
.L_x_5634:
[----:B------:R-:W-:Y:S02]  /*205e0*/  MOV R3, 0x1 ;  /* 0x0000000100037802 */ /* 0x000fe40000000f00 */
[----:B------:R-:W-:Y:S02]  /*205f0*/  MOV R2, 0x20610 ;  /* 0x0002061000027802 */ /* 0x000fe40000000f00 */
[----:B-12---:R-:W-:Y:S05]  /*20600*/  CALL.REL.NOINC `($__internal_92_$__cuda_sm70_shflsync_bfly_p) ;  /* 0x0000c05000007944 */ /* 0x006fea0003c00000 */
[----:B------:R-:W-:Y:S01]  /*20610*/  IMAD.MOV.U32 R3, RZ, RZ, 0x2 ;  /* 0x00000002ff037424 */ /* 0x000fe200078e00ff */
[----:B------:R-:W-:Y:S01]  /*20620*/  FMNMX.FTZ R4, R0, R172, !PT ;  /* 0x000000ac00047209 */ /* 0x000fe20007810000 */
[----:B------:R-:W-:Y:S01]  /*20630*/  IMAD.MOV.U32 R0, RZ, RZ, R8 ;  /* 0x000000ffff007224 */ /* 0x000fe200078e0008 */
[----:B------:R-:W-:Y:S02]  /*20640*/  MOV R2, 0x20660 ;  /* 0x0002066000027802 */ /* 0x000fe40000000f00 */
[----:B------:R-:W-:Y:S05]  /*20650*/  CALL.REL.NOINC `($__internal_92_$__cuda_sm70_shflsync_bfly_p) ;  /* 0x0000c00000007944 */ /* 0x000fea0003c00000 */
[----:B------:R-:W-:Y:S01]  /*20660*/  FMNMX.FTZ R0, R8, R172, !PT ;  /* 0x000000ac08007209 */ /* 0x000fe20007810000 */
[----:B------:R-:W-:Y:S01]  /*20670*/  IMAD.MOV.U32 R3, RZ, RZ, 0x1 ;  /* 0x00000001ff037424 */ /* 0x000fe200078e00ff */
[----:B------:R-:W-:Y:S02]  /*20680*/  MOV R2, 0x206a0 ;  /* 0x000206a000027802 */ /* 0x000fe40000000f00 */
[----:B------:R-:W-:Y:S05]  /*20690*/  CALL.REL.NOINC `($__internal_92_$__cuda_sm70_shflsync_bfly_p) ;  /* 0x0000bfc000007944 */ /* 0x000fea0003c00000 */
[----:B------:R-:W-:Y:S01]  /*206a0*/  MOV R2, R172 ;  /* 0x000000ac00027202 */ /* 0x000fe20000000f00 */
[----:B------:R-:W-:-:S05]  /*206b0*/  BRA `(.L_x_5768) ;  /* 0xffff0c5000007947 */ /* 0x000fca000383ffff */
.L_x_5643:
[----:B------:R-:W-:Y:S01]  /*206c0*/  MOV R2, RZ ;  /* 0x000000ff00027202 */ /* 0x000fe20000000f00 */
[----:B------:R-:W-:Y:S01]  /*206d0*/  IMAD.MOV.U32 R235, RZ, RZ, R9 ;  /* 0x000000ffffeb7224 */ /* 0x000fe200078e0009 */
[----:B------:R-:W-:Y:S01]  /*206e0*/  MOV R3, 0x20710 ;  /* 0x0002071000037802 */ /* 0x000fe20000000f00 */
[----:B------:R-:W-:Y:S02]  /*206f0*/  IMAD.MOV.U32 R236, RZ, RZ, 0x181f ;  /* 0x0000181fffec7424 */ /* 0x000fe400078e00ff */
[----:B-1234-:R-:W-:Y:S05]  /*20700*/  CALL.REL.NOINC `($__internal_93_$__cuda_sm70_shflsync_idx_p) ;  /* 0x0000bfb000007944 */ /* 0x01efea0003c00000 */
[----:B------:R-:W-:Y:S01]  /*20710*/  MOV R8, R237 ;  /* 0x000000ed00087202 */ /* 0x000fe20000000f00 */
[----:B------:R-:W-:-:S05]  /*20720*/  BRA `(.L_x_5769) ;  /* 0xffff280000007947 */ /* 0x000fca000383ffff */
.L_x_5644:
[----:B------:R-:W-:Y:S01]  /*20730*/  MOV R2, RZ ;  /* 0x000000ff00027202 */ /* 0x000fe20000000f00 */
[----:B------:R-:W-:Y:S01]  /*20740*/  IMAD.MOV.U32 R235, RZ, RZ, R10 ;  /* 0x000000ffffeb7224 */ /* 0x000fe200078e000a */
[----:B------:R-:W-:Y:S01]  /*20750*/  MOV R3, 0x20780 ;  /* 0x0002078000037802 */ /* 0x000fe20000000f00 */
[----:B------:R-:W-:Y:S02]  /*20760*/  IMAD.MOV.U32 R236, RZ, RZ, 0x181f ;  /* 0x0000181fffec7424 */ /* 0x000fe400078e00ff */
[----:B-1234-:R-:W-:Y:S05]  /*20770*/  CALL.REL.NOINC `($__internal_93_$__cuda_sm70_shflsync_idx_p) ;  /* 0x0000bf4000007944 */ /* 0x01efea0003c00000 */
[----:B------:R-:W-:Y:S01]  /*20780*/  MOV R0, R237 ;  /* 0x000000ed00007202 */ /* 0x000fe20000000f00 */
[----:B------:R-:W-:-:S05]  /*20790*/  BRA `(.L_x_5770) ;  /* 0xffff27b000007947 */ /* 0x000fca000383ffff */
.L_x_5645:
        /* <DEDUP_REMOVED lines=13> */
.L_x_5648:
[----:B------:R-:W-:Y:S01]  /*20870*/  MOV R2, RZ ;  /* 0x000000ff00027202 */ /* 0x000fe20000000f00 */
[----:B------:R-:W-:Y:S01]  /*20880*/  IMAD.MOV.U32 R235, RZ, RZ, R173 ;  /* 0x000000ffffeb7224 */ /* 0x000fe200078e00ad */
[----:B------:R-:W-:Y:S01]  /*20890*/  MOV R3, 0x208c0 ;  /* 0x000208c000037802 */ /* 0x000fe20000000f00 */
[----:B------:R-:W-:Y:S02]  /*208a0*/  IMAD.MOV.U32 R236, RZ, RZ, 0x181f ;  /* 0x0000181fffec7424 */ /* 0x000fe400078e00ff */
[----:B------:R-:W-:Y:S05]  /*208b0*/  CALL.REL.NOINC `($__internal_93_$__cuda_sm70_shflsync_idx_p) ;  /* 0x0000be0000007944 */ /* 0x000fea0003c00000 */
[----:B------:R-:W-:Y:S01]  /*208c0*/  MOV R14, R237 ;  /* 0x000000ed000e7202 */ /* 0x000fe20000000f00 */
[----:B------:R-:W-:-:S05]  /*208d0*/  BRA `(.L_x_5772) ;  /* 0xffff36a000007947 */ /* 0x000fca000383ffff */
.L_x_5649:
[----:B------:R-:W-:Y:S01]  /*208e0*/  MOV R2, RZ ;  /* 0x000000ff00027202 */ /* 0x000fe20000000f00 */
[----:B------:R-:W-:Y:S01]  /*208f0*/  IMAD.MOV.U32 R235, RZ, RZ, R176 ;  /* 0x000000ffffeb7224 */ /* 0x000fe200078e00b0 */
[----:B------:R-:W-:Y:S01]  /*20900*/  MOV R3, 0x20930 ;  /* 0x0002093000037802 */ /* 0x000fe20000000f00 */
[----:B------:R-:W-:Y:S02]  /*20910*/  IMAD.MOV.U32 R236, RZ, RZ, 0x181f ;  /* 0x0000181fffec7424 */ /* 0x000fe400078e00ff */
[----:B-12---:R-:W-:Y:S05]  /*20920*/  CALL.REL.NOINC `($__internal_93_$__cuda_sm70_shflsync_idx_p) ;  /* 0x0000bd9000007944 */ /* 0x006fea0003c00000 */
[----:B------:R-:W-:Y:S01]  /*20930*/  MOV R0, R237 ;  /* 0x000000ed00007202 */ /* 0x000fe20000000f00 */
[----:B------:R-:W-:-:S05]  /*20940*/  BRA `(.L_x_5773) ;  /* 0xffff365000007947 */ /* 0x000fca000383ffff */
.L_x_5650:
        /* <DEDUP_REMOVED lines=13> */
.L_x_5651:
[----:B------:R-:W-:Y:S02]  /*20a20*/  MOV R3, 0x2 ;  /* 0x0000000200037802 */ /* 0x000fe40000000f00 */
[----:B------:R-:W-:Y:S02]  /*20a30*/  MOV R2, 0x20a50 ;  /* 0x00020a5000027802 */ /* 0x000fe40000000f00 */
[----:B---3--:R-:W-:Y:S05]  /*20a40*/  CALL.REL.NOINC `($__internal_92_$__cuda_sm70_shflsync_bfly_p) ;  /* 0x0000bc1000007944 */ /* 0x008fea0003c00000 */
[----:B------:R-:W-:Y:S01]  /*20a50*/  MOV R2, R172 ;  /* 0x000000ac00027202 */ /* 0x000fe20000000f00 */
[----:B------:R-:W-:-:S05]  /*20a60*/  BRA `(.L_x_5775) ;  /* 0xffff3a1000007947 */ /* 0x000fca000383ffff */
.L_x_5652:
[----:B------:R-:W-:Y:S02]  /*20a70*/  MOV R3, 0x1 ;  /* 0x0000000100037802 */ /* 0x000fe40000000f00 */
[----:B------:R-:W-:Y:S02]  /*20a80*/  MOV R2, 0x20aa0 ;  /* 0x00020aa000027802 */ /* 0x000fe40000000f00 */
[----:B---3--:R-:W-:Y:S05]  /*20a90*/  CALL.REL.NOINC `($__internal_92_$__cuda_sm70_shflsync_bfly_p) ;  /* 0x0000bbc000007944 */ /* 0x008fea0003c00000 */
        /* <DEDUP_REMOVED lines=11> */
.L_x_5655:
[----:B-1-34-:R-:W-:Y:S01]  /*20b50*/  MOV R2, RZ ;  /* 0x000000ff00027202 */ /* 0x01afe20000000f00 */
[----:B------:R-:W-:Y:S01]  /*20b60*/  IMAD.MOV.U32 R235, RZ, RZ, R6 ;  /* 0x000000ffffeb7224 */ /* 0x000fe200078e0006 */
[----:B------:R-:W-:Y:S01]  /*20b70*/  MOV R3, 0x20ba0 ;  /* 0x00020ba000037802 */ /* 0x000fe20000000f00 */
[----:B------:R-:W-:Y:S02]  /*20b80*/  IMAD.MOV.U32 R236, RZ, RZ, 0x181f ;  /* 0x0000181fffec7424 */ /* 0x000fe400078e00ff */
[----:B------:R-:W-:Y:S05]  /*20b90*/  CALL.REL.NOINC `($__internal_93_$__cuda_sm70_shflsync_idx_p) ;  /* 0x0000bb2000007944 */ /* 0x000fea0003c00000 */
[----:B------:R-:W-:Y:S01]  /*20ba0*/  MOV R0, R237 ;  /* 0x000000ed00007202 */ /* 0x000fe20000000f00 */
[----:B------:R-:W-:-:S05]  /*20bb0*/  BRA `(.L_x_5777) ;  /* 0xffff526000007947 */ /* 0x000fca000383ffff */
.L_x_5658:
[----:B--2---:R-:W-:Y:S01]  /*20bc0*/  MOV R2, 0x1 ;  /* 0x0000000100027802 */ /* 0x004fe20000000f00 */
[----:B------:R-:W-:Y:S01]  /*20bd0*/  IMAD.MOV.U32 R235, RZ, RZ, R6 ;  /* 0x000000ffffeb7224 */ /* 0x000fe200078e0006 */
[----:B------:R-:W-:Y:S01]  /*20be0*/  MOV R3, 0x20c10 ;  /* 0x00020c1000037802 */ /* 0x000fe20000000f00 */
[----:B------:R-:W-:Y:S02]  /*20bf0*/  IMAD.MOV.U32 R236, RZ, RZ, 0x181f ;  /* 0x0000181fffec7424 */ /* 0x000fe400078e00ff */
[----:B-1----:R-:W-:Y:S05]  /*20c00*/  CALL.REL.NOINC `($__internal_93_$__cuda_sm70_shflsync_idx_p) ;  /* 0x0000bab000007944 */ /* 0x002fea0003c00000 */
        /* <DEDUP_REMOVED lines=8> */
.L_x_5661:
[----:B------:R-:W-:Y:S01]  /*20c90*/  MOV R2, RZ ;  /* 0x000000ff00027202 */ /* 0x000fe20000000f00 */
[----:B------:R-:W-:Y:S01]  /*20ca0*/  IMAD.MOV.U32 R235, RZ, RZ, R13 ;  /* 0x000000ffffeb7224 */ /* 0x000fe200078e000d */
[----:B------:R-:W-:Y:S01]  /*20cb0*/  MOV R3, 0x20ce0 ;  /* 0x00020ce000037802 */ /* 0x000fe20000000f00 */
[----:B------:R-:W-:Y:S02]  /*20cc0*/  IMAD.MOV.U32 R236, RZ, RZ, 0x181f ;  /* 0x0000181fffec7424 */ /* 0x000fe400078e00ff */
[----:B------:R-:W-:Y:S05]  /*20cd0*/  CALL.REL.NOINC `($__internal_93_$__cuda_sm70_shflsync_idx_p) ;  /* 0x0000b9e000007944 */ /* 0x000fea0003c00000 */
[----:B------:R-:W-:Y:S01]  /*20ce0*/  MOV R6, R237 ;  /* 0x000000ed00067202 */ /* 0x000fe20000000f00 */
[----:B------:R-:W-:-:S05]  /*20cf0*/  BRA `(.L_x_5779) ;  /* 0xffff615000007947 */ /* 0x000fca000383ffff */
.L_x_5662:
[----:B------:R-:W-:Y:S01]  /*20d00*/  MOV R2, RZ ;  /* 0x000000ff00027202 */ /* 0x000fe20000000f00 */
[----:B------:R-:W-:Y:S01]  /*20d10*/  IMAD.MOV.U32 R235, RZ, RZ, R174 ;  /* 0x000000ffffeb7224 */ /* 0x000fe200078e00ae */
[----:B------:R-:W-:Y:S01]  /*20d20*/  MOV R3, 0x20d50 ;  /* 0x00020d5000037802 */ /* 0x000fe20000000f00 */
[----:B------:R-:W-:Y:S02]  /*20d30*/  IMAD.MOV.U32 R236, RZ, RZ, 0x181f ;  /* 0x0000181fffec7424 */ /* 0x000fe400078e00ff */
[----:B-12---:R-:W-:Y:S05]  /*20d40*/  CALL.REL.NOINC `($__internal_93_$__cuda_sm70_shflsync_idx_p) ;  /* 0x0000b97000007944 */ /* 0x006fea0003c00000 */
[----:B------:R-:W-:Y:S01]  /*20d50*/  MOV R0, R237 ;  /* 0x000000ed00007202 */ /* 0x000fe20000000f00 */
[----:B------:R-:W-:-:S05]  /*20d60*/  BRA `(.L_x_5780) ;  /* 0xffff610000007947 */ /* 0x000fca000383ffff */
.L_x_5663:
[----:B--2---:R-:W-:Y:S01]  /*20d70*/  MOV R2, 0x1 ;  /* 0x0000000100027802 */ /* 0x004fe20000000f00 */
[----:B------:R-:W-:Y:S01]  /*20d80*/  IMAD.MOV.U32 R235, RZ, RZ, R13 ;  /* 0x000000ffffeb7224 */ /* 0x000fe200078e000d */
[----:B------:R-:W-:Y:S01]  /*20d90*/  MOV R3, 0x20dc0 ;  /* 0x00020dc000037802 */ /* 0x000fe20000000f00 */
[----:B------:R-:W-:Y:S02]  /*20da0*/  IMAD.MOV.U32 R236, RZ, RZ, 0x181f ;  /* 0x0000181fffec7424 */ /* 0x000fe400078e00ff */
        /* <DEDUP_REMOVED lines=9> */
.L_x_5664:
[----:B------:R-:W-:Y:S01]  /*20e40*/  MOV R2, RZ ;  /* 0x000000ff00027202 */ /* 0x000fe20000000f00 */
[----:B------:R-:W-:Y:S01]  /*20e50*/  IMAD.MOV.U32 R235, RZ, RZ, R13 ;  /* 0x000000ffffeb7224 */ /* 0x000fe200078e000d */
[----:B------:R-:W-:Y:S01]  /*20e60*/  MOV R3, 0x20e90 ;  /* 0x00020e9000037802 */ /* 0x000fe20000000f00 */
[----:B------:R-:W-:Y:S02]  /*20e70*/  IMAD.MOV.U32 R236, RZ, RZ, 0x1c1f ;  /* 0x00001c1fffec7424 */ /* 0x000fe400078e00ff */
[----:B------:R-:W-:Y:S05]  /*20e80*/  CALL.REL.NOINC `($__internal_93_$__cuda_sm70_shflsync_idx_p) ;  /* 0x0000b83000007944 */ /* 0x000fea0003c00000 */
[----:B------:R-:W-:Y:S01]  /*20e90*/  MOV R3, R237 ;  /* 0x000000ed00037202 */ /* 0x000fe20000000f00 */
[----:B------:R-:W-:-:S05]  /*20ea0*/  BRA `(.L_x_5782) ;  /* 0xffff643000007947 */ /* 0x000fca000383ffff */
.L_x_5669:
[----:B------:R-:W-:Y:S01]  /*20eb0*/  MOV R2, 0x1 ;  /* 0x0000000100027802 */ /* 0x000fe20000000f00 */
[----:B------:R-:W-:Y:S01]  /*20ec0*/  IMAD.MOV.U32 R235, RZ, RZ, R13 ;  /* 0x000000ffffeb7224 */ /* 0x000fe200078e000d */
[----:B------:R-:W-:Y:S01]  /*20ed0*/  MOV R3, 0x20f00 ;  /* 0x00020f0000037802 */ /* 0x000fe20000000f00 */
[----:B------:R-:W-:Y:S02]  /*20ee0*/  IMAD.MOV.U32 R236, RZ, RZ, 0x1c1f ;  /* 0x00001c1fffec7424 */ /* 0x000fe400078e00ff */
[----:B-1----:R-:W-:Y:S05]  /*20ef0*/  CALL.REL.NOINC `($__internal_93_$__cuda_sm70_shflsync_idx_p) ;  /* 0x0000b7c000007944 */ /* 0x002fea0003c00000 */
[----:B------:R-:W-:Y:S01]  /*20f00*/  MOV R3, R237 ;  /* 0x000000ed00037202 */ /* 0x000fe20000000f00 */
[----:B------:R-:W-:-:S05]  /*20f10*/  BRA `(.L_x_5783) ;  /* 0xffff698000007947 */ /* 0x000fca000383ffff */
.L_x_5674:
[----:B------:R-:W-:Y:S02]  /*20f20*/  MOV R3, 0x2 ;  /* 0x0000000200037802 */ /* 0x000fe40000000f00 */
[----:B------:R-:W-:Y:S02]  /*20f30*/  MOV R2, 0x20f50 ;  /* 0x00020f5000027802 */ /* 0x000fe40000000f00 */
[----:B-12---:R-:W-:Y:S05]  /*20f40*/  CALL.REL.NOINC `($__internal_92_$__cuda_sm70_shflsync_bfly_p) ;  /* 0x0000b71000007944 */ /* 0x006fea0003c00000 */
[----:B------:R-:W-:Y:S01]  /*20f50*/  MOV R2, R172 ;  /* 0x000000ac00027202 */ /* 0x000fe20000000f00 */
[----:B------:R-:W-:-:S05]  /*20f60*/  BRA `(.L_x_5784) ;  /* 0xffff6f4000007947 */ /* 0x000fca000383ffff */
.L_x_5675:
        /* <DEDUP_REMOVED lines=14> */
.L_x_5677:
[----:B------:R-:W-:Y:S01]  /*21050*/  IMAD.MOV.U32 R0, RZ, RZ, R234 ;  /* 0x000000ffff007224 */ /* 0x000fe200078e00ea */
[----:B------:R-:W-:-:S02]  /*21060*/  MOV R3, 0x2 ;  /* 0x0000000200037802 */ /* 0x000fc40000000f00 */
[----:B------:R-:W-:Y:S02]  /*21070*/  MOV R2, 0x21090 ;  /* 0x0002109000027802 */ /* 0x000fe40000000f00 */
[----:B------:R-:W-:Y:S05]  /*21080*/  CALL.REL.NOINC `($__internal_92_$__cuda_sm70_shflsync_bfly_p) ;  /* 0x0000b5d000007944 */ /* 0x000fea0003c00000 */
[----:B------:R-:W-:Y:S01]  /*21090*/  MOV R4, R172 ;  /* 0x000000ac00047202 */ /* 0x000fe20000000f00 */
[----:B------:R-:W-:Y:S05]  /*210a0*/  BRA `(.L_x_5786) ;  /* 0xffff865000007947 */ /* 0x000fea000383ffff */
.L_x_5678:
[----:B------:R-:W-:Y:S01]  /*210b0*/  IMAD.MOV.U32 R0, RZ, RZ, R4 ;  /* 0x000000ffff007224 */ /* 0x000fe200078e0004 */
[----:B------:R-:W-:Y:S02]  /*210c0*/  MOV R3, 0x1 ;  /* 0x0000000100037802 */ /* 0x000fe40000000f00 */
[----:B------:R-:W-:Y:S02]  /*210d0*/  MOV R2, 0x210f0 ;  /* 0x000210f000027802 */ /* 0x000fe40000000f00 */
[----:B-1----:R-:W-:Y:S05]  /*210e0*/  CALL.REL.NOINC `($__internal_92_$__cuda_sm70_shflsync_bfly_p) ;  /* 0x0000b57000007944 */ /* 0x002fea0003c00000 */
[----:B------:R-:W-:Y:S01]  /*210f0*/  FADD.FTZ R4, R4, R172 ;  /* 0x000000ac04047221 */ /* 0x000fe20000010000 */
[----:B------:R-:W-:Y:S02]  /*21100*/  MOV R0, R233 ;  /* 0x000000e900007202 */ /* 0x000fe40000000f00 */
[----:B------:R-:W-:Y:S02]  /*21110*/  MOV R3, 0x2 ;  /* 0x0000000200037802 */ /* 0x000fe40000000f00 */
[----:B------:R-:W-:Y:S02]  /*21120*/  MOV R2, 0x21140 ;  /* 0x0002114000027802 */ /* 0x000fe40000000f00 */
[----:B------:R-:W-:Y:S05]  /*21130*/  CALL.REL.NOINC `($__internal_92_$__cuda_sm70_shflsync_bfly_p) ;  /* 0x0000b52000007944 */ /* 0x000fea0003c00000 */
[----:B------:R-:W-:Y:S01]  /*21140*/  FADD.FTZ R233, R233, R172 ;  /* 0x000000ace9e97221 */ /* 0x000fe20000010000 */
[----:B------:R-:W-:-:S02]  /*21150*/  MOV R3, 0x1 ;  /* 0x0000000100037802 */ /* 0x000fc40000000f00 */
[----:B------:R-:W-:Y:S02]  /*21160*/  MOV R2, 0x21190 ;  /* 0x0002119000027802 */ /* 0x000fe40000000f00 */
[----:B------:R-:W-:Y:S02]  /*21170*/  MOV R0, R233 ;  /* 0x000000e900007202 */ /* 0x000fe40000000f00 */
[----:B------:R-:W-:Y:S05]  /*21180*/  CALL.REL.NOINC `($__internal_92_$__cuda_sm70_shflsync_bfly_p) ;  /* 0x0000b4d000007944 */ /* 0x000fea0003c00000 */
[----:B------:R-:W-:Y:S01]  /*21190*/  MOV R3, R172 ;  /* 0x000000ac00037202 */ /* 0x000fe20000000f00 */
[----:B------:R-:W-:Y:S05]  /*211a0*/  BRA `(.L_x_5787) ;  /* 0xffff85c000007947 */ /* 0x000fea000383ffff */
.L_x_5685:
[----:B--234-:R-:W-:Y:S01]  /*211b0*/  IMAD.MOV.U32 R235, RZ, RZ, R6 ;  /* 0x000000ffffeb7224 */ /* 0x01cfe200078e0006 */
[----:B------:R-:W-:Y:S01]  /*211c0*/  MOV R2, RZ ;  /* 0x000000ff00027202 */ /* 0x000fe20000000f00 */
[----:B------:R-:W-:Y:S01]  /*211d0*/  IMAD.MOV.U32 R236, RZ, RZ, 0x181f ;  /* 0x0000181fffec7424 */ /* 0x000fe200078e00ff */
[----:B------:R-:W-:Y:S02]  /*211e0*/  MOV R3, 0x21200 ;  /* 0x0002120000037802 */ /* 0x000fe40000000f00 */
[----:B-1----:R-:W-:Y:S05]  /*211f0*/  CALL.REL.NOINC `($__internal_93_$__cuda_sm70_shflsync_idx_p) ;  /* 0x0000b4c000007944 */ /* 0x002fea0003c00000 */
[----:B------:R-:W-:Y:S01]  /*21200*/  MOV R4, R237 ;  /* 0x000000ed00047202 */ /* 0x000fe20000000f00 */
[----:B------:R-:W-:Y:S05]  /*21210*/  BRA `(.L_x_5788) ;  /* 0xffffa1c000007947 */ /* 0x000fea000383ffff */
.L_x_5686:
[----:B------:R-:W-:Y:S01]  /*21220*/  IMAD.MOV.U32 R235, RZ, RZ, R16 ;  /* 0x000000ffffeb7224 */ /* 0x000fe200078e0010 */
[----:B------:R-:W-:Y:S01]  /*21230*/  MOV R2, RZ ;  /* 0x000000ff00027202 */ /* 0x000fe20000000f00 */
[----:B------:R-:W-:Y:S01]  /*21240*/  IMAD.MOV.U32 R236, RZ, RZ, 0x181f ;  /* 0x0000181fffec7424 */ /* 0x000fe200078e00ff */
[----:B------:R-:W-:-:S02]  /*21250*/  MOV R3, 0x21270 ;  /* 0x0002127000037802 */ /* 0x000fc40000000f00 */
[----:B-123--:R-:W-:Y:S05]  /*21260*/  CALL.REL.NOINC `($__internal_93_$__cuda_sm70_shflsync_idx_p) ;  /* 0x0000b45000007944 */ /* 0x00efea0003c00000 */
[----:B------:R-:W-:Y:S01]  /*21270*/  MOV R0, R237 ;  /* 0x000000ed00007202 */ /* 0x000fe20000000f00 */
[----:B------:R-:W-:Y:S05]  /*21280*/  BRA `(.L_x_5789) ;  /* 0xffffa17000007947 */ /* 0x000fea000383ffff */
.L_x_5689:
        /* <DEDUP_REMOVED lines=13> */
.L_x_5692:
[----:B------:R-:W-:Y:S01]  /*21360*/  IMAD.MOV.U32 R235, RZ, RZ, R6 ;  /* 0x000000ffffeb7224 */ /* 0x000fe200078e0006 */
[----:B--2---:R-:W-:Y:S01]  /*21370*/  MOV R2, 0x2 ;  /* 0x0000000200027802 */ /* 0x004fe20000000f00 */
[----:B------:R-:W-:Y:S01]  /*21380*/  IMAD.MOV.U32 R236, RZ, RZ, 0x181f ;  /* 0x0000181fffec7424 */ /* 0x000fe200078e00ff */
[----:B------:R-:W-:Y:S02]  /*21390*/  MOV R3, 0x213b0 ;  /* 0x000213b000037802 */ /* 0x000fe40000000f00 */
[----:B-1-34-:R-:W-:Y:S05]  /*213a0*/  CALL.REL.NOINC `($__internal_93_$__cuda_sm70_shflsync_idx_p) ;  /* 0x0000b31000007944 */ /* 0x01afea0003c00000 */
[----:B------:R-:W-:Y:S01]  /*213b0*/  MOV R4, R237 ;  /* 0x000000ed00047202 */ /* 0x000fe20000000f00 */
[----:B------:R-:W-:Y:S05]  /*213c0*/  BRA `(.L_x_5791) ;  /* 0xffffa32000007947 */ /* 0x000fea000383ffff */
.L_x_5693:
[----:B------:R-:W-:Y:S01]  /*213d0*/  IMAD.MOV.U32 R235, RZ, RZ, R16 ;  /* 0x000000ffffeb7224 */ /* 0x000fe200078e0010 */
[----:B--2---:R-:W-:Y:S01]  /*213e0*/  MOV R2, 0x2 ;  /* 0x0000000200027802 */ /* 0x004fe20000000f00 */
[----:B------:R-:W-:Y:S01]  /*213f0*/  IMAD.MOV.U32 R236, RZ, RZ, 0x181f ;  /* 0x0000181fffec7424 */ /* 0x000fe200078e00ff */
[----:B------:R-:W-:Y:S02]  /*21400*/  MOV R3, 0x21420 ;  /* 0x0002142000037802 */ /* 0x000fe40000000f00 */
[----:B-1-34-:R-:W-:Y:S05]  /*21410*/  CALL.REL.NOINC `($__internal_93_$__cuda_sm70_shflsync_idx_p) ;  /* 0x0000b2a000007944 */ /* 0x01afea0003c00000 */
[----:B------:R-:W-:Y:S01]  /*21420*/  MOV R0, R237 ;  /* 0x000000ed00007202 */ /* 0x000fe20000000f00 */
[----:B------:R-:W-:Y:S05]  /*21430*/  BRA `(.L_x_5792) ;  /* 0xffffa2d000007947 */ /* 0x000fea000383ffff */
.L_x_5696:
[----:B------:R-:W-:Y:S01]  /*21440*/  IMAD.MOV.U32 R235, RZ, RZ, R6 ;  /* 0x000000ffffeb7224 */ /* 0x000fe200078e0006 */
[----:B---3--:R-:W-:Y:S01]  /*21450*/  MOV R2, 0x3 ;  /* 0x0000000300027802 */ /* 0x008fe20000000f00 */
        /* <DEDUP_REMOVED lines=11> */
.L_x_5698:
[----:B------:R-:W-:Y:S01]  /*21510*/  IMAD.MOV.U32 R235, RZ, RZ, R5 ;  /* 0x000000ffffeb7224 */ /* 0x000fe200078e0005 */
[----:B------:R-:W-:Y:S01]  /*21520*/  MOV R2, RZ ;  /* 0x000000ff00027202 */ /* 0x000fe20000000f00 */
[----:B------:R-:W-:Y:S01]  /*21530*/  IMAD.MOV.U32 R236, RZ, RZ, 0x1c1f ;  /* 0x00001c1fffec7424 */ /* 0x000fe200078e00ff */
[----:B------:R-:W-:Y:S02]  /*21540*/  MOV R3, 0x21560 ;  /* 0x0002156000037802 */ /* 0x000fe40000000f00 */
[----:B------:R-:W-:Y:S05]  /*21550*/  CALL.REL.NOINC `($__internal_93_$__cuda_sm70_shflsync_idx_p) ;  /* 0x0000b16000007944 */ /* 0x000fea0003c00000 */
[----:B------:R-:W-:Y:S01]  /*21560*/  MOV R4, R237 ;  /* 0x000000ed00047202 */ /* 0x000fe20000000f00 */
[----:B------:R-:W-:Y:S05]  /*21570*/  BRA `(.L_x_5794) ;  /* 0xffffa69000007947 */ /* 0x000fea000383ffff */
.L_x_5699:
[----:B------:R-:W-:Y:S01]  /*21580*/  IMAD.MOV.U32 R235, RZ, RZ, R6 ;  /* 0x000000ffffeb7224 */ /* 0x000fe200078e0006 */
[----:B------:R-:W-:Y:S01]  /*21590*/  MOV R2, RZ ;  /* 0x000000ff00027202 */ /* 0x000fe20000000f00 */
[----:B------:R-:W-:Y:S01]  /*215a0*/  IMAD.MOV.U32 R236, RZ, RZ, 0x1c1f ;  /* 0x00001c1fffec7424 */ /* 0x000fe200078e00ff */
[----:B------:R-:W-:Y:S02]  /*215b0*/  MOV R3, 0x215d0 ;  /* 0x000215d000037802 */ /* 0x000fe40000000f00 */
[----:B-12---:R-:W-:Y:S05]  /*215c0*/  CALL.REL.NOINC `($__internal_93_$__cuda_sm70_shflsync_idx_p) ;  /* 0x0000b0f000007944 */ /* 0x006fea0003c00000 */
[----:B------:R-:W-:Y:S01]  /*215d0*/  MOV R0, R237 ;  /* 0x000000ed00007202 */ /* 0x000fe20000000f00 */
[----:B------:R-:W-:Y:S05]  /*215e0*/  BRA `(.L_x_5795) ;  /* 0xffffa64000007947 */ /* 0x000fea000383ffff */
.L_x_5702:
[----:B------:R-:W-:Y:S01]  /*215f0*/  IMAD.MOV.U32 R235, RZ, RZ, R5 ;  /* 0x000000ffffeb7224 */ /* 0x000fe200078e0005 */
[----:B-1----:R-:W-:Y:S01]  /*21600*/  MOV R2, 0x1 ;  /* 0x0000000100027802 */ /* 0x002fe20000000f00 */
[----:B------:R-:W-:Y:S01]  /*21610*/  IMAD.MOV.U32 R236, RZ, RZ, 0x1c1f ;  /* 0x00001c1fffec7424 */ /* 0x000fe200078e00ff */
[----:B------:R-:W-:-:S02]  /*21620*/  MOV R3, 0x21640 ;  /* 0x0002164000037802 */ /* 0x000fc40000000f00 */
[----:B--234-:R-:W-:Y:S05]  /*21630*/  CALL.REL.NOINC `($__internal_93_$__cuda_sm70_shflsync_idx_p) ;  /* 0x0000b08000007944 */ /* 0x01cfea0003c00000 */
        /* <DEDUP_REMOVED lines=8> */
.L_x_5706:
[----:B------:R-:W-:Y:S01]  /*216c0*/  IMAD.MOV.U32 R235, RZ, RZ, R5 ;  /* 0x000000ffffeb7224 */ /* 0x000fe200078e0005 */
[----:B------:R-:W-:Y:S01]  /*216d0*/  MOV R2, RZ ;  /* 0x000000ff00027202 */ /* 0x000fe20000000f00 */
[----:B------:R-:W-:Y:S01]  /*216e0*/  IMAD.MOV.U32 R236, RZ, RZ, 0x181f ;  /* 0x0000181fffec7424 */ /* 0x000fe200078e00ff */
[----:B------:R-:W-:Y:S02]  /*216f0*/  MOV R3, 0x21710 ;  /* 0x0002171000037802 */ /* 0x000fe40000000f00 */
[----:B---3--:R-:W-:Y:S05]  /*21700*/  CALL.REL.NOINC `($__internal_93_$__cuda_sm70_shflsync_idx_p) ;  /* 0x0000afb000007944 */ /* 0x008fea0003c00000 */
[----:B------:R-:W-:Y:S01]  /*21710*/  MOV R4, R237 ;  /* 0x000000ed00047202 */ /* 0x000fe20000000f00 */
[----:B------:R-:W-:Y:S05]  /*21720*/  BRA `(.L_x_5797) ;  /* 0xffffc69000007947 */ /* 0x000fea000383ffff */
.L_x_5707:
[----:B------:R-:W-:Y:S01]  /*21730*/  IMAD.MOV.U32 R235, RZ, RZ, R16 ;  /* 0x000000ffffeb7224 */ /* 0x000fe200078e0010 */
[----:B------:R-:W-:Y:S01]  /*21740*/  MOV R2, RZ ;  /* 0x000000ff00027202 */ /* 0x000fe20000000f00 */
[----:B------:R-:W-:Y:S01]  /*21750*/  IMAD.MOV.U32 R236, RZ, RZ, 0x181f ;  /* 0x0000181fffec7424 */ /* 0x000fe200078e00ff */
[----:B------:R-:W-:Y:S02]  /*21760*/  MOV R3, 0x21780 ;  /* 0x0002178000037802 */ /* 0x000fe40000000f00 */
[----:B-123--:R-:W-:Y:S05]  /*21770*/  CALL.REL.NOINC `($__internal_93_$__cuda_sm70_shflsync_idx_p) ;  /* 0x0000af4000007944 */ /* 0x00efea0003c00000 */
[----:B------:R-:W-:Y:S01]  /*21780*/  MOV R0, R237 ;  /* 0x000000ed00007202 */ /* 0x000fe20000000f00 */
[----:B------:R-:W-:Y:S05]  /*21790*/  BRA `(.L_x_5798) ;  /* 0xffffc64000007947 */ /* 0x000fea000383ffff */
.L_x_5710:
        /* <DEDUP_REMOVED lines=13> */
.L_x_5713:
[----:B------:R-:W-:Y:S01]  /*21870*/  IMAD.MOV.U32 R235, RZ, RZ, R5 ;  /* 0x000000ffffeb7224 */ /* 0x000fe200078e0005 */
[----:B-1----:R-:W-:Y:S01]  /*21880*/  MOV R2, 0x2 ;  /* 0x0000000200027802 */ /* 0x002fe20000000f00 */
[----:B------:R-:W-:Y:S01]  /*21890*/  IMAD.MOV.U32 R236, RZ, RZ, 0x181f ;  /* 0x0000181fffec7424 */ /* 0x000fe200078e00ff */
[----:B------:R-:W-:Y:S02]  /*218a0*/  MOV R3, 0x218c0 ;  /* 0x000218c000037802 */ /* 0x000fe40000000f00 */
[----:B--234-:R-:W-:Y:S05]  /*218b0*/  CALL.REL.NOINC `($__internal_93_$__cuda_sm70_shflsync_idx_p) ;  /* 0x0000ae0000007944 */ /* 0x01cfea0003c00000 */
[----:B------:R-:W-:Y:S01]  /*218c0*/  MOV R4, R237 ;  /* 0x000000ed00047202 */ /* 0x000fe20000000f00 */
[----:B------:R-:W-:Y:S05]  /*218d0*/  BRA `(.L_x_5800) ;  /* 0xffffc7f000007947 */ /* 0x000fea000383ffff */
.L_x_5714:
[----:B------:R-:W-:Y:S01]  /*218e0*/  IMAD.MOV.U32 R235, RZ, RZ, R16 ;  /* 0x000000ffffeb7224 */ /* 0x000fe200078e0010 */
[----:B-1----:R-:W-:Y:S01]  /*218f0*/  MOV R2, 0x2 ;  /* 0x0000000200027802 */ /* 0x002fe20000000f00 */
[----:B------:R-:W-:Y:S01]  /*21900*/  IMAD.MOV.U32 R236, RZ, RZ, 0x181f ;  /* 0x0000181fffec7424 */ /* 0x000fe200078e00ff */
[----:B------:R-:W-:Y:S02]  /*21910*/  MOV R3, 0x21930 ;  /* 0x0002193000037802 */ /* 0x000fe40000000f00 */
[----:B--234-:R-:W-:Y:S05]  /*21920*/  CALL.REL.NOINC `($__internal_93_$__cuda_sm70_shflsync_idx_p) ;  /* 0x0000ad9000007944 */ /* 0x01cfea0003c00000 */
[----:B------:R-:W-:Y:S01]  /*21930*/  MOV R0, R237 ;  /* 0x000000ed00007202 */ /* 0x000fe20000000f00 */
[----:B------:R-:W-:Y:S05]  /*21940*/  BRA `(.L_x_5801) ;  /* 0xffffc7a000007947 */ /* 0x000fea000383ffff */
.L_x_5717:
        /* <DEDUP_REMOVED lines=13> */
.L_x_5719:
[----:B------:R-:W-:Y:S01]  /*21a20*/  IMAD.MOV.U32 R235, RZ, RZ, R147 ;  /* 0x000000ffffeb7224 */ /* 0x000fe200078e0093 */
[----:B------:R-:W-:Y:S01]  /*21a30*/  MOV R2, RZ ;  /* 0x000000ff00027202 */ /* 0x000fe20000000f00 */
[----:B------:R-:W-:Y:S01]  /*21a40*/  IMAD.MOV.U32 R236, RZ, RZ, 0x1f ;  /* 0x0000001fffec7424 */ /* 0x000fe200078e00ff */
[----:B------:R-:W-:Y:S02]  /*21a50*/  MOV R3, 0x21a70 ;  /* 0x00021a7000037802 */ /* 0x000fe40000000f00 */
[----:B--2---:R-:W-:Y:S05]  /*21a60*/  CALL.REL.NOINC `($__internal_93_$__cuda_sm70_shflsync_idx_p) ;  /* 0x0000ac5000007944 */ /* 0x004fea0003c00000 */
[----:B------:R-:W-:Y:S01]  /*21a70*/  MOV R10, R237 ;  /* 0x000000ed000a7202 */ /* 0x000fe20000000f00 */
[----:B------:R-:W-:Y:S05]  /*21a80*/  BRA `(.L_x_5803) ;  /* 0xffffca4000007947 */ /* 0x000fea000383ffff */
.L_x_5720:
[----:B------:R-:W-:Y:S01]  /*21a90*/  IMAD.MOV.U32 R235, RZ, RZ, R147 ;  /* 0x000000ffffeb7224 */ /* 0x000fe200078e0093 */
[----:B------:R-:W-:Y:S01]  /*21aa0*/  MOV R2, 0x1 ;  /* 0x0000000100027802 */ /* 0x000fe20000000f00 */
[----:B------:R-:W-:Y:S01]  /*21ab0*/  IMAD.MOV.U32 R236, RZ, RZ, 0x1f ;  /* 0x0000001fffec7424 */ /* 0x000fe200078e00ff */
[----:B------:R-:W-:Y:S02]  /*21ac0*/  MOV R3, 0x21ae0 ;  /* 0x00021ae000037802 */ /* 0x000fe40000000f00 */
[----:B-123--:R-:W-:Y:S05]  /*21ad0*/  CALL.REL.NOINC `($__internal_93_$__cuda_sm70_shflsync_idx_p) ;  /* 0x0000abe000007944 */ /* 0x00efea0003c00000 */
[----:B------:R-:W-:Y:S01]  /*21ae0*/  MOV R9, R237 ;  /* 0x000000ed00097202 */ /* 0x000fe20000000f00 */
[----:B------:R-:W-:Y:S05]  /*21af0*/  BRA `(.L_x_5804) ;  /* 0xffffc9f000007947 */ /* 0x000fea000383ffff */
.L_x_5721:
[----:B------:R-:W-:Y:S02]  /*21b00*/  MOV R3, 0x1 ;  /* 0x0000000100037802 */ /* 0x000fe40000000f00 */
[----:B------:R-:W-:-:S02]  /*21b10*/  MOV R2, 0x21b30 ;  /* 0x00021b3000027802 */ /* 0x000fc40000000f00 */
[----:B-1-34-:R-:W-:Y:S05]  /*21b20*/  CALL.REL.NOINC `($__internal_94_$__cuda_sm70_shflsync_up_p) ;  /* 0x0000abf000007944 */ /* 0x01afea0003c00000 */
[----:B------:R-:W-:Y:S05]  /*21b30*/  BRA `(.L_x_5805) ;  /* 0xffffcae000007947 */ /* 0x000fea000383ffff */
.L_x_5722:
[----:B------:R-:W-:Y:S02]  /*21b40*/  MOV R3, 0x2 ;  /* 0x0000000200037802 */ /* 0x000fe40000000f00 */
[----:B------:R-:W-:-:S02]  /*21b50*/  MOV R2, 0x21b70 ;  /* 0x00021b7000027802 */ /* 0x000fc40000000f00 */
[----:B-1-3--:R-:W-:Y:S05]  /*21b60*/  CALL.REL.NOINC `($__internal_94_$__cuda_sm70_shflsync_up_p) ;  /* 0x0000abb000007944 */ /* 0x00afea0003c00000 */
        /* <DEDUP_REMOVED lines=24> */
.L_x_5726:
[----:B------:R-:W-:Y:S02]  /*21cf0*/  MOV R3, 0x1 ;  /* 0x0000000100037802 */ /* 0x000fe40000000f00 */
[----:B------:R-:W-:Y:S02]  /*21d00*/  MOV R2, 0x21d20 ;  /* 0x00021d2000027802 */ /* 0x000fe40000000f00 */
[----:B------:R-:W-:Y:S05]  /*21d10*/  CALL.REL.NOINC `($__internal_94_$__cuda_sm70_shflsync_up_p) ;  /* 0x0000aa0000007944 */ /* 0x000fea0003c00000 */
[----:B------:R-:W-:Y:S01]  /*21d20*/  MOV R2, R4 ;  /* 0x0000000400027202 */ /* 0x000fe20000000f00 */
[----:B------:R-:W-:Y:S05]  /*21d30*/  BRA `(.L_x_5807) ;  /* 0xffffcb5000007947 */ /* 0x000fea000383ffff */
.L_x_5727:
        /* <DEDUP_REMOVED lines=27> */
.L_x_5729:
[----:B------:R-:W-:Y:S02]  /*21ef0*/  SEL R0, RZ, 0x1, P0 ;  /* 0x00000001ff007807 */ /* 0x000fe40000000000 */
[----:B------:R-:W-:Y:S02]  /*21f00*/  MOV R2, 0x21f20 ;  /* 0x00021f2000027802 */ /* 0x000fe40000000f00 */
[----:B--2---:R-:W-:Y:S05]  /*21f10*/  CALL.REL.NOINC `($__internal_95_$__cuda_sm70_votesync_ballot) ;  /* 0x0000a86000007944 */ /* 0x004fea0003c00000 */
[----:B------:R-:W-:Y:S01]  /*21f20*/  MOV R5, R0 ;  /* 0x0000000000057202 */ /* 0x000fe20000000f00 */
[----:B------:R-:W-:Y:S05]  /*21f30*/  BRA `(.L_x_5809) ;  /* 0xffffcae000007947 */ /* 0x000fea000383ffff */
.L_x_5730:
[----:B------:R-:W-:Y:S01]  /*21f40*/  IMAD.MOV.U32 R235, RZ, RZ, R6 ;  /* 0x000000ffffeb7224 */ /* 0x000fe200078e0006 */
[----:B-1----:R-:W-:Y:S01]  /*21f50*/  MOV R2, R0 ;  /* 0x0000000000027202 */ /* 0x002fe20000000f00 */
[----:B------:R-:W-:Y:S01]  /*21f60*/  IMAD.MOV.U32 R236, RZ, RZ, 0x1f ;  /* 0x0000001fffec7424 */ /* 0x000fe200078e00ff */
[----:B------:R-:W-:Y:S02]  /*21f70*/  MOV R3, 0x21f90 ;  /* 0x00021f9000037802 */ /* 0x000fe40000000f00 */
[----:B--2---:R-:W-:Y:S05]  /*21f80*/  CALL.REL.NOINC `($__internal_93_$__cuda_sm70_shflsync_idx_p) ;  /* 0x0000a73000007944 */ /* 0x004fea0003c00000 */
[----:B------:R-:W-:Y:S01]  /*21f90*/  IMAD.MOV.U32 R6, RZ, RZ, R237 ;  /* 0x000000ffff067224 */ /* 0x000fe200078e00ed */
[----:B------:R-:W-:Y:S01]  /*21fa0*/  MOV R2, R0 ;  /* 0x0000000000027202 */ /* 0x000fe20000000f00 */
[----:B------:R-:W-:Y:S01]  /*21fb0*/  IMAD.MOV.U32 R235, RZ, RZ, R8 ;  /* 0x000000ffffeb7224 */ /* 0x000fe200078e0008 */
[----:B------:R-:W-:-:S02]  /*21fc0*/  MOV R236, 0x1f ;  /* 0x0000001f00ec7802 */ /* 0x000fc40000000f00 */
[----:B------:R-:W-:Y:S02]  /*21fd0*/  MOV R3, 0x21ff0 ;  /* 0x00021ff000037802 */ /* 0x000fe40000000f00 */
[----:B------:R-:W-:Y:S05]  /*21fe0*/  CALL.REL.NOINC `($__internal_93_$__cuda_sm70_shflsync_idx_p) ;  /* 0x0000a6d000007944 */ /* 0x000fea0003c00000 */
[----:B------:R-:W-:Y:S01]  /*21ff0*/  MOV R8, R237 ;  /* 0x000000ed00087202 */ /* 0x000fe20000000f00 */
[----:B------:R-:W-:Y:S05]  /*22000*/  BRA `(.L_x_5810) ;  /* 0xffffca8000007947 */ /* 0x000fea000383ffff */
.L_x_5733:
[----:B------:R-:W-:Y:S01]  /*22010*/  IMAD.MOV.U32 R235, RZ, RZ, R4 ;  /* 0x000000ffffeb7224 */ /* 0x000fe200078e0004 */
[----:B-1----:R-:W-:Y:S01]  /*22020*/  MOV R2, R0 ;  /* 0x0000000000027202 */ /* 0x002fe20000000f00 */
[----:B------:R-:W-:Y:S01]  /*22030*/  IMAD.MOV.U32 R236, RZ, RZ, 0x1f ;  /* 0x0000001fffec7424 */ /* 0x000fe200078e00ff */
[----:B------:R-:W-:Y:S02]  /*22040*/  MOV R3, 0x22060 ;  /* 0x0002206000037802 */ /* 0x000fe40000000f00 */
[----:B--2-4-:R-:W-:Y:S05]  /*22050*/  CALL.REL.NOINC `($__internal_93_$__cuda_sm70_shflsync_idx_p) ;  /* 0x0000a66000007944 */ /* 0x014fea0003c00000 */
[----:B------:R-:W-:Y:S01]  /*22060*/  MOV R11, R237 ;  /* 0x000000ed000b7202 */ /* 0x000fe20000000f00 */
[----:B------:R-:W-:Y:S05]  /*22070*/  BRA `(.L_x_5732) ;  /* 0xffffca7000007947 */ /* 0x000fea000383ffff */
        .type           $_ZN7cutlass13device_kernelIN5flash19enable_sm80_to_sm89INS1_16FlashAttnFwdSm80INS1_25CollectiveMainloopFwdSm80ILi8ELi1ELb0EN4cute5tupleIJNS5_1CILi128EEENS7_ILi48EEENS7_ILi256EEEEEELi256ENS_6half_tEfNS_4arch4Sm80ELb0ELb1ELb0ELb1ELb1ELb1ELb1ELb1EEENS1_21CollectiveEpilogueFwdINS6_IJS8_SA_S9_EEENS6_IJNS7_ILi1EEESI_SI_EEESC_SE_Li256ELb1ELb1ELb1ELb0EEENS1_36VarlenDynamicPersistentTileSchedulerILi128ELi48ELi256ELi256ELb1ELb1ELb0ELb1ELb0ELb1EEEEEEEEEvNT_6ParamsE$_ZZN5flash25CollectiveMainloopFwdSm80ILi8ELi1ELb0EN4cute5tupleIJNS1_1CILi128EEENS3_ILi48EEENS3_ILi256EEEEEELi256EN7cutlass6half_tEfNS8_4arch4Sm80ELb0ELb1ELb0ELb1ELb1ELb1ELb1ELb1EE3mmaINS_16FlashAttnFwdSm80ISC_NS_21CollectiveEpilogueFwdINS2_IJS4_S6_S5_EEENS2_IJNS3_ILi1EEESH_SH_EEES9_SB_Li256ELb1ELb1ELb1ELb0EEENS_36VarlenDynamicPersistentTileSchedulerILi128ELi48ELi256ELi256ELb1ELb1ELb0ELb1ELb0ELb1EEEE13SharedStorageENS1_6TensorINS1_11ArrayEngineIfLm128EEENS1_6LayoutINS2_IJNS2_IJNS3_ILi2EEESS_EEESH_NS3_ILi32EEEEEENS2_IJNS2_IJSH_SS_EEENS3_ILi0EEENS3_ILi4EEEEEEEEEENS_7SoftmaxILi2ELi0EEEEEbRKNSC_6ParamsERT0_RT1_iRKNS_16SeqlenInfoQKNewKILb1ELb1EEENS2_IJiiiiEEERT_ENKUlvE_clEv,@function
        .size           $_ZN7cutlass13device_kernelIN5flash19enable_sm80_to_sm89INS1_16FlashAttnFwdSm80INS1_25CollectiveMainloopFwdSm80ILi8ELi1ELb0EN4cute5tupleIJNS5_1CILi128EEENS7_ILi48EEENS7_ILi256EEEEEELi256ENS_6half_tEfNS_4arch4Sm80ELb0ELb1ELb0ELb1ELb1ELb1ELb1ELb1EEENS1_21CollectiveEpilogueFwdINS6_IJS8_SA_S9_EEENS6_IJNS7_ILi1EEESI_SI_EEESC_SE_Li256ELb1ELb1ELb1ELb0EEENS1_36VarlenDynamicPersistentTileSchedulerILi128ELi48ELi256ELi256ELb1ELb1ELb0ELb1ELb0ELb1EEEEEEEEEvNT_6ParamsE$_ZZN5flash25CollectiveMainloopFwdSm80ILi8ELi1ELb0EN4cute5tupleIJNS1_1CILi128EEENS3_ILi48EEENS3_ILi256EEEEEELi256EN7cutlass6half_tEfNS8_4arch4Sm80ELb0ELb1ELb0ELb1ELb1ELb1ELb1ELb1EE3mmaINS_16FlashAttnFwdSm80ISC_NS_21CollectiveEpilogueFwdINS2_IJS4_S6_S5_EEENS2_IJNS3_ILi1EEESH_SH_EEES9_SB_Li256ELb1ELb1ELb1ELb0EEENS_36VarlenDynamicPersistentTileSchedulerILi128ELi48ELi256ELi256ELb1ELb1ELb0ELb1ELb0ELb1EEEE13SharedStorageENS1_6TensorINS1_11ArrayEngineIfLm128EEENS1_6LayoutINS2_IJNS2_IJNS3_ILi2EEESS_EEESH_NS3_ILi32EEEEEENS2_IJNS2_IJSH_SS_EEENS3_ILi0EEENS3_ILi4EEEEEEEEEENS_7SoftmaxILi2ELi0EEEEEbRKNSC_6ParamsERT0_RT1_iRKNS_16SeqlenInfoQKNewKILb1ELb1EEENS2_IJiiiiEEERT_ENKUlvE_clEv,($__internal_92_$__cuda_sm70_shflsync_bfly_p - $_ZN7cutlass13device_kernelIN5flash19enable_sm80_to_sm89INS1_16FlashAttnFwdSm80INS1_25CollectiveMainloopFwdSm80ILi8ELi1ELb0EN4cute5tupleIJNS5_1CILi128EEENS7_ILi48EEENS7_ILi256EEEEEELi256ENS_6half_tEfNS_4arch4Sm80ELb0ELb1ELb0ELb1ELb1ELb1ELb1ELb1EEENS1_21CollectiveEpilogueFwdINS6_IJS8_SA_S9_EEENS6_IJNS7_ILi1EEESI_SI_EEESC_SE_Li256ELb1ELb1ELb1ELb0EEENS1_36VarlenDynamicPersistentTileSchedulerILi128ELi48ELi256ELi256ELb1ELb1ELb0ELb1ELb0ELb1EEEEEEEEEvNT_6ParamsE$_ZZN5flash25CollectiveMainloopFwdSm80ILi8ELi1ELb0EN4cute5tupleIJNS1_1CILi128EEENS3_ILi48EEENS3_ILi256EEEEEELi256EN7cutlass6half_tEfNS8_4arch4Sm80ELb0ELb1ELb0ELb1ELb1ELb1ELb1ELb1EE3mmaINS_16FlashAttnFwdSm80ISC_NS_21CollectiveEpilogueFwdINS2_IJS4_S6_S5_EEENS2_IJNS3_ILi1EEESH_SH_EEES9_SB_Li256ELb1ELb1ELb1ELb0EEENS_36VarlenDynamicPersistentTileSchedulerILi128ELi48ELi256ELi256ELb1ELb1ELb0ELb1ELb0ELb1EEEE13SharedStorageENS1_6TensorINS1_11ArrayEngineIfLm128EEENS1_6LayoutINS2_IJNS2_IJNS3_ILi2EEESS_EEESH_NS3_ILi32EEEEEENS2_IJNS2_IJSH_SS_EEENS3_ILi0EEENS3_ILi4EEEEEEEEEENS_7SoftmaxILi2ELi0EEEEEbRKNSC_6ParamsERT0_RT1_iRKNS_16SeqlenInfoQKNewKILb1ELb1EEENS2_IJiiiiEEERT_ENKUlvE_clEv)
$_ZN7cutlass13device_kernelIN5flash19enable_sm80_to_sm89INS1_16FlashAttnFwdSm80INS1_25CollectiveMainloopFwdSm80ILi8ELi1ELb0EN4cute5tupleIJNS5_1CILi128EEENS7_ILi48EEENS7_ILi256EEEEEELi256ENS_6half_tEfNS_4arch4Sm80ELb0ELb1ELb0ELb1ELb1ELb1ELb1ELb1EEENS1_21CollectiveEpilogueFwdINS6_IJS8_SA_S9_EEENS6_IJNS7_ILi1EEESI_SI_EEESC_SE_Li256ELb1ELb1ELb1ELb0EEENS1_36VarlenDynamicPersistentTileSchedulerILi128ELi48ELi256ELi256ELb1ELb1ELb0ELb1ELb0ELb1EEEEEEEEEvNT_6ParamsE$_ZZN5flash25CollectiveMainloopFwdSm80ILi8ELi1ELb0EN4cute5tupleIJNS1_1CILi128EEENS3_ILi48EEENS3_ILi256EEEEEELi256EN7cutlass6half_tEfNS8_4arch4Sm80ELb0ELb1ELb0ELb1ELb1ELb1ELb1ELb1EE3mmaINS_16FlashAttnFwdSm80ISC_NS_21CollectiveEpilogueFwdINS2_IJS4_S6_S5_EEENS2_IJNS3_ILi1EEESH_SH_EEES9_SB_Li256ELb1ELb1ELb1ELb0EEENS_36VarlenDynamicPersistentTileSchedulerILi128ELi48ELi256ELi256ELb1ELb1ELb0ELb1ELb0ELb1EEEE13SharedStorageENS1_6TensorINS1_11ArrayEngineIfLm128EEENS1_6LayoutINS2_IJNS2_IJNS3_ILi2EEESS_EEESH_NS3_ILi32EEEEEENS2_IJNS2_IJSH_SS_EEENS3_ILi0EEENS3_ILi4EEEEEEEEEENS_7SoftmaxILi2ELi0EEEEEbRKNSC_6ParamsERT0_RT1_iRKNS_16SeqlenInfoQKNewKILb1ELb1EEENS2_IJiiiiEEERT_ENKUlvE_clEv:
        /* <DEDUP_REMOVED lines=9> */
[----:B------:R-:W-:Y:S05]  /*22110*/  RET.REL.NODEC R2 `(_ZN7cutlass13device_kernelIN5flash19enable_sm80_to_sm89INS1_16FlashAttnFwdSm80INS1_25CollectiveMainloopFwdSm80ILi8ELi1ELb0EN4cute5tupleIJNS5_1CILi128EEENS7_ILi48EEENS7_ILi256EEEEEELi256ENS_6half_tEfNS_4arch4Sm80ELb0ELb1ELb0ELb1ELb1ELb1ELb1ELb1EEENS1_21CollectiveEpilogueFwdINS6_IJS8_SA_S9_EEENS6_IJNS7_ILi1EEESI_SI_EEESC_SE_Li256ELb1ELb1ELb1ELb0EEENS1_36VarlenDynamicPersistentTileSchedulerILi128ELi48ELi256ELi256ELb1ELb1ELb0ELb1ELb0ELb1EEEEEEEEEvNT_6ParamsE) ;  /* 0xfffddee002007950 */ /* 0x000fea0003c3ffff */
.L_x_5811:
        /* <DEDUP_REMOVED lines=55> */
.L_x_5887:
[----:B------:R-:W-:Y:S05]  /*22490*/  BRA.DIV ~URZ, `(.L_x_5814) ;  /* 0x000094f27f007947 */ /* 0x000fea000b800000 */
[----:B------:R3:W4:Y:S01]  /*224a0*/  SHFL.IDX PT, R8, R34, RZ, 0x181f ;  /* 0x00181fff22087589 */ /* 0x00072200000e0000 */
[----:B--2---:R-:W-:-:S03]  /*224b0*/  MOV R9, R6 ;  /* 0x0000000600097202 */ /* 0x004fc60000000f00 */
[----:B------:R3:W2:Y:S04]  /*224c0*/  SHFL.IDX PT, R10, R28, RZ, 0x181f ;  /* 0x00181fff1c0a7589 */ /* 0x0006a800000e0000 */
[----:B------:R3:W1:Y:S02]  /*224d0*/  SHFL.IDX PT, R2, R35, RZ, 0x181f ;  /* 0x00181fff23027589 */ /* 0x00066400000e0000 */
.L_x_5888:
        /* <DEDUP_REMOVED lines=54> */
.L_x_5816:
[----:B------:R-:W-:Y:S05]  /*22840*/  BSYNC B0 ;  /* 0x0000000000007941 */ /* 0x000fea0003800000 */
.L_x_5815:
        /* <DEDUP_REMOVED lines=33> */
.L_x_5889:
        /* <DEDUP_REMOVED lines=52> */
.L_x_5819:
[----:B------:R-:W-:Y:S05]  /*22da0*/  BSYNC B0 ;  /* 0x0000000000007941 */ /* 0x000fea0003800000 */
.L_x_5818:
        /* <DEDUP_REMOVED lines=34> */
.L_x_5890:
[----:B------:R-:W-:Y:S05]  /*22fd0*/  BRA.DIV ~URZ, `(.L_x_5821) ;  /* 0x00008d027f007947 */ /* 0x000fea000b800000 */
[----:B------:R4:W1:Y:S01]  /*22fe0*/  SHFL.IDX PT, R8, R34, 0x2, 0x181f ;  /* 0x00581f0022087f89 */ /* 0x00086200000e0000 */
[----:B--23--:R-:W-:-:S03]  /*22ff0*/  MOV R9, R6 ;  /* 0x0000000600097202 */ /* 0x00cfc60000000f00 */
[----:B------:R4:W2:Y:S04]  /*23000*/  SHFL.IDX PT, R10, R28, 0x2, 0x181f ;  /* 0x00581f001c0a7f89 */ /* 0x0008a800000e0000 */
[----:B------:R4:W3:Y:S02]  /*23010*/  SHFL.IDX PT, R2, R35, 0x2, 0x181f ;  /* 0x00581f0023027f89 */ /* 0x0008e400000e0000 */
.L_x_5891:
        /* <DEDUP_REMOVED lines=53> */
.L_x_5823:
[----:B------:R-:W-:Y:S05]  /*23370*/  BSYNC B0 ;  /* 0x0000000000007941 */ /* 0x000fea0003800000 */
.L_x_5822:
        /* <DEDUP_REMOVED lines=39> */
.L_x_5892:
[----:B------:R-:W-:Y:S05]  /*235f0*/  BRA.DIV ~URZ, `(.L_x_5825) ;  /* 0x000088927f007947 */ /* 0x000fea000b800000 */
[----:B------:R3:W1:Y:S04]  /*23600*/  SHFL.IDX PT, R8, R34, 0x3, 0x181f ;  /* 0x00781f0022087f89 */ /* 0x00066800000e0000 */
[----:B------:R3:W4:Y:S04]  /*23610*/  SHFL.IDX PT, R10, R28, 0x3, 0x181f ;  /* 0x00781f001c0a7f89 */ /* 0x00072800000e0000 */
[----:B------:R3:W2:Y:S02]  /*23620*/  SHFL.IDX PT, R2, R35, 0x3, 0x181f ;  /* 0x00781f0023027f89 */ /* 0x0006a400000e0000 */
.L_x_5893:
        /* <DEDUP_REMOVED lines=52> */
.L_x_5827:
[----:B------:R-:W-:Y:S05]  /*23970*/  BSYNC B0 ;  /* 0x0000000000007941 */ /* 0x000fea0003800000 */
.L_x_5826:
        /* <DEDUP_REMOVED lines=104> */
.L_x_5831:
[----:B------:R-:W-:Y:S05]  /*24000*/  BSYNC B0 ;  /* 0x0000000000007941 */ /* 0x000fea0003800000 */
.L_x_5830:
        /* <DEDUP_REMOVED lines=46> */
.L_x_5833:
[----:B------:R-:W-:Y:S05]  /*242f0*/  BSYNC B0 ;  /* 0x0000000000007941 */ /* 0x000fea0003800000 */
.L_x_5832:
        /* <DEDUP_REMOVED lines=46> */
.L_x_5835:
[----:B------:R-:W-:Y:S05]  /*245e0*/  BSYNC B0 ;  /* 0x0000000000007941 */ /* 0x000fea0003800000 */
.L_x_5834:
        /* <DEDUP_REMOVED lines=45> */
.L_x_5829:
[----:B------:R-:W-:Y:S05]  /*248c0*/  BSYNC B1 ;  /* 0x0000000000017941 */ /* 0x000fea0003800000 */
.L_x_5828:
        /* <DEDUP_REMOVED lines=49> */
.L_x_5839:
[----:B------:R-:W-:Y:S05]  /*24be0*/  BSYNC B0 ;  /* 0x0000000000007941 */ /* 0x000fea0003800000 */
.L_x_5838:
        /* <DEDUP_REMOVED lines=46> */
.L_x_5841:
[----:B------:R-:W-:Y:S05]  /*24ed0*/  BSYNC B0 ;  /* 0x0000000000007941 */ /* 0x000fea0003800000 */
.L_x_5840:
        /* <DEDUP_REMOVED lines=46> */
.L_x_5843:
[----:B------:R-:W-:Y:S05]  /*251c0*/  BSYNC B0 ;  /* 0x0000000000007941 */ /* 0x000fea0003800000 */
.L_x_5842:
        /* <DEDUP_REMOVED lines=45> */
.L_x_5837:
[----:B------:R-:W-:Y:S05]  /*254a0*/  BSYNC B1 ;  /* 0x0000000000017941 */ /* 0x000fea0003800000 */
.L_x_5836:
        /* <DEDUP_REMOVED lines=49> */
.L_x_5847:
[----:B------:R-:W-:Y:S05]  /*257c0*/  BSYNC B0 ;  /* 0x0000000000007941 */ /* 0x000fea0003800000 */
.L_x_5846:
        /* <DEDUP_REMOVED lines=46> */
.L_x_5849:
[----:B------:R-:W-:Y:S05]  /*25ab0*/  BSYNC B0 ;  /* 0x0000000000007941 */ /* 0x000fea0003800000 */
.L_x_5848:
        /* <DEDUP_REMOVED lines=46> */
.L_x_5851:
[----:B------:R-:W-:Y:S05]  /*25da0*/  BSYNC B0 ;  /* 0x0000000000007941 */ /* 0x000fea0003800000 */
.L_x_5850:
        /* <DEDUP_REMOVED lines=45> */
.L_x_5845:
[----:B------:R-:W-:Y:S05]  /*26080*/  BSYNC B1 ;  /* 0x0000000000017941 */ /* 0x000fea0003800000 */
.L_x_5844:
[----:B------:R-:W-:Y:S01]  /*26090*/  IADD3 R2, R92, 0x60, RZ ;  /* 0x000000605c027810 */ /* 0x000fe20007ffe0ff */
[----:B------:R-:W-:-:S03]  /*260a0*/  IMAD.MOV.U32 R3, RZ, RZ, 0x0 ;  /* 0x00000000ff037424 */ /* 0x000fc600078e00ff */
[----:B------:R-:W-:Y:S01]  /*260b0*/  ISETP.GE.AND P0, PT, R2, R84, PT ;  /* 0x000000540200720c */ /* 0x000fe20003f06270 */
[----:B------:R-:W-:-:S12]  /*260c0*/  IMAD.MOV.U32 R2, RZ, RZ, R138 ;  /* 0x000000ffff027224 */ /* 0x000fd800078e008a */
[----:B------:R-:W-:Y:S05]  /*260d0*/  @P0 RET.REL.NODEC R2 `(_ZN7cutlass13device_kernelIN5flash19enable_sm80_to_sm89INS1_16FlashAttnFwdSm80INS1_25CollectiveMainloopFwdSm80ILi8ELi1ELb0EN4cute5tupleIJNS5_1CILi128EEENS7_ILi48EEENS7_ILi256EEEEEELi256ENS_6half_tEfNS_4arch4Sm80ELb0ELb1ELb0ELb1ELb1ELb1ELb1ELb1EEENS1_21CollectiveEpilogueFwdINS6_IJS8_SA_S9_EEENS6_IJNS7_ILi1EEESI_SI_EEESC_SE_Li256ELb1ELb1ELb1ELb0EEENS1_36VarlenDynamicPersistentTileSchedulerILi128ELi48ELi256ELi256ELb1ELb1ELb0ELb1ELb0ELb1EEEEEEEEEvNT_6ParamsE) ;  /* 0xfffd9f2002000950 */ /* 0x000fea0003c3ffff */
        /* <DEDUP_REMOVED lines=45> */
.L_x_5853:
[----:B------:R-:W-:Y:S05]  /*263b0*/  BSYNC B0 ;  /* 0x0000000000007941 */ /* 0x000fea0003800000 */
.L_x_5852:
        /* <DEDUP_REMOVED lines=46> */
.L_x_5855:
[----:B------:R-:W-:Y:S05]  /*266a0*/  BSYNC B0 ;  /* 0x0000000000007941 */ /* 0x000fea0003800000 */
.L_x_5854:
        /* <DEDUP_REMOVED lines=46> */
.L_x_5857:
[----:B------:R-:W-:Y:S05]  /*26990*/  BSYNC B0 ;  /* 0x0000000000007941 */ /* 0x000fea0003800000 */
.L_x_5856:
[----:B------:R-:W-:Y:S01]  /*269a0*/  IADD3 R4, R4, 0x60, RZ ;  /* 0x0000006004047810 */ /* 0x000fe20007ffe0ff */
[----:B------:R-:W-:Y:S02]  /*269b0*/  IMAD.MOV.U32 R2, RZ, RZ, R138 ;  /* 0x000000ffff027224 */ /* 0x000fe400078e008a */
[----:B------:R-:W-:Y:S01]  /*269c0*/  IMAD.MOV.U32 R3, RZ, RZ, 0x0 ;  /* 0x00000000ff037424 */ /* 0x000fe200078e00ff */
[----:B------:R-:W-:-:S13]  /*269d0*/  ISETP.GE.AND P0, PT, R4, R0, PT ;  /* 0x000000000400720c */ /* 0x000fda0003f06270 */
[----:B------:R-:W-:Y:S05]  /*269e0*/  @P0 RET.REL.NODEC R2 `(_ZN7cutlass13device_kernelIN5flash19enable_sm80_to_sm89INS1_16FlashAttnFwdSm80INS1_25CollectiveMainloopFwdSm80ILi8ELi1ELb0EN4cute5tupleIJNS5_1CILi128EEENS7_ILi48EEENS7_ILi256EEEEEELi256ENS_6half_tEfNS_4arch4Sm80ELb0ELb1ELb0ELb1ELb1ELb1ELb1ELb1EEENS1_21CollectiveEpilogueFwdINS6_IJS8_SA_S9_EEENS6_IJNS7_ILi1EEESI_SI_EEESC_SE_Li256ELb1ELb1ELb1ELb0EEENS1_36VarlenDynamicPersistentTileSchedulerILi128ELi48ELi256ELi256ELb1ELb1ELb0ELb1ELb0ELb1EEEEEEEEEvNT_6ParamsE) ;  /* 0xfffd961002000950 */ /* 0x000fea0003c3ffff */
        /* <DEDUP_REMOVED lines=44> */
[----:B------:R-:W-:Y:S05]  /*26cb0*/  RET.REL.NODEC R2 `(_ZN7cutlass13device_kernelIN5flash19enable_sm80_to_sm89INS1_16FlashAttnFwdSm80INS1_25CollectiveMainloopFwdSm80ILi8ELi1ELb0EN4cute5tupleIJNS5_1CILi128EEENS7_ILi48EEENS7_ILi256EEEEEELi256ENS_6half_tEfNS_4arch4Sm80ELb0ELb1ELb0ELb1ELb1ELb1ELb1ELb1EEENS1_21CollectiveEpilogueFwdINS6_IJS8_SA_S9_EEENS6_IJNS7_ILi1EEESI_SI_EEESC_SE_Li256ELb1ELb1ELb1ELb0EEENS1_36VarlenDynamicPersistentTileSchedulerILi128ELi48ELi256ELi256ELb1ELb1ELb0ELb1ELb0ELb1EEEEEEEEEvNT_6ParamsE) ;  /* 0xfffd934002007950 */ /* 0x000fea0003c3ffff */
.L_x_5812:
        /* <DEDUP_REMOVED lines=28> */
.L_x_5894:
[----:B------:R-:W-:Y:S05]  /*26e80*/  BRA.DIV ~URZ, `(.L_x_5859) ;  /* 0x000051a27f007947 */ /* 0x000fea000b800000 */
[----:B------:R3:W4:Y:S01]  /*26e90*/  SHFL.IDX PT, R8, R20, RZ, 0x181f ;  /* 0x00181fff14087589 */ /* 0x00072200000e0000 */
[----:B--2---:R-:W-:-:S03]  /*26ea0*/  MOV R9, R4 ;  /* 0x0000000400097202 */ /* 0x004fc60000000f00 */
[----:B------:R3:W2:Y:S04]  /*26eb0*/  SHFL.IDX PT, R6, R16, RZ, 0x181f ;  /* 0x00181fff10067589 */ /* 0x0006a800000e0000 */
[----:B------:R3:W1:Y:S02]  /*26ec0*/  SHFL.IDX PT, R2, R21, RZ, 0x181f ;  /* 0x00181fff15027589 */ /* 0x00066400000e0000 */
.L_x_5895:
        /* <DEDUP_REMOVED lines=36> */
.L_x_5861:
[----:B------:R-:W-:Y:S05]  /*27110*/  BSYNC B0 ;  /* 0x0000000000007941 */ /* 0x000fea0003800000 */
.L_x_5860:
        /* <DEDUP_REMOVED lines=37> */
.L_x_5896:
        /* <DEDUP_REMOVED lines=34> */
.L_x_5864:
[----:B------:R-:W-:Y:S05]  /*27590*/  BSYNC B0 ;  /* 0x0000000000007941 */ /* 0x000fea0003800000 */
.L_x_5863:
        /* <DEDUP_REMOVED lines=32> */
.L_x_5897:
[----:B------:R-:W-:Y:S05]  /*277a0*/  BRA.DIV ~URZ, `(.L_x_5866) ;  /* 0x00004bc27f007947 */ /* 0x000fea000b800000 */
[----:B----4-:R3:W4:Y:S01]  /*277b0*/  SHFL.IDX PT, R8, R20, 0x2, 0x181f ;  /* 0x00581f0014087f89 */ /* 0x01072200000e0000 */
[----:B--2---:R-:W-:-:S03]  /*277c0*/  MOV R9, R4 ;  /* 0x0000000400097202 */ /* 0x004fc60000000f00 */
[----:B------:R3:W2:Y:S04]  /*277d0*/  SHFL.IDX PT, R6, R16, 0x2, 0x181f ;  /* 0x00581f0010067f89 */ /* 0x0006a800000e0000 */
[----:B------:R3:W1:Y:S02]  /*277e0*/  SHFL.IDX PT, R2, R21, 0x2, 0x181f ;  /* 0x00581f0015027f89 */ /* 0x00066400000e0000 */
.L_x_5898:
        /* <DEDUP_REMOVED lines=35> */
.L_x_5868:
[----:B------:R-:W-:Y:S05]  /*27a20*/  BSYNC B0 ;  /* 0x0000000000007941 */ /* 0x000fea0003800000 */
.L_x_5867:
        /* <DEDUP_REMOVED lines=37> */
.L_x_5899:
[----:B------:R-:W-:Y:S05]  /*27c80*/  BRA.DIV ~URZ, `(.L_x_5870) ;  /* 0x000048927f007947 */ /* 0x000fea000b800000 */
[----:B----4-:R4:W1:Y:S01]  /*27c90*/  SHFL.IDX PT, R8, R20, 0x3, 0x181f ;  /* 0x00781f0014087f89 */ /* 0x01086200000e0000 */
[----:B--2---:R-:W-:-:S03]  /*27ca0*/  MOV R9, R4 ;  /* 0x0000000400097202 */ /* 0x004fc60000000f00 */
[----:B------:R4:W2:Y:S04]  /*27cb0*/  SHFL.IDX PT, R6, R16, 0x3, 0x181f ;  /* 0x00781f0010067f89 */ /* 0x0008a800000e0000 */
[----:B------:R4:W3:Y:S02]  /*27cc0*/  SHFL.IDX PT, R2, R21, 0x3, 0x181f ;  /* 0x00781f0015027f89 */ /* 0x0008e400000e0000 */
.L_x_5900:
        /* <DEDUP_REMOVED lines=34> */
.L_x_5872:
[----:B------:R-:W-:Y:S05]  /*27ef0*/  BSYNC B0 ;  /* 0x0000000000007941 */ /* 0x000fea0003800000 */
.L_x_5871:
        /* <DEDUP_REMOVED lines=152> */
.L_x_5876:
[----:B------:R-:W-:Y:S05]  /*28880*/  BSYNC B0 ;  /* 0x0000000000007941 */ /* 0x000fea0003800000 */
.L_x_5875:
        /* <DEDUP_REMOVED lines=108> */
.L_x_5874:
[----:B------:R-:W-:Y:S05]  /*28f50*/  BSYNC B1 ;  /* 0x0000000000017941 */ /* 0x000fea0003800000 */
.L_x_5873:
        /* <DEDUP_REMOVED lines=112> */
.L_x_5880:
[----:B------:R-:W-:Y:S05]  /*29660*/  BSYNC B0 ;  /* 0x0000000000007941 */ /* 0x000fea0003800000 */
.L_x_5879:
        /* <DEDUP_REMOVED lines=107> */
.L_x_5878:
[----:B------:R-:W-:Y:S05]  /*29d20*/  BSYNC B1 ;  /* 0x0000000000017941 */ /* 0x000fea0003800000 */
.L_x_5877:
        /* <DEDUP_REMOVED lines=113> */
.L_x_5884:
[----:B------:R-:W-:Y:S05]  /*2a440*/  BSYNC B0 ;  /* 0x0000000000007941 */ /* 0x000fea0003800000 */
.L_x_5883:
        /* <DEDUP_REMOVED lines=106> */
.L_x_5882:
[----:B------:R-:W-:Y:S05]  /*2aaf0*/  BSYNC B1 ;  /* 0x0000000000017941 */ /* 0x000fea0003800000 */
.L_x_5881:
[----:B------:R-:W-:Y:S01]  /*2ab00*/  IADD3 R4, R92, 0x60, RZ ;  /* 0x000000605c047810 */ /* 0x000fe20007ffe0ff */
[----:B------:R-:W-:-:S02]  /*2ab10*/  IMAD.MOV.U32 R2, RZ, RZ, R138 ;  /* 0x000000ffff027224 */ /* 0x000fc400078e008a */
[----:B------:R-:W-:Y:S01]  /*2ab20*/  IMAD.MOV.U32 R3, RZ, RZ, 0x0 ;  /* 0x00000000ff037424 */ /* 0x000fe200078e00ff */
[----:B------:R-:W-:-:S13]  /*2ab30*/  ISETP.GE.AND P0, PT, R4, R59, PT ;  /* 0x0000003b0400720c */ /* 0x000fda0003f06270 */
[----:B------:R-:W-:Y:S05]  /*2ab40*/  @P0 RET.REL.NODEC R2 `(_ZN7cutlass13device_kernelIN5flash19enable_sm80_to_sm89INS1_16FlashAttnFwdSm80INS1_25CollectiveMainloopFwdSm80ILi8ELi1ELb0EN4cute5tupleIJNS5_1CILi128EEENS7_ILi48EEENS7_ILi256EEEEEELi256ENS_6half_tEfNS_4arch4Sm80ELb0ELb1ELb0ELb1ELb1ELb1ELb1ELb1EEENS1_21CollectiveEpilogueFwdINS6_IJS8_SA_S9_EEENS6_IJNS7_ILi1EEESI_SI_EEESC_SE_Li256ELb1ELb1ELb1ELb0EEENS1_36VarlenDynamicPersistentTileSchedulerILi128ELi48ELi256ELi256ELb1ELb1ELb0ELb1ELb0ELb1EEEEEEEEEvNT_6ParamsE) ;  /* 0xfffd54b002000950 */ /* 0x000fea0003c3ffff */
        /* <DEDUP_REMOVED lines=109> */
.L_x_5886:
[----:B------:R-:W-:Y:S05]  /*2b220*/  BSYNC B0 ;  /* 0x0000000000007941 */ /* 0x000fea0003800000 */
.L_x_5885:
[----:B------:R-:W-:Y:S01]  /*2b230*/  IADD3 R6, R56, 0x40, RZ ;  /* 0x0000004038067810 */ /* 0x000fe20007ffe0ff */
[----:B------:R-:W-:Y:S02]  /*2b240*/  IMAD.MOV.U32 R2, RZ, RZ, R138 ;  /* 0x000000ffff027224 */ /* 0x000fe400078e008a */
[----:B------:R-:W-:Y:S01]  /*2b250*/  IMAD.MOV.U32 R3, RZ, RZ, 0x0 ;  /* 0x00000000ff037424 */ /* 0x000fe200078e00ff */
[----:B------:R-:W-:-:S13]  /*2b260*/  ISETP.GE.AND P0, PT, R6, R0, PT ;  /* 0x000000000600720c */ /* 0x000fda0003f06270 */
[----:B------:R-:W-:Y:S05]  /*2b270*/  @P0 RET.REL.NODEC R2 `(_ZN7cutlass13device_kernelIN5flash19enable_sm80_to_sm89INS1_16FlashAttnFwdSm80INS1_25CollectiveMainloopFwdSm80ILi8ELi1ELb0EN4cute5tupleIJNS5_1CILi128EEENS7_ILi48EEENS7_ILi256EEEEEELi256ENS_6half_tEfNS_4arch4Sm80ELb0ELb1ELb0ELb1ELb1ELb1ELb1ELb1EEENS1_21CollectiveEpilogueFwdINS6_IJS8_SA_S9_EEENS6_IJNS7_ILi1EEESI_SI_EEESC_SE_Li256ELb1ELb1ELb1ELb0EEENS1_36VarlenDynamicPersistentTileSchedulerILi128ELi48ELi256ELi256ELb1ELb1ELb0ELb1ELb0ELb1EEEEEEEEEvNT_6ParamsE) ;  /* 0xfffd4d8002000950 */ /* 0x000fea0003c3ffff */
        /* <DEDUP_REMOVED lines=105> */
[----:B------:R-:W-:Y:S05]  /*2b910*/  RET.REL.NODEC R2 `(_ZN7cutlass13device_kernelIN5flash19enable_sm80_to_sm89INS1_16FlashAttnFwdSm80INS1_25CollectiveMainloopFwdSm80ILi8ELi1ELb0EN4cute5tupleIJNS5_1CILi128EEENS7_ILi48EEENS7_ILi256EEEEEELi256ENS_6half_tEfNS_4arch4Sm80ELb0ELb1ELb0ELb1ELb1ELb1ELb1ELb1EEENS1_21CollectiveEpilogueFwdINS6_IJS8_SA_S9_EEENS6_IJNS7_ILi1EEESI_SI_EEESC_SE_Li256ELb1ELb1ELb1ELb0EEENS1_36VarlenDynamicPersistentTileSchedulerILi128ELi48ELi256ELi256ELb1ELb1ELb0ELb1ELb0ELb1EEEEEEEEEvNT_6ParamsE) ;  /* 0xfffd46e002007950 */ /* 0x000fea0003c3ffff */
.L_x_5813:
[----:B------:R-:W-:Y:S01]  /*2b920*/  IMAD.MOV.U32 R235, RZ, RZ, R29 ;  /* 0x000000ffffeb7224 */ /* 0x000fe200078e001d */
[----:B------:R-:W-:Y:S01]  /*2b930*/  MOV R2, RZ ;  /* 0x000000ff00027202 */ /* 0x000fe20000000f00 */
[----:B------:R-:W-:Y:S01]  /*2b940*/  IMAD.MOV.U32 R236, RZ, RZ, 0x181f ;  /* 0x0000181fffec7424 */ /* 0x000fe200078e00ff */
[----:B------:R-:W-:Y:S02]  /*2b950*/  MOV R3, 0x2b970 ;  /* 0x0002b97000037802 */ /* 0x000fe40000000f00 */
[----:B------:R-:W-:Y:S05]  /*2b960*/  CALL.REL.NOINC `($__internal_93_$__cuda_sm70_shflsync_idx_p) ;  /* 0x00000d5000007944 */ /* 0x000fea0003c00000 */
[----:B------:R-:W-:Y:S01]  /*2b970*/  MOV R6, R237 ;  /* 0x000000ed00067202 */ /* 0x000fe20000000f00 */
[----:B------:R-:W-:Y:S05]  /*2b980*/  BRA `(.L_x_5887) ;  /* 0xffff6b0000007947 */ /* 0x000fea000383ffff */
.L_x_5814:
[----:B------:R-:W-:Y:S01]  /*2b990*/  IMAD.MOV.U32 R235, RZ, RZ, R34 ;  /* 0x000000ffffeb7224 */ /* 0x000fe200078e0022 */
[----:B------:R-:W-:Y:S01]  /*2b9a0*/  MOV R2, RZ ;  /* 0x000000ff00027202 */ /* 0x000fe20000000f00 */
[----:B------:R-:W-:Y:S01]  /*2b9b0*/  IMAD.MOV.U32 R236, RZ, RZ, 0x181f ;  /* 0x0000181fffec7424 */ /* 0x000fe200078e00ff */
[----:B------:R-:W-:Y:S02]  /*2b9c0*/  MOV R3, 0x2b9e0 ;  /* 0x0002b9e000037802 */ /* 0x000fe40000000f00 */
[----:B-12---:R-:W-:Y:S05]  /*2b9d0*/  CALL.REL.NOINC `($__internal_93_$__cuda_sm70_shflsync_idx_p) ;  /* 0x00000ce000007944 */ /* 0x006fea0003c00000 */
[----:B------:R-:W-:Y:S01]  /*2b9e0*/  IMAD.MOV.U32 R235, RZ, RZ, R28 ;  /* 0x000000ffffeb7224 */ /* 0x000fe200078e001c */
[----:B------:R-:W-:Y:S01]  /*2b9f0*/  MOV R2, RZ ;  /* 0x000000ff00027202 */ /* 0x000fe20000000f00 */
[----:B------:R-:W-:Y:S01]  /*2ba00*/  IMAD.MOV.U32 R236, RZ, RZ, 0x181f ;  /* 0x0000181fffec7424 */ /* 0x000fe200078e00ff */
[----:B------:R-:W-:Y:S01]  /*2ba10*/  MOV R8, R237 ;  /* 0x000000ed00087202 */ /* 0x000fe20000000f00 */
[----:B------:R-:W-:Y:S01]  /*2ba20*/  IMAD.MOV.U32 R9, RZ, RZ, R6 ;  /* 0x000000ffff097224 */ /* 0x000fe200078e0006 */
[----:B------:R-:W-:-:S02]  /*2ba30*/  MOV R3, 0x2ba50 ;  /* 0x0002ba5000037802 */ /* 0x000fc40000000f00 */
[----:B------:R-:W-:Y:S05]  /*2ba40*/  CALL.REL.NOINC `($__internal_93_$__cuda_sm70_shflsync_idx_p) ;  /* 0x00000c7000007944 */ /* 0x000fea0003c00000 */
[----:B------:R-:W-:Y:S01]  /*2ba50*/  IMAD.MOV.U32 R10, RZ, RZ, R237 ;  /* 0x000000ffff0a7224 */ /* 0x000fe200078e00ed */
[----:B------:R-:W-:Y:S01]  /*2ba60*/  MOV R2, RZ ;  /* 0x000000ff00027202 */ /* 0x000fe20000000f00 */
[----:B------:R-:W-:Y:S01]  /*2ba70*/  IMAD.MOV.U32 R235, RZ, RZ, R35 ;  /* 0x000000ffffeb7224 */ /* 0x000fe200078e0023 */
[----:B------:R-:W-:-:S02]  /*2ba80*/  MOV R236, 0x181f ;  /* 0x0000181f00ec7802 */ /* 0x000fc40000000f00 */
[----:B------:R-:W-:Y:S02]  /*2ba90*/  MOV R3, 0x2bab0 ;  /* 0x0002bab000037802 */ /* 0x000fe40000000f00 */
[----:B------:R-:W-:Y:S05]  /*2baa0*/  CALL.REL.NOINC `($__internal_93_$__cuda_sm70_shflsync_idx_p) ;  /* 0x00000c1000007944 */ /* 0x000fea0003c00000 */
[----:B------:R-:W-:Y:S01]  /*2bab0*/  MOV R2, R237 ;  /* 0x000000ed00027202 */ /* 0x000fe20000000f00 */
[----:B------:R-:W-:Y:S05]  /*2bac0*/  BRA `(.L_x_5888) ;  /* 0xffff6a1000007947 */ /* 0x000fea000383ffff */
.L_x_5817:
[----:B------:R-:W-:Y:S01]  /*2bad0*/  IMAD.MOV.U32 R235, RZ, RZ, R29 ;  /* 0x000000ffffeb7224 */ /* 0x000fe200078e001d */
[----:B------:R-:W-:Y:S01]  /*2bae0*/  MOV R2, 0x1 ;  /* 0x0000000100027802 */ /* 0x000fe20000000f00 */
[----:B------:R-:W-:Y:S01]  /*2baf0*/  IMAD.MOV.U32 R236, RZ, RZ, 0x181f ;  /* 0x0000181fffec7424 */ /* 0x000fe200078e00ff */
[----:B------:R-:W-:Y:S02]  /*2bb00*/  MOV R3, 0x2bb20 ;  /* 0x0002bb2000037802 */ /* 0x000fe40000000f00 */
[----:B---3--:R-:W-:Y:S05]  /*2bb10*/  CALL.REL.NOINC `($__internal_93_$__cuda_sm70_shflsync_idx_p) ;  /* 0x00000ba000007944 */ /* 0x008fea0003c00000 */
[----:B------:R-:W-:Y:S01]  /*2bb20*/  IMAD.MOV.U32 R6, RZ, RZ, R237 ;  /* 0x000000ffff067224 */ /* 0x000fe200078e00ed */
[----:B------:R-:W-:Y:S01]  /*2bb30*/  MOV R2, 0x1 ;  /* 0x0000000100027802 */ /* 0x000fe20000000f00 */
[----:B------:R-:W-:Y:S01]  /*2bb40*/  IMAD.MOV.U32 R235, RZ, RZ, R34 ;  /* 0x000000ffffeb7224 */ /* 0x000fe200078e0022 */
[----:B------:R-:W-:Y:S02]  /*2bb50*/  MOV R236, 0x181f ;  /* 0x0000181f00ec7802 */ /* 0x000fe40000000f00 */
[----:B------:R-:W-:Y:S02]  /*2bb60*/  MOV R3, 0x2bb80 ;  /* 0x0002bb8000037802 */ /* 0x000fe40000000f00 */
[----:B------:R-:W-:Y:S05]  /*2bb70*/  CALL.REL.NOINC `($__internal_93_$__cuda_sm70_shflsync_idx_p) ;  /* 0x00000b4000007944 */ /* 0x000fea0003c00000 */
[----:B------:R-:W-:Y:S01]  /*2bb80*/  IMAD.MOV.U32 R235, RZ, RZ, R28 ;  /* 0x000000ffffeb7224 */ /* 0x000fe200078e001c */
[----:B------:R-:W-:Y:S01]  /*2bb90*/  MOV R2, 0x1 ;  /* 0x0000000100027802 */ /* 0x000fe20000000f00 */
[----:B------:R-:W-:Y:S01]  /*2bba0*/  IMAD.MOV.U32 R236, RZ, RZ, 0x181f ;  /* 0x0000181fffec7424 */ /* 0x000fe200078e00ff */
[----:B------:R-:W-:Y:S01]  /*2bbb0*/  MOV R8, R237 ;  /* 0x000000ed00087202 */ /* 0x000fe20000000f00 */
[----:B------:R-:W-:Y:S01]  /*2bbc0*/  IMAD.MOV.U32 R9, RZ, RZ, R6 ;  /* 0x000000ffff097224 */ /* 0x000fe200078e0006 */
[----:B------:R-:W-:-:S02]  /*2bbd0*/  MOV R3, 0x2bbf0 ;  /* 0x0002bbf000037802 */ /* 0x000fc40000000f00 */
[----:B------:R-:W-:Y:S05]  /*2bbe0*/  CALL.REL.NOINC `($__internal_93_$__cuda_sm70_shflsync_idx_p) ;  /* 0x00000ad000007944 */ /* 0x000fea0003c00000 */
        /* <DEDUP_REMOVED lines=8> */
.L_x_5820:
[----:B------:R-:W-:Y:S01]  /*2bc70*/  IMAD.MOV.U32 R235, RZ, RZ, R29 ;  /* 0x000000ffffeb7224 */ /* 0x000fe200078e001d */
[----:B------:R-:W-:Y:S01]  /*2bc80*/  MOV R2, 0x2 ;  /* 0x0000000200027802 */ /* 0x000fe20000000f00 */
[----:B------:R-:W-:Y:S01]  /*2bc90*/  IMAD.MOV.U32 R236, RZ, RZ, 0x181f ;  /* 0x0000181fffec7424 */ /* 0x000fe200078e00ff */
[----:B------:R-:W-:Y:S02]  /*2bca0*/  MOV R3, 0x2bcc0 ;  /* 0x0002bcc000037802 */ /* 0x000fe40000000f00 */
[----:B--2---:R-:W-:Y:S05]  /*2bcb0*/  CALL.REL.NOINC `($__internal_93_$__cuda_sm70_shflsync_idx_p) ;  /* 0x00000a0000007944 */ /* 0x004fea0003c00000 */
[----:B------:R-:W-:Y:S01]  /*2bcc0*/  MOV R6, R237 ;  /* 0x000000ed00067202 */ /* 0x000fe20000000f00 */
[----:B------:R-:W-:Y:S05]  /*2bcd0*/  BRA `(.L_x_5890) ;  /* 0xffff72f000007947 */ /* 0x000fea000383ffff */
.L_x_5821:
[----:B------:R-:W-:Y:S01]  /*2bce0*/  IMAD.MOV.U32 R235, RZ, RZ, R34 ;  /* 0x000000ffffeb7224 */ /* 0x000fe200078e0022 */
[----:B------:R-:W-:Y:S01]  /*2bcf0*/  MOV R2, 0x2 ;  /* 0x0000000200027802 */ /* 0x000fe20000000f00 */
[----:B------:R-:W-:Y:S01]  /*2bd00*/  IMAD.MOV.U32 R236, RZ, RZ, 0x181f ;  /* 0x0000181fffec7424 */ /* 0x000fe200078e00ff */
[----:B------:R-:W-:Y:S02]  /*2bd10*/  MOV R3, 0x2bd30 ;  /* 0x0002bd3000037802 */ /* 0x000fe40000000f00 */
[----:B-123--:R-:W-:Y:S05]  /*2bd20*/  CALL.REL.NOINC `($__internal_93_$__cuda_sm70_shflsync_idx_p) ;  /* 0x0000099000007944 */ /* 0x00efea0003c00000 */
        /* <DEDUP_REMOVED lines=15> */
.L_x_5824:
[----:B------:R-:W-:Y:S01]  /*2be20*/  IMAD.MOV.U32 R235, RZ, RZ, R29 ;  /* 0x000000ffffeb7224 */ /* 0x000fe200078e001d */
[----:B------:R-:W-:Y:S01]  /*2be30*/  MOV R2, 0x3 ;  /* 0x0000000300027802 */ /* 0x000fe20000000f00 */
[----:B------:R-:W-:Y:S01]  /*2be40*/  IMAD.MOV.U32 R236, RZ, RZ, 0x181f ;  /* 0x0000181fffec7424 */ /* 0x000fe200078e00ff */
[----:B------:R-:W-:Y:S02]  /*2be50*/  MOV R3, 0x2be70 ;  /* 0x0002be7000037802 */ /* 0x000fe40000000f00 */
[----:B----4-:R-:W-:Y:S05]  /*2be60*/  CALL.REL.NOINC `($__internal_93_$__cuda_sm70_shflsync_idx_p) ;  /* 0x0000085000007944 */ /* 0x010fea0003c00000 */
[----:B------:R-:W-:Y:S01]  /*2be70*/  MOV R9, R237 ;  /* 0x000000ed00097202 */ /* 0x000fe20000000f00 */
[----:B------:R-:W-:Y:S05]  /*2be80*/  BRA `(.L_x_5892) ;  /* 0xffff776000007947 */ /* 0x000fea000383ffff */
.L_x_5825:
[----:B------:R-:W-:Y:S01]  /*2be90*/  IMAD.MOV.U32 R235, RZ, RZ, R34 ;  /* 0x000000ffffeb7224 */ /* 0x000fe200078e0022 */
[----:B------:R-:W-:Y:S01]  /*2bea0*/  MOV R2, 0x3 ;  /* 0x0000000300027802 */ /* 0x000fe20000000f00 */
[----:B------:R-:W-:Y:S01]  /*2beb0*/  IMAD.MOV.U32 R236, RZ, RZ, 0x181f ;  /* 0x0000181fffec7424 */ /* 0x000fe200078e00ff */
[----:B------:R-:W-:Y:S02]  /*2bec0*/  MOV R3, 0x2bee0 ;  /* 0x0002bee000037802 */ /* 0x000fe40000000f00 */
[----:B-12-4-:R-:W-:Y:S05]  /*2bed0*/  CALL.REL.NOINC `($__internal_93_$__cuda_sm70_shflsync_idx_p) ;  /* 0x000007e000007944 */ /* 0x016fea0003c00000 */
[----:B------:R-:W-:Y:S01]  /*2bee0*/  IMAD.MOV.U32 R235, RZ, RZ, R28 ;  /* 0x000000ffffeb7224 */ /* 0x000fe200078e001c */
[----:B------:R-:W-:Y:S01]  /*2bef0*/  MOV R236, 0x181f ;  /* 0x0000181f00ec7802 */ /* 0x000fe20000000f00 */
[----:B------:R-:W-:Y:S01]  /*2bf00*/  IMAD.MOV.U32 R2, RZ, RZ, 0x3 ;  /* 0x00000003ff027424 */ /* 0x000fe200078e00ff */
[----:B------:R-:W-:-:S02]  /*2bf10*/  MOV R8, R237 ;  /* 0x000000ed00087202 */ /* 0x000fc40000000f00 */
[----:B------:R-:W-:Y:S02]  /*2bf20*/  MOV R3, 0x2bf40 ;  /* 0x0002bf4000037802 */ /* 0x000fe40000000f00 */
[----:B------:R-:W-:Y:S05]  /*2bf30*/  CALL.REL.NOINC `($__internal_93_$__cuda_sm70_shflsync_idx_p) ;  /* 0x0000078000007944 */ /* 0x000fea0003c00000 */
[----:B------:R-:W-:Y:S01]  /*2bf40*/  IMAD.MOV.U32 R10, RZ, RZ, R237 ;  /* 0x000000ffff0a7224 */ /* 0x000fe200078e00ed */
[----:B------:R-:W-:Y:S01]  /*2bf50*/  MOV R2, 0x3 ;  /* 0x0000000300027802 */ /* 0x000fe20000000f00 */
[----:B------:R-:W-:Y:S01]  /*2bf60*/  IMAD.MOV.U32 R235, RZ, RZ, R35 ;  /* 0x000000ffffeb7224 */ /* 0x000fe200078e0023 */
[----:B------:R-:W-:Y:S02]  /*2bf70*/  MOV R236, 0x181f ;  /* 0x0000181f00ec7802 */ /* 0x000fe40000000f00 */
[----:B------:R-:W-:Y:S02]  /*2bf80*/  MOV R3, 0x2bfa0 ;  /* 0x0002bfa000037802 */ /* 0x000fe40000000f00 */
[----:B------:R-:W-:Y:S05]  /*2bf90*/  CALL.REL.NOINC `($__internal_93_$__cuda_sm70_shflsync_idx_p) ;  /* 0x0000072000007944 */ /* 0x000fea0003c00000 */
[----:B------:R-:W-:Y:S01]  /*2bfa0*/  MOV R2, R237 ;  /* 0x000000ed00027202 */ /* 0x000fe20000000f00 */
[----:B------:R-:W-:Y:S05]  /*2bfb0*/  BRA `(.L_x_5893) ;  /* 0xffff767000007947 */ /* 0x000fea000383ffff */
.L_x_5858:
[----:B------:R-:W-:Y:S01]  /*2bfc0*/  IMAD.MOV.U32 R235, RZ, RZ, R18 ;  /* 0x000000ffffeb7224 */ /* 0x000fe200078e0012 */
[----:B------:R-:W-:Y:S01]  /*2bfd0*/  MOV R2, RZ ;  /* 0x000000ff00027202 */ /* 0x000fe20000000f00 */
[----:B------:R-:W-:Y:S01]  /*2bfe0*/  IMAD.MOV.U32 R236, RZ, RZ, 0x181f ;  /* 0x0000181fffec7424 */ /* 0x000fe200078e00ff */
[----:B------:R-:W-:Y:S02]  /*2bff0*/  MOV R3, 0x2c010 ;  /* 0x0002c01000037802 */ /* 0x000fe40000000f00 */
[----:B------:R-:W-:Y:S05]  /*2c000*/  CALL.REL.NOINC `($__internal_93_$__cuda_sm70_shflsync_idx_p) ;  /* 0x000006b000007944 */ /* 0x000fea0003c00000 */
[----:B------:R-:W-:Y:S01]  /*2c010*/  MOV R4, R237 ;  /* 0x000000ed00047202 */ /* 0x000fe20000000f00 */
[----:B------:R-:W-:Y:S05]  /*2c020*/  BRA `(.L_x_5894) ;  /* 0xffffae5000007947 */ /* 0x000fea000383ffff */
.L_x_5859:
[----:B------:R-:W-:Y:S01]  /*2c030*/  IMAD.MOV.U32 R235, RZ, RZ, R20 ;  /* 0x000000ffffeb7224 */ /* 0x000fe200078e0014 */
[----:B------:R-:W-:Y:S01]  /*2c040*/  MOV R2, RZ ;  /* 0x000000ff00027202 */ /* 0x000fe20000000f00 */
[----:B------:R-:W-:Y:S01]  /*2c050*/  IMAD.MOV.U32 R236, RZ, RZ, 0x181f ;  /* 0x0000181fffec7424 */ /* 0x000fe200078e00ff */
[----:B------:R-:W-:-:S02]  /*2c060*/  MOV R3, 0x2c080 ;  /* 0x0002c08000037802 */ /* 0x000fc40000000f00 */
        /* <DEDUP_REMOVED lines=16> */
.L_x_5862:
[----:B------:R-:W-:Y:S01]  /*2c170*/  IMAD.MOV.U32 R235, RZ, RZ, R18 ;  /* 0x000000ffffeb7224 */ /* 0x000fe200078e0012 */
[----:B------:R-:W-:Y:S01]  /*2c180*/  MOV R2, 0x1 ;  /* 0x0000000100027802 */ /* 0x000fe20000000f00 */
[----:B------:R-:W-:Y:S01]  /*2c190*/  IMAD.MOV.U32 R236, RZ, RZ, 0x181f ;  /* 0x0000181fffec7424 */ /* 0x000fe200078e00ff */
[----:B------:R-:W-:Y:S02]  /*2c1a0*/  MOV R3, 0x2c1c0 ;  /* 0x0002c1c000037802 */ /* 0x000fe40000000f00 */
[----:B---34-:R-:W-:Y:S05]  /*2c1b0*/  CALL.REL.NOINC `($__internal_93_$__cuda_sm70_shflsync_idx_p) ;  /* 0x0000050000007944 */ /* 0x018fea0003c00000 */
        /* <DEDUP_REMOVED lines=20> */
.L_x_5865:
[----:B------:R-:W-:Y:S01]  /*2c300*/  IMAD.MOV.U32 R235, RZ, RZ, R18 ;  /* 0x000000ffffeb7224 */ /* 0x000fe200078e0012 */
[----:B------:R-:W-:Y:S01]  /*2c310*/  MOV R2, 0x2 ;  /* 0x0000000200027802 */ /* 0x000fe20000000f00 */
[----:B------:R-:W-:Y:S01]  /*2c320*/  IMAD.MOV.U32 R236, RZ, RZ, 0x181f ;  /* 0x0000181fffec7424 */ /* 0x000fe200078e00ff */
[----:B------:R-:W-:Y:S02]  /*2c330*/  MOV R3, 0x2c350 ;  /* 0x0002c35000037802 */ /* 0x000fe40000000f00 */
[----:B----4-:R-:W-:Y:S05]  /*2c340*/  CALL.REL.NOINC `($__internal_93_$__cuda_sm70_shflsync_idx_p) ;  /* 0x0000037000007944 */ /* 0x010fea0003c00000 */
[----:B------:R-:W-:Y:S01]  /*2c350*/  MOV R4, R237 ;  /* 0x000000ed00047202 */ /* 0x000fe20000000f00 */
[----:B------:R-:W-:Y:S05]  /*2c360*/  BRA `(.L_x_5897) ;  /* 0xffffb43000007947 */ /* 0x000fea000383ffff */
.L_x_5866:
[----:B------:R-:W-:Y:S01]  /*2c370*/  IMAD.MOV.U32 R235, RZ, RZ, R20 ;  /* 0x000000ffffeb7224 */ /* 0x000fe200078e0014 */
[----:B------:R-:W-:Y:S01]  /*2c380*/  MOV R2, 0x2 ;  /* 0x0000000200027802 */ /* 0x000fe20000000f00 */
[----:B------:R-:W-:Y:S01]  /*2c390*/  IMAD.MOV.U32 R236, RZ, RZ, 0x181f ;  /* 0x0000181fffec7424 */ /* 0x000fe200078e00ff */
[----:B------:R-:W-:-:S02]  /*2c3a0*/  MOV R3, 0x2c3c0 ;  /* 0x0002c3c000037802 */ /* 0x000fc40000000f00 */
[----:B-12-4-:R-:W-:Y:S05]  /*2c3b0*/  CALL.REL.NOINC `($__internal_93_$__cuda_sm70_shflsync_idx_p) ;  /* 0x0000030000007944 */ /* 0x016fea0003c00000 */
        /* <DEDUP_REMOVED lines=15> */
.L_x_5869:
[----:B------:R-:W-:Y:S01]  /*2c4b0*/  IMAD.MOV.U32 R235, RZ, RZ, R18 ;  /* 0x000000ffffeb7224 */ /* 0x000fe200078e0012 */
[----:B------:R-:W-:Y:S01]  /*2c4c0*/  MOV R2, 0x3 ;  /* 0x0000000300027802 */ /* 0x000fe20000000f00 */
[----:B------:R-:W-:Y:S01]  /*2c4d0*/  IMAD.MOV.U32 R236, RZ, RZ, 0x181f ;  /* 0x0000181fffec7424 */ /* 0x000fe200078e00ff */
[----:B------:R-:W-:Y:S02]  /*2c4e0*/  MOV R3, 0x2c500 ;  /* 0x0002c50000037802 */ /* 0x000fe40000000f00 */
[----:B---34-:R-:W-:Y:S05]  /*2c4f0*/  CALL.REL.NOINC `($__internal_93_$__cuda_sm70_shflsync_idx_p) ;  /* 0x000001c000007944 */ /* 0x018fea0003c00000 */
[----:B------:R-:W-:Y:S01]  /*2c500*/  MOV R4, R237 ;  /* 0x000000ed00047202 */ /* 0x000fe20000000f00 */
[----:B------:R-:W-:Y:S05]  /*2c510*/  BRA `(.L_x_5899) ;  /* 0xffffb76000007947 */ /* 0x000fea000383ffff */
.L_x_5870:
[----:B------:R-:W-:Y:S01]  /*2c520*/  IMAD.MOV.U32 R235, RZ, RZ, R20 ;  /* 0x000000ffffeb7224 */ /* 0x000fe200078e0014 */
[----:B------:R-:W-:Y:S01]  /*2c530*/  MOV R2, 0x3 ;  /* 0x0000000300027802 */ /* 0x000fe20000000f00 */
[----:B------:R-:W-:Y:S01]  /*2c540*/  IMAD.MOV.U32 R236, RZ, RZ, 0x181f ;  /* 0x0000181fffec7424 */ /* 0x000fe200078e00ff */
[----:B------:R-:W-:Y:S02]  /*2c550*/  MOV R3, 0x2c570 ;  /* 0x0002c57000037802 */ /* 0x000fe40000000f00 */
[----:B-1234-:R-:W-:Y:S05]  /*2c560*/  CALL.REL.NOINC `($__internal_93_$__cuda_sm70_shflsync_idx_p) ;  /* 0x0000015000007944 */ /* 0x01efea0003c00000 */
        /* <DEDUP_REMOVED lines=15> */
        .weak           $__internal_92_$__cuda_sm70_shflsync_bfly_p
        .type           $__internal_92_$__cuda_sm70_shflsync_bfly_p,@function
        .size           $__internal_92_$__cuda_sm70_shflsync_bfly_p,($__internal_93_$__cuda_sm70_shflsync_idx_p - $__internal_92_$__cuda_sm70_shflsync_bfly_p)
$__internal_92_$__cuda_sm70_shflsync_bfly_p:
[----:B------:R-:W-:Y:S02]  /*2c660*/  MOV R172, 0x1f ;  /* 0x0000001f00ac7802 */ /* 0x000fe40000000f00 */
[----:B------:R-:W-:-:S04]  /*2c670*/  MOV R173, 0xffffffff ;  /* 0xffffffff00ad7802 */ /* 0x000fc80000000f00 */
[----:B------:R-:W-:Y:S04]  /*2c680*/  WARPSYNC R173 ;  /* 0x000000ad00007348 */ /* 0x000fe80003800000 */
[----:B------:R1:W2:Y:S02]  /*2c690*/  SHFL.BFLY PT, R172, R0, R3, R172 ;  /* 0x0c00000300ac7389 */ /* 0x0002a400000e00ac */
[----:B-1----:R-:W-:-:S04]  /*2c6a0*/  MOV R3, 0x0 ;  /* 0x0000000000037802 */ /* 0x002fc80000000f00 */
[----:B--2---:R-:W-:Y:S05]  /*2c6b0*/  RET.REL.NODEC R2 `(_ZN7cutlass13device_kernelIN5flash19enable_sm80_to_sm89INS1_16FlashAttnFwdSm80INS1_25CollectiveMainloopFwdSm80ILi8ELi1ELb0EN4cute5tupleIJNS5_1CILi128EEENS7_ILi48EEENS7_ILi256EEEEEELi256ENS_6half_tEfNS_4arch4Sm80ELb0ELb1ELb0ELb1ELb1ELb1ELb1ELb1EEENS1_21CollectiveEpilogueFwdINS6_IJS8_SA_S9_EEENS6_IJNS7_ILi1EEESI_SI_EEESC_SE_Li256ELb1ELb1ELb1ELb0EEENS1_36VarlenDynamicPersistentTileSchedulerILi128ELi48ELi256ELi256ELb1ELb1ELb0ELb1ELb0ELb1EEEEEEEEEvNT_6ParamsE) ;  /* 0xfffd394002007950 */ /* 0x004fea0003c3ffff */
        .weak           $__internal_93_$__cuda_sm70_shflsync_idx_p
        .type           $__internal_93_$__cuda_sm70_shflsync_idx_p,@function
        .size           $__internal_93_$__cuda_sm70_shflsync_idx_p,($__internal_94_$__cuda_sm70_shflsync_up_p - $__internal_93_$__cuda_sm70_shflsync_idx_p)
$__internal_93_$__cuda_sm70_shflsync_idx_p:
[----:B------:R-:W-:-:S04]  /*2c6c0*/  MOV R237, 0xffffffff ;  /* 0xffffffff00ed7802 */ /* 0x000fc80000000f00 */
[----:B------:R-:W-:Y:S04]  /*2c6d0*/  WARPSYNC R237 ;  /* 0x000000ed00007348 */ /* 0x000fe80003800000 */
[----:B------:R1:W2:Y:S02]  /*2c6e0*/  SHFL.IDX PT, R237, R235, R2, R236 ;  /* 0x00000002ebed7389 */ /* 0x0002a400000e00ec */
[----:B-1----:R-:W-:Y:S02]  /*2c6f0*/  MOV R2, R3 ;  /* 0x0000000300027202 */ /* 0x002fe40000000f00 */
[----:B------:R-:W-:-:S04]  /*2c700*/  MOV R3, 0x0 ;  /* 0x0000000000037802 */ /* 0x000fc80000000f00 */
[----:B--2---:R-:W-:Y:S05]  /*2c710*/  RET.REL.NODEC R2 `(_ZN7cutlass13device_kernelIN5flash19enable_sm80_to_sm89INS1_16FlashAttnFwdSm80INS1_25CollectiveMainloopFwdSm80ILi8ELi1ELb0EN4cute5tupleIJNS5_1CILi128EEENS7_ILi48EEENS7_ILi256EEEEEELi256ENS_6half_tEfNS_4arch4Sm80ELb0ELb1ELb0ELb1ELb1ELb1ELb1ELb1EEENS1_21CollectiveEpilogueFwdINS6_IJS8_SA_S9_EEENS6_IJNS7_ILi1EEESI_SI_EEESC_SE_Li256ELb1ELb1ELb1ELb0EEENS1_36VarlenDynamicPersistentTileSchedulerILi128ELi48ELi256ELi256ELb1ELb1ELb0ELb1ELb0ELb1EEEEEEEEEvNT_6ParamsE) ;  /* 0xfffd38e002007950 */ /* 0x004fea0003c3ffff */
        .weak           $__internal_94_$__cuda_sm70_shflsync_up_p
        .type           $__internal_94_$__cuda_sm70_shflsync_up_p,@function
        .size           $__internal_94_$__cuda_sm70_shflsync_up_p,($__internal_95_$__cuda_sm70_votesync_ballot - $__internal_94_$__cuda_sm70_shflsync_up_p)
$__internal_94_$__cuda_sm70_shflsync_up_p:
[----:B------:R-:W-:Y:S02]  /*2c720*/  MOV R4, RZ ;  /* 0x000000ff00047202 */ /* 0x000fe40000000f00 */
[----:B------:R-:W-:-:S04]  /*2c730*/  MOV R15, 0xffffffff ;  /* 0xffffffff000f7802 */ /* 0x000fc80000000f00 */
[----:B------:R-:W-:Y:S04]  /*2c740*/  WARPSYNC R15 ;  /* 0x0000000f00007348 */ /* 0x000fe80003800000 */
[----:B------:R1:W2:Y:S02]  /*2c750*/  SHFL.UP PT, R4, R0, R3, R4 ;  /* 0x0400000300047389 */ /* 0x0002a400000e0004 */
[----:B-1----:R-:W-:-:S04]  /*2c760*/  MOV R3, 0x0 ;  /* 0x0000000000037802 */ /* 0x002fc80000000f00 */
[----:B--2---:R-:W-:Y:S05]  /*2c770*/  RET.REL.NODEC R2 `(_ZN7cutlass13device_kernelIN5flash19enable_sm80_to_sm89INS1_16FlashAttnFwdSm80INS1_25CollectiveMainloopFwdSm80ILi8ELi1ELb0EN4cute5tupleIJNS5_1CILi128EEENS7_ILi48EEENS7_ILi256EEEEEELi256ENS_6half_tEfNS_4arch4Sm80ELb0ELb1ELb0ELb1ELb1ELb1ELb1ELb1EEENS1_21CollectiveEpilogueFwdINS6_IJS8_SA_S9_EEENS6_IJNS7_ILi1EEESI_SI_EEESC_SE_Li256ELb1ELb1ELb1ELb0EEENS1_36VarlenDynamicPersistentTileSchedulerILi128ELi48ELi256ELi256ELb1ELb1ELb0ELb1ELb0ELb1EEEEEEEEEvNT_6ParamsE) ;  /* 0xfffd388002007950 */ /* 0x004fea0003c3ffff */
        .weak           $__internal_95_$__cuda_sm70_votesync_ballot
        .type           $__internal_95_$__cuda_sm70_votesync_ballot,@function
        .size           $__internal_95_$__cuda_sm70_votesync_ballot,(.L_x_6581 - $__internal_95_$__cuda_sm70_votesync_ballot)
$__internal_95_$__cuda_sm70_votesync_ballot:
[----:B------:R-:W-:Y:S01]  /*2c780*/  ISETP.NE.U32.AND P0, PT, R0, 0x1, PT ;  /* 0x000000010000780c */ /* 0x000fe20003f05070 */
[----:B------:R-:W-:-:S04]  /*2c790*/  IMAD.MOV.U32 R3, RZ, RZ, -0x1 ;  /* 0xffffffffff037424 */ /* 0x000fc800078e00ff */
[----:B------:R-:W-:Y:S08]  /*2c7a0*/  WARPSYNC R3 ;  /* 0x0000000300007348 */ /* 0x000ff00003800000 */
[----:B------:R-:W-:-:S04]  /*2c7b0*/  VOTE.ANY R0, PT, !P0 ;  /* 0x0000000000007806 */ /* 0x000fc800040e0100 */
[----:B------:R-:W-:Y:S01]  /*2c7c0*/  LOP3.LUT R0, R0, R3, RZ, 0xc0, !PT ;  /* 0x0000000300007212 */ /* 0x000fe200078ec0ff */
[----:B------:R-:W-:-:S04]  /*2c7d0*/  IMAD.MOV.U32 R3, RZ, RZ, 0x0 ;  /* 0x00000000ff037424 */ /* 0x000fc800078e00ff */
[----:B------:R-:W-:Y:S05]  /*2c7e0*/  RET.REL.NODEC R2 `(_ZN7cutlass13device_kernelIN5flash19enable_sm80_to_sm89INS1_16FlashAttnFwdSm80INS1_25CollectiveMainloopFwdSm80ILi8ELi1ELb0EN4cute5tupleIJNS5_1CILi128EEENS7_ILi48EEENS7_ILi256EEEEEELi256ENS_6half_tEfNS_4arch4Sm80ELb0ELb1ELb0ELb1ELb1ELb1ELb1ELb1EEENS1_21CollectiveEpilogueFwdINS6_IJS8_SA_S9_EEENS6_IJNS7_ILi1EEESI_SI_EEESC_SE_Li256ELb1ELb1ELb1ELb0EEENS1_36VarlenDynamicPersistentTileSchedulerILi128ELi48ELi256ELi256ELb1ELb1ELb0ELb1ELb0ELb1EEEEEEEEEvNT_6ParamsE) ;  /* 0xfffd381002007950 */ /* 0x000fea0003c3ffff */
.L_x_5901:
        /* <DEDUP_REMOVED lines=9> */
.L_x_6581:


//--------------------- .text._ZN7cutlass13device_kernelIN5flash19enable_sm80_to_sm89INS1_16FlashAttnFwdSm80INS1_25CollectiveMainloopFwdSm80ILi8ELi1ELb0EN4cute5tupleIJNS5_1CILi128EEENS7_ILi96EEENS7_ILi256EEEEEELi256ENS_6half_tEfNS_4arch4Sm80ELb1ELb0ELb0ELb0ELb1ELb0ELb1ELb1EEENS1_21CollectiveEpilogueFwdINS6_IJS8_SA_S9_EEENS6_IJNS7_ILi1EEESI_SI_EEESC_SE_Li256ELb0ELb1ELb1ELb0EEENS1_30DynamicPersistentTileSchedulerILi256ELi256ELb1ELb1ELb0EEEEEEEEEvNT_6ParamsE --------------------------
	.section	.text._ZN7cutlass13device_kernelIN5flash19enable_sm80_to_sm89INS1_16FlashAttnFwdSm80INS1_25CollectiveMainloopFwdSm80ILi8ELi1ELb0EN4cute5tupleIJNS5_1CILi128EEENS7_ILi96EEENS7_ILi256EEEEEELi256ENS_6half_tEfNS_4arch4Sm80ELb1ELb0ELb0ELb0ELb1ELb0ELb1ELb1EEENS1_21CollectiveEpilogueFwdINS6_IJS8_SA_S9_EEENS6_IJNS7_ILi1EEESI_SI_EEESC_SE_Li256ELb0ELb1ELb1ELb0EEENS1_30DynamicPersistentTileSchedulerILi256ELi256ELb1ELb1ELb0EEEEEEEEEvNT_6ParamsE,"ax",@progbits
	.sectioninfo	@"SHI_REGISTERS=255"
	.align	128
.text._ZN7cutlass13device_kernelIN5flash19enable_sm80_to_sm89INS1_16FlashAttnFwdSm80INS1_25CollectiveMainloopFwdSm80ILi8ELi1ELb0EN4cute5tupleIJNS5_1CILi128EEENS7_ILi96EEENS7_ILi256EEEEEELi256ENS_6half_tEfNS_4arch4Sm80ELb1ELb0ELb0ELb0ELb1ELb0ELb1ELb1EEENS1_21CollectiveEpilogueFwdINS6_IJS8_SA_S9_EEENS6_IJNS7_ILi1EEESI_SI_EEESC_SE_Li256ELb0ELb1ELb1ELb0EEENS1_30DynamicPersistentTileSchedulerILi256ELi256ELb1ELb1ELb0EEEEEEEEEvNT_6ParamsE:
        .type           _ZN7cutlass13device_kernelIN5flash19enable_sm80_to_sm89INS1_16FlashAttnFwdSm80INS1_25CollectiveMainloopFwdSm80ILi8ELi1ELb0EN4cute5tupleIJNS5_1CILi128EEENS7_ILi96EEENS7_ILi256EEEEEELi256ENS_6half_tEfNS_4arch4Sm80ELb1ELb0ELb0ELb0ELb1ELb0ELb1ELb1EEENS1_21CollectiveEpilogueFwdINS6_IJS8_SA_S9_EEENS6_IJNS7_ILi1EEESI_SI_EEESC_SE_Li256ELb0ELb1ELb1ELb0EEENS1_30DynamicPersistentTileSchedulerILi256ELi256ELb1ELb1ELb0EEEEEEEEEvNT_6ParamsE,@function
        .size           _ZN7cutlass13device_kernelIN5flash19enable_sm80_to_sm89INS1_16FlashAttnFwdSm80INS1_25CollectiveMainloopFwdSm80ILi8ELi1ELb0EN4cute5tupleIJNS5_1CILi128EEENS7_ILi96EEENS7_ILi256EEEEEELi256ENS_6half_tEfNS_4arch4Sm80ELb1ELb0ELb0ELb0ELb1ELb0ELb1ELb1EEENS1_21CollectiveEpilogueFwdINS6_IJS8_SA_S9_EEENS6_IJNS7_ILi1EEESI_SI_EEESC_SE_Li256ELb0ELb1ELb1ELb0EEENS1_30DynamicPersistentTileSchedulerILi256ELi256ELb1ELb1ELb0EEEEEEEEEvNT_6ParamsE,(.L_x_6587 - _ZN7cutlass13device_kernelIN5flash19enable_sm80_to_sm89INS1_16FlashAttnFwdSm80INS1_25CollectiveMainloopFwdSm80ILi8ELi1ELb0EN4cute5tupleIJNS5_1CILi128EEENS7_ILi96EEENS7_ILi256EEEEEELi256ENS_6half_tEfNS_4arch4Sm80ELb1ELb0ELb0ELb0ELb1ELb0ELb1ELb1EEENS1_21CollectiveEpilogueFwdINS6_IJS8_SA_S9_EEENS6_IJNS7_ILi1EEESI_SI_EEESC_SE_Li256ELb0ELb1ELb1ELb0EEENS1_30DynamicPersistentTileSchedulerILi256ELi256ELb1ELb1ELb0EEEEEEEEEvNT_6ParamsE)
        .other          _ZN7cutlass13device_kernelIN5flash19enable_sm80_to_sm89INS1_16FlashAttnFwdSm80INS1_25CollectiveMainloopFwdSm80ILi8ELi1ELb0EN4cute5tupleIJNS5_1CILi128EEENS7_ILi96EEENS7_ILi256EEEEEELi256ENS_6half_tEfNS_4arch4Sm80ELb1ELb0ELb0ELb0ELb1ELb0ELb1ELb1EEENS1_21CollectiveEpilogueFwdINS6_IJS8_SA_S9_EEENS6_IJNS7_ILi1EEESI_SI_EEESC_SE_Li256ELb0ELb1ELb1ELb0EEENS1_30DynamicPersistentTileSchedulerILi256ELi256ELb1ELb1ELb0EEEEEEEEEvNT_6ParamsE,@"STO_CUDA_ENTRY STV_DEFAULT"
_ZN7cutlass13device_kernelIN5flash19enable_sm80_to_sm89INS1_16FlashAttnFwdSm80INS1_25CollectiveMainloopFwdSm80ILi8ELi1ELb0EN4cute5tupleIJNS5_1CILi128EEENS7_ILi96EEENS7_ILi256EEEEEELi256ENS_6half_tEfNS_4arch4Sm80ELb1ELb0ELb0ELb0ELb1ELb0ELb1ELb1EEENS1_21CollectiveEpilogueFwdINS6_IJS8_SA_S9_EEENS6_IJNS7_ILi1EEESI_SI_EEESC_SE_Li256ELb0ELb1ELb1ELb0EEENS1_30DynamicPersistentTileSchedulerILi256ELi256ELb1ELb1ELb0EEEEEEEEEvNT_6ParamsE:
        /* <DEDUP_REMOVED lines=38> */
[----:B------:R-:W-:Y:S01]  /*0260*/  STL [R1], R18 ;  /* 0x0000001201007387 */ /* 0x000fe20000100800 */
        /* <DEDUP_REMOVED lines=54> */
[C---:B------:R-:W-:Y:S01]  /*05d0*/  IADD3 R33, R2.reuse, 0x8, RZ ;  /* 0x0000000802217810 */ /* 0x040fe20007ffe0ff */
[----:B------:R-:W-:Y:S01]  /*05e0*/  IMAD.IADD R224, R223, 0x1, R220 ;  /* 0x00000001dfe07824 */ /* 0x000fe200078e02dc */
[----:B------:R-:W-:Y:S01]  /*05f0*/  IADD3 R32, R2, 0x10, RZ ;  /* 0x0000001002207810 */ /* 0x000fe20007ffe0ff */
        /* <DEDUP_REMOVED lines=140> */
.L_x_5959:
        /* <DEDUP_REMOVED lines=19> */
.L_x_5903:
[----:B------:R-:W-:-:S04]  /*0ff0*/  MOV R0, c[0x0][0x554] ;  /* 0x0001550000007a02 */ /* 0x000fc80000000f00 */
[----:B------:R-:W-:Y:S02]  /*1000*/  ISETP.NE.AND P0, PT, R0, 0x1, PT ;  /* 0x000000010000780c */ /* 0x000fe40003f05270 */
[----:B------:R-:W-:-:S11]  /*1010*/  MOV R0, R2 ;  /* 0x0000000200007202 */ /* 0x000fd60000000f00 */
[----:B------:R-:W-:-:S05]  /*1020*/  @P0 IMAD.HI.U32 R4, R2, c[0x0][0x558], RZ ;  /* 0x0001560002040a27 */ /* 0x000fca00078e00ff */
[----:B------:R-:W-:-:S05]  /*1030*/  @P0 SHF.R.U32.HI R0, RZ, c[0x0][0x55c], R4 ;  /* 0x00015700ff000a19 */ /* 0x000fca0000011604 */
[----:B------:R-:W-:Y:S02]  /*1040*/  IMAD R4, R0, c[0x0][0x554], RZ ;  /* 0x0001550000047a24 */ /* 0x000fe400078e02ff */
.L_x_5904:
[----:B------:R-:W-:Y:S05]  /*1050*/  BSYNC B0 ;  /* 0x0000000000007941 */ /* 0x000fea0003800000 */
.L_x_5902:
[----:B------:R-:W2:Y:S01]  /*1060*/  LDL.LU R6, [R1+0x70] ;  /* 0x0000700001067983 */ /* 0x000ea20000300800 */
[----:B------:R-:W-:Y:S01]  /*1070*/  IMAD.MOV.U32 R5, RZ, RZ, c[0x0][0x548] ;  /* 0x00015200ff057624 */ /* 0x000fe200078e00ff */
[----:B------:R-:W-:Y:S01]  /*1080*/  ISETP.NE.U32.AND P0, PT, RZ, c[0x0][0x370], PT ;  /* 0x0000dc00ff007a0c */ /* 0x000fe20003f05070 */
        /* <DEDUP_REMOVED lines=12> */
[----:B------:R-:W-:Y:S01]  /*1150*/  IMAD.MOV.U32 R4, RZ, RZ, c[0x0][0x2c4] ;  /* 0x0000b100ff047624 */ /* 0x000fe200078e00ff */
[----:B------:R-:W-:Y:S01]  /*1160*/  BSSY B0, `(.L_x_5905) ;  /* 0x0000047000007945 */ /* 0x000fe20003800000 */
[----:B------:R-:W-:-:S03]  /*1170*/  IMAD.MOV.U32 R12, RZ, RZ, R0 ;  /* 0x000000ffff0c7224 */ /* 0x000fc600078e0000 */
        /* <DEDUP_REMOVED lines=9> */
[----:B------:R-:W-:-:S05]  /*1210*/  @P0 SHF.R.U32.HI R12, RZ, c[0x0][0x544], R3 ;  /* 0x00015100ff0c0a19 */ /* 0x000fca0000011603 */
[----:B------:R-:W-:Y:S01]  /*1220*/  IMAD R0, R12, c[0x0][0x53c], R0 ;  /* 0x00014f000c007a24 */ /* 0x000fe200078e0200 */
[----:B------:R-:W-:Y:S04]  /*1230*/  STL [R1+0x6c], R12 ;  /* 0x00006c0c01007387 */ /* 0x000fe80000100800 */
[----:B------:R-:W-:-:S04]  /*1240*/  SHF.L.U32 R17, R0, 0x7, RZ ;  /* 0x0000000700117819 */ /* 0x000fc800000006ff */
[----:B------:R-:W-:Y:S01]  /*1250*/  IADD3 R0, R17, 0x7f, RZ ;  /* 0x0000007f11007810 */ /* 0x000fe20007ffe0ff */
[----:B------:R-:W-:Y:S04]  /*1260*/  STL [R1+0x74], R17 ;  /* 0x0000741101007387 */ /* 0x000fe80000100800 */
[----:B------:R-:W-:-:S05]  /*1270*/  @P3 IMAD.HI.U32 R3, R0, c[0x0][0x2c8], RZ ;  /* 0x0000b20000033a27 */ /* 0x000fca00078e00ff */
[----:B------:R-:W-:Y:S02]  /*1280*/  @P3 SHF.R.U32.HI R0, RZ, c[0x0][0x2cc], R3 ;  /* 0x0000b300ff003a19 */ /* 0x000fe40000011603 */
[----:B--2---:R-:W-:-:S04]  /*1290*/  LOP3.LUT R6, R6, 0xfffffffd, RZ, 0xc0, !PT ;  /* 0xfffffffd06067812 */ /* 0x004fc800078ec0ff */
[----:B------:R-:W-:-:S05]  /*12a0*/  @P3 LOP3.LUT R6, R6, 0x2, RZ, 0xfc, !PT ;  /* 0x0000000206063812 */ /* 0x000fca00078efcff */
[----:B------:R1:W-:Y:S02]  /*12b0*/  STL [R1+0x70], R6 ;  /* 0x0000700601007387 */ /* 0x0003e40000100800 */
[C---:B-1----:R-:W-:Y:S02]  /*12c0*/  IMAD R6, R2.reuse, c[0x0][0x1d0], RZ ;  /* 0x0000740002067a24 */ /* 0x042fe400078e02ff */
[----:B---3--:R1:W-:Y:S01]  /*12d0*/  STL [R1+0x34], R7 ;  /* 0x0000340701007387 */ /* 0x0083e20000100800 */
[----:B------:R-:W-:Y:S02]  /*12e0*/  IMAD R2, R2, c[0x0][0x1d0], R4 ;  /* 0x0000740002027a24 */ /* 0x000fe400078e0204 */
[----:B------:R-:W-:Y:S02]  /*12f0*/  IADD3 R3, R6, 0x5f, RZ ;  /* 0x0000005f06037810 */ /* 0x000fe40007ffe0ff */
[----:B------:R-:W-:-:S03]  /*1300*/  IMAD.IADD R2, R2, 0x1, R0 ;  /* 0x0000000102027824 */ /* 0x000fc600078e0200 */
[----:B------:R-:W-:-:S04]  /*1310*/  IMAD.HI R0, R3, 0x2aaaaaab, RZ ;  /* 0x2aaaaaab03007827 */ /* 0x000fc800078e02ff */
[----:B------:R-:W-:Y:S01]  /*1320*/  IMAD.HI R3, R2, 0x2aaaaaab, RZ ;  /* 0x2aaaaaab02037827 */ /* 0x000fe200078e02ff */
[----:B------:R-:W-:-:S04]  /*1330*/  SHF.R.U32.HI R2, RZ, 0x1f, R0 ;  /* 0x0000001fff027819 */ /* 0x000fc80000011600 */
[----:B------:R-:W-:Y:S02]  /*1340*/  SHF.R.U32.HI R4, RZ, 0x1f, R3 ;  /* 0x0000001fff047819 */ /* 0x000fe40000011603 */
[----:B------:R-:W-:Y:S02]  /*1350*/  LEA.HI.SX32 R0, R0, R2, 0x1c ;  /* 0x0000000200007211 */ /* 0x000fe400078fe2ff */
[----:B------:R-:W-:-:S04]  /*1360*/  LEA.HI.SX32 R2, R3, R4, 0x1c ;  /* 0x0000000403027211 */ /* 0x000fc800078fe2ff */
        /* <DEDUP_REMOVED lines=38> */
.L_x_5906:
[----:B------:R-:W-:Y:S05]  /*15d0*/  BSYNC B0 ;  /* 0x0000000000007941 */ /* 0x000fea0003800000 */
.L_x_5905:
        /* <DEDUP_REMOVED lines=75> */
[----:B------:R-:W3:Y:S01]  /*1a90*/  LDL R12, [R1] ;  /* 0x00000000010c7983 */ /* 0x000ee20000100800 */
        /* <DEDUP_REMOVED lines=51> */
.L_x_5960:
[----:B------:R-:W-:Y:S05]  /*1dd0*/  BRA.DIV ~URZ, `(.L_x_5909) ;  /* 0x00012ae27f007947 */ /* 0x000fea000b800000 */
[----:B------:R4:W1:Y:S02]  /*1de0*/  SHFL.IDX PT, R0, R13, RZ, 0x181f ;  /* 0x00181fff0d007589 */ /* 0x00086400000e0000 */
.L_x_5961:
        /* <DEDUP_REMOVED lines=11> */
[----:B------:R-:W2:Y:S04]  /*1ea0*/  LDL R6, [R1] ;  /* 0x0000000001067983 */ /* 0x000ea80000100800 */
        /* <DEDUP_REMOVED lines=22> */
.L_x_5911:
[----:B------:R-:W-:Y:S05]  /*2010*/  BSYNC B0 ;  /* 0x0000000000007941 */ /* 0x000fea0003800000 */
.L_x_5910:
[----:B------:R-:W-:Y:S05]  /*2020*/  BRA.DIV ~URZ, `(.L_x_5912) ;  /* 0x000128f27f007947 */ /* 0x000fea000b800000 */
[----:B---3--:R2:W3:Y:S04]  /*2030*/  SHFL.IDX PT, R4, R5, 0x1, 0x181f ;  /* 0x00381f0005047f89 */ /* 0x0084e800000e0000 */
[----:B------:R2:W4:Y:S02]  /*2040*/  SHFL.IDX PT, R0, R13, 0x1, 0x181f ;  /* 0x00381f000d007f89 */ /* 0x00052400000e0000 */
.L_x_5962:
[----:B-1----:R-:W-:Y:S01]  /*2050*/  IADD3 R2, R12, 0x20, RZ ;  /* 0x000000200c027810 */ /* 0x002fe20007ffe0ff */
[----:B------:R-:W-:Y:S03]  /*2060*/  BSSY B0, `(.L_x_5913) ;  /* 0x000001a000007945 */ /* 0x000fe60003800000 */
[----:B------:R-:W-:-:S13]  /*2070*/  ISETP.GE.AND P0, PT, R2, R16, PT ;  /* 0x000000100200720c */ /* 0x000fda0003f06270 */
[----:B------:R-:W-:Y:S05]  /*2080*/  @P0 BRA `(.L_x_5914) ;  /* 0x0000017000000947 */ /* 0x000fea0003800000 */
[----:B--2---:R-:W2:Y:S04]  /*2090*/  LDL R6, [R1] ;  /* 0x0000000001067983 */ /* 0x004ea80000100800 */
        /* <DEDUP_REMOVED lines=22> */
.L_x_5914:
[----:B------:R-:W-:Y:S05]  /*2200*/  BSYNC B0 ;  /* 0x0000000000007941 */ /* 0x000fea0003800000 */
.L_x_5913:
[----:B------:R-:W-:Y:S05]  /*2210*/  BRA.DIV ~URZ, `(.L_x_5915) ;  /* 0x000127e27f007947 */ /* 0x000fea000b800000 */
[----:B---3--:R3:W1:Y:S02]  /*2220*/  SHFL.IDX PT, R4, R5, 0x2, 0x181f ;  /* 0x00581f0005047f89 */ /* 0x00866400000e0000 */
.L_x_5963:
[----:B------:R-:W-:Y:S05]  /*2230*/  BRA.DIV ~URZ, `(.L_x_5916) ;  /* 0x000128427f007947 */ /* 0x000fea000b800000 */
[----:B----4-:R4:W2:Y:S02]  /*2240*/  SHFL.IDX PT, R0, R13, 0x2, 0x181f ;  /* 0x00581f000d007f89 */ /* 0x0108a400000e0000 */
.L_x_5964:
[----:B-1----:R-:W-:Y:S01]  /*2250*/  IADD3 R2, R12, 0x40, RZ ;  /* 0x000000400c027810 */ /* 0x002fe20007ffe0ff */
[----:B------:R-:W-:Y:S03]  /*2260*/  BSSY B0, `(.L_x_5917) ;  /* 0x000001a000007945 */ /* 0x000fe60003800000 */
[----:B------:R-:W-:-:S13]  /*2270*/  ISETP.GE.AND P0, PT, R2, R16, PT ;  /* 0x000000100200720c */ /* 0x000fda0003f06270 */
[----:B------:R-:W-:Y:S05]  /*2280*/  @P0 BRA `(.L_x_5918) ;  /* 0x0000017000000947 */ /* 0x000fea0003800000 */
[----:B---3--:R-:W3:Y:S04]  /*2290*/  LDL R6, [R1] ;  /* 0x0000000001067983 */ /* 0x008ee80000100800 */
        /* <DEDUP_REMOVED lines=22> */
.L_x_5918:
[----:B------:R-:W-:Y:S05]  /*2400*/  BSYNC B0 ;  /* 0x0000000000007941 */ /* 0x000fea0003800000 */
.L_x_5917:
[----:B------:R-:W-:Y:S05]  /*2410*/  BRA.DIV ~URZ, `(.L_x_5919) ;  /* 0x000126d27f007947 */ /* 0x000fea000b800000 */
[----:B------:R1:W3:Y:S04]  /*2420*/  SHFL.IDX PT, R4, R5, 0x3, 0x181f ;  /* 0x00781f0005047f89 */ /* 0x0002e800000e0000 */
[----:B--2---:R1:W2:Y:S02]  /*2430*/  SHFL.IDX PT, R0, R13, 0x3, 0x181f ;  /* 0x00781f000d007f89 */ /* 0x0042a400000e0000 */
.L_x_5965:
[----:B----4-:R-:W4:Y:S04]  /*2440*/  LDL R20, [R1] ;  /* 0x0000000001147983 */ /* 0x010f280000100800 */
        /* <DEDUP_REMOVED lines=47> */
[----:B------:R-:W-:Y:S02]  /*2740*/  IMAD.MOV.U32 R13, RZ, RZ, c[0x0][0x2ac] ;  /* 0x0000ab00ff0d7624 */ /* 0x000fe400078e00ff */
[----:B------:R-:W-:Y:S01]  /*2750*/  IMAD R138, R252, R6, -0x60 ;  /* 0xffffffa0fc8a7424 */ /* 0x000fe200078e0206 */
[----:B------:R-:W-:Y:S01]  /*2760*/  ISETP.NE.AND P1, PT, R151, 0x1, PT ;  /* 0x000000019700780c */ /* 0x000fe20003f25270 */
[----:B------:R-:W-:Y:S02]  /*2770*/  IMAD R13, R13, c[0x0][0x1d0], RZ ;  /* 0x000074000d0d7a24 */ /* 0x000fe400078e02ff */
        /* <DEDUP_REMOVED lines=200> */
[----:B------:R-:W-:Y:S01]  /*3400*/  ISETP.LT.OR P1, PT, R26, 0x41, P1 ;  /* 0x000000411a00780c */ /* 0x000fe20000f21670 */
[----:B------:R-:W-:Y:S01]  /*3410*/  HMMA.16816.F32 R44, R8, R40, RZ ;  /* 0x00000028082c723c */ /* 0x000fe200000018ff */
[----:B---3--:R-:W-:-:S05]  /*3420*/  IADD3 R14, P0, R0, R142, RZ ;  /* 0x0000008e000e7210 */ /* 0x008fca0007f1e0ff */
[----:B------:R-:W-:Y:S01]  /*3430*/  IMAD.X R15, R2, 0x1, R134, P0 ;  /* 0x00000001020f7824 */ /* 0x000fe200000e0686 */
[----:B------:R-:W-:Y:S01]  /*3440*/  ISETP.LT.OR P0, PT, R26, 0x41, P5 ;  /* 0x000000411a00780c */ /* 0x000fe20002f01670 */
[C---:B------:R-:W-:Y:S08]  /*3450*/  HMMA.16816.F32 R48, R8.reuse, R42, RZ ;  /* 0x0000002a0830723c */ /* 0x040ff000000018ff */
[C---:B------:R-:W-:Y:S04]  /*3460*/  HMMA.16816.F32 R60, R8.reuse, R36, RZ ;  /* 0x00000024083c723c */ /* 0x040fe800000018ff */
[----:B------:R3:W-:Y:S04]  /*3470*/  LDGSTS.E.BYPASS.LTC128B.128 [R251+0x2100], [R12.64], !P0 ;  /* 0x021000000cfb7fae */ /* 0x0007e8000c101d46 */
[C---:B------:R-:W-:Y:S01]  /*3480*/  HMMA.16816.F32 R64, R8.reuse, R38, RZ ;  /* 0x000000260840723c */ /* 0x040fe200000018ff */
[----:B------:R2:W-:Y:S04]  /*3490*/  LDGSTS.E.BYPASS.LTC128B.128 [R251+0x5100], [R16.64], !P4 ;  /* 0x0510000010fb7fae */ /* 0x0005e8000e101d46 */
[----:B------:R5:W-:Y:S03]  /*34a0*/  LDGSTS.E.BYPASS.LTC128B.128 [R251+0x8100], [R14.64], !P3 ;  /* 0x081000000efb7fae */ /* 0x000be6000d901d46 */
[C---:B------:R-:W-:Y:S08]  /*34b0*/  HMMA.16816.F32 R56, R8.reuse, R32, RZ ;  /* 0x000000200838723c */ /* 0x040ff000000018ff */
[----:B------:R-:W-:Y:S01]  /*34c0*/  HMMA.16816.F32 R40, R8, R34, RZ ;  /* 0x000000220828723c */ /* 0x000fe200000018ff */
[----:B---3--:R-:W-:-:S07]  /*34d0*/  IADD3 R12, P0, R0, R143, RZ ;  /* 0x0000008f000c7210 */ /* 0x008fce0007f1e0ff */
[----:B------:R-:W-:Y:S01]  /*34e0*/  HMMA.16816.F32 R36, R8, R28, RZ ;  /* 0x0000001c0824723c */ /* 0x000fe200000018ff */
[----:B------:R-:W-:Y:S01]  /*34f0*/  SEL R0, R3, 0xffffffc0, !P2 ;  /* 0xffffffc003007807 */ /* 0x000fe20005000000 */
[----:B------:R-:W-:-:S06]  /*3500*/  IMAD.X R13, R2, 0x1, R135, P0 ;  /* 0x00000001020d7824 */ /* 0x000fcc00000e0687 */
[C---:B------:R-:W-:Y:S01]  /*3510*/  HMMA.16816.F32 R32, R8.reuse, R30, RZ ;  /* 0x0000001e0820723c */ /* 0x040fe200000018ff */
[----:B------:R-:W-:Y:S01]  /*3520*/  IMAD.IADD R218, R216, 0x1, R0 ;  /* 0x00000001d8da7824 */ /* 0x000fe200078e0200 */
[----:B------:R5:W-:Y:S04]  /*3530*/  LDGSTS.E.BYPASS.LTC128B.128 [R251+0xb100], [R12.64], !P1 ;  /* 0x0b1000000cfb7fae */ /* 0x000be8000c901d46 */
[----:B------:R-:W-:Y:S02]  /*3540*/  LDSM.16.M88.4 R88, [R218] ;  /* 0x00000000da58783b */ /* 0x000fe40000000200 */
[----:B------:R-:W-:Y:S01]  /*3550*/  HMMA.16816.F32 R28, R8, R52, RZ ;  /* 0x00000034081c723c */ /* 0x000fe200000018ff */
[C---:B------:R-:W-:Y:S01]  /*3560*/  IADD3 R228, R227.reuse, 0x9000, RZ ;  /* 0x00009000e3e47810 */ /* 0x040fe20007ffe0ff */
[----:B------:R-:W-:Y:S01]  /*3570*/  LDSM.16.M88.4 R92, [R218+0x800] ;  /* 0x00080000da5c783b */ /* 0x000fe20000000200 */
[----:B------:R-:W-:-:S02]  /*3580*/  IADD3 R229, R227, 0x3800, RZ ;  /* 0x00003800e3e57810 */ /* 0x000fc40007ffe0ff */
[C---:B------:R-:W-:Y:S01]  /*3590*/  IADD3 R234, R227.reuse, 0x3000, RZ ;  /* 0x00003000e3ea7810 */ /* 0x040fe20007ffe0ff */
[----:B------:R-:W-:Y:S02]  /*35a0*/  LDSM.16.M88.4 R112, [R218+0x4800] ;  /* 0x00480000da70783b */ /* 0x000fe40000000200 */
[C---:B------:R-:W-:Y:S01]  /*35b0*/  HMMA.16816.F32 R20, R8.reuse, R68, RZ ;  /* 0x000000440814723c */ /* 0x040fe200000018ff */
[C---:B------:R-:W-:Y:S01]  /*35c0*/  IADD3 R230, R227.reuse, 0x4000, RZ ;  /* 0x00004000e3e67810 */ /* 0x040fe20007ffe0ff */
[----:B------:R-:W-:Y:S01]  /*35d0*/  LDSM.16.M88.4 R128, [R218+0xa000] ;  /* 0x00a00000da80783b */ /* 0x000fe20000000200 */
[C---:B------:R-:W-:Y:S02]  /*35e0*/  IADD3 R231, R227.reuse, 0x4800, RZ ;  /* 0x00004800e3e77810 */ /* 0x040fe40007ffe0ff */
[C---:B------:R-:W-:Y:S01]  /*35f0*/  IADD3 R232, R227.reuse, 0x5000, RZ ;  /* 0x00005000e3e87810 */ /* 0x040fe20007ffe0ff */
[----:B------:R-:W-:Y:S02]  /*3600*/  LDSM.16.M88.4 R124, [R218+0x9000] ;  /* 0x00900000da7c783b */ /* 0x000fe40000000200 */
[C---:B--2---:R-:W-:Y:S01]  /*3610*/  HMMA.16816.F32 R16, R8.reuse, R70, RZ ;  /* 0x000000460810723c */ /* 0x044fe200000018ff */
[C---:B------:R-:W-:Y:S01]  /*3620*/  IADD3 R233, R227.reuse, 0x5800, RZ ;  /* 0x00005800e3e97810 */ /* 0x040fe20007ffe0ff */
[----:B------:R-:W-:Y:S04]  /*3630*/  LDSM.16.M88.4 R120, [R218+0x9800] ;  /* 0x00980000da78783b */ /* 0x000fe80000000200 */
[----:B-----5:R-:W2:Y:S02]  /*3640*/  LDSM.16.M88.4 R12, [R226] ;  /* 0x00000000e20c783b */ /* 0x020ea40000000200 */
[----:B-1----:R-:W-:Y:S01]  /*3650*/  HMMA.16816.F32 R24, R8, R54, RZ ;  /* 0x000000360818723c */ /* 0x002fe200000018ff */
[----:B------:R-:W-:Y:S01]  /*3660*/  IADD3 R240, R227, 0x6000, RZ ;  /* 0x00006000e3f07810 */ /* 0x000fe20007ffe0ff */
[----:B------:R-:W0:Y:S06]  /*3670*/  LDGDEPBAR ;  /* 0x00000000000079af */ /* 0x000e2c0000000000 */
[C---:B------:R-:W-:Y:S08]  /*3680*/  HMMA.16816.F32 R8, R4.reuse, R72, R44 ;  /* 0x000000480408723c */ /* 0x040ff0000000182c */
[C---:B------:R-:W-:Y:S08]  /*3690*/  HMMA.16816.F32 R52, R4.reuse, R80, R60 ;  /* 0x000000500434723c */ /* 0x040ff0000000183c */
[C---:B------:R-:W-:Y:S01]  /*36a0*/  HMMA.16816.F32 R44, R4.reuse, R74, R48 ;  /* 0x0000004a042c723c */ /* 0x040fe20000001830 */
[----:B------:R-:W1:Y:S07]  /*36b0*/  LDSM.16.M88.4 R48, [R218+0x1000] ;  /* 0x00100000da30783b */ /* 0x000e6e0000000200 */
[C---:B------:R-:W-:Y:S08]  /*36c0*/  HMMA.16816.F32 R80, R4.reuse, R82, R64 ;  /* 0x000000520450723c */ /* 0x040ff00000001840 */
[----:B------:R-:W-:Y:S01]  /*36d0*/  HMMA.16816.F32 R64, R4, R100, R28 ;  /* 0x000000640440723c */ /* 0x000fe2000000181c */
[----:B------:R-:W3:Y:S01]  /*36e0*/  LDSM.16.M88.4 R28, [R218+0x2800] ;  /* 0x00280000da1c783b */ /* 0x000ee20000000200 */
[----:B------:R-:W-:-:S06]  /*36f0*/  IMAD.IADD R217, R228, 0x1, R0 ;  /* 0x00000001e4d97824 */ /* 0x000fcc00078e0200 */
[C---:B------:R-:W-:Y:S08]  /*3700*/  HMMA.16816.F32 R84, R4.reuse, R76, R56 ;  /* 0x0000004c0454723c */ /* 0x040ff00000001838 */
[C---:B------:R-:W-:Y:S01]  /*3710*/  HMMA.16816.F32 R76, R4.reuse, R78, R40 ;  /* 0x0000004e044c723c */ /* 0x040fe20000001828 */
[----:B------:R-:W5:Y:S07]  /*3720*/  LDSM.16.M88.4 R40, [R218+0x1800] ;  /* 0x00180000da28783b */ /* 0x000f6e0000000200 */
[C---:B------:R-:W-:Y:S08]  /*3730*/  HMMA.16816.F32 R72, R4.reuse, R96, R36 ;  /* 0x000000600448723c */ /* 0x040ff00000001824 */
[C---:B------:R-:W-:Y:S08]  /*3740*/  HMMA.16816.F32 R56, R4.reuse, R104, R20 ;  /* 0x000000680438723c */ /* 0x040ff00000001814 */
[C---:B------:R-:W-:Y:S08]  /*3750*/  HMMA.16816.F32 R36, R4.reuse, R106, R16 ;  /* 0x0000006a0424723c */ /* 0x040ff00000001810 */
[C---:B------:R-:W-:Y:S01]  /*3760*/  HMMA.16816.F32 R68, R4.reuse, R98, R32 ;  /* 0x000000620444723c */ /* 0x040fe20000001820 */
[----:B------:R-:W4:Y:S07]  /*3770*/  LDSM.16.M88.4 R32, [R218+0x2000] ;  /* 0x00200000da20783b */ /* 0x000f2e0000000200 */
[----:B------:R-:W-:Y:S01]  /*3780*/  HMMA.16816.F32 R60, R4, R102, R24 ;  /* 0x00000066043c723c */ /* 0x000fe20000001818 */
[----:B------:R-:W-:Y:S07]  /*3790*/  LDSM.16.M88.4 R4, [R225] ;  /* 0x00000000e104783b */ /* 0x000fee0000000200 */
[C---:B--2---:R-:W-:Y:S01]  /*37a0*/  HMMA.16816.F32 R24, R12.reuse, R88, R8 ;  /* 0x000000580c18723c */ /* 0x044fe20000001808 */
[----:B------:R-:W2:Y:S07]  /*37b0*/  LDSM.16.M88.4 R8, [R217+-0x9000] ;  /* 0xff700000d908783b */ /* 0x000eae0000000200 */
[C---:B------:R-:W-:Y:S01]  /*37c0*/  HMMA.16816.F32 R20, R12.reuse, R90, R44 ;  /* 0x0000005a0c14723c */ /* 0x040fe2000000182c */
[----:B------:R-:W2:Y:S07]  /*37d0*/  LDSM.16.M88.4 R44, [R217+-0x8800] ;  /* 0xff780000d92c783b */ /* 0x000eae0000000200 */
[C---:B-1----:R-:W-:Y:S08]  /*37e0*/  HMMA.16816.F32 R88, R12.reuse, R50, R76 ;  /* 0x000000320c58723c */ /* 0x042ff0000000184c */
[C---:B---3--:R-:W-:Y:S08]  /*37f0*/  HMMA.16816.F32 R96, R12.reuse, R28, R56 ;  /* 0x0000001c0c60723c */ /* 0x048ff00000001838 */
[C---:B------:R-:W-:Y:S01]  /*3800*/  HMMA.16816.F32 R76, R12.reuse, R30, R36 ;  /* 0x0000001e0c4c723c */ /* 0x040fe20000001824 */
[----:B------:R-:W1:Y:S07]  /*3810*/  LDSM.16.M88.4 R28, [R217+-0x7800] ;  /* 0xff880000d91c783b */ /* 0x000e6e0000000200 */
[C---:B------:R-:W-:Y:S08]  /*3820*/  HMMA.16816.F32 R16, R12.reuse, R92, R52 ;  /* 0x0000005c0c10723c */ /* 0x040ff00000001834 */
[C---:B------:R-:W-:Y:S08]  /*3830*/  HMMA.16816.F32 R92, R12.reuse, R94, R80 ;  /* 0x0000005e0c5c723c */ /* 0x040ff00000001850 */
[C---:B------:R-:W-:Y:S01]  /*3840*/  HMMA.16816.F32 R52, R12.reuse, R48, R84 ;  /* 0x000000300c34723c */ /* 0x040fe20000001854 */
[----:B------:R-:W-:Y:S07]  /*3850*/  LDSM.16.M88.4 R48, [R217+-0x8000] ;  /* 0xff800000d930783b */ /* 0x000fee0000000200 */
[C---:B-----5:R-:W-:Y:S08]  /*3860*/  HMMA.16816.F32 R84, R12.reuse, R40, R72 ;  /* 0x000000280c54723c */ /* 0x060ff00000001848 */
[C---:B------:R-:W-:Y:S01]  /*3870*/  HMMA.16816.F32 R80, R12.reuse, R42, R68 ;  /* 0x0000002a0c50723c */ /* 0x040fe20000001844 */
[----:B------:R-:W3:Y:S07]  /*3880*/  LDSM.16.M88.4 R68, [R217+-0x7000] ;  /* 0xff900000d944783b */ /* 0x000eee0000000200 */
[C---:B----4-:R-:W-:Y:S08]  /*3890*/  HMMA.16816.F32 R100, R12.reuse, R34, R60 ;  /* 0x000000220c64723c */ /* 0x050ff0000000183c */
[----:B------:R-:W-:Y:S01]  /*38a0*/  HMMA.16816.F32 R64, R12, R32, R64 ;  /* 0x000000200c40723c */ /* 0x000fe20000001840 */
[----:B------:R-:W-:Y:S04]  /*38b0*/  LDSM.16.M88.4 R12, [R216+0x3000] ;  /* 0x00300000d80c783b */ /* 0x000fe80000000200 */
[----:B------:R-:W-:Y:S03]  /*38c0*/  LDSM.16.M88.4 R32, [R216+0x4000] ;  /* 0x00400000d820783b */ /* 0x000fe60000000200 */
[C---:B--2---:R-:W-:Y:S08]  /*38d0*/  HMMA.16816.F32 R72, R4.reuse, R8, R24 ;  /* 0x000000080448723c */ /* 0x044ff00000001818 */
[C---:B------:R-:W-:Y:S01]  /*38e0*/  HMMA.16816.F32 R60, R4.reuse, R10, R20 ;  /* 0x0000000a043c723c */ /* 0x040fe20000001814 */
[----:B------:R-:W2:Y:S07]  /*38f0*/  LDSM.16.M88.4 R8, [R223+0x4000] ;  /* 0x00400000df08783b */ /* 0x000eae0000000200 */
[C---:B------:R-:W-:Y:S01]  /*3900*/  HMMA.16816.F32 R20, R4.reuse, R44, R16 ;  /* 0x0000002c0414723c */ /* 0x040fe20000001810 */
[----:B------:R-:W4:Y:S07]  /*3910*/  LDSM.16.M88.4 R16, [R217+-0x6800] ;  /* 0xff980000d910783b */ /* 0x000f2e0000000200 */
[C---:B-1----:R-:W-:Y:S08]  /*3920*/  HMMA.16816.F32 R40, R4.reuse, R28, R84 ;  /* 0x0000001c0428723c */ /* 0x042ff00000001854 */
[C---:B------:R-:W-:Y:S01]  /*3930*/  HMMA.16816.F32 R24, R4.reuse, R30, R80 ;  /* 0x0000001e0418723c */ /* 0x040fe20000001850 */
[----:B------:R-:W1:Y:S07]  /*3940*/  LDSM.16.M88.4 R28, [R216+0x4800] ;  /* 0x00480000d81c783b */ /* 0x000e6e0000000200 */
[C---:B------:R-:W-:Y:S01]  /*3950*/  HMMA.16816.F32 R56, R4.reuse, R46, R92 ;  /* 0x0000002e0438723c */ /* 0x040fe2000000185c */
[----:B------:R-:W5:Y:S07]  /*3960*/  LDSM.16.M88.4 R44, [R216+0x3800] ;  /* 0x00380000d82c783b */ /* 0x000f6e0000000200 */
[----:B---3--:R-:W-:Y:S01]  /*3970*/  HMMA.16816.F32 R36, R4, R68, R64 ;  /* 0x000000440424723c */ /* 0x008fe20000001840 */
[----:B------:R-:W3:Y:S07]  /*3980*/  LDSM.16.M88.4 R64, [R216+0x5000] ;  /* 0x00500000d840783b */ /* 0x000eee0000000200 */
[C---:B--2---:R-:W-:Y:S08]  /*3990*/  HMMA.16816.F32 R72, R8.reuse, R12, R72 ;  /* 0x0000000c0848723c */ /* 0x044ff00000001848 */
[----:B------:R-:W-:Y:S01]  /*39a0*/  HMMA.16816.F32 R104, R8, R14, R60 ;  /* 0x0000000e0868723c */ /* 0x000fe2000000183c */
[----:B------:R-:W2:Y:S04]  /*39b0*/  LDSM.16.M88.4 R12, [R216+0x5800] ;  /* 0x00580000d80c783b */ /* 0x000ea80000000200 */
[----:B------:R-:W-:Y:S03]  /*39c0*/  LDSM.16.M88.4 R60, [R230] ;  /* 0x00000000e63c783b */ /* 0x000fe60000000200 */
[C---:B------:R-:W-:Y:S08]  /*39d0*/  HMMA.16816.F32 R52, R4.reuse, R48, R52 ;  /* 0x000000300434723c */ /* 0x040ff00000001834 */
[C---:B------:R-:W-:Y:S08]  /*39e0*/  HMMA.16816.F32 R48, R4.reuse, R50, R88 ;  /* 0x000000320430723c */ /* 0x040ff00000001858 */
[C---:B----4-:R-:W-:Y:S08]  /*39f0*/  HMMA.16816.F32 R80, R4.reuse, R16, R96 ;  /* 0x000000100450723c */ /* 0x050ff00000001860 */
[C---:B------:R-:W-:Y:S08]  /*3a00*/  HMMA.16816.F32 R68, R4.reuse, R70, R100 ;  /* 0x000000460444723c */ /* 0x040ff00000001864 */
[----:B------:R-:W-:Y:S01]  /*3a10*/  HMMA.16816.F32 R76, R4, R18, R76 ;  /* 0x00000012044c723c */ /* 0x000fe2000000184c */
[----:B------:R-:W-:Y:S04]  /*3a20*/  LDSM.16.M88.4 R4, [R224+0x4000] ;  /* 0x00400000e004783b */ /* 0x000fe80000000200 */
[----:B------:R-:W-:Y:S03]  /*3a30*/  LDSM.16.M88.4 R16, [R234] ;  /* 0x00000000ea10783b */ /* 0x000fe60000000200 */
[C---:B-1----:R-:W-:Y:S01]  /*3a40*/  HMMA.16816.F32 R96, R8.reuse, R28, R40 ;  /* 0x0000001c0860723c */ /* 0x042fe20000001828 */
[----:B------:R-:W1:Y:S07]  /*3a50*/  LDSM.16.M88.4 R40, [R229] ;  /* 0x00000000e528783b */ /* 0x000e6e0000000200 */
[C---:B-----5:R-:W-:Y:S08]  /*3a60*/  HMMA.16816.F32 R108, R8.reuse, R44, R20 ;  /* 0x0000002c086c723c */ /* 0x060ff00000001814 */
[C---:B------:R-:W-:Y:S01]  /*3a70*/  HMMA.16816.F32 R100, R8.reuse, R46, R56 ;  /* 0x0000002e0864723c */ /* 0x040fe20000001838 */
[----:B------:R-:W-:Y:S07]  /*3a80*/  LDSM.16.M88.4 R56, [R231] ;  /* 0x00000000e738783b */ /* 0x000fee0000000200 */
[C---:B------:R-:W-:Y:S08]  /*3a90*/  HMMA.16816.F32 R92, R8.reuse, R32, R52 ;  /* 0x00000020085c723c */ /* 0x040ff00000001834 */
[C---:B------:R-:W-:Y:S01]  /*3aa0*/  HMMA.16816.F32 R88, R8.reuse, R34, R48 ;  /* 0x000000220858723c */ /* 0x040fe20000001830 */
[----:B------:R-:W-:Y:S07]  /*3ab0*/  LDSM.16.M88.4 R32, [R233] ;  /* 0x00000000e920783b */ /* 0x000fee0000000200 */
[C---:B------:R-:W-:Y:S01]  /*3ac0*/  HMMA.16816.F32 R84, R8.reuse, R30, R24 ;  /* 0x0000001e0854723c */ /* 0x040fe20000001818 */
[----:B------:R-:W-:Y:S07]  /*3ad0*/  LDSM.16.M88.4 R24, [R218+0x3000] ;  /* 0x00300000da18783b */ /* 0x000fee0000000200 */
[C---:B---3--:R-:W-:Y:S01]  /*3ae0*/  HMMA.16816.F32 R52, R8.reuse, R64, R36 ;  /* 0x000000400834723c */ /* 0x048fe20000001824 */
[----:B------:R-:W-:Y:S07]  /*3af0*/  LDSM.16.M88.4 R36, [R232] ;  /* 0x00000000e824783b */ /* 0x000fee0000000200 */
[C---:B------:R-:W-:Y:S01]  /*3b00*/  HMMA.16816.F32 R48, R8.reuse, R66, R68 ;  /* 0x000000420830723c */ /* 0x040fe20000001844 */
[----:B------:R-:W-:Y:S07]  /*3b10*/  LDSM.16.M88.4 R64, [R218+0x3800] ;  /* 0x00380000da40783b */ /* 0x000fee0000000200 */
[C---:B--2---:R-:W-:Y:S08]  /*3b20*/  HMMA.16816.F32 R44, R8.reuse, R12, R80 ;  /* 0x0000000c082c723c */ /* 0x044ff00000001850 */
[----:B------:R-:W-:Y:S01]  /*3b30*/  HMMA.16816.F32 R28, R8, R14, R76 ;  /* 0x0000000e081c723c */ /* 0x000fe2000000184c */
[----:B------:R-:W2:Y:S04]  /*3b40*/  LDSM.16.M88.4 R8, [R226+0x4000] ;  /* 0x00400000e208783b */ /* 0x000ea80000000200 */
[----:B------:R-:W3:Y:S03]  /*3b50*/  LDSM.16.M88.4 R76, [R218+0x4000] ;  /* 0x00400000da4c783b */ /* 0x000ee60000000200 */
[C---:B-1----:R-:W-:Y:S01]  /*3b60*/  HMMA.16816.F32 R12, R4.reuse, R40, R108 ;  /* 0x00000028040c723c */ /* 0x042fe2000000186c */
[----:B------:R-:W1:Y:S07]  /*3b70*/  LDSM.16.M88.4 R108, [R218+0x5000] ;  /* 0x00500000da6c783b */ /* 0x000e6e0000000200 */
[C---:B------:R-:W-:Y:S08]  /*3b80*/  HMMA.16816.F32 R20, R4.reuse, R16, R72 ;  /* 0x000000100414723c */ /* 0x040ff00000001848 */
[C---:B------:R-:W-:Y:S08]  /*3b90*/  HMMA.16816.F32 R16, R4.reuse, R18, R104 ;  /* 0x000000120410723c */ /* 0x040ff00000001868 */
[----:B------:R-:W-:Y:S08]  /*3ba0*/  HMMA.16816.F32 R68, R4, R42, R100 ;  /* 0x0000002a0444723c */ /* 0x000ff00000001864 */
[----:B--2---:R-:W-:Y:S01]  /*3bb0*/  HMMA.16816.F32 R40, R8, R64, R12 ;  /* 0x000000400828723c */ /* 0x004fe2000000180c */
[----:B------:R-:W2:Y:S07]  /*3bc0*/  LDSM.16.M88.4 R12, [R218+0x5800] ;  /* 0x00580000da0c783b */ /* 0x000eae0000000200 */
[C---:B------:R-:W-:Y:S08]  /*3bd0*/  HMMA.16816.F32 R80, R4.reuse, R62, R88 ;  /* 0x0000003e0450723c */ /* 0x040ff00000001858 */
[C---:B------:R-:W-:Y:S08]  /*3be0*/  HMMA.16816.F32 R96, R4.reuse, R56, R96 ;  /* 0x000000380460723c */ /* 0x040ff00000001860 */
[C---:B------:R-:W-:Y:S08]  /*3bf0*/  HMMA.16816.F32 R104, R4.reuse, R58, R84 ;  /* 0x0000003a0468723c */ /* 0x040ff00000001854 */
[C---:B------:R-:W-:Y:S08]  /*3c00*/  HMMA.16816.F32 R72, R4.reuse, R60, R92 ;  /* 0x0000003c0448723c */ /* 0x040ff0000000185c */
[C---:B------:R-:W-:Y:S01]  /*3c10*/  HMMA.16816.F32 R92, R4.reuse, R36, R52 ;  /* 0x00000024045c723c */ /* 0x040fe20000001834 */
[----:B------:R-:W-:Y:S07]  /*3c20*/  LDSM.16.M88.4 R52, [R217+-0x5800] ;  /* 0xffa80000d934783b */ /* 0x000fee0000000200 */
[C---:B------:R-:W-:Y:S01]  /*3c30*/  HMMA.16816.F32 R100, R4.reuse, R38, R48 ;  /* 0x000000260464723c */ /* 0x040fe20000001830 */
[----:B------:R-:W-:Y:S07]  /*3c40*/  LDSM.16.M88.4 R48, [R217+-0x5000] ;  /* 0xffb00000d930783b */ /* 0x000fee0000000200 */
[C---:B------:R-:W-:Y:S01]  /*3c50*/  HMMA.16816.F32 R88, R4.reuse, R32, R44 ;  /* 0x000000200458723c */ /* 0x040fe2000000182c */
[----:B------:R-:W-:Y:S07]  /*3c60*/  LDSM.16.M88.4 R44, [R217+-0x4800] ;  /* 0xffb80000d92c783b */ /* 0x000fee0000000200 */
[----:B------:R-:W-:Y:S01]  /*3c70*/  HMMA.16816.F32 R84, R4, R34, R28 ;  /* 0x000000220454723c */ /* 0x000fe2000000181c */
[----:B------:R-:W-:Y:S07]  /*3c80*/  LDSM.16.M88.4 R4, [R225+0x4000] ;  /* 0x00400000e104783b */ /* 0x000fee0000000200 */
[C---:B------:R-:W-:Y:S01]  /*3c90*/  HMMA.16816.F32 R56, R8.reuse, R26, R16 ;  /* 0x0000001a0838723c */ /* 0x040fe20000001810 */
[----:B------:R-:W4:Y:S07]  /*3ca0*/  LDSM.16.M88.4 R16, [R217+-0x6000] ;  /* 0xffa00000d910783b */ /* 0x000f2e0000000200 */
[C---:B------:R-:W-:Y:S08]  /*3cb0*/  HMMA.16816.F32 R60, R8.reuse, R24, R20 ;  /* 0x00000018083c723c */ /* 0x040ff00000001814 */
[C---:B------:R-:W-:Y:S01]  /*3cc0*/  HMMA.16816.F32 R36, R8.reuse, R66, R68 ;  /* 0x000000420824723c */ /* 0x040fe20000001844 */
[----:B------:R-:W5:Y:S07]  /*3cd0*/  LDSM.16.M88.4 R68, [R217+-0x4000] ;  /* 0xffc00000d944783b */ /* 0x000f6e0000000200 */
[C---:B---3--:R-:W-:Y:S08]  /*3ce0*/  HMMA.16816.F32 R28, R8.reuse, R78, R80 ;  /* 0x0000004e081c723c */ /* 0x048ff00000001850 */
[C---:B------:R-:W-:Y:S01]  /*3cf0*/  HMMA.16816.F32 R24, R8.reuse, R112, R96 ;  /* 0x000000700818723c */ /* 0x040fe20000001860 */
[----:B------:R-:W-:Y:S07]  /*3d00*/  LDSM.16.M88.4 R96, [R216+0x6000] ;  /* 0x00600000d860783b */ /* 0x000fee0000000200 */
[C---:B------:R-:W-:Y:S01]  /*3d10*/  HMMA.16816.F32 R20, R8.reuse, R114, R104 ;  /* 0x000000720814723c */ /* 0x040fe20000001868 */
[C---:B------:R-:W-:Y:S01]  /*3d20*/  IADD3 R235, R227.reuse, 0x6800, RZ ;  /* 0x00006800e3eb7810 */ /* 0x040fe20007ffe0ff */
[----:B------:R-:W-:Y:S06]  /*3d30*/  LDSM.16.M88.4 R112, [R217+-0x3000] ;  /* 0xffd00000d970783b */ /* 0x000fec0000000200 */
[C---:B------:R-:W-:Y:S08]  /*3d40*/  HMMA.16816.F32 R32, R8.reuse, R76, R72 ;  /* 0x0000004c0820723c */ /* 0x040ff00000001848 */
[C---:B-1----:R-:W-:Y:S01]  /*3d50*/  HMMA.16816.F32 R72, R8.reuse, R110, R100 ;  /* 0x0000006e0848723c */ /* 0x042fe20000001864 */
[----:B------:R-:W1:Y:S07]  /*3d60*/  LDSM.16.M88.4 R100, [R217+-0x3800] ;  /* 0xffc80000d964783b */ /* 0x000e6e0000000200 */
[C---:B--2---:R-:W-:Y:S08]  /*3d70*/  HMMA.16816.F32 R88, R8.reuse, R12, R88 ;  /* 0x0000000c0858723c */ /* 0x044ff00000001858 */
[C---:B------:R-:W-:Y:S08]  /*3d80*/  HMMA.16816.F32 R64, R8.reuse, R108, R92 ;  /* 0x0000006c0840723c */ /* 0x040ff0000000185c */
[----:B------:R-:W-:Y:S01]  /*3d90*/  HMMA.16816.F32 R12, R8, R14, R84 ;  /* 0x0000000e080c723c */ /* 0x000fe20000001854 */
[----:B------:R-:W2:Y:S07]  /*3da0*/  LDSM.16.M88.4 R8, [R223+0x8000] ;  /* 0x00800000df08783b */ /* 0x000eae0000000200 */
[C---:B----4-:R-:W-:Y:S08]  /*3db0*/  HMMA.16816.F32 R92, R4.reuse, R18, R56 ;  /* 0x00000012045c723c */ /* 0x050ff00000001838 */
[C---:B------:R-:W-:Y:S01]  /*3dc0*/  HMMA.16816.F32 R80, R4.reuse, R52, R40 ;  /* 0x000000340450723c */ /* 0x040fe20000001828 */
[----:B------:R-:W-:Y:S07]  /*3dd0*/  LDSM.16.M88.4 R40, [R216+0x7000] ;  /* 0x00700000d828783b */ /* 0x000fee0000000200 */
[C---:B------:R-:W-:Y:S01]  /*3de0*/  HMMA.16816.F32 R76, R4.reuse, R54, R36 ;  /* 0x00000036044c723c */ /* 0x040fe20000001824 */
[----:B------:R-:W-:Y:S07]  /*3df0*/  LDSM.16.M88.4 R36, [R216+0x7800] ;  /* 0x00780000d824783b */ /* 0x000fee0000000200 */
[C---:B------:R-:W-:Y:S08]  /*3e00*/  HMMA.16816.F32 R56, R4.reuse, R50, R28 ;  /* 0x000000320438723c */ /* 0x040ff0000000181c */
[C---:B------:R-:W-:Y:S08]  /*3e10*/  HMMA.16816.F32 R84, R4.reuse, R16, R60 ;  /* 0x000000100454723c */ /* 0x040ff0000000183c */
[C---:B------:R-:W-:Y:S08]  /*3e20*/  HMMA.16816.F32 R52, R4.reuse, R44, R24 ;  /* 0x0000002c0434723c */ /* 0x040ff00000001818 */
[C---:B------:R-:W-:Y:S01]  /*3e30*/  HMMA.16816.F32 R28, R4.reuse, R46, R20 ;  /* 0x0000002e041c723c */ /* 0x040fe20000001814 */
[----:B------:R-:W3:Y:S07]  /*3e40*/  LDSM.16.M88.4 R44, [R216+0x6800] ;  /* 0x00680000d82c783b */ /* 0x000eee0000000200 */
[----:B------:R-:W-:Y:S01]  /*3e50*/  HMMA.16816.F32 R60, R4, R48, R32 ;  /* 0x00000030043c723c */ /* 0x000fe20000001820 */
[----:B------:R-:W4:Y:S01]  /*3e60*/  LDSM.16.M88.4 R32, [R216+0x8000] ;  /* 0x00800000d820783b */ /* 0x000f220000000200 */
[----:B------:R-:W-:-:S03]  /*3e70*/  IADD3 R236, R227, 0x7000, RZ ;  /* 0x00007000e3ec7810 */ /* 0x000fc60007ffe0ff */
[----:B------:R-:W3:Y:S03]  /*3e80*/  LDSM.16.M88.4 R48, [R216+0x8800] ;  /* 0x00880000d830783b */ /* 0x000ee60000000200 */
[C---:B-----5:R-:W-:Y:S01]  /*3e90*/  HMMA.16816.F32 R24, R4.reuse, R68, R64 ;  /* 0x000000440418723c */ /* 0x060fe20000001840 */
[----:B------:R-:W-:Y:S07]  /*3ea0*/  LDSM.16.M88.4 R104, [R236] ;  /* 0x00000000ec68783b */ /* 0x000fee0000000200 */
[C---:B------:R-:W-:Y:S08]  /*3eb0*/  HMMA.16816.F32 R20, R4.reuse, R70, R72 ;  /* 0x000000460414723c */ /* 0x040ff00000001848 */
[C---:B-1----:R-:W-:Y:S01]  /*3ec0*/  HMMA.16816.F32 R16, R4.reuse, R100, R88 ;  /* 0x000000640410723c */ /* 0x042fe20000001858 */
[C---:B------:R-:W-:Y:S01]  /*3ed0*/  IADD3 R239, R227.reuse, 0x8800, RZ ;  /* 0x00008800e3ef7810 */ /* 0x040fe20007ffe0ff */
[----:B------:R-:W-:Y:S06]  /*3ee0*/  LDSM.16.M88.4 R88, [R218+0x6800] ;  /* 0x00680000da58783b */ /* 0x000fec0000000200 */
[----:B------:R-:W-:Y:S01]  /*3ef0*/  HMMA.16816.F32 R4, R4, R102, R12 ;  /* 0x000000660404723c */ /* 0x000fe2000000180c */
[----:B------:R-:W-:Y:S04]  /*3f00*/  LDSM.16.M88.4 R12, [R224+0x8000] ;  /* 0x00800000e00c783b */ /* 0x000fe80000000200 */
[----:B------:R-:W1:Y:S03]  /*3f10*/  LDSM.16.M88.4 R100, [R240] ;  /* 0x00000000f064783b */ /* 0x000e660000000200 */
[C---:B--2---:R-:W-:Y:S08]  /*3f20*/  HMMA.16816.F32 R84, R8.reuse, R96, R84 ;  /* 0x000000600854723c */ /* 0x044ff00000001854 */
[----:B------:R-:W-:Y:S01]  /*3f30*/  HMMA.16816.F32 R92, R8, R98, R92 ;  /* 0x00000062085c723c */ /* 0x000fe2000000185c */
[----:B------:R-:W2:Y:S01]  /*3f40*/  LDSM.16.M88.4 R96, [R235] ;  /* 0x00000000eb60783b */ /* 0x000ea20000000200 */
[----:B------:R-:W-:-:S02]  /*3f50*/  IADD3 R237, R227, 0x7800, RZ ;  /* 0x00007800e3ed7810 */ /* 0x000fc40007ffe0ff */
[----:B------:R-:W-:-:S03]  /*3f60*/  IADD3 R238, R227, 0x8000, RZ ;  /* 0x00008000e3ee7810 */ /* 0x000fc60007ffe0ff */
[----:B------:R-:W-:Y:S01]  /*3f70*/  LDSM.16.M88.4 R108, [R237] ;  /* 0x00000000ed6c783b */ /* 0x000fe20000000200 */
[C---:B---3--:R-:W-:Y:S08]  /*3f80*/  HMMA.16816.F32 R80, R8.reuse, R44, R80 ;  /* 0x0000002c0850723c */ /* 0x048ff00000001850 */
[C---:B------:R-:W-:Y:S08]  /*3f90*/  HMMA.16816.F32 R68, R8.reuse, R42, R56 ;  /* 0x0000002a0844723c */ /* 0x040ff00000001838 */
[C---:B------:R-:W-:Y:S08]  /*3fa0*/  HMMA.16816.F32 R76, R8.reuse, R46, R76 ;  /* 0x0000002e084c723c */ /* 0x040ff0000000184c */
[C---:B------:R-:W-:Y:S08]  /*3fb0*/  HMMA.16816.F32 R72, R8.reuse, R40, R60 ;  /* 0x000000280848723c */ /* 0x040ff0000000183c */
[C---:B----4-:R-:W-:Y:S01]  /*3fc0*/  HMMA.16816.F32 R56, R8.reuse, R32, R24 ;  /* 0x000000200838723c */ /* 0x050fe20000001818 */
[----:B------:R-:W3:Y:S07]  /*3fd0*/  LDSM.16.M88.4 R24, [R239] ;  /* 0x00000000ef18783b */ /* 0x000eee0000000200 */
[C---:B------:R-:W-:Y:S01]  /*3fe0*/  HMMA.16816.F32 R60, R8.reuse, R38, R28 ;  /* 0x00000026083c723c */ /* 0x040fe2000000181c */
[----:B------:R-:W4:Y:S07]  /*3ff0*/  LDSM.16.M88.4 R28, [R238] ;  /* 0x00000000ee1c783b */ /* 0x000f2e0000000200 */
[C---:B------:R-:W-:Y:S08]  /*4000*/  HMMA.16816.F32 R64, R8.reuse, R36, R52 ;  /* 0x000000240840723c */ /* 0x040ff00000001834 */
[C---:B------:R-:W-:Y:S01]  /*4010*/  HMMA.16816.F32 R52, R8.reuse, R34, R20 ;  /* 0x000000220834723c */ /* 0x040fe20000001814 */
[----:B------:R-:W-:Y:S07]  /*4020*/  LDSM.16.M88.4 R32, [R218+0x6000] ;  /* 0x00600000da20783b */ /* 0x000fee0000000200 */
[C---:B------:R-:W-:Y:S08]  /*4030*/  HMMA.16816.F32 R36, R8.reuse, R48, R16 ;  /* 0x000000300824723c */ /* 0x040ff00000001810 */
[----:B------:R-:W-:Y:S01]  /*4040*/  HMMA.16816.F32 R20, R8, R50, R4 ;  /* 0x000000320814723c */ /* 0x000fe20000001804 */
[----:B------:R-:W5:Y:S04]  /*4050*/  LDSM.16.M88.4 R8, [R226+0x8000] ;  /* 0x00800000e208783b */ /* 0x000f680000000200 */
[----:B------:R-:W-:Y:S03]  /*4060*/  LDSM.16.M88.4 R4, [R225+0x8000] ;  /* 0x00800000e104783b */ /* 0x000fe60000000200 */
[C---:B-1----:R-:W-:Y:S08]  /*4070*/  HMMA.16816.F32 R16, R12.reuse, R100, R84 ;  /* 0x000000640c10723c */ /* 0x042ff00000001854 */
[C---:B--2---:R-:W-:Y:S08]  /*4080*/  HMMA.16816.F32 R44, R12.reuse, R96, R80 ;  /* 0x000000600c2c723c */ /* 0x044ff00000001850 */
[C---:B------:R-:W-:Y:S08]  /*4090*/  HMMA.16816.F32 R84, R12.reuse, R98, R76 ;  /* 0x000000620c54723c */ /* 0x040ff0000000184c */
[C---:B------:R-:W-:Y:S01]  /*40a0*/  HMMA.16816.F32 R80, R12.reuse, R104, R72 ;  /* 0x000000680c50723c */ /* 0x040fe20000001848 */
[----:B------:R-:W1:Y:S07]  /*40b0*/  LDSM.16.M88.4 R72, [R218+0x7000] ;  /* 0x00700000da48783b */ /* 0x000e6e0000000200 */
[C---:B------:R-:W-:Y:S01]  /*40c0*/  HMMA.16816.F32 R40, R12.reuse, R102, R92 ;  /* 0x000000660c28723c */ /* 0x040fe2000000185c */
[----:B------:R-:W-:Y:S07]  /*40d0*/  LDSM.16.M88.4 R100, [R218+0x8000] ;  /* 0x00800000da64783b */ /* 0x000fee0000000200 */
[C---:B------:R-:W-:Y:S01]  /*40e0*/  HMMA.16816.F32 R76, R12.reuse, R106, R68 ;  /* 0x0000006a0c4c723c */ /* 0x040fe20000001844 */
[----:B------:R-:W2:Y:S04]  /*40f0*/  LDSM.16.M88.4 R68, [R218+0x7800] ;  /* 0x00780000da44783b */ /* 0x000ea80000000200 */
[----:B------:R-:W1:Y:S03]  /*4100*/  LDSM.16.M88.4 R104, [R218+0x8800] ;  /* 0x00880000da68783b */ /* 0x000e660000000200 */
[C---:B---3--:R-:W-:Y:S08]  /*4110*/  HMMA.16816.F32 R48, R12.reuse, R24, R36 ;  /* 0x000000180c30723c */ /* 0x048ff00000001824 */
[C---:B------:R-:W-:Y:S08]  /*4120*/  HMMA.16816.F32 R64, R12.reuse, R108, R64 ;  /* 0x0000006c0c40723c */ /* 0x040ff00000001840 */
[C---:B------:R-:W-:Y:S01]  /*4130*/  HMMA.16816.F32 R60, R12.reuse, R110, R60 ;  /* 0x0000006e0c3c723c */ /* 0x040fe2000000183c */
[----:B------:R-:W-:Y:S07]  /*4140*/  LDSM.16.M88.4 R108, [R217+-0x2000] ;  /* 0xffe00000d96c783b */ /* 0x000fee0000000200 */
[C---:B----4-:R-:W-:Y:S08]  /*4150*/  HMMA.16816.F32 R56, R12.reuse, R28, R56 ;  /* 0x0000001c0c38723c */ /* 0x050ff00000001838 */
[C---:B------:R-:W-:Y:S01]  /*4160*/  HMMA.16816.F32 R52, R12.reuse, R30, R52 ;  /* 0x0000001e0c34723c */ /* 0x040fe20000001834 */
[----:B------:R-:W3:Y:S07]  /*4170*/  LDSM.16.M88.4 R28, [R217+-0x2800] ;  /* 0xffd80000d91c783b */ /* 0x000eee0000000200 */
[----:B------:R-:W-:Y:S08]  /*4180*/  HMMA.16816.F32 R36, R12, R26, R20 ;  /* 0x0000001a0c24723c */ /* 0x000ff00000001814 */
[C---:B-----5:R-:W-:Y:S08]  /*4190*/  HMMA.16816.F32 R16, R8.reuse, R32, R16 ;  /* 0x000000200810723c */ /* 0x060ff00000001810 */
[C---:B------:R-:W-:Y:S01]  /*41a0*/  HMMA.16816.F32 R12, R8.reuse, R34, R40 ;  /* 0x00000022080c723c */ /* 0x040fe20000001828 */
[----:B------:R-:W-:Y:S07]  /*41b0*/  LDSM.16.M88.4 R40, [R216+0x9800] ;  /* 0x00980000d828783b */ /* 0x000fee0000000200 */
[C---:B------:R-:W-:Y:S08]  /*41c0*/  HMMA.16816.F32 R24, R8.reuse, R88, R44 ;  /* 0x000000580818723c */ /* 0x040ff0000000182c */
[C---:B------:R-:W-:Y:S08]  /*41d0*/  HMMA.16816.F32 R20, R8.reuse, R90, R84 ;  /* 0x0000005a0814723c */ /* 0x040ff00000001854 */
[C---:B-1----:R-:W-:Y:S08]  /*41e0*/  HMMA.16816.F32 R32, R8.reuse, R72, R80 ;  /* 0x000000480820723c */ /* 0x042ff00000001850 */
[C---:B------:R-:W-:Y:S08]  /*41f0*/  HMMA.16816.F32 R96, R8.reuse, R74, R76 ;  /* 0x0000004a0860723c */ /* 0x040ff0000000184c */
[C---:B--2---:R-:W-:Y:S01]  /*4200*/  HMMA.16816.F32 R92, R8.reuse, R68, R64 ;  /* 0x00000044085c723c */ /* 0x044fe20000001840 */
[----:B------:R-:W-:Y:S07]  /*4210*/  LDSM.16.M88.4 R64, [R217+-0x1000] ;  /* 0xfff00000d940783b */ /* 0x000fee0000000200 */
[C---:B------:R-:W-:Y:S01]  /*4220*/  HMMA.16816.F32 R88, R8.reuse, R70, R60 ;  /* 0x000000460858723c */ /* 0x040fe2000000183c */
[----:B------:R-:W-:Y:S07]  /*4230*/  LDSM.16.M88.4 R60, [R217+-0x800] ;  /* 0xfff80000d93c783b */ /* 0x000fee0000000200 */
[C---:B------:R-:W-:Y:S01]  /*4240*/  HMMA.16816.F32 R84, R8.reuse, R100, R56 ;  /* 0x000000640854723c */ /* 0x040fe20000001838 */
[----:B------:R-:W-:Y:S07]  /*4250*/  LDSM.16.M88.4 R56, [R216+0x9000] ;  /* 0x00900000d838783b */ /* 0x000fee0000000200 */
[C---:B------:R-:W-:Y:S08]  /*4260*/  HMMA.16816.F32 R80, R8.reuse, R102, R52 ;  /* 0x000000660850723c */ /* 0x040ff00000001834 */
[C---:B------:R-:W-:Y:S08]  /*4270*/  HMMA.16816.F32 R76, R8.reuse, R104, R48 ;  /* 0x00000068084c723c */ /* 0x040ff00000001830 */
[----:B------:R-:W-:Y:S01]  /*4280*/  HMMA.16816.F32 R72, R8, R106, R36 ;  /* 0x0000006a0848723c */ /* 0x000fe20000001824 */
[----:B------:R-:W1:Y:S04]  /*4290*/  LDSM.16.M88.4 R8, [R217+-0x1800] ;  /* 0xffe80000d908783b */ /* 0x000e680000000200 */
[----:B------:R-:W-:Y:S03]  /*42a0*/  LDSM.16.M88.4 R36, [R216+0xa000] ;  /* 0x00a00000d824783b */ /* 0x000fe60000000200 */
[C---:B------:R-:W-:Y:S01]  /*42b0*/  HMMA.16816.F32 R52, R4.reuse, R114, R12 ;  /* 0x000000720434723c */ /* 0x040fe2000000180c */
[----:B------:R-:W2:Y:S07]  /*42c0*/  LDSM.16.M88.4 R12, [R223+0xc000] ;  /* 0x00c00000df0c783b */ /* 0x000eae0000000200 */
[C---:B---3--:R-:W-:Y:S08]  /*42d0*/  HMMA.16816.F32 R44, R4.reuse, R28, R24 ;  /* 0x0000001c042c723c */ /* 0x048ff00000001818 */
[C---:B------:R-:W-:Y:S01]  /*42e0*/  HMMA.16816.F32 R24, R4.reuse, R108, R32 ;  /* 0x0000006c0418723c */ /* 0x040fe20000001820 */
[----:B------:R-:W3:Y:S07]  /*42f0*/  LDSM.16.M88.4 R32, [R216+0xa800] ;  /* 0x00a80000d820783b */ /* 0x000eee0000000200 */
[C---:B------:R-:W-:Y:S01]  /*4300*/  HMMA.16816.F32 R68, R4.reuse, R112, R16 ;  /* 0x000000700444723c */ /* 0x040fe20000001810 */
[C---:B------:R-:W-:Y:S01]  /*4310*/  IADD3 R241, R227.reuse, 0x9800, RZ ;  /* 0x00009800e3f17810 */ /* 0x040fe20007ffe0ff */
[----:B------:R-:W4:Y:S06]  /*4320*/  LDSM.16.M88.4 R112, [R216+0xb000] ;  /* 0x00b00000d870783b */ /* 0x000f2c0000000200 */
[C---:B------:R-:W-:Y:S08]  /*4330*/  HMMA.16816.F32 R28, R4.reuse, R30, R20 ;  /* 0x0000001e041c723c */ /* 0x040ff00000001814 */
[C---:B-1----:R-:W-:Y:S08]  /*4340*/  HMMA.16816.F32 R16, R4.reuse, R8, R92 ;  /* 0x000000080410723c */ /* 0x042ff0000000185c */
[----:B------:R-:W-:Y:S01]  /*4350*/  HMMA.16816.F32 R20, R4, R110, R96 ;  /* 0x0000006e0414723c */ /* 0x000fe20000001860 */
[----:B------:R-:W-:-:S07]  /*4360*/  IADD3 R242, R227, 0xa000, RZ ;  /* 0x0000a000e3f27810 */ /* 0x000fce0007ffe0ff */
[----:B------:R-:W-:Y:S01]  /*4370*/  HMMA.16816.F32 R104, R4, R66, R80 ;  /* 0x000000420468723c */ /* 0x000fe20000001850 */
[----:B------:R-:W1:Y:S07]  /*4380*/  LDSM.16.M88.4 R80, [R216+0xb800] ;  /* 0x00b80000d850783b */ /* 0x000e6e0000000200 */
[----:B--2---:R-:W-:Y:S08]  /*4390*/  HMMA.16816.F32 R96, R12, R56, R68 ;  /* 0x000000380c60723c */ /* 0x004ff00000001844 */
[C---:B------:R-:W-:Y:S08]  /*43a0*/  HMMA.16816.F32 R8, R4.reuse, R10, R88 ;  /* 0x0000000a0408723c */ /* 0x040ff00000001858 */
[C---:B------:R-:W-:Y:S08]  /*43b0*/  HMMA.16816.F32 R48, R4.reuse, R64, R84 ;  /* 0x000000400430723c */ /* 0x040ff00000001854 */
[C---:B------:R-:W-:Y:S08]  /*43c0*/  HMMA.16816.F32 R108, R4.reuse, R60, R76 ;  /* 0x0000003c046c723c */ /* 0x040ff0000000184c */
[----:B------:R-:W-:Y:S01]  /*43d0*/  HMMA.16816.F32 R100, R4, R62, R72 ;  /* 0x0000003e0464723c */ /* 0x000fe20000001848 */
[----:B------:R-:W-:Y:S07]  /*43e0*/  LDSM.16.M88.4 R4, [R224+0xc000] ;  /* 0x00c00000e004783b */ /* 0x000fee0000000200 */
[C---:B---3--:R-:W-:Y:S01]  /*43f0*/  HMMA.16816.F32 R68, R12.reuse, R32, R16 ;  /* 0x000000200c44723c */ /* 0x048fe20000001810 */
[----:B------:R-:W2:Y:S07]  /*4400*/  LDSM.16.M88.4 R16, [R228] ;  /* 0x00000000e410783b */ /* 0x000eae0000000200 */
[C---:B------:R-:W-:Y:S01]  /*4410*/  HMMA.16816.F32 R72, R12.reuse, R38, R20 ;  /* 0x000000260c48723c */ /* 0x040fe20000001814 */
[----:B------:R-:W3:Y:S07]  /*4420*/  LDSM.16.M88.4 R20, [R241] ;  /* 0x00000000f114783b */ /* 0x000eee0000000200 */
[----:B------:R-:W-:Y:S01]  /*4430*/  HMMA.16816.F32 R76, R12, R36, R24 ;  /* 0x000000240c4c723c */ /* 0x000fe20000001818 */
[----:B------:R-:W5:Y:S01]  /*4440*/  LDSM.16.M88.4 R36, [R242] ;  /* 0x00000000f224783b */ /* 0x000f620000000200 */
[----:B------:R-:W-:-:S02]  /*4450*/  IADD3 R243, R227, 0xa800, RZ ;  /* 0x0000a800e3f37810 */ /* 0x000fc40007ffe0ff */
[C---:B------:R-:W-:Y:S02]  /*4460*/  IADD3 R244, R227.reuse, 0xb000, RZ ;  /* 0x0000b000e3f47810 */ /* 0x040fe40007ffe0ff */
[----:B------:R-:W-:Y:S01]  /*4470*/  IADD3 R245, R227, 0xb800, RZ ;  /* 0x0000b800e3f57810 */ /* 0x000fe20007ffe0ff */
[----:B------:R-:W1:Y:S01]  /*4480*/  LDSM.16.M88.4 R60, [R243] ;  /* 0x00000000f33c783b */ /* 0x000e620000000200 */
[C---:B------:R-:W-:Y:S03]  /*4490*/  HMMA.16816.F32 R92, R12.reuse, R58, R52 ;  /* 0x0000003a0c5c723c */ /* 0x040fe60000001834 */
[----:B------:R-:W1:Y:S04]  /*44a0*/  LDSM.16.M88.4 R56, [R244] ;  /* 0x00000000f438783b */ /* 0x000e680000000200 */
[----:B------:R-:W1:Y:S01]  /*44b0*/  LDSM.16.M88.4 R52, [R245] ;  /* 0x00000000f534783b */ /* 0x000e620000000200 */
[C---:B------:R-:W-:Y:S08]  /*44c0*/  HMMA.16816.F32 R88, R12.reuse, R40, R44 ;  /* 0x000000280c58723c */ /* 0x040ff0000000182c */
[C---:B------:R-:W-:Y:S08]  /*44d0*/  HMMA.16816.F32 R84, R12.reuse, R42, R28 ;  /* 0x0000002a0c54723c */ /* 0x040ff0000000181c */
[C---:B------:R-:W-:Y:S01]  /*44e0*/  HMMA.16816.F32 R64, R12.reuse, R34, R8 ;  /* 0x000000220c40723c */ /* 0x040fe20000001808 */
[----:B------:R-:W3:Y:S07]  /*44f0*/  LDSM.16.M88.4 R8, [R226+0xc000] ;  /* 0x00c00000e208783b */ /* 0x000eee0000000200 */
[C---:B----4-:R-:W-:Y:S08]  /*4500*/  HMMA.16816.F32 R48, R12.reuse, R112, R48 ;  /* 0x000000700c30723c */ /* 0x050ff00000001830 */
[C---:B------:R-:W-:Y:S08]  /*4510*/  HMMA.16816.F32 R44, R12.reuse, R114, R104 ;  /* 0x000000720c2c723c */ /* 0x040ff00000001868 */
[C---:B-1----:R-:W-:Y:S08]  /*4520*/  HMMA.16816.F32 R40, R12.reuse, R80, R108 ;  /* 0x000000500c28723c */ /* 0x042ff0000000186c */
[----:B------:R-:W-:Y:S01]  /*4530*/  HMMA.16816.F32 R32, R12, R82, R100 ;  /* 0x000000520c20723c */ /* 0x000fe20000001864 */
[----:B------:R-:W-:Y:S07]  /*4540*/  LDSM.16.M88.4 R100, [R218+0xb800] ;  /* 0x00b80000da64783b */ /* 0x000fee0000000200 */
[C---:B--2---:R-:W-:Y:S08]  /*4550*/  HMMA.16816.F32 R28, R4.reuse, R16, R96 ;  /* 0x00000010041c723c */ /* 0x044ff00000001860 */
[C---:B------:R-:W-:Y:S01]  /*4560*/  HMMA.16816.F32 R24, R4.reuse, R18, R92 ;  /* 0x000000120418723c */ /* 0x040fe2000000185c */
[----:B------:R-:W-:Y:S07]  /*4570*/  LDSM.16.M88.4 R92, [R218+0xb000] ;  /* 0x00b00000da5c783b */ /* 0x000fee0000000200 */
[C---:B---3--:R-:W-:Y:S08]  /*4580*/  HMMA.16816.F32 R16, R4.reuse, R20, R88 ;  /* 0x000000140410723c */ /* 0x048ff00000001858 */
[C---:B------:R-:W-:Y:S08]  /*4590*/  HMMA.16816.F32 R12, R4.reuse, R22, R84 ;  /* 0x00000016040c723c */ /* 0x040ff00000001854 */
[C---:B-----5:R-:W-:Y:S01]  /*45a0*/  HMMA.16816.F32 R20, R4.reuse, R36, R76 ;  /* 0x000000240414723c */ /* 0x060fe2000000184c */
[----:B------:R-:W1:Y:S07]  /*45b0*/  LDSM.16.M88.4 R76, [R218+0xa800] ;  /* 0x00a80000da4c783b */ /* 0x000e6e0000000200 */
[C---:B------:R-:W-:Y:S08]  /*45c0*/  HMMA.16816.F32 R112, R4.reuse, R38, R72 ;  /* 0x000000260470723c */ /* 0x040ff00000001848 */
[C---:B------:R-:W-:Y:S08]  /*45d0*/  HMMA.16816.F32 R116, R4.reuse, R60, R68 ;  /* 0x0000003c0474723c */ /* 0x040ff00000001844 */
[C---:B------:R-:W-:Y:S01]  /*45e0*/  HMMA.16816.F32 R108, R4.reuse, R62, R64 ;  /* 0x0000003e046c723c */ /* 0x040fe20000001840 */
[----:B------:R-:W-:Y:S07]  /*45f0*/  LDSM.16.M88.4 R64, [R217] ;  /* 0x00000000d940783b */ /* 0x000fee0000000200 */
        /* <DEDUP_REMOVED lines=8> */
[----:B------:R-:W-:Y:S04]  /*4680*/  LDSM.16.M88.4 R4, [R225+0xc000] ;  /* 0x00c00000e104783b */ /* 0x000fe80000000200 */
[----:B------:R-:W2:Y:S01]  /*4690*/  LDSM.16.M88.4 R52, [R217+0x1000] ;  /* 0x00100000d934783b */ /* 0x000ea20000000200 */
[----:B------:R-:W-:Y:S01]  /*46a0*/  ISETP.GT.AND P0, PT, R139, R152, PT ;  /* 0x000000988b00720c */ /* 0x000fe20003f04270 */
[----:B------:R-:W-:-:S04]  /*46b0*/  DEPBAR.LE SB0, 0x0 ;  /* 0x000080000000791a */ /* 0x000fc80000000000 */
[C---:B------:R-:W-:Y:S08]  /*46c0*/  HMMA.16816.F32 R36, R8.reuse, R128, R20 ;  /* 0x000000800824723c */ /* 0x040ff00000001814 */
[C---:B------:R-:W-:Y:S08]  /*46d0*/  HMMA.16816.F32 R80, R8.reuse, R124, R28 ;  /* 0x0000007c0850723c */ /* 0x040ff0000000181c */
[C---:B------:R-:W-:Y:S08]  /*46e0*/  HMMA.16816.F32 R32, R8.reuse, R130, R112 ;  /* 0x000000820820723c */ /* 0x040ff00000001870 */
[C---:B------:R-:W-:Y:S08]  /*46f0*/  HMMA.16816.F32 R72, R8.reuse, R126, R24 ;  /* 0x0000007e0848723c */ /* 0x040ff00000001818 */
        /* <DEDUP_REMOVED lines=8> */
[----:B------:R-:W-:Y:S07]  /*4780*/  BSSY B0, `(.L_x_5920) ;  /* 0x000007a000007945 */ /* 0x000fee0003800000 */
[----:B--2---:R-:W-:Y:S01]  /*4790*/  HMMA.16816.F32 R36, R4, R52, R36 ;  /* 0x000000340424723c */ /* 0x004fe20000001824 */
[----:B------:R-:W-:-:S07]  /*47a0*/  ISETP.GT.AND P6, PT, R137, 0x5f, PT ;  /* 0x0000005f8900780c */ /* 0x000fce0003fc4270 */
[----:B------:R-:W-:Y:S01]  /*47b0*/  HMMA.16816.F32 R52, R4, R54, R32 ;  /* 0x000000360434723c */ /* 0x000fe20000001820 */
[----:B------:R-:W-:-:S07]  /*47c0*/  IADD3 R250, R227, 0x2800, RZ ;  /* 0x00002800e3fa7810 */ /* 0x000fce0007ffe0ff */
[----:B------:R-:W-:Y:S01]  /*47d0*/  HMMA.16816.F32 R32, R4, R48, R28 ;  /* 0x000000300420723c */ /* 0x000fe2000000181c */
[C---:B------:R-:W-:Y:S02]  /*47e0*/  IADD3 R249, R227.reuse, 0x2000, RZ ;  /* 0x00002000e3f97810 */ /* 0x040fe40007ffe0ff */
[----:B------:R-:W-:-:S05]  /*47f0*/  IADD3 R248, R227, 0x1800, RZ ;  /* 0x00001800e3f87810 */ /* 0x000fca0007ffe0ff */
[----:B------:R-:W-:Y:S01]  /*4800*/  HMMA.16816.F32 R48, R4, R50, R24 ;  /* 0x000000320430723c */ /* 0x000fe20000001818 */
[C---:B------:R-:W-:Y:S02]  /*4810*/  IADD3 R247, R227.reuse, 0x1000, RZ ;  /* 0x00001000e3f77810 */ /* 0x040fe40007ffe0ff */
[----:B------:R-:W-:-:S05]  /*4820*/  IADD3 R246, R227, 0x800, RZ ;  /* 0x00000800e3f67810 */ /* 0x000fca0007ffe0ff */
[C---:B------:R-:W-:Y:S08]  /*4830*/  HMMA.16816.F32 R28, R4.reuse, R44, R20 ;  /* 0x0000002c041c723c */ /* 0x040ff00000001814 */
        /* <DEDUP_REMOVED lines=41> */
.L_x_5966:
[----:B------:R-:W-:Y:S05]  /*4ad0*/  BRA.DIV ~URZ, `(.L_x_5923) ;  /* 0x000101627f007947 */ /* 0x000fea000b800000 */
[----:B-1----:R-:W4:Y:S04]  /*4ae0*/  LDL R6, [R1] ;  /* 0x0000000001067983 */ /* 0x002f280000100800 */
        /* <DEDUP_REMOVED lines=40> */
.L_x_5967:
        /* <DEDUP_REMOVED lines=27> */
.L_x_5921:
[----:B------:R-:W-:Y:S05]  /*4f20*/  BSYNC B0 ;  /* 0x0000000000007941 */ /* 0x000fea0003800000 */
.L_x_5920:
[----:B-1----:R-:W2:Y:S01]  /*4f30*/  LDL R2, [R1+0x74] ;  /* 0x0000740001027983 */ /* 0x002ea20000100800 */
[----:B------:R-:W-:-:S03]  /*4f40*/  IMAD.MOV.U32 R4, RZ, RZ, c[0x0][0x2c4] ;  /* 0x0000b100ff047624 */ /* 0x000fc600078e00ff */
[----:B------:R-:W2:Y:S04]  /*4f50*/  LDL R0, [R1+0x184] ;  /* 0x0001840001007983 */ /* 0x000ea80000100800 */
[----:B------:R-:W3:Y:S01]  /*4f60*/  LDL R3, [R1+0x60] ;  /* 0x0000600001037983 */ /* 0x000ee20000100800 */
[----:B------:R-:W-:-:S03]  /*4f70*/  ISETP.NE.AND P0, PT, R4, 0x1, PT ;  /* 0x000000010400780c */ /* 0x000fc60003f05270 */
[----:B------:R-:W0:Y:S01]  /*4f80*/  LDGDEPBAR ;  /* 0x00000000000079af */ /* 0x000e220000000000 */
[----:B--2---:R-:W-:-:S09]  /*4f90*/  IMAD.IADD R2, R0, 0x1, R2 ;  /* 0x0000000100027824 */ /* 0x004fd200078e0202 */
[----:B------:R-:W-:Y:S01]  /*4fa0*/  @P0 IMAD.HI.U32 R0, R2, c[0x0][0x2c8], RZ ;  /* 0x0000b20002000a27 */ /* 0x000fe200078e00ff */
[----:B------:R1:W-:Y:S01]  /*4fb0*/  STL [R1+0x28], R2 ;  /* 0x0000280201007387 */ /* 0x0003e20000100800 */
[----:B------:R-:W-:Y:S02]  /*4fc0*/  MOV R4, R2 ;  /* 0x0000000200047202 */ /* 0x000fe40000000f00 */
[----:B---3--:R-:W-:Y:S01]  /*4fd0*/  IMAD.IADD R6, R136, 0x1, -R3 ;  /* 0x0000000188067824 */ /* 0x008fe200078e0a03 */
[----:B------:R-:W-:Y:S02]  /*4fe0*/  @P0 SHF.R.U32.HI R4, RZ, c[0x0][0x2cc], R0 ;  /* 0x0000b300ff040a19 */ /* 0x000fe40000011600 */
[----:B-1----:R-:W-:-:S04]  /*4ff0*/  IADD3 R2, -R3, 0x1, R136 ;  /* 0x0000000103027810 */ /* 0x002fc80007ffe188 */
[----:B------:R-:W-:Y:S01]  /*5000*/  IADD3 R5, R2, -c[0x0][0x168], RZ ;  /* 0x80005a0002057a10 */ /* 0x000fe20007ffe0ff */
[----:B------:R-:W-:Y:S05]  /*5010*/  BRA.DIV ~URZ, `(.L_x_5924) ;  /* 0x000101827f007947 */ /* 0x000fea000b800000 */
[----:B------:R1:W2:Y:S02]  /*5020*/  SHFL.IDX PT, R0, R4, RZ, 0x1c1f ;  /* 0x001c1fff04007589 */ /* 0x0002a400000e0000 */
.L_x_5968:
[----:B--2---:R-:W-:-:S05]  /*5030*/  IMAD.IADD R0, R5, 0x1, R0 ;  /* 0x0000000105007824 */ /* 0x004fca00078e0200 */
        /* <DEDUP_REMOVED lines=64> */
[----:B-1----:R-:W-:Y:S02]  /*5440*/  FSEL R4, R82, -INF , P1 ;  /* 0xff80000052047808 */ /* 0x002fe40000800000 */
[----:B------:R-:W-:Y:S02]  /*5450*/  FSEL R5, R83, -INF , P0 ;  /* 0xff80000053057808 */ /* 0x000fe40000000000 */
        /* <DEDUP_REMOVED lines=88> */
.L_x_5969:
[C---:B------:R-:W-:Y:S01]  /*59e0*/  FMUL.FTZ R2, R133.reuse, c[0x0][0x2d0] ;  /* 0x0000b40085027a20 */ /* 0x040fe20000410000 */
[----:B------:R-:W-:Y:S01]  /*59f0*/  FSETP.NEU.FTZ.AND P0, PT, R133, -INF , PT ;  /* 0xff8000008500780b */ /* 0x000fe20003f1d000 */
[----:B------:R-:W-:Y:S01]  /*5a00*/  WARPSYNC 0xffffffff ;  /* 0xffffffff00007948 */ /* 0x000fe20003800000 */
[----:B--23--:R-:W-:Y:S01]  /*5a10*/  FMNMX.FTZ R24, R3, R24, !PT ;  /* 0x0000001803187209 */ /* 0x00cfe20007810000 */
        /* <DEDUP_REMOVED lines=15> */
[----:B------:R1:W3:Y:S03]  /*5b10*/  MUFU.EX2 R27, R0 ;  /* 0x00000000001b7308 */ /* 0x0002e60000000800 */
[----:B------:R-:W-:Y:S01]  /*5b20*/  LDSM.16.MT88.4 R64, [R222+0x3000] ;  /* 0x00300000de40783b */ /* 0x000fe20000004200 */
[----:B--2---:R-:W-:-:S03]  /*5b30*/  FFMA.FTZ R3, R20, c[0x0][0x2d0], -R2 ;  /* 0x0000b40014037a23 */ /* 0x004fc60000010802 */
[----:B------:R-:W-:Y:S01]  /*5b40*/  LDSM.16.MT88.4 R48, [R221+0x800] ;  /* 0x00080000dd30783b */ /* 0x000fe20000004200 */
[----:B------:R-:W2:Y:S03]  /*5b50*/  MUFU.EX2 R134, R3 ;  /* 0x0000000300867308 */ /* 0x000ea60000000800 */
[----:B------:R-:W-:Y:S04]  /*5b60*/  LDSM.16.MT88.4 R80, [R220+0x3800] ;  /* 0x00380000dc50783b */ /* 0x000fe80000004200 */
[----:B------:R-:W-:Y:S01]  /*5b70*/  LDSM.16.MT88.4 R84, [R221+0x3000] ;  /* 0x00300000dd54783b */ /* 0x000fe20000004200 */
[----:B-1----:R-:W-:Y:S01]  /*5b80*/  FFMA.FTZ R0, R12, c[0x0][0x2d0], -R2 ;  /* 0x0000b4000c007a23 */ /* 0x002fe20000010802 */
[----:B---3--:R-:W-:-:S03]  /*5b90*/  F2FP.PACK_AB R20, R27, R120 ;  /* 0x000000781b14723e */ /* 0x008fc600000000ff */
[----:B------:R1:W-:Y:S01]  /*5ba0*/  MUFU.EX2 R125, R0 ;  /* 0x00000000007d7308 */ /* 0x0003e20000000800 */
[----:B--2---:R-:W-:Y:S01]  /*5bb0*/  F2FP.PACK_AB R18, R134, R131 ;  /* 0x000000838612723e */ /* 0x004fe200000000ff */
[----:B-1----:R-:W-:-:S06]  /*5bc0*/  FFMA.FTZ R0, R14, c[0x0][0x2d0], -R2 ;  /* 0x0000b4000e007a23 */ /* 0x002fcc0000010802 */
[----:B------:R1:W2:Y:S02]  /*5bd0*/  MUFU.EX2 R127, R0 ;  /* 0x00000000007f7308 */ /* 0x0002a40000000800 */
[----:B-1----:R-:W-:Y:S01]  /*5be0*/  FFMA.FTZ R0, R15, c[0x0][0x2d0], -R2 ;  /* 0x0000b4000f007a23 */ /* 0x002fe20000010802 */
[----:B--2---:R-:W-:-:S05]  /*5bf0*/  F2FP.PACK_AB R22, R127, R125 ;  /* 0x0000007d7f16723e */ /* 0x004fca00000000ff */
[----:B------:R1:W-:Y:S02]  /*5c00*/  MUFU.EX2 R128, R0 ;  /* 0x0000000000807308 */ /* 0x0003e40000000800 */
[----:B-1----:R-:W-:-:S06]  /*5c10*/  FFMA.FTZ R0, R16, c[0x0][0x2d0], -R2 ;  /* 0x0000b40010007a23 */ /* 0x002fcc0000010802 */
[----:B------:R1:W2:Y:S02]  /*5c20*/  MUFU.EX2 R129, R0 ;  /* 0x0000000000817308 */ /* 0x0002a40000000800 */
[----:B-1----:R-:W-:Y:S01]  /*5c30*/  FMUL.FTZ R0, R24, c[0x0][0x2d0] ;  /* 0x0000b40018007a20 */ /* 0x002fe20000410000 */
[----:B--2---:R-:W-:-:S04]  /*5c40*/  F2FP.PACK_AB R16, R129, R128 ;  /* 0x000000808110723e */ /* 0x004fc800000000ff */
[----:B------:R-:W-:-:S05]  /*5c50*/  FSEL R0, R0, RZ, P0 ;  /* 0x000000ff00007208 */ /* 0x000fca0000000000 */
[----:B------:R-:W-:-:S04]  /*5c60*/  FFMA.FTZ R3, R4, c[0x0][0x2d0], -R0 ;  /* 0x0000b40004037a23 */ /* 0x000fc80000010800 */
[----:B------:R1:W-:Y:S02]  /*5c70*/  MUFU.EX2 R26, R3 ;  /* 0x00000003001a7308 */ /* 0x0003e40000000800 */
[--C-:B-1----:R-:W-:Y:S02]  /*5c80*/  FFMA.FTZ R3, R5, c[0x0][0x2d0], -R0.reuse ;  /* 0x0000b40005037a23 */ /* 0x102fe40000010800 */
[----:B------:R-:W1:Y:S04]  /*5c90*/  LDSM.16.MT88.4 R4, [R219] ;  /* 0x00000000db04783b */ /* 0x000e680000004200 */
        /* <DEDUP_REMOVED lines=109> */
[----:B------:R-:W-:-:S06]  /*6370*/  MOV R87, R57 ;  /* 0x0000003900577202 */ /* 0x000fcc0000000f00 */
        /* <DEDUP_REMOVED lines=196> */
[----:B------:R-:W-:Y:S01]  /*6fc0*/  IMAD.MOV.U32 R25, RZ, RZ, R140 ;  /* 0x000000ffff197224 */ /* 0x000fe200078e008c */
        /* <DEDUP_REMOVED lines=65> */
[----:B------:R-:W-:Y:S01]  /*73e0*/  MOV R25, R60 ;  /* 0x0000003c00197202 */ /* 0x000fe20000000f00 */
[----:B------:R-:W-:Y:S01]  /*73f0*/  IMAD.MOV.U32 R3, RZ, RZ, R61 ;  /* 0x000000ffff037224 */ /* 0x000fe200078e003d */
        /* <DEDUP_REMOVED lines=14> */
[----:B------:R-:W-:Y:S01]  /*74e0*/  MOV R153, R3 ;  /* 0x0000000300997202 */ /* 0x000fe20000000f00 */
[----:B------:R-:W-:Y:S01]  /*74f0*/  LDSM.16.MT88.4 R160, [R222+0x2800] ;  /* 0x00280000dea0783b */ /* 0x000fe20000004200 */
[----:B------:R-:W-:-:S02]  /*7500*/  MOV R154, R2 ;  /* 0x00000002009a7202 */ /* 0x000fc40000000f00 */
[----:B------:R-:W-:-:S03]  /*7510*/  MOV R152, R25 ;  /* 0x0000001900987202 */ /* 0x000fc60000000f00 */
[C---:B------:R-:W-:Y:S01]  /*7520*/  HMMA.16816.F32 R96, R4.reuse, R10, R96 ;  /* 0x0000000a0460723c */ /* 0x040fe20000001860 */
[----:B------:R-:W2:Y:S07]  /*7530*/  LDSM.16.MT88.4 R8, [R222+0x5000] ;  /* 0x00500000de08783b */ /* 0x000eae0000004200 */
[C---:B---3--:R-:W-:Y:S08]  /*7540*/  HMMA.16816.F32 R172, R4.reuse, R16, R204 ;  /* 0x0000001004ac723c */ /* 0x048ff000000018cc */
[C---:B------:R-:W-:Y:S01]  /*7550*/  HMMA.16816.F32 R88, R4.reuse, R18, R184 ;  /* 0x000000120458723c */ /* 0x040fe200000018b8 */
[----:B------:R-:W3:Y:S07]  /*7560*/  LDSM.16.MT88.4 R16, [R219+0x5000] ;  /* 0x00500000db10783b */ /* 0x000eee0000004200 */
[C---:B-1----:R-:W-:Y:S08]  /*7570*/  HMMA.16816.F32 R164, R4.reuse, R12, R180 ;  /* 0x0000000c04a4723c */ /* 0x042ff000000018b4 */
[C---:B------:R-:W-:Y:S01]  /*7580*/  HMMA.16816.F32 R92, R4.reuse, R14, R176 ;  /* 0x0000000e045c723c */ /* 0x040fe200000018b0 */
[----:B------:R-:W1:Y:S04]  /*7590*/  LDSM.16.MT88.4 R12, [R220+0x5000] ;  /* 0x00500000dc0c783b */ /* 0x000e680000004200 */
[----:B------:R-:W-:Y:S03]  /*75a0*/  LDSM.16.MT88.4 R176, [R219+0x2800] ;  /* 0x00280000dbb0783b */ /* 0x000fe60000004200 */
[C---:B--2---:R-:W-:Y:S01]  /*75b0*/  HMMA.16816.F32 R112, R4.reuse, R8, R136 ;  /* 0x000000080470723c */ /* 0x044fe20000001888 */
[----:B------:R-:W-:Y:S07]  /*75c0*/  LDSM.16.MT88.4 R136, [R220+0x5800] ;  /* 0x00580000dc88783b */ /* 0x000fee0000004200 */
[C---:B------:R-:W-:Y:S01]  /*75d0*/  HMMA.16816.F32 R116, R4.reuse, R10, R116 ;  /* 0x0000000a0474723c */ /* 0x040fe20000001874 */
[----:B------:R-:W2:Y:S07]  /*75e0*/  LDSM.16.MT88.4 R8, [R220+0x8000] ;  /* 0x00800000dc08783b */ /* 0x000eae0000004200 */
[C---:B---3--:R-:W-:Y:S08]  /*75f0*/  HMMA.16816.F32 R104, R4.reuse, R16, R200 ;  /* 0x000000100468723c */ /* 0x048ff000000018c8 */
[----:B------:R-:W-:Y:S01]  /*7600*/  HMMA.16816.F32 R200, R4, R18, R168 ;  /* 0x0000001204c8723c */ /* 0x000fe200000018a8 */
[----:B------:R-:W3:Y:S07]  /*7610*/  LDSM.16.MT88.4 R168, [R220+0x2800] ;  /* 0x00280000dca8783b */ /* 0x000eee0000004200 */
[----:B------:R-:W-:Y:S08]  /*7620*/  HMMA.16816.F32 R164, R128, R160, R164 ;  /* 0x000000a080a4723c */ /* 0x000ff000000018a4 */
[----:B------:R-:W-:Y:S01]  /*7630*/  MOV R0, R107 ;  /* 0x0000006b00007202 */ /* 0x000fe20000000f00 */
[----:B-1----:R-:W-:Y:S01]  /*7640*/  HMMA.16816.F32 R192, R4, R12, R148 ;  /* 0x0000000c04c0723c */ /* 0x002fe20000001894 */
[----:B------:R-:W-:-:S02]  /*7650*/  MOV R16, R104 ;  /* 0x0000006800107202 */ /* 0x000fc40000000f00 */
[----:B------:R-:W-:Y:S02]  /*7660*/  MOV R3, R105 ;  /* 0x0000006900037202 */ /* 0x000fe40000000f00 */
[----:B------:R-:W-:Y:S02]  /*7670*/  MOV R2, R106 ;  /* 0x0000006a00027202 */ /* 0x000fe40000000f00 */
[----:B------:R-:W-:Y:S01]  /*7680*/  MOV R151, R0 ;  /* 0x0000000000977202 */ /* 0x000fe20000000f00 */
[----:B--2---:R-:W-:Y:S01]  /*7690*/  HMMA.16816.F32 R188, R4, R8, R44 ;  /* 0x0000000804bc723c */ /* 0x004fe2000000182c */
[----:B------:R-:W2:Y:S01]  /*76a0*/  LDL R0, [R1+0x74] ;  /* 0x0000740001007983 */ /* 0x000ea20000100800 */
[----:B------:R-:W-:Y:S02]  /*76b0*/  MOV R148, R16 ;  /* 0x0000001000947202 */ /* 0x000fe40000000f00 */
[----:B------:R-:W-:Y:S01]  /*76c0*/  MOV R150, R2 ;  /* 0x0000000200967202 */ /* 0x000fe20000000f00 */
[----:B------:R-:W1:Y:S01]  /*76d0*/  LDSM.16.MT88.4 R16, [R221+0x5000] ;  /* 0x00500000dd10783b */ /* 0x000e620000004200 */
[----:B------:R-:W-:-:S02]  /*76e0*/  MOV R149, R3 ;  /* 0x0000000300957202 */ /* 0x000fc40000000f00 */
[C---:B------:R-:W-:Y:S01]  /*76f0*/  HMMA.16816.F32 R120, R4.reuse, R10, R32 ;  /* 0x0000000a0478723c */ /* 0x040fe20000001820 */
[----:B------:R-:W4:Y:S07]  /*7700*/  LDSM.16.MT88.4 R8, [R219+0xb000] ;  /* 0x00b00000db08783b */ /* 0x000f2e0000004200 */
[----:B------:R-:W-:Y:S01]  /*7710*/  HMMA.16816.F32 R184, R4, R14, R140 ;  /* 0x0000000e04b8723c */ /* 0x000fe2000000188c */
[----:B------:R-:W5:Y:S07]  /*7720*/  LDSM.16.MT88.4 R12, [R219+0x8000] ;  /* 0x00800000db0c783b */ /* 0x000f6e0000004200 */
[C---:B---3--:R-:W-:Y:S08]  /*7730*/  HMMA.16816.F32 R172, R128.reuse, R168, R172 ;  /* 0x000000a880ac723c */ /* 0x048ff000000018ac */
[C---:B------:R-:W-:Y:S01]  /*7740*/  HMMA.16816.F32 R168, R128.reuse, R170, R88 ;  /* 0x000000aa80a8723c */ /* 0x040fe20000001858 */
[----:B------:R-:W-:Y:S07]  /*7750*/  LDSM.16.MT88.4 R88, [R222+0x8800] ;  /* 0x00880000de58783b */ /* 0x000fee0000004200 */
[----:B------:R-:W-:Y:S08]  /*7760*/  HMMA.16816.F32 R180, R128, R176, R144 ;  /* 0x000000b080b4723c */ /* 0x000ff00000001890 */
[C---:B-1----:R-:W-:Y:S08]  /*7770*/  HMMA.16816.F32 R124, R4.reuse, R16, R124 ;  /* 0x00000010047c723c */ /* 0x042ff0000000187c */
[----:B------:R-:W-:Y:S01]  /*7780*/  HMMA.16816.F32 R100, R4, R18, R100 ;  /* 0x000000120464723c */ /* 0x000fe20000001864 */
[----:B------:R-:W1:Y:S01]  /*7790*/  LDSM.16.MT88.4 R16, [R222+0x8000] ;  /* 0x00800000de10783b */ /* 0x000e620000004200 */
[----:B------:R-:W-:-:S02]  /*77a0*/  MOV R2, c[0x0][0x2c4] ;  /* 0x0000b10000027a02 */ /* 0x000fc40000000f00 */
[----:B------:R-:W-:Y:S01]  /*77b0*/  MOV R3, c[0x0][0x2ac] ;  /* 0x0000ab0000037a02 */ /* 0x000fe20000000f00 */
[----:B------:R-:W-:Y:S03]  /*77c0*/  LDSM.16.MT88.4 R144, [R219+0x5800] ;  /* 0x00580000db90783b */ /* 0x000fe60000004200 */
[C---:B----4-:R-:W-:Y:S08]  /*77d0*/  HMMA.16816.F32 R208, R4.reuse, R8, R40 ;  /* 0x0000000804d0723c */ /* 0x050ff00000001828 */
[C---:B------:R-:W-:Y:S01]  /*77e0*/  HMMA.16816.F32 R40, R4.reuse, R10, R28 ;  /* 0x0000000a0428723c */ /* 0x040fe2000000181c */
[----:B------:R-:W3:Y:S07]  /*77f0*/  LDSM.16.MT88.4 R8, [R221+0xb000] ;  /* 0x00b00000dd08783b */ /* 0x000eee0000004200 */
[C---:B-----5:R-:W-:Y:S01]  /*7800*/  HMMA.16816.F32 R212, R4.reuse, R12, R80 ;  /* 0x0000000c04d4723c */ /* 0x060fe20000001850 */
[----:B------:R-:W-:Y:S07]  /*7810*/  LDSM.16.MT88.4 R80, [R220+0x8800] ;  /* 0x00880000dc50783b */ /* 0x000fee0000004200 */
[----:B------:R-:W-:Y:S01]  /*7820*/  HMMA.16816.F32 R196, R4, R14, R56 ;  /* 0x0000000e04c4723c */ /* 0x000fe20000001838 */
[----:B------:R-:W4:Y:S04]  /*7830*/  LDSM.16.MT88.4 R12, [R221+0x8000] ;  /* 0x00800000dd0c783b */ /* 0x000f280000004200 */
[----:B------:R-:W-:Y:S03]  /*7840*/  LDSM.16.MT88.4 R56, [R222+0x5800] ;  /* 0x00580000de38783b */ /* 0x000fe60000004200 */
[----:B------:R-:W-:Y:S08]  /*7850*/  HMMA.16816.F32 R176, R128, R178, R84 ;  /* 0x000000b280b0723c */ /* 0x000ff00000001854 */
[C---:B-1----:R-:W-:Y:S08]  /*7860*/  HMMA.16816.F32 R108, R4.reuse, R16, R76 ;  /* 0x00000010046c723c */ /* 0x042ff0000000184c */
[----:B------:R-:W-:Y:S01]  /*7870*/  HMMA.16816.F32 R104, R4, R18, R72 ;  /* 0x000000120468723c */ /* 0x000fe20000001848 */
[----:B------:R-:W1:Y:S01]  /*7880*/  LDSM.16.MT88.4 R16, [R220+0xb000] ;  /* 0x00b00000dc10783b */ /* 0x000e620000004200 */
[----:B------:R-:W-:Y:S01]  /*7890*/  ISETP.NE.AND P1, PT, R2, 0x1, PT ;  /* 0x000000010200780c */ /* 0x000fe20003f25270 */
[----:B------:R-:W-:-:S02]  /*78a0*/  IMAD R3, R3, c[0x0][0x1d0], RZ ;  /* 0x0000740003037a24 */ /* 0x000fc400078e02ff */
[----:B------:R-:W-:Y:S03]  /*78b0*/  LDSM.16.MT88.4 R72, [R219+0x8800] ;  /* 0x00880000db48783b */ /* 0x000fe60000004200 */
[C---:B---3--:R-:W-:Y:S01]  /*78c0*/  HMMA.16816.F32 R36, R4.reuse, R8, R36 ;  /* 0x000000080424723c */ /* 0x048fe20000001824 */
[----:B------:R-:W3:Y:S07]  /*78d0*/  LDL R8, [R1+0x2c] ;  /* 0x00002c0001087983 */ /* 0x000eee0000100800 */
[C---:B------:R-:W-:Y:S08]  /*78e0*/  HMMA.16816.F32 R20, R4.reuse, R10, R20 ;  /* 0x0000000a0414723c */ /* 0x040ff00000001814 */
[C---:B----4-:R-:W-:Y:S01]  /*78f0*/  HMMA.16816.F32 R44, R4.reuse, R12, R64 ;  /* 0x0000000c042c723c */ /* 0x050fe20000001840 */
[----:B------:R-:W-:Y:S07]  /*7900*/  LDSM.16.MT88.4 R64, [R221+0x5800] ;  /* 0x00580000dd40783b */ /* 0x000fee0000004200 */
[----:B------:R-:W-:Y:S01]  /*7910*/  HMMA.16816.F32 R32, R4, R14, R52 ;  /* 0x0000000e0420723c */ /* 0x000fe20000001834 */
[----:B------:R-:W4:Y:S07]  /*7920*/  LDSM.16.MT88.4 R12, [R222+0xb000] ;  /* 0x00b00000de0c783b */ /* 0x000f2e0000004200 */
[----:B------:R-:W-:Y:S08]  /*7930*/  HMMA.16816.F32 R160, R128, R162, R92 ;  /* 0x000000a280a0723c */ /* 0x000ff0000000185c */
[C---:B-1----:R-:W-:Y:S01]  /*7940*/  HMMA.16816.F32 R204, R4.reuse, R16, R152 ;  /* 0x0000001004cc723c */ /* 0x042fe20000001898 */
[----:B------:R-:W1:Y:S07]  /*7950*/  LDSM.16.MT88.4 R152, [R221+0x2800] ;  /* 0x00280000dd98783b */ /* 0x000e6e0000004200 */
[----:B------:R-:W-:Y:S08]  /*7960*/  HMMA.16816.F32 R28, R4, R18, R68 ;  /* 0x00000012041c723c */ /* 0x000ff00000001844 */
[----:B------:R-:W-:Y:S08]  /*7970*/  HMMA.16816.F32 R148, R128, R144, R148 ;  /* 0x000000908094723c */ /* 0x000ff00000001894 */
[C---:B----4-:R-:W-:Y:S08]  /*7980*/  HMMA.16816.F32 R16, R4.reuse, R12, R60 ;  /* 0x0000000c0410723c */ /* 0x050ff0000000183c */
[----:B------:R-:W-:Y:S01]  /*7990*/  HMMA.16816.F32 R48, R4, R14, R48 ;  /* 0x0000000e0430723c */ /* 0x000fe20000001830 */
[----:B------:R-:W4:Y:S07]  /*79a0*/  LDSM.16.MT88.4 R4, [R221+0xb800] ;  /* 0x00b80000dd04783b */ /* 0x000f2e0000004200 */
[C---:B-1----:R-:W-:Y:S08]  /*79b0*/  HMMA.16816.F32 R156, R128.reuse, R152, R156 ;  /* 0x00000098809c723c */ /* 0x042ff0000000189c */
[C---:B------:R-:W-:Y:S08]  /*79c0*/  HMMA.16816.F32 R76, R128.reuse, R80, R188 ;  /* 0x00000050804c723c */ /* 0x040ff000000018bc */
[C---:B------:R-:W-:Y:S08]  /*79d0*/  HMMA.16816.F32 R84, R128.reuse, R88, R108 ;  /* 0x000000588054723c */ /* 0x040ff0000000186c */
[C---:B------:R-:W-:Y:S01]  /*79e0*/  HMMA.16816.F32 R152, R128.reuse, R154, R96 ;  /* 0x0000009a8098723c */ /* 0x040fe20000001860 */
[----:B------:R-:W1:Y:S07]  /*79f0*/  LDSM.16.MT88.4 R96, [R221+0x8800] ;  /* 0x00880000dd60783b */ /* 0x000e6e0000004200 */
[C---:B------:R-:W-:Y:S01]  /*7a00*/  HMMA.16816.F32 R52, R128.reuse, R56, R112 ;  /* 0x000000388034723c */ /* 0x040fe20000001870 */
[----:B------:R-:W-:Y:S07]  /*7a10*/  LDSM.16.MT88.4 R112, [R220+0xb800] ;  /* 0x00b80000dc70783b */ /* 0x000fee0000004200 */
[C---:B------:R-:W-:Y:S01]  /*7a20*/  HMMA.16816.F32 R80, R128.reuse, R82, R120 ;  /* 0x000000528050723c */ /* 0x040fe20000001878 */
[----:B------:R-:W-:Y:S07]  /*7a30*/  LDSM.16.MT88.4 R120, [R222+0xb800] ;  /* 0x00b80000de78783b */ /* 0x000fee0000004200 */
[C---:B------:R-:W-:Y:S01]  /*7a40*/  HMMA.16816.F32 R88, R128.reuse, R90, R104 ;  /* 0x0000005a8058723c */ /* 0x040fe20000001868 */
[----:B------:R-:W5:Y:S07]  /*7a50*/  LDSM.16.MT88.4 R104, [R219+0xb800] ;  /* 0x00b80000db68783b */ /* 0x000f6e0000004200 */
[C---:B------:R-:W-:Y:S08]  /*7a60*/  HMMA.16816.F32 R60, R128.reuse, R64, R124 ;  /* 0x00000040803c723c */ /* 0x040ff0000000187c */
[----:B----4-:R-:W-:Y:S01]  /*7a70*/  HMMA.16816.F32 R124, R128, R4, R36 ;  /* 0x00000004807c723c */ /* 0x010fe20000001824 */
[----:B--2---:R-:W-:-:S05]  /*7a80*/  @P1 IMAD.HI.U32 R2, R0, c[0x0][0x2c8], RZ ;  /* 0x0000b20000021a27 */ /* 0x004fca00078e00ff */
[----:B------:R-:W-:-:S04]  /*7a90*/  @P1 SHF.R.U32.HI R0, RZ, c[0x0][0x2cc], R2 ;  /* 0x0000b300ff001a19 */ /* 0x000fc80000011602 */
[----:B------:R-:W-:-:S05]  /*7aa0*/  IADD3 R0, R0, -c[0x0][0x168], R3 ;  /* 0x80005a0000007a10 */ /* 0x000fca0007ffe003 */
[----:B------:R-:W-:-:S05]  /*7ab0*/  IMAD.HI R0, R0, 0x2aaaaaab, RZ ;  /* 0x2aaaaaab00007827 */ /* 0x000fca00078e02ff */
[----:B------:R-:W-:-:S04]  /*7ac0*/  SHF.R.U32.HI R2, RZ, 0x1f, R0 ;  /* 0x0000001fff027819 */ /* 0x000fc80000011600 */
[----:B------:R-:W-:Y:S02]  /*7ad0*/  LEA.HI.SX32 R0, R0, R2, 0x1c ;  /* 0x0000000200007211 */ /* 0x000fe400078fe2ff */
[----:B------:R-:W-:-:S05]  /*7ae0*/  IADD3 R3, R252, -0x2, RZ ;  /* 0xfffffffefc037810 */ /* 0x000fca0007ffe0ff */
[----:B------:R2:W-:Y:S01]  /*7af0*/  STL [R1+0x8], R3 ;  /* 0x0000080301007387 */ /* 0x0005e20000100800 */
[C---:B------:R-:W-:Y:S08]  /*7b00*/  HMMA.16816.F32 R56, R128.reuse, R58, R116 ;  /* 0x0000003a8038723c */ /* 0x040ff00000001874 */
[C---:B------:R-:W-:Y:S08]  /*7b10*/  HMMA.16816.F32 R64, R128.reuse, R66, R100 ;  /* 0x000000428040723c */ /* 0x040ff00000001864 */
[C---:B------:R-:W-:Y:S08]  /*7b20*/  HMMA.16816.F32 R140, R128.reuse, R136, R192 ;  /* 0x00000088808c723c */ /* 0x040ff000000018c0 */
[C---:B------:R-:W-:Y:S08]  /*7b30*/  HMMA.16816.F32 R68, R128.reuse, R72, R212 ;  /* 0x000000488044723c */ /* 0x040ff000000018d4 */
[C---:B-1----:R-:W-:Y:S08]  /*7b40*/  HMMA.16816.F32 R92, R128.reuse, R96, R44 ;  /* 0x00000060805c723c */ /* 0x042ff0000000182c */
[C---:B-----5:R-:W-:Y:S08]  /*7b50*/  HMMA.16816.F32 R100, R128.reuse, R104, R208 ;  /* 0x000000688064723c */ /* 0x060ff000000018d0 */
[C---:B------:R-:W-:Y:S08]  /*7b60*/  HMMA.16816.F32 R108, R128.reuse, R112, R204 ;  /* 0x00000070806c723c */ /* 0x040ff000000018cc */
[C---:B------:R-:W-:Y:S08]  /*7b70*/  HMMA.16816.F32 R116, R128.reuse, R120, R16 ;  /* 0x000000788074723c */ /* 0x040ff00000001810 */
[----:B------:R-:W-:Y:S01]  /*7b80*/  HMMA.16816.F32 R144, R128, R146, R200 ;  /* 0x000000928090723c */ /* 0x000fe200000018c8 */
[----:B---3--:R-:W-:-:S05]  /*7b90*/  IMNMX R4, R8, R0, !PT ;  /* 0x0000000008047217 */ /* 0x008fca0007800200 */
[----:B------:R2:W-:Y:S01]  /*7ba0*/  STL [R1+0x30], R4 ;  /* 0x0000300401007387 */ /* 0x0005e20000100800 */
[----:B------:R-:W-:Y:S01]  /*7bb0*/  ISETP.GE.AND P0, PT, R3, R4, PT ;  /* 0x000000040300720c */ /* 0x000fe20003f06270 */
[C---:B------:R-:W-:Y:S08]  /*7bc0*/  HMMA.16816.F32 R136, R128.reuse, R138, R184 ;  /* 0x0000008a8088723c */ /* 0x040ff000000018b8 */
[C---:B------:R-:W-:Y:S08]  /*7bd0*/  HMMA.16816.F32 R72, R128.reuse, R74, R196 ;  /* 0x0000004a8048723c */ /* 0x040ff000000018c4 */
[C---:B------:R-:W-:Y:S08]  /*7be0*/  HMMA.16816.F32 R96, R128.reuse, R98, R32 ;  /* 0x000000628060723c */ /* 0x040ff00000001820 */
[C---:B------:R-:W-:Y:S08]  /*7bf0*/  HMMA.16816.F32 R104, R128.reuse, R106, R40 ;  /* 0x0000006a8068723c */ /* 0x040ff00000001828 */
[C---:B------:R-:W-:Y:S08]  /*7c00*/  HMMA.16816.F32 R112, R128.reuse, R114, R28 ;  /* 0x000000728070723c */ /* 0x040ff0000000181c */
[C---:B------:R-:W-:Y:S08]  /*7c10*/  HMMA.16816.F32 R120, R128.reuse, R122, R48 ;  /* 0x0000007a8078723c */ /* 0x040ff00000001830 */
[----:B------:R-:W-:Y:S01]  /*7c20*/  HMMA.16816.F32 R128, R128, R6, R20 ;  /* 0x000000068080723c */ /* 0x000fe20000001814 */
[----:B------:R-:W-:Y:S01]  /*7c30*/  @!UPT UIADD3 URZ, URZ, URZ, URZ ;  /* 0x0000003f3f3ff290 */ /* 0x000fe2000fffe03f */
[----:B------:R-:W-:Y:S11]  /*7c40*/  @!P0 BRA `(.L_x_5926) ;  /* 0x0000553000008947 */ /* 0x000ff60003800000 */
[----:B--2---:R-:W-:Y:S02]  /*7c50*/  MOV R135, R24 ;  /* 0x0000001800877202 */ /* 0x004fe40000000f00 */
[----:B------:R-:W-:-:S02]  /*7c60*/  MOV R134, R133 ;  /* 0x0000008500867202 */ /* 0x000fc40000000f00 */
[----:B------:R-:W-:-:S07]  /*7c70*/  MOV R252, R3 ;  /* 0x0000000300fc7202 */ /* 0x000fce0000000f00 */
.L_x_5937:
[----:B------:R-:W2:Y:S01]  /*7c80*/  LDL R0, [R1+0x2c] ;  /* 0x00002c0001007983 */ /* 0x000ea20000100800 */
[----:B------:R-:W-:Y:S04]  /*7c90*/  DEPBAR.LE SB0, 0x0 ;  /* 0x000080000000791a */ /* 0x000fe80000000000 */
[----:B------:R-:W-:Y:S01]  /*7ca0*/  WARPSYNC 0xffffffff ;  /* 0xffffffff00007948 */ /* 0x000fe20003800000 */
[----:B------:R-:W-:Y:S06]  /*7cb0*/  BAR.SYNC.DEFER_BLOCKING 0x0 ;  /* 0x0000000000007b1d */ /* 0x000fec0000010000 */
[----:B------:R1:W3:Y:S01]  /*7cc0*/  LDSM.16.M88.4 R48, [R223] ;  /* 0x00000000df30783b */ /* 0x0002e20000000200 */
[----:B------:R-:W-:Y:S03]  /*7cd0*/  BSSY B0, `(.L_x_5927) ;  /* 0x000007a000007945 */ /* 0x000fe60003800000 */
[----:B------:R1:W4:Y:S04]  /*7ce0*/  LDSM.16.M88.4 R8, [R216] ;  /* 0x00000000d808783b */ /* 0x0003280000000200 */
        /* <DEDUP_REMOVED lines=26> */
[----:B------:R-:W5:Y:S01]  /*7e90*/  LDL R15, [R1] ;  /* 0x00000000010f7983 */ /* 0x000f620000100800 */
        /* <DEDUP_REMOVED lines=23> */
.L_x_5970:
[----:B------:R-:W-:-:S05]  /*8010*/  BRA.DIV ~URZ, `(.L_x_5930) ;  /* 0x0000da027f007947 */ /* 0x000fca000b800000 */
[----:B------:R-:W3:Y:S04]  /*8020*/  LDL R20, [R1] ;  /* 0x0000000001147983 */ /* 0x000ee80000100800 */
        /* <DEDUP_REMOVED lines=40> */
.L_x_5971:
        /* <DEDUP_REMOVED lines=28> */
.L_x_5928:
[----:B-1-34-:R-:W-:Y:S05]  /*8470*/  BSYNC B0 ;  /* 0x0000000000007941 */ /* 0x01afea0003800000 */
.L_x_5927:
[----:B------:R-:W0:Y:S01]  /*8480*/  LDGDEPBAR ;  /* 0x00000000000079af */ /* 0x000e220000000000 */
[----:B------:R-:W-:Y:S01]  /*8490*/  WARPSYNC 0xffffffff ;  /* 0xffffffff00007948 */ /* 0x000fe20003800000 */
[C---:B--2---:R-:W-:Y:S01]  /*84a0*/  HMMA.16816.F32 R4, R48.reuse, R8, RZ ;  /* 0x000000083004723c */ /* 0x044fe200000018ff */
[----:B------:R-:W-:Y:S03]  /*84b0*/  BSSY B0, `(.L_x_5931) ;  /* 0x00001ac000007945 */ /* 0x000fe60003800000 */
[----:B------:R-:W2:Y:S04]  /*84c0*/  LDL R0, [R1+0x2c] ;  /* 0x00002c0001007983 */ /* 0x000ea80000100800 */
        /* <DEDUP_REMOVED lines=42> */
[C---:B------:R-:W-:Y:S08]  /*8770*/  HMMA.16816.F32 R36, R184.reuse, R188, R36 ;  /* 0x000000bcb824723c */ /* 0x040ff00000001824 */
[C---:B------:R-:W-:Y:S01]  /*8780*/  HMMA.16816.F32 R40, R184.reuse, R190, R40 ;  /* 0x000000beb828723c */ /* 0x040fe20000001828 */
[----:B------:R-:W1:Y:S07]  /*8790*/  LDSM.16.M88.4 R188, [R225] ;  /* 0x00000000e1bc783b */ /* 0x000e6e0000000200 */
[C---:B------:R-:W-:Y:S08]  /*87a0*/  HMMA.16816.F32 R44, R184.reuse, R208, R44 ;  /* 0x000000d0b82c723c */ /* 0x040ff0000000182c */
[----:B------:R-:W-:Y:S01]  /*87b0*/  HMMA.16816.F32 R48, R184, R210, R48 ;  /* 0x000000d2b830723c */ /* 0x000fe20000001830 */
[----:B------:R-:W3:Y:S06]  /*87c0*/  LDSM.16.M88.4 R184, [R217+-0x7000] ;  /* 0xff900000d9b8783b */ /* 0x000eec0000000200 */
[----:B------:R-:W4:Y:S01]  /*87d0*/  LDSM.16.M88.4 R208, [R217+-0x6800] ;  /* 0xff980000d9d0783b */ /* 0x000f220000000200 */
[----:B--2---:R-:W-:Y:S01]  /*87e0*/  ISETP.GT.AND P0, PT, R252, R0, PT ;  /* 0x00000000fc00720c */ /* 0x004fe20003f04270 */
        /* <DEDUP_REMOVED lines=244> */
[----:B------:R-:W1:Y:S01]  /*9730*/  S2R R132, SR_TID.X ;  /* 0x0000000000847919 */ /* 0x000e620000002100 */
[----:B------:R-:W-:Y:S02]  /*9740*/  IMAD.MOV.U32 R189, RZ, RZ, RZ ;  /* 0x000000ffffbd7224 */ /* 0x000fe400078e00ff */
[----:B------:R-:W-:Y:S01]  /*9750*/  IMAD.MOV.U32 R133, RZ, RZ, c[0x0][0x2b8] ;  /* 0x0000ae00ff857624 */ /* 0x000fe200078e00ff */
[----:B------:R-:W2:Y:S04]  /*9760*/  LDL R2, [R1+0x34] ;  /* 0x0000340001027983 */ /* 0x000ea80000100800 */
[----:B------:R-:W3:Y:S01]  /*9770*/  LDL.64 R192, [R1+0x48] ;  /* 0x0000480001c07983 */ /* 0x000ee20000100a00 */
[----:B------:R-:W-:Y:S03]  /*9780*/  ISETP.NE.AND P1, PT, R133, 0x1, PT ;  /* 0x000000018500780c */ /* 0x000fe60003f25270 */
[----:B------:R-:W4:Y:S04]  /*9790*/  LDL.64 R190, [R1+0x40] ;  /* 0x0000400001be7983 */ /* 0x000f280000100a00 */
[----:B------:R-:W5:Y:S04]  /*97a0*/  LDL R184, [R1+0x38] ;  /* 0x0000380001b87983 */ /* 0x000f680000100800 */
[----:B------:R-:W3:Y:S04]  /*97b0*/  LDL R188, [R1+0xf8] ;  /* 0x0000f80001bc7983 */ /* 0x000ee80000100800 */
        /* <DEDUP_REMOVED lines=13> */
[----:B------:R-:W5:Y:S04]  /*9890*/  LDL R212, [R1+0x20] ;  /* 0x0000200001d47983 */ /* 0x000f680000100800 */
[----:B------:R-:W5:Y:S04]  /*98a0*/  LDL R185, [R1+0x104] ;  /* 0x0001040001b97983 */ /* 0x000f680000100800 */
[----:B------:R-:W5:Y:S01]  /*98b0*/  LDL R213, [R1] ;  /* 0x0000000001d57983 */ /* 0x000f620000100800 */
[----:B--2---:R-:W-:Y:S05]  /*98c0*/  IMAD R2, R252, 0x60, R2 ;  /* 0x00000060fc027824 */ /* 0x004fea00078e0202 */
[----:B------:R-:W-:Y:S05]  /*98d0*/  IADD3 R2, R2, -0x60, R0 ;  /* 0xffffffa002027810 */ /* 0x000fea0007ffe000 */
[----:B------:R-:W-:Y:S04]  /*98e0*/  @P1 IMAD.HI.U32 R3, R2, c[0x0][0x2bc], RZ ;  /* 0x0000af0002031a27 */ /* 0x000fe800078e00ff */
[----:B------:R-:W-:Y:S01]  /*98f0*/  IMAD.MOV.U32 R0, RZ, RZ, R2 ;  /* 0x000000ffff007224 */ /* 0x000fe200078e0002 */
[----:B------:R-:W-:Y:S04]  /*9900*/  @P1 SHF.R.U32.HI R0, RZ, c[0x0][0x2c0], R3 ;  /* 0x0000b000ff001a19 */ /* 0x000fe80000011603 */
[----:B---3--:R-:W-:Y:S01]  /*9910*/  @!P6 IADD3 R3, P0, R0, R192, RZ ;  /* 0x000000c00003e210 */ /* 0x008fe20007f1e0ff */
[C---:B----4-:R-:W-:Y:S01]  /*9920*/  IMAD.SHL.U32 R198, R214.reuse, 0x2, RZ ;  /* 0x00000002d6c67824 */ /* 0x050fe200078e00ff */
[----:B------:R-:W-:Y:S01]  /*9930*/  SHF.L.U64.HI R188, R214, 0x1, R188 ;  /* 0x00000001d6bc7819 */ /* 0x000fe200000102bc */
[C---:B-----5:R-:W-:Y:S01]  /*9940*/  IMAD.SHL.U32 R197, R215.reuse, 0x2, RZ ;  /* 0x00000002d7c57824 */ /* 0x060fe200078e00ff */
[----:B------:R-:W-:Y:S02]  /*9950*/  SHF.L.U64.HI R187, R215, 0x1, R187 ;  /* 0x00000001d7bb7819 */ /* 0x000fe400000102bb */
[----:B------:R-:W-:Y:S01]  /*9960*/  @!P6 LEA.HI.X.SX32 R133, R0, R132, 0x1, P0 ;  /* 0x000000840085e211 */ /* 0x000fe200000f0eff */
[----:B------:R-:W-:Y:S01]  /*9970*/  IMAD.MOV R0, RZ, RZ, -R0 ;  /* 0x000000ffff007224 */ /* 0x000fe200078e0a00 */
[C---:B------:R-:W-:Y:S01]  /*9980*/  @!P6 LEA R132, P0, R3.reuse, c[0x0][0x2a0], 0x2 ;  /* 0x0000a8000384ea11 */ /* 0x040fe200078010ff */
[C---:B------:R-:W-:Y:S01]  /*9990*/  IMAD.SHL.U32 R196, R212.reuse, 0x2, RZ ;  /* 0x00000002d4c47824 */ /* 0x040fe200078e00ff */
[----:B------:R-:W-:Y:S01]  /*99a0*/  SHF.L.U64.HI R186, R212, 0x1, R186 ;  /* 0x00000001d4ba7819 */ /* 0x000fe200000102ba */
[----:B------:R-:W-:Y:S01]  /*99b0*/  IMAD R192, R0, c[0x0][0x2b8], R2 ;  /* 0x0000ae0000c07a24 */ /* 0x000fe200078e0202 */
[----:B------:R-:W-:Y:S03]  /*99c0*/  @!P6 LEA.HI.X R133, R3, c[0x0][0x2a4], R133, 0x2, P0 ;  /* 0x0000a9000385ea11 */ /* 0x000fe600000f1485 */
[----:B------:R-:W-:Y:S01]  /*99d0*/  IMAD.WIDE.U32 R2, R192, c[0x0][0x1e0], RZ ;  /* 0x00007800c0027a25 */ /* 0x000fe200078e00ff */
[----:B------:R-:W-:Y:S01]  /*99e0*/  SHF.R.S32.HI R0, RZ, 0x1f, R192 ;  /* 0x0000001fff007819 */ /* 0x000fe200000114c0 */
[----:B------:R-:W2:Y:S01]  /*99f0*/  @!P6 LDG.E R189, [R132.64] ;  /* 0x0000000684bde981 */ /* 0x000ea2000c1e1900 */
[C---:B------:R-:W-:Y:S01]  /*9a00*/  SHF.L.U64.HI R185, R213.reuse, 0x1, R185 ;  /* 0x00000001d5b97819 */ /* 0x040fe200000102b9 */
[----:B------:R-:W-:Y:S02]  /*9a10*/  IMAD.SHL.U32 R195, R213, 0x2, RZ ;  /* 0x00000002d5c37824 */ /* 0x000fe400078e00ff */
[----:B------:R-:W-:Y:S01]  /*9a20*/  IMAD R0, R0, c[0x0][0x1e0], RZ ;  /* 0x0000780000007a24 */ /* 0x000fe200078e02ff */
[----:B------:R1:W-:Y:S03]  /*9a30*/  STL [R1+0xc], R192 ;  /* 0x00000cc001007387 */ /* 0x0003e60000100800 */
[----:B------:R-:W-:Y:S04]  /*9a40*/  IMAD R0, R192, c[0x0][0x1e4], R0 ;  /* 0x00007900c0007a24 */ /* 0x000fe800078e0200 */
[----:B------:R-:W-:Y:S01]  /*9a50*/  IMAD.IADD R3, R3, 0x1, R0 ;  /* 0x0000000103037824 */ /* 0x000fe200078e0200 */
[----:B--2---:R-:W-:Y:S01]  /*9a60*/  SHF.R.S32.HI R0, RZ, 0x1f, R189 ;  /* 0x0000001fff007819 */ /* 0x004fe200000114bd */
[----:B------:R1:W-:Y:S02]  /*9a70*/  STL [R1+0x4], R189 ;  /* 0x000004bd01007387 */ /* 0x0003e40000100800 */
        /* <DEDUP_REMOVED lines=9> */
.L_x_5972:
[----:B------:R-:W-:-:S05]  /*9b10*/  BRA.DIV ~URZ, `(.L_x_5934) ;  /* 0x0000c4d27f007947 */ /* 0x000fca000b800000 */
[----:B------:R-:W4:Y:S04]  /*9b20*/  LDL R190, [R1] ;  /* 0x0000000001be7983 */ /* 0x000f280000100800 */
        /* <DEDUP_REMOVED lines=40> */
.L_x_5973:
        /* <DEDUP_REMOVED lines=28> */
.L_x_5932:
[----:B------:R-:W-:Y:S05]  /*9f70*/  BSYNC B0 ;  /* 0x0000000000007941 */ /* 0x000fea0003800000 */
.L_x_5931:
[----:B--2---:R-:W2:Y:S01]  /*9f80*/  LDL R3, [R1+0x28] ;  /* 0x0000280001037983 */ /* 0x004ea20000100800 */
[----:B------:R-:W-:Y:S02]  /*9f90*/  IMAD.MOV.U32 R0, RZ, RZ, c[0x0][0x2c4] ;  /* 0x0000b100ff007624 */ /* 0x000fe400078e00ff */
[----:B------:R-:W-:Y:S01]  /*9fa0*/  IMAD R133, R252, -0x60, RZ ;  /* 0xffffffa0fc857824 */ /* 0x000fe200078e02ff */
[----:B------:R-:W3:Y:S02]  /*9fb0*/  LDL R2, [R1+0x60] ;  /* 0x0000600001027983 */ /* 0x000ee40000100800 */
[----:B------:R-:W-:Y:S02]  /*9fc0*/  ISETP.NE.AND P0, PT, R0, 0x1, PT ;  /* 0x000000010000780c */ /* 0x000fe40003f05270 */
[----:B------:R-:W0:Y:S01]  /*9fd0*/  LDGDEPBAR ;  /* 0x00000000000079af */ /* 0x000e220000000000 */
[----:B--2---:R-:W-:Y:S10]  /*9fe0*/  MOV R132, R3 ;  /* 0x0000000300847202 */ /* 0x004ff40000000f00 */
[----:B------:R-:W-:Y:S01]  /*9ff0*/  @P0 IMAD.HI.U32 R0, R3, c[0x0][0x2c8], RZ ;  /* 0x0000b20003000a27 */ /* 0x000fe200078e00ff */
[----:B---3--:R-:W-:Y:S04]  /*a000*/  IADD3 R133, -R2, 0x1, R133 ;  /* 0x0000000102857810 */ /* 0x008fe80007ffe185 */
[----:B------:R-:W-:Y:S01]  /*a010*/  @P0 SHF.R.U32.HI R132, RZ, c[0x0][0x2cc], R0 ;  /* 0x0000b300ff840a19 */ /* 0x000fe20000011600 */
[----:B------:R-:W-:Y:S04]  /*a020*/  IMAD.MOV.U32 R0, RZ, RZ, c[0x0][0x2ac] ;  /* 0x0000ab00ff007624 */ /* 0x000fe800078e00ff */
[----:B------:R-:W-:Y:S05]  /*a030*/  IMAD R133, R0, c[0x0][0x1d0], R133 ;  /* 0x0000740000857a24 */ /* 0x000fea00078e0285 */
[----:B------:R-:W-:Y:S01]  /*a040*/  IADD3 R133, R133, -c[0x0][0x168], RZ ;  /* 0x80005a0085857a10 */ /* 0x000fe20007ffe0ff */
[----:B------:R-:W-:-:S05]  /*a050*/  BRA.DIV ~URZ, `(.L_x_5935) ;  /* 0x0000c4f27f007947 */ /* 0x000fca000b800000 */
[----:B------:R1:W2:Y:S02]  /*a060*/  SHFL.IDX PT, R0, R132, RZ, 0x1c1f ;  /* 0x001c1fff84007589 */ /* 0x0002a400000e0000 */
.L_x_5974:
[----:B--2---:R-:W-:Y:S05]  /*a070*/  IMAD.IADD R0, R133, 0x1, R0 ;  /* 0x0000000185007824 */ /* 0x004fea00078e0200 */
        /* <DEDUP_REMOVED lines=9> */
[----:B------:R-:W-:Y:S02]  /*a110*/  FSEL R9, R9, -INF , P4 ;  /* 0xff80000009097808 */ /* 0x000fe40002000000 */
[----:B------:R-:W-:Y:S02]  /*a120*/  ISETP.GT.AND P4, PT, R0, 0x19, PT ;  /* 0x000000190000780c */ /* 0x000fe40003f84270 */
        /* <DEDUP_REMOVED lines=143> */
.L_x_5975:
        /* <DEDUP_REMOVED lines=36> */
[----:B------:R-:W-:Y:S04]  /*ac60*/  FFMA.FTZ R9, R9, c[0x0][0x2d0], -R2 ;  /* 0x0000b40009097a23 */ /* 0x000fe80000010802 */
[----:B------:R-:W-:Y:S10]  /*ac70*/  MUFU.EX2 R8, R8 ;  /* 0x0000000800087308 */ /* 0x000ff40000000800 */
[----:B------:R-:W2:Y:S01]  /*ac80*/  MUFU.EX2 R9, R9 ;  /* 0x0000000900097308 */ /* 0x000ea20000000800 */
[C---:B---3--:R-:W-:Y:S01]  /*ac90*/  FFMA.FTZ R2, R0.reuse, R185, R4 ;  /* 0x000000b900027223 */ /* 0x048fe20000010004 */
[----:B--2---:R-:W-:Y:S01]  /*aca0*/  F2FP.PACK_AB R186, R9, R8 ;  /* 0x0000000809ba723e */ /* 0x004fe200000000ff */
[----:B------:R-:W-:Y:S02]  /*acb0*/  FMUL.FTZ R20, R0, R164 ;  /* 0x000000a400147220 */ /* 0x000fe40000410000 */
[----:B------:R-:W2:Y:S01]  /*acc0*/  LDL.LU R164, [R1+0x24] ;  /* 0x0000240001a47983 */ /* 0x000ea20000300800 */
[----:B------:R-:W-:Y:S01]  /*acd0*/  FADD.FTZ R5, R184, R2 ;  /* 0x00000002b8057221 */ /* 0x000fe20000010000 */
[C---:B------:R-:W-:Y:S01]  /*ace0*/  FSEL R2, R3.reuse, RZ, P0 ;  /* 0x000000ff03027208 */ /* 0x040fe20000000000 */
[----:B------:R-:W-:Y:S01]  /*acf0*/  FMUL.FTZ R13, R0, R173 ;  /* 0x000000ad000d7220 */ /* 0x000fe20000410000 */
[----:B------:R-:W-:Y:S01]  /*ad00*/  F2FP.PACK_AB R184, R184, R4 ;  /* 0x00000004b8b8723e */ /* 0x000fe200000000ff */
[----:B------:R-:W-:Y:S01]  /*ad10*/  FMUL.FTZ R4, R3, c[0x0][0x2d0] ;  /* 0x0000b40003047a20 */ /* 0x000fe20000410000 */
[----:B------:R-:W-:Y:S01]  /*ad20*/  MOV R173, R49 ;  /* 0x0000003100ad7202 */ /* 0x000fe20000000f00 */
[----:B------:R-:W-:Y:S01]  /*ad30*/  FADD.FTZ R2, -R2, R135 ;  /* 0x0000008702027221 */ /* 0x000fe20000010100 */
[----:B------:R-:W-:Y:S01]  /*ad40*/  MOV R135, R37 ;  /* 0x0000002500877202 */ /* 0x000fe20000000f00 */
[----:B------:R-:W-:Y:S01]  /*ad50*/  FMUL.FTZ R49, R0, R137 ;  /* 0x0000008900317220 */ /* 0x000fe20000410000 */
[----:B------:R-:W-:Y:S01]  /*ad60*/  FSEL R4, R4, RZ, P0 ;  /* 0x000000ff04047208 */ /* 0x000fe20000000000 */
[----:B------:R-:W-:Y:S02]  /*ad70*/  FMUL.FTZ R2, R2, c[0x0][0x2d0] ;  /* 0x0000b40002027a20 */ /* 0x000fe40000410000 */
[C---:B------:R-:W-:Y:S01]  /*ad80*/  FMUL.FTZ R16, R0.reuse, R168 ;  /* 0x000000a800107220 */ /* 0x040fe20000410000 */
[----:B------:R-:W-:Y:S01]  /*ad90*/  MOV R168, R48 ;  /* 0x0000003000a87202 */ /* 0x000fe20000000f00 */
[----:B------:R-:W-:Y:S02]  /*ada0*/  FMUL.FTZ R48, R0, R136 ;  /* 0x0000008800307220 */ /* 0x000fe40000410000 */
[----:B------:R-:W3:Y:S01]  /*adb0*/  MUFU.EX2 R2, R2 ;  /* 0x0000000200027308 */ /* 0x000ee20000000800 */
[--C-:B------:R-:W-:Y:S02]  /*adc0*/  FFMA.FTZ R33, R50, c[0x0][0x2d0], -R4.reuse ;  /* 0x0000b40032217a23 */ /* 0x100fe40000010804 */
[--C-:B------:R-:W-:Y:S02]  /*add0*/  FFMA.FTZ R36, R51, c[0x0][0x2d0], -R4.reuse ;  /* 0x0000b40033247a23 */ /* 0x100fe40000010804 */
[--C-:B------:R-:W-:Y:S02]  /*ade0*/  FFMA.FTZ R29, R46, c[0x0][0x2d0], -R4.reuse ;  /* 0x0000b4002e1d7a23 */ /* 0x100fe40000010804 */
[--C-:B-1----:R-:W-:Y:S02]  /*adf0*/  FFMA.FTZ R132, R10, c[0x0][0x2d0], -R4.reuse ;  /* 0x0000b4000a847a23 */ /* 0x102fe40000010804 */
        /* <DEDUP_REMOVED lines=8> */
[C---:B---3--:R-:W-:Y:S01]  /*ae80*/  FMUL.FTZ R50, R2.reuse, R138 ;  /* 0x0000008a02327220 */ /* 0x048fe20000410000 */
[----:B------:R-:W-:Y:S01]  /*ae90*/  MUFU.EX2 R199, R199 ;  /* 0x000000c700c77308 */ /* 0x000fe20000000800 */
        /* <DEDUP_REMOVED lines=11> */
[----:B------:R-:W-:Y:S01]  /*af50*/  FMUL.FTZ R21, R0, R165 ;  /* 0x000000a500157220 */ /* 0x000fe20000410000 */
[----:B------:R-:W-:Y:S01]  /*af60*/  MOV R165, R40 ;  /* 0x0000002800a57202 */ /* 0x000fe20000000f00 */
[--C-:B------:R-:W-:Y:S01]  /*af70*/  FFMA.FTZ R6, R6, c[0x0][0x2d0], -R4.reuse ;  /* 0x0000b40006067a23 */ /* 0x100fe20000010804 */
[----:B------:R-:W-:Y:S01]  /*af80*/  MUFU.EX2 R206, R206 ;  /* 0x000000ce00ce7308 */ /* 0x000fe20000000800 */
[--C-:B------:R-:W-:Y:S02]  /*af90*/  FFMA.FTZ R7, R7, c[0x0][0x2d0], -R4.reuse ;  /* 0x0000b40007077a23 */ /* 0x100fe40000010804 */
[--C-:B------:R-:W-:Y:S02]  /*afa0*/  FFMA.FTZ R198, R22, c[0x0][0x2d0], -R4.reuse ;  /* 0x0000b40016c67a23 */ /* 0x100fe40000010804 */
[----:B------:R-:W-:Y:S02]  /*afb0*/  FFMA.FTZ R197, R23, c[0x0][0x2d0], -R4 ;  /* 0x0000b40017c57a23 */ /* 0x000fe40000010804 */
[----:B------:R-:W-:Y:S02]  /*afc0*/  FADD.FTZ R4, R8, R5 ;  /* 0x0000000508047221 */ /* 0x000fe40000010000 */
[C---:B------:R-:W-:Y:S01]  /*afd0*/  FMUL.FTZ R12, R0.reuse, R172 ;  /* 0x000000ac000c7220 */ /* 0x040fe20000410000 */
[----:B------:R3:W-:Y:S01]  /*afe0*/  MUFU.EX2 R185, R6 ;  /* 0x0000000600b97308 */ /* 0x0007e20000000800 */
[----:B------:R-:W-:Y:S02]  /*aff0*/  FADD.FTZ R188, R9, R4 ;  /* 0x0000000409bc7221 */ /* 0x000fe40000010000 */
[C---:B------:R-:W-:Y:S01]  /*b000*/  FMUL.FTZ R9, R0.reuse, R177 ;  /* 0x000000b100097220 */ /* 0x040fe20000410000 */
[----:B------:R-:W-:Y:S01]  /*b010*/  MOV R177, R29 ;  /* 0x0000001d00b17202 */ /* 0x000fe20000000f00 */
[----:B------:R-:W-:Y:S01]  /*b020*/  FMUL.FTZ R29, R0, R157 ;  /* 0x0000009d001d7220 */ /* 0x000fe20000410000 */
[----:B------:R-:W-:Y:S01]  /*b030*/  MOV R157, R165 ;  /* 0x000000a5009d7202 */ /* 0x000fe20000000f00 */
[----:B------:R-:W-:Y:S02]  /*b040*/  FMUL.FTZ R22, R2, R166 ;  /* 0x000000a602167220 */ /* 0x000fe40000410000 */
[C---:B------:R-:W-:Y:S01]  /*b050*/  FMUL.FTZ R4, R0.reuse, R180 ;  /* 0x000000b400047220 */ /* 0x040fe20000410000 */
[----:B------:R4:W-:Y:S01]  /*b060*/  MUFU.EX2 R172, R7 ;  /* 0x0000000700ac7308 */ /* 0x0009e20000000800 */
[----:B------:R-:W-:Y:S01]  /*b070*/  FMUL.FTZ R5, R0, R181 ;  /* 0x000000b500057220 */ /* 0x000fe20000410000 */
[----:B------:R-:W-:Y:S01]  /*b080*/  MOV R181, R33 ;  /* 0x0000002100b57202 */ /* 0x000fe20000000f00 */
[C---:B------:R-:W-:Y:S01]  /*b090*/  FMUL.FTZ R10, R2.reuse, R178 ;  /* 0x000000b2020a7220 */ /* 0x040fe20000410000 */
[----:B------:R-:W-:Y:S01]  /*b0a0*/  MOV R180, R36 ;  /* 0x0000002400b47202 */ /* 0x000fe20000000f00 */
[----:B------:R-:W-:Y:S02]  /*b0b0*/  FMUL.FTZ R11, R2, R179 ;  /* 0x000000b3020b7220 */ /* 0x000fe40000410000 */
[----:B------:R-:W-:Y:S01]  /*b0c0*/  FMUL.FTZ R8, R0, R176 ;  /* 0x000000b000087220 */ /* 0x000fe20000410000 */
[----:B------:R-:W-:Y:S01]  /*b0d0*/  MOV R176, R32 ;  /* 0x0000002000b07202 */ /* 0x000fe20000000f00 */
[C---:B------:R-:W-:Y:S01]  /*b0e0*/  FMUL.FTZ R14, R2.reuse, R174 ;  /* 0x000000ae020e7220 */ /* 0x040fe20000410000 */
[----:B------:R-:W-:Y:S01]  /*b0f0*/  MUFU.EX2 R165, R132 ;  /* 0x0000008400a57308 */ /* 0x000fe20000000800 */
[C---:B------:R-:W-:Y:S02]  /*b100*/  FMUL.FTZ R15, R2.reuse, R175 ;  /* 0x000000af020f7220 */ /* 0x040fe40000410000 */
[C---:B------:R-:W-:Y:S02]  /*b110*/  FMUL.FTZ R18, R2.reuse, R170 ;  /* 0x000000aa02127220 */ /* 0x040fe40000410000 */
[C---:B---3--:R-:W-:Y:S01]  /*b120*/  FMUL.FTZ R6, R2.reuse, R182 ;  /* 0x000000b602067220 */ /* 0x048fe20000410000 */
[----:B------:R-:W-:Y:S01]  /*b130*/  MOV R182, R135 ;  /* 0x0000008700b67202 */ /* 0x000fe20000000f00 */
[----:B------:R-:W-:Y:S02]  /*b140*/  FMUL.FTZ R19, R2, R171 ;  /* 0x000000ab02137220 */ /* 0x000fe40000410000 */
[----:B------:R-:W-:Y:S01]  /*b150*/  FMUL.FTZ R17, R0, R169 ;  /* 0x000000a900117220 */ /* 0x000fe20000410000 */
[----:B------:R-:W3:Y:S01]  /*b160*/  MUFU.EX2 R166, R134 ;  /* 0x0000008600a67308 */ /* 0x000ee20000000800 */
[C---:B------:R-:W-:Y:S01]  /*b170*/  FMUL.FTZ R23, R2.reuse, R167 ;  /* 0x000000a702177220 */ /* 0x040fe20000410000 */
[----:B------:R-:W-:Y:S01]  /*b180*/  MOV R169, R45 ;  /* 0x0000002d00a97202 */ /* 0x000fe20000000f00 */
[C---:B------:R-:W-:Y:S02]  /*b190*/  FMUL.FTZ R26, R2.reuse, R162 ;  /* 0x000000a2021a7220 */ /* 0x040fe40000410000 */
[C---:B----4-:R-:W-:Y:S01]  /*b1a0*/  FMUL.FTZ R7, R2.reuse, R183 ;  /* 0x000000b702077220 */ /* 0x050fe20000410000 */
        /* <DEDUP_REMOVED lines=8> */
[----:B------:R-:W-:Y:S02]  /*b230*/  FMUL.FTZ R31, R2, R159 ;  /* 0x0000009f021f7220 */ /* 0x000fe40000410000 */
[C---:B------:R-:W-:Y:S01]  /*b240*/  FMUL.FTZ R28, R0.reuse, R156 ;  /* 0x0000009c001c7220 */ /* 0x040fe20000410000 */
[----:B------:R-:W-:Y:S01]  /*b250*/  MOV R156, R41 ;  /* 0x00000029009c7202 */ /* 0x000fe20000000f00 */
[C---:B------:R-:W-:Y:S02]  /*b260*/  FMUL.FTZ R32, R0.reuse, R152 ;  /* 0x0000009800207220 */ /* 0x040fe40000410000 */
[----:B------:R-:W-:Y:S02]  /*b270*/  FMUL.FTZ R33, R0, R153 ;  /* 0x0000009900217220 */ /* 0x000fe40000410000 */
[----:B------:R-:W-:Y:S01]  /*b280*/  FMUL.FTZ R34, R2, R154 ;  /* 0x0000009a02227220 */ /* 0x000fe20000410000 */
[----:B---3--:R-:W-:Y:S01]  /*b290*/  F2FP.PACK_AB R187, R166, R165 ;  /* 0x000000a5a6bb723e */ /* 0x008fe200000000ff */
        /* <DEDUP_REMOVED lines=8> */
[----:B------:R-:W-:Y:S01]  /*b320*/  LDSM.16.MT88.4 R148, [R222+0x1000] ;  /* 0x00100000de94783b */ /* 0x000fe20000004200 */
[----:B------:R-:W-:Y:S01]  /*b330*/  FMUL.FTZ R41, R0, R145 ;  /* 0x0000009100297220 */ /* 0x000fe20000410000 */
[----:B------:R-:W3:Y:S01]  /*b340*/  MUFU.EX2 R132, R196 ;  /* 0x000000c400847308 */ /* 0x000ee20000000800 */
[C---:B------:R-:W-:Y:S02]  /*b350*/  FMUL.FTZ R42, R2.reuse, R146 ;  /* 0x00000092022a7220 */ /* 0x040fe40000410000 */
[----:B------:R-:W-:Y:S02]  /*b360*/  FMUL.FTZ R43, R2, R147 ;  /* 0x00000093022b7220 */ /* 0x000fe40000410000 */
[C---:B------:R-:W-:Y:S01]  /*b370*/  FMUL.FTZ R44, R0.reuse, R140 ;  /* 0x0000008c002c7220 */ /* 0x040fe20000410000 */
[----:B------:R-:W-:Y:S01]  /*b380*/  LDSM.16.MT88.4 R144, [R220+0x800] ;  /* 0x00080000dc90783b */ /* 0x000fe20000004200 */
[----:B------:R-:W-:Y:S02]  /*b390*/  FMUL.FTZ R45, R0, R141 ;  /* 0x0000008d002d7220 */ /* 0x000fe40000410000 */
        /* <DEDUP_REMOVED lines=87> */
[----:B--2---:R-:W-:Y:S01]  /*b910*/  FFMA.FTZ R164, R2, R164, R185 ;  /* 0x000000a402a47223 */ /* 0x004fe200000100b9 */
[----:B------:R-:W-:Y:S01]  /*b920*/  F2FP.PACK_AB R185, R172, R185 ;  /* 0x000000b9acb9723e */ /* 0x000fe200000000ff */
[C---:B------:R-:W-:Y:S02]  /*b930*/  FMUL.FTZ R126, R2.reuse, R126 ;  /* 0x0000007e027e7220 */ /* 0x040fe40000410000 */
[C---:B------:R-:W-:Y:S02]  /*b940*/  FMUL.FTZ R127, R2.reuse, R127 ;  /* 0x0000007f027f7220 */ /* 0x040fe40000410000 */
[C---:B------:R-:W-:Y:S02]  /*b950*/  FMUL.FTZ R130, R2.reuse, R130 ;  /* 0x0000008202827220 */ /* 0x040fe40000410000 */
[C---:B-1----:R-:W-:Y:S05]  /*b960*/  HMMA.16816.F32 R4, R184.reuse, R136, R4 ;  /* 0x00000088b804723c */ /* 0x042fea0000001804 */
[----:B------:R-:W-:Y:S02]  /*b970*/  FMUL.FTZ R131, R2, R131 ;  /* 0x0000008302837220 */ /* 0x000fe40000410000 */
[----:B------:R-:W1:Y:S01]  /*b980*/  MUFU.EX2 R2, R195 ;  /* 0x000000c300027308 */ /* 0x000e620000000800 */
[C---:B------:R-:W-:Y:S01]  /*b990*/  HMMA.16816.F32 R8, R184.reuse, R138, R8 ;  /* 0x0000008ab808723c */ /* 0x040fe20000001808 */
[----:B------:R-:W2:Y:S03]  /*b9a0*/  LDSM.16.MT88.4 R136, [R220] ;  /* 0x00000000dc88783b */ /* 0x000ea60000004200 */
[C---:B------:R-:W-:Y:S02]  /*b9b0*/  FMUL.FTZ R124, R0.reuse, R124 ;  /* 0x0000007c007c7220 */ /* 0x040fe40000410000 */
[C---:B------:R-:W-:Y:S02]  /*b9c0*/  FMUL.FTZ R125, R0.reuse, R125 ;  /* 0x0000007d007d7220 */ /* 0x040fe40000410000 */
[C---:B------:R-:W-:Y:S01]  /*b9d0*/  FMUL.FTZ R128, R0.reuse, R128 ;  /* 0x0000008000807220 */ /* 0x040fe20000410000 */
[----:B------:R-:W4:Y:S03]  /*b9e0*/  MUFU.EX2 R195, R191 ;  /* 0x000000bf00c37308 */ /* 0x000f260000000800 */
[----:B------:R-:W-:Y:S02]  /*b9f0*/  FMUL.FTZ R129, R0, R129 ;  /* 0x0000008100817220 */ /* 0x000fe40000410000 */
[----:B---3--:R-:W-:Y:S05]  /*ba00*/  FADD.FTZ R0, R132, R188 ;  /* 0x000000bc84007221 */ /* 0x008fea0000010000 */
[----:B------:R3:W5:Y:S01]  /*ba10*/  MUFU.EX2 R188, R176 ;  /* 0x000000b000bc7308 */ /* 0x0007620000000800 */
[----:B-1----:R-:W-:Y:S04]  /*ba20*/  FADD.FTZ R0, R2, R0 ;  /* 0x0000000002007221 */ /* 0x002fe80000010000 */
[----:B------:R-:W-:Y:S05]  /*ba30*/  FADD.FTZ R0, R135, R0 ;  /* 0x0000000087007221 */ /* 0x000fea0000010000 */
[----:B------:R-:W-:Y:S01]  /*ba40*/  MUFU.EX2 R191, R215 ;  /* 0x000000d700bf7308 */ /* 0x000fe20000000800 */
[----:B------:R-:W-:Y:S01]  /*ba50*/  FADD.FTZ R0, R134, R0 ;  /* 0x0000000086007221 */ /* 0x000fe20000010000 */
[C---:B--2---:R-:W-:Y:S01]  /*ba60*/  HMMA.16816.F32 R12, R184.reuse, R136, R12 ;  /* 0x00000088b80c723c */ /* 0x044fe2000000180c */
[----:B---3--:R-:W-:Y:S07]  /*ba70*/  LDSM.16.MT88.4 R176, [R219+0x2800] ;  /* 0x00280000dbb0783b */ /* 0x008fee0000004200 */
        /* <DEDUP_REMOVED lines=47> */
[----:B----4-:R-:W-:Y:S02]  /*bd70*/  F2FP.PACK_AB R139, R194, R195 ;  /* 0x000000c3c28b723e */ /* 0x010fe400000000ff */
[----:B------:R-:W-:Y:S01]  /*bd80*/  MUFU.EX2 R186, R173 ;  /* 0x000000ad00ba7308 */ /* 0x000fe20000000800 */
[----:B-----5:R-:W-:Y:S04]  /*bd90*/  F2FP.PACK_AB R185, R188, R189 ;  /* 0x000000bdbcb9723e */ /* 0x020fe800000000ff */
[C---:B------:R-:W-:Y:S05]  /*bda0*/  HMMA.16816.F32 R4, R136.reuse, R140, R4 ;  /* 0x0000008c8804723c */ /* 0x040fea0000001804 */
[----:B------:R1:W2:Y:S03]  /*bdb0*/  MUFU.EX2 R132, R204 ;  /* 0x000000cc00847308 */ /* 0x0002a60000000800 */
[C---:B------:R-:W-:Y:S01]  /*bdc0*/  HMMA.16816.F32 R8, R136.reuse, R142, R8 ;  /* 0x0000008e8808723c */ /* 0x040fe20000001808 */
[----:B------:R-:W3:Y:S06]  /*bdd0*/  LDSM.16.MT88.4 R140, [R222+0x800] ;  /* 0x00080000de8c783b */ /* 0x000eec0000004200 */
[----:B------:R4:W5:Y:S01]  /*bde0*/  MUFU.EX2 R2, R203 ;  /* 0x000000cb00027308 */ /* 0x0009620000000800 */
[C---:B------:R-:W-:Y:S08]  /*bdf0*/  HMMA.16816.F32 R12, R136.reuse, R144, R12 ;  /* 0x00000090880c723c */ /* 0x040ff0000000180c */
[C---:B------:R-:W-:Y:S01]  /*be00*/  HMMA.16816.F32 R16, R136.reuse, R146, R16 ;  /* 0x000000928810723c */ /* 0x040fe20000001810 */
[----:B------:R-:W3:Y:S01]  /*be10*/  LDSM.16.MT88.4 R144, [R221+0x800] ;  /* 0x00080000dd90783b */ /* 0x000ee20000004200 */
[----:B------:R-:W3:Y:S02]  /*be20*/  MUFU.EX2 R135, R202 ;  /* 0x000000ca00877308 */ /* 0x000ee40000000800 */
[----:B-1----:R-:W-:Y:S01]  /*be30*/  MOV R204, R167 ;  /* 0x000000a700cc7202 */ /* 0x002fe20000000f00 */
[----:B--2---:R-:W-:Y:S07]  /*be40*/  FADD.FTZ R0, R132, R0 ;  /* 0x0000000084007221 */ /* 0x004fee0000010000 */
[----:B------:R-:W1:Y:S01]  /*be50*/  MUFU.EX2 R134, R201 ;  /* 0x000000c900867308 */ /* 0x000e620000000800 */
[----:B----4-:R-:W-:Y:S01]  /*be60*/  MOV R203, R166 ;  /* 0x000000a600cb7202 */ /* 0x010fe20000000f00 */
[----:B-----5:R-:W-:Y:S01]  /*be70*/  FADD.FTZ R0, R2, R0 ;  /* 0x0000000002007221 */ /* 0x020fe20000010000 */
[C---:B---3--:R-:W-:Y:S03]  /*be80*/  HMMA.16816.F32 R20, R136.reuse, R140, R20 ;  /* 0x0000008c8814723c */ /* 0x048fe60000001814 */
[----:B------:R-:W-:Y:S05]  /*be90*/  FADD.FTZ R0, R135, R0 ;  /* 0x0000000087007221 */ /* 0x000fea0000010000 */
[C---:B------:R-:W-:Y:S01]  /*bea0*/  HMMA.16816.F32 R24, R136.reuse, R142, R24 ;  /* 0x0000008e8818723c */ /* 0x040fe20000001818 */
[----:B------:R-:W2:Y:S03]  /*beb0*/  LDSM.16.MT88.4 R140, [R219+0x3800] ;  /* 0x00380000db8c783b */ /* 0x000ea60000004200 */
[----:B-1----:R-:W-:Y:S04]  /*bec0*/  FADD.FTZ R0, R134, R0 ;  /* 0x0000000086007221 */ /* 0x002fe80000010000 */
        /* <DEDUP_REMOVED lines=40> */
[----:B------:R-:W-:Y:S01]  /*c150*/  F2FP.PACK_AB R138, R134, R135 ;  /* 0x00000087868a723e */ /* 0x000fe200000000ff */
[----:B------:R-:W3:Y:S02]  /*c160*/  MUFU.EX2 R132, R212 ;  /* 0x000000d400847308 */ /* 0x000ee40000000800 */
[----:B------:R-:W-:Y:S02]  /*c170*/  F2FP.PACK_AB R137, R197, R198 ;  /* 0x000000c6c589723e */ /* 0x000fe400000000ff */
[----:B------:R-:W-:Y:S06]  /*c180*/  F2FP.PACK_AB R139, R200, R199 ;  /* 0x000000c7c88b723e */ /* 0x000fec00000000ff */
[----:B------:R-:W-:Y:S01]  /*c190*/  MUFU.EX2 R135, R210 ;  /* 0x000000d200877308 */ /* 0x000fe20000000800 */
[C---:B--2---:R-:W-:Y:S09]  /*c1a0*/  HMMA.16816.F32 R4, R136.reuse, R140, R4 ;  /* 0x0000008c8804723c */ /* 0x044ff20000001804 */
[----:B------:R-:W-:Y:S01]  /*c1b0*/  MUFU.EX2 R134, R209 ;  /* 0x000000d100867308 */ /* 0x000fe20000000800 */
[C---:B------:R-:W-:Y:S01]  /*c1c0*/  HMMA.16816.F32 R8, R136.reuse, R142, R8 ;  /* 0x0000008e8808723c */ /* 0x040fe20000001808 */
[----:B------:R-:W2:Y:S02]  /*c1d0*/  LDSM.16.MT88.4 R140, [R221+0x1000] ;  /* 0x00100000dd8c783b */ /* 0x000ea40000004200 */
[----:B---3--:R-:W-:Y:S06]  /*c1e0*/  FADD.FTZ R0, R132, R0 ;  /* 0x0000000084007221 */ /* 0x008fec0000010000 */
[----:B------:R-:W3:Y:S01]  /*c1f0*/  MUFU.EX2 R2, R211 ;  /* 0x000000d300027308 */ /* 0x000ee20000000800 */
[C---:B-1----:R-:W-:Y:S08]  /*c200*/  HMMA.16816.F32 R12, R136.reuse, R144, R12 ;  /* 0x00000090880c723c */ /* 0x042ff0000000180c */
[C---:B------:R-:W-:Y:S01]  /*c210*/  HMMA.16816.F32 R16, R136.reuse, R146, R16 ;  /* 0x000000928810723c */ /* 0x040fe20000001810 */
[----:B------:R-:W1:Y:S07]  /*c220*/  LDSM.16.MT88.4 R144, [R219+0x4000] ;  /* 0x00400000db90783b */ /* 0x000e6e0000004200 */
[C---:B------:R-:W-:Y:S04]  /*c230*/  HMMA.16816.F32 R20, R136.reuse, R148, R20 ;  /* 0x000000948814723c */ /* 0x040fe80000001814 */
[----:B---3--:R-:W-:Y:S04]  /*c240*/  FADD.FTZ R0, R2, R0 ;  /* 0x0000000002007221 */ /* 0x008fe80000010000 */
[C---:B------:R-:W-:Y:S01]  /*c250*/  HMMA.16816.F32 R24, R136.reuse, R150, R24 ;  /* 0x000000968818723c */ /* 0x040fe20000001818 */
[----:B------:R-:W3:Y:S03]  /*c260*/  LDSM.16.MT88.4 R148, [R220+0x4000] ;  /* 0x00400000dc94783b */ /* 0x000ee60000004200 */
[----:B------:R-:W-:Y:S04]  /*c270*/  FADD.FTZ R0, R135, R0 ;  /* 0x0000000087007221 */ /* 0x000fe80000010000 */
[----:B------:R-:W-:Y:S01]  /*c280*/  FADD.FTZ R0, R134, R0 ;  /* 0x0000000086007221 */ /* 0x000fe20000010000 */
        /* <DEDUP_REMOVED lines=37> */
[----:B------:R-:W-:Y:S01]  /*c4e0*/  HMMA.16816.F32 R128, R136, R142, R128 ;  /* 0x0000008e8880723c */ /* 0x000fe20000001880 */
[----:B------:R-:W2:Y:S06]  /*c4f0*/  LDSM.16.MT88.4 R140, [R222+0x1800] ;  /* 0x00180000de8c783b */ /* 0x000eac0000004200 */
[----:B------:R-:W-:Y:S02]  /*c500*/  F2FP.PACK_AB R136, R2, R132 ;  /* 0x000000840288723e */ /* 0x000fe400000000ff */
[----:B------:R-:W-:Y:S01]  /*c510*/  F2FP.PACK_AB R138, R134, R135 ;  /* 0x00000087868a723e */ /* 0x000fe200000000ff */
[----:B------:R-:W4:Y:S02]  /*c520*/  MUFU.EX2 R132, R183 ;  /* 0x000000b700847308 */ /* 0x000f240000000800 */
[----:B------:R-:W-:Y:S02]  /*c530*/  F2FP.PACK_AB R137, R205, R206 ;  /* 0x000000cecd89723e */ /* 0x000fe400000000ff */
[----:B------:R-:W-:Y:S06]  /*c540*/  F2FP.PACK_AB R139, R208, R207 ;  /* 0x000000cfd08b723e */ /* 0x000fec00000000ff */
[----:B------:R-:W-:Y:S01]  /*c550*/  MUFU.EX2 R135, R157 ;  /* 0x0000009d00877308 */ /* 0x000fe20000000800 */
[C---:B-1----:R-:W-:Y:S08]  /*c560*/  HMMA.16816.F32 R4, R136.reuse, R144, R4 ;  /* 0x000000908804723c */ /* 0x042ff00000001804 */
[C---:B------:R-:W-:Y:S01]  /*c570*/  HMMA.16816.F32 R8, R136.reuse, R146, R8 ;  /* 0x000000928808723c */ /* 0x040fe20000001808 */
[----:B------:R-:W1:Y:S01]  /*c580*/  LDSM.16.MT88.4 R144, [R219+0x4800] ;  /* 0x00480000db90783b */ /* 0x000e620000004200 */
[----:B------:R5:W-:Y:S02]  /*c590*/  MUFU.EX2 R134, R156 ;  /* 0x0000009c00867308 */ /* 0x000be40000000800 */
[----:B----4-:R-:W-:Y:S04]  /*c5a0*/  FADD.FTZ R0, R132, R0 ;  /* 0x0000000084007221 */ /* 0x010fe80000010000 */
[C---:B---3--:R-:W-:Y:S04]  /*c5b0*/  HMMA.16816.F32 R12, R136.reuse, R148, R12 ;  /* 0x00000094880c723c */ /* 0x048fe8000000180c */
[----:B------:R-:W3:Y:S04]  /*c5c0*/  MUFU.EX2 R2, R182 ;  /* 0x000000b600027308 */ /* 0x000ee80000000800 */
[C---:B------:R-:W-:Y:S01]  /*c5d0*/  HMMA.16816.F32 R16, R136.reuse, R150, R16 ;  /* 0x000000968810723c */ /* 0x040fe20000001810 */
[----:B------:R-:W4:Y:S07]  /*c5e0*/  LDSM.16.MT88.4 R148, [R220+0x4800] ;  /* 0x00480000dc94783b */ /* 0x000f2e0000004200 */
[C---:B--2---:R-:W-:Y:S01]  /*c5f0*/  HMMA.16816.F32 R20, R136.reuse, R140, R20 ;  /* 0x0000008c8814723c */ /* 0x044fe20000001814 */
[----:B-----5:R-:W-:Y:S07]  /*c600*/  LDSM.16.MT88.4 R156, [R220+0x5000] ;  /* 0x00500000dc9c783b */ /* 0x020fee0000004200 */
[C---:B------:R-:W-:Y:S01]  /*c610*/  HMMA.16816.F32 R24, R136.reuse, R142, R24 ;  /* 0x0000008e8818723c */ /* 0x040fe20000001818 */
[----:B------:R-:W2:Y:S03]  /*c620*/  LDSM.16.MT88.4 R140, [R222+0x4800] ;  /* 0x00480000de8c783b */ /* 0x000ea60000004200 */
[----:B---3--:R-:W-:Y:S04]  /*c630*/  FADD.FTZ R0, R2, R0 ;  /* 0x0000000002007221 */ /* 0x008fe80000010000 */
[C---:B------:R-:W-:Y:S04]  /*c640*/  HMMA.16816.F32 R28, R136.reuse, R152, R28 ;  /* 0x00000098881c723c */ /* 0x040fe8000000181c */
[----:B------:R-:W-:Y:S04]  /*c650*/  FADD.FTZ R0, R135, R0 ;  /* 0x0000000087007221 */ /* 0x000fe80000010000 */
[C---:B------:R-:W-:Y:S01]  /*c660*/  HMMA.16816.F32 R32, R136.reuse, R154, R32 ;  /* 0x0000009a8820723c */ /* 0x040fe20000001820 */
[----:B------:R-:W-:Y:S03]  /*c670*/  LDSM.16.MT88.4 R152, [R219+0x7800] ;  /* 0x00780000db98783b */ /* 0x000fe60000004200 */
[----:B------:R-:W-:Y:S04]  /*c680*/  FADD.FTZ R0, R134, R0 ;  /* 0x0000000086007221 */ /* 0x000fe80000010000 */
[C---:B-1----:R-:W-:Y:S08]  /*c690*/  HMMA.16816.F32 R36, R136.reuse, R144, R36 ;  /* 0x000000908824723c */ /* 0x042ff00000001824 */
[C---:B------:R-:W-:Y:S01]  /*c6a0*/  HMMA.16816.F32 R40, R136.reuse, R146, R40 ;  /* 0x000000928828723c */ /* 0x040fe20000001828 */
[----:B------:R-:W1:Y:S07]  /*c6b0*/  LDSM.16.MT88.4 R144, [R221+0x4800] ;  /* 0x00480000dd90783b */ /* 0x000e6e0000004200 */
        /* <DEDUP_REMOVED lines=29> */
[----:B------:R-:W3:Y:S07]  /*c890*/  LDSM.16.MT88.4 R148, [R222+0x2000] ;  /* 0x00200000de94783b */ /* 0x000eee0000004200 */
[C---:B-1----:R-:W-:Y:S08]  /*c8a0*/  HMMA.16816.F32 R124, R136.reuse, R144, R124 ;  /* 0x00000090887c723c */ /* 0x042ff0000000187c */
[----:B------:R-:W-:Y:S01]  /*c8b0*/  HMMA.16816.F32 R128, R136, R146, R128 ;  /* 0x000000928880723c */ /* 0x000fe20000001880 */
[----:B------:R-:W1:Y:S06]  /*c8c0*/  LDSM.16.MT88.4 R144, [R221+0x2000] ;  /* 0x00200000dd90783b */ /* 0x000e6c0000004200 */
[----:B------:R-:W-:Y:S02]  /*c8d0*/  F2FP.PACK_AB R136, R2, R132 ;  /* 0x000000840288723e */ /* 0x000fe400000000ff */
[----:B------:R-:W-:Y:S01]  /*c8e0*/  F2FP.PACK_AB R138, R134, R135 ;  /* 0x00000087868a723e */ /* 0x000fe200000000ff */
[----:B------:R-:W4:Y:S02]  /*c8f0*/  MUFU.EX2 R2, R160 ;  /* 0x000000a000027308 */ /* 0x000f240000000800 */
[----:B------:R-:W-:Y:S02]  /*c900*/  F2FP.PACK_AB R137, R192, R193 ;  /* 0x000000c1c089723e */ /* 0x000fe400000000ff */
[----:B------:R-:W-:Y:S06]  /*c910*/  F2FP.PACK_AB R139, R190, R191 ;  /* 0x000000bfbe8b723e */ /* 0x000fec00000000ff */
[----:B------:R-:W5:Y:S01]  /*c920*/  MUFU.EX2 R132, R168 ;  /* 0x000000a800847308 */ /* 0x000f620000000800 */
[C---:B--2---:R-:W-:Y:S08]  /*c930*/  HMMA.16816.F32 R4, R136.reuse, R140, R4 ;  /* 0x0000008c8804723c */ /* 0x044ff00000001804 */
[C---:B------:R-:W-:Y:S01]  /*c940*/  HMMA.16816.F32 R8, R136.reuse, R142, R8 ;  /* 0x0000008e8808723c */ /* 0x040fe20000001808 */
[----:B------:R-:W2:Y:S01]  /*c950*/  LDSM.16.MT88.4 R140, [R219+0x5000] ;  /* 0x00500000db8c783b */ /* 0x000ea20000004200 */
[----:B------:R-:W-:Y:S02]  /*c960*/  MUFU.EX2 R135, R181 ;  /* 0x000000b500877308 */ /* 0x000fe40000000800 */
[----:B----4-:R-:W-:Y:S04]  /*c970*/  FADD.FTZ R0, R2, R0 ;  /* 0x0000000002007221 */ /* 0x010fe80000010000 */
[C---:B------:R-:W-:Y:S01]  /*c980*/  HMMA.16816.F32 R12, R136.reuse, R152, R12 ;  /* 0x00000098880c723c */ /* 0x040fe2000000180c */
[----:B------:R-:W-:Y:S03]  /*c990*/  LDSM.16.MT88.4 R160, [R222+0x2800] ;  /* 0x00280000dea0783b */ /* 0x000fe60000004200 */
[----:B------:R-:W4:Y:S01]  /*c9a0*/  MUFU.EX2 R134, R180 ;  /* 0x000000b400867308 */ /* 0x000f220000000800 */
[C---:B------:R-:W-:Y:S01]  /*c9b0*/  FADD.FTZ R0, R184.reuse, R0 ;  /* 0x00000000b8007221 */ /* 0x040fe20000010000 */
[----:B------:R-:W-:Y:S01]  /*c9c0*/  F2FP.PACK_AB R184, R184, R2 ;  /* 0x00000002b8b8723e */ /* 0x000fe200000000ff */
[----:B------:R-:W-:Y:S01]  /*c9d0*/  FADD.FTZ R2, R172, R164 ;  /* 0x000000a4ac027221 */ /* 0x000fe20000010000 */
[C---:B------:R-:W-:Y:S01]  /*c9e0*/  HMMA.16816.F32 R16, R136.reuse, R154, R16 ;  /* 0x0000009a8810723c */ /* 0x040fe20000001810 */
[----:B------:R-:W2:Y:S03]  /*c9f0*/  LDSM.16.MT88.4 R152, [R222+0x5000] ;  /* 0x00500000de98783b */ /* 0x000ea60000004200 */
[----:B-----5:R-:W-:Y:S04]  /*ca00*/  FADD.FTZ R0, R132, R0 ;  /* 0x0000000084007221 */ /* 0x020fe80000010000 */
[C---:B---3--:R-:W-:Y:S01]  /*ca10*/  HMMA.16816.F32 R20, R136.reuse, R148, R20 ;  /* 0x000000948814723c */ /* 0x048fe20000001814 */
[----:B------:R-:W-:Y:S03]  /*ca20*/  LDSM.16.MT88.4 R168, [R220+0x2800] ;  /* 0x00280000dca8783b */ /* 0x000fe60000004200 */
[C---:B------:R-:W-:Y:S01]  /*ca30*/  FADD.FTZ R0, R186.reuse, R0 ;  /* 0x00000000ba007221 */ /* 0x040fe20000010000 */
[----:B------:R-:W-:Y:S03]  /*ca40*/  F2FP.PACK_AB R186, R186, R132 ;  /* 0x00000084baba723e */ /* 0x000fe600000000ff */
[C---:B------:R-:W-:Y:S01]  /*ca50*/  HMMA.16816.F32 R24, R136.reuse, R150, R24 ;  /* 0x000000968818723c */ /* 0x040fe20000001818 */
[----:B------:R-:W3:Y:S03]  /*ca60*/  LDSM.16.MT88.4 R148, [R221+0x5000] ;  /* 0x00500000dd94783b */ /* 0x000ee60000004200 */
[----:B----4-:R-:W-:Y:S04]  /*ca70*/  F2FP.PACK_AB R187, R134, R135 ;  /* 0x0000008786bb723e */ /* 0x010fe800000000ff */
[C---:B-1----:R-:W-:Y:S01]  /*ca80*/  HMMA.16816.F32 R28, R136.reuse, R144, R28 ;  /* 0x00000090881c723c */ /* 0x042fe2000000181c */
[----:B------:R1:W-:Y:S07]  /*ca90*/  STL [R1+0x14], R0 ;  /* 0x0000140001007387 */ /* 0x0003ee0000100800 */
[C---:B------:R-:W-:Y:S01]  /*caa0*/  HMMA.16816.F32 R32, R136.reuse, R146, R32 ;  /* 0x000000928820723c */ /* 0x040fe20000001820 */
[----:B------:R-:W-:Y:S07]  /*cab0*/  LDSM.16.MT88.4 R144, [R220+0x8000] ;  /* 0x00800000dc90783b */ /* 0x000fee0000004200 */
[C---:B--2---:R-:W-:Y:S08]  /*cac0*/  HMMA.16816.F32 R36, R136.reuse, R140, R36 ;  /* 0x0000008c8824723c */ /* 0x044ff00000001824 */
[C---:B------:R-:W-:Y:S01]  /*cad0*/  HMMA.16816.F32 R40, R136.reuse, R142, R40 ;  /* 0x0000008e8828723c */ /* 0x040fe20000001828 */
[----:B------:R-:W2:Y:S03]  /*cae0*/  LDSM.16.MT88.4 R140, [R219+0x8000] ;  /* 0x00800000db8c783b */ /* 0x000ea60000004200 */
[----:B-1----:R-:W-:Y:S04]  /*caf0*/  FADD.FTZ R0, R165, R2 ;  /* 0x00000002a5007221 */ /* 0x002fe80000010000 */
[C---:B------:R-:W-:Y:S01]  /*cb00*/  HMMA.16816.F32 R44, R136.reuse, R156, R44 ;  /* 0x0000009c882c723c */ /* 0x040fe2000000182c */
[----:B------:R-:W4:Y:S03]  /*cb10*/  LDL R2, [R1+0x30] ;  /* 0x0000300001027983 */ /* 0x000f260000100800 */
        /* <DEDUP_REMOVED lines=9> */
[C---:B---3--:R-:W-:Y:S04]  /*cbb0*/  HMMA.16816.F32 R60, R136.reuse, R148, R60 ;  /* 0x00000094883c723c */ /* 0x048fe8000000183c */
[----:B------:R-:W-:Y:S04]  /*cbc0*/  FADD.FTZ R0, R194, R0 ;  /* 0x00000000c2007221 */ /* 0x000fe80000010000 */
[C---:B------:R-:W-:Y:S01]  /*cbd0*/  HMMA.16816.F32 R64, R136.reuse, R150, R64 ;  /* 0x000000968840723c */ /* 0x040fe20000001840 */
[----:B------:R-:W-:Y:S03]  /*cbe0*/  LDSM.16.MT88.4 R148, [R222+0xb000] ;  /* 0x00b00000de94783b */ /* 0x000fe60000004200 */
[----:B------:R-:W-:Y:S04]  /*cbf0*/  FADD.FTZ R0, R198, R0 ;  /* 0x00000000c6007221 */ /* 0x000fe80000010000 */
[C---:B--2---:R-:W-:Y:S04]  /*cc00*/  HMMA.16816.F32 R68, R136.reuse, R140, R68 ;  /* 0x0000008c8844723c */ /* 0x044fe80000001844 */
[----:B------:R-:W-:Y:S04]  /*cc10*/  FADD.FTZ R0, R197, R0 ;  /* 0x00000000c5007221 */ /* 0x000fe80000010000 */
[C---:B------:R-:W-:Y:S01]  /*cc20*/  HMMA.16816.F32 R72, R136.reuse, R142, R72 ;  /* 0x0000008e8848723c */ /* 0x040fe20000001848 */
[----:B------:R-:W2:Y:S03]  /*cc30*/  LDSM.16.MT88.4 R140, [R219+0xb000] ;  /* 0x00b00000db8c783b */ /* 0x000ea60000004200 */
[----:B------:R-:W-:Y:S04]  /*cc40*/  FADD.FTZ R0, R199, R0 ;  /* 0x00000000c7007221 */ /* 0x000fe80000010000 */
[C---:B------:R-:W-:Y:S04]  /*cc50*/  HMMA.16816.F32 R76, R136.reuse, R144, R76 ;  /* 0x00000090884c723c */ /* 0x040fe8000000184c */
[----:B------:R-:W-:Y:S04]  /*cc60*/  FADD.FTZ R0, R200, R0 ;  /* 0x00000000c8007221 */ /* 0x000fe80000010000 */
        /* <DEDUP_REMOVED lines=8> */
[C---:B-----5:R-:W-:Y:S04]  /*ccf0*/  HMMA.16816.F32 R92, R136.reuse, R152, R92 ;  /* 0x00000098885c723c */ /* 0x060fe8000000185c */
[----:B------:R-:W-:Y:S04]  /*cd00*/  FADD.FTZ R0, R208, R0 ;  /* 0x00000000d0007221 */ /* 0x000fe80000010000 */
[C---:B------:R-:W-:Y:S01]  /*cd10*/  HMMA.16816.F32 R96, R136.reuse, R154, R96 ;  /* 0x0000009a8860723c */ /* 0x040fe20000001860 */
[----:B------:R-:W5:Y:S03]  /*cd20*/  LDSM.16.MT88.4 R152, [R221+0x2800] ;  /* 0x00280000dd98783b */ /* 0x000f660000004200 */
        /* <DEDUP_REMOVED lines=8> */
[----:B------:R-:W2:Y:S03]  /*cdb0*/  LDSM.16.MT88.4 R144, [R219+0x5800] ;  /* 0x00580000db90783b */ /* 0x000ea60000004200 */
[----:B------:R-:W-:Y:S04]  /*cdc0*/  FADD.FTZ R0, R189, R0 ;  /* 0x00000000bd007221 */ /* 0x000fe80000010000 */
[C---:B------:R-:W-:Y:S04]  /*cdd0*/  HMMA.16816.F32 R116, R136.reuse, R148, R116 ;  /* 0x000000948874723c */ /* 0x040fe80000001874 */
[----:B------:R-:W-:Y:S04]  /*cde0*/  FADD.FTZ R0, R188, R0 ;  /* 0x00000000bc007221 */ /* 0x000fe80000010000 */
[C---:B------:R-:W-:Y:S04]  /*cdf0*/  HMMA.16816.F32 R120, R136.reuse, R150, R120 ;  /* 0x000000968878723c */ /* 0x040fe80000001878 */
[----:B------:R-:W-:Y:S01]  /*ce00*/  FADD.FTZ R0, R135, R0 ;  /* 0x0000000087007221 */ /* 0x000fe20000010000 */
[----:B------:R-:W-:Y:S03]  /*ce10*/  MOV R135, R3 ;  /* 0x0000000300877202 */ /* 0x000fe60000000f00 */
[C---:B-1----:R-:W-:Y:S04]  /*ce20*/  HMMA.16816.F32 R124, R136.reuse, R156, R124 ;  /* 0x0000009c887c723c */ /* 0x042fe8000000187c */
[----:B------:R-:W-:Y:S01]  /*ce30*/  FADD.FTZ R0, R134, R0 ;  /* 0x0000000086007221 */ /* 0x000fe20000010000 */
[----:B------:R-:W-:Y:S03]  /*ce40*/  MOV R134, R133 ;  /* 0x0000008500867202 */ /* 0x000fe60000000f00 */
[----:B------:R-:W-:Y:S01]  /*ce50*/  HMMA.16816.F32 R128, R136, R158, R128 ;  /* 0x0000009e8880723c */ /* 0x000fe20000001880 */
[----:B------:R-:W1:Y:S07]  /*ce60*/  LDSM.16.MT88.4 R136, [R220+0x5800] ;  /* 0x00580000dc88783b */ /* 0x000e6e0000004200 */
[C---:B------:R-:W-:Y:S01]  /*ce70*/  HMMA.16816.F32 R180, R184.reuse, R176, R4 ;  /* 0x000000b0b8b4723c */ /* 0x040fe20000001804 */
[----:B------:R-:W3:Y:S07]  /*ce80*/  LDSM.16.MT88.4 R4, [R222+0x5800] ;  /* 0x00580000de04783b */ /* 0x000eee0000004200 */
[C---:B------:R-:W-:Y:S01]  /*ce90*/  HMMA.16816.F32 R176, R184.reuse, R178, R8 ;  /* 0x000000b2b8b0723c */ /* 0x040fe20000001808 */
[----:B------:R-:W1:Y:S07]  /*cea0*/  LDSM.16.MT88.4 R8, [R221+0x5800] ;  /* 0x00580000dd08783b */ /* 0x000e6e0000004200 */
[C---:B------:R-:W-:Y:S01]  /*ceb0*/  HMMA.16816.F32 R172, R184.reuse, R168, R12 ;  /* 0x000000a8b8ac723c */ /* 0x040fe2000000180c */
[----:B------:R-:W1:Y:S07]  /*cec0*/  LDSM.16.MT88.4 R12, [R219+0x8800] ;  /* 0x00880000db0c783b */ /* 0x000e6e0000004200 */
[C---:B------:R-:W-:Y:S01]  /*ced0*/  HMMA.16816.F32 R168, R184.reuse, R170, R16 ;  /* 0x000000aab8a8723c */ /* 0x040fe20000001810 */
[----:B------:R-:W1:Y:S07]  /*cee0*/  LDSM.16.MT88.4 R16, [R220+0x8800] ;  /* 0x00880000dc10783b */ /* 0x000e6e0000004200 */
[C---:B------:R-:W-:Y:S01]  /*cef0*/  HMMA.16816.F32 R164, R184.reuse, R160, R20 ;  /* 0x000000a0b8a4723c */ /* 0x040fe20000001814 */
[----:B------:R-:W1:Y:S07]  /*cf00*/  LDSM.16.MT88.4 R20, [R222+0x8800] ;  /* 0x00880000de14783b */ /* 0x000e6e0000004200 */
[C---:B------:R-:W-:Y:S01]  /*cf10*/  HMMA.16816.F32 R160, R184.reuse, R162, R24 ;  /* 0x000000a2b8a0723c */ /* 0x040fe20000001818 */
[----:B------:R-:W3:Y:S07]  /*cf20*/  LDSM.16.MT88.4 R24, [R221+0x8800] ;  /* 0x00880000dd18783b */ /* 0x000eee0000004200 */
[C---:B-----5:R-:W-:Y:S08]  /*cf30*/  HMMA.16816.F32 R156, R184.reuse, R152, R28 ;  /* 0x00000098b89c723c */ /* 0x060ff0000000181c */
[C---:B------:R-:W-:Y:S08]  /*cf40*/  HMMA.16816.F32 R152, R184.reuse, R154, R32 ;  /* 0x0000009ab898723c */ /* 0x040ff00000001820 */
[C---:B--2---:R-:W-:Y:S08]  /*cf50*/  HMMA.16816.F32 R148, R184.reuse, R144, R36 ;  /* 0x00000090b894723c */ /* 0x044ff00000001824 */
[C---:B------:R-:W-:Y:S08]  /*cf60*/  HMMA.16816.F32 R144, R184.reuse, R146, R40 ;  /* 0x00000092b890723c */ /* 0x040ff00000001828 */
[C---:B-1----:R-:W-:Y:S08]  /*cf70*/  HMMA.16816.F32 R140, R184.reuse, R136, R44 ;  /* 0x00000088b88c723c */ /* 0x042ff0000000182c */
[C---:B------:R-:W-:Y:S08]  /*cf80*/  HMMA.16816.F32 R136, R184.reuse, R138, R48 ;  /* 0x0000008ab888723c */ /* 0x040ff00000001830 */
[C---:B---3--:R-:W-:Y:S08]  /*cf90*/  HMMA.16816.F32 R52, R184.reuse, R4, R52 ;  /* 0x00000004b834723c */ /* 0x048ff00000001834 */
[C---:B------:R-:W-:Y:S01]  /*cfa0*/  HMMA.16816.F32 R56, R184.reuse, R6, R56 ;  /* 0x00000006b838723c */ /* 0x040fe20000001838 */
[----:B------:R-:W1:Y:S07]  /*cfb0*/  LDSM.16.MT88.4 R4, [R219+0xb800] ;  /* 0x00b80000db04783b */ /* 0x000e6e0000004200 */
[C---:B------:R-:W-:Y:S08]  /*cfc0*/  HMMA.16816.F32 R60, R184.reuse, R8, R60 ;  /* 0x00000008b83c723c */ /* 0x040ff0000000183c */
[C---:B------:R-:W-:Y:S01]  /*cfd0*/  HMMA.16816.F32 R64, R184.reuse, R10, R64 ;  /* 0x0000000ab840723c */ /* 0x040fe20000001840 */
[----:B------:R-:W2:Y:S02]  /*cfe0*/  LDSM.16.MT88.4 R8, [R220+0xb800] ;  /* 0x00b80000dc08783b */ /* 0x000ea40000004200 */
[C---:B----4-:R-:W-:Y:S02]  /*cff0*/  ISETP.GT.AND P0, PT, R252.reuse, R2, PT ;  /* 0x00000002fc00720c */ /* 0x050fe40003f04270 */
[----:B------:R-:W-:Y:S03]  /*d000*/  IADD3 R2, R252, -0x1, RZ ;  /* 0xfffffffffc027810 */ /* 0x000fe60007ffe0ff */
[C---:B------:R-:W-:Y:S02]  /*d010*/  HMMA.16816.F32 R68, R184.reuse, R12, R68 ;  /* 0x0000000cb844723c */ /* 0x040fe40000001844 */
[----:B------:R-:W-:Y:S02]  /*d020*/  STL [R1+0x8], R2 ;  /* 0x0000080201007387 */ /* 0x000fe40000100800 */
[----:B------:R-:W-:Y:S04]  /*d030*/  MOV R252, R2 ;  /* 0x0000000200fc7202 */ /* 0x000fe80000000f00 */
[C---:B------:R-:W-:Y:S01]  /*d040*/  HMMA.16816.F32 R72, R184.reuse, R14, R72 ;  /* 0x0000000eb848723c */ /* 0x040fe20000001848 */
[----:B------:R-:W3:Y:S07]  /*d050*/  LDSM.16.MT88.4 R12, [R222+0xb800] ;  /* 0x00b80000de0c783b */ /* 0x000eee0000004200 */
[C---:B------:R-:W-:Y:S01]  /*d060*/  HMMA.16816.F32 R76, R184.reuse, R16, R76 ;  /* 0x00000010b84c723c */ /* 0x040fe2000000184c */
[----:B------:R-:W-:Y:S07]  /*d070*/  STL [R1+0x24], R0 ;  /* 0x0000240001007387 */ /* 0x000fee0000100800 */
        /* <DEDUP_REMOVED lines=15> */
[----:B------:R-:W-:-:S07]  /*d170*/  @P0 BRA `(.L_x_5937) ;  /* 0xffffab0000000947 */ /* 0x000fce000383ffff */
.L_x_5926:
[----:B--2---:R-:W2:Y:S04]  /*d180*/  LDL R2, [R1+0x2c] ;  /* 0x00002c0001027983 */ /* 0x004ea80000100800 */
[----:B------:R-:W2:Y:S02]  /*d190*/  LDL R0, [R1+0x8] ;  /* 0x0000080001007983 */ /* 0x000ea40000100800 */
[----:B--2---:R-:W-:-:S13]  /*d1a0*/  ISETP.GE.AND P0, PT, R0, R2, PT ;  /* 0x000000020000720c */ /* 0x004fda0003f06270 */
[----:B------:R-:W-:Y:S05]  /*d1b0*/  @!P0 BRA `(.L_x_5938) ;  /* 0x00004bc000008947 */ /* 0x000fea0003800000 */
[----:B------:R-:W-:Y:S02]  /*d1c0*/  MOV R135, R24 ;  /* 0x0000001800877202 */ /* 0x000fe40000000f00 */
[----:B------:R-:W-:Y:S02]  /*d1d0*/  MOV R134, R133 ;  /* 0x0000008500867202 */ /* 0x000fe40000000f00 */
.L_x_5945:
        /* <DEDUP_REMOVED lines=32> */
[----:B------:R-:W2:Y:S02]  /*d3e0*/  LDL R4, [R1] ;  /* 0x0000000001047983 */ /* 0x000ea40000100800 */
        /* <DEDUP_REMOVED lines=19> */
.L_x_5976:
[----:B------:R-:W3:Y:S01]  /*d520*/  LDL R20, [R1] ;  /* 0x0000000001147983 */ /* 0x000ee20000100800 */
[----:B------:R-:W-:Y:S04]  /*d530*/  BSSY B0, `(.L_x_5940) ;  /* 0x00001de000007945 */ /* 0x000fe80003800000 */
[----:B------:R-:W4:Y:S05]  /*d540*/  LDL R23, [R1+0x20] ;  /* 0x0000200001177983 */ /* 0x000f2a0000100800 */
[----:B------:R-:W5:Y:S05]  /*d550*/  LDL R22, [R1+0x1c] ;  /* 0x00001c0001167983 */ /* 0x000f6a0000100800 */
[----:B--2---:R-:W2:Y:S05]  /*d560*/  LDL R15, [R1+0x18] ;  /* 0x00001800010f7983 */ /* 0x004eaa0000100800 */
[----:B------:R-:W1:Y:S05]  /*d570*/  SHFL.IDX PT, R2, R5, RZ, 0x181f ;  /* 0x00181fff05027589 */ /* 0x000e6a00000e0000 */
[----:B------:R-:W2:Y:S05]  /*d580*/  SHFL.IDX PT, R3, R5, 0x1, 0x181f ;  /* 0x00381f0005037f89 */ /* 0x000eaa00000e0000 */
[----:B------:R-:W2:Y:S05]  /*d590*/  SHFL.IDX PT, R4, R6, 0x1, 0x181f ;  /* 0x00381f0006047f89 */ /* 0x000eaa00000e0000 */
[----:B------:R-:W2:Y:S01]  /*d5a0*/  LDL R132, [R1+0x2c] ;  /* 0x00002c0001847983 */ /* 0x000ea20000100800 */
[C---:B-1----:R-:W-:Y:S02]  /*d5b0*/  IADD3 R28, P2, R2.reuse, R39, RZ ;  /* 0x00000027021c7210 */ /* 0x042fe40007f5e0ff */
[-C--:B------:R-:W-:Y:S03]  /*d5c0*/  IADD3 R30, P0, R2, R46.reuse, RZ ;  /* 0x0000002e021e7210 */ /* 0x080fe60007f1e0ff */
[C---:B------:R-:W-:Y:S02]  /*d5d0*/  IMAD.X R29, R0.reuse, 0x1, R12, P2 ;  /* 0x00000001001d7824 */ /* 0x040fe400010e060c */
[----:B------:R-:W-:Y:S01]  /*d5e0*/  IMAD.X R31, R0, 0x1, R13, P0 ;  /* 0x00000001001f7824 */ /* 0x000fe200000e060d */
[----:B---3--:R-:W-:Y:S02]  /*d5f0*/  ISETP.GE.AND P1, PT, R20, c[0x0][0x1d4], PT ;  /* 0x0000750014007a0c */ /* 0x008fe40003f26270 */
[----:B------:R-:W-:Y:S02]  /*d600*/  IADD3 R20, P3, R2, R37, RZ ;  /* 0x0000002502147210 */ /* 0x000fe40007f7e0ff */
[----:B------:R-:W-:Y:S02]  /*d610*/  SEL R252, RZ, 0x10, P1 ;  /* 0x00000010fffc7807 */ /* 0x000fe40000800000 */
[----:B----4-:R-:W-:Y:S01]  /*d620*/  ISETP.GE.AND P5, PT, R23, c[0x0][0x1d4], PT ;  /* 0x0000750017007a0c */ /* 0x010fe20003fa6270 */
[--C-:B------:R-:W-:Y:S01]  /*d630*/  IMAD.X R21, R0, 0x1, R7.reuse, P3 ;  /* 0x0000000100157824 */ /* 0x100fe200018e0607 */
[----:B------:R-:W-:Y:S02]  /*d640*/  IADD3 R36, -R252, 0x10, RZ ;  /* 0x00000010fc247810 */ /* 0x000fe40007ffe1ff */
[----:B-----5:R-:W-:Y:S02]  /*d650*/  ISETP.GE.AND P4, PT, R22, c[0x0][0x1d4], PT ;  /* 0x0000750016007a0c */ /* 0x020fe40003f86270 */
[----:B------:R-:W-:Y:S01]  /*d660*/  IADD3 R22, P0, R2, R47, RZ ;  /* 0x0000002f02167210 */ /* 0x000fe20007f1e0ff */
[----:B------:R1:W-:Y:S01]  /*d670*/  LDGSTS.E.BYPASS.LTC128B.128 [R251+0x100], [R20.64], !P1 ;  /* 0x0010000014fb7fae */ /* 0x0003e2000c901d46 */
[----:B------:R-:W-:Y:S02]  /*d680*/  SEL R44, RZ, 0x10, P4 ;  /* 0x00000010ff2c7807 */ /* 0x000fe40002000000 */
[----:B--2---:R-:W-:Y:S01]  /*d690*/  ISETP.GE.AND P3, PT, R15, c[0x0][0x1d4], PT ;  /* 0x000075000f007a0c */ /* 0x004fe20003f66270 */
[----:B------:R-:W-:Y:S01]  /*d6a0*/  IMAD.X R23, R0, 0x1, R14, P0 ;  /* 0x0000000100177824 */ /* 0x000fe200000e060e */
[----:B------:R-:W2:Y:S01]  /*d6b0*/  SHFL.IDX PT, R2, R5, 0x2, 0x181f ;  /* 0x00581f0005027f89 */ /* 0x000ea200000e0000 */
[----:B------:R-:W-:Y:S02]  /*d6c0*/  SEL R15, RZ, 0x10, P5 ;  /* 0x00000010ff0f7807 */ /* 0x000fe40002800000 */
[----:B------:R-:W-:Y:S02]  /*d6d0*/  LOP3.LUT R36, R36, 0xf, RZ, 0xc0, !PT ;  /* 0x0000000f24247812 */ /* 0x000fe400078ec0ff */
[----:B------:R3:W-:Y:S01]  /*d6e0*/  LDGSTS.E.BYPASS.LTC128B.128 [R251+0x3100], [R28.64], !P5 ;  /* 0x031000001cfb7fae */ /* 0x0007e2000e901d46 */
[----:B------:R-:W-:Y:S02]  /*d6f0*/  IADD3 R38, -R44, 0x10, RZ ;  /* 0x000000102c267810 */ /* 0x000fe40007ffe1ff */
[----:B------:R-:W-:Y:S02]  /*d700*/  SEL R45, RZ, 0x10, P3 ;  /* 0x00000010ff2d7807 */ /* 0x000fe40001800000 */
[----:B------:R4:W-:Y:S01]  /*d710*/  LDGSTS.E.BYPASS.LTC128B.128 [R251+0x6100], [R30.64], !P4 ;  /* 0x061000001efb7fae */ /* 0x0009e2000e101d46 */
[----:B------:R-:W-:Y:S02]  /*d720*/  LOP3.LUT R38, R38, 0xf, RZ, 0xc0, !PT ;  /* 0x0000000f26267812 */ /* 0x000fe400078ec0ff */
[----:B------:R-:W-:Y:S02]  /*d730*/  ISETP.NE.U32.AND P2, PT, R15, RZ, PT ;  /* 0x000000ff0f00720c */ /* 0x000fe40003f45070 */
[----:B------:R5:W-:Y:S05]  /*d740*/  LDGSTS.E.BYPASS.LTC128B.128 [R251+0x9100], [R22.64], !P3 ;  /* 0x0910000016fb7fae */ /* 0x000bea000d901d46 */
[----:B------:R-:W2:Y:S01]  /*d750*/  SHFL.IDX PT, R0, R6, 0x2, 0x181f ;  /* 0x00581f0006007f89 */ /* 0x000ea200000e0000 */
[----:B-1----:R-:W-:Y:S05]  /*d760*/  IADD3 R20, P0, R3, R37, RZ ;  /* 0x0000002503147210 */ /* 0x002fea0007f1e0ff */
[----:B------:R-:W-:Y:S05]  /*d770*/  IMAD.X R21, R4, 0x1, R7, P0 ;  /* 0x0000000104157824 */ /* 0x000fea00000e0607 */
[----:B------:R1:W-:Y:S01]  /*d780*/  LDGSTS.E.BYPASS.LTC128B.128 [R251+0x1100], [R20.64], !P1 ;  /* 0x0110000014fb7fae */ /* 0x0003e2000c901d46 */
[----:B----4-:R-:W-:Y:S04]  /*d790*/  IADD3 R30, -R15, 0x10, RZ ;  /* 0x000000100f1e7810 */ /* 0x010fe80007ffe1ff */
[----:B------:R-:W-:Y:S02]  /*d7a0*/  LOP3.LUT R30, R30, 0xf, RZ, 0xc0, !PT ;  /* 0x0000000f1e1e7812 */ /* 0x000fe400078ec0ff */
[C---:B-----5:R-:W-:Y:S05]  /*d7b0*/  IADD3 R22, P1, R3.reuse, R46, RZ ;  /* 0x0000002e03167210 */ /* 0x060fea0007f3e0ff */
[C---:B------:R-:W-:Y:S01]  /*d7c0*/  IMAD.X R23, R4.reuse, 0x1, R13, P1 ;  /* 0x0000000104177824 */ /* 0x040fe200008e060d */
[C---:B-1----:R-:W-:Y:S05]  /*d7d0*/  IADD3 R20, P0, R3.reuse, R39, RZ ;  /* 0x0000002703147210 */ /* 0x042fea0007f1e0ff */
[C---:B------:R-:W-:Y:S01]  /*d7e0*/  IMAD.X R21, R4.reuse, 0x1, R12, P0 ;  /* 0x0000000104157824 */ /* 0x040fe200000e060c */
[----:B---3--:R-:W-:Y:S02]  /*d7f0*/  IADD3 R28, P0, R3, R47, RZ ;  /* 0x0000002f031c7210 */ /* 0x008fe40007f1e0ff */
[----:B------:R-:W-:Y:S02]  /*d800*/  IADD3 R3, -R45, 0x10, RZ ;  /* 0x000000102d037810 */ /* 0x000fe40007ffe1ff */
[----:B------:R1:W-:Y:S01]  /*d810*/  LDGSTS.E.BYPASS.LTC128B.128 [R251+0x4100], [R20.64], !P5 ;  /* 0x0410000014fb7fae */ /* 0x0003e2000e901d46 */
[----:B------:R-:W-:Y:S01]  /*d820*/  IMAD.X R29, R4, 0x1, R14, P0 ;  /* 0x00000001041d7824 */ /* 0x000fe200000e060e */
[----:B--2---:R-:W-:Y:S02]  /*d830*/  IADD3 R36, P1, P0, R36, R2, R37 ;  /* 0x0000000224247210 */ /* 0x004fe4000783e025 */
[----:B------:R-:W-:Y:S01]  /*d840*/  LOP3.LUT R3, R3, 0xf, RZ, 0xc0, !PT ;  /* 0x0000000f03037812 */ /* 0x000fe200078ec0ff */
[----:B------:R1:W-:Y:S01]  /*d850*/  LDGSTS.E.BYPASS.LTC128B.128 [R251+0x7100], [R22.64], !P4 ;  /* 0x0710000016fb7fae */ /* 0x0003e2000e101d46 */
[----:B------:R-:W-:Y:S02]  /*d860*/  IADD3.X R37, RZ, R0, R7, P1, P0 ;  /* 0x00000000ff257210 */ /* 0x000fe40000fe0407 */
[C---:B------:R-:W-:Y:S02]  /*d870*/  HMMA.16816.F32 R4, R48.reuse, R8, RZ ;  /* 0x000000083004723c */ /* 0x040fe400000018ff */
[----:B------:R2:W-:Y:S01]  /*d880*/  LDGSTS.E.BYPASS.LTC128B.128 [R251+0xa100], [R28.64], !P3 ;  /* 0x0a1000001cfb7fae */ /* 0x0005e2000d901d46 */
[----:B------:R-:W-:Y:S04]  /*d890*/  IADD3 R30, P1, P0, R30, R2, R39 ;  /* 0x000000021e1e7210 */ /* 0x000fe8000783e027 */
[----:B------:R-:W-:Y:S01]  /*d8a0*/  IADD3.X R31, RZ, R0, R12, P1, P0 ;  /* 0x00000000ff1f7210 */ /* 0x000fe20000fe040c */
[C---:B------:R-:W-:Y:S01]  /*d8b0*/  HMMA.16816.F32 R8, R48.reuse, R10, RZ ;  /* 0x0000000a3008723c */ /* 0x040fe200000018ff */
[----:B------:R-:W-:Y:S04]  /*d8c0*/  IADD3 R38, P1, P0, R38, R2, R46 ;  /* 0x0000000226267210 */ /* 0x000fe8000783e02e */
[----:B------:R-:W-:Y:S02]  /*d8d0*/  IADD3.X R39, RZ, R0, R13, P1, P0 ;  /* 0x00000000ff277210 */ /* 0x000fe40000fe040d */
[----:B------:R-:W-:Y:S05]  /*d8e0*/  IADD3 R2, P1, P0, R3, R2, R47 ;  /* 0x0000000203027210 */ /* 0x000fea000783e02f */
[----:B------:R-:W-:Y:S02]  /*d8f0*/  IADD3.X R3, RZ, R0, R14, P1, P0 ;  /* 0x00000000ff037210 */ /* 0x000fe40000fe040e */
[C---:B------:R-:W-:Y:S01]  /*d900*/  HMMA.16816.F32 R12, R48.reuse, R16, RZ ;  /* 0x00000010300c723c */ /* 0x040fe200000018ff */
[----:B------:R-:W-:Y:S02]  /*d910*/  ISETP.NE.U32.AND P0, PT, R252, RZ, PT ;  /* 0x000000fffc00720c */ /* 0x000fe40003f05070 */
[----:B------:R-:W-:Y:S05]  /*d920*/  ISETP.NE.U32.AND P1, PT, R44, RZ, PT ;  /* 0x000000ff2c00720c */ /* 0x000fea0003f25070 */
[C---:B------:R-:W-:Y:S06]  /*d930*/  HMMA.16816.F32 R16, R48.reuse, R18, RZ ;  /* 0x000000123010723c */ /* 0x040fec00000018ff */
[----:B------:R3:W-:Y:S01]  /*d940*/  LDGSTS.E.BYPASS.LTC128B.128.ZFILL [R251+0x2100], [R36.64], P0 ;  /* 0x0210000024fb7fae */ /* 0x0007e20008141d46 */
[----:B------:R-:W-:Y:S01]  /*d950*/  ISETP.NE.U32.AND P0, PT, R45, RZ, PT ;  /* 0x000000ff2d00720c */ /* 0x000fe20003f05070 */
[C---:B-1----:R-:W-:Y:S03]  /*d960*/  HMMA.16816.F32 R20, R48.reuse, R24, RZ ;  /* 0x000000183014723c */ /* 0x042fe600000018ff */
[----:B------:R2:W-:Y:S05]  /*d970*/  LDGSTS.E.BYPASS.LTC128B.128.ZFILL [R251+0x5100], [R30.64], P2 ;  /* 0x051000001efb7fae */ /* 0x0005ea0009141d46 */
[C---:B------:R-:W-:Y:S01]  /*d980*/  HMMA.16816.F32 R24, R48.reuse, R26, RZ ;  /* 0x0000001a3018723c */ /* 0x040fe200000018ff */
[----:B------:R3:W-:Y:S05]  /*d990*/  LDGSTS.E.BYPASS.LTC128B.128.ZFILL [R251+0x8100], [R38.64], P1 ;  /* 0x0810000026fb7fae */ /* 0x0007ea0008941d46 */
[----:B------:R1:W-:Y:S05]  /*d9a0*/  LDGSTS.E.BYPASS.LTC128B.128.ZFILL [R251+0xb100], [R2.64], P0 ;  /* 0x0b10000002fb7fae */ /* 0x0003ea0008141d46 */
[----:B------:R-:W0:Y:S01]  /*d9b0*/  LDGDEPBAR ;  /* 0x00000000000079af */ /* 0x000e220000000000 */
[C---:B--2---:R-:W-:Y:S08]  /*d9c0*/  HMMA.16816.F32 R28, R48.reuse, R32, RZ ;  /* 0x00000020301c723c */ /* 0x044ff000000018ff */
[C---:B------:R-:W-:Y:S01]  /*d9d0*/  HMMA.16816.F32 R32, R48.reuse, R34, RZ ;  /* 0x000000223020723c */ /* 0x040fe200000018ff */
[----:B-1----:R-:W2:Y:S07]  /*d9e0*/  LDL R3, [R1+0x8] ;  /* 0x0000080001037983 */ /* 0x002eae0000100800 */
[C---:B---3--:R-:W-:Y:S08]  /*d9f0*/  HMMA.16816.F32 R36, R48.reuse, R40, RZ ;  /* 0x000000283024723c */ /* 0x048ff000000018ff */
        /* <DEDUP_REMOVED lines=39> */
[----:B------:R-:W3:Y:S05]  /*dc70*/  LDSM.16.M88.4 R184, [R217+-0x7000] ;  /* 0xff900000d9b8783b */ /* 0x000eea0000000200 */
[----:B------:R-:W4:Y:S02]  /*dc80*/  LDSM.16.M88.4 R208, [R217+-0x6800] ;  /* 0xff980000d9d0783b */ /* 0x000f240000000200 */
        /* <DEDUP_REMOVED lines=9> */
[C---:B------:R-:W-:Y:S03]  /*dd20*/  HMMA.16816.F32 R28, R188.reuse, R204, R28 ;  /* 0x000000ccbc1c723c */ /* 0x040fe6000000181c */
[----:B--2---:R-:W-:Y:S05]  /*dd30*/  ISETP.GT.AND P0, PT, R3, R132, PT ;  /* 0x000000840300720c */ /* 0x004fea0003f04270 */
[C---:B------:R-:W-:Y:S01]  /*dd40*/  HMMA.16816.F32 R32, R188.reuse, R206, R32 ;  /* 0x000000cebc20723c */ /* 0x040fe20000001820 */
[----:B------:R-:W-:Y:S07]  /*dd50*/  LDSM.16.M88.4 R204, [R216+0x4800] ;  /* 0x00480000d8cc783b */ /* 0x000fee0000000200 */
[C---:B---3--:R-:W-:Y:S08]  /*dd60*/  HMMA.16816.F32 R36, R188.reuse, R184, R36 ;  /* 0x000000b8bc24723c */ /* 0x048ff00000001824 */
[C---:B------:R-:W-:Y:S01]  /*dd70*/  HMMA.16816.F32 R40, R188.reuse, R186, R40 ;  /* 0x000000babc28723c */ /* 0x040fe20000001828 */
[----:B------:R-:W1:Y:S07]  /*dd80*/  LDSM.16.M88.4 R184, [R223+0x4000] ;  /* 0x00400000dfb8783b */ /* 0x000e6e0000000200 */
[C---:B----4-:R-:W-:Y:S08]  /*dd90*/  HMMA.16816.F32 R44, R188.reuse, R208, R44 ;  /* 0x000000d0bc2c723c */ /* 0x050ff0000000182c */
        /* <DEDUP_REMOVED lines=58> */
[----:B------:R-:W2:Y:S05]  /*e140*/  LDSM.16.M88.4 R184, [R217+-0x4000] ;  /* 0xffc00000d9b8783b */ /* 0x000eaa0000000200 */
[----:B------:R-:W3:Y:S02]  /*e150*/  LDSM.16.M88.4 R208, [R217+-0x3800] ;  /* 0xffc80000d9d0783b */ /* 0x000ee40000000200 */
        /* <DEDUP_REMOVED lines=213> */
[----:B------:R-:W-:Y:S03]  /*eeb0*/  SHF.L.U64.HI R185, R213, 0x1, R185 ;  /* 0x00000001d5b97819 */ /* 0x000fe600000102b9 */
[----:B------:R-:W-:Y:S01]  /*eec0*/  IMAD R0, R0, c[0x0][0x1e0], RZ ;  /* 0x0000780000007a24 */ /* 0x000fe200078e02ff */
[----:B------:R-:W-:Y:S03]  /*eed0*/  STL [R1+0xc], R192 ;  /* 0x00000cc001007387 */ /* 0x000fe60000100800 */
[----:B------:R-:W-:Y:S04]  /*eee0*/  IMAD R0, R192, c[0x0][0x1e4], R0 ;  /* 0x00007900c0007a24 */ /* 0x000fe800078e0200 */
[----:B------:R-:W-:Y:S01]  /*eef0*/  IMAD.IADD R3, R3, 0x1, R0 ;  /* 0x0000000103037824 */ /* 0x000fe200078e0200 */
[----:B--2---:R-:W-:Y:S03]  /*ef00*/  SHF.R.S32.HI R0, RZ, 0x1f, R189 ;  /* 0x0000001fff007819 */ /* 0x004fe600000114bd */
[C---:B------:R-:W-:Y:S01]  /*ef10*/  IMAD.WIDE.U32 R2, R189.reuse, c[0x0][0x1f0], R2 ;  /* 0x00007c00bd027a25 */ /* 0x040fe200078e0002 */
[----:B------:R1:W-:Y:S03]  /*ef20*/  STL [R1+0x4], R189 ;  /* 0x000004bd01007387 */ /* 0x0003e60000100800 */
[----:B------:R-:W-:Y:S01]  /*ef30*/  IMAD R0, R0, c[0x0][0x1f0], RZ ;  /* 0x00007c0000007a24 */ /* 0x000fe200078e02ff */
[----:B------:R-:W-:Y:S03]  /*ef40*/  IADD3 R133, P0, R190, R2, RZ ;  /* 0x00000002be857210 */ /* 0x000fe60007f1e0ff */
[----:B------:R-:W-:Y:S05]  /*ef50*/  IMAD R0, R189, c[0x0][0x1f4], R0 ;  /* 0x00007d00bd007a24 */ /* 0x000fea00078e0200 */
[----:B------:R-:W-:Y:S02]  /*ef60*/  IADD3.X R2, R184, R3, R0, P0, !PT ;  /* 0x00000003b8027210 */ /* 0x000fe400007fe400 */
[C---:B------:R-:W-:Y:S04]  /*ef70*/  LEA R184, P0, R133.reuse, c[0x0][0x1c8], 0x1 ;  /* 0x0000720085b87a11 */ /* 0x040fe800078008ff */
[----:B------:R-:W-:Y:S01]  /*ef80*/  LEA.HI.X R133, R133, c[0x0][0x1cc], R2, 0x1, P0 ;  /* 0x0000730085857a11 */ /* 0x000fe200000f0c02 */
[----:B-1----:R-:W-:Y:S01]  /*ef90*/  IMAD.SHL.U32 R189, R213, 0x2, RZ ;  /* 0x00000002d5bd7824 */ /* 0x002fe200078e00ff */
[----:B------:R-:W-:-:S05]  /*efa0*/  BRA.DIV ~URZ, `(.L_x_5942) ;  /* 0x00007de27f007947 */ /* 0x000fca000b800000 */
[----:B------:R1:W2:Y:S02]  /*efb0*/  SHFL.IDX PT, R132, R133, RZ, 0x181f ;  /* 0x00181fff85847589 */ /* 0x0002a400000e0000 */
.L_x_5977:
[----:B------:R-:W-:-:S05]  /*efc0*/  BRA.DIV ~URZ, `(.L_x_5943) ;  /* 0x00007e327f007947 */ /* 0x000fca000b800000 */
[----:B------:R-:W3:Y:S01]  /*efd0*/  SHFL.IDX PT, R0, R184, RZ, 0x181f ;  /* 0x00181fffb8007589 */ /* 0x000ee200000e0000 */
[C---:B------:R-:W-:Y:S02]  /*efe0*/  IADD3 R190, -R252.reuse, 0x10, RZ ;  /* 0x00000010fcbe7810 */ /* 0x040fe40007ffe1ff */
[----:B------:R-:W-:Y:S02]  /*eff0*/  ISETP.NE.U32.AND P2, PT, R252, RZ, PT ;  /* 0x000000fffc00720c */ /* 0x000fe40003f45070 */
[----:B------:R-:W-:Y:S04]  /*f000*/  LOP3.LUT R190, R190, 0xf, RZ, 0xc0, !PT ;  /* 0x0000000fbebe7812 */ /* 0x000fe800078ec0ff */
[----:B---3--:R-:W-:Y:S04]  /*f010*/  IADD3 R2, P1, P0, R190, R0, R189 ;  /* 0x00000000be027210 */ /* 0x008fe8000783e0bd */
[----:B--2---:R-:W-:Y:S02]  /*f020*/  IADD3.X R3, RZ, R132, R185, P1, P0 ;  /* 0x00000084ff037210 */ /* 0x004fe40000fe04b9 */
[----:B------:R-:W-:Y:S03]  /*f030*/  IADD3 R192, P0, R0, R194, RZ ;  /* 0x000000c200c07210 */ /* 0x000fe60007f1e0ff */
[----:B------:R-:W-:Y:S01]  /*f040*/  @!PT LDS RZ, [RZ] ;  /* 0x00000000fffff984 */ /* 0x000fe20000000800 */
[----:B------:R-:W-:Y:S01]  /*f050*/  @!PT LDS RZ, [RZ] ;  /* 0x00000000fffff984 */ /* 0x000fe20000000800 */
[----:B------:R2:W-:Y:S02]  /*f060*/  LDGSTS.E.BYPASS.LTC128B.128.ZFILL [R251+0xc100], [R2.64], P2 ;  /* 0x0c10000002fb7fae */ /* 0x0005e40009141d46 */
[----:B------:R-:W-:Y:S05]  /*f070*/  IMAD.X R193, R132, 0x1, R186, P0 ;  /* 0x0000000184c17824 */ /* 0x000fea00000e06ba */
[----:B------:R3:W-:Y:S01]  /*f080*/  LDGSTS.E.BYPASS.LTC128B.128 [R251+0xf100], [R192.64], !P5 ;  /* 0x0f100000c0fb7fae */ /* 0x0007e2000e901d46 */
[-C--:B--2---:R-:W-:Y:S05]  /*f090*/  IADD3 R2, P0, R0, R195.reuse, RZ ;  /* 0x000000c300027210 */ /* 0x084fea0007f1e0ff */
[----:B------:R-:W-:Y:S05]  /*f0a0*/  IMAD.X R3, R132, 0x1, R187, P0 ;  /* 0x0000000184037824 */ /* 0x000fea00000e06bb */
[----:B------:R2:W-:Y:S02]  /*f0b0*/  LDGSTS.E.BYPASS.LTC128B.128 [R251+0x12100], [R2.64], !P4 ;  /* 0x1210000002fb7fae */ /* 0x0005e4000e101d46 */
[----:B--2---:R-:W-:Y:S02]  /*f0c0*/  IADD3 R2, P0, R0, R196, RZ ;  /* 0x000000c400027210 */ /* 0x004fe40007f1e0ff */
[----:B------:R-:W2:Y:S03]  /*f0d0*/  SHFL.IDX PT, R0, R184, 0x1, 0x181f ;  /* 0x00381f00b8007f89 */ /* 0x000ea600000e0000 */
[----:B------:R-:W-:Y:S02]  /*f0e0*/  IMAD.X R3, R132, 0x1, R188, P0 ;  /* 0x0000000184037824 */ /* 0x000fe400000e06bc */
[----:B------:R-:W-:Y:S04]  /*f0f0*/  SHFL.IDX PT, R132, R133, 0x2, 0x181f ;  /* 0x00581f0085847f89 */ /* 0x000fe800000e0000 */
[----:B------:R4:W-:Y:S01]  /*f100*/  LDGSTS.E.BYPASS.LTC128B.128 [R251+0x15100], [R2.64], !P3 ;  /* 0x1510000002fb7fae */ /* 0x0009e2000d901d46 */
[----:B--2---:R-:W-:Y:S03]  /*f110*/  IADD3 R190, P1, P0, R190, R0, R189 ;  /* 0x00000000bebe7210 */ /* 0x004fe6000783e0bd */
[----:B----4-:R-:W2:Y:S02]  /*f120*/  SHFL.IDX PT, R2, R133, 0x1, 0x181f ;  /* 0x00381f0085027f89 */ /* 0x010ea400000e0000 */
[----:B--2---:R-:W-:Y:S05]  /*f130*/  IADD3.X R191, RZ, R2, R185, P1, P0 ;  /* 0x00000002ffbf7210 */ /* 0x004fea0000fe04b9 */
[----:B------:R2:W-:Y:S02]  /*f140*/  LDGSTS.E.BYPASS.LTC128B.128.ZFILL [R251+0xd100], [R190.64], P2 ;  /* 0x0d100000befb7fae */ /* 0x0005e40009141d46 */
[----:B--2---:R-:W-:Y:S05]  /*f150*/  IADD3 R190, P0, R0, R194, RZ ;  /* 0x000000c200be7210 */ /* 0x004fea0007f1e0ff */
[----:B------:R-:W-:Y:S05]  /*f160*/  IMAD.X R191, R2, 0x1, R186, P0 ;  /* 0x0000000102bf7824 */ /* 0x000fea00000e06ba */
[----:B------:R2:W-:Y:S02]  /*f170*/  LDGSTS.E.BYPASS.LTC128B.128 [R251+0x10100], [R190.64], !P5 ;  /* 0x10100000befb7fae */ /* 0x0005e4000e901d46 */
[----:B--2---:R-:W-:Y:S05]  /*f180*/  IADD3 R190, P0, R0, R195, RZ ;  /* 0x000000c300be7210 */ /* 0x004fea0007f1e0ff */
[----:B------:R-:W-:Y:S01]  /*f190*/  IMAD.X R191, R2, 0x1, R187, P0 ;  /* 0x0000000102bf7824 */ /* 0x000fe200000e06bb */
[----:B---3--:R-:W-:Y:S02]  /*f1a0*/  IADD3 R192, P0, R0, R196, RZ ;  /* 0x000000c400c07210 */ /* 0x008fe40007f1e0ff */
[----:B------:R2:W3:Y:S03]  /*f1b0*/  SHFL.IDX PT, R0, R184, 0x2, 0x181f ;  /* 0x00581f00b8007f89 */ /* 0x0004e600000e0000 */
[----:B------:R-:W-:Y:S01]  /*f1c0*/  IMAD.X R193, R2, 0x1, R188, P0 ;  /* 0x0000000102c17824 */ /* 0x000fe200000e06bc */
[----:B------:R2:W-:Y:S04]  /*f1d0*/  LDGSTS.E.BYPASS.LTC128B.128 [R251+0x13100], [R190.64], !P4 ;  /* 0x13100000befb7fae */ /* 0x0005e8000e101d46 */
[----:B------:R2:W-:Y:S03]  /*f1e0*/  LDGSTS.E.BYPASS.LTC128B.128 [R251+0x16100], [R192.64], !P3 ;  /* 0x16100000c0fb7fae */ /* 0x0005e6000d901d46 */
.L_x_5978:
[C---:B------:R-:W-:Y:S02]  /*f1f0*/  IADD3 R2, -R252.reuse, 0x10, RZ ;  /* 0x00000010fc027810 */ /* 0x040fe40007ffe1ff */
[----:B------:R-:W-:Y:S02]  /*f200*/  ISETP.NE.U32.AND P0, PT, R252, RZ, PT ;  /* 0x000000fffc00720c */ /* 0x000fe40003f05070 */
[----:B------:R-:W-:Y:S04]  /*f210*/  LOP3.LUT R2, R2, 0xf, RZ, 0xc0, !PT ;  /* 0x0000000f02027812 */ /* 0x000fe800078ec0ff */
[----:B---3--:R-:W-:Y:S04]  /*f220*/  IADD3 R2, P2, P1, R2, R0, R189 ;  /* 0x0000000002027210 */ /* 0x008fe8000795e0bd */
[----:B------:R-:W-:Y:S02]  /*f230*/  IADD3.X R3, RZ, R132, R185, P2, P1 ;  /* 0x00000084ff037210 */ /* 0x000fe400017e24b9 */
[C---:B--2---:R-:W-:Y:S03]  /*f240*/  IADD3 R184, P1, R0.reuse, R195, RZ ;  /* 0x000000c300b87210 */ /* 0x044fe60007f3e0ff */
        /* <DEDUP_REMOVED lines=12> */
.L_x_5941:
[----:B------:R-:W-:Y:S05]  /*f310*/  BSYNC B0 ;  /* 0x0000000000007941 */ /* 0x000fea0003800000 */
.L_x_5940:
        /* <DEDUP_REMOVED lines=52> */
[----:B-1----:R-:W1:Y:S02]  /*f660*/  SHFL.BFLY PT, R133, R132, 0x1, 0x1f ;  /* 0x0c201f0084857f89 */ /* 0x002e6400000e0000 */
[----:B-1----:R-:W-:Y:S02]  /*f670*/  FMNMX.FTZ R133, R132, R133, !PT ;  /* 0x0000008584857209 */ /* 0x002fe40007810000 */
[----:B------:R-:W1:Y:S02]  /*f680*/  SHFL.BFLY PT, R132, R184, 0x2, 0x1f ;  /* 0x0c401f00b8847f89 */ /* 0x000e6400000e0000 */
[----:B-1----:R-:W-:Y:S05]  /*f690*/  FMNMX.FTZ R132, R184, R132, !PT ;  /* 0x00000084b8847209 */ /* 0x002fea0007810000 */
[----:B------:R1:W2:Y:S02]  /*f6a0*/  SHFL.BFLY PT, R0, R132, 0x1, 0x1f ;  /* 0x0c201f0084007f89 */ /* 0x0002a400000e0000 */
.L_x_5979:
        /* <DEDUP_REMOVED lines=34> */
[----:B------:R-:W-:Y:S07]  /*f8d0*/  FFMA.FTZ R132, R49, c[0x0][0x2d0], -R132 ;  /* 0x0000b40031847a23 */ /* 0x000fee0000010884 */
[----:B------:R-:W-:Y:S01]  /*f8e0*/  MUFU.EX2 R132, R132 ;  /* 0x0000008400847308 */ /* 0x000fe20000000800 */
[C---:B---3--:R-:W-:Y:S01]  /*f8f0*/  FFMA.FTZ R0, R2.reuse, R185, R4 ;  /* 0x000000b902007223 */ /* 0x048fe20000010004 */
[----:B-1----:R-:W-:Y:S01]  /*f900*/  F2FP.PACK_AB R186, R9, R8 ;  /* 0x0000000809ba723e */ /* 0x002fe200000000ff */
[----:B------:R-:W-:Y:S02]  /*f910*/  FMUL.FTZ R49, R2, R137 ;  /* 0x0000008902317220 */ /* 0x000fe40000410000 */
[C---:B------:R-:W-:Y:S01]  /*f920*/  FADD.FTZ R5, R184.reuse, R0 ;  /* 0x00000000b8057221 */ /* 0x040fe20000010000 */
[----:B------:R-:W-:Y:S01]  /*f930*/  F2FP.PACK_AB R184, R184, R4 ;  /* 0x00000004b8b8723e */ /* 0x000fe200000000ff */
[C---:B------:R-:W-:Y:S02]  /*f940*/  FADD.FTZ R0, -R3.reuse, R135 ;  /* 0x0000008703007221 */ /* 0x040fe40000010100 */
[----:B------:R-:W-:Y:S02]  /*f950*/  FMUL.FTZ R4, R3, c[0x0][0x2d0] ;  /* 0x0000b40003047a20 */ /* 0x000fe40000410000 */
[----:B------:R-:W-:Y:S02]  /*f960*/  FMUL.FTZ R0, R0, c[0x0][0x2d0] ;  /* 0x0000b40000007a20 */ /* 0x000fe40000410000 */
[--C-:B------:R-:W-:Y:S02]  /*f970*/  FFMA.FTZ R32, R50, c[0x0][0x2d0], -R4.reuse ;  /* 0x0000b40032207a23 */ /* 0x100fe40000010804 */
[--C-:B------:R-:W-:Y:S02]  /*f980*/  FFMA.FTZ R33, R51, c[0x0][0x2d0], -R4.reuse ;  /* 0x0000b40033217a23 */ /* 0x100fe40000010804 */
[----:B------:R-:W1:Y:S01]  /*f990*/  MUFU.EX2 R0, R0 ;  /* 0x0000000000007308 */ /* 0x000e620000000800 */
[C---:B------:R-:W-:Y:S01]  /*f9a0*/  FMUL.FTZ R13, R2.reuse, R173 ;  /* 0x000000ad020d7220 */ /* 0x040fe20000410000 */
[----:B------:R-:W-:Y:S01]  /*f9b0*/  MOV R173, R48 ;  /* 0x0000003000ad7202 */ /* 0x000fe20000000f00 */
[----:B------:R-:W-:Y:S02]  /*f9c0*/  FMUL.FTZ R48, R2, R136 ;  /* 0x0000008802307220 */ /* 0x000fe40000410000 */
[--C-:B------:R-:W-:Y:S02]  /*f9d0*/  FFMA.FTZ R28, R46, c[0x0][0x2d0], -R4.reuse ;  /* 0x0000b4002e1c7a23 */ /* 0x100fe40000010804 */
[----:B------:R-:W-:Y:S01]  /*f9e0*/  FMUL.FTZ R21, R2, R165 ;  /* 0x000000a502157220 */ /* 0x000fe20000410000 */
[----:B------:R-:W-:Y:S01]  /*f9f0*/  MOV R165, R37 ;  /* 0x0000002500a57202 */ /* 0x000fe20000000f00 */
[----:B------:R-:W-:Y:S02]  /*fa00*/  FADD.FTZ R5, R8, R5 ;  /* 0x0000000508057221 */ /* 0x000fe40000010000 */
[--C-:B------:R-:W-:Y:S02]  /*fa10*/  FFMA.FTZ R134, R10, c[0x0][0x2d0], -R4.reuse ;  /* 0x0000b4000a867a23 */ /* 0x100fe40000010804 */
[--C-:B------:R-:W-:Y:S02]  /*fa20*/  FFMA.FTZ R185, R11, c[0x0][0x2d0], -R4.reuse ;  /* 0x0000b4000bb97a23 */ /* 0x100fe40000010804 */
[--C-:B------:R-:W-:Y:S02]  /*fa30*/  FFMA.FTZ R6, R6, c[0x0][0x2d0], -R4.reuse ;  /* 0x0000b40006067a23 */ /* 0x100fe40000010804 */
[--C-:B------:R-:W-:Y:S02]  /*fa40*/  FFMA.FTZ R7, R7, c[0x0][0x2d0], -R4.reuse ;  /* 0x0000b40007077a23 */ /* 0x100fe40000010804 */
[----:B------:R-:W-:Y:S01]  /*fa50*/  FMUL.FTZ R12, R2, R172 ;  /* 0x000000ac020c7220 */ /* 0x000fe20000410000 */
[----:B------:R2:W-:Y:S01]  /*fa60*/  MUFU.EX2 R135, R6 ;  /* 0x0000000600877308 */ /* 0x0005e20000000800 */
[--C-:B------:R-:W-:Y:S02]  /*fa70*/  FFMA.FTZ R198, R22, c[0x0][0x2d0], -R4.reuse ;  /* 0x0000b40016c67a23 */ /* 0x100fe40000010804 */
[----:B------:R-:W-:Y:S02]  /*fa80*/  FADD.FTZ R192, R9, R5 ;  /* 0x0000000509c07221 */ /* 0x000fe40000010000 */
[C---:B-1----:R-:W-:Y:S02]  /*fa90*/  FMUL.FTZ R50, R0.reuse, R138 ;  /* 0x0000008a00327220 */ /* 0x042fe40000410000 */
[----:B------:R-:W-:Y:S02]  /*faa0*/  FMUL.FTZ R51, R0, R139 ;  /* 0x0000008b00337220 */ /* 0x000fe40000410000 */
[----:B------:R-:W1:Y:S01]  /*fab0*/  LDSM.16.MT88.4 R136, [R219] ;  /* 0x00000000db88783b */ /* 0x000e620000004200 */
[C---:B------:R-:W-:Y:S01]  /*fac0*/  FMUL.FTZ R9, R2.reuse, R177 ;  /* 0x000000b102097220 */ /* 0x040fe20000410000 */
[----:B------:R-:W-:Y:S01]  /*fad0*/  MOV R177, R28 ;  /* 0x0000001c00b17202 */ /* 0x000fe20000000f00 */
[----:B------:R-:W-:Y:S01]  /*fae0*/  FMUL.FTZ R28, R2, R156 ;  /* 0x0000009c021c7220 */ /* 0x000fe20000410000 */
[----:B------:R-:W-:Y:S01]  /*faf0*/  MOV R156, R165 ;  /* 0x000000a5009c7202 */ /* 0x000fe20000000f00 */
[----:B------:R-:W-:Y:S01]  /*fb00*/  FMUL.FTZ R22, R0, R166 ;  /* 0x000000a600167220 */ /* 0x000fe20000410000 */
        /* <DEDUP_REMOVED lines=12> */
[----:B------:R4:W5:Y:S01]  /*fbd0*/  MUFU.EX2 R166, R185 ;  /* 0x000000b900a67308 */ /* 0x0009620000000800 */
[--C-:B------:R-:W-:Y:S02]  /*fbe0*/  FFMA.FTZ R208, R35, c[0x0][0x2d0], -R4.reuse ;  /* 0x0000b40023d07a23 */ /* 0x100fe40000010804 */
[--C-:B------:R-:W-:Y:S02]  /*fbf0*/  FFMA.FTZ R213, R38, c[0x0][0x2d0], -R4.reuse ;  /* 0x0000b40026d57a23 */ /* 0x100fe40000010804 */
[--C-:B------:R-:W-:Y:S02]  /*fc00*/  FFMA.FTZ R214, R39, c[0x0][0x2d0], -R4.reuse ;  /* 0x0000b40027d67a23 */ /* 0x100fe40000010804 */
[--C-:B------:R-:W-:Y:S02]  /*fc10*/  FFMA.FTZ R215, R42, c[0x0][0x2d0], -R4.reuse ;  /* 0x0000b4002ad77a23 */ /* 0x100fe40000010804 */
[--C-:B------:R-:W-:Y:S01]  /*fc20*/  FFMA.FTZ R252, R43, c[0x0][0x2d0], -R4.reuse ;  /* 0x0000b4002bfc7a23 */ /* 0x100fe20000010804 */
[----:B------:R-:W1:Y:S01]  /*fc30*/  MUFU.EX2 R134, R196 ;  /* 0x000000c400867308 */ /* 0x000e620000000800 */
[C---:B------:R-:W-:Y:S01]  /*fc40*/  FMUL.FTZ R5, R2.reuse, R181 ;  /* 0x000000b502057220 */ /* 0x040fe20000410000 */
[----:B------:R-:W-:Y:S01]  /*fc50*/  MOV R181, R32 ;  /* 0x0000002000b57202 */ /* 0x000fe20000000f00 */
[C---:B------:R-:W-:Y:S01]  /*fc60*/  FMUL.FTZ R8, R2.reuse, R176 ;  /* 0x000000b002087220 */ /* 0x040fe20000410000 */
[----:B------:R-:W-:Y:S01]  /*fc70*/  MOV R176, R29 ;  /* 0x0000001d00b07202 */ /* 0x000fe20000000f00 */
[----:B------:R-:W-:Y:S01]  /*fc80*/  FMUL.FTZ R29, R2, R157 ;  /* 0x0000009d021d7220 */ /* 0x000fe20000410000 */
[----:B------:R-:W-:Y:S01]  /*fc90*/  MOV R157, R187 ;  /* 0x000000bb009d7202 */ /* 0x000fe20000000f00 */
[C---:B--2---:R-:W-:Y:S02]  /*fca0*/  FMUL.FTZ R6, R0.reuse, R182 ;  /* 0x000000b600067220 */ /* 0x044fe40000410000 */
[----:B---3--:R-:W-:Y:S01]  /*fcb0*/  FMUL.FTZ R7, R0, R183 ;  /* 0x000000b700077220 */ /* 0x008fe20000410000 */
[----:B------:R-:W-:Y:S01]  /*fcc0*/  MUFU.EX2 R196, R188 ;  /* 0x000000bc00c47308 */ /* 0x000fe20000000800 */
[----:B------:R-:W-:Y:S02]  /*fcd0*/  FFMA.FTZ R197, R23, c[0x0][0x2d0], -R4 ;  /* 0x0000b40017c57a23 */ /* 0x000fe40000010804 */
[----:B------:R-:W-:Y:S01]  /*fce0*/  FMUL.FTZ R4, R2, R180 ;  /* 0x000000b402047220 */ /* 0x000fe20000410000 */
[----:B----4-:R-:W-:Y:S01]  /*fcf0*/  F2FP.PACK_AB R185, R172, R135 ;  /* 0x00000087acb9723e */ /* 0x010fe200000000ff */
[----:B------:R-:W-:Y:S01]  /*fd00*/  FMUL.FTZ R10, R0, R178 ;  /* 0x000000b2000a7220 */ /* 0x000fe20000410000 */
[----:B-----5:R-:W-:Y:S01]  /*fd10*/  F2FP.PACK_AB R187, R166, R165 ;  /* 0x000000a5a6bb723e */ /* 0x020fe200000000ff */
[C---:B------:R-:W-:Y:S01]  /*fd20*/  FMUL.FTZ R11, R0.reuse, R179 ;  /* 0x000000b3000b7220 */ /* 0x040fe20000410000 */
[----:B------:R-:W-:Y:S01]  /*fd30*/  MOV R180, R33 ;  /* 0x0000002100b47202 */ /* 0x000fe20000000f00 */
[C---:B------:R-:W-:Y:S01]  /*fd40*/  FMUL.FTZ R18, R0.reuse, R170 ;  /* 0x000000aa00127220 */ /* 0x040fe20000410000 */
[----:B------:R-:W-:Y:S01]  /*fd50*/  MUFU.EX2 R188, R176 ;  /* 0x000000b000bc7308 */ /* 0x000fe20000000800 */
[----:B------:R-:W-:Y:S02]  /*fd60*/  FMUL.FTZ R19, R0, R171 ;  /* 0x000000ab00137220 */ /* 0x000fe40000410000 */
[C---:B-1----:R-:W-:Y:S05]  /*fd70*/  HMMA.16816.F32 R4, R184.reuse, R136, R4 ;  /* 0x00000088b804723c */ /* 0x042fea0000001804 */
[----:B------:R-:W-:Y:S02]  /*fd80*/  FMUL.FTZ R20, R2, R164 ;  /* 0x000000a402147220 */ /* 0x000fe40000410000 */
[----:B------:R-:W2:Y:S01]  /*fd90*/  LDL.LU R164, [R1+0x24] ;  /* 0x0000240001a47983 */ /* 0x000ea20000300800 */
[C---:B------:R-:W-:Y:S01]  /*fda0*/  HMMA.16816.F32 R8, R184.reuse, R138, R8 ;  /* 0x0000008ab808723c */ /* 0x040fe20000001808 */
[----:B------:R-:W-:Y:S02]  /*fdb0*/  MUFU.EX2 R198, R198 ;  /* 0x000000c600c67308 */ /* 0x000fe40000000800 */
[----:B------:R-:W1:Y:S01]  /*fdc0*/  LDSM.16.MT88.4 R136, [R220] ;  /* 0x00000000dc88783b */ /* 0x000e620000004200 */
[C---:B------:R-:W-:Y:S02]  /*fdd0*/  FMUL.FTZ R14, R0.reuse, R174 ;  /* 0x000000ae000e7220 */ /* 0x040fe40000410000 */
[C---:B------:R-:W-:Y:S02]  /*fde0*/  FMUL.FTZ R15, R0.reuse, R175 ;  /* 0x000000af000f7220 */ /* 0x040fe40000410000 */
[C---:B------:R-:W-:Y:S03]  /*fdf0*/  FMUL.FTZ R26, R0.reuse, R162 ;  /* 0x000000a2001a7220 */ /* 0x040fe60000410000 */
[----:B------:R-:W-:Y:S01]  /*fe00*/  MUFU.EX2 R197, R197 ;  /* 0x000000c500c57308 */ /* 0x000fe20000000800 */
[C---:B------:R-:W-:Y:S02]  /*fe10*/  FMUL.FTZ R27, R0.reuse, R163 ;  /* 0x000000a3001b7220 */ /* 0x040fe40000410000 */
[C---:B------:R-:W-:Y:S02]  /*fe20*/  FMUL.FTZ R30, R0.reuse, R158 ;  /* 0x0000009e001e7220 */ /* 0x040fe40000410000 */
[----:B------:R-:W-:Y:S02]  /*fe30*/  FMUL.FTZ R31, R0, R159 ;  /* 0x0000009f001f7220 */ /* 0x000fe40000410000 */
[----:B------:R-:W-:Y:S02]  /*fe40*/  FMUL.FTZ R33, R2, R153 ;  /* 0x0000009902217220 */ /* 0x000fe40000410000 */
[C---:B------:R-:W-:Y:S01]  /*fe50*/  FMUL.FTZ R34, R0.reuse, R154 ;  /* 0x0000009a00227220 */ /* 0x040fe20000410000 */
[----:B------:R-:W-:Y:S01]  /*fe60*/  MUFU.EX2 R199, R199 ;  /* 0x000000c700c77308 */ /* 0x000fe20000000800 */
[----:B------:R-:W-:Y:S02]  /*fe70*/  FMUL.FTZ R35, R0, R155 ;  /* 0x0000009b00237220 */ /* 0x000fe40000410000 */
[----:B------:R-:W-:Y:S02]  /*fe80*/  FMUL.FTZ R37, R2, R149 ;  /* 0x0000009502257220 */ /* 0x000fe40000410000 */
[C---:B------:R-:W-:Y:S02]  /*fe90*/  FMUL.FTZ R38, R0.reuse, R150 ;  /* 0x0000009600267220 */ /* 0x040fe40000410000 */
[C---:B------:R-:W-:Y:S02]  /*fea0*/  FMUL.FTZ R39, R0.reuse, R151 ;  /* 0x0000009700277220 */ /* 0x040fe40000410000 */
[C---:B------:R-:W-:Y:S01]  /*feb0*/  FMUL.FTZ R42, R0.reuse, R146 ;  /* 0x00000092002a7220 */ /* 0x040fe20000410000 */
[----:B------:R-:W-:Y:S01]  /*fec0*/  MUFU.EX2 R200, R200 ;  /* 0x000000c800c87308 */ /* 0x000fe20000000800 */
[C---:B------:R-:W-:Y:S02]  /*fed0*/  FMUL.FTZ R43, R0.reuse, R147 ;  /* 0x00000093002b7220 */ /* 0x040fe40000410000 */
[C---:B------:R-:W-:Y:S02]  /*fee0*/  FMUL.FTZ R46, R0.reuse, R142 ;  /* 0x0000008e002e7220 */ /* 0x040fe40000410000 */
[----:B------:R-:W-:Y:S02]  /*fef0*/  FMUL.FTZ R47, R0, R143 ;  /* 0x0000008f002f7220 */ /* 0x000fe40000410000 */
[C---:B------:R-:W-:Y:S01]  /*ff00*/  FMUL.FTZ R16, R2.reuse, R168 ;  /* 0x000000a802107220 */ /* 0x040fe20000410000 */
[----:B------:R-:W-:Y:S01]  /*ff10*/  MOV R168, R45 ;  /* 0x0000002d00a87202 */ /* 0x000fe20000000f00 */
[C---:B------:R-:W-:Y:S01]  /*ff20*/  FMUL.FTZ R45, R2.reuse, R141 ;  /* 0x0000008d022d7220 */ /* 0x040fe20000410000 */
[----:B------:R-:W-:Y:S01]  /*ff30*/  MUFU.EX2 R206, R206 ;  /* 0x000000ce00ce7308 */ /* 0x000fe20000000800 */
[C---:B------:R-:W-:Y:S01]  /*ff40*/  FMUL.FTZ R17, R2.reuse, R169 ;  /* 0x000000a902117220 */ /* 0x040fe20000410000 */
[C---:B-1----:R-:W-:Y:S03]  /*ff50*/  HMMA.16816.F32 R12, R184.reuse, R136, R12 ;  /* 0x00000088b80c723c */ /* 0x042fe6000000180c */
[----:B------:R-:W-:Y:S01]  /*ff60*/  MOV R169, R44 ;  /* 0x0000002c00a97202 */ /* 0x000fe20000000f00 */
[----:B------:R-:W-:Y:S02]  /*ff70*/  FMUL.FTZ R44, R2, R140 ;  /* 0x0000008c022c7220 */ /* 0x000fe40000410000 */
[----:B------:R-:W-:Y:S01]  /*ff80*/  LDSM.16.MT88.4 R140, [R219+0x800] ;  /* 0x00080000db8c783b */ /* 0x000fe20000004200 */
[----:B------:R-:W-:Y:S01]  /*ff90*/  FMUL.FTZ R23, R0, R167 ;  /* 0x000000a700177220 */ /* 0x000fe20000410000 */
[C---:B------:R-:W-:Y:S01]  /*ffa0*/  HMMA.16816.F32 R16, R184.reuse, R138, R16 ;  /* 0x0000008ab810723c */ /* 0x040fe20000001810 */
[----:B------:R-:W-:Y:S03]  /*ffb0*/  MUFU.EX2 R167, R189 ;  /* 0x000000bd00a77308 */ /* 0x000fe60000000800 */
[C---:B------:R-:W-:Y:S01]  /*ffc0*/  FMUL.FTZ R24, R2.reuse, R160 ;  /* 0x000000a002187220 */ /* 0x040fe20000410000 */
[----:B------:R-:W-:Y:S01]  /*ffd0*/  MOV R160, R41 ;  /* 0x0000002900a07202 */ /* 0x000fe20000000f00 */
[----:B------:R-:W1:Y:S01]  /*ffe0*/  LDSM.16.MT88.4 R136, [R222] ;  /* 0x00000000de88783b */ /* 0x000e620000004200 */
[C---:B------:R-:W-:Y:S02]  /*fff0*/  FMUL.FTZ R41, R2.reuse, R145 ;  /* 0x0000009102297220 */ /* 0x040fe40000410000 */
[C---:B------:R-:W-:Y:S02]  /*10000*/  FMUL.FTZ R25, R2.reuse, R161 ;  /* 0x000000a102197220 */ /* 0x040fe40000410000 */
[----:B------:R3:W-:Y:S01]  /*10010*/  MUFU.EX2 R189, R177 ;  /* 0x000000b100bd7308 */ /* 0x0007e20000000800 */
[----:B------:R-:W-:Y:S01]  /*10020*/  MOV R161, R40 ;  /* 0x0000002800a17202 */ /* 0x000fe20000000f00 */
[C---:B------:R-:W-:Y:S02]  /*10030*/  FMUL.FTZ R32, R2.reuse, R152 ;  /* 0x0000009802207220 */ /* 0x040fe40000410000 */
[C---:B------:R-:W-:Y:S02]  /*10040*/  FMUL.FTZ R36, R2.reuse, R148 ;  /* 0x0000009402247220 */ /* 0x040fe40000410000 */
[C---:B------:R-:W-:Y:S02]  /*10050*/  FMUL.FTZ R40, R2.reuse, R144 ;  /* 0x0000009002287220 */ /* 0x040fe40000410000 */
[C---:B------:R-:W-:Y:S02]  /*10060*/  FMUL.FTZ R52, R2.reuse, R52 ;  /* 0x0000003402347220 */ /* 0x040fe40000410000 */
        /* <DEDUP_REMOVED lines=9> */
[----:B---3--:R-:W-:Y:S01]  /*10100*/  LDSM.16.MT88.4 R176, [R219+0x2800] ;  /* 0x00280000dbb0783b */ /* 0x008fe20000004200 */
        /* <DEDUP_REMOVED lines=82> */
[----:B------:R-:W-:Y:S01]  /*10630*/  FMUL.FTZ R129, R2, R129 ;  /* 0x0000008102817220 */ /* 0x000fe20000410000 */
[C---:B-1----:R-:W-:Y:S01]  /*10640*/  HMMA.16816.F32 R44, R184.reuse, R136, R44 ;  /* 0x00000088b82c723c */ /* 0x042fe2000000182c */
[----:B------:R-:W1:Y:S02]  /*10650*/  MUFU.EX2 R2, R195 ;  /* 0x000000c300027308 */ /* 0x000e640000000800 */
[C---:B------:R-:W-:Y:S02]  /*10660*/  FMUL.FTZ R126, R0.reuse, R126 ;  /* 0x0000007e007e7220 */ /* 0x040fe40000410000 */
[C---:B------:R-:W-:Y:S02]  /*10670*/  FMUL.FTZ R127, R0.reuse, R127 ;  /* 0x0000007f007f7220 */ /* 0x040fe40000410000 */
[C---:B------:R-:W-:Y:S01]  /*10680*/  FMUL.FTZ R130, R0.reuse, R130 ;  /* 0x0000008200827220 */ /* 0x040fe20000410000 */
[C---:B------:R-:W-:Y:S01]  /*10690*/  HMMA.16816.F32 R48, R184.reuse, R138, R48 ;  /* 0x0000008ab830723c */ /* 0x040fe20000001830 */
[----:B------:R-:W3:Y:S02]  /*106a0*/  LDSM.16.MT88.4 R136, [R222+0x3000] ;  /* 0x00300000de88783b */ /* 0x000ee40000004200 */
[----:B------:R-:W-:Y:S01]  /*106b0*/  MUFU.EX2 R195, R190 ;  /* 0x000000be00c37308 */ /* 0x000fe20000000800 */
[C---:B------:R-:W-:Y:S09]  /*106c0*/  FMUL.FTZ R131, R0.reuse, R131 ;  /* 0x0000008300837220 */ /* 0x040ff20000410000 */
[----:B------:R-:W-:Y:S01]  /*106d0*/  MUFU.EX2 R190, R252 ;  /* 0x000000fc00be7308 */ /* 0x000fe20000000800 */
[C---:B---3--:R-:W-:Y:S03]  /*106e0*/  HMMA.16816.F32 R52, R184.reuse, R136, R52 ;  /* 0x00000088b834723c */ /* 0x048fe60000001834 */
[----:B--2---:R-:W-:Y:S05]  /*106f0*/  FFMA.FTZ R164, R0, R164, R135 ;  /* 0x000000a400a47223 */ /* 0x004fea0000010087 */
[C---:B------:R-:W-:Y:S01]  /*10700*/  HMMA.16816.F32 R56, R184.reuse, R138, R56 ;  /* 0x0000008ab838723c */ /* 0x040fe20000001838 */
[----:B------:R-:W2:Y:S01]  /*10710*/  LDSM.16.MT88.4 R136, [R221+0x3000] ;  /* 0x00300000dd88783b */ /* 0x000ea20000004200 */
[----:B------:R-:W3:Y:S02]  /*10720*/  MUFU.EX2 R135, R193 ;  /* 0x000000c100877308 */ /* 0x000ee40000000800 */
[----:B------:R-:W-:Y:S04]  /*10730*/  FADD.FTZ R0, R134, R192 ;  /* 0x000000c086007221 */ /* 0x000fe80000010000 */
[----:B-1----:R-:W-:Y:S04]  /*10740*/  FADD.FTZ R0, R2, R0 ;  /* 0x0000000002007221 */ /* 0x002fe80000010000 */
[----:B------:R-:W-:Y:S01]  /*10750*/  FADD.FTZ R0, R144, R0 ;  /* 0x0000000090007221 */ /* 0x000fe20000010000 */
[----:B------:R-:W-:Y:S10]  /*10760*/  MUFU.EX2 R193, R213 ;  /* 0x000000d500c17308 */ /* 0x000ff40000000800 */
[----:B------:R-:W-:Y:S01]  /*10770*/  MUFU.EX2 R192, R214 ;  /* 0x000000d600c07308 */ /* 0x000fe20000000800 */
[C---:B---3--:R-:W-:Y:S01]  /*10780*/  FADD.FTZ R0, R135.reuse, R0 ;  /* 0x0000000087007221 */ /* 0x048fe20000010000 */
        /* <DEDUP_REMOVED lines=28> */
[----:B------:R-:W-:Y:S03]  /*10950*/  F2FP.PACK_AB R137, R196, R167 ;  /* 0x000000a7c489723e */ /* 0x000fe600000000ff */
[----:B------:R-:W-:Y:S02]  /*10960*/  F2FP.PACK_AB R138, R135, R144 ;  /* 0x00000090878a723e */ /* 0x000fe400000000ff */
[----:B------:R-:W3:Y:S02]  /*10970*/  LDSM.16.MT88.4 R144, [R220+0x800] ;  /* 0x00080000dc90783b */ /* 0x000ee40000004200 */
[----:B------:R-:W4:Y:S01]  /*10980*/  MUFU.EX2 R2, R203 ;  /* 0x000000cb00027308 */ /* 0x000f220000000800 */
[----:B------:R-:W-:Y:S02]  /*10990*/  F2FP.PACK_AB R139, R194, R195 ;  /* 0x000000c3c28b723e */ /* 0x000fe400000000ff */
[----:B------:R-:W-:Y:S05]  /*109a0*/  F2FP.PACK_AB R185, R188, R189 ;  /* 0x000000bdbcb9723e */ /* 0x000fea00000000ff */
[C---:B------:R-:W-:Y:S02]  /*109b0*/  HMMA.16816.F32 R4, R136.reuse, R140, R4 ;  /* 0x0000008c8804723c */ /* 0x040fe40000001804 */
[----:B------:R-:W-:Y:S03]  /*109c0*/  MUFU.EX2 R184, R168 ;  /* 0x000000a800b87308 */ /* 0x000fe60000000800 */
[----:B-1----:R-:W-:Y:S01]  /*109d0*/  MOV R204, R167 ;  /* 0x000000a700cc7202 */ /* 0x002fe20000000f00 */
[----:B--2---:R-:W-:Y:S02]  /*109e0*/  FADD.FTZ R0, R134, R0 ;  /* 0x0000000086007221 */ /* 0x004fe40000010000 */
[C---:B------:R-:W-:Y:S01]  /*109f0*/  HMMA.16816.F32 R8, R136.reuse, R142, R8 ;  /* 0x0000008e8808723c */ /* 0x040fe20000001808 */
[----:B------:R-:W1:Y:S03]  /*10a00*/  LDSM.16.MT88.4 R140, [R222+0x800] ;  /* 0x00080000de8c783b */ /* 0x000e660000004200 */
[----:B------:R-:W2:Y:S01]  /*10a10*/  MUFU.EX2 R135, R201 ;  /* 0x000000c900877308 */ /* 0x000ea20000000800 */
[----:B----4-:R-:W-:Y:S01]  /*10a20*/  FADD.FTZ R0, R2, R0 ;  /* 0x0000000002007221 */ /* 0x010fe20000010000 */
[----:B------:R-:W-:Y:S03]  /*10a30*/  MOV R203, R166 ;  /* 0x000000a600cb7202 */ /* 0x000fe60000000f00 */
        /* <DEDUP_REMOVED lines=54> */
[----:B------:R-:W4:Y:S03]  /*10da0*/  MUFU.EX2 R134, R212 ;  /* 0x000000d400867308 */ /* 0x000f260000000800 */
[C---:B-1----:R-:W-:Y:S07]  /*10db0*/  HMMA.16816.F32 R4, R136.reuse, R140, R4 ;  /* 0x0000008c8804723c */ /* 0x042fee0000001804 */
[----:B------:R-:W1:Y:S01]  /*10dc0*/  MUFU.EX2 R2, R211 ;  /* 0x000000d300027308 */ /* 0x000e620000000800 */
[C---:B------:R-:W-:Y:S01]  /*10dd0*/  HMMA.16816.F32 R8, R136.reuse, R142, R8 ;  /* 0x0000008e8808723c */ /* 0x040fe20000001808 */
[----:B------:R-:W5:Y:S07]  /*10de0*/  LDSM.16.MT88.4 R140, [R221+0x1000] ;  /* 0x00100000dd8c783b */ /* 0x000f6e0000004200 */
[C---:B--2---:R-:W-:Y:S04]  /*10df0*/  HMMA.16816.F32 R12, R136.reuse, R144, R12 ;  /* 0x00000090880c723c */ /* 0x044fe8000000180c */
[----:B----4-:R-:W-:Y:S04]  /*10e00*/  FADD.FTZ R0, R134, R0 ;  /* 0x0000000086007221 */ /* 0x010fe80000010000 */
[C---:B------:R-:W-:Y:S01]  /*10e10*/  HMMA.16816.F32 R16, R136.reuse, R146, R16 ;  /* 0x000000928810723c */ /* 0x040fe20000001810 */
[----:B------:R-:W2:Y:S03]  /*10e20*/  LDSM.16.MT88.4 R144, [R219+0x4000] ;  /* 0x00400000db90783b */ /* 0x000ea60000004200 */
[----:B-1----:R-:W-:Y:S04]  /*10e30*/  FADD.FTZ R0, R2, R0 ;  /* 0x0000000002007221 */ /* 0x002fe80000010000 */
[C---:B---3--:R-:W-:Y:S04]  /*10e40*/  HMMA.16816.F32 R20, R136.reuse, R148, R20 ;  /* 0x000000948814723c */ /* 0x048fe80000001814 */
[----:B------:R-:W-:Y:S04]  /*10e50*/  FADD.FTZ R0, R152, R0 ;  /* 0x0000000098007221 */ /* 0x000fe80000010000 */
[C---:B------:R-:W-:Y:S01]  /*10e60*/  HMMA.16816.F32 R24, R136.reuse, R150, R24 ;  /* 0x000000968818723c */ /* 0x040fe20000001818 */
[----:B------:R-:W1:Y:S03]  /*10e70*/  LDSM.16.MT88.4 R148, [R220+0x4000] ;  /* 0x00400000dc94783b */ /* 0x000e660000004200 */
[C---:B------:R-:W-:Y:S04]  /*10e80*/  FADD.FTZ R0, R135.reuse, R0 ;  /* 0x0000000087007221 */ /* 0x040fe80000010000 */
        /* <DEDUP_REMOVED lines=42> */
[----:B------:R-:W5:Y:S01]  /*11130*/  MUFU.EX2 R134, R157 ;  /* 0x0000009d00867308 */ /* 0x000f620000000800 */
[----:B------:R-:W-:Y:S02]  /*11140*/  F2FP.PACK_AB R137, R205, R206 ;  /* 0x000000cecd89723e */ /* 0x000fe400000000ff */
[----:B------:R-:W-:Y:S07]  /*11150*/  F2FP.PACK_AB R139, R208, R207 ;  /* 0x000000cfd08b723e */ /* 0x000fee00000000ff */
[C---:B--2---:R-:W-:Y:S01]  /*11160*/  HMMA.16816.F32 R4, R136.reuse, R144, R4 ;  /* 0x000000908804723c */ /* 0x044fe20000001804 */
[----:B------:R-:W-:Y:S07]  /*11170*/  MUFU.EX2 R135, R160 ;  /* 0x000000a000877308 */ /* 0x000fee0000000800 */
[C---:B------:R-:W-:Y:S01]  /*11180*/  HMMA.16816.F32 R8, R136.reuse, R146, R8 ;  /* 0x000000928808723c */ /* 0x040fe20000001808 */
[----:B------:R-:W2:Y:S02]  /*11190*/  LDSM.16.MT88.4 R144, [R219+0x4800] ;  /* 0x00480000db90783b */ /* 0x000ea40000004200 */
[----:B------:R-:W4:Y:S01]  /*111a0*/  MUFU.EX2 R2, R156 ;  /* 0x0000009c00027308 */ /* 0x000f220000000800 */
[----:B-----5:R-:W-:Y:S04]  /*111b0*/  FADD.FTZ R0, R134, R0 ;  /* 0x0000000086007221 */ /* 0x020fe80000010000 */
[C---:B-1----:R-:W-:Y:S05]  /*111c0*/  HMMA.16816.F32 R12, R136.reuse, R148, R12 ;  /* 0x00000094880c723c */ /* 0x042fea000000180c */
[----:B------:R-:W1:Y:S03]  /*111d0*/  MUFU.EX2 R156, R161 ;  /* 0x000000a1009c7308 */ /* 0x000e660000000800 */
[C---:B------:R-:W-:Y:S01]  /*111e0*/  HMMA.16816.F32 R16, R136.reuse, R150, R16 ;  /* 0x000000968810723c */ /* 0x040fe20000001810 */
[----:B------:R-:W5:Y:S07]  /*111f0*/  LDSM.16.MT88.4 R148, [R220+0x4800] ;  /* 0x00480000dc94783b */ /* 0x000f6e0000004200 */
[C---:B---3--:R-:W-:Y:S04]  /*11200*/  HMMA.16816.F32 R20, R136.reuse, R140, R20 ;  /* 0x0000008c8814723c */ /* 0x048fe80000001814 */
[----:B----4-:R-:W-:Y:S04]  /*11210*/  FADD.FTZ R0, R2, R0 ;  /* 0x0000000002007221 */ /* 0x010fe80000010000 */
[C---:B------:R-:W-:Y:S01]  /*11220*/  HMMA.16816.F32 R24, R136.reuse, R142, R24 ;  /* 0x0000008e8818723c */ /* 0x040fe20000001818 */
[----:B------:R-:W3:Y:S03]  /*11230*/  LDSM.16.MT88.4 R140, [R222+0x4800] ;  /* 0x00480000de8c783b */ /* 0x000ee60000004200 */
[----:B-1----:R-:W-:Y:S04]  /*11240*/  FADD.FTZ R0, R156, R0 ;  /* 0x000000009c007221 */ /* 0x002fe80000010000 */
[C---:B------:R-:W-:Y:S01]  /*11250*/  HMMA.16816.F32 R28, R136.reuse, R152, R28 ;  /* 0x00000098881c723c */ /* 0x040fe2000000181c */
[----:B------:R-:W-:Y:S03]  /*11260*/  LDSM.16.MT88.4 R160, [R222+0x2800] ;  /* 0x00280000dea0783b */ /* 0x000fe60000004200 */
[C---:B------:R-:W-:Y:S04]  /*11270*/  FADD.FTZ R0, R135.reuse, R0 ;  /* 0x0000000087007221 */ /* 0x040fe80000010000 */
[C---:B------:R-:W-:Y:S01]  /*11280*/  HMMA.16816.F32 R32, R136.reuse, R154, R32 ;  /* 0x0000009a8820723c */ /* 0x040fe20000001820 */
[----:B------:R-:W-:Y:S07]  /*11290*/  LDSM.16.MT88.4 R152, [R219+0x7800] ;  /* 0x00780000db98783b */ /* 0x000fee0000004200 */
[C---:B--2---:R-:W-:Y:S08]  /*112a0*/  HMMA.16816.F32 R36, R136.reuse, R144, R36 ;  /* 0x000000908824723c */ /* 0x044ff00000001824 */
[C---:B------:R-:W-:Y:S01]  /*112b0*/  HMMA.16816.F32 R40, R136.reuse, R146, R40 ;  /* 0x000000928828723c */ /* 0x040fe20000001828 */
[----:B------:R-:W1:Y:S07]  /*112c0*/  LDSM.16.MT88.4 R144, [R221+0x4800] ;  /* 0x00480000dd90783b */ /* 0x000e6e0000004200 */
[C---:B-----5:R-:W-:Y:S08]  /*112d0*/  HMMA.16816.F32 R44, R136.reuse, R148, R44 ;  /* 0x00000094882c723c */ /* 0x060ff0000000182c */
        /* <DEDUP_REMOVED lines=34> */
[----:B------:R-:W4:Y:S01]  /*11500*/  MUFU.EX2 R2, R169 ;  /* 0x000000a900027308 */ /* 0x000f220000000800 */
[----:B------:R-:W-:Y:S01]  /*11510*/  LDSM.16.MT88.4 R156, [R220+0x5000] ;  /* 0x00500000dc9c783b */ /* 0x000fe20000004200 */
[----:B------:R-:W-:Y:S02]  /*11520*/  F2FP.PACK_AB R137, R192, R193 ;  /* 0x000000c1c089723e */ /* 0x000fe400000000ff */
[----:B------:R-:W-:Y:S06]  /*11530*/  F2FP.PACK_AB R139, R190, R191 ;  /* 0x000000bfbe8b723e */ /* 0x000fec00000000ff */
[----:B------:R-:W-:Y:S01]  /*11540*/  MUFU.EX2 R135, R181 ;  /* 0x000000b500877308 */ /* 0x000fe20000000800 */
[C---:B--2---:R-:W-:Y:S08]  /*11550*/  HMMA.16816.F32 R4, R136.reuse, R140, R4 ;  /* 0x0000008c8804723c */ /* 0x044ff00000001804 */
[C---:B------:R-:W-:Y:S01]  /*11560*/  HMMA.16816.F32 R8, R136.reuse, R142, R8 ;  /* 0x0000008e8808723c */ /* 0x040fe20000001808 */
[----:B------:R-:W2:Y:S01]  /*11570*/  LDSM.16.MT88.4 R140, [R219+0x5000] ;  /* 0x00500000db8c783b */ /* 0x000ea20000004200 */
[----:B------:R-:W5:Y:S02]  /*11580*/  MUFU.EX2 R134, R180 ;  /* 0x000000b400867308 */ /* 0x000f640000000800 */
        /* <DEDUP_REMOVED lines=8> */
[----:B------:R-:W-:Y:S01]  /*11610*/  FADD.FTZ R0, R186, R0 ;  /* 0x00000000ba007221 */ /* 0x000fe20000010000 */
[C---:B------:R-:W-:Y:S03]  /*11620*/  F2FP.PACK_AB R186, R132.reuse, R186 ;  /* 0x000000ba84ba723e */ /* 0x040fe600000000ff */
[C---:B---3--:R-:W-:Y:S04]  /*11630*/  HMMA.16816.F32 R20, R136.reuse, R148, R20 ;  /* 0x000000948814723c */ /* 0x048fe80000001814 */
[----:B------:R-:W-:Y:S01]  /*11640*/  FADD.FTZ R0, R132, R0 ;  /* 0x0000000084007221 */ /* 0x000fe20000010000 */
[----:B-----5:R-:W-:Y:S03]  /*11650*/  F2FP.PACK_AB R187, R134, R135 ;  /* 0x0000008786bb723e */ /* 0x020fe600000000ff */
[C---:B------:R-:W-:Y:S01]  /*11660*/  HMMA.16816.F32 R24, R136.reuse, R150, R24 ;  /* 0x000000968818723c */ /* 0x040fe20000001818 */
[----:B------:R-:W3:Y:S07]  /*11670*/  LDSM.16.MT88.4 R148, [R221+0x5000] ;  /* 0x00500000dd94783b */ /* 0x000eee0000004200 */
        /* <DEDUP_REMOVED lines=8> */
[C---:B------:R-:W-:Y:S04]  /*11700*/  HMMA.16816.F32 R44, R136.reuse, R156, R44 ;  /* 0x0000009c882c723c */ /* 0x040fe8000000182c */
[----:B------:R-:W-:Y:S04]  /*11710*/  FADD.FTZ R0, R203, R0 ;  /* 0x00000000cb007221 */ /* 0x000fe80000010000 */
[C---:B------:R-:W-:Y:S01]  /*11720*/  HMMA.16816.F32 R48, R136.reuse, R158, R48 ;  /* 0x0000009e8830723c */ /* 0x040fe20000001830 */
[----:B------:R-:W1:Y:S03]  /*11730*/  LDSM.16.MT88.4 R156, [R222+0x8000] ;  /* 0x00800000de9c783b */ /* 0x000e660000004200 */
[----:B------:R-:W-:Y:S04]  /*11740*/  FADD.FTZ R0, R204, R0 ;  /* 0x00000000cc007221 */ /* 0x000fe80000010000 */
[C---:B----4-:R-:W-:Y:S04]  /*11750*/  HMMA.16816.F32 R52, R136.reuse, R152, R52 ;  /* 0x000000988834723c */ /* 0x050fe80000001834 */
[----:B------:R-:W-:Y:S04]  /*11760*/  FADD.FTZ R0, R196, R0 ;  /* 0x00000000c4007221 */ /* 0x000fe80000010000 */
[C---:B------:R-:W-:Y:S01]  /*11770*/  HMMA.16816.F32 R56, R136.reuse, R154, R56 ;  /* 0x0000009a8838723c */ /* 0x040fe20000001838 */
[----:B------:R-:W4:Y:S03]  /*11780*/  LDSM.16.MT88.4 R152, [R221+0x8000] ;  /* 0x00800000dd98783b */ /* 0x000f260000004200 */
        /* <DEDUP_REMOVED lines=48> */
[----:B------:R-:W5:Y:S07]  /*11a90*/  LDSM.16.MT88.4 R8, [R221+0x5800] ;  /* 0x00580000dd08783b */ /* 0x000f6e0000004200 */
        /* <DEDUP_REMOVED lines=8> */
[C---:B----4-:R-:W-:Y:S08]  /*11b20*/  HMMA.16816.F32 R156, R184.reuse, R152, R28 ;  /* 0x00000098b89c723c */ /* 0x050ff0000000181c */
        /* <DEDUP_REMOVED lines=34> */
[----:B------:R1:W-:Y:S04]  /*11d50*/  STL [R1+0x8], R0 ;  /* 0x0000080001007387 */ /* 0x0003e80000100800 */
[----:B------:R1:W-:Y:S06]  /*11d60*/  STL [R1+0x24], R2 ;  /* 0x0000240201007387 */ /* 0x0003ec0000100800 */
[----:B-1----:R-:W-:-:S05]  /*11d70*/  @P0 BRA `(.L_x_5945) ;  /* 0xffffb46000000947 */ /* 0x002fca000383ffff */
.L_x_5938:
[----:B------:R-:W-:Y:S05]  /*11d80*/  BRA.DIV ~URZ, `(.L_x_5946) ;  /* 0x000055e27f007947 */ /* 0x000fea000b800000 */
[----:B------:R-:W2:Y:S04]  /*11d90*/  LDL R0, [R1+0x14] ;  /* 0x0000140001007983 */ /* 0x000ea80000100800 */
[----:B--2---:R1:W2:Y:S02]  /*11da0*/  SHFL.BFLY PT, R4, R0, 0x2, 0x1f ;  /* 0x0c401f0000047f89 */ /* 0x0042a400000e0000 */
.L_x_5980:
        /* <DEDUP_REMOVED lines=9> */
.L_x_5981:
        /* <DEDUP_REMOVED lines=149> */
.L_x_5907:
        /* <DEDUP_REMOVED lines=11> */
[----:B-1----:R-:W-:Y:S01]  /*12840*/  IMAD.MOV.U32 R5, RZ, RZ, c[0x0][0x584] ;  /* 0x00016100ff057624 */ /* 0x002fe200078e00ff */
[----:B------:R-:W2:Y:S08]  /*12850*/  FLO.U32 R3, UR4 ;  /* 0x0000000400037d00 */ /* 0x000eb000080e0000 */
[----:B----4-:R-:W1:Y:S01]  /*12860*/  POPC R2, UR4 ;  /* 0x0000000400027d09 */ /* 0x010e620008000000 */
[----:B--2---:R-:W-:Y:S01]  /*12870*/  ISETP.EQ.U32.AND P0, PT, R3, R4, PT ;  /* 0x000000040300720c */ /* 0x004fe20003f02070 */
[----:B------:R-:W-:-:S12]  /*12880*/  IMAD.MOV.U32 R4, RZ, RZ, c[0x0][0x580] ;  /* 0x00016000ff047624 */ /* 0x000fd800078e00ff */
[----:B-1----:R1:W2:Y:S04]  /*12890*/  @P0 ATOMG.E.ADD.STRONG.GPU PT, R2, [R4.64], R2 ;  /* 0x00000002040209a8 */ /* 0x0022a800081ee1c6 */
[----:B-1----:R-:W1:Y:S04]  /*128a0*/  S2R R4, SR_LTMASK ;  /* 0x0000000000047919 */ /* 0x002e680000003900 */
[----:B--2---:R1:W2:Y:S02]  /*128b0*/  SHFL.IDX PT, R3, R2, R3, 0x1f ;  /* 0x00001f0302037589 */ /* 0x0042a400000e0000 */
[----:B-1----:R-:W-:-:S06]  /*128c0*/  LOP3.LUT R2, R4, UR4, RZ, 0xc0, !PT ;  /* 0x0000000404027c12 */ /* 0x002fcc000f8ec0ff */
[----:B------:R-:W2:Y:S02]  /*128d0*/  POPC R2, R2 ;  /* 0x0000000200027309 */ /* 0x000ea40000000000 */
[----:B--2--5:R-:W-:-:S05]  /*128e0*/  IADD3 R7, R3, c[0x0][0xc], R2 ;  /* 0x0000030003077a10 */ /* 0x024fca0007ffe002 */
[----:B------:R1:W-:Y:S02]  /*128f0*/  STL [R1+0x78], R7 ;  /* 0x0000780701007387 */ /* 0x0003e40000100800 */
.L_x_5949:
[----:B------:R-:W-:Y:S05]  /*12900*/  BSYNC B0 ;  /* 0x0000000000007941 */ /* 0x000fea0003800000 */
.L_x_5948:
        /* <DEDUP_REMOVED lines=9> */
[----:B----4-:R-:W-:Y:S01]  /*129a0*/  SHF.R.S32.HI R2, RZ, 0x1f, R6 ;  /* 0x0000001fff027819 */ /* 0x010fe20000011406 */
[----:B------:R-:W-:-:S03]  /*129b0*/  IMAD.MOV.U32 R3, RZ, RZ, 0x1f ;  /* 0x0000001fff037424 */ /* 0x000fc600078e00ff */
[----:B------:R-:W-:-:S04]  /*129c0*/  LEA.HI R2, R2, R6, RZ, 0x7 ;  /* 0x0000000602027211 */ /* 0x000fc800078f38ff */
[----:B------:R-:W-:-:S05]  /*129d0*/  SHF.R.S32.HI R2, RZ, 0x7, R2 ;  /* 0x00000007ff027819 */ /* 0x000fca0000011402 */
[----:B------:R-:W-:Y:S01]  /*129e0*/  IMAD.MOV.U32 R0, RZ, RZ, R2 ;  /* 0x000000ffff007224 */ /* 0x000fe200078e0002 */
[----:B------:R-:W-:Y:S02]  /*129f0*/  MOV R2, 0x12a10 ;  /* 0x00012a1000027802 */ /* 0x000fe40000000f00 */
[----:B-12---:R-:W-:Y:S05]  /*12a00*/  CALL.REL.NOINC `($__internal_97_$__cuda_sm70_shflsync_idx_p) ;  /* 0x00004b9000007944 */ /* 0x006fea0003c00000 */
.L_x_5952:
[----:B-1---5:R-:W2:Y:S04]  /*12a10*/  LDL R5, [R1+0x184] ;  /* 0x0001840001057983 */ /* 0x022ea80000100800 */
[----:B------:R-:W3:Y:S04]  /*12a20*/  LDL.LU R18, [R1+0x68] ;  /* 0x0000680001127983 */ /* 0x000ee80000300800 */
[----:B----4-:R-:W4:Y:S04]  /*12a30*/  LDL.LU R16, [R1+0x64] ;  /* 0x0000640001107983 */ /* 0x010f280000300800 */
        /* <DEDUP_REMOVED lines=63> */
[----:B---3--:R-:W-:Y:S01]  /*12e30*/  SHF.R.S32.HI R7, RZ, 0x1f, R18 ;  /* 0x0000001fff077819 */ /* 0x008fe20000011412 */
[----:B------:R-:W-:Y:S01]  /*12e40*/  IMAD.WIDE.U32 R2, R18, c[0x0][0x4d0], RZ ;  /* 0x0001340012027a25 */ /* 0x000fe200078e00ff */
[----:B----4-:R-:W-:-:S03]  /*12e50*/  SHF.R.S32.HI R10, RZ, 0x1f, R16 ;  /* 0x0000001fff0a7819 */ /* 0x010fc60000011410 */
[----:B------:R-:W-:Y:S01]  /*12e60*/  IMAD R0, R7, c[0x0][0x4d0], RZ ;  /* 0x0001340007007a24 */ /* 0x000fe200078e02ff */
[----:B--2---:R-:W-:-:S03]  /*12e70*/  SHF.R.S32.HI R11, RZ, 0x1f, R15 ;  /* 0x0000001fff0b7819 */ /* 0x004fc6000001140f */
        /* <DEDUP_REMOVED lines=212> */
.L_x_5954:
[----:B------:R-:W-:Y:S05]  /*13bc0*/  BSYNC B0 ;  /* 0x0000000000007941 */ /* 0x000fea0003800000 */
.L_x_5953:
        /* <DEDUP_REMOVED lines=133> */
.L_x_5951:
[----:B------:R-:W2:Y:S02]  /*14420*/  S2R R4, SR_TID.X ;  /* 0x0000000000047919 */ /* 0x000ea40000002100 */
[----:B--2---:R-:W-:-:S13]  /*14430*/  ISETP.GT.AND P0, PT, R4, 0x7f, PT ;  /* 0x0000007f0400780c */ /* 0x004fda0003f04270 */
[----:B------:R-:W-:Y:S05]  /*14440*/  @P0 BRA `(.L_x_5955) ;  /* 0x0000029000000947 */ /* 0x000fea0003800000 */
[----:B------:R-:W2:Y:S01]  /*14450*/  LDL.LU R3, [R1+0x74] ;  /* 0x0000740001037983 */ /* 0x000ea20000300800 */
[----:B----4-:R-:W-:-:S05]  /*14460*/  MOV R2, c[0x0][0x4e8] ;  /* 0x00013a0000027a02 */ /* 0x010fca0000000f00 */
        /* <DEDUP_REMOVED lines=39> */
.L_x_5955:
[----:B------:R-:W-:Y:S05]  /*146e0*/  BSYNC B1 ;  /* 0x0000000000017941 */ /* 0x000fea0003800000 */
.L_x_5950:
[----:B-1-3--:R-:W3:Y:S02]  /*146f0*/  LDL R0, [R1+0x188] ;  /* 0x0001880001007983 */ /* 0x00aee40000100800 */
[----:B---3--:R-:W-:-:S13]  /*14700*/  ISETP.NE.AND P0, PT, R0, RZ, PT ;  /* 0x000000ff0000720c */ /* 0x008fda0003f05270 */
[----:B------:R-:W-:Y:S01]  /*14710*/  @P0 WARPSYNC 0xffffffff ;  /* 0xffffffff00000948 */ /* 0x000fe20003800000 */
[----:B------:R-:W-:Y:S06]  /*14720*/  @P0 BAR.SYNC.DEFER_BLOCKING 0x5, 0x100 ;  /* 0x0144000000000b1d */ /* 0x000fec0000010000 */
[----:B------:R-:W1:Y:S04]  /*14730*/  @P0 LDS R0, [0x28100] ;  /* 0x02810000ff000984 */ /* 0x000e680000000800 */
[----:B-1----:R1:W-:Y:S04]  /*14740*/  @P0 STL [R1+0x78], R0 ;  /* 0x0000780001000387 */ /* 0x0023e80000100800 */
[----:B------:R-:W-:Y:S06]  /*14750*/  @P0 BAR.ARV 0x4, 0x100 ;  /* 0x0104000000000b1d */ /* 0x000fec0000002000 */
[----:B------:R-:W-:Y:S05]  /*14760*/  @P0 BRA `(.L_x_5956) ;  /* 0x0000009000000947 */ /* 0x000fea0003800000 */
[----:B------:R-:W-:Y:S05]  /*14770*/  BRA.DIV ~URZ, `(.L_x_5957) ;  /* 0x00002d627f007947 */ /* 0x000fea000b800000 */
[----:B-1----:R1:W3:Y:S02]  /*14780*/  SHFL.IDX PT, R0, R14, RZ, 0x1f ;  /* 0x00001fff0e007589 */ /* 0x0022e400000e0000 */
.L_x_5982:
[----:B--2-4-:R-:W2:Y:S01]  /*14790*/  S2R R2, SR_TID.X ;  /* 0x0000000000027919 */ /* 0x014ea20000002100 */
[----:B------:R-:W-:Y:S03]  /*147a0*/  WARPSYNC 0xffffffff ;  /* 0xffffffff00007948 */ /* 0x000fe60003800000 */
[----:B------:R-:W-:Y:S06]  /*147b0*/  BAR.SYNC.DEFER_BLOCKING 0x4, 0x100 ;  /* 0x0104000000007b1d */ /* 0x000fec0000010000 */
[----:B---3--:R3:W-:Y:S01]  /*147c0*/  STL [R1+0x78], R0 ;  /* 0x0000780001007387 */ /* 0x0087e20000100800 */
[----:B--2---:R-:W-:-:S13]  /*147d0*/  LOP3.LUT P0, RZ, R2, 0xff, RZ, 0xc0, !PT ;  /* 0x000000ff02ff7812 */ /* 0x004fda000780c0ff */
[----:B------:R3:W-:Y:S04]  /*147e0*/  @!P0 STS [0x28100], R14 ;  /* 0x0281000eff008388 */ /* 0x0007e80000000800 */
[----:B------:R-:W-:Y:S06]  /*147f0*/  BAR.ARV 0x5, 0x100 ;  /* 0x0144000000007b1d */ /* 0x000fec0000002000 */
.L_x_5956:
[----:B-1-3--:R-:W3:Y:S02]  /*14800*/  LDL R0, [R1+0x78] ;  /* 0x0000780001007983 */ /* 0x00aee40000100800 */
[----:B---3--:R-:W-:-:S13]  /*14810*/  ISETP.GE.AND P0, PT, R0, c[0x0][0x538], PT ;  /* 0x00014e0000007a0c */ /* 0x008fda0003f06270 */
[----:B--2-45:R-:W-:Y:S01]  /*14820*/  @P0 CALL.REL.NOINC `(.L_x_5958) ;  /* 0x0000001000000944 */ /* 0x034fe20003c00000 */
[----:B------:R-:W-:Y:S05]  /*14830*/  BRA `(.L_x_5959) ;  /* 0xfffec68000007947 */ /* 0x000fea000383ffff */
.L_x_5958:
[----:B------:R-:W-:Y:S05]  /*14840*/  EXIT ;  /* 0x000000000000794d */ /* 0x000fea0003800000 */
.L_x_5908:
[----:B------:R2:W-:Y:S01]  /*14850*/  STL [R1+0x10], RZ ;  /* 0x000010ff01007387 */ /* 0x0005e20000100800 */
[----:B------:R-:W-:Y:S01]  /*14860*/  IMAD.MOV.U32 R0, RZ, RZ, R5 ;  /* 0x000000ffff007224 */ /* 0x000fe200078e0005 */
[----:B------:R-:W-:Y:S02]  /*14870*/  MOV R3, 0x181f ;  /* 0x0000181f00037802 */ /* 0x000fe40000000f00 */
[----:B------:R-:W-:Y:S02]  /*14880*/  MOV R2, 0x148a0 ;  /* 0x000148a000027802 */ /* 0x000fe40000000f00 */
[----:B-12--5:R-:W-:Y:S05]  /*14890*/  CALL.REL.NOINC `($__internal_97_$__cuda_sm70_shflsync_idx_p) ;  /* 0x00002d0000007944 */ /* 0x026fea0003c00000 */
[----:B-----5:R-:W-:Y:S01]  /*148a0*/  MOV R4, R0 ;  /* 0x0000000000047202 */ /* 0x020fe20000000f00 */
[----:B-1----:R-:W-:Y:S05]  /*148b0*/  BRA `(.L_x_5960) ;  /* 0xfffed51000007947 */ /* 0x002fea000383ffff */
.L_x_5909:
[----:B------:R4:W-:Y:S01]  /*148c0*/  STL [R1+0x10], RZ ;  /* 0x000010ff01007387 */ /* 0x0009e20000100800 */
[----:B------:R-:W-:Y:S01]  /*148d0*/  IMAD.MOV.U32 R0, RZ, RZ, R13 ;  /* 0x000000ffff007224 */ /* 0x000fe200078e000d */
[----:B------:R-:W-:Y:S02]  /*148e0*/  MOV R3, 0x181f ;  /* 0x0000181f00037802 */ /* 0x000fe40000000f00 */
[----:B------:R-:W-:Y:S02]  /*148f0*/  MOV R2, 0x14910 ;  /* 0x0001491000027802 */ /* 0x000fe40000000f00 */
[----:B-12345:R-:W-:Y:S05]  /*14900*/  CALL.REL.NOINC `($__internal_97_$__cuda_sm70_shflsync_idx_p) ;  /* 0x00002c9000007944 */ /* 0x03efea0003c00000 */
[----:B-1---5:R-:W-:Y:S05]  /*14910*/  BRA `(.L_x_5961) ;  /* 0xfffed4d000007947 */ /* 0x022fea000383ffff */
.L_x_5912:
[----:B-1----:R-:W-:Y:S01]  /*14920*/  MOV R2, 0x1 ;  /* 0x0000000100027802 */ /* 0x002fe20000000f00 */
[----:B------:R-:W-:-:S02]  /*14930*/  IMAD.MOV.U32 R0, RZ, RZ, R5 ;  /* 0x000000ffff007224 */ /* 0x000fc400078e0005 */
[----:B------:R-:W-:Y:S02]  /*14940*/  IMAD.MOV.U32 R3, RZ, RZ, 0x181f ;  /* 0x0000181fff037424 */ /* 0x000fe400078e00ff */
[----:B------:R1:W-:Y:S02]  /*14950*/  STL [R1+0x10], R2 ;  /* 0x0000100201007387 */ /* 0x0003e40000100800 */
[----:B-1----:R-:W-:Y:S02]  /*14960*/  MOV R2, 0x14980 ;  /* 0x0001498000027802 */ /* 0x002fe40000000f00 */
[----:B---3-5:R-:W-:Y:S05]  /*14970*/  CALL.REL.NOINC `($__internal_97_$__cuda_sm70_shflsync_idx_p) ;  /* 0x00002c2000007944 */ /* 0x028fea0003c00000 */
[----:B------:R-:W-:Y:S01]  /*14980*/  MOV R2, 0x1 ;  /* 0x0000000100027802 */ /* 0x000fe20000000f00 */
[----:B-----5:R-:W-:Y:S01]  /*14990*/  IMAD.MOV.U32 R4, RZ, RZ, R0 ;  /* 0x000000ffff047224 */ /* 0x020fe200078e0000 */
[----:B------:R-:W-:Y:S01]  /*149a0*/  MOV R3, 0x181f ;  /* 0x0000181f00037802 */ /* 0x000fe20000000f00 */
[----:B------:R-:W-:Y:S02]  /*149b0*/  IMAD.MOV.U32 R0, RZ, RZ, R13 ;  /* 0x000000ffff007224 */ /* 0x000fe400078e000d */
[----:B------:R2:W-:Y:S02]  /*149c0*/  STL [R1+0x10], R2 ;  /* 0x0000100201007387 */ /* 0x0005e40000100800 */
[----:B--2---:R-:W-:-:S02]  /*149d0*/  MOV R2, 0x149f0 ;  /* 0x000149f000027802 */ /* 0x004fc40000000f00 */
[----:B-1----:R-:W-:Y:S05]  /*149e0*/  CALL.REL.NOINC `($__internal_97_$__cuda_sm70_shflsync_idx_p) ;  /* 0x00002bb000007944 */ /* 0x002fea0003c00000 */
[----:B-1---5:R-:W-:Y:S05]  /*149f0*/  BRA `(.L_x_5962) ;  /* 0xfffed65000007947 */ /* 0x022fea000383ffff */
.L_x_5915:
[----:B-1----:R-:W-:Y:S01]  /*14a00*/  MOV R2, 0x2 ;  /* 0x0000000200027802 */ /* 0x002fe20000000f00 */
[----:B----4-:R-:W-:-:S02]  /*14a10*/  IMAD.MOV.U32 R0, RZ, RZ, R5 ;  /* 0x000000ffff007224 */ /* 0x010fc400078e0005 */
[----:B------:R-:W-:Y:S02]  /*14a20*/  IMAD.MOV.U32 R3, RZ, RZ, 0x181f ;  /* 0x0000181fff037424 */ /* 0x000fe400078e00ff */
[----:B------:R1:W-:Y:S02]  /*14a30*/  STL [R1+0x10], R2 ;  /* 0x0000100201007387 */ /* 0x0003e40000100800 */
[----:B-1----:R-:W-:Y:S02]  /*14a40*/  MOV R2, 0x14a60 ;  /* 0x00014a6000027802 */ /* 0x002fe40000000f00 */
[----:B--23-5:R-:W-:Y:S05]  /*14a50*/  CALL.REL.NOINC `($__internal_97_$__cuda_sm70_shflsync_idx_p) ;  /* 0x00002b4000007944 */ /* 0x02cfea0003c00000 */
[----:B-----5:R-:W-:Y:S01]  /*14a60*/  MOV R4, R0 ;  /* 0x0000000000047202 */ /* 0x020fe20000000f00 */
[----:B-1----:R-:W-:Y:S05]  /*14a70*/  BRA `(.L_x_5963) ;  /* 0xfffed7b000007947 */ /* 0x002fea000383ffff */
.L_x_5916:
[----:B-1----:R-:W-:Y:S01]  /*14a80*/  MOV R2, 0x2 ;  /* 0x0000000200027802 */ /* 0x002fe20000000f00 */
[----:B----4-:R-:W-:Y:S02]  /*14a90*/  IMAD.MOV.U32 R0, RZ, RZ, R13 ;  /* 0x000000ffff007224 */ /* 0x010fe400078e000d */
[----:B------:R-:W-:Y:S02]  /*14aa0*/  IMAD.MOV.U32 R3, RZ, RZ, 0x181f ;  /* 0x0000181fff037424 */ /* 0x000fe400078e00ff */
[----:B------:R1:W-:Y:S02]  /*14ab0*/  STL [R1+0x10], R2 ;  /* 0x0000100201007387 */ /* 0x0003e40000100800 */
[----:B-1----:R-:W-:-:S02]  /*14ac0*/  MOV R2, 0x14ae0 ;  /* 0x00014ae000027802 */ /* 0x002fc40000000f00 */
[----:B--23-5:R-:W-:Y:S05]  /*14ad0*/  CALL.REL.NOINC `($__internal_97_$__cuda_sm70_shflsync_idx_p) ;  /* 0x00002ac000007944 */ /* 0x02cfea0003c00000 */
[----:B-1---5:R-:W-:Y:S05]  /*14ae0*/  BRA `(.L_x_5964) ;  /* 0xfffed76000007947 */ /* 0x022fea000383ffff */
.L_x_5919:
[----:B-1----:R-:W-:Y:S01]  /*14af0*/  MOV R2, 0x3 ;  /* 0x0000000300027802 */ /* 0x002fe20000000f00 */
[----:B--2---:R-:W-:-:S02]  /*14b00*/  IMAD.MOV.U32 R0, RZ, RZ, R5 ;  /* 0x000000ffff007224 */ /* 0x004fc400078e0005 */
[----:B------:R-:W-:Y:S02]  /*14b10*/  IMAD.MOV.U32 R3, RZ, RZ, 0x181f ;  /* 0x0000181fff037424 */ /* 0x000fe400078e00ff */
[----:B------:R1:W-:Y:S02]  /*14b20*/  STL [R1+0x10], R2 ;  /* 0x0000100201007387 */ /* 0x0003e40000100800 */
[----:B-1----:R-:W-:Y:S02]  /*14b30*/  MOV R2, 0x14b50 ;  /* 0x00014b5000027802 */ /* 0x002fe40000000f00 */
[----:B---345:R-:W-:Y:S05]  /*14b40*/  CALL.REL.NOINC `($__internal_97_$__cuda_sm70_shflsync_idx_p) ;  /* 0x00002a5000007944 */ /* 0x038fea0003c00000 */
        /* <DEDUP_REMOVED lines=8> */
.L_x_5922:
[----:B------:R2:W-:Y:S01]  /*14bd0*/  STL [R1+0x10], RZ ;  /* 0x000010ff01007387 */ /* 0x0005e20000100800 */
[----:B------:R-:W-:Y:S01]  /*14be0*/  IMAD.MOV.U32 R0, RZ, RZ, R5 ;  /* 0x000000ffff007224 */ /* 0x000fe200078e0005 */
[----:B------:R-:W-:-:S02]  /*14bf0*/  MOV R3, 0x181f ;  /* 0x0000181f00037802 */ /* 0x000fc40000000f00 */
[----:B------:R-:W-:Y:S02]  /*14c00*/  MOV R2, 0x14c20 ;  /* 0x00014c2000027802 */ /* 0x000fe40000000f00 */
[----:B-12---:R-:W-:Y:S05]  /*14c10*/  CALL.REL.NOINC `($__internal_97_$__cuda_sm70_shflsync_idx_p) ;  /* 0x0000298000007944 */ /* 0x006fea0003c00000 */
[----:B-----5:R-:W-:Y:S01]  /*14c20*/  MOV R4, R0 ;  /* 0x0000000000047202 */ /* 0x020fe20000000f00 */
[----:B-1----:R-:W-:Y:S05]  /*14c30*/  BRA `(.L_x_5966) ;  /* 0xfffefe9000007947 */ /* 0x002fea000383ffff */
.L_x_5923:
[----:B------:R4:W-:Y:S01]  /*14c40*/  STL [R1+0x10], RZ ;  /* 0x000010ff01007387 */ /* 0x0009e20000100800 */
[----:B------:R-:W-:Y:S01]  /*14c50*/  IMAD.MOV.U32 R0, RZ, RZ, R22 ;  /* 0x000000ffff007224 */ /* 0x000fe200078e0016 */
[----:B------:R-:W-:Y:S02]  /*14c60*/  MOV R3, 0x181f ;  /* 0x0000181f00037802 */ /* 0x000fe40000000f00 */
[----:B------:R-:W-:Y:S02]  /*14c70*/  MOV R2, 0x14c90 ;  /* 0x00014c9000027802 */ /* 0x000fe40000000f00 */
[----:B-1234-:R-:W-:Y:S05]  /*14c80*/  CALL.REL.NOINC `($__internal_97_$__cuda_sm70_shflsync_idx_p) ;  /* 0x0000291000007944 */ /* 0x01efea0003c00000 */
[----:B------:R-:W2:Y:S04]  /*14c90*/  LDL R2, [R1] ;  /* 0x0000000001027983 */ /* 0x000ea80000100800 */
[----:B------:R-:W3:Y:S04]  /*14ca0*/  LDL R14, [R1+0x20] ;  /* 0x00002000010e7983 */ /* 0x000ee80000100800 */
[----:B------:R-:W4:Y:S04]  /*14cb0*/  LDL R13, [R1+0x1c] ;  /* 0x00001c00010d7983 */ /* 0x000f280000100800 */
[----:B------:R-:W4:Y:S01]  /*14cc0*/  LDL R12, [R1+0x18] ;  /* 0x00001800010c7983 */ /* 0x000f220000100800 */
[----:B------:R-:W-:-:S02]  /*14cd0*/  IADD3 R10, P1, R0, R140, RZ ;  /* 0x0000008c000a7210 */ /* 0x000fc40007f3e0ff */
[C---:B------:R-:W-:Y:S02]  /*14ce0*/  IADD3 R8, P0, R0.reuse, R141, RZ ;  /* 0x0000008d00087210 */ /* 0x040fe40007f1e0ff */
        /* <DEDUP_REMOVED lines=22> */
[----:B----4-:R-:W-:-:S02]  /*14e50*/  IMAD.MOV.U32 R2, RZ, RZ, 0x1 ;  /* 0x00000001ff027424 */ /* 0x010fc400078e00ff */
[----:B------:R-:W-:-:S03]  /*14e60*/  IMAD.MOV.U32 R3, RZ, RZ, 0x181f ;  /* 0x0000181fff037424 */ /* 0x000fc600078e00ff */
[----:B------:R3:W-:Y:S02]  /*14e70*/  STL [R1+0x10], R2 ;  /* 0x0000100201007387 */ /* 0x0007e40000100800 */
[----:B---3--:R-:W-:Y:S02]  /*14e80*/  MOV R2, 0x14ea0 ;  /* 0x00014ea000027802 */ /* 0x008fe40000000f00 */
[----:B-12---:R-:W-:Y:S05]  /*14e90*/  CALL.REL.NOINC `($__internal_97_$__cuda_sm70_shflsync_idx_p) ;  /* 0x0000270000007944 */ /* 0x006fea0003c00000 */
[----:B------:R-:W-:Y:S01]  /*14ea0*/  MOV R2, 0x1 ;  /* 0x0000000100027802 */ /* 0x000fe20000000f00 */
[----:B-----5:R-:W-:Y:S01]  /*14eb0*/  IMAD.MOV.U32 R4, RZ, RZ, R0 ;  /* 0x000000ffff047224 */ /* 0x020fe200078e0000 */
[----:B------:R-:W-:Y:S01]  /*14ec0*/  MOV R3, 0x181f ;  /* 0x0000181f00037802 */ /* 0x000fe20000000f00 */
[----:B------:R-:W-:Y:S02]  /*14ed0*/  IMAD.MOV.U32 R0, RZ, RZ, R22 ;  /* 0x000000ffff007224 */ /* 0x000fe400078e0016 */
[----:B------:R2:W-:Y:S02]  /*14ee0*/  STL [R1+0x10], R2 ;  /* 0x0000100201007387 */ /* 0x0005e40000100800 */
[----:B--2---:R-:W-:Y:S02]  /*14ef0*/  MOV R2, 0x14f10 ;  /* 0x00014f1000027802 */ /* 0x004fe40000000f00 */
[----:B-1----:R-:W-:Y:S05]  /*14f00*/  CALL.REL.NOINC `($__internal_97_$__cuda_sm70_shflsync_idx_p) ;  /* 0x0000269000007944 */ /* 0x002fea0003c00000 */
[C---:B------:R-:W-:Y:S02]  /*14f10*/  IADD3 R2, -R7.reuse, 0x10, RZ ;  /* 0x0000001007027810 */ /* 0x040fe40007ffe1ff */
[----:B------:R-:W-:-:S02]  /*14f20*/  ISETP.NE.U32.AND P2, PT, R7, RZ, PT ;  /* 0x000000ff0700720c */ /* 0x000fc40003f45070 */
[----:B------:R-:W-:Y:S02]  /*14f30*/  LOP3.LUT R2, R2, 0xf, RZ, 0xc0, !PT ;  /* 0x0000000f02027812 */ /* 0x000fe400078ec0ff */
[----:B------:R-:W-:Y:S02]  /*14f40*/  IADD3 R8, -R13, 0x10, RZ ;  /* 0x000000100d087810 */ /* 0x000fe40007ffe1ff */
[----:B------:R-:W-:Y:S02]  /*14f50*/  IADD3 R2, P1, P0, R2, R0, R140 ;  /* 0x0000000002027210 */ /* 0x000fe4000783e08c */
[----:B------:R-:W-:Y:S02]  /*14f60*/  LOP3.LUT R8, R8, 0xf, RZ, 0xc0, !PT ;  /* 0x0000000f08087812 */ /* 0x000fe400078ec0ff */
[----:B-----5:R-:W-:Y:S02]  /*14f70*/  IADD3.X R3, RZ, R4, R132, P1, P0 ;  /* 0x00000004ff037210 */ /* 0x020fe40000fe0484 */
[----:B------:R-:W-:-:S02]  /*14f80*/  IADD3 R6, -R12, 0x10, RZ ;  /* 0x000000100c067810 */ /* 0x000fc40007ffe1ff */
        /* <DEDUP_REMOVED lines=20> */
[----:B--2---:R-:W-:Y:S02]  /*150d0*/  IMAD.MOV.U32 R2, RZ, RZ, 0x2 ;  /* 0x00000002ff027424 */ /* 0x004fe400078e00ff */
[----:B------:R-:W-:-:S03]  /*150e0*/  IMAD.MOV.U32 R3, RZ, RZ, 0x181f ;  /* 0x0000181fff037424 */ /* 0x000fc600078e00ff */
[----:B------:R2:W-:Y:S02]  /*150f0*/  STL [R1+0x10], R2 ;  /* 0x0000100201007387 */ /* 0x0005e40000100800 */
[----:B--2---:R-:W-:Y:S02]  /*15100*/  MOV R2, 0x15120 ;  /* 0x0001512000027802 */ /* 0x004fe40000000f00 */
[----:B-1-3--:R-:W-:Y:S05]  /*15110*/  CALL.REL.NOINC `($__internal_97_$__cuda_sm70_shflsync_idx_p) ;  /* 0x0000248000007944 */ /* 0x00afea0003c00000 */
[----:B------:R-:W-:Y:S01]  /*15120*/  MOV R2, 0x2 ;  /* 0x0000000200027802 */ /* 0x000fe20000000f00 */
[----:B-----5:R-:W-:Y:S01]  /*15130*/  IMAD.MOV.U32 R4, RZ, RZ, R0 ;  /* 0x000000ffff047224 */ /* 0x020fe200078e0000 */
[----:B------:R-:W-:Y:S01]  /*15140*/  MOV R3, 0x181f ;  /* 0x0000181f00037802 */ /* 0x000fe20000000f00 */
[----:B------:R-:W-:Y:S02]  /*15150*/  IMAD.MOV.U32 R0, RZ, RZ, R22 ;  /* 0x000000ffff007224 */ /* 0x000fe400078e0016 */
[----:B------:R2:W-:Y:S02]  /*15160*/  STL [R1+0x10], R2 ;  /* 0x0000100201007387 */ /* 0x0005e40000100800 */
[----:B--2---:R-:W-:Y:S02]  /*15170*/  MOV R2, 0x15190 ;  /* 0x0001519000027802 */ /* 0x004fe40000000f00 */
[----:B-1----:R-:W-:Y:S05]  /*15180*/  CALL.REL.NOINC `($__internal_97_$__cuda_sm70_shflsync_idx_p) ;  /* 0x0000241000007944 */ /* 0x002fea0003c00000 */
[----:B-1---5:R-:W-:Y:S05]  /*15190*/  BRA `(.L_x_5967) ;  /* 0xfffefbd000007947 */ /* 0x022fea000383ffff */
.L_x_5924:
[----:B------:R1:W-:Y:S01]  /*151a0*/  STL [R1+0x10], RZ ;  /* 0x000010ff01007387 */ /* 0x0003e20000100800 */
[----:B------:R-:W-:Y:S01]  /*151b0*/  IMAD.MOV.U32 R0, RZ, RZ, R4 ;  /* 0x000000ffff007224 */ /* 0x000fe200078e0004 */
[----:B------:R-:W-:-:S02]  /*151c0*/  MOV R3, 0x1c1f ;  /* 0x00001c1f00037802 */ /* 0x000fc40000000f00 */
[----:B------:R-:W-:Y:S02]  /*151d0*/  MOV R2, 0x151f0 ;  /* 0x000151f000027802 */ /* 0x000fe40000000f00 */
[----:B-1----:R-:W-:Y:S05]  /*151e0*/  CALL.REL.NOINC `($__internal_97_$__cuda_sm70_shflsync_idx_p) ;  /* 0x000023b000007944 */ /* 0x002fea0003c00000 */
[----:B-1---5:R-:W-:Y:S05]  /*151f0*/  BRA `(.L_x_5968) ;  /* 0xfffefe3000007947 */ /* 0x022fea000383ffff */
.L_x_5925:
[----:B------:R-:W-:Y:S01]  /*15200*/  MOV R2, 0x1 ;  /* 0x0000000100027802 */ /* 0x000fe20000000f00 */
[----:B------:R-:W-:Y:S02]  /*15210*/  IMAD.MOV.U32 R0, RZ, RZ, R4 ;  /* 0x000000ffff007224 */ /* 0x000fe400078e0004 */
[----:B------:R-:W-:Y:S02]  /*15220*/  IMAD.MOV.U32 R3, RZ, RZ, 0x1c1f ;  /* 0x00001c1fff037424 */ /* 0x000fe400078e00ff */
[----:B------:R2:W-:Y:S02]  /*15230*/  STL [R1+0x10], R2 ;  /* 0x0000100201007387 */ /* 0x0005e40000100800 */
[----:B--2---:R-:W-:Y:S02]  /*15240*/  MOV R2, 0x15260 ;  /* 0x0001526000027802 */ /* 0x004fe40000000f00 */
[----:B-1----:R-:W-:Y:S05]  /*15250*/  CALL.REL.NOINC `($__internal_97_$__cuda_sm70_shflsync_idx_p) ;  /* 0x0000234000007944 */ /* 0x002fea0003c00000 */
[----:B-----5:R-:W-:Y:S01]  /*15260*/  IMAD.IADD R0, R5, 0x1, R0 ;  /* 0x0000000105007824 */ /* 0x020fe200078e0200 */
[----:B------:R-:W-:Y:S02]  /*15270*/  FMNMX.FTZ R133, R7, R8, !PT ;  /* 0x0000000807857209 */ /* 0x000fe40007810000 */
[----:B------:R-:W-:-:S02]  /*15280*/  MOV R2, 0x158a0 ;  /* 0x000158a000027802 */ /* 0x000fc40000000f00 */
[----:B------:R-:W-:Y:S01]  /*15290*/  IMNMX R6, R6, R0, PT ;  /* 0x0000000006067217 */ /* 0x000fe20003800200 */
[----:B------:R-:W-:Y:S01]  /*152a0*/  IMAD.MOV.U32 R0, RZ, RZ, 0x2 ;  /* 0x00000002ff007424 */ /* 0x000fe200078e00ff */
        /* <DEDUP_REMOVED lines=10> */
[----:B------:R-:W-:-:S02]  /*15350*/  FSEL R10, R75, -INF , P0 ;  /* 0xff8000004b0a7808 */ /* 0x000fc40000000000 */
[C---:B------:R-:W-:Y:S02]  /*15360*/  ISETP.GT.AND P1, PT, R6.reuse, 0x10, PT ;  /* 0x000000100600780c */ /* 0x040fe40003f24270 */
[----:B------:R-:W-:Y:S02]  /*15370*/  FMNMX.FTZ R24, R11, R24, !PT ;  /* 0x000000180b187209 */ /* 0x000fe40007810000 */
[----:B------:R-:W-:Y:S02]  /*15380*/  FMNMX.FTZ R133, R15, R133, !PT ;  /* 0x000000850f857209 */ /* 0x000fe40007810000 */
[----:B------:R-:W-:Y:S02]  /*15390*/  ISETP.GT.AND P0, PT, R6, 0x11, PT ;  /* 0x000000110600780c */ /* 0x000fe40003f04270 */
[----:B------:R-:W-:Y:S02]  /*153a0*/  FSEL R9, R70, -INF , P1 ;  /* 0xff80000046097808 */ /* 0x000fe40000800000 */
[----:B------:R-:W-:-:S02]  /*153b0*/  FMNMX.FTZ R24, R10, R24, !PT ;  /* 0x000000180a187209 */ /* 0x000fc40007810000 */
[----:B------:R-:W-:Y:S02]  /*153c0*/  FMNMX.FTZ R133, R16, R133, !PT ;  /* 0x0000008510857209 */ /* 0x000fe40007810000 */
[----:B------:R-:W-:Y:S02]  /*153d0*/  FSEL R13, R71, -INF , P0 ;  /* 0xff800000470d7808 */ /* 0x000fe40000000000 */
[----:B------:R-:W-:Y:S02]  /*153e0*/  ISETP.GT.AND P1, PT, R6, 0x18, PT ;  /* 0x000000180600780c */ /* 0x000fe40003f24270 */
[----:B------:R-:W-:Y:S02]  /*153f0*/  FMNMX.FTZ R24, R9, R24, !PT ;  /* 0x0000001809187209 */ /* 0x000fe40007810000 */
[----:B------:R-:W-:Y:S02]  /*15400*/  FMNMX.FTZ R133, R18, R133, !PT ;  /* 0x0000008512857209 */ /* 0x000fe40007810000 */
[----:B------:R-:W-:-:S02]  /*15410*/  ISETP.GT.AND P0, PT, R6, 0x19, PT ;  /* 0x000000190600780c */ /* 0x000fc40003f04270 */
[----:B------:R-:W-:Y:S02]  /*15420*/  FSEL R17, R62, -INF , P1 ;  /* 0xff8000003e117808 */ /* 0x000fe40000800000 */
[----:B------:R-:W-:Y:S02]  /*15430*/  FMNMX.FTZ R24, R13, R24, !PT ;  /* 0x000000180d187209 */ /* 0x000fe40007810000 */
[----:B------:R-:W-:Y:S02]  /*15440*/  FMNMX.FTZ R133, R20, R133, !PT ;  /* 0x0000008514857209 */ /* 0x000fe40007810000 */
[----:B------:R-:W-:Y:S02]  /*15450*/  FSEL R19, R63, -INF , P0 ;  /* 0xff8000003f137808 */ /* 0x000fe40000000000 */
[----:B------:R-:W-:Y:S02]  /*15460*/  ISETP.GT.AND P1, PT, R6, 0x20, PT ;  /* 0x000000200600780c */ /* 0x000fe40003f24270 */
[----:B------:R-:W-:-:S02]  /*15470*/  FMNMX.FTZ R24, R17, R24, !PT ;  /* 0x0000001811187209 */ /* 0x000fc40007810000 */
[----:B------:R-:W-:Y:S02]  /*15480*/  FMNMX.FTZ R133, R105, R133, !PT ;  /* 0x0000008569857209 */ /* 0x000fe40007810000 */
        /* <DEDUP_REMOVED lines=13> */
[C---:B------:R-:W-:Y:S02]  /*15560*/  ISETP.GT.AND P1, PT, R6.reuse, 0x30, PT ;  /* 0x000000300600780c */ /* 0x040fe40003f24270 */
        /* <DEDUP_REMOVED lines=47> */
[----:B------:R-:W-:Y:S01]  /*15860*/  FMNMX.FTZ R24, R89, R24, !PT ;  /* 0x0000001859187209 */ /* 0x000fe20007810000 */
[----:B------:R-:W-:-:S03]  /*15870*/  IMAD.MOV.U32 R132, RZ, RZ, R133 ;  /* 0x000000ffff847224 */ /* 0x000fc600078e0085 */
[----:B------:R-:W-:Y:S02]  /*15880*/  FMNMX.FTZ R24, R88, R24, !PT ;  /* 0x0000001858187209 */ /* 0x000fe40007810000 */
[----:B-1----:R-:W-:Y:S05]  /*15890*/  CALL.REL.NOINC `($__internal_96_$__cuda_sm70_shflsync_bfly_p) ;  /* 0x00001ca000007944 */ /* 0x002fea0003c00000 */
[----:B------:R-:W-:Y:S01]  /*158a0*/  FMNMX.FTZ R133, R133, R0, !PT ;  /* 0x0000000085857209 */ /* 0x000fe20007810000 */
[----:B------:R-:W-:Y:S01]  /*158b0*/  IMAD.MOV.U32 R0, RZ, RZ, 0x1 ;  /* 0x00000001ff007424 */ /* 0x000fe200078e00ff */
[----:B------:R-:W-:-:S03]  /*158c0*/  MOV R2, 0x158f0 ;  /* 0x000158f000027802 */ /* 0x000fc60000000f00 */
[----:B------:R-:W-:Y:S02]  /*158d0*/  IMAD.MOV.U32 R132, RZ, RZ, R133 ;  /* 0x000000ffff847224 */ /* 0x000fe400078e0085 */
[----:B------:R-:W-:Y:S05]  /*158e0*/  CALL.REL.NOINC `($__internal_96_$__cuda_sm70_shflsync_bfly_p) ;  /* 0x00001c5000007944 */ /* 0x000fea0003c00000 */
[----:B------:R-:W-:Y:S01]  /*158f0*/  FMNMX.FTZ R133, R133, R0, !PT ;  /* 0x0000000085857209 */ /* 0x000fe20007810000 */
[----:B------:R-:W-:Y:S01]  /*15900*/  IMAD.MOV.U32 R132, RZ, RZ, R24 ;  /* 0x000000ffff847224 */ /* 0x000fe200078e0018 */
[----:B------:R-:W-:Y:S01]  /*15910*/  MOV R2, 0x15940 ;  /* 0x0001594000027802 */ /* 0x000fe20000000f00 */
[----:B------:R-:W-:Y:S02]  /*15920*/  IMAD.MOV.U32 R0, RZ, RZ, 0x2 ;  /* 0x00000002ff007424 */ /* 0x000fe400078e00ff */
[----:B------:R-:W-:Y:S05]  /*15930*/  CALL.REL.NOINC `($__internal_96_$__cuda_sm70_shflsync_bfly_p) ;  /* 0x00001c0000007944 */ /* 0x000fea0003c00000 */
[----:B------:R-:W-:Y:S01]  /*15940*/  FMNMX.FTZ R24, R24, R0, !PT ;  /* 0x0000000018187209 */ /* 0x000fe20007810000 */
[----:B------:R-:W-:Y:S01]  /*15950*/  IMAD.MOV.U32 R0, RZ, RZ, 0x1 ;  /* 0x00000001ff007424 */ /* 0x000fe200078e00ff */
[----:B------:R-:W-:-:S03]  /*15960*/  MOV R2, 0x15990 ;  /* 0x0001599000027802 */ /* 0x000fc60000000f00 */
[----:B------:R-:W-:Y:S02]  /*15970*/  IMAD.MOV.U32 R132, RZ, RZ, R24 ;  /* 0x000000ffff847224 */ /* 0x000fe400078e0018 */
[----:B------:R-:W-:Y:S05]  /*15980*/  CALL.REL.NOINC `($__internal_96_$__cuda_sm70_shflsync_bfly_p) ;  /* 0x00001bb000007944 */ /* 0x000fea0003c00000 */
[----:B------:R-:W-:Y:S01]  /*15990*/  MOV R3, R0 ;  /* 0x0000000000037202 */ /* 0x000fe20000000f00 */
[----:B------:R-:W-:Y:S05]  /*159a0*/  BRA `(.L_x_5969) ;  /* 0xffff003000007947 */ /* 0x000fea000383ffff */
.L_x_5929:
[----:B------:R-:W-:Y:S01]  /*159b0*/  MOV R3, 0x181f ;  /* 0x0000181f00037802 */ /* 0x000fe20000000f00 */
[----:B------:R1:W-:Y:S01]  /*159c0*/  STL [R1+0x10], RZ ;  /* 0x000010ff01007387 */ /* 0x0003e20000100800 */
[----:B------:R-:W-:Y:S01]  /*159d0*/  MOV R2, 0x15a00 ;  /* 0x00015a0000027802 */ /* 0x000fe20000000f00 */
[----:B------:R-:W-:Y:S02]  /*159e0*/  IMAD.MOV.U32 R0, RZ, RZ, R5 ;  /* 0x000000ffff007224 */ /* 0x000fe400078e0005 */
[----:B-1----:R-:W-:Y:S05]  /*159f0*/  CALL.REL.NOINC `($__internal_97_$__cuda_sm70_shflsync_idx_p) ;  /* 0x00001ba000007944 */ /* 0x002fea0003c00000 */
[----:B-----5:R-:W-:Y:S01]  /*15a00*/  MOV R4, R0 ;  /* 0x0000000000047202 */ /* 0x020fe20000000f00 */
[----:B-1----:R-:W-:-:S05]  /*15a10*/  BRA `(.L_x_5970) ;  /* 0xffff25f000007947 */ /* 0x002fca000383ffff */
.L_x_5930:
[----:B------:R-:W-:Y:S01]  /*15a20*/  MOV R3, 0x181f ;  /* 0x0000181f00037802 */ /* 0x000fe20000000f00 */
[----:B------:R3:W-:Y:S01]  /*15a30*/  STL [R1+0x10], RZ ;  /* 0x000010ff01007387 */ /* 0x0007e20000100800 */
[----:B------:R-:W-:Y:S01]  /*15a40*/  MOV R2, 0x15a70 ;  /* 0x00015a7000027802 */ /* 0x000fe20000000f00 */
[----:B------:R-:W-:Y:S02]  /*15a50*/  IMAD.MOV.U32 R0, RZ, RZ, R6 ;  /* 0x000000ffff007224 */ /* 0x000fe400078e0006 */
[----:B-123--:R-:W-:Y:S05]  /*15a60*/  CALL.REL.NOINC `($__internal_97_$__cuda_sm70_shflsync_idx_p) ;  /* 0x00001b3000007944 */ /* 0x00efea0003c00000 */
[----:B------:R-:W2:Y:S01]  /*15a70*/  LDL R3, [R1] ;  /* 0x0000000001037983 */ /* 0x000ea20000100800 */
[----:B------:R-:W-:Y:S03]  /*15a80*/  IADD3 R20, P0, R0, R29, RZ ;  /* 0x0000001d00147210 */ /* 0x000fe60007f1e0ff */
        /* <DEDUP_REMOVED lines=26> */
[----:B---3--:R-:W-:Y:S02]  /*15c30*/  IMAD.MOV.U32 R2, RZ, RZ, 0x1 ;  /* 0x00000001ff027424 */ /* 0x008fe400078e00ff */
[----:B------:R-:W-:Y:S03]  /*15c40*/  IMAD.MOV.U32 R3, RZ, RZ, 0x181f ;  /* 0x0000181fff037424 */ /* 0x000fe600078e00ff */
        /* <DEDUP_REMOVED lines=38> */
[----:B--2---:R-:W-:Y:S02]  /*15eb0*/  IMAD.MOV.U32 R2, RZ, RZ, 0x2 ;  /* 0x00000002ff027424 */ /* 0x004fe400078e00ff */
[----:B------:R-:W-:Y:S03]  /*15ec0*/  IMAD.MOV.U32 R3, RZ, RZ, 0x181f ;  /* 0x0000181fff037424 */ /* 0x000fe600078e00ff */
[----:B------:R2:W-:Y:S02]  /*15ed0*/  STL [R1+0x10], R2 ;  /* 0x0000100201007387 */ /* 0x0005e40000100800 */
[----:B--2---:R-:W-:Y:S02]  /*15ee0*/  MOV R2, 0x15f00 ;  /* 0x00015f0000027802 */ /* 0x004fe40000000f00 */
[----:B-1----:R-:W-:Y:S05]  /*15ef0*/  CALL.REL.NOINC `($__internal_97_$__cuda_sm70_shflsync_idx_p) ;  /* 0x000016a000007944 */ /* 0x002fea0003c00000 */
[----:B------:R-:W-:Y:S01]  /*15f00*/  MOV R2, 0x2 ;  /* 0x0000000200027802 */ /* 0x000fe20000000f00 */
[----:B-----5:R-:W-:Y:S01]  /*15f10*/  IMAD.MOV.U32 R4, RZ, RZ, R0 ;  /* 0x000000ffff047224 */ /* 0x020fe200078e0000 */
[----:B------:R-:W-:Y:S01]  /*15f20*/  MOV R3, 0x181f ;  /* 0x0000181f00037802 */ /* 0x000fe20000000f00 */
[----:B------:R-:W-:Y:S02]  /*15f30*/  IMAD.MOV.U32 R0, RZ, RZ, R6 ;  /* 0x000000ffff007224 */ /* 0x000fe400078e0006 */
[----:B------:R2:W-:Y:S02]  /*15f40*/  STL [R1+0x10], R2 ;  /* 0x0000100201007387 */ /* 0x0005e40000100800 */
[----:B--2---:R-:W-:Y:S02]  /*15f50*/  MOV R2, 0x15f70 ;  /* 0x00015f7000027802 */ /* 0x004fe40000000f00 */
[----:B-1----:R-:W-:Y:S05]  /*15f60*/  CALL.REL.NOINC `($__internal_97_$__cuda_sm70_shflsync_idx_p) ;  /* 0x0000163000007944 */ /* 0x002fea0003c00000 */
[----:B-1---5:R-:W-:-:S05]  /*15f70*/  BRA `(.L_x_5971) ;  /* 0xffff233000007947 */ /* 0x022fca000383ffff */
.L_x_5933:
[----:B------:R-:W-:Y:S01]  /*15f80*/  MOV R3, 0x181f ;  /* 0x0000181f00037802 */ /* 0x000fe20000000f00 */
[----:B------:R2:W-:Y:S01]  /*15f90*/  STL [R1+0x10], RZ ;  /* 0x000010ff01007387 */ /* 0x0005e20000100800 */
[----:B------:R-:W-:Y:S01]  /*15fa0*/  MOV R2, 0x15fd0 ;  /* 0x00015fd000027802 */ /* 0x000fe20000000f00 */
[----:B------:R-:W-:Y:S02]  /*15fb0*/  IMAD.MOV.U32 R0, RZ, RZ, R133 ;  /* 0x000000ffff007224 */ /* 0x000fe400078e0085 */
[----:B-12---:R-:W-:Y:S05]  /*15fc0*/  CALL.REL.NOINC `($__internal_97_$__cuda_sm70_shflsync_idx_p) ;  /* 0x000015d000007944 */ /* 0x006fea0003c00000 */
[----:B------:R-:W-:Y:S01]  /*15fd0*/  MOV R132, R0 ;  /* 0x0000000000847202 */ /* 0x000fe20000000f00 */
[----:B-1---5:R-:W-:-:S05]  /*15fe0*/  BRA `(.L_x_5972) ;  /* 0xffff3b2000007947 */ /* 0x022fca000383ffff */
.L_x_5934:
[----:B------:R-:W-:Y:S01]  /*15ff0*/  MOV R3, 0x181f ;  /* 0x0000181f00037802 */ /* 0x000fe20000000f00 */
[----:B------:R4:W-:Y:S01]  /*16000*/  STL [R1+0x10], RZ ;  /* 0x000010ff01007387 */ /* 0x0009e20000100800 */
[----:B------:R-:W-:Y:S01]  /*16010*/  MOV R2, 0x16040 ;  /* 0x0001604000027802 */ /* 0x000fe20000000f00 */
[----:B------:R-:W-:Y:S02]  /*16020*/  IMAD.MOV.U32 R0, RZ, RZ, R184 ;  /* 0x000000ffff007224 */ /* 0x000fe400078e00b8 */
[----:B-1234-:R-:W-:Y:S05]  /*16030*/  CALL.REL.NOINC `($__internal_97_$__cuda_sm70_shflsync_idx_p) ;  /* 0x0000156000007944 */ /* 0x01efea0003c00000 */
[----:B------:R-:W2:Y:S01]  /*16040*/  LDL R3, [R1] ;  /* 0x0000000001037983 */ /* 0x000ea20000100800 */
[----:B------:R-:W-:Y:S03]  /*16050*/  IADD3 R190, P0, R0, R195, RZ ;  /* 0x000000c300be7210 */ /* 0x000fe60007f1e0ff */
[----:B------:R-:W3:Y:S02]  /*16060*/  LDL R2, [R1+0x20] ;  /* 0x0000200001027983 */ /* 0x000ee40000100800 */
[----:B------:R-:W-:Y:S02]  /*16070*/  IMAD.X R191, R132, 0x1, R185, P0 ;  /* 0x0000000184bf7824 */ /* 0x000fe400000e06b9 */
        /* <DEDUP_REMOVED lines=28> */
[----:B-12--5:R-:W-:Y:S05]  /*16240*/  CALL.REL.NOINC `($__internal_97_$__cuda_sm70_shflsync_idx_p) ;  /* 0x0000135000007944 */ /* 0x026fea0003c00000 */
[----:B------:R-:W-:Y:S01]  /*16250*/  MOV R2, 0x1 ;  /* 0x0000000100027802 */ /* 0x000fe20000000f00 */
[----:B------:R-:W-:Y:S01]  /*16260*/  IMAD.MOV.U32 R132, RZ, RZ, R0 ;  /* 0x000000ffff847224 */ /* 0x000fe200078e0000 */
[----:B------:R-:W-:Y:S01]  /*16270*/  MOV R3, 0x181f ;  /* 0x0000181f00037802 */ /* 0x000fe20000000f00 */
[----:B------:R-:W-:Y:S02]  /*16280*/  IMAD.MOV.U32 R0, RZ, RZ, R184 ;  /* 0x000000ffff007224 */ /* 0x000fe400078e00b8 */
[----:B------:R2:W-:Y:S02]  /*16290*/  STL [R1+0x10], R2 ;  /* 0x0000100201007387 */ /* 0x0005e40000100800 */
[----:B--2---:R-:W-:Y:S02]  /*162a0*/  MOV R2, 0x162c0 ;  /* 0x000162c000027802 */ /* 0x004fe40000000f00 */
[----:B-1---5:R-:W-:Y:S05]  /*162b0*/  CALL.REL.NOINC `($__internal_97_$__cuda_sm70_shflsync_idx_p) ;  /* 0x000012e000007944 */ /* 0x022fea0003c00000 */
[C---:B------:R-:W-:Y:S02]  /*162c0*/  IADD3 R2, -R189.reuse, 0x10, RZ ;  /* 0x00000010bd027810 */ /* 0x040fe40007ffe1ff */
        /* <DEDUP_REMOVED lines=31> */
[----:B-1---5:R-:W-:Y:S05]  /*164c0*/  CALL.REL.NOINC `($__internal_97_$__cuda_sm70_shflsync_idx_p) ;  /* 0x000010d000007944 */ /* 0x022fea0003c00000 */
[----:B------:R-:W-:Y:S01]  /*164d0*/  MOV R2, 0x2 ;  /* 0x0000000200027802 */ /* 0x000fe20000000f00 */
[----:B------:R-:W-:Y:S01]  /*164e0*/  IMAD.MOV.U32 R132, RZ, RZ, R0 ;  /* 0x000000ffff847224 */ /* 0x000fe200078e0000 */
[----:B------:R-:W-:Y:S01]  /*164f0*/  MOV R3, 0x181f ;  /* 0x0000181f00037802 */ /* 0x000fe20000000f00 */
[----:B------:R-:W-:Y:S02]  /*16500*/  IMAD.MOV.U32 R0, RZ, RZ, R184 ;  /* 0x000000ffff007224 */ /* 0x000fe400078e00b8 */
[----:B------:R2:W-:Y:S02]  /*16510*/  STL [R1+0x10], R2 ;  /* 0x0000100201007387 */ /* 0x0005e40000100800 */
[----:B--2---:R-:W-:Y:S02]  /*16520*/  MOV R2, 0x16540 ;  /* 0x0001654000027802 */ /* 0x004fe40000000f00 */
[----:B-1---5:R-:W-:Y:S05]  /*16530*/  CALL.REL.NOINC `($__internal_97_$__cuda_sm70_shflsync_idx_p) ;  /* 0x0000106000007944 */ /* 0x022fea0003c00000 */
[----:B-1---5:R-:W-:-:S05]  /*16540*/  BRA `(.L_x_5973) ;  /* 0xffff386000007947 */ /* 0x022fca000383ffff */
.L_x_5935:
[----:B------:R-:W-:Y:S01]  /*16550*/  MOV R3, 0x1c1f ;  /* 0x00001c1f00037802 */ /* 0x000fe20000000f00 */
[----:B------:R1:W-:Y:S01]  /*16560*/  STL [R1+0x10], RZ ;  /* 0x000010ff01007387 */ /* 0x0003e20000100800 */
[----:B------:R-:W-:Y:S01]  /*16570*/  MOV R2, 0x165a0 ;  /* 0x000165a000027802 */ /* 0x000fe20000000f00 */
[----:B------:R-:W-:Y:S02]  /*16580*/  IMAD.MOV.U32 R0, RZ, RZ, R132 ;  /* 0x000000ffff007224 */ /* 0x000fe400078e0084 */
[----:B-1----:R-:W-:Y:S05]  /*16590*/  CALL.REL.NOINC `($__internal_97_$__cuda_sm70_shflsync_idx_p) ;  /* 0x0000100000007944 */ /* 0x002fea0003c00000 */
[----:B-1---5:R-:W-:-:S05]  /*165a0*/  BRA `(.L_x_5974) ;  /* 0xffff3ac000007947 */ /* 0x022fca000383ffff */
.L_x_5936:
[----:B------:R-:W-:Y:S01]  /*165b0*/  MOV R2, 0x1 ;  /* 0x0000000100027802 */ /* 0x000fe20000000f00 */
[----:B------:R-:W-:Y:S02]  /*165c0*/  IMAD.MOV.U32 R0, RZ, RZ, R132 ;  /* 0x000000ffff007224 */ /* 0x000fe400078e0084 */
[----:B------:R-:W-:Y:S02]  /*165d0*/  IMAD.MOV.U32 R3, RZ, RZ, 0x1c1f ;  /* 0x00001c1fff037424 */ /* 0x000fe400078e00ff */
[----:B------:R2:W-:Y:S02]  /*165e0*/  STL [R1+0x10], R2 ;  /* 0x0000100201007387 */ /* 0x0005e40000100800 */
[----:B--2---:R-:W-:Y:S02]  /*165f0*/  MOV R2, 0x16610 ;  /* 0x0001661000027802 */ /* 0x004fe40000000f00 */
[----:B-1----:R-:W-:Y:S05]  /*16600*/  CALL.REL.NOINC `($__internal_97_$__cuda_sm70_shflsync_idx_p) ;  /* 0x00000f9000007944 */ /* 0x002fea0003c00000 */
        /* <DEDUP_REMOVED lines=99> */
[----:B-1----:R-:W-:Y:S05]  /*16c40*/  CALL.REL.NOINC `($__internal_96_$__cuda_sm70_shflsync_bfly_p) ;  /* 0x000008f000007944 */ /* 0x002fea0003c00000 */
[----:B------:R-:W-:Y:S01]  /*16c50*/  FMNMX.FTZ R132, R132, R0, !PT ;  /* 0x0000000084847209 */ /* 0x000fe20007810000 */
[----:B------:R-:W-:Y:S01]  /*16c60*/  IMAD.MOV.U32 R0, RZ, RZ, 0x1 ;  /* 0x00000001ff007424 */ /* 0x000fe200078e00ff */
[----:B------:R-:W-:Y:S02]  /*16c70*/  MOV R2, 0x16c90 ;  /* 0x00016c9000027802 */ /* 0x000fe40000000f00 */
        /* <DEDUP_REMOVED lines=8> */
[----:B------:R-:W-:Y:S02]  /*16d00*/  MOV R2, 0x16d20 ;  /* 0x00016d2000027802 */ /* 0x000fe40000000f00 */
[----:B------:R-:W-:Y:S05]  /*16d10*/  CALL.REL.NOINC `($__internal_96_$__cuda_sm70_shflsync_bfly_p) ;  /* 0x0000082000007944 */ /* 0x000fea0003c00000 */
[----:B------:R-:W-:-:S05]  /*16d20*/  BRA `(.L_x_5975) ;  /* 0xffff3cf000007947 */ /* 0x000fca000383ffff */
.L_x_5939:
[----:B-1----:R-:W-:Y:S01]  /*16d30*/  MOV R3, 0x181f ;  /* 0x0000181f00037802 */ /* 0x002fe20000000f00 */
[----:B------:R1:W-:Y:S01]  /*16d40*/  STL [R1+0x10], RZ ;  /* 0x000010ff01007387 */ /* 0x0003e20000100800 */
[----:B------:R-:W-:Y:S01]  /*16d50*/  MOV R2, 0x16d80 ;  /* 0x00016d8000027802 */ /* 0x000fe20000000f00 */
[----:B------:R-:W-:Y:S02]  /*16d60*/  IMAD.MOV.U32 R0, RZ, RZ, R6 ;  /* 0x000000ffff007224 */ /* 0x000fe400078e0006 */
[----:B-1----:R-:W-:Y:S05]  /*16d70*/  CALL.REL.NOINC `($__internal_97_$__cuda_sm70_shflsync_idx_p) ;  /* 0x0000082000007944 */ /* 0x002fea0003c00000 */
[----:B-1---5:R-:W-:-:S05]  /*16d80*/  BRA `(.L_x_5976) ;  /* 0xffff679000007947 */ /* 0x022fca000383ffff */
.L_x_5942:
[----:B------:R-:W-:Y:S01]  /*16d90*/  MOV R3, 0x181f ;  /* 0x0000181f00037802 */ /* 0x000fe20000000f00 */
[----:B------:R1:W-:Y:S01]  /*16da0*/  STL [R1+0x10], RZ ;  /* 0x000010ff01007387 */ /* 0x0003e20000100800 */
[----:B------:R-:W-:Y:S01]  /*16db0*/  MOV R2, 0x16de0 ;  /* 0x00016de000027802 */ /* 0x000fe20000000f00 */
[----:B------:R-:W-:Y:S02]  /*16dc0*/  IMAD.MOV.U32 R0, RZ, RZ, R133 ;  /* 0x000000ffff007224 */ /* 0x000fe400078e0085 */
[----:B-1----:R-:W-:Y:S05]  /*16dd0*/  CALL.REL.NOINC `($__internal_97_$__cuda_sm70_shflsync_idx_p) ;  /* 0x000007c000007944 */ /* 0x002fea0003c00000 */
[----:B------:R-:W-:Y:S01]  /*16de0*/  MOV R132, R0 ;  /* 0x0000000000847202 */ /* 0x000fe20000000f00 */
[----:B-1---5:R-:W-:-:S05]  /*16df0*/  BRA `(.L_x_5977) ;  /* 0xffff81c000007947 */ /* 0x022fca000383ffff */
.L_x_5943:
[----:B------:R-:W-:Y:S01]  /*16e00*/  MOV R3, 0x181f ;  /* 0x0000181f00037802 */ /* 0x000fe20000000f00 */
[----:B------:R3:W-:Y:S01]  /*16e10*/  STL [R1+0x10], RZ ;  /* 0x000010ff01007387 */ /* 0x0007e20000100800 */
[----:B------:R-:W-:Y:S01]  /*16e20*/  MOV R2, 0x16e50 ;  /* 0x00016e5000027802 */ /* 0x000fe20000000f00 */
[----:B------:R-:W-:Y:S02]  /*16e30*/  IMAD.MOV.U32 R0, RZ, RZ, R184 ;  /* 0x000000ffff007224 */ /* 0x000fe400078e00b8 */
[----:B-123--:R-:W-:Y:S05]  /*16e40*/  CALL.REL.NOINC `($__internal_97_$__cuda_sm70_shflsync_idx_p) ;  /* 0x0000075000007944 */ /* 0x00efea0003c00000 */
[----:B------:R-:W-:Y:S04]  /*16e50*/  IADD3 R2, -R252, 0x10, RZ ;  /* 0x00000010fc027810 */ /* 0x000fe80007ffe1ff */
        /* <DEDUP_REMOVED lines=23> */
[----:B-1-3-5:R-:W-:Y:S05]  /*16fd0*/  CALL.REL.NOINC `($__internal_97_$__cuda_sm70_shflsync_idx_p) ;  /* 0x000005c000007944 */ /* 0x02afea0003c00000 */
[----:B------:R-:W-:Y:S01]  /*16fe0*/  MOV R2, 0x1 ;  /* 0x0000000100027802 */ /* 0x000fe20000000f00 */
[----:B------:R-:W-:Y:S01]  /*16ff0*/  IMAD.MOV.U32 R132, RZ, RZ, R0 ;  /* 0x000000ffff847224 */ /* 0x000fe200078e0000 */
[----:B------:R-:W-:Y:S01]  /*17000*/  MOV R3, 0x181f ;  /* 0x0000181f00037802 */ /* 0x000fe20000000f00 */
[----:B------:R-:W-:Y:S02]  /*17010*/  IMAD.MOV.U32 R0, RZ, RZ, R184 ;  /* 0x000000ffff007224 */ /* 0x000fe400078e00b8 */
[----:B------:R2:W-:Y:S02]  /*17020*/  STL [R1+0x10], R2 ;  /* 0x0000100201007387 */ /* 0x0005e40000100800 */
[----:B--2---:R-:W-:Y:S02]  /*17030*/  MOV R2, 0x17050 ;  /* 0x0001705000027802 */ /* 0x004fe40000000f00 */
[----:B-1---5:R-:W-:Y:S05]  /*17040*/  CALL.REL.NOINC `($__internal_97_$__cuda_sm70_shflsync_idx_p) ;  /* 0x0000055000007944 */ /* 0x022fea0003c00000 */
        /* <DEDUP_REMOVED lines=33> */
.L_x_5944:
[----:B------:R-:W-:Y:S02]  /*17260*/  MOV R0, 0x2 ;  /* 0x0000000200007802 */ /* 0x000fe40000000f00 */
        /* <DEDUP_REMOVED lines=16> */
.L_x_5946:
[----:B------:R1:W5:Y:S01]  /*17370*/  LDL R132, [R1+0x14] ;  /* 0x0000140001847983 */ /* 0x0003620000100800 */
[----:B------:R-:W-:-:S02]  /*17380*/  MOV R0, 0x2 ;  /* 0x0000000200007802 */ /* 0x000fc40000000f00 */
[----:B------:R-:W-:Y:S02]  /*17390*/  MOV R2, 0x173b0 ;  /* 0x000173b000027802 */ /* 0x000fe40000000f00 */
[----:B-1---5:R-:W-:Y:S05]  /*173a0*/  CALL.REL.NOINC `($__internal_96_$__cuda_sm70_shflsync_bfly_p) ;  /* 0x0000019000007944 */ /* 0x022fea0003c00000 */
[----:B------:R-:W-:Y:S01]  /*173b0*/  MOV R4, R0 ;  /* 0x0000000000047202 */ /* 0x000fe20000000f00 */
[----:B------:R-:W-:Y:S05]  /*173c0*/  BRA `(.L_x_5980) ;  /* 0xffffa9e000007947 */ /* 0x000fea000383ffff */
.L_x_5947:
[----:B------:R-:W-:Y:S01]  /*173d0*/  IMAD.MOV.U32 R132, RZ, RZ, R4 ;  /* 0x000000ffff847224 */ /* 0x000fe200078e0004 */
[----:B------:R-:W-:Y:S02]  /*173e0*/  MOV R0, 0x1 ;  /* 0x0000000100007802 */ /* 0x000fe40000000f00 */
[----:B------:R-:W-:Y:S02]  /*173f0*/  MOV R2, 0x17410 ;  /* 0x0001741000027802 */ /* 0x000fe40000000f00 */
[----:B------:R-:W-:Y:S05]  /*17400*/  CALL.REL.NOINC `($__internal_96_$__cuda_sm70_shflsync_bfly_p) ;  /* 0x0000013000007944 */ /* 0x000fea0003c00000 */
[----:B------:R1:W5:Y:S01]  /*17410*/  LDL R132, [R1+0x24] ;  /* 0x0000240001847983 */ /* 0x0003620000100800 */
[----:B------:R-:W-:Y:S01]  /*17420*/  FADD.FTZ R4, R4, R0 ;  /* 0x0000000004047221 */ /* 0x000fe20000010000 */
[----:B------:R-:W-:Y:S02]  /*17430*/  MOV R0, 0x2 ;  /* 0x0000000200007802 */ /* 0x000fe40000000f00 */
[----:B------:R-:W-:Y:S02]  /*17440*/  MOV R2, 0x17460 ;  /* 0x0001746000027802 */ /* 0x000fe40000000f00 */
[----:B-1---5:R-:W-:Y:S05]  /*17450*/  CALL.REL.NOINC `($__internal_96_$__cuda_sm70_shflsync_bfly_p) ;  /* 0x000000e000007944 */ /* 0x022fea0003c00000 */
[----:B------:R-:W2:Y:S02]  /*17460*/  LDL.LU R2, [R1+0x24] ;  /* 0x0000240001027983 */ /* 0x000ea40000300800 */
[----:B--2---:R-:W-:Y:S01]  /*17470*/  FADD.FTZ R5, R2, R0 ;  /* 0x0000000002057221 */ /* 0x004fe20000010000 */
[----:B------:R-:W-:-:S02]  /*17480*/  MOV R0, 0x1 ;  /* 0x0000000100007802 */ /* 0x000fc40000000f00 */
[----:B------:R-:W-:Y:S02]  /*17490*/  MOV R2, 0x174c0 ;  /* 0x000174c000027802 */ /* 0x000fe40000000f00 */
[----:B------:R-:W-:Y:S02]  /*174a0*/  MOV R132, R5 ;  /* 0x0000000500847202 */ /* 0x000fe40000000f00 */
[----:B------:R-:W-:Y:S05]  /*174b0*/  CALL.REL.NOINC `($__internal_96_$__cuda_sm70_shflsync_bfly_p) ;  /* 0x0000008000007944 */ /* 0x000fea0003c00000 */
[----:B------:R-:W-:Y:S01]  /*174c0*/  MOV R3, R0 ;  /* 0x0000000000037202 */ /* 0x000fe20000000f00 */
[----:B------:R-:W-:Y:S05]  /*174d0*/  BRA `(.L_x_5981) ;  /* 0xffffa96000007947 */ /* 0x000fea000383ffff */
.L_x_5957:
[----:B------:R3:W-:Y:S01]  /*174e0*/  STL [R1+0x10], RZ ;  /* 0x000010ff01007387 */ /* 0x0007e20000100800 */
[----:B-1----:R-:W-:Y:S01]  /*174f0*/  IMAD.MOV.U32 R0, RZ, RZ, R14 ;  /* 0x000000ffff007224 */ /* 0x002fe200078e000e */
[----:B----4-:R-:W-:Y:S02]  /*17500*/  MOV R3, 0x1f ;  /* 0x0000001f00037802 */ /* 0x010fe40000000f00 */
[----:B--2---:R-:W-:Y:S02]  /*17510*/  MOV R2, 0x17530 ;  /* 0x0001753000027802 */ /* 0x004fe40000000f00 */
[----:B---3-5:R-:W-:Y:S05]  /*17520*/  CALL.REL.NOINC `($__internal_97_$__cuda_sm70_shflsync_idx_p) ;  /* 0x0000007000007944 */ /* 0x028fea0003c00000 */
[----:B-1---5:R-:W-:Y:S05]  /*17530*/  BRA `(.L_x_5982) ;  /* 0xffffd25000007947 */ /* 0x022fea000383ffff */
        .weak           $__internal_96_$__cuda_sm70_shflsync_bfly_p
        .type           $__internal_96_$__cuda_sm70_shflsync_bfly_p,@function
        .size           $__internal_96_$__cuda_sm70_shflsync_bfly_p,($__internal_97_$__cuda_sm70_shflsync_idx_p - $__internal_96_$__cuda_sm70_shflsync_bfly_p)
$__internal_96_$__cuda_sm70_shflsync_bfly_p:
[----:B------:R-:W-:Y:S02]  /*17540*/  MOV R185, 0xffffffff ;  /* 0xffffffff00b97802 */ /* 0x000fe40000000f00 */
[----:B------:R-:W-:Y:S02]  /*17550*/  MOV R3, 0x1f ;  /* 0x0000001f00037802 */ /* 0x000fe40000000f00 */
[----:B------:R-:W-:Y:S04]  /*17560*/  WARPSYNC R185 ;  /* 0x000000b900007348 */ /* 0x000fe80003800000 */
[----:B------:R1:W2:Y:S02]  /*17570*/  SHFL.BFLY PT, R0, R132, R0, R3 ;  /* 0x0c00000084007389 */ /* 0x0002a400000e0003 */
[----:B-1----:R-:W-:-:S04]  /*17580*/  MOV R3, 0x0 ;  /* 0x0000000000037802 */ /* 0x002fc80000000f00 */
[----:B--2---:R-:W-:Y:S05]  /*17590*/  RET.REL.NODEC R2 `(_ZN7cutlass13device_kernelIN5flash19enable_sm80_to_sm89INS1_16FlashAttnFwdSm80INS1_25CollectiveMainloopFwdSm80ILi8ELi1ELb0EN4cute5tupleIJNS5_1CILi128EEENS7_ILi96EEENS7_ILi256EEEEEELi256ENS_6half_tEfNS_4arch4Sm80ELb1ELb0ELb0ELb0ELb1ELb0ELb1ELb1EEENS1_21CollectiveEpilogueFwdINS6_IJS8_SA_S9_EEENS6_IJNS7_ILi1EEESI_SI_EEESC_SE_Li256ELb0ELb1ELb1ELb0EEENS1_30DynamicPersistentTileSchedulerILi256ELi256ELb1ELb1ELb0EEEEEEEEEvNT_6ParamsE) ;  /* 0xfffe8a6002007950 */ /* 0x004fea0003c3ffff */
        .weak           $__internal_97_$__cuda_sm70_shflsync_idx_p
        .type           $__internal_97_$__cuda_sm70_shflsync_idx_p,@function
        .size           $__internal_97_$__cuda_sm70_shflsync_idx_p,(.L_x_6587 - $__internal_97_$__cuda_sm70_shflsync_idx_p)
$__internal_97_$__cuda_sm70_shflsync_idx_p:
        /* <DEDUP_REMOVED lines=9> */
[----:B--2---:R-:W-:Y:S05]  /*17630*/  RET.REL.NODEC R2 `(_ZN7cutlass13device_kernelIN5flash19enable_sm80_to_sm89INS1_16FlashAttnFwdSm80INS1_25CollectiveMainloopFwdSm80ILi8ELi1ELb0EN4cute5tupleIJNS5_1CILi128EEENS7_ILi96EEENS7_ILi256EEEEEELi256ENS_6half_tEfNS_4arch4Sm80ELb1ELb0ELb0ELb0ELb1ELb0ELb1ELb1EEENS1_21CollectiveEpilogueFwdINS6_IJS8_SA_S9_EEENS6_IJNS7_ILi1EEESI_SI_EEESC_SE_Li256ELb0ELb1ELb1ELb0EEENS1_30DynamicPersistentTileSchedulerILi256ELi256ELb1ELb1ELb0EEEEEEEEEvNT_6ParamsE) ;  /* 0xfffe89c002007950 */ /* 0x004fea0003c3ffff */
.L_x_5983:
        /* <DEDUP_REMOVED lines=12> */
.L_x_6587:


//--------------------- .text._ZN7cutlass13device_kernelIN5flash19enable_sm80_to_sm89INS1_16FlashAttnFwdSm80INS1_25CollectiveMainloopFwdSm80ILi8ELi1ELb0EN4cute5tupleIJNS5_1CILi128EEENS7_ILi64EEENS7_ILi256EEEEEELi256ENS_6half_tEfNS_4arch4Sm80ELb1ELb0ELb0ELb1ELb1ELb0ELb1ELb1EEENS1_21CollectiveEpilogueFwdINS6_IJS8_SA_S9_EEENS6_IJNS7_ILi1EEESI_SI_EEESC_SE_Li256ELb1ELb1ELb1ELb0EEENS1_36VarlenDynamicPersistentTileSchedulerILi128ELi64ELi256ELi256ELb1ELb1ELb0ELb1ELb1ELb1EEEEEEEEEvNT_6ParamsE --------------------------
	.section	.text._ZN7cutlass13device_kernelIN5flash19enable_sm80_to_sm89INS1_16FlashAttnFwdSm80INS1_25CollectiveMainloopFwdSm80ILi8ELi1ELb0EN4cute5tupleIJNS5_1CILi128EEENS7_ILi64EEENS7_ILi256EEEEEELi256ENS_6half_tEfNS_4arch4Sm80ELb1ELb0ELb0ELb1ELb1ELb0ELb1ELb1EEENS1_21CollectiveEpilogueFwdINS6_IJS8_SA_S9_EEENS6_IJNS7_ILi1EEESI_SI_EEESC_SE_Li256ELb1ELb1ELb1ELb0EEENS1_36VarlenDynamicPersistentTileSchedulerILi128ELi64ELi256ELi256ELb1ELb1ELb0ELb1ELb1ELb1EEEEEEEEEvNT_6ParamsE,"ax",@progbits
	.sectioninfo	@"SHI_REGISTERS=255"
	.align	128
.text._ZN7cutlass13device_kernelIN5flash19enable_sm80_to_sm89INS1_16FlashAttnFwdSm80INS1_25CollectiveMainloopFwdSm80ILi8ELi1ELb0EN4cute5tupleIJNS5_1CILi128EEENS7_ILi64EEENS7_ILi256EEEEEELi256ENS_6half_tEfNS_4arch4Sm80ELb1ELb0ELb0ELb1ELb1ELb0ELb1ELb1EEENS1_21CollectiveEpilogueFwdINS6_IJS8_SA_S9_EEENS6_IJNS7_ILi1EEESI_SI_EEESC_SE_Li256ELb1ELb1ELb1ELb0EEENS1_36VarlenDynamicPersistentTileSchedulerILi128ELi64ELi256ELi256ELb1ELb1ELb0ELb1ELb1ELb1EEEEEEEEEvNT_6ParamsE:
        .type           _ZN7cutlass13device_kernelIN5flash19enable_sm80_to_sm89INS1_16FlashAttnFwdSm80INS1_25CollectiveMainloopFwdSm80ILi8ELi1ELb0EN4cute5tupleIJNS5_1CILi128EEENS7_ILi64EEENS7_ILi256EEEEEELi256ENS_6half_tEfNS_4arch4Sm80ELb1ELb0ELb0ELb1ELb1ELb0ELb1ELb1EEENS1_21CollectiveEpilogueFwdINS6_IJS8_SA_S9_EEENS6_IJNS7_ILi1EEESI_SI_EEESC_SE_Li256ELb1ELb1ELb1ELb0EEENS1_36VarlenDynamicPersistentTileSchedulerILi128ELi64ELi256ELi256ELb1ELb1ELb0ELb1ELb1ELb1EEEEEEEEEvNT_6ParamsE,@function
        .size           _ZN7cutlass13device_kernelIN5flash19enable_sm80_to_sm89INS1_16FlashAttnFwdSm80INS1_25CollectiveMainloopFwdSm80ILi8ELi1ELb0EN4cute5tupleIJNS5_1CILi128EEENS7_ILi64EEENS7_ILi256EEEEEELi256ENS_6half_tEfNS_4arch4Sm80ELb1ELb0ELb0ELb1ELb1ELb0ELb1ELb1EEENS1_21CollectiveEpilogueFwdINS6_IJS8_SA_S9_EEENS6_IJNS7_ILi1EEESI_SI_EEESC_SE_Li256ELb1ELb1ELb1ELb0EEENS1_36VarlenDynamicPersistentTileSchedulerILi128ELi64ELi256ELi256ELb1ELb1ELb0ELb1ELb1ELb1EEEEEEEEEvNT_6ParamsE,(.L_x_6590 - _ZN7cutlass13device_kernelIN5flash19enable_sm80_to_sm89INS1_16FlashAttnFwdSm80INS1_25CollectiveMainloopFwdSm80ILi8ELi1ELb0EN4cute5tupleIJNS5_1CILi128EEENS7_ILi64EEENS7_ILi256EEEEEELi256ENS_6half_tEfNS_4arch4Sm80ELb1ELb0ELb0ELb1ELb1ELb0ELb1ELb1EEENS1_21CollectiveEpilogueFwdINS6_IJS8_SA_S9_EEENS6_IJNS7_ILi1EEESI_SI_EEESC_SE_Li256ELb1ELb1ELb1ELb0EEENS1_36VarlenDynamicPersistentTileSchedulerILi128ELi64ELi256ELi256ELb1ELb1ELb0ELb1ELb1ELb1EEEEEEEEEvNT_6ParamsE)
        .other          _ZN7cutlass13device_kernelIN5flash19enable_sm80_to_sm89INS1_16FlashAttnFwdSm80INS1_25CollectiveMainloopFwdSm80ILi8ELi1ELb0EN4cute5tupleIJNS5_1CILi128EEENS7_ILi64EEENS7_ILi256EEEEEELi256ENS_6half_tEfNS_4arch4Sm80ELb1ELb0ELb0ELb1ELb1ELb0ELb1ELb1EEENS1_21CollectiveEpilogueFwdINS6_IJS8_SA_S9_EEENS6_IJNS7_ILi1EEESI_SI_EEESC_SE_Li256ELb1ELb1ELb1ELb0EEENS1_36VarlenDynamicPersistentTileSchedulerILi128ELi64ELi256ELi256ELb1ELb1ELb0ELb1ELb1ELb1EEEEEEEEEvNT_6ParamsE,@"STO_CUDA_ENTRY STV_DEFAULT"
_ZN7cutlass13device_kernelIN5flash19enable_sm80_to_sm89INS1_16FlashAttnFwdSm80INS1_25CollectiveMainloopFwdSm80ILi8ELi1ELb0EN4cute5tupleIJNS5_1CILi128EEENS7_ILi64EEENS7_ILi256EEEEEELi256ENS_6half_tEfNS_4arch4Sm80ELb1ELb0ELb0ELb1ELb1ELb0ELb1ELb1EEENS1_21CollectiveEpilogueFwdINS6_IJS8_SA_S9_EEENS6_IJNS7_ILi1EEESI_SI_EEESC_SE_Li256ELb1ELb1ELb1ELb0EEENS1_36VarlenDynamicPersistentTileSchedulerILi128ELi64ELi256ELi256ELb1ELb1ELb0ELb1ELb1ELb1EEEEEEEEEvNT_6ParamsE:
        /* <DEDUP_REMOVED lines=52> */
.L_x_5989:
        /* <DEDUP_REMOVED lines=16> */
.L_x_6106:
        /* <DEDUP_REMOVED lines=16> */
.L_x_6107:
[----:B---3--:R-:W-:-:S05]  /*0540*/  IMAD R0, R0, c[0x0][0x538], RZ ;  /* 0x00014e0000007a24 */ /* 0x008fca00078e02ff */
[----:B------:R-:W-:-:S04]  /*0550*/  IADD3 R6, R0, R6, RZ ;  /* 0x0000000600067210 */ /* 0x000fc80007ffe0ff */
[----:B------:R-:W-:-:S13]  /*0560*/  ISETP.GT.AND P0, PT, R6, UR4, PT ;  /* 0x0000000406007c0c */ /* 0x000fda000bf04270 */
[----:B-12---:R-:W-:Y:S05]  /*0570*/  @!P0 BRA `(.L_x_5989) ;  /* 0xfffffdc000008947 */ /* 0x006fea000383ffff */
.L_x_5985:
[----:B------:R-:W-:-:S05]  /*0580*/  IADD3 R10, -R0, R6, RZ ;  /* 0x00000006000a7210 */ /* 0x000fca0007ffe1ff */
[----:B------:R-:W-:-:S05]  /*0590*/  IMAD R0, R4, c[0x0][0x538], R10 ;  /* 0x00014e0004007a24 */ /* 0x000fca00078e020a */
[----:B------:R-:W-:Y:S01]  /*05a0*/  ISETP.GT.AND P0, PT, R0, UR4, PT ;  /* 0x0000000400007c0c */ /* 0x000fe2000bf04270 */
[----:B------:R-:W-:-:S12]  /*05b0*/  BRA.DIV ~URZ, `(.L_x_5990) ;  /* 0x000138c27f007947 */ /* 0x000fd8000b800000 */
[----:B------:R-:W-:-:S04]  /*05c0*/  VOTE.ANY R6, PT, !P0 ;  /* 0x0000000000067806 */ /* 0x000fc800040e0100 */
.L_x_6108:
[----:B------:R-:W1:Y:S02]  /*05d0*/  POPC R0, R6 ;  /* 0x0000000600007309 */ /* 0x000e640000000000 */
[----:B-12---:R-:W-:Y:S01]  /*05e0*/  IADD3 R243, R0, R7, RZ ;  /* 0x0000000700f37210 */ /* 0x006fe20007ffe0ff */
[----:B------:R-:W-:Y:S05]  /*05f0*/  BRA.DIV ~URZ, `(.L_x_5991) ;  /* 0x000138d27f007947 */ /* 0x000fea000b800000 */
[----:B------:R1:W2:Y:S01]  /*0600*/  SHFL.IDX PT, R12, R9, R0, 0x1f ;  /* 0x00001f00090c7589 */ /* 0x0002a200000e0000 */
[----:B------:R-:W-:-:S03]  /*0610*/  MOV R5, RZ ;  /* 0x000000ff00057202 */ /* 0x000fc60000000f00 */
[----:B------:R1:W3:Y:S04]  /*0620*/  SHFL.IDX PT, R9, R8, R0, 0x1f ;  /* 0x00001f0008097589 */ /* 0x0002e800000e0000 */
.L_x_6109:
[----:B------:R-:W-:Y:S01]  /*0630*/  ISETP.NE.AND P0, PT, R6, RZ, PT ;  /* 0x000000ff0600720c */ /* 0x000fe20003f05270 */
[----:B------:R-:W-:-:S12]  /*0640*/  BSSY B0, `(.L_x_5992) ;  /* 0x0000005000007945 */ /* 0x000fd80003800000 */
[----:B------:R-:W-:Y:S05]  /*0650*/  @!P0 BRA `(.L_x_5993) ;  /* 0x0000003000008947 */ /* 0x000fea0003800000 */
[----:B-1----:R-:W-:Y:S01]  /*0660*/  IADD3 R0, R0, -0x1, RZ ;  /* 0xffffffff00007810 */ /* 0x002fe20007ffe0ff */
[----:B------:R-:W-:Y:S05]  /*0670*/  BRA.DIV ~URZ, `(.L_x_5994) ;  /* 0x000139327f007947 */ /* 0x000fea000b800000 */
[----:B------:R1:W4:Y:S02]  /*0680*/  SHFL.IDX PT, R5, R4, R0, 0x1f ;  /* 0x00001f0004057589 */ /* 0x00032400000e0000 */
.L_x_5993:
[----:B------:R-:W-:Y:S05]  /*0690*/  BSYNC B0 ;  /* 0x0000000000007941 */ /* 0x000fea0003800000 */
.L_x_5992:
        /* <DEDUP_REMOVED lines=67> */
.L_x_5996:
        /* <DEDUP_REMOVED lines=68> */
.L_x_5997:
[----:B------:R-:W-:Y:S05]  /*0f10*/  BSYNC B0 ;  /* 0x0000000000007941 */ /* 0x000fea0003800000 */
.L_x_5995:
[----:B------:R-:W-:-:S04]  /*0f20*/  LOP3.LUT R0, RZ, R0, RZ, 0x33, !PT ;  /* 0x00000000ff007212 */ /* 0x000fc800078e33ff */
[----:B------:R-:W-:Y:S01]  /*0f30*/  IADD3 R241, R0, R12, RZ ;  /* 0x0000000c00f17210 */ /* 0x000fe20007ffe0ff */
[----:B------:R-:W-:Y:S05]  /*0f40*/  BRA `(.L_x_5998) ;  /* 0x0000004000007947 */ /* 0x000fea0003800000 */
.L_x_5986:
[----:B--2---:R-:W-:Y:S01]  /*0f50*/  IMAD.MOV.U32 R241, RZ, RZ, RZ ;  /* 0x000000fffff17224 */ /* 0x004fe200078e00ff */
[----:B------:R-:W-:Y:S01]  /*0f60*/  MOV R242, RZ ;  /* 0x000000ff00f27202 */ /* 0x000fe20000000f00 */
[----:B------:R-:W-:Y:S01]  /*0f70*/  IMAD.U32 R240, RZ, RZ, UR4 ;  /* 0x00000004fff07e24 */ /* 0x000fe2000f8e00ff */
[----:B------:R-:W-:Y:S02]  /*0f80*/  MOV R243, c[0x0][0x53c] ;  /* 0x00014f0000f37a02 */ /* 0x000fe40000000f00 */
.L_x_5998:
[----:B------:R-:W-:Y:S01]  /*0f90*/  ISETP.NE.AND P0, PT, R13, RZ, PT ;  /* 0x000000ff0d00720c */ /* 0x000fe20003f05270 */
[----:B------:R-:W-:-:S12]  /*0fa0*/  WARPSYNC 0xffffffff ;  /* 0xffffffff00007948 */ /* 0x000fd80003800000 */
[----:B------:R1:W-:Y:S04]  /*0fb0*/  @!P0 STS.128 [0x20100], R240 ;  /* 0x020100f0ff008388 */ /* 0x0003e80000000c00 */
[----:B------:R-:W-:Y:S06]  /*0fc0*/  BAR.ARV 0x5, 0x100 ;  /* 0x0144000000007b1d */ /* 0x000fec0000002000 */
.L_x_5984:
        /* <DEDUP_REMOVED lines=189> */
.L_x_6105:
        /* <DEDUP_REMOVED lines=32> */
.L_x_5999:
[----:B------:R-:W-:-:S04]  /*1da0*/  ISETP.NE.U32.AND P1, PT, RZ, c[0x0][0x368], PT ;  /* 0x0000da00ff007a0c */ /* 0x000fc80003f25070 */
[----:B------:R-:W-:-:S13]  /*1db0*/  ISETP.NE.AND.EX P1, PT, RZ, c[0x0][0x36c], PT, P1 ;  /* 0x0000db00ff007a0c */ /* 0x000fda0003f25310 */
[----:B------:R-:W-:Y:S05]  /*1dc0*/  @!P1 BRA `(.L_x_6000) ;  /* 0x0000004000009947 */ /* 0x000fea0003800000 */
[----:B-1----:R-:W-:-:S04]  /*1dd0*/  IADD3 R2, P1, R252, c[0x0][0x368], RZ ;  /* 0x0000da00fc027a10 */ /* 0x002fc80007f3e0ff */
[----:B------:R-:W-:-:S05]  /*1de0*/  IADD3.X R3, R13, c[0x0][0x36c], RZ, P1, !PT ;  /* 0x0000db000d037a10 */ /* 0x000fca0000ffe4ff */
[----:B------:R1:W5:Y:S01]  /*1df0*/  LDG.E R0, [R2.64] ;  /* 0x0000000602007981 */ /* 0x000362000c1e1900 */
[----:B------:R-:W-:Y:S05]  /*1e00*/  BRA `(.L_x_6001) ;  /* 0x0000008000007947 */ /* 0x000fea0003800000 */
.L_x_6000:
        /* <DEDUP_REMOVED lines=8> */
.L_x_6001:
        /* <DEDUP_REMOVED lines=59> */
.L_x_6003:
[----:B------:R-:W-:Y:S05]  /*2240*/  BSYNC B0 ;  /* 0x0000000000007941 */ /* 0x000fea0003800000 */
.L_x_6002:
        /* <DEDUP_REMOVED lines=77> */
[----:B------:R-:W-:Y:S01]  /*2720*/  IMAD.IADD R5, R227, 0x1, R239 ;  /* 0x00000001e3057824 */ /* 0x000fe200078e02ef */
        /* <DEDUP_REMOVED lines=34> */
[----:B------:R-:W-:Y:S01]  /*2950*/  LEA.HI.X R5, R2, c[0x0][0x164], R0, 0x1, P0 ;  /* 0x0000590002057a11 */ /* 0x000fe200000f0c00 */
[----:B------:R-:W-:Y:S01]  /*2960*/  @!P1 IMAD.MOV.U32 R15, RZ, RZ, R251 ;  /* 0x000000ffff0f9224 */ /* 0x000fe200078e00fb */
[----:B------:R-:W-:Y:S05]  /*2970*/  BRA.DIV ~URZ, `(.L_x_6005) ;  /* 0x000116a27f007947 */ /* 0x000fea000b800000 */
[----:B------:R1:W2:Y:S02]  /*2980*/  SHFL.IDX PT, R4, R5, RZ, 0x181f ;  /* 0x00181fff05047589 */ /* 0x0002a400000e0000 */
.L_x_6110:
[----:B------:R-:W-:Y:S05]  /*2990*/  BRA.DIV ~URZ, `(.L_x_6006) ;  /* 0x000116f27f007947 */ /* 0x000fea000b800000 */
[----:B------:R3:W4:Y:S02]  /*29a0*/  SHFL.IDX PT, R0, R14, RZ, 0x181f ;  /* 0x00181fff0e007589 */ /* 0x00072400000e0000 */
.L_x_6111:
[----:B------:R-:W-:Y:S01]  /*29b0*/  IMAD R13, R214, c[0x0][0x2c4], RZ ;  /* 0x0000b100d60d7a24 */ /* 0x000fe200078e02ff */
[----:B------:R-:W-:Y:S01]  /*29c0*/  IADD3 R12, R249, R239, RZ ;  /* 0x000000eff90c7210 */ /* 0x000fe20007ffe0ff */
[----:B------:R-:W-:Y:S03]  /*29d0*/  BSSY B0, `(.L_x_6007) ;  /* 0x0000016000007945 */ /* 0x000fe60003800000 */
[----:B------:R-:W-:-:S13]  /*29e0*/  ISETP.GE.AND P0, PT, R12, R13, PT ;  /* 0x0000000d0c00720c */ /* 0x000fda0003f06270 */
[----:B------:R-:W-:Y:S05]  /*29f0*/  @P0 BRA `(.L_x_6008) ;  /* 0x0000013000000947 */ /* 0x000fea0003800000 */
[----:B------:R-:W-:Y:S02]  /*2a00*/  SHF.R.S32.HI R2, RZ, 0x1f, R218 ;  /* 0x0000001fff027819 */ /* 0x000fe400000114da */
[CC--:B----4-:R-:W-:Y:S02]  /*2a10*/  LEA R10, P1, R218.reuse, R0.reuse, 0x1 ;  /* 0x00000000da0a7211 */ /* 0x0d0fe400078208ff */
        /* <DEDUP_REMOVED lines=17> */
.L_x_6008:
[----:B------:R-:W-:Y:S05]  /*2b30*/  BSYNC B0 ;  /* 0x0000000000007941 */ /* 0x000fea0003800000 */
.L_x_6007:
[----:B------:R-:W-:Y:S05]  /*2b40*/  BRA.DIV ~URZ, `(.L_x_6009) ;  /* 0x000115b27f007947 */ /* 0x000fea000b800000 */
[----:B--2---:R2:W1:Y:S04]  /*2b50*/  SHFL.IDX PT, R4, R5, 0x1, 0x181f ;  /* 0x00381f0005047f89 */ /* 0x00446800000e0000 */
[----:B----4-:R2:W4:Y:S02]  /*2b60*/  SHFL.IDX PT, R0, R14, 0x1, 0x181f ;  /* 0x00381f000e007f89 */ /* 0x01052400000e0000 */
.L_x_6112:
[----:B------:R-:W-:Y:S01]  /*2b70*/  IADD3 R2, R12, 0x20, RZ ;  /* 0x000000200c027810 */ /* 0x000fe20007ffe0ff */
[----:B------:R-:W-:Y:S03]  /*2b80*/  BSSY B0, `(.L_x_6010) ;  /* 0x0000016000007945 */ /* 0x000fe60003800000 */
[----:B------:R-:W-:-:S13]  /*2b90*/  ISETP.GE.AND P0, PT, R2, R13, PT ;  /* 0x0000000d0200720c */ /* 0x000fda0003f06270 */
[----:B------:R-:W-:Y:S05]  /*2ba0*/  @P0 BRA `(.L_x_6011) ;  /* 0x0000013000000947 */ /* 0x000fea0003800000 */
[----:B------:R-:W-:Y:S02]  /*2bb0*/  SHF.R.S32.HI R3, RZ, 0x1f, R218 ;  /* 0x0000001fff037819 */ /* 0x000fe400000114da */
[CC--:B----4-:R-:W-:Y:S02]  /*2bc0*/  LEA R10, P1, R218.reuse, R0.reuse, 0x1 ;  /* 0x00000000da0a7211 */ /* 0x0d0fe400078208ff */
        /* <DEDUP_REMOVED lines=17> */
.L_x_6011:
[----:B------:R-:W-:Y:S05]  /*2ce0*/  BSYNC B0 ;  /* 0x0000000000007941 */ /* 0x000fea0003800000 */
.L_x_6010:
[----:B------:R-:W-:Y:S05]  /*2cf0*/  BRA.DIV ~URZ, `(.L_x_6012) ;  /* 0x000114d27f007947 */ /* 0x000fea000b800000 */
[----:B-1----:R1:W2:Y:S02]  /*2d00*/  SHFL.IDX PT, R4, R5, 0x2, 0x181f ;  /* 0x00581f0005047f89 */ /* 0x0022a400000e0000 */
.L_x_6113:
[----:B------:R-:W-:Y:S05]  /*2d10*/  BRA.DIV ~URZ, `(.L_x_6013) ;  /* 0x000115227f007947 */ /* 0x000fea000b800000 */
[----:B----4-:R4:W1:Y:S02]  /*2d20*/  SHFL.IDX PT, R0, R14, 0x2, 0x181f ;  /* 0x00581f000e007f89 */ /* 0x01086400000e0000 */
.L_x_6114:
[----:B------:R-:W-:Y:S01]  /*2d30*/  IADD3 R2, R12, 0x40, RZ ;  /* 0x000000400c027810 */ /* 0x000fe20007ffe0ff */
[----:B------:R-:W-:Y:S03]  /*2d40*/  BSSY B0, `(.L_x_6014) ;  /* 0x0000016000007945 */ /* 0x000fe60003800000 */
[----:B------:R-:W-:-:S13]  /*2d50*/  ISETP.GE.AND P0, PT, R2, R13, PT ;  /* 0x0000000d0200720c */ /* 0x000fda0003f06270 */
[----:B------:R-:W-:Y:S05]  /*2d60*/  @P0 BRA `(.L_x_6015) ;  /* 0x0000013000000947 */ /* 0x000fea0003800000 */
[----:B------:R-:W-:Y:S02]  /*2d70*/  SHF.R.S32.HI R3, RZ, 0x1f, R218 ;  /* 0x0000001fff037819 */ /* 0x000fe400000114da */
[CC--:B-1----:R-:W-:Y:S02]  /*2d80*/  LEA R10, P1, R218.reuse, R0.reuse, 0x1 ;  /* 0x00000000da0a7211 */ /* 0x0c2fe400078208ff */
        /* <DEDUP_REMOVED lines=17> */
.L_x_6015:
[----:B------:R-:W-:Y:S05]  /*2ea0*/  BSYNC B0 ;  /* 0x0000000000007941 */ /* 0x000fea0003800000 */
.L_x_6014:
[----:B------:R-:W-:Y:S05]  /*2eb0*/  BRA.DIV ~URZ, `(.L_x_6016) ;  /* 0x000113f27f007947 */ /* 0x000fea000b800000 */
[----:B--2---:R2:W3:Y:S04]  /*2ec0*/  SHFL.IDX PT, R4, R5, 0x3, 0x181f ;  /* 0x00781f0005047f89 */ /* 0x0044e800000e0000 */
[----:B-1----:R2:W1:Y:S02]  /*2ed0*/  SHFL.IDX PT, R0, R14, 0x3, 0x181f ;  /* 0x00781f000e007f89 */ /* 0x00246400000e0000 */
.L_x_6115:
        /* <DEDUP_REMOVED lines=156> */
[----:B------:R-:W1:Y:S04]  /*38a0*/  LDSM.16.M88.4 R36, [R201+0x800] ;  /* 0x00080000c924783b */ /* 0x000e680000000200 */
[----:B------:R-:W2:Y:S04]  /*38b0*/  LDSM.16.M88.4 R32, [R201] ;  /* 0x00000000c920783b */ /* 0x000ea80000000200 */
[----:B------:R-:W-:Y:S04]  /*38c0*/  LDSM.16.M88.4 R44, [R201+0x1000] ;  /* 0x00100000c92c783b */ /* 0x000fe80000000200 */
[----:B------:R-:W3:Y:S04]  /*38d0*/  LDSM.16.M88.4 R56, [R201+0x1800] ;  /* 0x00180000c938783b */ /* 0x000ee80000000200 */
[----:B------:R-:W-:Y:S04]  /*38e0*/  LDSM.16.M88.4 R8, [R209] ;  /* 0x00000000d108783b */ /* 0x000fe80000000200 */
[----:B------:R-:W-:Y:S04]  /*38f0*/  LDSM.16.M88.4 R52, [R200] ;  /* 0x00000000c834783b */ /* 0x000fe80000000200 */
[----:B------:R-:W4:Y:S04]  /*3900*/  LDSM.16.M88.4 R48, [R200+0x800] ;  /* 0x00080000c830783b */ /* 0x000f280000000200 */
[----:B------:R-:W5:Y:S04]  /*3910*/  LDSM.16.M88.4 R68, [R200+0x1000] ;  /* 0x00100000c844783b */ /* 0x000f680000000200 */
        /* <DEDUP_REMOVED lines=30> */
[C---:B------:R-:W-:Y:S08]  /*3b00*/  HMMA.16816.F32 R64, R8.reuse, R48, R28 ;  /* 0x000000300840723c */ /* 0x040ff0000000181c */
[----:B------:R-:W-:Y:S03]  /*3b10*/  HMMA.16816.F32 R48, R8, R50, R20 ;  /* 0x000000320830723c */ /* 0x000fe60000001814 */
[----:B------:R1:W-:Y:S01]  /*3b20*/  LDGSTS.E.BYPASS.LTC128B.128 [R215+0x5100], [R16.64], !P1 ;  /* 0x0510000010d77fae */ /* 0x0003e2000c901d46 */
[----:B------:R-:W-:-:S03]  /*3b30*/  ISETP.GT.AND P1, PT, R227, 0x3f, PT ;  /* 0x0000003fe300780c */ /* 0x000fc60003f24270 */
[----:B------:R2:W-:Y:S01]  /*3b40*/  LDGSTS.E.BYPASS.LTC128B.128 [R215+0x7100], [R2.64], !P6 ;  /* 0x0710000002d77fae */ /* 0x0005e2000f101d46 */
[C---:B------:R-:W-:Y:S03]  /*3b50*/  HMMA.16816.F32 R72, R8.reuse, R52, R40 ;  /* 0x000000340848723c */ /* 0x040fe60000001828 */
[----:B------:R-:W-:Y:S04]  /*3b60*/  LDSM.16.M88.4 R4, [R211] ;  /* 0x00000000d304783b */ /* 0x000fe80000000200 */
[----:B----4-:R-:W4:Y:S01]  /*3b70*/  LDSM.16.M88.4 R24, [R203] ;  /* 0x00000000cb18783b */ /* 0x010f220000000200 */
[C---:B-----5:R-:W-:Y:S03]  /*3b80*/  HMMA.16816.F32 R40, R8.reuse, R68, R36 ;  /* 0x000000440828723c */ /* 0x060fe60000001824 */
[----:B------:R-:W5:Y:S04]  /*3b90*/  LDSM.16.M88.4 R20, [R203+0x800] ;  /* 0x00080000cb14783b */ /* 0x000f680000000200 */
[----:B------:R-:W-:Y:S01]  /*3ba0*/  LDSM.16.M88.4 R36, [R203+0x1800] ;  /* 0x00180000cb24783b */ /* 0x000fe20000000200 */
[C---:B------:R-:W-:Y:S03]  /*3bb0*/  HMMA.16816.F32 R52, R8.reuse, R54, R32 ;  /* 0x000000360834723c */ /* 0x040fe60000001820 */
[----:B------:R-:W-:Y:S04]  /*3bc0*/  LDSM.16.M88.4 R84, [R201+0x3800] ;  /* 0x00380000c954783b */ /* 0x000fe80000000200 */
[----:B-1----:R-:W1:Y:S01]  /*3bd0*/  LDSM.16.M88.4 R16, [R203+0x1000] ;  /* 0x00100000cb10783b */ /* 0x002e620000000200 */
[----:B---3--:R-:W-:Y:S01]  /*3be0*/  HMMA.16816.F32 R12, R8, R70, R44 ;  /* 0x00000046080c723c */ /* 0x008fe2000000182c */
[----:B--2---:R-:W-:-:S02]  /*3bf0*/  IADD3 R2, R200, 0x6000, RZ ;  /* 0x00006000c8027810 */ /* 0x004fc40007ffe0ff */
[----:B------:R-:W-:Y:S03]  /*3c00*/  LDSM.16.M88.4 R68, [R201+0x3000] ;  /* 0x00300000c944783b */ /* 0x000fe60000000200 */
[----:B------:R-:W-:Y:S02]  /*3c10*/  IMAD.IADD R202, R2, 0x1, R0 ;  /* 0x0000000102ca7824 */ /* 0x000fe400078e0200 */
[C---:B------:R-:W-:Y:S01]  /*3c20*/  HMMA.16816.F32 R32, R8.reuse, R76, R60 ;  /* 0x0000004c0820723c */ /* 0x040fe2000000183c */
[----:B------:R-:W0:Y:S04]  /*3c30*/  LDGDEPBAR ;  /* 0x00000000000079af */ /* 0x000e280000000000 */
[----:B------:R-:W-:Y:S03]  /*3c40*/  LDSM.16.M88.4 R60, [R202+-0x6000] ;  /* 0xffa00000ca3c783b */ /* 0x000fe60000000200 */
[----:B------:R-:W-:Y:S01]  /*3c50*/  HMMA.16816.F32 R28, R8, R78, R56 ;  /* 0x0000004e081c723c */ /* 0x000fe20000001838 */
[----:B------:R-:W2:Y:S04]  /*3c60*/  LDSM.16.M88.4 R8, [R210] ;  /* 0x00000000d208783b */ /* 0x000ea80000000200 */
[----:B------:R-:W3:Y:S03]  /*3c70*/  LDSM.16.M88.4 R76, [R202+-0x5800] ;  /* 0xffa80000ca4c783b */ /* 0x000ee60000000200 */
[C---:B----4-:R-:W-:Y:S01]  /*3c80*/  HMMA.16816.F32 R44, R4.reuse, R24, R72 ;  /* 0x00000018042c723c */ /* 0x050fe20000001848 */
[----:B------:R-:W4:Y:S04]  /*3c90*/  LDSM.16.M88.4 R80, [R202+-0x5000] ;  /* 0xffb00000ca50783b */ /* 0x000f280000000200 */
[----:B------:R-:W2:Y:S03]  /*3ca0*/  LDSM.16.M88.4 R88, [R202+-0x4800] ;  /* 0xffb80000ca58783b */ /* 0x000ea60000000200 */
[C---:B------:R-:W-:Y:S01]  /*3cb0*/  HMMA.16816.F32 R52, R4.reuse, R26, R52 ;  /* 0x0000001a0434723c */ /* 0x040fe20000001834 */
[----:B------:R-:W-:Y:S07]  /*3cc0*/  LDSM.16.M88.4 R72, [R200+0x3000] ;  /* 0x00300000c848783b */ /* 0x000fee0000000200 */
[C---:B-----5:R-:W-:Y:S01]  /*3cd0*/  HMMA.16816.F32 R56, R4.reuse, R20, R64 ;  /* 0x000000140438723c */ /* 0x060fe20000001840 */
[----:B------:R-:W-:Y:S07]  /*3ce0*/  LDSM.16.M88.4 R64, [R201+0x2800] ;  /* 0x00280000c940783b */ /* 0x000fee0000000200 */
[C---:B------:R-:W-:Y:S08]  /*3cf0*/  HMMA.16816.F32 R48, R4.reuse, R22, R48 ;  /* 0x000000160430723c */ /* 0x040ff00000001830 */
[C---:B-1----:R-:W-:Y:S08]  /*3d00*/  HMMA.16816.F32 R40, R4.reuse, R16, R40 ;  /* 0x000000100428723c */ /* 0x042ff00000001828 */
[C---:B------:R-:W-:Y:S08]  /*3d10*/  HMMA.16816.F32 R20, R4.reuse, R18, R12 ;  /* 0x000000120414723c */ /* 0x040ff0000000180c */
[C---:B------:R-:W-:Y:S08]  /*3d20*/  HMMA.16816.F32 R16, R4.reuse, R36, R32 ;  /* 0x000000240410723c */ /* 0x040ff00000001820 */
[----:B------:R-:W-:Y:S01]  /*3d30*/  HMMA.16816.F32 R12, R4, R38, R28 ;  /* 0x00000026040c723c */ /* 0x000fe2000000181c */
[----:B------:R-:W-:Y:S04]  /*3d40*/  LDSM.16.M88.4 R4, [R208+0x4000] ;  /* 0x00400000d004783b */ /* 0x000fe80000000200 */
[----:B------:R-:W1:Y:S03]  /*3d50*/  LDSM.16.M88.4 R28, [R201+0x2000] ;  /* 0x00200000c91c783b */ /* 0x000e660000000200 */
[C---:B--2---:R-:W-:Y:S08]  /*3d60*/  HMMA.16816.F32 R24, R8.reuse, R60, R44 ;  /* 0x0000003c0818723c */ /* 0x044ff0000000182c */
[C---:B------:R-:W-:Y:S01]  /*3d70*/  HMMA.16816.F32 R32, R8.reuse, R62, R52 ;  /* 0x0000003e0820723c */ /* 0x040fe20000001834 */
[----:B------:R-:W-:Y:S07]  /*3d80*/  LDSM.16.M88.4 R60, [R200+0x2800] ;  /* 0x00280000c83c783b */ /* 0x000fee0000000200 */
[C---:B---3--:R-:W-:Y:S01]  /*3d90*/  HMMA.16816.F32 R44, R8.reuse, R76, R56 ;  /* 0x0000004c082c723c */ /* 0x048fe20000001838 */
[----:B------:R-:W-:Y:S07]  /*3da0*/  LDSM.16.M88.4 R56, [R200+0x2000] ;  /* 0x00200000c838783b */ /* 0x000fee0000000200 */
[C---:B------:R-:W-:Y:S01]  /*3db0*/  HMMA.16816.F32 R48, R8.reuse, R78, R48 ;  /* 0x0000004e0830723c */ /* 0x040fe20000001830 */
[----:B------:R-:W-:Y:S07]  /*3dc0*/  LDSM.16.M88.4 R76, [R203+0x3800] ;  /* 0x00380000cb4c783b */ /* 0x000fee0000000200 */
[C---:B----4-:R-:W-:Y:S08]  /*3dd0*/  HMMA.16816.F32 R40, R8.reuse, R80, R40 ;  /* 0x000000500828723c */ /* 0x050ff00000001828 */
[C---:B------:R-:W-:Y:S01]  /*3de0*/  HMMA.16816.F32 R36, R8.reuse, R82, R20 ;  /* 0x000000520824723c */ /* 0x040fe20000001814 */
[----:B------:R-:W-:Y:S07]  /*3df0*/  LDSM.16.M88.4 R80, [R200+0x3800] ;  /* 0x00380000c850783b */ /* 0x000fee0000000200 */
[C---:B------:R-:W-:Y:S08]  /*3e00*/  HMMA.16816.F32 R16, R8.reuse, R88, R16 ;  /* 0x000000580810723c */ /* 0x040ff00000001810 */
[----:B------:R-:W-:Y:S01]  /*3e10*/  HMMA.16816.F32 R12, R8, R90, R12 ;  /* 0x0000005a080c723c */ /* 0x000fe2000000180c */
[----:B------:R-:W2:Y:S07]  /*3e20*/  LDSM.16.M88.4 R8, [R209+0x4000] ;  /* 0x00400000d108783b */ /* 0x000eae0000000200 */
[C---:B-1----:R-:W-:Y:S01]  /*3e30*/  HMMA.16816.F32 R20, R4.reuse, R28, R24 ;  /* 0x0000001c0414723c */ /* 0x042fe20000001818 */
[----:B------:R-:W-:Y:S07]  /*3e40*/  LDSM.16.M88.4 R24, [R203+0x2000] ;  /* 0x00200000cb18783b */ /* 0x000fee0000000200 */
[C---:B------:R-:W-:Y:S08]  /*3e50*/  HMMA.16816.F32 R28, R4.reuse, R30, R32 ;  /* 0x0000001e041c723c */ /* 0x040ff00000001820 */
[C---:B------:R-:W-:Y:S08]  /*3e60*/  HMMA.16816.F32 R32, R4.reuse, R64, R44 ;  /* 0x000000400420723c */ /* 0x040ff0000000182c */
[C---:B------:R-:W-:Y:S01]  /*3e70*/  HMMA.16816.F32 R44, R4.reuse, R66, R48 ;  /* 0x00000042042c723c */ /* 0x040fe20000001830 */
[----:B------:R-:W-:Y:S04]  /*3e80*/  LDSM.16.M88.4 R48, [R203+0x2800] ;  /* 0x00280000cb30783b */ /* 0x000fe80000000200 */
[----:B------:R-:W-:Y:S03]  /*3e90*/  LDSM.16.M88.4 R64, [R203+0x3000] ;  /* 0x00300000cb40783b */ /* 0x000fe60000000200 */
[C---:B------:R-:W-:Y:S01]  /*3ea0*/  HMMA.16816.F32 R52, R4.reuse, R68, R40 ;  /* 0x000000440434723c */ /* 0x040fe20000001828 */
[----:B------:R-:W-:Y:S07]  /*3eb0*/  LDSM.16.M88.4 R40, [R202+-0x4000] ;  /* 0xffc00000ca28783b */ /* 0x000fee0000000200 */
[C---:B------:R-:W-:Y:S01]  /*3ec0*/  HMMA.16816.F32 R36, R4.reuse, R70, R36 ;  /* 0x000000460424723c */ /* 0x040fe20000001824 */
[----:B------:R-:W-:Y:S07]  /*3ed0*/  LDSM.16.M88.4 R68, [R202+-0x3000] ;  /* 0xffd00000ca44783b */ /* 0x000fee0000000200 */
[C---:B------:R-:W-:Y:S08]  /*3ee0*/  HMMA.16816.F32 R16, R4.reuse, R84, R16 ;  /* 0x000000540410723c */ /* 0x040ff00000001810 */
[----:B------:R-:W-:Y:S01]  /*3ef0*/  HMMA.16816.F32 R12, R4, R86, R12 ;  /* 0x00000056040c723c */ /* 0x000fe2000000180c */
[----:B------:R-:W1:Y:S04]  /*3f00*/  LDSM.16.M88.4 R4, [R211+0x4000] ;  /* 0x00400000d304783b */ /* 0x000e680000000200 */
[----:B------:R-:W-:Y:S03]  /*3f10*/  LDSM.16.M88.4 R84, [R202+-0x800] ;  /* 0xfff80000ca54783b */ /* 0x000fe60000000200 */
[C---:B--2---:R-:W-:Y:S08]  /*3f20*/  HMMA.16816.F32 R20, R8.reuse, R56, R20 ;  /* 0x000000380814723c */ /* 0x044ff00000001814 */
[C---:B------:R-:W-:Y:S01]  /*3f30*/  HMMA.16816.F32 R28, R8.reuse, R58, R28 ;  /* 0x0000003a081c723c */ /* 0x040fe2000000181c */
[----:B------:R-:W-:Y:S07]  /*3f40*/  LDSM.16.M88.4 R56, [R201+0x4800] ;  /* 0x00480000c938783b */ /* 0x000fee0000000200 */
[C---:B------:R-:W-:Y:S08]  /*3f50*/  HMMA.16816.F32 R32, R8.reuse, R60, R32 ;  /* 0x0000003c0820723c */ /* 0x040ff00000001820 */
[C---:B------:R-:W-:Y:S01]  /*3f60*/  HMMA.16816.F32 R44, R8.reuse, R62, R44 ;  /* 0x0000003e082c723c */ /* 0x040fe2000000182c */
[----:B------:R-:W-:Y:S07]  /*3f70*/  LDSM.16.M88.4 R60, [R202+-0x3800] ;  /* 0xffc80000ca3c783b */ /* 0x000fee0000000200 */
[C---:B------:R-:W-:Y:S08]  /*3f80*/  HMMA.16816.F32 R52, R8.reuse, R72, R52 ;  /* 0x000000480834723c */ /* 0x040ff00000001834 */
[C---:B------:R-:W-:Y:S01]  /*3f90*/  HMMA.16816.F32 R36, R8.reuse, R74, R36 ;  /* 0x0000004a0824723c */ /* 0x040fe20000001824 */
[----:B------:R-:W-:Y:S07]  /*3fa0*/  LDSM.16.M88.4 R72, [R202+-0x2800] ;  /* 0xffd80000ca48783b */ /* 0x000fee0000000200 */
        /* <DEDUP_REMOVED lines=29> */
[----:B------:R-:W4:Y:S03]  /*4180*/  LDSM.16.M88.4 R72, [R200+0x5000] ;  /* 0x00500000c848783b */ /* 0x000f260000000200 */
[C---:B-1----:R-:W-:Y:S08]  /*4190*/  HMMA.16816.F32 R20, R4.reuse, R24, R20 ;  /* 0x000000180414723c */ /* 0x042ff00000001814 */
[C---:B------:R-:W-:Y:S08]  /*41a0*/  HMMA.16816.F32 R28, R4.reuse, R26, R28 ;  /* 0x0000001a041c723c */ /* 0x040ff0000000181c */
[C---:B------:R-:W-:Y:S08]  /*41b0*/  HMMA.16816.F32 R32, R4.reuse, R56, R32 ;  /* 0x000000380420723c */ /* 0x040ff00000001820 */
[C---:B------:R-:W-:Y:S01]  /*41c0*/  HMMA.16816.F32 R44, R4.reuse, R58, R44 ;  /* 0x0000003a042c723c */ /* 0x040fe2000000182c */
[----:B------:R-:W-:Y:S07]  /*41d0*/  LDSM.16.M88.4 R56, [R203+0x4800] ;  /* 0x00480000cb38783b */ /* 0x000fee0000000200 */
[C---:B------:R-:W-:Y:S08]  /*41e0*/  HMMA.16816.F32 R52, R4.reuse, R64, R52 ;  /* 0x000000400434723c */ /* 0x040ff00000001834 */
[C---:B------:R-:W-:Y:S01]  /*41f0*/  HMMA.16816.F32 R36, R4.reuse, R66, R36 ;  /* 0x000000420424723c */ /* 0x040fe20000001824 */
[----:B------:R-:W-:Y:S07]  /*4200*/  LDSM.16.M88.4 R64, [R202+-0x1800] ;  /* 0xffe80000ca40783b */ /* 0x000fee0000000200 */
[C---:B---3--:R-:W-:Y:S08]  /*4210*/  HMMA.16816.F32 R24, R4.reuse, R76, R16 ;  /* 0x0000004c0418723c */ /* 0x048ff00000001810 */
[----:B------:R-:W-:Y:S01]  /*4220*/  HMMA.16816.F32 R12, R4, R78, R12 ;  /* 0x0000004e040c723c */ /* 0x000fe2000000180c */
[----:B------:R-:W1:Y:S04]  /*4230*/  LDSM.16.M88.4 R4, [R211+0x8000] ;  /* 0x00800000d304783b */ /* 0x000e680000000200 */
[----:B------:R-:W3:Y:S03]  /*4240*/  LDSM.16.M88.4 R76, [R203+0x5800] ;  /* 0x00580000cb4c783b */ /* 0x000ee60000000200 */
[C---:B--2---:R-:W-:Y:S08]  /*4250*/  HMMA.16816.F32 R20, R8.reuse, R48, R20 ;  /* 0x000000300814723c */ /* 0x044ff00000001814 */
[C---:B------:R-:W-:Y:S01]  /*4260*/  HMMA.16816.F32 R16, R8.reuse, R50, R28 ;  /* 0x000000320810723c */ /* 0x040fe2000000181c */
[----:B------:R-:W-:Y:S07]  /*4270*/  LDSM.16.M88.4 R48, [R202+-0x2000] ;  /* 0xffe00000ca30783b */ /* 0x000fee0000000200 */
[C---:B------:R-:W-:Y:S08]  /*4280*/  HMMA.16816.F32 R32, R8.reuse, R60, R32 ;  /* 0x0000003c0820723c */ /* 0x040ff00000001820 */
[C---:B------:R-:W-:Y:S01]  /*4290*/  HMMA.16816.F32 R44, R8.reuse, R62, R44 ;  /* 0x0000003e082c723c */ /* 0x040fe2000000182c */
[----:B------:R-:W-:Y:S07]  /*42a0*/  LDSM.16.M88.4 R60, [R201+0x6000] ;  /* 0x00600000c93c783b */ /* 0x000fee0000000200 */
[C---:B----4-:R-:W-:Y:S08]  /*42b0*/  HMMA.16816.F32 R52, R8.reuse, R72, R52 ;  /* 0x000000480834723c */ /* 0x050ff00000001834 */
[C---:B------:R-:W-:Y:S01]  /*42c0*/  HMMA.16816.F32 R28, R8.reuse, R74, R36 ;  /* 0x0000004a081c723c */ /* 0x040fe20000001824 */
[----:B------:R-:W-:Y:S07]  /*42d0*/  LDSM.16.M88.4 R72, [R202+-0x1000] ;  /* 0xfff00000ca48783b */ /* 0x000fee0000000200 */
        /* <DEDUP_REMOVED lines=30> */
[C---:B------:R-:W-:Y:S01]  /*44c0*/  HMMA.16816.F32 R36, R4.reuse, R62, R24 ;  /* 0x0000003e0424723c */ /* 0x040fe20000001818 */
[----:B------:R-:W-:Y:S07]  /*44d0*/  LDSM.16.M88.4 R60, [R203+0x6000] ;  /* 0x00600000cb3c783b */ /* 0x000fee0000000200 */
[C---:B------:R-:W-:Y:S01]  /*44e0*/  HMMA.16816.F32 R28, R4.reuse, R70, R16 ;  /* 0x00000046041c723c */ /* 0x040fe20000001810 */
[----:B------:R-:W-:Y:S07]  /*44f0*/  LDSM.16.M88.4 R68, [R203+0x6800] ;  /* 0x00680000cb44783b */ /* 0x000fee0000000200 */
[C---:B---3--:R-:W-:Y:S01]  /*4500*/  HMMA.16816.F32 R24, R4.reuse, R76, R52 ;  /* 0x0000004c0418723c */ /* 0x048fe20000001834 */
        /* <DEDUP_REMOVED lines=14> */
[----:B------:R-:W-:Y:S07]  /*45f0*/  LDSM.16.M88.4 R56, [R202] ;  /* 0x00000000ca38783b */ /* 0x000fee0000000200 */
[C---:B------:R-:W-:Y:S08]  /*4600*/  HMMA.16816.F32 R20, R12.reuse, R74, R20 ;  /* 0x0000004a0c14723c */ /* 0x040ff00000001814 */
[C---:B----4-:R-:W-:Y:S08]  /*4610*/  HMMA.16816.F32 R16, R12.reuse, R84, R16 ;  /* 0x000000540c10723c */ /* 0x050ff00000001810 */
        /* <DEDUP_REMOVED lines=22> */
[----:B------:R-:W-:Y:S01]  /*4780*/  IMAD R2, R92, 0x40, R229 ;  /* 0x000000405c027824 */ /* 0x000fe200078e02e5 */
[----:B------:R-:W-:-:S04]  /*4790*/  MOV R216, RZ ;  /* 0x000000ff00d87202 */ /* 0x000fc80000000f00 */
        /* <DEDUP_REMOVED lines=26> */
.L_x_6116:
        /* <DEDUP_REMOVED lines=26> */
.L_x_6117:
        /* <DEDUP_REMOVED lines=27> */
.L_x_6018:
[----:B------:R-:W-:Y:S05]  /*4c90*/  BSYNC B0 ;  /* 0x0000000000007941 */ /* 0x000fea0003800000 */
.L_x_6017:
        /* <DEDUP_REMOVED lines=12> */
.L_x_6118:
        /* <DEDUP_REMOVED lines=45> */
[----:B------:R-:W-:Y:S02]  /*5030*/  FMNMX.FTZ R0, R10, R0, !PT ;  /* 0x000000000a007209 */ /* 0x000fe40007810000 */
[----:B------:R-:W-:Y:S02]  /*5040*/  FSEL R14, R38, -INF , P0 ;  /* 0xff800000260e7808 */ /* 0x000fe40000000000 */
[----:B------:R-:W-:Y:S02]  /*5050*/  FMNMX.FTZ R2, R6, R9, !PT ;  /* 0x0000000906027209 */ /* 0x000fe40007810000 */
[----:B------:R-:W-:-:S02]  /*5060*/  FSEL R13, R39, -INF , P2 ;  /* 0xff800000270d7808 */ /* 0x000fc40001000000 */
[----:B------:R-:W-:Y:S02]  /*5070*/  FMNMX.FTZ R0, R11, R0, !PT ;  /* 0x000000000b007209 */ /* 0x000fe40007810000 */
        /* <DEDUP_REMOVED lines=57> */
.L_x_6119:
[C---:B------:R-:W-:Y:S01]  /*5410*/  FMUL.FTZ R2, R133.reuse, c[0x0][0x2d0] ;  /* 0x0000b40085027a20 */ /* 0x040fe20000410000 */
[----:B------:R-:W-:Y:S01]  /*5420*/  FSETP.NEU.FTZ.AND P0, PT, R133, -INF , PT ;  /* 0xff8000008500780b */ /* 0x000fe20003f1d000 */
[----:B------:R-:W-:Y:S01]  /*5430*/  WARPSYNC 0xffffffff ;  /* 0xffffffff00007948 */ /* 0x000fe20003800000 */
[----:B------:R-:W-:Y:S01]  /*5440*/  LDSM.16.MT88.4 R36, [R204+0x800] ;  /* 0x00080000cc24783b */ /* 0x000fe20000004200 */
[----:B------:R-:W-:Y:S02]  /*5450*/  IADD3 R217, R217, -0x2, RZ ;  /* 0xfffffffed9d97810 */ /* 0x000fe40007ffe0ff */
[----:B------:R-:W-:Y:S01]  /*5460*/  FSEL R2, R2, RZ, P0 ;  /* 0x000000ff02027208 */ /* 0x000fe20000000000 */
[----:B------:R-:W-:Y:S04]  /*5470*/  LDSM.16.MT88.4 R44, [R207] ;  /* 0x00000000cf2c783b */ /* 0x000fe80000004200 */
        /* <DEDUP_REMOVED lines=321> */
.L_x_6034:
        /* <DEDUP_REMOVED lines=31> */
[C---:B------:R-:W-:Y:S01]  /*6a80*/  SHF.L.U64.HI R23, R223.reuse, 0x1, R7 ;  /* 0x00000001df177819 */ /* 0x040fe20000010207 */
        /* <DEDUP_REMOVED lines=11> */
.L_x_6120:
        /* <DEDUP_REMOVED lines=26> */
.L_x_6121:
        /* <DEDUP_REMOVED lines=27> */
.L_x_6025:
[----:B------:R-:W-:Y:S05]  /*6e90*/  BSYNC B0 ;  /* 0x0000000000007941 */ /* 0x000fea0003800000 */
.L_x_6024:
        /* <DEDUP_REMOVED lines=220> */
[----:B------:R-:W-:Y:S01]  /*7c60*/  IMAD.MOV.U32 R0, RZ, RZ, R2 ;  /* 0x000000ffff007224 */ /* 0x000fe200078e0002 */
        /* <DEDUP_REMOVED lines=25> */
.L_x_6122:
[----:B------:R-:W-:-:S05]  /*7e00*/  BRA.DIV ~URZ, `(.L_x_6031) ;  /* 0x0000d1f27f007947 */ /* 0x000fca000b800000 */
[----:B------:R-:W3:Y:S01]  /*7e10*/  SHFL.IDX PT, R0, R170, RZ, 0x181f ;  /* 0x00181fffaa007589 */ /* 0x000ee200000e0000 */
[----:B------:R-:W-:Y:S02]  /*7e20*/  ISETP.GE.AND P6, PT, R218, c[0x0][0x1d4], PT ;  /* 0x00007500da007a0c */ /* 0x000fe40003fc6270 */
[----:B------:R-:W-:Y:S02]  /*7e30*/  ISETP.GE.AND P5, PT, R223, c[0x0][0x1d4], PT ;  /* 0x00007500df007a0c */ /* 0x000fe40003fa6270 */
[----:B---3--:R-:W-:Y:S05]  /*7e40*/  IADD3 R2, P0, R0, R177, RZ ;  /* 0x000000b100027210 */ /* 0x008fea0007f1e0ff */
[----:B--2---:R-:W-:Y:S05]  /*7e50*/  IMAD.X R3, R132, 0x1, R171, P0 ;  /* 0x0000000184037824 */ /* 0x004fea00000e06ab */
        /* <DEDUP_REMOVED lines=8> */
[----:B------:R-:W-:Y:S04]  /*7ee0*/  ISETP.GE.AND P0, PT, R225, c[0x0][0x1d4], PT ;  /* 0x00007500e1007a0c */ /* 0x000fe80003f06270 */
[----:B------:R-:W-:Y:S02]  /*7ef0*/  SEL R172, RZ, 0x10, P0 ;  /* 0x00000010ffac7807 */ /* 0x000fe40000000000 */
[----:B--2---:R-:W-:Y:S02]  /*7f00*/  IADD3 R2, P2, R0, R179, RZ ;  /* 0x000000b300027210 */ /* 0x004fe40007f5e0ff */
[----:B------:R-:W2:Y:S03]  /*7f10*/  SHFL.IDX PT, R0, R170, 0x1, 0x181f ;  /* 0x00381f00aa007f89 */ /* 0x000ea600000e0000 */
[----:B------:R-:W-:Y:S01]  /*7f20*/  IMAD.X R3, R132, 0x1, R175, P2 ;  /* 0x0000000184037824 */ /* 0x000fe200010e06af */
[----:B------:R-:W-:Y:S01]  /*7f30*/  ISETP.GE.AND P2, PT, R224, c[0x0][0x1d4], PT ;  /* 0x00007500e0007a0c */ /* 0x000fe20003f46270 */
[----:B------:R3:W4:Y:S03]  /*7f40*/  SHFL.IDX PT, R132, R133, 0x1, 0x181f ;  /* 0x00381f0085847f89 */ /* 0x00072600000e0000 */
[----:B------:R-:W-:Y:S09]  /*7f50*/  SEL R173, RZ, 0x10, P2 ;  /* 0x00000010ffad7807 */ /* 0x000ff20001000000 */
[----:B------:R1:W-:Y:S04]  /*7f60*/  LDGSTS.E.BYPASS.LTC128B.128 [R215+0xc100], [R2.64], !P2 ;  /* 0x0c10000002d77fae */ /* 0x0003e8000d101d46 */
[----:B------:R5:W-:Y:S01]  /*7f70*/  LDGSTS.E.BYPASS.LTC128B.128 [R215+0xe100], [R168.64], !P0 ;  /* 0x0e100000a8d77fae */ /* 0x000be2000c101d46 */
[----:B-1-3--:R-:W-:Y:S02]  /*7f80*/  SEL R133, RZ, 0x10, P6 ;  /* 0x00000010ff857807 */ /* 0x00afe40003000000 */
[----:B-----5:R-:W-:Y:S02]  /*7f90*/  SEL R168, RZ, 0x10, P5 ;  /* 0x00000010ffa87807 */ /* 0x020fe40002800000 */
.L_x_6123:
[C---:B--2-4-:R-:W-:Y:S02]  /*7fa0*/  IADD3 R2, -R133.reuse, 0x10, RZ ;  /* 0x0000001085027810 */ /* 0x054fe40007ffe1ff */
        /* <DEDUP_REMOVED lines=27> */
.L_x_6029:
[----:B------:R-:W-:Y:S05]  /*8160*/  BSYNC B0 ;  /* 0x0000000000007941 */ /* 0x000fea0003800000 */
.L_x_6028:
[----:B------:R-:W-:Y:S01]  /*8170*/  IADD3 R132, R250, R239, RZ ;  /* 0x000000effa847210 */ /* 0x000fe20007ffe0ff */
[----:B------:R-:W0:Y:S04]  /*8180*/  LDGDEPBAR ;  /* 0x00000000000079af */ /* 0x000e280000000000 */
[----:B------:R-:W-:Y:S05]  /*8190*/  @P4 IMAD.HI.U32 R0, R132, c[0x0][0x2c8], RZ ;  /* 0x0000b20084004a27 */ /* 0x000fea00078e00ff */
[----:B------:R-:W-:Y:S02]  /*81a0*/  @P4 SHF.R.U32.HI R132, RZ, c[0x0][0x2cc], R0 ;  /* 0x0000b300ff844a19 */ /* 0x000fe40000011600 */
[----:B------:R-:W-:Y:S05]  /*81b0*/  MOV R0, 0x1 ;  /* 0x0000000100007802 */ /* 0x000fea0000000f00 */
[----:B------:R-:W-:Y:S05]  /*81c0*/  IMAD R0, R217, -0x40, R0 ;  /* 0xffffffc0d9007824 */ /* 0x000fea00078e0200 */
[----:B------:R-:W-:Y:S04]  /*81d0*/  IADD3 R0, R213, R0, -R248 ;  /* 0x00000000d5007210 */ /* 0x000fe80007ffe8f8 */
[----:B------:R-:W-:Y:S01]  /*81e0*/  IADD3 R133, R0, -R214, RZ ;  /* 0x800000d600857210 */ /* 0x000fe20007ffe0ff */
[----:B------:R-:W-:-:S05]  /*81f0*/  BRA.DIV ~URZ, `(.L_x_6032) ;  /* 0x0000d0927f007947 */ /* 0x000fca000b800000 */
[----:B------:R2:W3:Y:S02]  /*8200*/  SHFL.IDX PT, R0, R132, RZ, 0x1c1f ;  /* 0x001c1fff84007589 */ /* 0x0004e400000e0000 */
.L_x_6124:
        /* <DEDUP_REMOVED lines=107> */
.L_x_6125:
        /* <DEDUP_REMOVED lines=43> */
[C---:B------:R-:W-:Y:S01]  /*8b70*/  ISETP.GT.AND P0, PT, R217.reuse, R212, PT ;  /* 0x000000d4d900720c */ /* 0x040fe20003f04270 */
        /* <DEDUP_REMOVED lines=410> */
.L_x_6023:
[----:B------:R-:W-:-:S13]  /*a520*/  ISETP.GE.AND P0, PT, R217, R226, PT ;  /* 0x000000e2d900720c */ /* 0x000fda0003f06270 */
[----:B------:R-:W-:Y:S05]  /*a530*/  @!P0 BRA `(.L_x_6035) ;  /* 0x0000370000008947 */ /* 0x000fea0003800000 */
[----:B------:R-:W-:Y:S02]  /*a540*/  MOV R135, R16 ;  /* 0x0000001000877202 */ /* 0x000fe40000000f00 */
[----:B------:R-:W-:Y:S02]  /*a550*/  MOV R134, R133 ;  /* 0x0000008500867202 */ /* 0x000fe40000000f00 */
.L_x_6042:
        /* <DEDUP_REMOVED lines=9> */
[C---:B------:R-:W-:Y:S01]  /*a5f0*/  IMAD.WIDE.U32 R2, R219.reuse, c[0x0][0x208], RZ ;  /* 0x00008200db027a25 */ /* 0x040fe200078e00ff */
[----:B------:R-:W-:Y:S02]  /*a600*/  SHF.R.S32.HI R6, RZ, 0x1f, R223 ;  /* 0x0000001fff067819 */ /* 0x000fe400000114df */
[----:B------:R-:W-:Y:S01]  /*a610*/  SHF.L.U64.HI R21, R224, 0x1, R5 ;  /* 0x00000001e0157819 */ /* 0x000fe20000010205 */
[----:B------:R-:W-:Y:S01]  /*a620*/  IMAD R0, R219, c[0x0][0x20c], R0 ;  /* 0x00008300db007a24 */ /* 0x000fe200078e0200 */
[----:B------:R-:W-:Y:S01]  /*a630*/  SHF.R.S32.HI R5, RZ, 0x1f, R218 ;  /* 0x0000001fff057819 */ /* 0x000fe200000114da */
[----:B------:R-:W-:Y:S01]  /*a640*/  IMAD R4, R4, c[0x0][0x218], RZ ;  /* 0x0000860004047a24 */ /* 0x000fe200078e02ff */
[C---:B------:R-:W-:Y:S01]  /*a650*/  IADD3 R213, R200.reuse, 0x7800, RZ ;  /* 0x00007800c8d57810 */ /* 0x040fe20007ffe0ff */
[----:B------:R-:W-:Y:S01]  /*a660*/  IMAD.IADD R3, R3, 0x1, R0 ;  /* 0x0000000103037824 */ /* 0x000fe200078e0200 */
[----:B------:R-:W-:Y:S01]  /*a670*/  IADD3 R212, R200, 0x7000, RZ ;  /* 0x00007000c8d47810 */ /* 0x000fe20007ffe0ff */
[----:B------:R-:W-:Y:S01]  /*a680*/  IMAD R4, R216, c[0x0][0x21c], R4 ;  /* 0x00008700d8047a24 */ /* 0x000fe200078e0204 */
[----:B------:R-:W-:Y:S01]  /*a690*/  IADD3 R199, R200, 0x6800, RZ ;  /* 0x00006800c8c77810 */ /* 0x000fe20007ffe0ff */
        /* <DEDUP_REMOVED lines=9> */
[C---:B------:R-:W-:Y:S01]  /*a730*/  IMAD.SHL.U32 R28, R223.reuse, 0x2, RZ ;  /* 0x00000002df1c7824 */ /* 0x040fe200078e00ff */
        /* <DEDUP_REMOVED lines=22> */
.L_x_6126:
[----:B------:R-:W5:Y:S01]  /*a8a0*/  SHFL.IDX PT, R5, R14, RZ, 0x181f ;  /* 0x00181fff0e057589 */ /* 0x000f6200000e0000 */
[----:B------:R-:W-:Y:S01]  /*a8b0*/  ISETP.GE.AND P0, PT, R218, c[0x0][0x1d4], PT ;  /* 0x00007500da007a0c */ /* 0x000fe20003f06270 */
[----:B------:R-:W-:Y:S01]  /*a8c0*/  BSSY B0, `(.L_x_6037) ;  /* 0x000014c000007945 */ /* 0x000fe20003800000 */
[----:B------:R-:W-:Y:S02]  /*a8d0*/  ISETP.GE.AND P5, PT, R223, c[0x0][0x1d4], PT ;  /* 0x00007500df007a0c */ /* 0x000fe40003fa6270 */
[----:B------:R-:W-:Y:S01]  /*a8e0*/  ISETP.GE.AND P4, PT, R224, c[0x0][0x1d4], PT ;  /* 0x00007500e0007a0c */ /* 0x000fe20003f86270 */
[----:B------:R-:W4:Y:S01]  /*a8f0*/  SHFL.IDX PT, R3, R14, 0x1, 0x181f ;  /* 0x00381f000e037f89 */ /* 0x000f2200000e0000 */
[----:B------:R-:W-:Y:S04]  /*a900*/  SEL R214, RZ, 0x10, P0 ;  /* 0x00000010ffd67807 */ /* 0x000fe80000000000 */
        /* <DEDUP_REMOVED lines=8> */
[C---:B------:R-:W-:Y:S01]  /*a990*/  IMAD.X R13, R2.reuse, 0x1, R21, P2 ;  /* 0x00000001020d7824 */ /* 0x040fe200010e0615 */
[----:B------:R-:W-:Y:S04]  /*a9a0*/  ISETP.GE.AND P2, PT, R225, c[0x0][0x1d4], PT ;  /* 0x00007500e1007a0c */ /* 0x000fe80003f46270 */
[----:B------:R5:W-:Y:S01]  /*a9b0*/  LDGSTS.E.BYPASS.LTC128B.128 [R215+0x4100], [R12.64], !P4 ;  /* 0x041000000cd77fae */ /* 0x000be2000e101d46 */
[----:B---3--:R-:W-:Y:S05]  /*a9c0*/  IADD3 R6, P6, R5, R30, RZ ;  /* 0x0000001e05067210 */ /* 0x008fea0007fde0ff */
[----:B------:R-:W-:Y:S01]  /*a9d0*/  IMAD.X R7, R2, 0x1, R22, P6 ;  /* 0x0000000102077824 */ /* 0x000fe200030e0616 */
[----:B------:R-:W-:Y:S02]  /*a9e0*/  IADD3 R2, -R214, 0x10, RZ ;  /* 0x00000010d6027810 */ /* 0x000fe40007ffe1ff */
[----:B-----5:R-:W-:Y:S02]  /*a9f0*/  SEL R12, RZ, 0x10, P4 ;  /* 0x00000010ff0c7807 */ /* 0x020fe40002000000 */
        /* <DEDUP_REMOVED lines=25> */
[----:B------:R-:W-:Y:S04]  /*ab90*/  ISETP.NE.U32.AND P0, PT, R13, RZ, PT ;  /* 0x000000ff0d00720c */ /* 0x000fe80003f05070 */
[----:B------:R3:W-:Y:S09]  /*aba0*/  LDGSTS.E.BYPASS.LTC128B.128.ZFILL [R215+0x5100], [R20.64], P6 ;  /* 0x0510000014d77fae */ /* 0x0007f2000b141d46 */
[----:B------:R4:W-:Y:S01]  /*abb0*/  LDGSTS.E.BYPASS.LTC128B.128.ZFILL [R215+0x7100], [R28.64], P0 ;  /* 0x071000001cd77fae */ /* 0x0009e20008141d46 */
[----:B------:R-:W-:Y:S04]  /*abc0*/  ISETP.GT.AND P0, PT, R217, R226, PT ;  /* 0x000000e2d900720c */ /* 0x000fe80003f04270 */
        /* <DEDUP_REMOVED lines=241> */
.L_x_6127:
        /* <DEDUP_REMOVED lines=22> */
.L_x_6128:
        /* <DEDUP_REMOVED lines=20> */
.L_x_6038:
[----:B------:R-:W-:Y:S05]  /*bd80*/  BSYNC B0 ;  /* 0x0000000000007941 */ /* 0x000fea0003800000 */
.L_x_6037:
        /* <DEDUP_REMOVED lines=41> */
.L_x_6129:
        /* <DEDUP_REMOVED lines=450> */
.L_x_6035:
[----:B------:R-:W-:Y:S05]  /*dc40*/  BRA.DIV ~URZ, `(.L_x_6043) ;  /* 0x000080627f007947 */ /* 0x000fea000b800000 */
[----:B------:R1:W2:Y:S02]  /*dc50*/  SHFL.BFLY PT, R0, R222, 0x2, 0x1f ;  /* 0x0c401f00de007f89 */ /* 0x0002a400000e0000 */
.L_x_6130:
[----:B--2---:R-:W-:Y:S01]  /*dc60*/  FADD.FTZ R4, R0, R222 ;  /* 0x000000de00047221 */ /* 0x004fe20000010000 */
[----:B------:R-:W-:Y:S05]  /*dc70*/  BRA.DIV ~URZ, `(.L_x_6044) ;  /* 0x000080827f007947 */ /* 0x000fea000b800000 */
[----:B------:R-:W2:Y:S02]  /*dc80*/  SHFL.BFLY PT, R0, R221, 0x2, 0x1f ;  /* 0x0c401f00dd007f89 */ /* 0x000ea400000e0000 */
[----:B--2---:R-:W-:-:S02]  /*dc90*/  FADD.FTZ R5, R0, R221 ;  /* 0x000000dd00057221 */ /* 0x004fc40000010000 */
[----:B------:R-:W2:Y:S04]  /*dca0*/  SHFL.BFLY PT, R0, R4, 0x1, 0x1f ;  /* 0x0c201f0004007f89 */ /* 0x000ea800000e0000 */
[----:B------:R3:W4:Y:S01]  /*dcb0*/  SHFL.BFLY PT, R3, R5, 0x1, 0x1f ;  /* 0x0c201f0005037f89 */ /* 0x00072200000e0000 */
[----:B--2---:R-:W-:-:S05]  /*dcc0*/  FADD.FTZ R4, R4, R0 ;  /* 0x0000000004047221 */ /* 0x004fca0000010000 */
.L_x_6131:
        /* <DEDUP_REMOVED lines=33> */
[C---:B--2---:R-:W-:Y:S02]  /*dee0*/  FMUL.FTZ R120, R0.reuse, R154 ;  /* 0x0000009a00787220 */ /* 0x044fe40000410000 */
[----:B------:R-:W-:Y:S02]  /*def0*/  FMUL.FTZ R121, R0, R155 ;  /* 0x0000009b00797220 */ /* 0x000fe40000410000 */
[----:B------:R-:W-:-:S02]  /*df00*/  FMUL.FTZ R34, R2, R140 ;  /* 0x0000008c02227220 */ /* 0x000fc40000410000 */
[C---:B------:R-:W-:Y:S02]  /*df10*/  FMUL.FTZ R35, R2.reuse, R141 ;  /* 0x0000008d02237220 */ /* 0x040fe40000410000 */
[C---:B------:R-:W-:Y:S02]  /*df20*/  FMUL.FTZ R112, R2.reuse, R124 ;  /* 0x0000007c02707220 */ /* 0x040fe40000410000 */
[----:B------:R-:W-:Y:S02]  /*df30*/  FMUL.FTZ R113, R2, R125 ;  /* 0x0000007d02717220 */ /* 0x000fe40000410000 */
[C---:B------:R-:W-:Y:S02]  /*df40*/  FMUL.FTZ R128, R0.reuse, R158 ;  /* 0x0000009e00807220 */ /* 0x040fe40000410000 */
[C---:B------:R-:W-:Y:S02]  /*df50*/  FMUL.FTZ R129, R0.reuse, R159 ;  /* 0x0000009f00817220 */ /* 0x040fe40000410000 */
[----:B------:R-:W-:-:S02]  /*df60*/  FMUL.FTZ R154, R0, R46 ;  /* 0x0000002e009a7220 */ /* 0x000fc40000410000 */
        /* <DEDUP_REMOVED lines=106> */
.L_x_6004:
        /* <DEDUP_REMOVED lines=17> */
.L_x_6046:
[----:B------:R-:W-:Y:S05]  /*e720*/  BSYNC B0 ;  /* 0x0000000000007941 */ /* 0x000fea0003800000 */
.L_x_6045:
        /* <DEDUP_REMOVED lines=19> */
[----:B--2---:R-:W-:Y:S02]  /*e860*/  F2FP.PACK_AB R2, R25, R24 ;  /* 0x000000181902723e */ /* 0x004fe400000000ff */
[----:B-1----:R-:W-:-:S03]  /*e870*/  F2FP.PACK_AB R0, R153, R152 ;  /* 0x000000989900723e */ /* 0x002fc600000000ff */
        /* <DEDUP_REMOVED lines=95> */
[----:B------:R-:W-:Y:S01]  /*ee70*/  F2FP.PACK_AB R2, R101, R100 ;  /* 0x000000646502723e */ /* 0x000fe200000000ff */
[----:B------:R-:W-:Y:S01]  /*ee80*/  IMAD.MOV.U32 R14, RZ, RZ, c[0x0][0x388] ;  /* 0x0000e200ff0e7624 */ /* 0x000fe200078e00ff */
[----:B------:R-:W-:-:S02]  /*ee90*/  F2FP.PACK_AB R0, R83, R82 ;  /* 0x000000525300723e */ /* 0x000fc400000000ff */
[----:B------:R-:W-:Y:S01]  /*eea0*/  ISETP.NE.U32.AND P2, PT, RZ, c[0x0][0x508], PT ;  /* 0x00014200ff007a0c */ /* 0x000fe20003f45070 */
[----:B------:R1:W-:Y:S03]  /*eeb0*/  STS [R10+0xc000], R2 ;  /* 0x00c000020a007388 */ /* 0x0003e60000000800 */
[----:B------:R-:W-:Y:S01]  /*eec0*/  ISETP.NE.AND.EX P2, PT, RZ, c[0x0][0x50c], PT, P2 ;  /* 0x00014300ff007a0c */ /* 0x000fe20003f45320 */
        /* <DEDUP_REMOVED lines=26> */
[----:B------:R-:W-:-:S04]  /*f070*/  ISETP.NE.U32.AND P1, PT, RZ, c[0x0][0x500], PT ;  /* 0x00014000ff007a0c */ /* 0x000fc80003f25070 */
        /* <DEDUP_REMOVED lines=15> */
.L_x_6049:
        /* <DEDUP_REMOVED lines=118> */
.L_x_6132:
[----:B------:R-:W-:Y:S05]  /*f8d0*/  BRA.DIV ~URZ, `(.L_x_6052) ;  /* 0x000065927f007947 */ /* 0x000fea000b800000 */
[----:B------:R4:W2:Y:S02]  /*f8e0*/  SHFL.IDX PT, R0, R14, RZ, 0x181f ;  /* 0x00181fff0e007589 */ /* 0x0008a400000e0000 */
.L_x_6133:
        /* <DEDUP_REMOVED lines=24> */
.L_x_6054:
[----:B------:R-:W-:Y:S05]  /*fa70*/  BSYNC B0 ;  /* 0x0000000000007941 */ /* 0x000fea0003800000 */
.L_x_6053:
[----:B------:R-:W-:Y:S05]  /*fa80*/  BRA.DIV ~URZ, `(.L_x_6055) ;  /* 0x000064527f007947 */ /* 0x000fea000b800000 */
[----:B---3--:R3:W4:Y:S04]  /*fa90*/  SHFL.IDX PT, R4, R5, 0x1, 0x181f ;  /* 0x00381f0005047f89 */ /* 0x00872800000e0000 */
[----:B--2---:R3:W2:Y:S02]  /*faa0*/  SHFL.IDX PT, R0, R14, 0x1, 0x181f ;  /* 0x00381f000e007f89 */ /* 0x0046a400000e0000 */
.L_x_6134:
        /* <DEDUP_REMOVED lines=24> */
.L_x_6057:
[----:B------:R-:W-:Y:S05]  /*fc30*/  BSYNC B0 ;  /* 0x0000000000007941 */ /* 0x000fea0003800000 */
.L_x_6056:
[----:B------:R-:W-:Y:S05]  /*fc40*/  BRA.DIV ~URZ, `(.L_x_6058) ;  /* 0x000063627f007947 */ /* 0x000fea000b800000 */
[----:B----4-:R4:W3:Y:S02]  /*fc50*/  SHFL.IDX PT, R4, R5, 0x2, 0x181f ;  /* 0x00581f0005047f89 */ /* 0x0108e400000e0000 */
.L_x_6135:
[----:B------:R-:W-:Y:S05]  /*fc60*/  BRA.DIV ~URZ, `(.L_x_6059) ;  /* 0x000063b27f007947 */ /* 0x000fea000b800000 */
[----:B--2---:R2:W4:Y:S02]  /*fc70*/  SHFL.IDX PT, R0, R14, 0x2, 0x181f ;  /* 0x00581f000e007f89 */ /* 0x00452400000e0000 */
.L_x_6136:
        /* <DEDUP_REMOVED lines=24> */
.L_x_6061:
[----:B------:R-:W-:Y:S05]  /*fe00*/  BSYNC B0 ;  /* 0x0000000000007941 */ /* 0x000fea0003800000 */
.L_x_6060:
[----:B------:R-:W-:Y:S05]  /*fe10*/  BRA.DIV ~URZ, `(.L_x_6062) ;  /* 0x000062727f007947 */ /* 0x000fea000b800000 */
[----:B---3--:R3:W1:Y:S04]  /*fe20*/  SHFL.IDX PT, R4, R5, 0x3, 0x181f ;  /* 0x00781f0005047f89 */ /* 0x00866800000e0000 */
[----:B----4-:R3:W4:Y:S02]  /*fe30*/  SHFL.IDX PT, R0, R14, 0x3, 0x181f ;  /* 0x00781f000e007f89 */ /* 0x01072400000e0000 */
.L_x_6137:
        /* <DEDUP_REMOVED lines=25> */
.L_x_6050:
        /* <DEDUP_REMOVED lines=33> */
.L_x_6138:
[----:B------:R-:W-:Y:S05]  /*101e0*/  BRA.DIV ~URZ, `(.L_x_6065) ;  /* 0x00005fe27f007947 */ /* 0x000fea000b800000 */
[----:B------:R3:W4:Y:S02]  /*101f0*/  SHFL.IDX PT, R0, R12, RZ, 0x1c1f ;  /* 0x001c1fff0c007589 */ /* 0x00072400000e0000 */
.L_x_6139:
        /* <DEDUP_REMOVED lines=224> */
.L_x_6067:
[----:B------:R-:W-:Y:S05]  /*11000*/  BSYNC B0 ;  /* 0x0000000000007941 */ /* 0x000fea0003800000 */
.L_x_6066:
[----:B------:R-:W-:Y:S05]  /*11010*/  BRA.DIV ~URZ, `(.L_x_6068) ;  /* 0x000052227f007947 */ /* 0x000fea000b800000 */
[----:B--2---:R2:W1:Y:S04]  /*11020*/  SHFL.IDX PT, R4, R5, 0x1, 0x1c1f ;  /* 0x003c1f0005047f89 */ /* 0x00446800000e0000 */
[----:B----4-:R2:W4:Y:S02]  /*11030*/  SHFL.IDX PT, R0, R12, 0x1, 0x1c1f ;  /* 0x003c1f000c007f89 */ /* 0x01052400000e0000 */
.L_x_6140:
        /* <DEDUP_REMOVED lines=225> */
.L_x_6048:
[----:B------:R-:W2:Y:S01]  /*11e50*/  LDL.LU R0, [R1] ;  /* 0x0000000001007983 */ /* 0x000ea20000300800 */
[----:B------:R-:W-:Y:S01]  /*11e60*/  ISETP.NE.U32.AND P1, PT, RZ, c[0x0][0x508], PT ;  /* 0x00014200ff007a0c */ /* 0x000fe20003f25070 */
[----:B------:R-:W-:Y:S01]  /*11e70*/  IMAD.MOV.U32 R8, RZ, RZ, RZ ;  /* 0x000000ffff087224 */ /* 0x000fe200078e00ff */
[----:B------:R-:W-:Y:S01]  /*11e80*/  ISETP.NE.U32.AND P3, PT, RZ, c[0x0][0x500], PT ;  /* 0x00014000ff007a0c */ /* 0x000fe20003f65070 */
[----:B------:R-:W-:Y:S01]  /*11e90*/  IMAD.MOV.U32 R20, RZ, RZ, c[0x0][0x388] ;  /* 0x0000e200ff147624 */ /* 0x000fe200078e00ff */
[----:B------:R-:W-:Y:S02]  /*11ea0*/  ISETP.NE.AND.EX P1, PT, RZ, c[0x0][0x50c], PT, P1 ;  /* 0x00014300ff007a0c */ /* 0x000fe40003f25310 */
[----:B------:R-:W-:Y:S02]  /*11eb0*/  ISETP.NE.AND.EX P3, PT, RZ, c[0x0][0x504], PT, P3 ;  /* 0x00014100ff007a0c */ /* 0x000fe40003f65330 */
[----:B------:R-:W-:-:S09]  /*11ec0*/  IADD3 R2, P2, R252, c[0x0][0x500], RZ ;  /* 0x00014000fc027a10 */ /* 0x000fd20007f5e0ff */
[----:B------:R-:W-:Y:S02]  /*11ed0*/  @P1 IADD3 R4, P0, R252, c[0x0][0x508], RZ ;  /* 0x00014200fc041a10 */ /* 0x000fe40007f1e0ff */
[C---:B--2---:R-:W-:Y:S02]  /*11ee0*/  IADD3.X R3, R0.reuse, c[0x0][0x504], RZ, P2, !PT ;  /* 0x0001410000037a10 */ /* 0x044fe400017fe4ff */
[----:B---3--:R-:W-:-:S03]  /*11ef0*/  @P1 IADD3.X R5, R0, c[0x0][0x50c], RZ, P0, !PT ;  /* 0x0001430000051a10 */ /* 0x008fc600007fe4ff */
        /* <DEDUP_REMOVED lines=9> */
.L_x_6069:
[----:B------:R-:W3:Y:S01]  /*11f90*/  LDL.LU R0, [R1+0x28] ;  /* 0x0000280001007983 */ /* 0x000ee20000300800 */
[----:B------:R-:W-:Y:S01]  /*11fa0*/  BSSY B0, `(.L_x_6070) ;  /* 0x0000038000007945 */ /* 0x000fe20003800000 */
[----:B-1----:R-:W-:Y:S02]  /*11fb0*/  LOP3.LUT R14, R242, 0xffff, RZ, 0xc0, !PT ;  /* 0x0000fffff20e7812 */ /* 0x002fe400078ec0ff */
[----:B--2---:R-:W1:Y:S01]  /*11fc0*/  S2R R2, SR_TID.X ;  /* 0x0000000000027919 */ /* 0x004e620000002100 */
[----:B------:R-:W-:-:S02]  /*11fd0*/  SEL R15, R251, RZ, !P3 ;  /* 0x000000fffb0f7207 */ /* 0x000fc40005800000 */
[----:B-----5:R-:W-:Y:S02]  /*11fe0*/  SHF.R.S32.HI R18, RZ, 0x1f, R8 ;  /* 0x0000001fff127819 */ /* 0x020fe40000011408 */
[----:B-1----:R-:W-:Y:S02]  /*11ff0*/  ISETP.GT.AND P0, PT, R2, 0x7f, PT ;  /* 0x0000007f0200780c */ /* 0x002fe40003f04270 */
[----:B---3--:R-:W-:-:S11]  /*12000*/  SEL R21, R0, RZ, !P3 ;  /* 0x000000ff00157207 */ /* 0x008fd60005800000 */
        /* <DEDUP_REMOVED lines=49> */
.L_x_6071:
[----:B------:R-:W-:Y:S05]  /*12320*/  BSYNC B0 ;  /* 0x0000000000007941 */ /* 0x000fea0003800000 */
.L_x_6070:
        /* <DEDUP_REMOVED lines=34> */
.L_x_6141:
[----:B------:R-:W-:Y:S05]  /*12550*/  BRA.DIV ~URZ, `(.L_x_6073) ;  /* 0x00003e227f007947 */ /* 0x000fea000b800000 */
[----:B------:R3:W4:Y:S02]  /*12560*/  SHFL.IDX PT, R0, R14, RZ, 0x181f ;  /* 0x00181fff0e007589 */ /* 0x00072400000e0000 */
.L_x_6142:
        /* <DEDUP_REMOVED lines=25> */
.L_x_6075:
[----:B------:R-:W-:Y:S05]  /*12700*/  BSYNC B0 ;  /* 0x0000000000007941 */ /* 0x000fea0003800000 */
.L_x_6074:
[----:B------:R-:W-:Y:S05]  /*12710*/  BRA.DIV ~URZ, `(.L_x_6076) ;  /* 0x00003cd27f007947 */ /* 0x000fea000b800000 */
[----:B--2---:R2:W1:Y:S04]  /*12720*/  SHFL.IDX PT, R4, R5, 0x1, 0x181f ;  /* 0x00381f0005047f89 */ /* 0x00446800000e0000 */
[----:B----4-:R2:W4:Y:S02]  /*12730*/  SHFL.IDX PT, R0, R14, 0x1, 0x181f ;  /* 0x00381f000e007f89 */ /* 0x01052400000e0000 */
.L_x_6143:
        /* <DEDUP_REMOVED lines=24> */
.L_x_6078:
[----:B------:R-:W-:Y:S05]  /*128c0*/  BSYNC B0 ;  /* 0x0000000000007941 */ /* 0x000fea0003800000 */
.L_x_6077:
[----:B------:R-:W-:Y:S05]  /*128d0*/  BRA.DIV ~URZ, `(.L_x_6079) ;  /* 0x00003be27f007947 */ /* 0x000fea000b800000 */
[----:B-1----:R1:W2:Y:S02]  /*128e0*/  SHFL.IDX PT, R4, R5, 0x2, 0x181f ;  /* 0x00581f0005047f89 */ /* 0x0022a400000e0000 */
.L_x_6144:
[----:B------:R-:W-:Y:S05]  /*128f0*/  BRA.DIV ~URZ, `(.L_x_6080) ;  /* 0x00003c327f007947 */ /* 0x000fea000b800000 */
[----:B----4-:R4:W1:Y:S02]  /*12900*/  SHFL.IDX PT, R0, R14, 0x2, 0x181f ;  /* 0x00581f000e007f89 */ /* 0x01086400000e0000 */
.L_x_6145:
        /* <DEDUP_REMOVED lines=24> */
.L_x_6082:
[----:B------:R-:W-:Y:S05]  /*12a90*/  BSYNC B0 ;  /* 0x0000000000007941 */ /* 0x000fea0003800000 */
.L_x_6081:
[----:B------:R-:W-:Y:S05]  /*12aa0*/  BRA.DIV ~URZ, `(.L_x_6083) ;  /* 0x00003af27f007947 */ /* 0x000fea000b800000 */
[----:B--2---:R2:W3:Y:S04]  /*12ab0*/  SHFL.IDX PT, R4, R5, 0x3, 0x181f ;  /* 0x00781f0005047f89 */ /* 0x0044e800000e0000 */
[----:B-1----:R2:W1:Y:S02]  /*12ac0*/  SHFL.IDX PT, R0, R14, 0x3, 0x181f ;  /* 0x00781f000e007f89 */ /* 0x00246400000e0000 */
.L_x_6146:
        /* <DEDUP_REMOVED lines=23> */
.L_x_6063:
[----:B------:R-:W-:Y:S05]  /*12c40*/  BSYNC B1 ;  /* 0x0000000000017941 */ /* 0x000fea0003800000 */
.L_x_6047:
        /* <DEDUP_REMOVED lines=13> */
.L_x_6147:
[----:B------:R-:W-:Y:S05]  /*12d20*/  BRA.DIV ~URZ, `(.L_x_6086) ;  /* 0x000039b27f007947 */ /* 0x000fea000b800000 */
[----:B------:R4:W2:Y:S02]  /*12d30*/  SHFL.IDX PT, R8, R106, 0x1, 0x1f ;  /* 0x00201f006a087f89 */ /* 0x0008a400000e0000 */
.L_x_6148:
        /* <DEDUP_REMOVED lines=18> */
.L_x_6149:
        /* <DEDUP_REMOVED lines=16> */
.L_x_6150:
[----:B----4-:R-:W-:Y:S01]  /*12f60*/  IMAD R0, R0, c[0x0][0x538], RZ ;  /* 0x00014e0000007a24 */ /* 0x010fe200078e02ff */
[----:B------:R-:W-:Y:S04]  /*12f70*/  BSSY B1, `(.L_x_6089) ;  /* 0x00000c5000017945 */ /* 0x000fe80003800000 */
[----:B--2---:R-:W-:-:S04]  /*12f80*/  IADD3 R8, R0, R8, RZ ;  /* 0x0000000800087210 */ /* 0x004fc80007ffe0ff */
[----:B---3--:R-:W-:-:S13]  /*12f90*/  ISETP.GT.AND P6, PT, R8, R9, PT ;  /* 0x000000090800720c */ /* 0x008fda0003fc4270 */
[----:B------:R-:W-:Y:S05]  /*12fa0*/  @P6 BRA `(.L_x_6090) ;  /* 0x0000024000006947 */ /* 0x000fea0003800000 */
.L_x_6094:
        /* <DEDUP_REMOVED lines=16> */
.L_x_6151:
        /* <DEDUP_REMOVED lines=16> */
.L_x_6152:
[----:B--2---:R-:W-:-:S05]  /*131b0*/  IMAD R0, R0, c[0x0][0x538], RZ ;  /* 0x00014e0000007a24 */ /* 0x004fca00078e02ff */
[----:B------:R-:W-:-:S04]  /*131c0*/  IADD3 R8, R0, R8, RZ ;  /* 0x0000000800087210 */ /* 0x000fc80007ffe0ff */
[----:B------:R-:W-:-:S13]  /*131d0*/  ISETP.GT.AND P6, PT, R8, R9, PT ;  /* 0x000000090800720c */ /* 0x000fda0003fc4270 */
[----:B-1----:R-:W-:Y:S05]  /*131e0*/  @!P6 BRA `(.L_x_6094) ;  /* 0xfffffdc00000e947 */ /* 0x002fea000383ffff */
.L_x_6090:
[----:B------:R-:W-:-:S05]  /*131f0*/  IADD3 R8, -R0, R8, RZ ;  /* 0x0000000800087210 */ /* 0x000fca0007ffe1ff */
[----:B------:R-:W-:-:S05]  /*13200*/  IMAD R0, R4, c[0x0][0x538], R8 ;  /* 0x00014e0004007a24 */ /* 0x000fca00078e0208 */
[----:B------:R-:W-:Y:S01]  /*13210*/  ISETP.GT.AND P0, PT, R0, R9, PT ;  /* 0x000000090000720c */ /* 0x000fe20003f04270 */
[----:B------:R-:W-:-:S12]  /*13220*/  BRA.DIV ~URZ, `(.L_x_6095) ;  /* 0x000039127f007947 */ /* 0x000fd8000b800000 */
[----:B------:R-:W-:-:S04]  /*13230*/  VOTE.ANY R5, PT, !P0 ;  /* 0x0000000000057806 */ /* 0x000fc800040e0100 */
.L_x_6153:
[----:B------:R-:W2:Y:S02]  /*13240*/  POPC R0, R5 ;  /* 0x0000000500007309 */ /* 0x000ea40000000000 */
[----:B--2---:R-:W-:Y:S01]  /*13250*/  IADD3 R243, R0, R243, RZ ;  /* 0x000000f300f37210 */ /* 0x004fe20007ffe0ff */
[----:B------:R-:W-:Y:S05]  /*13260*/  BRA.DIV ~URZ, `(.L_x_6096) ;  /* 0x000039227f007947 */ /* 0x000fea000b800000 */
[----:B------:R2:W3:Y:S04]  /*13270*/  SHFL.IDX PT, R10, R6, R0, 0x1f ;  /* 0x00001f00060a7589 */ /* 0x0004e800000e0000 */
[----:B------:R2:W4:Y:S02]  /*13280*/  SHFL.IDX PT, R7, R7, R0, 0x1f ;  /* 0x00001f0007077589 */ /* 0x00052400000e0000 */
.L_x_6154:
[----:B------:R-:W-:Y:S01]  /*13290*/  ISETP.NE.AND P0, PT, R5, RZ, PT ;  /* 0x000000ff0500720c */ /* 0x000fe20003f05270 */
[----:B------:R-:W-:-:S12]  /*132a0*/  BSSY B0, `(.L_x_6097) ;  /* 0x0000005000007945 */ /* 0x000fd80003800000 */
[----:B------:R-:W-:Y:S05]  /*132b0*/  @!P0 BRA `(.L_x_6098) ;  /* 0x0000003000008947 */ /* 0x000fea0003800000 */
[----:B--2---:R-:W-:Y:S01]  /*132c0*/  IADD3 R0, R0, -0x1, RZ ;  /* 0xffffffff00007810 */ /* 0x004fe20007ffe0ff */
[----:B------:R-:W-:Y:S05]  /*132d0*/  BRA.DIV ~URZ, `(.L_x_6099) ;  /* 0x000039827f007947 */ /* 0x000fea000b800000 */
[----:B------:R2:W1:Y:S02]  /*132e0*/  SHFL.IDX PT, R11, R4, R0, 0x1f ;  /* 0x00001f00040b7589 */ /* 0x00046400000e0000 */
.L_x_6098:
[----:B------:R-:W-:Y:S05]  /*132f0*/  BSYNC B0 ;  /* 0x0000000000007941 */ /* 0x000fea0003800000 */
.L_x_6097:
        /* <DEDUP_REMOVED lines=66> */
.L_x_6101:
        /* <DEDUP_REMOVED lines=66> */
.L_x_6102:
[----:B------:R-:W-:Y:S05]  /*13b40*/  BSYNC B0 ;  /* 0x0000000000007941 */ /* 0x000fea0003800000 */
.L_x_6100:
[----:B------:R-:W-:-:S04]  /*13b50*/  LOP3.LUT R0, RZ, R0, RZ, 0x33, !PT ;  /* 0x00000000ff007212 */ /* 0x000fc800078e33ff */
[----:B------:R-:W-:Y:S01]  /*13b60*/  IADD3 R241, R0, R10, RZ ;  /* 0x0000000a00f17210 */ /* 0x000fe20007ffe0ff */
[----:B------:R-:W-:Y:S05]  /*13b70*/  BRA `(.L_x_6103) ;  /* 0x0000004000007947 */ /* 0x000fea0003800000 */
.L_x_6091:
[----:B------:R-:W-:Y:S01]  /*13b80*/  IMAD.MOV.U32 R240, RZ, RZ, R9 ;  /* 0x000000fffff07224 */ /* 0x000fe200078e0009 */
[----:B------:R-:W-:Y:S01]  /*13b90*/  MOV R242, RZ ;  /* 0x000000ff00f27202 */ /* 0x000fe20000000f00 */
[----:B------:R-:W-:Y:S01]  /*13ba0*/  IMAD.MOV.U32 R241, RZ, RZ, RZ ;  /* 0x000000fffff17224 */ /* 0x000fe200078e00ff */
[----:B------:R-:W-:Y:S02]  /*13bb0*/  MOV R243, c[0x0][0x53c] ;  /* 0x00014f0000f37a02 */ /* 0x000fe40000000f00 */
.L_x_6103:
[----:B------:R-:W-:Y:S05]  /*13bc0*/  BSYNC B1 ;  /* 0x0000000000017941 */ /* 0x000fea0003800000 */
.L_x_6089:
[----:B------:R-:W-:Y:S01]  /*13bd0*/  WARPSYNC 0xffffffff ;  /* 0xffffffff00007948 */ /* 0x000fe20003800000 */
[----:B------:R-:W-:Y:S01]  /*13be0*/  BAR.SYNC.DEFER_BLOCKING 0x4, 0x100 ;  /* 0x0104000000007b1d */ /* 0x000fe20000010000 */
[----:B------:R-:W-:-:S13]  /*13bf0*/  ISETP.NE.AND P0, PT, R12, RZ, PT ;  /* 0x000000ff0c00720c */ /* 0x000fda0003f05270 */
[----:B------:R2:W-:Y:S04]  /*13c00*/  @!P0 STS.128 [0x20100], R240 ;  /* 0x020100f0ff008388 */ /* 0x0005e80000000c00 */
[----:B------:R-:W-:Y:S06]  /*13c10*/  BAR.ARV 0x5, 0x100 ;  /* 0x0144000000007b1d */ /* 0x000fec0000002000 */
.L_x_6084:
[----:B-1----:R-:W-:-:S13]  /*13c20*/  ISETP.GE.AND P0, PT, R243, c[0x0][0x53c], PT ;  /* 0x00014f00f3007a0c */ /* 0x002fda0003f06270 */
[----:B--23--:R-:W-:Y:S01]  /*13c30*/  @P0 CALL.REL.NOINC `(.L_x_6104) ;  /* 0x0000001000000944 */ /* 0x00cfe20003c00000 */
[----:B------:R-:W-:Y:S05]  /*13c40*/  BRA `(.L_x_6105) ;  /* 0xfffedf5000007947 */ /* 0x000fea000383ffff */
.L_x_6104:
[----:B------:R-:W-:Y:S05]  /*13c50*/  EXIT ;  /* 0x000000000000794d */ /* 0x000fea0003800000 */
.L_x_5987:
[----:B------:R-:W-:Y:S01]  /*13c60*/  IMAD.MOV.U32 R0, RZ, RZ, R5 ;  /* 0x000000ffff007224 */ /* 0x000fe200078e0005 */
[----:B------:R-:W-:Y:S02]  /*13c70*/  MOV R3, 0x1 ;  /* 0x0000000100037802 */ /* 0x000fe40000000f00 */
[----:B------:R-:W-:Y:S02]  /*13c80*/  MOV R2, 0x13ca0 ;  /* 0x00013ca000027802 */ /* 0x000fe40000000f00 */
[----:B--2---:R-:W-:Y:S05]  /*13c90*/  CALL.REL.NOINC `($__internal_100_$__cuda_sm70_shflsync_up_p) ;  /* 0x000030f000007944 */ /* 0x004fea0003c00000 */
[----:B------:R-:W-:Y:S01]  /*13ca0*/  MOV R0, R4 ;  /* 0x0000000400007202 */ /* 0x000fe20000000f00 */
[----:B------:R-:W-:Y:S05]  /*13cb0*/  BRA `(.L_x_6106) ;  /* 0xfffec78000007947 */ /* 0x000fea000383ffff */
.L_x_5988:
[----:B------:R-:W-:Y:S01]  /*13cc0*/  IMAD.MOV.U32 R0, RZ, RZ, R5 ;  /* 0x000000ffff007224 */ /* 0x000fe200078e0005 */
[----:B------:R-:W-:Y:S02]  /*13cd0*/  MOV R3, 0x2 ;  /* 0x0000000200037802 */ /* 0x000fe40000000f00 */
[----:B------:R-:W-:Y:S02]  /*13ce0*/  MOV R2, 0x13d00 ;  /* 0x00013d0000027802 */ /* 0x000fe40000000f00 */
[----:B--2---:R-:W-:Y:S05]  /*13cf0*/  CALL.REL.NOINC `($__internal_100_$__cuda_sm70_shflsync_up_p) ;  /* 0x0000309000007944 */ /* 0x004fea0003c00000 */
[----:B------:R-:W-:Y:S01]  /*13d00*/  SEL R4, R4, RZ, P4 ;  /* 0x000000ff04047207 */ /* 0x000fe20002000000 */
[----:B------:R-:W-:Y:S01]  /*13d10*/  IMAD.MOV.U32 R3, RZ, RZ, 0x4 ;  /* 0x00000004ff037424 */ /* 0x000fe200078e00ff */
[----:B------:R-:W-:-:S03]  /*13d20*/  MOV R2, 0x13d50 ;  /* 0x00013d5000027802 */ /* 0x000fc60000000f00 */
[----:B------:R-:W-:Y:S02]  /*13d30*/  IMAD.IADD R0, R5, 0x1, R4 ;  /* 0x0000000105007824 */ /* 0x000fe400078e0204 */
[----:B------:R-:W-:Y:S05]  /*13d40*/  CALL.REL.NOINC `($__internal_100_$__cuda_sm70_shflsync_up_p) ;  /* 0x0000304000007944 */ /* 0x000fea0003c00000 */
        /* <DEDUP_REMOVED lines=12> */
[----:B------:R-:W-:Y:S02]  /*13e10*/  MOV R220, 0x1f ;  /* 0x0000001f00dc7802 */ /* 0x000fe40000000f00 */
[----:B------:R-:W-:Y:S01]  /*13e20*/  MOV R3, 0x13e60 ;  /* 0x00013e6000037802 */ /* 0x000fe20000000f00 */
[----:B------:R-:W-:-:S04]  /*13e30*/  IMAD.IADD R4, R0, 0x1, R4 ;  /* 0x0000000100047824 */ /* 0x000fc800078e0204 */
[----:B------:R-:W-:Y:S02]  /*13e40*/  IMAD.MOV.U32 R195, RZ, RZ, R4 ;  /* 0x000000ffffc37224 */ /* 0x000fe400078e0004 */
[----:B------:R-:W-:Y:S05]  /*13e50*/  CALL.REL.NOINC `($__internal_99_$__cuda_sm70_shflsync_idx_p) ;  /* 0x00002ed000007944 */ /* 0x000fea0003c00000 */
[----:B------:R-:W-:Y:S01]  /*13e60*/  MOV R0, R220 ;  /* 0x000000dc00007202 */ /* 0x000fe20000000f00 */
[----:B------:R-:W-:Y:S05]  /*13e70*/  BRA `(.L_x_6107) ;  /* 0xfffec6c000007947 */ /* 0x000fea000383ffff */
.L_x_5990:
[----:B------:R-:W-:Y:S02]  /*13e80*/  SEL R0, RZ, 0x1, P0 ;  /* 0x00000001ff007807 */ /* 0x000fe40000000000 */
[----:B------:R-:W-:Y:S02]  /*13e90*/  MOV R2, 0x13eb0 ;  /* 0x00013eb000027802 */ /* 0x000fe40000000f00 */
[----:B--2---:R-:W-:Y:S05]  /*13ea0*/  CALL.REL.NOINC `($__internal_101_$__cuda_sm70_votesync_ballot) ;  /* 0x00002f4000007944 */ /* 0x004fea0003c00000 */
[----:B------:R-:W-:Y:S01]  /*13eb0*/  MOV R6, R0 ;  /* 0x0000000000067202 */ /* 0x000fe20000000f00 */
[----:B------:R-:W-:Y:S05]  /*13ec0*/  BRA `(.L_x_6108) ;  /* 0xfffec70000007947 */ /* 0x000fea000383ffff */
.L_x_5991:
[----:B------:R-:W-:Y:S01]  /*13ed0*/  IMAD.MOV.U32 R195, RZ, RZ, R9 ;  /* 0x000000ffffc37224 */ /* 0x000fe200078e0009 */
[----:B------:R-:W-:Y:S01]  /*13ee0*/  MOV R2, R0 ;  /* 0x0000000000027202 */ /* 0x000fe20000000f00 */
[----:B------:R-:W-:Y:S01]  /*13ef0*/  IMAD.MOV.U32 R220, RZ, RZ, 0x1f ;  /* 0x0000001fffdc7424 */ /* 0x000fe200078e00ff */
[----:B------:R-:W-:Y:S02]  /*13f00*/  MOV R3, 0x13f20 ;  /* 0x00013f2000037802 */ /* 0x000fe40000000f00 */
[----:B------:R-:W-:Y:S05]  /*13f10*/  CALL.REL.NOINC `($__internal_99_$__cuda_sm70_shflsync_idx_p) ;  /* 0x00002e1000007944 */ /* 0x000fea0003c00000 */
[----:B------:R-:W-:Y:S01]  /*13f20*/  IMAD.MOV.U32 R12, RZ, RZ, R220 ;  /* 0x000000ffff0c7224 */ /* 0x000fe200078e00dc */
[----:B------:R-:W-:Y:S01]  /*13f30*/  MOV R195, R8 ;  /* 0x0000000800c37202 */ /* 0x000fe20000000f00 */
[----:B------:R-:W-:Y:S01]  /*13f40*/  IMAD.MOV.U32 R5, RZ, RZ, RZ ;  /* 0x000000ffff057224 */ /* 0x000fe200078e00ff */
[----:B------:R-:W-:Y:S01]  /*13f50*/  MOV R2, R0 ;  /* 0x0000000000027202 */ /* 0x000fe20000000f00 */
[----:B------:R-:W-:Y:S01]  /*13f60*/  IMAD.MOV.U32 R220, RZ, RZ, 0x1f ;  /* 0x0000001fffdc7424 */ /* 0x000fe200078e00ff */
[----:B------:R-:W-:-:S02]  /*13f70*/  MOV R3, 0x13f90 ;  /* 0x00013f9000037802 */ /* 0x000fc40000000f00 */
[----:B------:R-:W-:Y:S05]  /*13f80*/  CALL.REL.NOINC `($__internal_99_$__cuda_sm70_shflsync_idx_p) ;  /* 0x00002da000007944 */ /* 0x000fea0003c00000 */
[----:B------:R-:W-:Y:S01]  /*13f90*/  MOV R9, R220 ;  /* 0x000000dc00097202 */ /* 0x000fe20000000f00 */
[----:B------:R-:W-:Y:S05]  /*13fa0*/  BRA `(.L_x_6109) ;  /* 0xfffec68000007947 */ /* 0x000fea000383ffff */
.L_x_5994:
[----:B------:R-:W-:Y:S01]  /*13fb0*/  IMAD.MOV.U32 R195, RZ, RZ, R4 ;  /* 0x000000ffffc37224 */ /* 0x000fe200078e0004 */
[----:B------:R-:W-:Y:S01]  /*13fc0*/  MOV R2, R0 ;  /* 0x0000000000027202 */ /* 0x000fe20000000f00 */
[----:B------:R-:W-:Y:S01]  /*13fd0*/  IMAD.MOV.U32 R220, RZ, RZ, 0x1f ;  /* 0x0000001fffdc7424 */ /* 0x000fe200078e00ff */
[----:B------:R-:W-:-:S02]  /*13fe0*/  MOV R3, 0x14000 ;  /* 0x0001400000037802 */ /* 0x000fc40000000f00 */
[----:B--23--:R-:W-:Y:S05]  /*13ff0*/  CALL.REL.NOINC `($__internal_99_$__cuda_sm70_shflsync_idx_p) ;  /* 0x00002d3000007944 */ /* 0x00cfea0003c00000 */
[----:B------:R-:W-:Y:S01]  /*14000*/  MOV R5, R220 ;  /* 0x000000dc00057202 */ /* 0x000fe20000000f00 */
[----:B------:R-:W-:Y:S05]  /*14010*/  BRA `(.L_x_5993) ;  /* 0xfffec67000007947 */ /* 0x000fea000383ffff */
.L_x_6005:
[----:B------:R-:W-:Y:S01]  /*14020*/  IMAD.MOV.U32 R195, RZ, RZ, R5 ;  /* 0x000000ffffc37224 */ /* 0x000fe200078e0005 */
[----:B------:R-:W-:Y:S01]  /*14030*/  MOV R2, RZ ;  /* 0x000000ff00027202 */ /* 0x000fe20000000f00 */
[----:B------:R-:W-:Y:S01]  /*14040*/  IMAD.MOV.U32 R220, RZ, RZ, 0x181f ;  /* 0x0000181fffdc7424 */ /* 0x000fe200078e00ff */
[----:B------:R-:W-:-:S02]  /*14050*/  MOV R3, 0x14070 ;  /* 0x0001407000037802 */ /* 0x000fc40000000f00 */
[----:B-----5:R-:W-:Y:S05]  /*14060*/  CALL.REL.NOINC `($__internal_99_$__cuda_sm70_shflsync_idx_p) ;  /* 0x00002cc000007944 */ /* 0x020fea0003c00000 */
[----:B------:R-:W-:Y:S01]  /*14070*/  MOV R4, R220 ;  /* 0x000000dc00047202 */ /* 0x000fe20000000f00 */
[----:B------:R-:W-:Y:S05]  /*14080*/  BRA `(.L_x_6110) ;  /* 0xfffee90000007947 */ /* 0x000fea000383ffff */
.L_x_6006:
[----:B------:R-:W-:Y:S01]  /*14090*/  IMAD.MOV.U32 R195, RZ, RZ, R14 ;  /* 0x000000ffffc37224 */ /* 0x000fe200078e000e */
[----:B------:R-:W-:Y:S01]  /*140a0*/  MOV R2, RZ ;  /* 0x000000ff00027202 */ /* 0x000fe20000000f00 */
[----:B------:R-:W-:Y:S01]  /*140b0*/  IMAD.MOV.U32 R220, RZ, RZ, 0x181f ;  /* 0x0000181fffdc7424 */ /* 0x000fe200078e00ff */
[----:B------:R-:W-:-:S02]  /*140c0*/  MOV R3, 0x140e0 ;  /* 0x000140e000037802 */ /* 0x000fc40000000f00 */
[----:B-12--5:R-:W-:Y:S05]  /*140d0*/  CALL.REL.NOINC `($__internal_99_$__cuda_sm70_shflsync_idx_p) ;  /* 0x00002c5000007944 */ /* 0x026fea0003c00000 */
[----:B------:R-:W-:Y:S01]  /*140e0*/  MOV R0, R220 ;  /* 0x000000dc00007202 */ /* 0x000fe20000000f00 */
[----:B------:R-:W-:Y:S05]  /*140f0*/  BRA `(.L_x_6111) ;  /* 0xfffee8b000007947 */ /* 0x000fea000383ffff */
.L_x_6009:
[----:B------:R-:W-:Y:S01]  /*14100*/  IMAD.MOV.U32 R195, RZ, RZ, R5 ;  /* 0x000000ffffc37224 */ /* 0x000fe200078e0005 */
[----:B--2---:R-:W-:Y:S01]  /*14110*/  MOV R2, 0x1 ;  /* 0x0000000100027802 */ /* 0x004fe20000000f00 */
[----:B------:R-:W-:Y:S01]  /*14120*/  IMAD.MOV.U32 R220, RZ, RZ, 0x181f ;  /* 0x0000181fffdc7424 */ /* 0x000fe200078e00ff */
[----:B------:R-:W-:-:S02]  /*14130*/  MOV R3, 0x14150 ;  /* 0x0001415000037802 */ /* 0x000fc40000000f00 */
[----:B-1-345:R-:W-:Y:S05]  /*14140*/  CALL.REL.NOINC `($__internal_99_$__cuda_sm70_shflsync_idx_p) ;  /* 0x00002be000007944 */ /* 0x03afea0003c00000 */
[----:B------:R-:W-:Y:S01]  /*14150*/  IMAD.MOV.U32 R4, RZ, RZ, R220 ;  /* 0x000000ffff047224 */ /* 0x000fe200078e00dc */
[----:B------:R-:W-:Y:S01]  /*14160*/  MOV R2, 0x1 ;  /* 0x0000000100027802 */ /* 0x000fe20000000f00 */
[----:B------:R-:W-:Y:S01]  /*14170*/  IMAD.MOV.U32 R195, RZ, RZ, R14 ;  /* 0x000000ffffc37224 */ /* 0x000fe200078e000e */
[----:B------:R-:W-:-:S02]  /*14180*/  MOV R220, 0x181f ;  /* 0x0000181f00dc7802 */ /* 0x000fc40000000f00 */
[----:B------:R-:W-:Y:S02]  /*14190*/  MOV R3, 0x141b0 ;  /* 0x000141b000037802 */ /* 0x000fe40000000f00 */
[----:B------:R-:W-:Y:S05]  /*141a0*/  CALL.REL.NOINC `($__internal_99_$__cuda_sm70_shflsync_idx_p) ;  /* 0x00002b8000007944 */ /* 0x000fea0003c00000 */
[----:B------:R-:W-:Y:S01]  /*141b0*/  MOV R0, R220 ;  /* 0x000000dc00007202 */ /* 0x000fe20000000f00 */
[----:B------:R-:W-:Y:S05]  /*141c0*/  BRA `(.L_x_6112) ;  /* 0xfffee9a000007947 */ /* 0x000fea000383ffff */
.L_x_6012:
[----:B------:R-:W-:Y:S01]  /*141d0*/  IMAD.MOV.U32 R195, RZ, RZ, R5 ;  /* 0x000000ffffc37224 */ /* 0x000fe200078e0005 */
[----:B-1----:R-:W-:Y:S01]  /*141e0*/  MOV R2, 0x2 ;  /* 0x0000000200027802 */ /* 0x002fe20000000f00 */
[----:B------:R-:W-:Y:S01]  /*141f0*/  IMAD.MOV.U32 R220, RZ, RZ, 0x181f ;  /* 0x0000181fffdc7424 */ /* 0x000fe200078e00ff */
[----:B------:R-:W-:Y:S02]  /*14200*/  MOV R3, 0x14220 ;  /* 0x0001422000037802 */ /* 0x000fe40000000f00 */
[----:B--2345:R-:W-:Y:S05]  /*14210*/  CALL.REL.NOINC `($__internal_99_$__cuda_sm70_shflsync_idx_p) ;  /* 0x00002b1000007944 */ /* 0x03cfea0003c00000 */
[----:B------:R-:W-:Y:S01]  /*14220*/  MOV R4, R220 ;  /* 0x000000dc00047202 */ /* 0x000fe20000000f00 */
[----:B------:R-:W-:Y:S05]  /*14230*/  BRA `(.L_x_6113) ;  /* 0xfffeead000007947 */ /* 0x000fea000383ffff */
.L_x_6013:
[----:B------:R-:W-:Y:S01]  /*14240*/  IMAD.MOV.U32 R195, RZ, RZ, R14 ;  /* 0x000000ffffc37224 */ /* 0x000fe200078e000e */
[----:B------:R-:W-:Y:S01]  /*14250*/  MOV R2, 0x2 ;  /* 0x0000000200027802 */ /* 0x000fe20000000f00 */
[----:B------:R-:W-:Y:S01]  /*14260*/  IMAD.MOV.U32 R220, RZ, RZ, 0x181f ;  /* 0x0000181fffdc7424 */ /* 0x000fe200078e00ff */
[----:B------:R-:W-:Y:S02]  /*14270*/  MOV R3, 0x14290 ;  /* 0x0001429000037802 */ /* 0x000fe40000000f00 */
[----:B-12345:R-:W-:Y:S05]  /*14280*/  CALL.REL.NOINC `($__internal_99_$__cuda_sm70_shflsync_idx_p) ;  /* 0x00002aa000007944 */ /* 0x03efea0003c00000 */
[----:B------:R-:W-:Y:S01]  /*14290*/  MOV R0, R220 ;  /* 0x000000dc00007202 */ /* 0x000fe20000000f00 */
[----:B------:R-:W-:Y:S05]  /*142a0*/  BRA `(.L_x_6114) ;  /* 0xfffeea8000007947 */ /* 0x000fea000383ffff */
.L_x_6016:
[----:B------:R-:W-:Y:S01]  /*142b0*/  IMAD.MOV.U32 R195, RZ, RZ, R5 ;  /* 0x000000ffffc37224 */ /* 0x000fe200078e0005 */
[----:B-1----:R-:W-:Y:S01]  /*142c0*/  MOV R2, 0x3 ;  /* 0x0000000300027802 */ /* 0x002fe20000000f00 */
[----:B------:R-:W-:Y:S01]  /*142d0*/  IMAD.MOV.U32 R220, RZ, RZ, 0x181f ;  /* 0x0000181fffdc7424 */ /* 0x000fe200078e00ff */
[----:B------:R-:W-:-:S02]  /*142e0*/  MOV R3, 0x14300 ;  /* 0x0001430000037802 */ /* 0x000fc40000000f00 */
[----:B--2345:R-:W-:Y:S05]  /*142f0*/  CALL.REL.NOINC `($__internal_99_$__cuda_sm70_shflsync_idx_p) ;  /* 0x00002a3000007944 */ /* 0x03cfea0003c00000 */
        /* <DEDUP_REMOVED lines=8> */
.L_x_6019:
[----:B------:R-:W-:Y:S01]  /*14380*/  IMAD.MOV.U32 R195, RZ, RZ, R5 ;  /* 0x000000ffffc37224 */ /* 0x000fe200078e0005 */
[----:B------:R-:W-:Y:S01]  /*14390*/  MOV R2, RZ ;  /* 0x000000ff00027202 */ /* 0x000fe20000000f00 */
[----:B------:R-:W-:Y:S01]  /*143a0*/  IMAD.MOV.U32 R220, RZ, RZ, 0x181f ;  /* 0x0000181fffdc7424 */ /* 0x000fe200078e00ff */
[----:B------:R-:W-:Y:S02]  /*143b0*/  MOV R3, 0x143d0 ;  /* 0x000143d000037802 */ /* 0x000fe40000000f00 */
[----:B------:R-:W-:Y:S05]  /*143c0*/  CALL.REL.NOINC `($__internal_99_$__cuda_sm70_shflsync_idx_p) ;  /* 0x0000296000007944 */ /* 0x000fea0003c00000 */
[----:B------:R-:W-:Y:S01]  /*143d0*/  MOV R4, R220 ;  /* 0x000000dc00047202 */ /* 0x000fe20000000f00 */
[----:B------:R-:W-:Y:S05]  /*143e0*/  BRA `(.L_x_6116) ;  /* 0xffff055000007947 */ /* 0x000fea000383ffff */
.L_x_6020:
[----:B------:R-:W-:Y:S01]  /*143f0*/  IMAD.MOV.U32 R195, RZ, RZ, R15 ;  /* 0x000000ffffc37224 */ /* 0x000fe200078e000f */
[----:B------:R-:W-:Y:S01]  /*14400*/  MOV R2, RZ ;  /* 0x000000ff00027202 */ /* 0x000fe20000000f00 */
[----:B------:R-:W-:Y:S01]  /*14410*/  IMAD.MOV.U32 R220, RZ, RZ, 0x181f ;  /* 0x0000181fffdc7424 */ /* 0x000fe200078e00ff */
[----:B------:R-:W-:Y:S02]  /*14420*/  MOV R3, 0x14440 ;  /* 0x0001444000037802 */ /* 0x000fe40000000f00 */
[----:B-12---:R-:W-:Y:S05]  /*14430*/  CALL.REL.NOINC `($__internal_99_$__cuda_sm70_shflsync_idx_p) ;  /* 0x000028f000007944 */ /* 0x006fea0003c00000 */
[C---:B------:R-:W-:Y:S01]  /*14440*/  IADD3 R10, P0, R220.reuse, R98, RZ ;  /* 0x00000062dc0a7210 */ /* 0x040fe20007f1e0ff */
[----:B------:R-:W-:Y:S01]  /*14450*/  IMAD.MOV.U32 R195, RZ, RZ, R5 ;  /* 0x000000ffffc37224 */ /* 0x000fe200078e0005 */
[----:B------:R-:W-:-:S02]  /*14460*/  IADD3 R8, P5, R220, R99, RZ ;  /* 0x00000063dc087210 */ /* 0x000fc40007fbe0ff */
[----:B------:R-:W-:Y:S01]  /*14470*/  IADD3 R6, P2, R220, R100, RZ ;  /* 0x00000064dc067210 */ /* 0x000fe20007f5e0ff */
[----:B------:R-:W-:Y:S01]  /*14480*/  IMAD.X R11, R4, 0x1, R93, P0 ;  /* 0x00000001040b7824 */ /* 0x000fe200000e065d */
[----:B------:R-:W-:Y:S01]  /*14490*/  IADD3 R2, P0, R220, R101, RZ ;  /* 0x00000065dc027210 */ /* 0x000fe20007f1e0ff */
[----:B------:R-:W-:Y:S01]  /*144a0*/  IMAD.X R9, R4, 0x1, R94, P5 ;  /* 0x0000000104097824 */ /* 0x000fe200028e065e */
[----:B------:R-:W-:Y:S01]  /*144b0*/  ISETP.GE.AND P6, PT, R218, c[0x0][0x1d4], PT ;  /* 0x00007500da007a0c */ /* 0x000fe20003fc6270 */
[C---:B------:R-:W-:Y:S01]  /*144c0*/  IMAD.X R7, R4.reuse, 0x1, R95, P2 ;  /* 0x0000000104077824 */ /* 0x040fe200010e065f */
[----:B------:R-:W-:Y:S01]  /*144d0*/  ISETP.GE.AND P5, PT, R223, c[0x0][0x1d4], PT ;  /* 0x00007500df007a0c */ /* 0x000fe20003fa6270 */
[----:B------:R-:W-:Y:S01]  /*144e0*/  IMAD.X R3, R4, 0x1, R96, P0 ;  /* 0x0000000104037824 */ /* 0x000fe200000e0660 */
[----:B------:R-:W-:Y:S01]  /*144f0*/  ISETP.GE.AND P2, PT, R224, c[0x0][0x1d4], PT ;  /* 0x00007500e0007a0c */ /* 0x000fe20003f46270 */
[----:B------:R-:W-:Y:S01]  /*14500*/  IMAD.MOV.U32 R220, RZ, RZ, 0x181f ;  /* 0x0000181fffdc7424 */ /* 0x000fe200078e00ff */
        /* <DEDUP_REMOVED lines=14> */
[----:B-1----:R-:W-:Y:S05]  /*145f0*/  CALL.REL.NOINC `($__internal_99_$__cuda_sm70_shflsync_idx_p) ;  /* 0x0000273000007944 */ /* 0x002fea0003c00000 */
        /* <DEDUP_REMOVED lines=8> */
.L_x_6021:
[----:B------:R-:W-:Y:S01]  /*14680*/  IMAD.MOV.U32 R195, RZ, RZ, R4 ;  /* 0x000000ffffc37224 */ /* 0x000fe200078e0004 */
[----:B------:R-:W-:Y:S01]  /*14690*/  MOV R2, RZ ;  /* 0x000000ff00027202 */ /* 0x000fe20000000f00 */
[----:B------:R-:W-:Y:S01]  /*146a0*/  IMAD.MOV.U32 R220, RZ, RZ, 0x1c1f ;  /* 0x00001c1fffdc7424 */ /* 0x000fe200078e00ff */
[----:B------:R-:W-:Y:S02]  /*146b0*/  MOV R3, 0x146d0 ;  /* 0x000146d000037802 */ /* 0x000fe40000000f00 */
[----:B------:R-:W-:Y:S05]  /*146c0*/  CALL.REL.NOINC `($__internal_99_$__cuda_sm70_shflsync_idx_p) ;  /* 0x0000266000007944 */ /* 0x000fea0003c00000 */
[----:B------:R-:W-:Y:S01]  /*146d0*/  MOV R0, R220 ;  /* 0x000000dc00007202 */ /* 0x000fe20000000f00 */
[----:B------:R-:W-:Y:S05]  /*146e0*/  BRA `(.L_x_6118) ;  /* 0xffff067000007947 */ /* 0x000fea000383ffff */
.L_x_6022:
[----:B------:R-:W-:Y:S01]  /*146f0*/  IMAD.MOV.U32 R195, RZ, RZ, R4 ;  /* 0x000000ffffc37224 */ /* 0x000fe200078e0004 */
[----:B------:R-:W-:Y:S01]  /*14700*/  MOV R2, 0x1 ;  /* 0x0000000100027802 */ /* 0x000fe20000000f00 */
[----:B------:R-:W-:Y:S01]  /*14710*/  IMAD.MOV.U32 R220, RZ, RZ, 0x1c1f ;  /* 0x00001c1fffdc7424 */ /* 0x000fe200078e00ff */
[----:B------:R-:W-:Y:S02]  /*14720*/  MOV R3, 0x14740 ;  /* 0x0001474000037802 */ /* 0x000fe40000000f00 */
[----:B-1----:R-:W-:Y:S05]  /*14730*/  CALL.REL.NOINC `($__internal_99_$__cuda_sm70_shflsync_idx_p) ;  /* 0x000025f000007944 */ /* 0x002fea0003c00000 */
[----:B------:R-:W-:Y:S01]  /*14740*/  IMAD.IADD R0, R5, 0x1, R220 ;  /* 0x0000000105007824 */ /* 0x000fe200078e02dc */
[----:B------:R-:W-:Y:S02]  /*14750*/  FMNMX.FTZ R133, R7, R8, !PT ;  /* 0x0000000807857209 */ /* 0x000fe40007810000 */
[----:B------:R-:W-:-:S02]  /*14760*/  MOV R2, 0x14b80 ;  /* 0x00014b8000027802 */ /* 0x000fc40000000f00 */
        /* <DEDUP_REMOVED lines=62> */
[----:B------:R-:W-:-:S03]  /*14b50*/  IMAD.MOV.U32 R132, RZ, RZ, R133 ;  /* 0x000000ffff847224 */ /* 0x000fc600078e0085 */
[----:B------:R-:W-:Y:S02]  /*14b60*/  FMNMX.FTZ R4, R84, R4, !PT ;  /* 0x0000000454047209 */ /* 0x000fe40007810000 */
[----:B------:R-:W-:Y:S05]  /*14b70*/  CALL.REL.NOINC `($__internal_98_$__cuda_sm70_shflsync_bfly_p) ;  /* 0x0000215000007944 */ /* 0x000fea0003c00000 */
[----:B------:R-:W-:Y:S01]  /*14b80*/  FMNMX.FTZ R133, R133, R0, !PT ;  /* 0x0000000085857209 */ /* 0x000fe20007810000 */
[----:B------:R-:W-:Y:S01]  /*14b90*/  IMAD.MOV.U32 R0, RZ, RZ, 0x1 ;  /* 0x00000001ff007424 */ /* 0x000fe200078e00ff */
[----:B------:R-:W-:-:S03]  /*14ba0*/  MOV R2, 0x14bd0 ;  /* 0x00014bd000027802 */ /* 0x000fc60000000f00 */
[----:B------:R-:W-:Y:S02]  /*14bb0*/  IMAD.MOV.U32 R132, RZ, RZ, R133 ;  /* 0x000000ffff847224 */ /* 0x000fe400078e0085 */
[----:B------:R-:W-:Y:S05]  /*14bc0*/  CALL.REL.NOINC `($__internal_98_$__cuda_sm70_shflsync_bfly_p) ;  /* 0x0000210000007944 */ /* 0x000fea0003c00000 */
[----:B------:R-:W-:Y:S01]  /*14bd0*/  FMNMX.FTZ R133, R133, R0, !PT ;  /* 0x0000000085857209 */ /* 0x000fe20007810000 */
[----:B------:R-:W-:Y:S01]  /*14be0*/  IMAD.MOV.U32 R132, RZ, RZ, R4 ;  /* 0x000000ffff847224 */ /* 0x000fe200078e0004 */
[----:B------:R-:W-:Y:S01]  /*14bf0*/  MOV R2, 0x14c20 ;  /* 0x00014c2000027802 */ /* 0x000fe20000000f00 */
[----:B------:R-:W-:Y:S02]  /*14c00*/  IMAD.MOV.U32 R0, RZ, RZ, 0x2 ;  /* 0x00000002ff007424 */ /* 0x000fe400078e00ff */
[----:B------:R-:W-:Y:S05]  /*14c10*/  CALL.REL.NOINC `($__internal_98_$__cuda_sm70_shflsync_bfly_p) ;  /* 0x000020b000007944 */ /* 0x000fea0003c00000 */
[----:B------:R-:W-:Y:S01]  /*14c20*/  FMNMX.FTZ R4, R4, R0, !PT ;  /* 0x0000000004047209 */ /* 0x000fe20007810000 */
[----:B------:R-:W-:Y:S01]  /*14c30*/  IMAD.MOV.U32 R0, RZ, RZ, 0x1 ;  /* 0x00000001ff007424 */ /* 0x000fe200078e00ff */
[----:B------:R-:W-:-:S03]  /*14c40*/  MOV R2, 0x14c70 ;  /* 0x00014c7000027802 */ /* 0x000fc60000000f00 */
[----:B------:R-:W-:Y:S02]  /*14c50*/  IMAD.MOV.U32 R132, RZ, RZ, R4 ;  /* 0x000000ffff847224 */ /* 0x000fe400078e0004 */
[----:B------:R-:W-:Y:S05]  /*14c60*/  CALL.REL.NOINC `($__internal_98_$__cuda_sm70_shflsync_bfly_p) ;  /* 0x0000206000007944 */ /* 0x000fea0003c00000 */
[----:B------:R-:W-:Y:S01]  /*14c70*/  MOV R5, R0 ;  /* 0x0000000000057202 */ /* 0x000fe20000000f00 */
[----:B------:R-:W-:Y:S05]  /*14c80*/  BRA `(.L_x_6119) ;  /* 0xffff078000007947 */ /* 0x000fea000383ffff */
.L_x_6026:
[----:B------:R-:W-:Y:S01]  /*14c90*/  MOV R2, RZ ;  /* 0x000000ff00027202 */ /* 0x000fe20000000f00 */
[----:B------:R-:W-:Y:S01]  /*14ca0*/  IMAD.MOV.U32 R195, RZ, RZ, R5 ;  /* 0x000000ffffc37224 */ /* 0x000fe200078e0005 */
[----:B------:R-:W-:Y:S01]  /*14cb0*/  MOV R3, 0x14ce0 ;  /* 0x00014ce000037802 */ /* 0x000fe20000000f00 */
[----:B------:R-:W-:Y:S02]  /*14cc0*/  IMAD.MOV.U32 R220, RZ, RZ, 0x181f ;  /* 0x0000181fffdc7424 */ /* 0x000fe400078e00ff */
[----:B-1234-:R-:W-:Y:S05]  /*14cd0*/  CALL.REL.NOINC `($__internal_99_$__cuda_sm70_shflsync_idx_p) ;  /* 0x0000205000007944 */ /* 0x01efea0003c00000 */
[----:B------:R-:W-:Y:S01]  /*14ce0*/  MOV R4, R220 ;  /* 0x000000dc00047202 */ /* 0x000fe20000000f00 */
[----:B------:R-:W-:-:S05]  /*14cf0*/  BRA `(.L_x_6120) ;  /* 0xffff1e4000007947 */ /* 0x000fca000383ffff */
.L_x_6027:
[----:B------:R-:W-:Y:S01]  /*14d00*/  MOV R2, RZ ;  /* 0x000000ff00027202 */ /* 0x000fe20000000f00 */
[----:B------:R-:W-:Y:S01]  /*14d10*/  IMAD.MOV.U32 R195, RZ, RZ, R21 ;  /* 0x000000ffffc37224 */ /* 0x000fe200078e0015 */
[----:B------:R-:W-:Y:S01]  /*14d20*/  MOV R3, 0x14d50 ;  /* 0x00014d5000037802 */ /* 0x000fe20000000f00 */
[----:B------:R-:W-:Y:S02]  /*14d30*/  IMAD.MOV.U32 R220, RZ, RZ, 0x181f ;  /* 0x0000181fffdc7424 */ /* 0x000fe400078e00ff */
[----:B-1234-:R-:W-:Y:S05]  /*14d40*/  CALL.REL.NOINC `($__internal_99_$__cuda_sm70_shflsync_idx_p) ;  /* 0x00001fe000007944 */ /* 0x01efea0003c00000 */
[----:B------:R-:W-:Y:S01]  /*14d50*/  ISETP.GE.AND P6, PT, R218, c[0x0][0x1d4], PT ;  /* 0x00007500da007a0c */ /* 0x000fe20003fc6270 */
[----:B------:R-:W-:Y:S01]  /*14d60*/  IMAD.MOV.U32 R195, RZ, RZ, R5 ;  /* 0x000000ffffc37224 */ /* 0x000fe200078e0005 */
[----:B------:R-:W-:Y:S02]  /*14d70*/  IADD3 R2, P0, R220, R30, RZ ;  /* 0x0000001edc027210 */ /* 0x000fe40007f1e0ff */
[----:B------:R-:W-:Y:S02]  /*14d80*/  ISETP.GE.AND P5, PT, R223, c[0x0][0x1d4], PT ;  /* 0x00007500df007a0c */ /* 0x000fe40003fa6270 */
[----:B------:R-:W-:Y:S01]  /*14d90*/  ISETP.GE.AND P2, PT, R224, c[0x0][0x1d4], PT ;  /* 0x00007500e0007a0c */ /* 0x000fe20003f46270 */
[----:B------:R-:W-:Y:S01]  /*14da0*/  IMAD.X R3, R4, 0x1, R22, P0 ;  /* 0x0000000104037824 */ /* 0x000fe200000e0616 */
[----:B------:R-:W-:Y:S02]  /*14db0*/  IADD3 R6, P0, R220, R31, RZ ;  /* 0x0000001fdc067210 */ /* 0x000fe40007f1e0ff */
[----:B------:R-:W-:Y:S02]  /*14dc0*/  SEL R5, RZ, 0x10, P6 ;  /* 0x00000010ff057807 */ /* 0x000fe40003000000 */
[----:B------:R-:W-:Y:S01]  /*14dd0*/  SEL R20, RZ, 0x10, P5 ;  /* 0x00000010ff147807 */ /* 0x000fe20002800000 */
[----:B------:R-:W-:Y:S01]  /*14de0*/  @!PT LDS RZ, [RZ] ;  /* 0x00000000fffff984 */ /* 0x000fe20000000800 */
[----:B------:R-:W-:Y:S01]  /*14df0*/  @!PT LDS RZ, [RZ] ;  /* 0x00000000fffff984 */ /* 0x000fe20000000800 */
[----:B------:R-:W-:Y:S01]  /*14e00*/  @!PT LDS RZ, [RZ] ;  /* 0x00000000fffff984 */ /* 0x000fe20000000800 */
[----:B------:R1:W-:Y:S01]  /*14e10*/  LDGSTS.E.BYPASS.LTC128B.128 [R215+0x100], [R2.64], !P6 ;  /* 0x0010000002d77fae */ /* 0x0003e2000f101d46 */
[----:B------:R-:W-:Y:S01]  /*14e20*/  IMAD.X R7, R4, 0x1, R23, P0 ;  /* 0x0000000104077824 */ /* 0x000fe200000e0617 */
[----:B------:R-:W-:Y:S04]  /*14e30*/  SEL R15, RZ, 0x10, P2 ;  /* 0x00000010ff0f7807 */ /* 0x000fe80001000000 */
[----:B------:R2:W-:Y:S01]  /*14e40*/  LDGSTS.E.BYPASS.LTC128B.128 [R215+0x2100], [R6.64], !P5 ;  /* 0x0210000006d77fae */ /* 0x0005e2000e901d46 */
[----:B-1----:R-:W-:Y:S05]  /*14e50*/  IADD3 R2, P0, R220, R132, RZ ;  /* 0x00000084dc027210 */ /* 0x002fea0007f1e0ff */
[----:B------:R-:W-:Y:S05]  /*14e60*/  IMAD.X R3, R4, 0x1, R28, P0 ;  /* 0x0000000104037824 */ /* 0x000fea00000e061c */
[----:B------:R1:W-:Y:S02]  /*14e70*/  LDGSTS.E.BYPASS.LTC128B.128 [R215+0x4100], [R2.64], !P2 ;  /* 0x0410000002d77fae */ /* 0x0003e4000d101d46 */
[----:B-1----:R-:W-:Y:S01]  /*14e80*/  IADD3 R2, P0, R220, R133, RZ ;  /* 0x00000085dc027210 */ /* 0x002fe20007f1e0ff */
[----:B------:R-:W-:Y:S04]  /*14e90*/  IMAD.MOV.U32 R220, RZ, RZ, 0x181f ;  /* 0x0000181fffdc7424 */ /* 0x000fe800078e00ff */
[----:B------:R-:W-:Y:S01]  /*14ea0*/  IMAD.X R3, R4, 0x1, R29, P0 ;  /* 0x0000000104037824 */ /* 0x000fe200000e061d */
[----:B------:R-:W-:Y:S04]  /*14eb0*/  ISETP.GE.AND P0, PT, R225, c[0x0][0x1d4], PT ;  /* 0x00007500e1007a0c */ /* 0x000fe80003f06270 */
[----:B------:R-:W-:Y:S09]  /*14ec0*/  SEL R14, RZ, 0x10, P0 ;  /* 0x00000010ff0e7807 */ /* 0x000ff20000000000 */
[----:B------:R1:W-:Y:S02]  /*14ed0*/  LDGSTS.E.BYPASS.LTC128B.128 [R215+0x6100], [R2.64], !P0 ;  /* 0x0610000002d77fae */ /* 0x0003e4000c101d46 */
[----:B-1----:R-:W-:Y:S01]  /*14ee0*/  MOV R3, 0x14f10 ;  /* 0x00014f1000037802 */ /* 0x002fe20000000f00 */
[----:B------:R-:W-:Y:S02]  /*14ef0*/  IMAD.MOV.U32 R2, RZ, RZ, 0x1 ;  /* 0x00000001ff027424 */ /* 0x000fe400078e00ff */
[----:B--2---:R-:W-:Y:S05]  /*14f00*/  CALL.REL.NOINC `($__internal_99_$__cuda_sm70_shflsync_idx_p) ;  /* 0x00001e2000007944 */ /* 0x004fea0003c00000 */
[----:B------:R-:W-:Y:S01]  /*14f10*/  MOV R2, 0x1 ;  /* 0x0000000100027802 */ /* 0x000fe20000000f00 */
[----:B------:R-:W-:Y:S01]  /*14f20*/  IMAD.MOV.U32 R4, RZ, RZ, R220 ;  /* 0x000000ffff047224 */ /* 0x000fe200078e00dc */
[----:B------:R-:W-:Y:S01]  /*14f30*/  MOV R220, 0x181f ;  /* 0x0000181f00dc7802 */ /* 0x000fe20000000f00 */
[----:B------:R-:W-:Y:S01]  /*14f40*/  IMAD.MOV.U32 R195, RZ, RZ, R21 ;  /* 0x000000ffffc37224 */ /* 0x000fe200078e0015 */
[----:B------:R-:W-:Y:S02]  /*14f50*/  MOV R3, 0x14f70 ;  /* 0x00014f7000037802 */ /* 0x000fe40000000f00 */
[----:B------:R-:W-:Y:S05]  /*14f60*/  CALL.REL.NOINC `($__internal_99_$__cuda_sm70_shflsync_idx_p) ;  /* 0x00001dc000007944 */ /* 0x000fea0003c00000 */
[----:B------:R-:W-:Y:S01]  /*14f70*/  MOV R0, R220 ;  /* 0x000000dc00007202 */ /* 0x000fe20000000f00 */
[----:B------:R-:W-:-:S05]  /*14f80*/  BRA `(.L_x_6121) ;  /* 0xffff1d5000007947 */ /* 0x000fca000383ffff */
.L_x_6030:
[----:B------:R-:W-:Y:S01]  /*14f90*/  MOV R2, RZ ;  /* 0x000000ff00027202 */ /* 0x000fe20000000f00 */
[----:B------:R-:W-:Y:S01]  /*14fa0*/  IMAD.MOV.U32 R195, RZ, RZ, R133 ;  /* 0x000000ffffc37224 */ /* 0x000fe200078e0085 */
[----:B------:R-:W-:Y:S01]  /*14fb0*/  MOV R3, 0x14fe0 ;  /* 0x00014fe000037802 */ /* 0x000fe20000000f00 */
[----:B------:R-:W-:Y:S02]  /*14fc0*/  IMAD.MOV.U32 R220, RZ, RZ, 0x181f ;  /* 0x0000181fffdc7424 */ /* 0x000fe400078e00ff */
[----:B------:R-:W-:Y:S05]  /*14fd0*/  CALL.REL.NOINC `($__internal_99_$__cuda_sm70_shflsync_idx_p) ;  /* 0x00001d5000007944 */ /* 0x000fea0003c00000 */
[----:B------:R-:W-:Y:S01]  /*14fe0*/  MOV R132, R220 ;  /* 0x000000dc00847202 */ /* 0x000fe20000000f00 */
[----:B------:R-:W-:-:S05]  /*14ff0*/  BRA `(.L_x_6122) ;  /* 0xffff2e0000007947 */ /* 0x000fca000383ffff */
.L_x_6031:
[----:B------:R-:W-:Y:S01]  /*15000*/  MOV R2, RZ ;  /* 0x000000ff00027202 */ /* 0x000fe20000000f00 */
[----:B------:R-:W-:Y:S01]  /*15010*/  IMAD.MOV.U32 R195, RZ, RZ, R170 ;  /* 0x000000ffffc37224 */ /* 0x000fe200078e00aa */
[----:B------:R-:W-:Y:S01]  /*15020*/  MOV R3, 0x15050 ;  /* 0x0001505000037802 */ /* 0x000fe20000000f00 */
[----:B------:R-:W-:Y:S02]  /*15030*/  IMAD.MOV.U32 R220, RZ, RZ, 0x181f ;  /* 0x0000181fffdc7424 */ /* 0x000fe400078e00ff */
[----:B-12---:R-:W-:Y:S05]  /*15040*/  CALL.REL.NOINC `($__internal_99_$__cuda_sm70_shflsync_idx_p) ;  /* 0x00001ce000007944 */ /* 0x006fea0003c00000 */
        /* <DEDUP_REMOVED lines=13> */
[----:B------:R-:W-:Y:S05]  /*15120*/  IMAD.X R169, R132, 0x1, R174, P0 ;  /* 0x0000000184a97824 */ /* 0x000fea00000e06ae */
[----:B------:R2:W-:Y:S01]  /*15130*/  LDGSTS.E.BYPASS.LTC128B.128 [R215+0xa100], [R168.64], !P5 ;  /* 0x0a100000a8d77fae */ /* 0x0005e2000e901d46 */
[----:B-1----:R-:W-:Y:S05]  /*15140*/  IADD3 R2, P0, R220, R179, RZ ;  /* 0x000000b3dc027210 */ /* 0x002fea0007f1e0ff */
[----:B------:R-:W-:Y:S01]  /*15150*/  IMAD.X R3, R132, 0x1, R175, P0 ;  /* 0x0000000184037824 */ /* 0x000fe200000e06af */
[----:B--2---:R-:W-:Y:S04]  /*15160*/  SEL R168, RZ, 0x10, P5 ;  /* 0x00000010ffa87807 */ /* 0x004fe80002800000 */
        /* <DEDUP_REMOVED lines=9> */
[----:B------:R-:W-:Y:S05]  /*15200*/  CALL.REL.NOINC `($__internal_99_$__cuda_sm70_shflsync_idx_p) ;  /* 0x00001b2000007944 */ /* 0x000fea0003c00000 */
        /* <DEDUP_REMOVED lines=8> */
.L_x_6032:
[----:B-1----:R-:W-:Y:S01]  /*15290*/  MOV R2, RZ ;  /* 0x000000ff00027202 */ /* 0x002fe20000000f00 */
[----:B------:R-:W-:Y:S01]  /*152a0*/  IMAD.MOV.U32 R195, RZ, RZ, R132 ;  /* 0x000000ffffc37224 */ /* 0x000fe200078e0084 */
[----:B------:R-:W-:Y:S01]  /*152b0*/  MOV R3, 0x152e0 ;  /* 0x000152e000037802 */ /* 0x000fe20000000f00 */
[----:B------:R-:W-:Y:S02]  /*152c0*/  IMAD.MOV.U32 R220, RZ, RZ, 0x1c1f ;  /* 0x00001c1fffdc7424 */ /* 0x000fe400078e00ff */
[----:B------:R-:W-:Y:S05]  /*152d0*/  CALL.REL.NOINC `($__internal_99_$__cuda_sm70_shflsync_idx_p) ;  /* 0x00001a5000007944 */ /* 0x000fea0003c00000 */
[----:B------:R-:W-:Y:S01]  /*152e0*/  MOV R0, R220 ;  /* 0x000000dc00007202 */ /* 0x000fe20000000f00 */
[----:B------:R-:W-:-:S05]  /*152f0*/  BRA `(.L_x_6124) ;  /* 0xffff2f1000007947 */ /* 0x000fca000383ffff */
.L_x_6033:
[----:B------:R-:W-:Y:S01]  /*15300*/  MOV R2, 0x1 ;  /* 0x0000000100027802 */ /* 0x000fe20000000f00 */
[----:B------:R-:W-:Y:S01]  /*15310*/  IMAD.MOV.U32 R195, RZ, RZ, R132 ;  /* 0x000000ffffc37224 */ /* 0x000fe200078e0084 */
[----:B------:R-:W-:Y:S01]  /*15320*/  MOV R3, 0x15350 ;  /* 0x0001535000037802 */ /* 0x000fe20000000f00 */
[----:B------:R-:W-:Y:S02]  /*15330*/  IMAD.MOV.U32 R220, RZ, RZ, 0x1c1f ;  /* 0x00001c1fffdc7424 */ /* 0x000fe400078e00ff */
[----:B--2---:R-:W-:Y:S05]  /*15340*/  CALL.REL.NOINC `($__internal_99_$__cuda_sm70_shflsync_idx_p) ;  /* 0x000019e000007944 */ /* 0x004fea0003c00000 */
        /* <DEDUP_REMOVED lines=12> */
[----:B------:R-:W-:Y:S02]  /*15410*/  FSEL R20, R11, -INF , P0 ;  /* 0xff8000000b147808 */ /* 0x000fe40000000000 */
[----:B------:R-:W-:Y:S02]  /*15420*/  ISETP.GT.AND P6, PT, R133, 0x10, PT ;  /* 0x000000108500780c */ /* 0x000fe40003fc4270 */
        /* <DEDUP_REMOVED lines=35> */
[----:B------:R-:W-:Y:S02]  /*15660*/  FMNMX.FTZ R0, R168, R0, !PT ;  /* 0x00000000a8007209 */ /* 0x000fe40007810000 */
[----:B------:R-:W-:Y:S02]  /*15670*/  FSEL R8, R30, -INF , P6 ;  /* 0xff8000001e087808 */ /* 0x000fe40003000000 */
[----:B------:R-:W-:Y:S02]  /*15680*/  FMNMX.FTZ R18, R9, R2, !PT ;  /* 0x0000000209127209 */ /* 0x000fe40007810000 */
[----:B------:R-:W-:Y:S02]  /*15690*/  ISETP.GT.AND P2, PT, R133, 0x38, PT ;  /* 0x000000388500780c */ /* 0x000fe40003f44270 */
[----:B------:R-:W-:Y:S01]  /*156a0*/  FMNMX.FTZ R132, R28, R0, !PT ;  /* 0x000000001c847209 */ /* 0x000fe20007810000 */
[----:B------:R-:W-:Y:S01]  /*156b0*/  IMAD.MOV.U32 R0, RZ, RZ, 0x2 ;  /* 0x00000002ff007424 */ /* 0x000fe200078e00ff */
        /* <DEDUP_REMOVED lines=12> */
[----:B------:R-:W-:Y:S05]  /*15780*/  CALL.REL.NOINC `($__internal_98_$__cuda_sm70_shflsync_bfly_p) ;  /* 0x0000154000007944 */ /* 0x000fea0003c00000 */
[----:B------:R-:W-:Y:S01]  /*15790*/  FMNMX.FTZ R132, R132, R0, !PT ;  /* 0x0000000084847209 */ /* 0x000fe20007810000 */
[----:B------:R-:W-:Y:S01]  /*157a0*/  IMAD.MOV.U32 R0, RZ, RZ, 0x1 ;  /* 0x00000001ff007424 */ /* 0x000fe200078e00ff */
[----:B------:R-:W-:Y:S02]  /*157b0*/  MOV R2, 0x157d0 ;  /* 0x000157d000027802 */ /* 0x000fe40000000f00 */
        /* <DEDUP_REMOVED lines=8> */
[----:B------:R-:W-:Y:S02]  /*15840*/  MOV R2, 0x15860 ;  /* 0x0001586000027802 */ /* 0x000fe40000000f00 */
[----:B------:R-:W-:Y:S05]  /*15850*/  CALL.REL.NOINC `($__internal_98_$__cuda_sm70_shflsync_bfly_p) ;  /* 0x0000147000007944 */ /* 0x000fea0003c00000 */
[----:B------:R-:W-:-:S05]  /*15860*/  BRA `(.L_x_6125) ;  /* 0xffff305000007947 */ /* 0x000fca000383ffff */
.L_x_6036:
[----:B------:R-:W-:Y:S01]  /*15870*/  MOV R2, RZ ;  /* 0x000000ff00027202 */ /* 0x000fe20000000f00 */
[----:B------:R-:W-:Y:S01]  /*15880*/  IMAD.MOV.U32 R195, RZ, RZ, R4 ;  /* 0x000000ffffc37224 */ /* 0x000fe200078e0004 */
[----:B------:R-:W-:Y:S01]  /*15890*/  MOV R3, 0x158c0 ;  /* 0x000158c000037802 */ /* 0x000fe20000000f00 */
[----:B------:R-:W-:Y:S02]  /*158a0*/  IMAD.MOV.U32 R220, RZ, RZ, 0x181f ;  /* 0x0000181fffdc7424 */ /* 0x000fe400078e00ff */
[----:B-1234-:R-:W-:Y:S05]  /*158b0*/  CALL.REL.NOINC `($__internal_99_$__cuda_sm70_shflsync_idx_p) ;  /* 0x0000147000007944 */ /* 0x01efea0003c00000 */
[----:B------:R-:W-:Y:S01]  /*158c0*/  MOV R2, R220 ;  /* 0x000000dc00027202 */ /* 0x000fe20000000f00 */
[----:B------:R-:W-:-:S05]  /*158d0*/  BRA `(.L_x_6126) ;  /* 0xffff4fc000007947 */ /* 0x000fca000383ffff */
.L_x_6039:
[----:B------:R-:W-:Y:S01]  /*158e0*/  MOV R2, RZ ;  /* 0x000000ff00027202 */ /* 0x000fe20000000f00 */
[----:B------:R-:W-:Y:S01]  /*158f0*/  IMAD.MOV.U32 R195, RZ, RZ, R133 ;  /* 0x000000ffffc37224 */ /* 0x000fe200078e0085 */
[----:B------:R-:W-:Y:S01]  /*15900*/  MOV R3, 0x15930 ;  /* 0x0001593000037802 */ /* 0x000fe20000000f00 */
[----:B------:R-:W-:Y:S02]  /*15910*/  IMAD.MOV.U32 R220, RZ, RZ, 0x181f ;  /* 0x0000181fffdc7424 */ /* 0x000fe400078e00ff */
[----:B------:R-:W-:Y:S05]  /*15920*/  CALL.REL.NOINC `($__internal_99_$__cuda_sm70_shflsync_idx_p) ;  /* 0x0000140000007944 */ /* 0x000fea0003c00000 */
[----:B------:R-:W-:Y:S01]  /*15930*/  MOV R132, R220 ;  /* 0x000000dc00847202 */ /* 0x000fe20000000f00 */
[----:B------:R-:W-:-:S05]  /*15940*/  BRA `(.L_x_6127) ;  /* 0xffff619000007947 */ /* 0x000fca000383ffff */
.L_x_6040:
[----:B------:R-:W-:Y:S01]  /*15950*/  MOV R2, RZ ;  /* 0x000000ff00027202 */ /* 0x000fe20000000f00 */
[----:B------:R-:W-:Y:S01]  /*15960*/  IMAD.MOV.U32 R195, RZ, RZ, R170 ;  /* 0x000000ffffc37224 */ /* 0x000fe200078e00aa */
[----:B------:R-:W-:Y:S01]  /*15970*/  MOV R3, 0x159a0 ;  /* 0x000159a000037802 */ /* 0x000fe20000000f00 */
[----:B------:R-:W-:Y:S02]  /*15980*/  IMAD.MOV.U32 R220, RZ, RZ, 0x181f ;  /* 0x0000181fffdc7424 */ /* 0x000fe400078e00ff */
[----:B-12---:R-:W-:Y:S05]  /*15990*/  CALL.REL.NOINC `($__internal_99_$__cuda_sm70_shflsync_idx_p) ;  /* 0x0000139000007944 */ /* 0x006fea0003c00000 */
[----:B------:R-:W-:Y:S01]  /*159a0*/  IADD3 R2, -R214, 0x10, RZ ;  /* 0x00000010d6027810 */ /* 0x000fe20007ffe1ff */
        /* <DEDUP_REMOVED lines=10> */
[----:B-1----:R-:W-:Y:S05]  /*15a50*/  IADD3 R2, P0, R220, R176, RZ ;  /* 0x000000b0dc027210 */ /* 0x002fea0007f1e0ff */
[----:B------:R-:W-:Y:S01]  /*15a60*/  IMAD.X R3, R132, 0x1, R172, P0 ;  /* 0x0000000184037824 */ /* 0x000fe200000e06ac */
[----:B------:R-:W-:Y:S04]  /*15a70*/  IADD3 R168, P0, R220, R177, RZ ;  /* 0x000000b1dca87210 */ /* 0x000fe80007f1e0ff */
[----:B------:R1:W-:Y:S01]  /*15a80*/  LDGSTS.E.BYPASS.LTC128B.128 [R215+0xa100], [R2.64], !P5 ;  /* 0x0a10000002d77fae */ /* 0x0003e2000e901d46 */
[----:B------:R-:W-:Y:S05]  /*15a90*/  IMAD.X R169, R132, 0x1, R173, P0 ;  /* 0x0000000184a97824 */ /* 0x000fea00000e06ad */
[----:B------:R2:W-:Y:S01]  /*15aa0*/  LDGSTS.E.BYPASS.LTC128B.128 [R215+0xc100], [R168.64], !P4 ;  /* 0x0c100000a8d77fae */ /* 0x0005e2000e101d46 */
[----:B-1----:R-:W-:Y:S01]  /*15ab0*/  IADD3 R2, P0, R220, R178, RZ ;  /* 0x000000b2dc027210 */ /* 0x002fe20007f1e0ff */
[----:B------:R-:W-:Y:S04]  /*15ac0*/  IMAD.MOV.U32 R220, RZ, RZ, 0x181f ;  /* 0x0000181fffdc7424 */ /* 0x000fe800078e00ff */
[----:B------:R-:W-:Y:S05]  /*15ad0*/  IMAD.X R3, R132, 0x1, R174, P0 ;  /* 0x0000000184037824 */ /* 0x000fea00000e06ae */
        /* <DEDUP_REMOVED lines=12> */
.L_x_6041:
[----:B------:R-:W-:Y:S02]  /*15ba0*/  MOV R0, 0x2 ;  /* 0x0000000200007802 */ /* 0x000fe40000000f00 */
        /* <DEDUP_REMOVED lines=16> */
.L_x_6043:
[----:B------:R-:W-:Y:S01]  /*15cb0*/  IMAD.MOV.U32 R132, RZ, RZ, R222 ;  /* 0x000000ffff847224 */ /* 0x000fe200078e00de */
[----:B------:R-:W-:-:S02]  /*15cc0*/  MOV R0, 0x2 ;  /* 0x0000000200007802 */ /* 0x000fc40000000f00 */
[----:B------:R-:W-:Y:S02]  /*15cd0*/  MOV R2, 0x15cf0 ;  /* 0x00015cf000027802 */ /* 0x000fe40000000f00 */
[----:B------:R-:W-:Y:S05]  /*15ce0*/  CALL.REL.NOINC `($__internal_98_$__cuda_sm70_shflsync_bfly_p) ;  /* 0x00000fe000007944 */ /* 0x000fea0003c00000 */
[----:B------:R-:W-:Y:S05]  /*15cf0*/  BRA `(.L_x_6130) ;  /* 0xffff7f6000007947 */ /* 0x000fea000383ffff */
.L_x_6044:
[----:B------:R-:W-:Y:S01]  /*15d00*/  IMAD.MOV.U32 R132, RZ, RZ, R4 ;  /* 0x000000ffff847224 */ /* 0x000fe200078e0004 */
[----:B------:R-:W-:Y:S02]  /*15d10*/  MOV R0, 0x1 ;  /* 0x0000000100007802 */ /* 0x000fe40000000f00 */
[----:B------:R-:W-:Y:S02]  /*15d20*/  MOV R2, 0x15d40 ;  /* 0x00015d4000027802 */ /* 0x000fe40000000f00 */
[----:B-1----:R-:W-:Y:S05]  /*15d30*/  CALL.REL.NOINC `($__internal_98_$__cuda_sm70_shflsync_bfly_p) ;  /* 0x00000f9000007944 */ /* 0x002fea0003c00000 */
[----:B------:R-:W-:Y:S01]  /*15d40*/  FADD.FTZ R4, R4, R0 ;  /* 0x0000000004047221 */ /* 0x000fe20000010000 */
[----:B------:R-:W-:Y:S02]  /*15d50*/  MOV R132, R221 ;  /* 0x000000dd00847202 */ /* 0x000fe40000000f00 */
[----:B------:R-:W-:Y:S02]  /*15d60*/  MOV R0, 0x2 ;  /* 0x0000000200007802 */ /* 0x000fe40000000f00 */
[----:B------:R-:W-:Y:S02]  /*15d70*/  MOV R2, 0x15d90 ;  /* 0x00015d9000027802 */ /* 0x000fe40000000f00 */
[----:B------:R-:W-:Y:S05]  /*15d80*/  CALL.REL.NOINC `($__internal_98_$__cuda_sm70_shflsync_bfly_p) ;  /* 0x00000f4000007944 */ /* 0x000fea0003c00000 */
[----:B------:R-:W-:Y:S01]  /*15d90*/  FADD.FTZ R5, R221, R0 ;  /* 0x00000000dd057221 */ /* 0x000fe20000010000 */
[----:B------:R-:W-:Y:S02]  /*15da0*/  MOV R0, 0x1 ;  /* 0x0000000100007802 */ /* 0x000fe40000000f00 */
[----:B------:R-:W-:-:S02]  /*15db0*/  MOV R2, 0x15de0 ;  /* 0x00015de000027802 */ /* 0x000fc40000000f00 */
[----:B------:R-:W-:Y:S02]  /*15dc0*/  MOV R132, R5 ;  /* 0x0000000500847202 */ /* 0x000fe40000000f00 */
[----:B------:R-:W-:Y:S05]  /*15dd0*/  CALL.REL.NOINC `($__internal_98_$__cuda_sm70_shflsync_bfly_p) ;  /* 0x00000ef000007944 */ /* 0x000fea0003c00000 */
[----:B------:R-:W-:Y:S01]  /*15de0*/  MOV R3, R0 ;  /* 0x0000000000037202 */ /* 0x000fe20000000f00 */
[----:B------:R-:W-:Y:S05]  /*15df0*/  BRA `(.L_x_6131) ;  /* 0xffff7ed000007947 */ /* 0x000fea000383ffff */
.L_x_6051:
[----:B--234-:R-:W-:Y:S01]  /*15e00*/  IMAD.MOV.U32 R195, RZ, RZ, R5 ;  /* 0x000000ffffc37224 */ /* 0x01cfe200078e0005 */
[----:B------:R-:W-:Y:S01]  /*15e10*/  MOV R2, RZ ;  /* 0x000000ff00027202 */ /* 0x000fe20000000f00 */
[----:B------:R-:W-:Y:S01]  /*15e20*/  IMAD.MOV.U32 R220, RZ, RZ, 0x181f ;  /* 0x0000181fffdc7424 */ /* 0x000fe200078e00ff */
[----:B------:R-:W-:Y:S02]  /*15e30*/  MOV R3, 0x15e50 ;  /* 0x00015e5000037802 */ /* 0x000fe40000000f00 */
[----:B-1----:R-:W-:Y:S05]  /*15e40*/  CALL.REL.NOINC `($__internal_99_$__cuda_sm70_shflsync_idx_p) ;  /* 0x00000ee000007944 */ /* 0x002fea0003c00000 */
[----:B------:R-:W-:Y:S01]  /*15e50*/  MOV R4, R220 ;  /* 0x000000dc00047202 */ /* 0x000fe20000000f00 */
[----:B------:R-:W-:Y:S05]  /*15e60*/  BRA `(.L_x_6132) ;  /* 0xffff9a6000007947 */ /* 0x000fea000383ffff */
.L_x_6052:
[----:B------:R-:W-:Y:S01]  /*15e70*/  IMAD.MOV.U32 R195, RZ, RZ, R14 ;  /* 0x000000ffffc37224 */ /* 0x000fe200078e000e */
[----:B------:R-:W-:Y:S01]  /*15e80*/  MOV R2, RZ ;  /* 0x000000ff00027202 */ /* 0x000fe20000000f00 */
[----:B------:R-:W-:Y:S01]  /*15e90*/  IMAD.MOV.U32 R220, RZ, RZ, 0x181f ;  /* 0x0000181fffdc7424 */ /* 0x000fe200078e00ff */
[----:B------:R-:W-:Y:S02]  /*15ea0*/  MOV R3, 0x15ec0 ;  /* 0x00015ec000037802 */ /* 0x000fe40000000f00 */
[----:B-123--:R-:W-:Y:S05]  /*15eb0*/  CALL.REL.NOINC `($__internal_99_$__cuda_sm70_shflsync_idx_p) ;  /* 0x00000e7000007944 */ /* 0x00efea0003c00000 */
[----:B------:R-:W-:Y:S01]  /*15ec0*/  MOV R0, R220 ;  /* 0x000000dc00007202 */ /* 0x000fe20000000f00 */
[----:B------:R-:W-:Y:S05]  /*15ed0*/  BRA `(.L_x_6133) ;  /* 0xffff9a1000007947 */ /* 0x000fea000383ffff */
.L_x_6055:
[----:B------:R-:W-:Y:S01]  /*15ee0*/  IMAD.MOV.U32 R195, RZ, RZ, R5 ;  /* 0x000000ffffc37224 */ /* 0x000fe200078e0005 */
[----:B--2---:R-:W-:Y:S01]  /*15ef0*/  MOV R2, 0x1 ;  /* 0x0000000100027802 */ /* 0x004fe20000000f00 */
[----:B------:R-:W-:Y:S01]  /*15f00*/  IMAD.MOV.U32 R220, RZ, RZ, 0x181f ;  /* 0x0000181fffdc7424 */ /* 0x000fe200078e00ff */
[----:B------:R-:W-:-:S02]  /*15f10*/  MOV R3, 0x15f30 ;  /* 0x00015f3000037802 */ /* 0x000fc40000000f00 */
[----:B-1-34-:R-:W-:Y:S05]  /*15f20*/  CALL.REL.NOINC `($__internal_99_$__cuda_sm70_shflsync_idx_p) ;  /* 0x00000e0000007944 */ /* 0x01afea0003c00000 */
        /* <DEDUP_REMOVED lines=8> */
.L_x_6058:
[----:B------:R-:W-:Y:S01]  /*15fb0*/  IMAD.MOV.U32 R195, RZ, RZ, R5 ;  /* 0x000000ffffc37224 */ /* 0x000fe200078e0005 */
[----:B-1----:R-:W-:Y:S01]  /*15fc0*/  MOV R2, 0x2 ;  /* 0x0000000200027802 */ /* 0x002fe20000000f00 */
[----:B------:R-:W-:Y:S01]  /*15fd0*/  IMAD.MOV.U32 R220, RZ, RZ, 0x181f ;  /* 0x0000181fffdc7424 */ /* 0x000fe200078e00ff */
[----:B------:R-:W-:Y:S02]  /*15fe0*/  MOV R3, 0x16000 ;  /* 0x0001600000037802 */ /* 0x000fe40000000f00 */
[----:B--234-:R-:W-:Y:S05]  /*15ff0*/  CALL.REL.NOINC `($__internal_99_$__cuda_sm70_shflsync_idx_p) ;  /* 0x00000d3000007944 */ /* 0x01cfea0003c00000 */
[----:B------:R-:W-:Y:S01]  /*16000*/  MOV R4, R220 ;  /* 0x000000dc00047202 */ /* 0x000fe20000000f00 */
[----:B------:R-:W-:Y:S05]  /*16010*/  BRA `(.L_x_6135) ;  /* 0xffff9c4000007947 */ /* 0x000fea000383ffff */
.L_x_6059:
[----:B------:R-:W-:Y:S01]  /*16020*/  IMAD.MOV.U32 R195, RZ, RZ, R14 ;  /* 0x000000ffffc37224 */ /* 0x000fe200078e000e */
[----:B-1----:R-:W-:Y:S01]  /*16030*/  MOV R2, 0x2 ;  /* 0x0000000200027802 */ /* 0x002fe20000000f00 */
[----:B------:R-:W-:Y:S01]  /*16040*/  IMAD.MOV.U32 R220, RZ, RZ, 0x181f ;  /* 0x0000181fffdc7424 */ /* 0x000fe200078e00ff */
[----:B------:R-:W-:Y:S02]  /*16050*/  MOV R3, 0x16070 ;  /* 0x0001607000037802 */ /* 0x000fe40000000f00 */
[----:B--234-:R-:W-:Y:S05]  /*16060*/  CALL.REL.NOINC `($__internal_99_$__cuda_sm70_shflsync_idx_p) ;  /* 0x00000cc000007944 */ /* 0x01cfea0003c00000 */
[----:B------:R-:W-:Y:S01]  /*16070*/  MOV R0, R220 ;  /* 0x000000dc00007202 */ /* 0x000fe20000000f00 */
[----:B------:R-:W-:Y:S05]  /*16080*/  BRA `(.L_x_6136) ;  /* 0xffff9bf000007947 */ /* 0x000fea000383ffff */
.L_x_6062:
[----:B------:R-:W-:Y:S01]  /*16090*/  IMAD.MOV.U32 R195, RZ, RZ, R5 ;  /* 0x000000ffffc37224 */ /* 0x000fe200078e0005 */
[----:B-1----:R-:W-:Y:S01]  /*160a0*/  MOV R2, 0x3 ;  /* 0x0000000300027802 */ /* 0x002fe20000000f00 */
[----:B------:R-:W-:Y:S01]  /*160b0*/  IMAD.MOV.U32 R220, RZ, RZ, 0x181f ;  /* 0x0000181fffdc7424 */ /* 0x000fe200078e00ff */
[----:B------:R-:W-:-:S02]  /*160c0*/  MOV R3, 0x160e0 ;  /* 0x000160e000037802 */ /* 0x000fc40000000f00 */
[----:B--234-:R-:W-:Y:S05]  /*160d0*/  CALL.REL.NOINC `($__internal_99_$__cuda_sm70_shflsync_idx_p) ;  /* 0x00000c5000007944 */ /* 0x01cfea0003c00000 */
        /* <DEDUP_REMOVED lines=8> */
.L_x_6064:
[----:B------:R-:W-:Y:S01]  /*16160*/  IMAD.MOV.U32 R195, RZ, RZ, R5 ;  /* 0x000000ffffc37224 */ /* 0x000fe200078e0005 */
[----:B------:R-:W-:Y:S01]  /*16170*/  MOV R2, RZ ;  /* 0x000000ff00027202 */ /* 0x000fe20000000f00 */
[----:B------:R-:W-:Y:S01]  /*16180*/  IMAD.MOV.U32 R220, RZ, RZ, 0x1c1f ;  /* 0x00001c1fffdc7424 */ /* 0x000fe200078e00ff */
[----:B------:R-:W-:Y:S02]  /*16190*/  MOV R3, 0x161b0 ;  /* 0x000161b000037802 */ /* 0x000fe40000000f00 */
[----:B------:R-:W-:Y:S05]  /*161a0*/  CALL.REL.NOINC `($__internal_99_$__cuda_sm70_shflsync_idx_p) ;  /* 0x00000b8000007944 */ /* 0x000fea0003c00000 */
[----:B------:R-:W-:Y:S01]  /*161b0*/  MOV R4, R220 ;  /* 0x000000dc00047202 */ /* 0x000fe20000000f00 */
[----:B------:R-:W-:Y:S05]  /*161c0*/  BRA `(.L_x_6138) ;  /* 0xffffa01000007947 */ /* 0x000fea000383ffff */
.L_x_6065:
[----:B------:R-:W-:Y:S01]  /*161d0*/  IMAD.MOV.U32 R195, RZ, RZ, R12 ;  /* 0x000000ffffc37224 */ /* 0x000fe200078e000c */
[----:B------:R-:W-:Y:S01]  /*161e0*/  MOV R2, RZ ;  /* 0x000000ff00027202 */ /* 0x000fe20000000f00 */
[----:B------:R-:W-:Y:S01]  /*161f0*/  IMAD.MOV.U32 R220, RZ, RZ, 0x1c1f ;  /* 0x00001c1fffdc7424 */ /* 0x000fe200078e00ff */
[----:B------:R-:W-:Y:S02]  /*16200*/  MOV R3, 0x16220 ;  /* 0x0001622000037802 */ /* 0x000fe40000000f00 */
[----:B-12---:R-:W-:Y:S05]  /*16210*/  CALL.REL.NOINC `($__internal_99_$__cuda_sm70_shflsync_idx_p) ;  /* 0x00000b1000007944 */ /* 0x006fea0003c00000 */
[----:B------:R-:W-:Y:S01]  /*16220*/  MOV R0, R220 ;  /* 0x000000dc00007202 */ /* 0x000fe20000000f00 */
[----:B------:R-:W-:Y:S05]  /*16230*/  BRA `(.L_x_6139) ;  /* 0xffff9fc000007947 */ /* 0x000fea000383ffff */
.L_x_6068:
        /* <DEDUP_REMOVED lines=13> */
.L_x_6072:
[----:B------:R-:W-:Y:S01]  /*16310*/  IMAD.MOV.U32 R195, RZ, RZ, R5 ;  /* 0x000000ffffc37224 */ /* 0x000fe200078e0005 */
[----:B------:R-:W-:Y:S01]  /*16320*/  MOV R2, RZ ;  /* 0x000000ff00027202 */ /* 0x000fe20000000f00 */
[----:B------:R-:W-:Y:S01]  /*16330*/  IMAD.MOV.U32 R220, RZ, RZ, 0x181f ;  /* 0x0000181fffdc7424 */ /* 0x000fe200078e00ff */
[----:B------:R-:W-:Y:S02]  /*16340*/  MOV R3, 0x16360 ;  /* 0x0001636000037802 */ /* 0x000fe40000000f00 */
[----:B------:R-:W-:Y:S05]  /*16350*/  CALL.REL.NOINC `($__internal_99_$__cuda_sm70_shflsync_idx_p) ;  /* 0x000009d000007944 */ /* 0x000fea0003c00000 */
[----:B------:R-:W-:Y:S01]  /*16360*/  MOV R4, R220 ;  /* 0x000000dc00047202 */ /* 0x000fe20000000f00 */
[----:B------:R-:W-:Y:S05]  /*16370*/  BRA `(.L_x_6141) ;  /* 0xffffc1d000007947 */ /* 0x000fea000383ffff */
.L_x_6073:
[----:B------:R-:W-:Y:S01]  /*16380*/  IMAD.MOV.U32 R195, RZ, RZ, R14 ;  /* 0x000000ffffc37224 */ /* 0x000fe200078e000e */
[----:B------:R-:W-:Y:S01]  /*16390*/  MOV R2, RZ ;  /* 0x000000ff00027202 */ /* 0x000fe20000000f00 */
[----:B------:R-:W-:Y:S01]  /*163a0*/  IMAD.MOV.U32 R220, RZ, RZ, 0x181f ;  /* 0x0000181fffdc7424 */ /* 0x000fe200078e00ff */
[----:B------:R-:W-:Y:S02]  /*163b0*/  MOV R3, 0x163d0 ;  /* 0x000163d000037802 */ /* 0x000fe40000000f00 */
[----:B-12---:R-:W-:Y:S05]  /*163c0*/  CALL.REL.NOINC `($__internal_99_$__cuda_sm70_shflsync_idx_p) ;  /* 0x0000096000007944 */ /* 0x006fea0003c00000 */
[----:B------:R-:W-:Y:S01]  /*163d0*/  MOV R0, R220 ;  /* 0x000000dc00007202 */ /* 0x000fe20000000f00 */
[----:B------:R-:W-:Y:S05]  /*163e0*/  BRA `(.L_x_6142) ;  /* 0xffffc18000007947 */ /* 0x000fea000383ffff */
.L_x_6076:
        /* <DEDUP_REMOVED lines=13> */
.L_x_6079:
[----:B------:R-:W-:Y:S01]  /*164c0*/  IMAD.MOV.U32 R195, RZ, RZ, R5 ;  /* 0x000000ffffc37224 */ /* 0x000fe200078e0005 */
[----:B-1----:R-:W-:Y:S01]  /*164d0*/  MOV R2, 0x2 ;  /* 0x0000000200027802 */ /* 0x002fe20000000f00 */
[----:B------:R-:W-:Y:S01]  /*164e0*/  IMAD.MOV.U32 R220, RZ, RZ, 0x181f ;  /* 0x0000181fffdc7424 */ /* 0x000fe200078e00ff */
[----:B------:R-:W-:Y:S02]  /*164f0*/  MOV R3, 0x16510 ;  /* 0x0001651000037802 */ /* 0x000fe40000000f00 */
[----:B--234-:R-:W-:Y:S05]  /*16500*/  CALL.REL.NOINC `($__internal_99_$__cuda_sm70_shflsync_idx_p) ;  /* 0x0000082000007944 */ /* 0x01cfea0003c00000 */
[----:B------:R-:W-:Y:S01]  /*16510*/  MOV R4, R220 ;  /* 0x000000dc00047202 */ /* 0x000fe20000000f00 */
[----:B------:R-:W-:Y:S05]  /*16520*/  BRA `(.L_x_6144) ;  /* 0xffffc3c000007947 */ /* 0x000fea000383ffff */
.L_x_6080:
[----:B------:R-:W-:Y:S01]  /*16530*/  IMAD.MOV.U32 R195, RZ, RZ, R14 ;  /* 0x000000ffffc37224 */ /* 0x000fe200078e000e */
[----:B------:R-:W-:Y:S01]  /*16540*/  MOV R2, 0x2 ;  /* 0x0000000200027802 */ /* 0x000fe20000000f00 */
[----:B------:R-:W-:Y:S01]  /*16550*/  IMAD.MOV.U32 R220, RZ, RZ, 0x181f ;  /* 0x0000181fffdc7424 */ /* 0x000fe200078e00ff */
[----:B------:R-:W-:Y:S02]  /*16560*/  MOV R3, 0x16580 ;  /* 0x0001658000037802 */ /* 0x000fe40000000f00 */
[----:B-1234-:R-:W-:Y:S05]  /*16570*/  CALL.REL.NOINC `($__internal_99_$__cuda_sm70_shflsync_idx_p) ;  /* 0x000007b000007944 */ /* 0x01efea0003c00000 */
[----:B------:R-:W-:Y:S01]  /*16580*/  MOV R0, R220 ;  /* 0x000000dc00007202 */ /* 0x000fe20000000f00 */
[----:B------:R-:W-:Y:S05]  /*16590*/  BRA `(.L_x_6145) ;  /* 0xffffc37000007947 */ /* 0x000fea000383ffff */
.L_x_6083:
        /* <DEDUP_REMOVED lines=13> */
.L_x_6085:
[----:B------:R-:W-:Y:S01]  /*16670*/  IMAD.MOV.U32 R195, RZ, RZ, R106 ;  /* 0x000000ffffc37224 */ /* 0x000fe200078e006a */
[----:B------:R-:W-:Y:S01]  /*16680*/  MOV R2, RZ ;  /* 0x000000ff00027202 */ /* 0x000fe20000000f00 */
[----:B------:R-:W-:Y:S01]  /*16690*/  IMAD.MOV.U32 R220, RZ, RZ, 0x1f ;  /* 0x0000001fffdc7424 */ /* 0x000fe200078e00ff */
[----:B------:R-:W-:Y:S02]  /*166a0*/  MOV R3, 0x166c0 ;  /* 0x000166c000037802 */ /* 0x000fe40000000f00 */
[----:B-1----:R-:W-:Y:S05]  /*166b0*/  CALL.REL.NOINC `($__internal_99_$__cuda_sm70_shflsync_idx_p) ;  /* 0x0000067000007944 */ /* 0x002fea0003c00000 */
[----:B------:R-:W-:Y:S01]  /*166c0*/  MOV R9, R220 ;  /* 0x000000dc00097202 */ /* 0x000fe20000000f00 */
[----:B------:R-:W-:Y:S05]  /*166d0*/  BRA `(.L_x_6147) ;  /* 0xffffc64000007947 */ /* 0x000fea000383ffff */
.L_x_6086:
[----:B------:R-:W-:Y:S01]  /*166e0*/  IMAD.MOV.U32 R195, RZ, RZ, R106 ;  /* 0x000000ffffc37224 */ /* 0x000fe200078e006a */
[----:B------:R-:W-:Y:S01]  /*166f0*/  MOV R2, 0x1 ;  /* 0x0000000100027802 */ /* 0x000fe20000000f00 */
[----:B------:R-:W-:Y:S01]  /*16700*/  IMAD.MOV.U32 R220, RZ, RZ, 0x1f ;  /* 0x0000001fffdc7424 */ /* 0x000fe200078e00ff */
[----:B------:R-:W-:Y:S02]  /*16710*/  MOV R3, 0x16730 ;  /* 0x0001673000037802 */ /* 0x000fe40000000f00 */
[----:B-123--:R-:W-:Y:S05]  /*16720*/  CALL.REL.NOINC `($__internal_99_$__cuda_sm70_shflsync_idx_p) ;  /* 0x0000060000007944 */ /* 0x00efea0003c00000 */
[----:B------:R-:W-:Y:S01]  /*16730*/  MOV R8, R220 ;  /* 0x000000dc00087202 */ /* 0x000fe20000000f00 */
[----:B------:R-:W-:Y:S05]  /*16740*/  BRA `(.L_x_6148) ;  /* 0xffffc5f000007947 */ /* 0x000fea000383ffff */
.L_x_6087:
[----:B------:R-:W-:Y:S02]  /*16750*/  MOV R3, 0x1 ;  /* 0x0000000100037802 */ /* 0x000fe40000000f00 */
[----:B------:R-:W-:-:S02]  /*16760*/  MOV R2, 0x16780 ;  /* 0x0001678000027802 */ /* 0x000fc40000000f00 */
[----:B--234-:R-:W-:Y:S05]  /*16770*/  CALL.REL.NOINC `($__internal_100_$__cuda_sm70_shflsync_up_p) ;  /* 0x0000061000007944 */ /* 0x01cfea0003c00000 */
[----:B------:R-:W-:Y:S05]  /*16780*/  BRA `(.L_x_6149) ;  /* 0xffffc6d000007947 */ /* 0x000fea000383ffff */
.L_x_6088:
[----:B------:R-:W-:Y:S02]  /*16790*/  MOV R3, 0x2 ;  /* 0x0000000200037802 */ /* 0x000fe40000000f00 */
[----:B------:R-:W-:-:S02]  /*167a0*/  MOV R2, 0x167c0 ;  /* 0x000167c000027802 */ /* 0x000fc40000000f00 */
[----:B--23--:R-:W-:Y:S05]  /*167b0*/  CALL.REL.NOINC `($__internal_100_$__cuda_sm70_shflsync_up_p) ;  /* 0x000005d000007944 */ /* 0x00cfea0003c00000 */
        /* <DEDUP_REMOVED lines=24> */
.L_x_6092:
[----:B------:R-:W-:Y:S02]  /*16940*/  MOV R3, 0x1 ;  /* 0x0000000100037802 */ /* 0x000fe40000000f00 */
[----:B------:R-:W-:Y:S02]  /*16950*/  MOV R2, 0x16970 ;  /* 0x0001697000027802 */ /* 0x000fe40000000f00 */
[----:B------:R-:W-:Y:S05]  /*16960*/  CALL.REL.NOINC `($__internal_100_$__cuda_sm70_shflsync_up_p) ;  /* 0x0000042000007944 */ /* 0x000fea0003c00000 */
[----:B------:R-:W-:Y:S01]  /*16970*/  MOV R2, R4 ;  /* 0x0000000400027202 */ /* 0x000fe20000000f00 */
[----:B------:R-:W-:Y:S05]  /*16980*/  BRA `(.L_x_6151) ;  /* 0xffffc72000007947 */ /* 0x000fea000383ffff */
.L_x_6093:
[----:B------:R-:W-:Y:S02]  /*16990*/  MOV R3, 0x2 ;  /* 0x0000000200037802 */ /* 0x000fe40000000f00 */
[----:B------:R-:W-:Y:S02]  /*169a0*/  MOV R2, 0x169c0 ;  /* 0x000169c000027802 */ /* 0x000fe40000000f00 */
        /* <DEDUP_REMOVED lines=25> */
.L_x_6095:
[----:B------:R-:W-:Y:S02]  /*16b40*/  SEL R0, RZ, 0x1, P0 ;  /* 0x00000001ff007807 */ /* 0x000fe40000000000 */
[----:B------:R-:W-:Y:S02]  /*16b50*/  MOV R2, 0x16b70 ;  /* 0x00016b7000027802 */ /* 0x000fe40000000f00 */
[----:B-1----:R-:W-:Y:S05]  /*16b60*/  CALL.REL.NOINC `($__internal_101_$__cuda_sm70_votesync_ballot) ;  /* 0x0000028000007944 */ /* 0x002fea0003c00000 */
[----:B------:R-:W-:Y:S01]  /*16b70*/  MOV R5, R0 ;  /* 0x0000000000057202 */ /* 0x000fe20000000f00 */
[----:B------:R-:W-:Y:S05]  /*16b80*/  BRA `(.L_x_6153) ;  /* 0xffffc6b000007947 */ /* 0x000fea000383ffff */
.L_x_6096:
[----:B------:R-:W-:Y:S01]  /*16b90*/  IMAD.MOV.U32 R195, RZ, RZ, R6 ;  /* 0x000000ffffc37224 */ /* 0x000fe200078e0006 */
[----:B------:R-:W-:Y:S01]  /*16ba0*/  MOV R2, R0 ;  /* 0x0000000000027202 */ /* 0x000fe20000000f00 */
[----:B------:R-:W-:Y:S01]  /*16bb0*/  IMAD.MOV.U32 R220, RZ, RZ, 0x1f ;  /* 0x0000001fffdc7424 */ /* 0x000fe200078e00ff */
[----:B------:R-:W-:Y:S02]  /*16bc0*/  MOV R3, 0x16be0 ;  /* 0x00016be000037802 */ /* 0x000fe40000000f00 */
[----:B-1----:R-:W-:Y:S05]  /*16bd0*/  CALL.REL.NOINC `($__internal_99_$__cuda_sm70_shflsync_idx_p) ;  /* 0x0000015000007944 */ /* 0x002fea0003c00000 */
[----:B------:R-:W-:Y:S01]  /*16be0*/  IMAD.MOV.U32 R10, RZ, RZ, R220 ;  /* 0x000000ffff0a7224 */ /* 0x000fe200078e00dc */
[----:B------:R-:W-:Y:S01]  /*16bf0*/  MOV R2, R0 ;  /* 0x0000000000027202 */ /* 0x000fe20000000f00 */
[----:B------:R-:W-:Y:S01]  /*16c00*/  IMAD.MOV.U32 R195, RZ, RZ, R7 ;  /* 0x000000ffffc37224 */ /* 0x000fe200078e0007 */
[----:B------:R-:W-:-:S02]  /*16c10*/  MOV R220, 0x1f ;  /* 0x0000001f00dc7802 */ /* 0x000fc40000000f00 */
[----:B------:R-:W-:Y:S02]  /*16c20*/  MOV R3, 0x16c40 ;  /* 0x00016c4000037802 */ /* 0x000fe40000000f00 */
[----:B------:R-:W-:Y:S05]  /*16c30*/  CALL.REL.NOINC `($__internal_99_$__cuda_sm70_shflsync_idx_p) ;  /* 0x000000f000007944 */ /* 0x000fea0003c00000 */
[----:B------:R-:W-:Y:S01]  /*16c40*/  MOV R7, R220 ;  /* 0x000000dc00077202 */ /* 0x000fe20000000f00 */
[----:B------:R-:W-:Y:S05]  /*16c50*/  BRA `(.L_x_6154) ;  /* 0xffffc63000007947 */ /* 0x000fea000383ffff */
.L_x_6099:
[----:B------:R-:W-:Y:S01]  /*16c60*/  IMAD.MOV.U32 R195, RZ, RZ, R4 ;  /* 0x000000ffffc37224 */ /* 0x000fe200078e0004 */
[----:B------:R-:W-:Y:S01]  /*16c70*/  MOV R2, R0 ;  /* 0x0000000000027202 */ /* 0x000fe20000000f00 */
[----:B------:R-:W-:Y:S01]  /*16c80*/  IMAD.MOV.U32 R220, RZ, RZ, 0x1f ;  /* 0x0000001fffdc7424 */ /* 0x000fe200078e00ff */
[----:B------:R-:W-:Y:S02]  /*16c90*/  MOV R3, 0x16cb0 ;  /* 0x00016cb000037802 */ /* 0x000fe40000000f00 */
[----:B-1-34-:R-:W-:Y:S05]  /*16ca0*/  CALL.REL.NOINC `($__internal_99_$__cuda_sm70_shflsync_idx_p) ;  /* 0x0000008000007944 */ /* 0x01afea0003c00000 */
[----:B------:R-:W-:Y:S01]  /*16cb0*/  MOV R11, R220 ;  /* 0x000000dc000b7202 */ /* 0x000fe20000000f00 */
[----:B------:R-:W-:Y:S05]  /*16cc0*/  BRA `(.L_x_6098) ;  /* 0xffffc62000007947 */ /* 0x000fea000383ffff */
        .weak           $__internal_98_$__cuda_sm70_shflsync_bfly_p
        .type           $__internal_98_$__cuda_sm70_shflsync_bfly_p,@function
        .size           $__internal_98_$__cuda_sm70_shflsync_bfly_p,($__internal_99_$__cuda_sm70_shflsync_idx_p - $__internal_98_$__cuda_sm70_shflsync_bfly_p)
$__internal_98_$__cuda_sm70_shflsync_bfly_p:
[----:B------:R-:W-:Y:S02]  /*16cd0*/  MOV R180, 0xffffffff ;  /* 0xffffffff00b47802 */ /* 0x000fe40000000f00 */
[----:B------:R-:W-:Y:S02]  /*16ce0*/  MOV R3, 0x1f ;  /* 0x0000001f00037802 */ /* 0x000fe40000000f00 */
[----:B------:R-:W-:Y:S04]  /*16cf0*/  WARPSYNC R180 ;  /* 0x000000b400007348 */ /* 0x000fe80003800000 */
[----:B------:R1:W2:Y:S02]  /*16d00*/  SHFL.BFLY PT, R0, R132, R0, R3 ;  /* 0x0c00000084007389 */ /* 0x0002a400000e0003 */
[----:B-1----:R-:W-:-:S04]  /*16d10*/  MOV R3, 0x0 ;  /* 0x0000000000037802 */ /* 0x002fc80000000f00 */
[----:B--2---:R-:W-:Y:S05]  /*16d20*/  RET.REL.NODEC R2 `(_ZN7cutlass13device_kernelIN5flash19enable_sm80_to_sm89INS1_16FlashAttnFwdSm80INS1_25CollectiveMainloopFwdSm80ILi8ELi1ELb0EN4cute5tupleIJNS5_1CILi128EEENS7_ILi64EEENS7_ILi256EEEEEELi256ENS_6half_tEfNS_4arch4Sm80ELb1ELb0ELb0ELb1ELb1ELb0ELb1ELb1EEENS1_21CollectiveEpilogueFwdINS6_IJS8_SA_S9_EEENS6_IJNS7_ILi1EEESI_SI_EEESC_SE_Li256ELb1ELb1ELb1ELb0EEENS1_36VarlenDynamicPersistentTileSchedulerILi128ELi64ELi256ELi256ELb1ELb1ELb0ELb1ELb1ELb1EEEEEEEEEvNT_6ParamsE) ;  /* 0xfffe92d002007950 */ /* 0x004fea0003c3ffff */
        .weak           $__internal_99_$__cuda_sm70_shflsync_idx_p
        .type           $__internal_99_$__cuda_sm70_shflsync_idx_p,@function
        .size           $__internal_99_$__cuda_sm70_shflsync_idx_p,($__internal_100_$__cuda_sm70_shflsync_up_p - $__internal_99_$__cuda_sm70_shflsync_idx_p)
$__internal_99_$__cuda_sm70_shflsync_idx_p:
[----:B------:R-:W-:-:S04]  /*16d30*/  MOV R244, 0xffffffff ;  /* 0xffffffff00f47802 */ /* 0x000fc80000000f00 */
[----:B------:R-:W-:Y:S04]  /*16d40*/  WARPSYNC R244 ;  /* 0x000000f400007348 */ /* 0x000fe80003800000 */
[----:B------:R1:W2:Y:S02]  /*16d50*/  SHFL.IDX PT, R220, R195, R2, R220 ;  /* 0x00000002c3dc7389 */ /* 0x0002a400000e00dc */
[----:B-1----:R-:W-:Y:S02]  /*16d60*/  MOV R2, R3 ;  /* 0x0000000300027202 */ /* 0x002fe40000000f00 */
[----:B------:R-:W-:-:S04]  /*16d70*/  MOV R3, 0x0 ;  /* 0x0000000000037802 */ /* 0x000fc80000000f00 */
[----:B--2---:R-:W-:Y:S05]  /*16d80*/  RET.REL.NODEC R2 `(_ZN7cutlass13device_kernelIN5flash19enable_sm80_to_sm89INS1_16FlashAttnFwdSm80INS1_25CollectiveMainloopFwdSm80ILi8ELi1ELb0EN4cute5tupleIJNS5_1CILi128EEENS7_ILi64EEENS7_ILi256EEEEEELi256ENS_6half_tEfNS_4arch4Sm80ELb1ELb0ELb0ELb1ELb1ELb0ELb1ELb1EEENS1_21CollectiveEpilogueFwdINS6_IJS8_SA_S9_EEENS6_IJNS7_ILi1EEESI_SI_EEESC_SE_Li256ELb1ELb1ELb1ELb0EEENS1_36VarlenDynamicPersistentTileSchedulerILi128ELi64ELi256ELi256ELb1ELb1ELb0ELb1ELb1ELb1EEEEEEEEEvNT_6ParamsE) ;  /* 0xfffe927002007950 */ /* 0x004fea0003c3ffff */
        .weak           $__internal_100_$__cuda_sm70_shflsync_up_p
        .type           $__internal_100_$__cuda_sm70_shflsync_up_p,@function
        .size           $__internal_100_$__cuda_sm70_shflsync_up_p,($__internal_101_$__cuda_sm70_votesync_ballot - $__internal_100_$__cuda_sm70_shflsync_up_p)
$__internal_100_$__cuda_sm70_shflsync_up_p:
[----:B------:R-:W-:Y:S02]  /*16d90*/  MOV R4, RZ ;  /* 0x000000ff00047202 */ /* 0x000fe40000000f00 */
[----:B------:R-:W-:-:S04]  /*16da0*/  MOV R10, 0xffffffff ;  /* 0xffffffff000a7802 */ /* 0x000fc80000000f00 */
[----:B------:R-:W-:Y:S04]  /*16db0*/  WARPSYNC R10 ;  /* 0x0000000a00007348 */ /* 0x000fe80003800000 */
[----:B------:R1:W2:Y:S02]  /*16dc0*/  SHFL.UP PT, R4, R0, R3, R4 ;  /* 0x0400000300047389 */ /* 0x0002a400000e0004 */
[----:B-1----:R-:W-:-:S04]  /*16dd0*/  MOV R3, 0x0 ;  /* 0x0000000000037802 */ /* 0x002fc80000000f00 */
[----:B--2---:R-:W-:Y:S05]  /*16de0*/  RET.REL.NODEC R2 `(_ZN7cutlass13device_kernelIN5flash19enable_sm80_to_sm89INS1_16FlashAttnFwdSm80INS1_25CollectiveMainloopFwdSm80ILi8ELi1ELb0EN4cute5tupleIJNS5_1CILi128EEENS7_ILi64EEENS7_ILi256EEEEEELi256ENS_6half_tEfNS_4arch4Sm80ELb1ELb0ELb0ELb1ELb1ELb0ELb1ELb1EEENS1_21CollectiveEpilogueFwdINS6_IJS8_SA_S9_EEENS6_IJNS7_ILi1EEESI_SI_EEESC_SE_Li256ELb1ELb1ELb1ELb0EEENS1_36VarlenDynamicPersistentTileSchedulerILi128ELi64ELi256ELi256ELb1ELb1ELb0ELb1ELb1ELb1EEEEEEEEEvNT_6ParamsE) ;  /* 0xfffe921002007950 */ /* 0x004fea0003c3ffff */
        .weak           $__internal_101_$__cuda_sm70_votesync_ballot
        .type           $__internal_101_$__cuda_sm70_votesync_ballot,@function
        .size           $__internal_101_$__cuda_sm70_votesync_ballot,(.L_x_6590 - $__internal_101_$__cuda_sm70_votesync_ballot)
$__internal_101_$__cuda_sm70_votesync_ballot:
[----:B------:R-:W-:Y:S01]  /*16df0*/  ISETP.NE.U32.AND P0, PT, R0, 0x1, PT ;  /* 0x000000010000780c */ /* 0x000fe20003f05070 */
[----:B------:R-:W-:-:S04]  /*16e00*/  IMAD.MOV.U32 R3, RZ, RZ, -0x1 ;  /* 0xffffffffff037424 */ /* 0x000fc800078e00ff */
[----:B------:R-:W-:Y:S08]  /*16e10*/  WARPSYNC R3 ;  /* 0x0000000300007348 */ /* 0x000ff00003800000 */
[----:B------:R-:W-:-:S04]  /*16e20*/  VOTE.ANY R0, PT, !P0 ;  /* 0x0000000000007806 */ /* 0x000fc800040e0100 */
[----:B------:R-:W-:Y:S01]  /*16e30*/  LOP3.LUT R0, R0, R3, RZ, 0xc0, !PT ;  /* 0x0000000300007212 */ /* 0x000fe200078ec0ff */
[----:B------:R-:W-:-:S04]  /*16e40*/  IMAD.MOV.U32 R3, RZ, RZ, 0x0 ;  /* 0x00000000ff037424 */ /* 0x000fc800078e00ff */
[----:B------:R-:W-:Y:S05]  /*16e50*/  RET.REL.NODEC R2 `(_ZN7cutlass13device_kernelIN5flash19enable_sm80_to_sm89INS1_16FlashAttnFwdSm80INS1_25CollectiveMainloopFwdSm80ILi8ELi1ELb0EN4cute5tupleIJNS5_1CILi128EEENS7_ILi64EEENS7_ILi256EEEEEELi256ENS_6half_tEfNS_4arch4Sm80ELb1ELb0ELb0ELb1ELb1ELb0ELb1ELb1EEENS1_21CollectiveEpilogueFwdINS6_IJS8_SA_S9_EEENS6_IJNS7_ILi1EEESI_SI_EEESC_SE_Li256ELb1ELb1ELb1ELb0EEENS1_36VarlenDynamicPersistentTileSchedulerILi128ELi64ELi256ELi256ELb1ELb1ELb0ELb1ELb1ELb1EEEEEEEEEvNT_6ParamsE) ;  /* 0xfffe91a002007950 */ /* 0x000fea0003c3ffff */
.L_x_6155:
        /* <DEDUP_REMOVED lines=10> */
.L_x_6590:


//--------------------- .text._ZN7cutlass13device_kernelIN5flash19enable_sm80_to_sm89INS1_16FlashAttnFwdSm80INS1_25CollectiveMainloopFwdSm80ILi8ELi1ELb0EN4cute5tupleIJNS5_1CILi128EEENS7_ILi48EEENS7_ILi256EEEEEELi256ENS_6half_tEfNS_4arch4Sm80ELb1ELb0ELb0ELb1ELb1ELb1ELb1ELb1EEENS1_21CollectiveEpilogueFwdINS6_IJS8_SA_S9_EEENS6_IJNS7_ILi1EEESI_SI_EEESC_SE_Li256ELb1ELb1ELb1ELb0EEENS1_36VarlenDynamicPersistentTileSchedulerILi128ELi48ELi256ELi256ELb1ELb1ELb0ELb1ELb1ELb1EEEEEEEEEvNT_6ParamsE --------------------------
	.section	.text._ZN7cutlass13device_kernelIN5flash19enable_sm80_to_sm89INS1_16FlashAttnFwdSm80INS1_25CollectiveMainloopFwdSm80ILi8ELi1ELb0EN4cute5tupleIJNS5_1CILi128EEENS7_ILi48EEENS7_ILi256EEEEEELi256ENS_6half_tEfNS_4arch4Sm80ELb1ELb0ELb0ELb1ELb1ELb1ELb1ELb1EEENS1_21CollectiveEpilogueFwdINS6_IJS8_SA_S9_EEENS6_IJNS7_ILi1EEESI_SI_EEESC_SE_Li256ELb1ELb1ELb1ELb0EEENS1_36VarlenDynamicPersistentTileSchedulerILi128ELi48ELi256ELi256ELb1ELb1ELb0ELb1ELb1ELb1EEEEEEEEEvNT_6ParamsE,"ax",@progbits
	.sectioninfo	@"SHI_REGISTERS=255"
	.align	128
.text._ZN7cutlass13device_kernelIN5flash19enable_sm80_to_sm89INS1_16FlashAttnFwdSm80INS1_25CollectiveMainloopFwdSm80ILi8ELi1ELb0EN4cute5tupleIJNS5_1CILi128EEENS7_ILi48EEENS7_ILi256EEEEEELi256ENS_6half_tEfNS_4arch4Sm80ELb1ELb0ELb0ELb1ELb1ELb1ELb1ELb1EEENS1_21CollectiveEpilogueFwdINS6_IJS8_SA_S9_EEENS6_IJNS7_ILi1EEESI_SI_EEESC_SE_Li256ELb1ELb1ELb1ELb0EEENS1_36VarlenDynamicPersistentTileSchedulerILi128ELi48ELi256ELi256ELb1ELb1ELb0ELb1ELb1ELb1EEEEEEEEEvNT_6ParamsE:
        .type           _ZN7cutlass13device_kernelIN5flash19enable_sm80_to_sm89INS1_16FlashAttnFwdSm80INS1_25CollectiveMainloopFwdSm80ILi8ELi1ELb0EN4cute5tupleIJNS5_1CILi128EEENS7_ILi48EEENS7_ILi256EEEEEELi256ENS_6half_tEfNS_4arch4Sm80ELb1ELb0ELb0ELb1ELb1ELb1ELb1ELb1EEENS1_21CollectiveEpilogueFwdINS6_IJS8_SA_S9_EEENS6_IJNS7_ILi1EEESI_SI_EEESC_SE_Li256ELb1ELb1ELb1ELb0EEENS1_36VarlenDynamicPersistentTileSchedulerILi128ELi48ELi256ELi256ELb1ELb1ELb0ELb1ELb1ELb1EEEEEEEEEvNT_6ParamsE,@function
        .size           _ZN7cutlass13device_kernelIN5flash19enable_sm80_to_sm89INS1_16FlashAttnFwdSm80INS1_25CollectiveMainloopFwdSm80ILi8ELi1ELb0EN4cute5tupleIJNS5_1CILi128EEENS7_ILi48EEENS7_ILi256EEEEEELi256ENS_6half_tEfNS_4arch4Sm80ELb1ELb0ELb0ELb1ELb1ELb1ELb1ELb1EEENS1_21CollectiveEpilogueFwdINS6_IJS8_SA_S9_EEENS6_IJNS7_ILi1EEESI_SI_EEESC_SE_Li256ELb1ELb1ELb1ELb0EEENS1_36VarlenDynamicPersistentTileSchedulerILi128ELi48ELi256ELi256ELb1ELb1ELb0ELb1ELb1ELb1EEEEEEEEEvNT_6ParamsE,(.L_x_6595 - _ZN7cutlass13device_kernelIN5flash19enable_sm80_to_sm89INS1_16FlashAttnFwdSm80INS1_25CollectiveMainloopFwdSm80ILi8ELi1ELb0EN4cute5tupleIJNS5_1CILi128EEENS7_ILi48EEENS7_ILi256EEEEEELi256ENS_6half_tEfNS_4arch4Sm80ELb1ELb0ELb0ELb1ELb1ELb1ELb1ELb1EEENS1_21CollectiveEpilogueFwdINS6_IJS8_SA_S9_EEENS6_IJNS7_ILi1EEESI_SI_EEESC_SE_Li256ELb1ELb1ELb1ELb0EEENS1_36VarlenDynamicPersistentTileSchedulerILi128ELi48ELi256ELi256ELb1ELb1ELb0ELb1ELb1ELb1EEEEEEEEEvNT_6ParamsE)
        .other          _ZN7cutlass13device_kernelIN5flash19enable_sm80_to_sm89INS1_16FlashAttnFwdSm80INS1_25CollectiveMainloopFwdSm80ILi8ELi1ELb0EN4cute5tupleIJNS5_1CILi128EEENS7_ILi48EEENS7_ILi256EEEEEELi256ENS_6half_tEfNS_4arch4Sm80ELb1ELb0ELb0ELb1ELb1ELb1ELb1ELb1EEENS1_21CollectiveEpilogueFwdINS6_IJS8_SA_S9_EEENS6_IJNS7_ILi1EEESI_SI_EEESC_SE_Li256ELb1ELb1ELb1ELb0EEENS1_36VarlenDynamicPersistentTileSchedulerILi128ELi48ELi256ELi256ELb1ELb1ELb0ELb1ELb1ELb1EEEEEEEEEvNT_6ParamsE,@"STO_CUDA_ENTRY STV_DEFAULT"
_ZN7cutlass13device_kernelIN5flash19enable_sm80_to_sm89INS1_16FlashAttnFwdSm80INS1_25CollectiveMainloopFwdSm80ILi8ELi1ELb0EN4cute5tupleIJNS5_1CILi128EEENS7_ILi48EEENS7_ILi256EEEEEELi256ENS_6half_tEfNS_4arch4Sm80ELb1ELb0ELb0ELb1ELb1ELb1ELb1ELb1EEENS1_21CollectiveEpilogueFwdINS6_IJS8_SA_S9_EEENS6_IJNS7_ILi1EEESI_SI_EEESC_SE_Li256ELb1ELb1ELb1ELb0EEENS1_36VarlenDynamicPersistentTileSchedulerILi128ELi48ELi256ELi256ELb1ELb1ELb0ELb1ELb1ELb1EEEEEEEEEvNT_6ParamsE:
        /* <DEDUP_REMOVED lines=54> */
.L_x_6161:
        /* <DEDUP_REMOVED lines=16> */
.L_x_6399:
        /* <DEDUP_REMOVED lines=16> */
.L_x_6400:
[----:B--2---:R-:W-:-:S05]  /*0560*/  IMAD R0, R0, c[0x0][0x538], RZ ;  /* 0x00014e0000007a24 */ /* 0x004fca00078e02ff */
[----:B------:R-:W-:-:S04]  /*0570*/  IADD3 R6, R0, R6, RZ ;  /* 0x0000000600067210 */ /* 0x000fc80007ffe0ff */
[----:B------:R-:W-:-:S13]  /*0580*/  ISETP.GT.AND P0, PT, R6, UR4, PT ;  /* 0x0000000406007c0c */ /* 0x000fda000bf04270 */
[----:B-1----:R-:W-:Y:S05]  /*0590*/  @!P0 BRA `(.L_x_6161) ;  /* 0xfffffdc000008947 */ /* 0x002fea000383ffff */
.L_x_6157:
[----:B------:R-:W-:-:S05]  /*05a0*/  IADD3 R6, -R0, R6, RZ ;  /* 0x0000000600067210 */ /* 0x000fca0007ffe1ff */
[----:B------:R-:W-:-:S05]  /*05b0*/  IMAD R0, R4, c[0x0][0x538], R6 ;  /* 0x00014e0004007a24 */ /* 0x000fca00078e0206 */
[----:B------:R-:W-:Y:S01]  /*05c0*/  ISETP.GT.AND P0, PT, R0, UR4, PT ;  /* 0x0000000400007c0c */ /* 0x000fe2000bf04270 */
[----:B------:R-:W-:-:S12]  /*05d0*/  BRA.DIV ~URZ, `(.L_x_6162) ;  /* 0x000224f27f007947 */ /* 0x000fd8000b800000 */
[----:B------:R-:W-:-:S04]  /*05e0*/  VOTE.ANY R13, PT, !P0 ;  /* 0x00000000000d7806 */ /* 0x000fc800040e0100 */
.L_x_6401:
[----:B------:R-:W1:Y:S02]  /*05f0*/  POPC R0, R13 ;  /* 0x0000000d00007309 */ /* 0x000e640000000000 */
[----:B-1----:R-:W-:-:S05]  /*0600*/  IADD3 R2, R0, R7, RZ ;  /* 0x0000000700027210 */ /* 0x002fca0007ffe0ff */
[----:B------:R1:W-:Y:S01]  /*0610*/  STL [R1+0x1c], R2 ;  /* 0x00001c0201007387 */ /* 0x0003e20000100800 */
[----:B------:R-:W-:Y:S05]  /*0620*/  BRA.DIV ~URZ, `(.L_x_6163) ;  /* 0x000224e27f007947 */ /* 0x000fea000b800000 */
[----:B------:R2:W3:Y:S01]  /*0630*/  SHFL.IDX PT, R12, R9, R0, 0x1f ;  /* 0x00001f00090c7589 */ /* 0x0004e200000e0000 */
[----:B------:R-:W-:-:S03]  /*0640*/  MOV R5, RZ ;  /* 0x000000ff00057202 */ /* 0x000fc60000000f00 */
[----:B------:R2:W4:Y:S04]  /*0650*/  SHFL.IDX PT, R9, R8, R0, 0x1f ;  /* 0x00001f0008097589 */ /* 0x00052800000e0000 */
.L_x_6402:
[----:B------:R-:W-:Y:S01]  /*0660*/  ISETP.NE.AND P0, PT, R13, RZ, PT ;  /* 0x000000ff0d00720c */ /* 0x000fe20003f05270 */
[----:B------:R-:W-:-:S12]  /*0670*/  BSSY B0, `(.L_x_6164) ;  /* 0x0000005000007945 */ /* 0x000fd80003800000 */
[----:B------:R-:W-:Y:S05]  /*0680*/  @!P0 BRA `(.L_x_6165) ;  /* 0x0000003000008947 */ /* 0x000fea0003800000 */
[----:B--2---:R-:W-:Y:S01]  /*0690*/  IADD3 R0, R0, -0x1, RZ ;  /* 0xffffffff00007810 */ /* 0x004fe20007ffe0ff */
[----:B------:R-:W-:Y:S05]  /*06a0*/  BRA.DIV ~URZ, `(.L_x_6166) ;  /* 0x000225427f007947 */ /* 0x000fea000b800000 */
[----:B------:R2:W1:Y:S02]  /*06b0*/  SHFL.IDX PT, R5, R4, R0, 0x1f ;  /* 0x00001f0004057589 */ /* 0x00046400000e0000 */
.L_x_6165:
[----:B------:R-:W-:Y:S05]  /*06c0*/  BSYNC B0 ;  /* 0x0000000000007941 */ /* 0x000fea0003800000 */
.L_x_6164:
        /* <DEDUP_REMOVED lines=69> */
.L_x_6168:
        /* <DEDUP_REMOVED lines=70> */
.L_x_6169:
[----:B------:R-:W-:Y:S05]  /*0f80*/  BSYNC B0 ;  /* 0x0000000000007941 */ /* 0x000fea0003800000 */
.L_x_6167:
[----:B------:R-:W-:-:S04]  /*0f90*/  LOP3.LUT R0, RZ, R0, RZ, 0x33, !PT ;  /* 0x00000000ff007212 */ /* 0x000fc800078e33ff */
[----:B------:R-:W-:-:S05]  /*0fa0*/  IADD3 R0, R0, R12, RZ ;  /* 0x0000000c00007210 */ /* 0x000fca0007ffe0ff */
[----:B------:R2:W-:Y:S01]  /*0fb0*/  STL [R1+0x14], R0 ;  /* 0x0000140001007387 */ /* 0x0005e20000100800 */
[----:B------:R-:W-:Y:S05]  /*0fc0*/  BRA `(.L_x_6170) ;  /* 0x0000006000007947 */ /* 0x000fea0003800000 */
.L_x_6158:
[----:B------:R-:W-:Y:S01]  /*0fd0*/  MOV R0, UR4 ;  /* 0x0000000400007c02 */ /* 0x000fe20008000f00 */
[----:B------:R-:W-:Y:S04]  /*0fe0*/  STL [R1+0x14], RZ ;  /* 0x000014ff01007387 */ /* 0x000fe80000100800 */
[----:B------:R-:W-:Y:S04]  /*0ff0*/  STL [R1+0x18], RZ ;  /* 0x000018ff01007387 */ /* 0x000fe80000100800 */
[----:B------:R1:W-:Y:S02]  /*1000*/  STL [R1+0x10], R0 ;  /* 0x0000100001007387 */ /* 0x0003e40000100800 */
[----:B-1----:R-:W-:-:S05]  /*1010*/  MOV R0, c[0x0][0x53c] ;  /* 0x00014f0000007a02 */ /* 0x002fca0000000f00 */
[----:B------:R1:W-:Y:S02]  /*1020*/  STL [R1+0x1c], R0 ;  /* 0x00001c0001007387 */ /* 0x0003e40000100800 */
.L_x_6170:
        /* <DEDUP_REMOVED lines=8> */
.L_x_6156:
        /* <DEDUP_REMOVED lines=335> */
.L_x_6398:
        /* <DEDUP_REMOVED lines=25> */
[----:B------:R-:W-:-:S03]  /*2730*/  @P4 IADD3 R2, P0, R24, c[0x0][0x360], RZ ;  /* 0x0000d80018024a10 */ /* 0x000fc60007f1e0ff */
[----:B------:R2:W3:Y:S01]  /*2740*/  @P1 LDG.E R11, [R4.64] ;  /* 0x00000006040b1981 */ /* 0x0004e2000c1e1900 */
[C---:B------:R-:W-:Y:S02]  /*2750*/  @P4 IADD3.X R3, R17.reuse, c[0x0][0x364], RZ, P0, !PT ;  /* 0x0000d90011034a10 */ /* 0x040fe400007fe4ff */
[----:B------:R-:W-:Y:S01]  /*2760*/  IADD3 R8, P2, R24, c[0x0][0x348], RZ ;  /* 0x0000d20018087a10 */ /* 0x000fe20007f5e0ff */
[----:B------:R1:W-:Y:S04]  /*2770*/  STL [R1+0x28], R24 ;  /* 0x0000281801007387 */ /* 0x0003e80000100800 */
[----:B------:R4:W3:Y:S01]  /*2780*/  @P4 LDG.E R6, [R2.64] ;  /* 0x0000000602064981 */ /* 0x0008e2000c1e1900 */
[----:B------:R-:W-:-:S03]  /*2790*/  IADD3.X R9, R17, c[0x0][0x34c], RZ, P2, !PT ;  /* 0x0000d30011097a10 */ /* 0x000fc600017fe4ff */
[----:B------:R1:W-:Y:S04]  /*27a0*/  STL [R1+0x2c], R17 ;  /* 0x00002c1101007387 */ /* 0x0003e80000100800 */
[----:B------:R1:W5:Y:S01]  /*27b0*/  @P3 LDG.E R138, [R8.64] ;  /* 0x00000006088a3981 */ /* 0x000362000c1e1900 */
[----:B--2---:R-:W-:-:S04]  /*27c0*/  IADD3 R4, P1, R24, c[0x0][0x350], RZ ;  /* 0x0000d40018047a10 */ /* 0x004fc80007f3e0ff */
[----:B------:R-:W-:Y:S02]  /*27d0*/  IADD3.X R5, R17, c[0x0][0x354], RZ, P1, !PT ;  /* 0x0000d50011057a10 */ /* 0x000fe40000ffe4ff */
[----:B----4-:R-:W-:-:S03]  /*27e0*/  IADD3 R2, P0, R24, c[0x0][0x358], RZ ;  /* 0x0000d60018027a10 */ /* 0x010fc60007f1e0ff */
[----:B------:R1:W5:Y:S01]  /*27f0*/  @P5 LDG.E R18, [R4.64] ;  /* 0x0000000604125981 */ /* 0x000362000c1e1900 */
[----:B------:R-:W-:-:S05]  /*2800*/  IADD3.X R3, R17, c[0x0][0x35c], RZ, P0, !PT ;  /* 0x0000d70011037a10 */ /* 0x000fca00007fe4ff */
[----:B------:R1:W5:Y:S01]  /*2810*/  @P6 LDG.E R15, [R2.64] ;  /* 0x00000006020f6981 */ /* 0x000362000c1e1900 */
[----:B------:R-:W-:Y:S03]  /*2820*/  YIELD ;  /* 0x0000000000007946 */ /* 0x000fe60003800000 */
[----:B---3--:R1:W-:Y:S04]  /*2830*/  STL [R1], R11 ;  /* 0x0000000b01007387 */ /* 0x0083e80000100800 */
[----:B------:R1:W-:Y:S01]  /*2840*/  @P4 STL [R1+0x8], R6 ;  /* 0x0000080601004387 */ /* 0x0003e20000100800 */
        /* <DEDUP_REMOVED lines=8> */
.L_x_6171:
[----:B------:R-:W-:-:S04]  /*28d0*/  ISETP.NE.U32.AND P0, PT, RZ, c[0x0][0x368], PT ;  /* 0x0000da00ff007a0c */ /* 0x000fc80003f05070 */
[----:B------:R-:W-:-:S13]  /*28e0*/  ISETP.NE.AND.EX P0, PT, RZ, c[0x0][0x36c], PT, P0 ;  /* 0x0000db00ff007a0c */ /* 0x000fda0003f05300 */
[----:B------:R-:W-:Y:S05]  /*28f0*/  @!P0 BRA `(.L_x_6172) ;  /* 0x0000004000008947 */ /* 0x000fea0003800000 */
[----:B-1----:R-:W-:-:S04]  /*2900*/  IADD3 R4, P0, R24, c[0x0][0x368], RZ ;  /* 0x0000da0018047a10 */ /* 0x002fc80007f1e0ff */
[----:B------:R-:W-:-:S05]  /*2910*/  IADD3.X R5, R17, c[0x0][0x36c], RZ, P0, !PT ;  /* 0x0000db0011057a10 */ /* 0x000fca00007fe4ff */
[----:B------:R1:W5:Y:S01]  /*2920*/  LDG.E R16, [R4.64] ;  /* 0x0000000604107981 */ /* 0x000362000c1e1900 */
[----:B------:R-:W-:Y:S05]  /*2930*/  BRA `(.L_x_6173) ;  /* 0x0000005000007947 */ /* 0x000fea0003800000 */
.L_x_6172:
[----:B------:R-:W-:Y:S01]  /*2940*/  MOV R16, UR5 ;  /* 0x0000000500107c02 */ /* 0x000fe20008000f00 */
[----:B------:R-:W-:Y:S05]  /*2950*/  @!P5 BRA `(.L_x_6173) ;  /* 0x000000300000d947 */ /* 0x000fea0003800000 */
[----:B-1----:R1:W2:Y:S04]  /*2960*/  LDG.E R6, [R4.64] ;  /* 0x0000000604067981 */ /* 0x0022a8000c1e1900 */
[----:B-1----:R-:W2:Y:S02]  /*2970*/  LDG.E R4, [R4.64+0x4] ;  /* 0x0000040604047981 */ /* 0x002ea4000c1e1900 */
[----:B--2---:R-:W-:Y:S02]  /*2980*/  IADD3 R16, -R6, R4, RZ ;  /* 0x0000000406107210 */ /* 0x004fe40007ffe1ff */
.L_x_6173:
        /* <DEDUP_REMOVED lines=17> */
[----:B------:R1:W-:Y:S02]  /*2aa0*/  STL [R1+0x4], R3 ;  /* 0x0000040301007387 */ /* 0x0003e40000100800 */
        /* <DEDUP_REMOVED lines=8> */
[----:B------:R-:W-:Y:S01]  /*2b30*/  IADD3 R139, R5, 0x30, -R6 ;  /* 0x00000030058b7810 */ /* 0x000fe20007ffe806 */
[----:B------:R1:W-:Y:S01]  /*2b40*/  STL [R1+0xc], R5 ;  /* 0x00000c0501007387 */ /* 0x0003e20000100800 */
[----:B------:R-:W-:-:S03]  /*2b50*/  LOP3.LUT R6, R19, 0xff000000, RZ, 0xc0, !PT ;  /* 0xff00000013067812 */ /* 0x000fc600078ec0ff */
[----:B------:R-:W-:-:S04]  /*2b60*/  IMAD.IADD R4, R139, 0x1, R3 ;  /* 0x000000018b047824 */ /* 0x000fc800078e0203 */
[----:B------:R-:W-:Y:S01]  /*2b70*/  IMAD.HI R8, R4, 0x2aaaaaab, RZ ;  /* 0x2aaaaaab04087827 */ /* 0x000fe200078e02ff */
[----:B------:R-:W-:Y:S02]  /*2b80*/  LOP3.LUT R4, R19, 0xff0000, RZ, 0xc0, !PT ;  /* 0x00ff000013047812 */ /* 0x000fe400078ec0ff */
[----:B-1----:R-:W-:-:S05]  /*2b90*/  IADD3 R5, R5, 0x2f, RZ ;  /* 0x0000002f05057810 */ /* 0x002fca0007ffe0ff */
[----:B------:R-:W-:Y:S01]  /*2ba0*/  IMAD.HI R3, R5, 0x2aaaaaab, RZ ;  /* 0x2aaaaaab05037827 */ /* 0x000fe200078e02ff */
[----:B------:R-:W-:-:S04]  /*2bb0*/  SHF.R.U32.HI R5, RZ, 0x8, R6 ;  /* 0x00000008ff057819 */ /* 0x000fc80000011606 */
[----:B------:R-:W-:Y:S02]  /*2bc0*/  LEA.HI R4, R4, R5, RZ, 0x10 ;  /* 0x0000000504047211 */ /* 0x000fe400078f80ff */
[----:B------:R-:W-:Y:S02]  /*2bd0*/  SHF.R.U32.HI R6, RZ, 0x1f, R3 ;  /* 0x0000001fff067819 */ /* 0x000fe40000011603 */
[----:B------:R-:W-:Y:S02]  /*2be0*/  SHF.R.U32.HI R9, RZ, 0x1f, R8 ;  /* 0x0000001fff097819 */ /* 0x000fe40000011608 */
[----:B------:R-:W-:Y:S02]  /*2bf0*/  SHF.R.U32.HI R11, RZ, 0x10, R4 ;  /* 0x00000010ff0b7819 */ /* 0x000fe40000011604 */
[----:B------:R-:W-:Y:S02]  /*2c00*/  LOP3.LUT R21, R4, 0xff, RZ, 0xc0, !PT ;  /* 0x000000ff04157812 */ /* 0x000fe400078ec0ff */
[----:B------:R-:W-:-:S02]  /*2c10*/  LEA.HI.SX32 R137, R3, R6, 0x1d ;  /* 0x0000000603897211 */ /* 0x000fc400078feaff */
[----:B------:R-:W-:Y:S01]  /*2c20*/  LEA.HI.SX32 R3, R8, R9, 0x1d ;  /* 0x0000000908037211 */ /* 0x000fe200078feaff */
[----:B------:R1:W-:Y:S03]  /*2c30*/  STL [R1+0x14], R11 ;  /* 0x0000140b01007387 */ /* 0x0003e60000100800 */
[----:B------:R-:W-:Y:S01]  /*2c40*/  IMNMX R6, R137, R3, PT ;  /* 0x0000000389067217 */ /* 0x000fe20003800200 */
[----:B------:R1:W-:Y:S03]  /*2c50*/  STL [R1+0x58], R21 ;  /* 0x0000581501007387 */ /* 0x0003e60000100800 */
[----:B------:R-:W-:Y:S02]  /*2c60*/  ISETP.GE.AND P0, PT, R6, 0x1, PT ;  /* 0x000000010600780c */ /* 0x000fe40003f06270 */
        /* <DEDUP_REMOVED lines=33> */
.L_x_6175:
[----:B------:R-:W-:Y:S05]  /*2e80*/  BSYNC B0 ;  /* 0x0000000000007941 */ /* 0x000fea0003800000 */
.L_x_6174:
        /* <DEDUP_REMOVED lines=73> */
[C---:B------:R-:W-:Y:S01]  /*3320*/  LOP3.LUT P3, RZ, R236.reuse, 0x8, RZ, 0xc0, !PT ;  /* 0x00000008ecff7812 */ /* 0x040fe2000786c0ff */
        /* <DEDUP_REMOVED lines=121> */
.L_x_6217:
        /* <DEDUP_REMOVED lines=97> */
.L_x_6181:
[----:B------:R-:W-:Y:S05]  /*40d0*/  BSYNC B0 ;  /* 0x0000000000007941 */ /* 0x000fea0003800000 */
.L_x_6180:
        /* <DEDUP_REMOVED lines=70> */
.L_x_6183:
[----:B------:R-:W-:Y:S05]  /*4540*/  BSYNC B0 ;  /* 0x0000000000007941 */ /* 0x000fea0003800000 */
.L_x_6182:
        /* <DEDUP_REMOVED lines=91> */
.L_x_6187:
[----:B------:R-:W-:Y:S05]  /*4b00*/  BSYNC B0 ;  /* 0x0000000000007941 */ /* 0x000fea0003800000 */
.L_x_6186:
        /* <DEDUP_REMOVED lines=58> */
.L_x_6189:
[----:B------:R-:W-:Y:S05]  /*4eb0*/  BSYNC B0 ;  /* 0x0000000000007941 */ /* 0x000fea0003800000 */
.L_x_6188:
        /* <DEDUP_REMOVED lines=58> */
.L_x_6191:
[----:B------:R-:W-:Y:S05]  /*5260*/  BSYNC B0 ;  /* 0x0000000000007941 */ /* 0x000fea0003800000 */
.L_x_6190:
        /* <DEDUP_REMOVED lines=56> */
.L_x_6185:
[----:B-123--:R-:W-:Y:S05]  /*55f0*/  BSYNC B1 ;  /* 0x0000000000017941 */ /* 0x00efea0003800000 */
.L_x_6184:
        /* <DEDUP_REMOVED lines=61> */
.L_x_6194:
[----:B------:R-:W-:Y:S05]  /*59d0*/  BSYNC B0 ;  /* 0x0000000000007941 */ /* 0x000fea0003800000 */
.L_x_6193:
        /* <DEDUP_REMOVED lines=58> */
.L_x_6196:
[----:B------:R-:W-:Y:S05]  /*5d80*/  BSYNC B0 ;  /* 0x0000000000007941 */ /* 0x000fea0003800000 */
.L_x_6195:
        /* <DEDUP_REMOVED lines=58> */
.L_x_6198:
[----:B------:R-:W-:Y:S05]  /*6130*/  BSYNC B0 ;  /* 0x0000000000007941 */ /* 0x000fea0003800000 */
.L_x_6197:
        /* <DEDUP_REMOVED lines=58> */
.L_x_6179:
        /* <DEDUP_REMOVED lines=36> */
.L_x_6200:
[----:B------:R-:W-:Y:S05]  /*6720*/  BSYNC B0 ;  /* 0x0000000000007941 */ /* 0x000fea0003800000 */
.L_x_6199:
        /* <DEDUP_REMOVED lines=61> */
.L_x_6202:
[----:B------:R-:W-:Y:S05]  /*6b00*/  BSYNC B0 ;  /* 0x0000000000007941 */ /* 0x000fea0003800000 */
.L_x_6201:
        /* <DEDUP_REMOVED lines=152> */
.L_x_6206:
[----:B------:R-:W-:Y:S05]  /*7490*/  BSYNC B0 ;  /* 0x0000000000007941 */ /* 0x000fea0003800000 */
.L_x_6205:
        /* <DEDUP_REMOVED lines=121> */
.L_x_6204:
[----:B-123--:R-:W-:Y:S05]  /*7c30*/  BSYNC B1 ;  /* 0x0000000000017941 */ /* 0x00efea0003800000 */
.L_x_6203:
        /* <DEDUP_REMOVED lines=125> */
.L_x_6208:
[----:B------:R-:W-:Y:S05]  /*8410*/  BSYNC B0 ;  /* 0x0000000000007941 */ /* 0x000fea0003800000 */
.L_x_6207:
        /* <DEDUP_REMOVED lines=125> */
.L_x_6178:
        /* <DEDUP_REMOVED lines=30> */
.L_x_6210:
[----:B-12---:R-:W-:Y:S05]  /*8dd0*/  BSYNC B0 ;  /* 0x0000000000007941 */ /* 0x006fea0003800000 */
.L_x_6209:
        /* <DEDUP_REMOVED lines=25> */
.L_x_6192:
[----:B------:R-:W-:Y:S05]  /*8f70*/  BSYNC B2 ;  /* 0x0000000000027941 */ /* 0x000fea0003800000 */
.L_x_6177:
        /* <DEDUP_REMOVED lines=80> */
.L_x_6212:
[----:B---3--:R-:W-:Y:S05]  /*9480*/  BSYNC B0 ;  /* 0x0000000000007941 */ /* 0x008fea0003800000 */
.L_x_6211:
        /* <DEDUP_REMOVED lines=25> */
.L_x_6214:
[----:B------:R-:W-:Y:S05]  /*9620*/  BSYNC B0 ;  /* 0x0000000000007941 */ /* 0x000fea0003800000 */
.L_x_6213:
        /* <DEDUP_REMOVED lines=10> */
[C---:B------:R-:W-:Y:S01]  /*96d0*/  LOP3.LUT P2, RZ, R236.reuse, 0x8, RZ, 0xc0, !PT ;  /* 0x00000008ecff7812 */ /* 0x040fe2000784c0ff */
        /* <DEDUP_REMOVED lines=33> */
.L_x_6216:
[----:B------:R-:W-:Y:S05]  /*98f0*/  BSYNC B0 ;  /* 0x0000000000007941 */ /* 0x000fea0003800000 */
.L_x_6215:
[----:B------:R-:W0:Y:S01]  /*9900*/  LDGDEPBAR ;  /* 0x00000000000079af */ /* 0x000e220000000000 */
[----:B------:R-:W-:Y:S01]  /*9910*/  IADD3 R39, R39, -0x1, RZ ;  /* 0xffffffff27277810 */ /* 0x000fe20007ffe0ff */
[----:B------:R-:W-:-:S05]  /*9920*/  @P5 BRA `(.L_x_6217) ;  /* 0xffffa19000005947 */ /* 0x000fca000383ffff */
[----:B------:R-:W-:Y:S01]  /*9930*/  WARPSYNC 0xffffffff ;  /* 0xffffffff00007948 */ /* 0x000fe20003800000 */
[----:B------:R-:W-:Y:S06]  /*9940*/  BAR.SYNC.DEFER_BLOCKING 0x0 ;  /* 0x0000000000007b1d */ /* 0x000fec0000010000 */
.L_x_6176:
[----:B--2---:R-:W2:Y:S01]  /*9950*/  LDL R14, [R1+0x4] ;  /* 0x00000400010e7983 */ /* 0x004ea20000100800 */
        /* <DEDUP_REMOVED lines=42> */
.L_x_6219:
[----:B------:R-:W-:Y:S05]  /*9c00*/  BSYNC B0 ;  /* 0x0000000000007941 */ /* 0x000fea0003800000 */
.L_x_6218:
        /* <DEDUP_REMOVED lines=99> */
[----:B------:R-:W-:Y:S01]  /*a240*/  IMAD.WIDE.U32 R4, R244, c[0x0][0x1b8], R2 ;  /* 0x00006e00f4047a25 */ /* 0x000fe200078e0002 */
        /* <DEDUP_REMOVED lines=25> */
.L_x_6403:
[----:B------:R-:W-:Y:S05]  /*a3e0*/  BRA.DIV ~URZ, `(.L_x_6222) ;  /* 0x000188e27f007947 */ /* 0x000fea000b800000 */
[----:B------:R3:W4:Y:S02]  /*a3f0*/  SHFL.IDX PT, R2, R6, RZ, 0x181f ;  /* 0x00181fff06027589 */ /* 0x00072400000e0000 */
.L_x_6404:
        /* <DEDUP_REMOVED lines=22> */
.L_x_6224:
[----:B------:R-:W-:Y:S05]  /*a560*/  BSYNC B0 ;  /* 0x0000000000007941 */ /* 0x000fea0003800000 */
.L_x_6223:
[----:B------:R-:W-:Y:S05]  /*a570*/  BRA.DIV ~URZ, `(.L_x_6225) ;  /* 0x000187c27f007947 */ /* 0x000fea000b800000 */
[----:B--2---:R2:W3:Y:S04]  /*a580*/  SHFL.IDX PT, R4, R5, 0x1, 0x181f ;  /* 0x00381f0005047f89 */ /* 0x0044e800000e0000 */
[----:B----4-:R2:W4:Y:S02]  /*a590*/  SHFL.IDX PT, R2, R6, 0x1, 0x181f ;  /* 0x00381f0006027f89 */ /* 0x01052400000e0000 */
.L_x_6405:
        /* <DEDUP_REMOVED lines=21> */
.L_x_6227:
[----:B------:R-:W-:Y:S05]  /*a6f0*/  BSYNC B0 ;  /* 0x0000000000007941 */ /* 0x000fea0003800000 */
.L_x_6226:
[----:B------:R-:W-:Y:S05]  /*a700*/  BRA.DIV ~URZ, `(.L_x_6228) ;  /* 0x000187027f007947 */ /* 0x000fea000b800000 */
[----:B---3--:R3:W1:Y:S02]  /*a710*/  SHFL.IDX PT, R4, R5, 0x2, 0x181f ;  /* 0x00581f0005047f89 */ /* 0x00866400000e0000 */
.L_x_6406:
[----:B------:R-:W-:Y:S05]  /*a720*/  BRA.DIV ~URZ, `(.L_x_6229) ;  /* 0x000187527f007947 */ /* 0x000fea000b800000 */
[----:B----4-:R4:W2:Y:S02]  /*a730*/  SHFL.IDX PT, R2, R6, 0x2, 0x181f ;  /* 0x00581f0006027f89 */ /* 0x0108a400000e0000 */
.L_x_6407:
        /* <DEDUP_REMOVED lines=21> */
.L_x_6231:
[----:B------:R-:W-:Y:S05]  /*a890*/  BSYNC B0 ;  /* 0x0000000000007941 */ /* 0x000fea0003800000 */
.L_x_6230:
[----:B------:R-:W-:Y:S05]  /*a8a0*/  BRA.DIV ~URZ, `(.L_x_6232) ;  /* 0x000186427f007947 */ /* 0x000fea000b800000 */
[----:B-1----:R1:W3:Y:S04]  /*a8b0*/  SHFL.IDX PT, R4, R5, 0x3, 0x181f ;  /* 0x00781f0005047f89 */ /* 0x0022e800000e0000 */
[----:B--2---:R1:W2:Y:S02]  /*a8c0*/  SHFL.IDX PT, R2, R6, 0x3, 0x181f ;  /* 0x00781f0006027f89 */ /* 0x0042a400000e0000 */
.L_x_6408:
[----:B------:R-:W-:Y:S01]  /*a8d0*/  IADD3 R3, R16, 0x60, RZ ;  /* 0x0000006010037810 */ /* 0x000fe20007ffe0ff */
[----:B-----5:R-:W-:Y:S01]  /*a8e0*/  IMAD.WIDE.U32 R248, R13, c[0x0][0x2b0], RZ ;  /* 0x0000ac000df87a25 */ /* 0x020fe200078e00ff */
[----:B------:R-:W-:Y:S02]  /*a8f0*/  LOP3.LUT R236, R236, 0xfffffffe, RZ, 0xc0, !PT ;  /* 0xfffffffeecec7812 */ /* 0x000fe400078ec0ff */
[----:B------:R-:W-:-:S13]  /*a900*/  ISETP.GE.AND P1, PT, R3, R68, PT ;  /* 0x000000440300720c */ /* 0x000fda0003f26270 */
[----:B--2---:R-:W-:Y:S02]  /*a910*/  @!P1 LEA R14, P0, R140, R2, 0x1 ;  /* 0x000000028c0e9211 */ /* 0x004fe400078008ff */
        /* <DEDUP_REMOVED lines=21> */
[----:B--2---:R-:W2:Y:S04]  /*aa70*/  LDL R17, [R1+0xc] ;  /* 0x00000c0001117983 */ /* 0x004ea80000100800 */
[----:B-1----:R-:W3:Y:S01]  /*aa80*/  LDL R5, [R1] ;  /* 0x0000000001057983 */ /* 0x002ee20000100800 */
[----:B------:R-:W-:Y:S02]  /*aa90*/  IMAD.MOV.U32 R124, RZ, RZ, 0x30 ;  /* 0x00000030ff7c7424 */ /* 0x000fe400078e00ff */
[----:B------:R-:W-:Y:S02]  /*aaa0*/  IMAD.MOV.U32 R2, RZ, RZ, c[0x0][0x2b8] ;  /* 0x0000ae00ff027624 */ /* 0x000fe400078e00ff */
[----:B------:R-:W-:Y:S01]  /*aab0*/  IMAD R124, R218, R124, -0x30 ;  /* 0xffffffd0da7c7424 */ /* 0x000fe200078e027c */
[----:B------:R-:W-:Y:S02]  /*aac0*/  BAR.SYNC.DEFER_BLOCKING 0x0 ;  /* 0x0000000000007b1d */ /* 0x000fe40000010000 */
[----:B------:R-:W-:Y:S01]  /*aad0*/  ISETP.NE.AND P1, PT, R2, 0x1, PT ;  /* 0x000000010200780c */ /* 0x000fe20003f25270 */
[----:B------:R-:W-:Y:S01]  /*aae0*/  IMAD.IADD R3, R0, 0x1, R124 ;  /* 0x0000000100037824 */ /* 0x000fe200078e027c */
[----:B------:R-:W-:Y:S01]  /*aaf0*/  LOP3.LUT R236, R236, 0xfffffffd, RZ, 0xc0, !PT ;  /* 0xfffffffdecec7812 */ /* 0x000fe200078ec0ff */
[----:B------:R-:W-:-:S10]  /*ab00*/  IMAD.MOV.U32 R221, RZ, RZ, RZ ;  /* 0x000000ffffdd7224 */ /* 0x000fd400078e00ff */
[----:B------:R-:W-:Y:S02]  /*ab10*/  @P1 LOP3.LUT R236, R236, 0x2, RZ, 0xfc, !PT ;  /* 0x00000002ecec1812 */ /* 0x000fe400078efcff */
[C---:B--2---:R-:W-:Y:S01]  /*ab20*/  ISETP.GE.AND P0, PT, R3.reuse, R17, PT ;  /* 0x000000110300720c */ /* 0x044fe20003f06270 */
[----:B---3--:R-:W-:-:S03]  /*ab30*/  IMAD.IADD R3, R3, 0x1, R5 ;  /* 0x0000000103037824 */ /* 0x008fc600078e0205 */
[----:B------:R-:W-:Y:S01]  /*ab40*/  ISETP.GT.OR P0, PT, R0, 0x2f, P0 ;  /* 0x0000002f0000780c */ /* 0x000fe20000704670 */
[----:B------:R-:W-:-:S04]  /*ab50*/  @P1 IMAD.HI.U32 R4, R3, c[0x0][0x2bc], RZ ;  /* 0x0000af0003041a27 */ /* 0x000fc800078e00ff */
[----:B------:R-:W-:Y:S01]  /*ab60*/  IMAD.MOV.U32 R2, RZ, RZ, R3 ;  /* 0x000000ffff027224 */ /* 0x000fe200078e0003 */
[----:B------:R-:W-:-:S07]  /*ab70*/  @P1 SHF.R.U32.HI R2, RZ, c[0x0][0x2c0], R4 ;  /* 0x0000b000ff021a19 */ /* 0x000fce0000011604 */
[----:B------:R-:W-:-:S04]  /*ab80*/  @!P0 IADD3 R5, P1, R2, R248, RZ ;  /* 0x000000f802058210 */ /* 0x000fc80007f3e0ff */
[----:B----4-:R-:W-:Y:S02]  /*ab90*/  @!P0 LEA.HI.X.SX32 R6, R2, R250, 0x1, P1 ;  /* 0x000000fa02068211 */ /* 0x010fe400008f0eff */
[----:B------:R-:W-:-:S04]  /*aba0*/  @!P0 LEA R4, P1, R5, c[0x0][0x2a0], 0x2 ;  /* 0x0000a80005048a11 */ /* 0x000fc800078210ff */
[----:B------:R-:W-:-:S05]  /*abb0*/  @!P0 LEA.HI.X R5, R5, c[0x0][0x2a4], R6, 0x2, P1 ;  /* 0x0000a90005058a11 */ /* 0x000fca00008f1406 */
[----:B------:R1:W2:Y:S01]  /*abc0*/  @!P0 LDG.E R221, [R4.64] ;  /* 0x0000000604dd8981 */ /* 0x0002a2000c1e1900 */
[----:B------:R-:W-:-:S04]  /*abd0*/  IMAD.MOV R2, RZ, RZ, -R2 ;  /* 0x000000ffff027224 */ /* 0x000fc800078e0a02 */
[----:B------:R-:W-:-:S05]  /*abe0*/  IMAD R222, R2, c[0x0][0x2b8], R3 ;  /* 0x0000ae0002de7a24 */ /* 0x000fca00078e0203 */
[----:B------:R-:W-:Y:S01]  /*abf0*/  SHF.R.S32.HI R122, RZ, 0x1f, R222 ;  /* 0x0000001fff7a7819 */ /* 0x000fe200000114de */
[----:B------:R-:W-:-:S04]  /*ac00*/  IMAD.WIDE.U32 R2, R222, c[0x0][0x1e0], RZ ;  /* 0x00007800de027a25 */ /* 0x000fc800078e00ff */
[----:B-1----:R-:W-:-:S04]  /*ac10*/  IMAD R4, R122, c[0x0][0x1e0], RZ ;  /* 0x000078007a047a24 */ /* 0x002fc800078e02ff */
[----:B------:R-:W-:-:S04]  /*ac20*/  IMAD R4, R222, c[0x0][0x1e4], R4 ;  /* 0x00007900de047a24 */ /* 0x000fc800078e0204 */
[----:B------:R-:W-:Y:S02]  /*ac30*/  IMAD.IADD R3, R3, 0x1, R4 ;  /* 0x0000000103037824 */ /* 0x000fe400078e0204 */
[----:B------:R-:W-:-:S04]  /*ac40*/  IMAD.WIDE.U32 R246, R244, c[0x0][0x1e8], RZ ;  /* 0x00007a00f4f67a25 */ /* 0x000fc800078e00ff */
[----:B------:R-:W-:Y:S02]  /*ac50*/  IMAD R245, R244, c[0x0][0x1ec], R247 ;  /* 0x00007b00f4f57a24 */ /* 0x000fe400078e02f7 */
[----:B------:R-:W-:Y:S01]  /*ac60*/  IMAD R121, R125, -0x30, R17 ;  /* 0xffffffd07d797824 */ /* 0x000fe200078e0211 */
[----:B------:R-:W-:Y:S02]  /*ac70*/  ISETP.GT.AND P6, PT, R0, 0x2f, PT ;  /* 0x0000002f0000780c */ /* 0x000fe40003fc4270 */
[----:B--2---:R-:W-:Y:S01]  /*ac80*/  SHF.R.S32.HI R123, RZ, 0x1f, R221 ;  /* 0x0000001fff7b7819 */ /* 0x004fe200000114dd */
        /* <DEDUP_REMOVED lines=53> */
.L_x_6233:
        /* <DEDUP_REMOVED lines=96> */
.L_x_6237:
[----:B------:R-:W-:Y:S05]  /*b5e0*/  BSYNC B0 ;  /* 0x0000000000007941 */ /* 0x000fea0003800000 */
.L_x_6236:
        /* <DEDUP_REMOVED lines=84> */
.L_x_6239:
[----:B------:R-:W-:Y:S05]  /*bb30*/  BSYNC B0 ;  /* 0x0000000000007941 */ /* 0x000fea0003800000 */
.L_x_6238:
        /* <DEDUP_REMOVED lines=88> */
.L_x_6241:
[----:B------:R-:W-:Y:S05]  /*c0c0*/  BSYNC B0 ;  /* 0x0000000000007941 */ /* 0x000fea0003800000 */
.L_x_6240:
        /* <DEDUP_REMOVED lines=84> */
.L_x_6243:
[----:B-123--:R-:W-:Y:S05]  /*c610*/  BSYNC B0 ;  /* 0x0000000000007941 */ /* 0x00efea0003800000 */
.L_x_6242:
[----:B------:R-:W2:Y:S01]  /*c620*/  LDL R4, [R1+0x4] ;  /* 0x0000040001047983 */ /* 0x000ea20000100800 */
        /* <DEDUP_REMOVED lines=80> */
.L_x_6247:
[----:B------:R-:W-:Y:S05]  /*cb30*/  BSYNC B0 ;  /* 0x0000000000007941 */ /* 0x000fea0003800000 */
.L_x_6246:
        /* <DEDUP_REMOVED lines=45> */
.L_x_6249:
[----:B------:R-:W-:Y:S05]  /*ce10*/  BSYNC B0 ;  /* 0x0000000000007941 */ /* 0x000fea0003800000 */
.L_x_6248:
        /* <DEDUP_REMOVED lines=45> */
.L_x_6251:
[----:B------:R-:W-:Y:S05]  /*d0f0*/  BSYNC B0 ;  /* 0x0000000000007941 */ /* 0x000fea0003800000 */
.L_x_6250:
        /* <DEDUP_REMOVED lines=44> */
.L_x_6245:
[----:B------:R-:W-:Y:S05]  /*d3c0*/  BSYNC B1 ;  /* 0x0000000000017941 */ /* 0x000fea0003800000 */
.L_x_6244:
        /* <DEDUP_REMOVED lines=49> */
.L_x_6255:
[----:B------:R-:W-:Y:S05]  /*d6e0*/  BSYNC B0 ;  /* 0x0000000000007941 */ /* 0x000fea0003800000 */
.L_x_6254:
        /* <DEDUP_REMOVED lines=45> */
.L_x_6257:
[----:B------:R-:W-:Y:S05]  /*d9c0*/  BSYNC B0 ;  /* 0x0000000000007941 */ /* 0x000fea0003800000 */
.L_x_6256:
        /* <DEDUP_REMOVED lines=45> */
.L_x_6259:
[----:B------:R-:W-:Y:S05]  /*dca0*/  BSYNC B0 ;  /* 0x0000000000007941 */ /* 0x000fea0003800000 */
.L_x_6258:
        /* <DEDUP_REMOVED lines=44> */
.L_x_6253:
[----:B------:R-:W-:Y:S05]  /*df70*/  BSYNC B1 ;  /* 0x0000000000017941 */ /* 0x000fea0003800000 */
.L_x_6252:
        /* <DEDUP_REMOVED lines=49> */
.L_x_6263:
[----:B------:R-:W-:Y:S05]  /*e290*/  BSYNC B0 ;  /* 0x0000000000007941 */ /* 0x000fea0003800000 */
.L_x_6262:
        /* <DEDUP_REMOVED lines=45> */
.L_x_6265:
[----:B------:R-:W-:Y:S05]  /*e570*/  BSYNC B0 ;  /* 0x0000000000007941 */ /* 0x000fea0003800000 */
.L_x_6264:
        /* <DEDUP_REMOVED lines=45> */
.L_x_6267:
[----:B------:R-:W-:Y:S05]  /*e850*/  BSYNC B0 ;  /* 0x0000000000007941 */ /* 0x000fea0003800000 */
.L_x_6266:
        /* <DEDUP_REMOVED lines=44> */
.L_x_6261:
[----:B------:R-:W-:Y:S05]  /*eb20*/  BSYNC B1 ;  /* 0x0000000000017941 */ /* 0x000fea0003800000 */
.L_x_6260:
        /* <DEDUP_REMOVED lines=48> */
.L_x_6270:
[----:B------:R-:W-:Y:S05]  /*ee30*/  BSYNC B0 ;  /* 0x0000000000007941 */ /* 0x000fea0003800000 */
.L_x_6269:
        /* <DEDUP_REMOVED lines=45> */
.L_x_6272:
[----:B------:R-:W-:Y:S05]  /*f110*/  BSYNC B0 ;  /* 0x0000000000007941 */ /* 0x000fea0003800000 */
.L_x_6271:
        /* <DEDUP_REMOVED lines=45> */
.L_x_6274:
[----:B------:R-:W-:Y:S05]  /*f3f0*/  BSYNC B0 ;  /* 0x0000000000007941 */ /* 0x000fea0003800000 */
.L_x_6273:
        /* <DEDUP_REMOVED lines=45> */
.L_x_6235:
        /* <DEDUP_REMOVED lines=61> */
.L_x_6276:
[----:B------:R-:W-:Y:S05]  /*faa0*/  BSYNC B0 ;  /* 0x0000000000007941 */ /* 0x000fea0003800000 */
.L_x_6275:
        /* <DEDUP_REMOVED lines=71> */
.L_x_6278:
[----:B--2---:R-:W-:Y:S05]  /*ff20*/  BSYNC B0 ;  /* 0x0000000000007941 */ /* 0x004fea0003800000 */
.L_x_6277:
        /* <DEDUP_REMOVED lines=74> */
.L_x_6280:
[----:B--2---:R-:W-:Y:S05]  /*103d0*/  BSYNC B0 ;  /* 0x0000000000007941 */ /* 0x004fea0003800000 */
.L_x_6279:
        /* <DEDUP_REMOVED lines=70> */
.L_x_6282:
[----:B-1234-:R-:W-:Y:S05]  /*10840*/  BSYNC B0 ;  /* 0x0000000000007941 */ /* 0x01efea0003800000 */
.L_x_6281:
[----:B------:R-:W2:Y:S01]  /*10850*/  LDL R4, [R1+0x4] ;  /* 0x0000040001047983 */ /* 0x000ea20000100800 */
        /* <DEDUP_REMOVED lines=137> */
.L_x_6286:
[----:B------:R-:W-:Y:S05]  /*110f0*/  BSYNC B0 ;  /* 0x0000000000007941 */ /* 0x000fea0003800000 */
.L_x_6285:
        /* <DEDUP_REMOVED lines=99> */
.L_x_6284:
[----:B------:R-:W-:Y:S05]  /*11730*/  BSYNC B1 ;  /* 0x0000000000017941 */ /* 0x000fea0003800000 */
.L_x_6283:
        /* <DEDUP_REMOVED lines=104> */
.L_x_6290:
[----:B------:R-:W-:Y:S05]  /*11dc0*/  BSYNC B0 ;  /* 0x0000000000007941 */ /* 0x000fea0003800000 */
.L_x_6289:
        /* <DEDUP_REMOVED lines=99> */
.L_x_6288:
[----:B------:R-:W-:Y:S05]  /*12400*/  BSYNC B1 ;  /* 0x0000000000017941 */ /* 0x000fea0003800000 */
.L_x_6287:
        /* <DEDUP_REMOVED lines=111> */
.L_x_6294:
[----:B------:R-:W-:Y:S05]  /*12b00*/  BSYNC B0 ;  /* 0x0000000000007941 */ /* 0x000fea0003800000 */
.L_x_6293:
        /* <DEDUP_REMOVED lines=99> */
.L_x_6292:
[----:B------:R-:W-:Y:S05]  /*13140*/  BSYNC B1 ;  /* 0x0000000000017941 */ /* 0x000fea0003800000 */
.L_x_6291:
        /* <DEDUP_REMOVED lines=110> */
.L_x_6296:
[----:B------:R-:W-:Y:S05]  /*13830*/  BSYNC B0 ;  /* 0x0000000000007941 */ /* 0x000fea0003800000 */
.L_x_6295:
        /* <DEDUP_REMOVED lines=99> */
.L_x_6268:
[----:B------:R-:W-:Y:S05]  /*13e70*/  BSYNC B2 ;  /* 0x0000000000027941 */ /* 0x000fea0003800000 */
.L_x_6234:
[----:B-1----:R-:W-:Y:S01]  /*13e80*/  IMAD R4, R122, c[0x0][0x208], RZ ;  /* 0x000082007a047a24 */ /* 0x002fe200078e02ff */
[----:B------:R-:W-:-:S04]  /*13e90*/  DEPBAR.LE SB0, 0x0 ;  /* 0x000080000000791a */ /* 0x000fc80000000000 */
[----:B------:R-:W-:Y:S01]  /*13ea0*/  IMAD.WIDE.U32 R2, R222, c[0x0][0x208], RZ ;  /* 0x00008200de027a25 */ /* 0x000fe200078e00ff */
[----:B------:R-:W-:Y:S01]  /*13eb0*/  BAR.SYNC.DEFER_BLOCKING 0x0 ;  /* 0x0000000000007b1d */ /* 0x000fe20000010000 */
[----:B------:R-:W-:Y:S02]  /*13ec0*/  ISETP.GE.AND P3, PT, R140, c[0x0][0x1d4], PT ;  /* 0x000075008c007a0c */ /* 0x000fe40003f66270 */
        /* <DEDUP_REMOVED lines=21> */
[C---:B------:R-:W-:Y:S01]  /*14020*/  LEA R6, P0, R2.reuse, c[0x0][0x1f8], 0x1 ;  /* 0x00007e0002067a11 */ /* 0x040fe200078008ff */
        /* <DEDUP_REMOVED lines=11> */
[----:B-----5:R3:W1:Y:S01]  /*140e0*/  LDSM.16.M88.4 R44, [R151+0x1000] ;  /* 0x00100000972c783b */ /* 0x0206620000000200 */
[C---:B------:R-:W-:Y:S02]  /*140f0*/  IADD3 R215, R204.reuse, 0x1000, RZ ;  /* 0x00001000ccd77810 */ /* 0x040fe40007ffe0ff */
[----:B------:R-:W-:Y:S01]  /*14100*/  IADD3 R214, R204, 0x800, RZ ;  /* 0x00000800ccd67810 */ /* 0x000fe20007ffe0ff */
[----:B------:R3:W1:Y:S04]  /*14110*/  LDSM.16.M88.4 R16, [R201] ;  /* 0x00000000c910783b */ /* 0x0006680000000200 */
[----:B------:R3:W1:Y:S01]  /*14120*/  LDSM.16.M88.4 R40, [R204] ;  /* 0x00000000cc28783b */ /* 0x0006620000000200 */
        /* <DEDUP_REMOVED lines=26> */
.L_x_6409:
        /* <DEDUP_REMOVED lines=19> */
.L_x_6298:
[----:B--2-4-:R-:W-:Y:S05]  /*14400*/  BSYNC B0 ;  /* 0x0000000000007941 */ /* 0x014fea0003800000 */
.L_x_6297:
[----:B-1-3--:R-:W-:Y:S01]  /*14410*/  IMAD.MOV.U32 R2, RZ, RZ, 0x40 ;  /* 0x00000040ff027424 */ /* 0x00afe200078e00ff */
[----:B------:R-:W-:Y:S01]  /*14420*/  LOP3.LUT P0, RZ, R149, 0x4, RZ, 0xc0, !PT ;  /* 0x0000000495ff7812 */ /* 0x000fe2000780c0ff */
[----:B------:R-:W0:Y:S01]  /*14430*/  LDGDEPBAR ;  /* 0x00000000000079af */ /* 0x000e220000000000 */
[----:B------:R-:W-:Y:S01]  /*14440*/  WARPSYNC 0xffffffff ;  /* 0xffffffff00007948 */ /* 0x000fe20003800000 */
[----:B------:R-:W-:Y:S01]  /*14450*/  HMMA.16816.F32 R32, R8, R28, RZ ;  /* 0x0000001c0820723c */ /* 0x000fe200000018ff */
[----:B------:R-:W-:Y:S01]  /*14460*/  SEL R2, R2, 0xffffffc0, !P0 ;  /* 0xffffffc002027807 */ /* 0x000fe20004000000 */
[----:B------:R-:W-:Y:S01]  /*14470*/  BSSY B1, `(.L_x_6300) ;  /* 0x00000f9000017945 */ /* 0x000fe20003800000 */
[----:B------:R-:W-:-:S02]  /*14480*/  ISETP.GT.AND P0, PT, R125, R240, PT ;  /* 0x000000f07d00720c */ /* 0x000fc40003f04270 */
[C---:B------:R-:W-:Y:S01]  /*14490*/  IADD3 R213, R204.reuse, 0x4800, RZ ;  /* 0x00004800ccd57810 */ /* 0x040fe20007ffe0ff */
[--C-:B------:R-:W-:Y:S01]  /*144a0*/  IMAD.IADD R150, R151, 0x1, R2.reuse ;  /* 0x0000000197967824 */ /* 0x100fe200078e0202 */
[C---:B------:R-:W-:Y:S01]  /*144b0*/  IADD3 R212, R204.reuse, 0x5800, RZ ;  /* 0x00005800ccd47810 */ /* 0x040fe20007ffe0ff */
[C---:B------:R-:W-:Y:S01]  /*144c0*/  HMMA.16816.F32 R28, R8.reuse, R30, RZ ;  /* 0x0000001e081c723c */ /* 0x040fe200000018ff */
[C---:B------:R-:W-:Y:S01]  /*144d0*/  IMAD.IADD R15, R204.reuse, 0x1, R2 ;  /* 0x00000001cc0f7824 */ /* 0x040fe200078e0202 */
[C---:B------:R-:W-:Y:S01]  /*144e0*/  IADD3 R211, R204.reuse, 0x5000, RZ ;  /* 0x00005000ccd37810 */ /* 0x040fe20007ffe0ff */
[----:B------:R-:W-:Y:S01]  /*144f0*/  LDSM.16.M88.4 R52, [R150] ;  /* 0x000000009634783b */ /* 0x000fe20000000200 */
[C---:B------:R-:W-:Y:S02]  /*14500*/  IADD3 R210, R204.reuse, 0x3000, RZ ;  /* 0x00003000ccd27810 */ /* 0x040fe40007ffe0ff */
[C---:B------:R-:W-:Y:S01]  /*14510*/  IADD3 R209, R204.reuse, 0x4000, RZ ;  /* 0x00004000ccd17810 */ /* 0x040fe20007ffe0ff */
[----:B------:R-:W-:Y:S01]  /*14520*/  LDSM.16.M88.4 R60, [R150+0x800] ;  /* 0x00080000963c783b */ /* 0x000fe20000000200 */
[----:B------:R-:W-:Y:S01]  /*14530*/  HMMA.16816.F32 R24, R8, R36, RZ ;  /* 0x000000240818723c */ /* 0x000fe200000018ff */
[----:B------:R-:W-:-:S02]  /*14540*/  IADD3 R208, R204, 0x3800, RZ ;  /* 0x00003800ccd07810 */ /* 0x000fc40007ffe0ff */
        /* <DEDUP_REMOVED lines=115> */
[C---:B----4-:R-:W-:Y:S08]  /*14c80*/  HMMA.16816.F32 R24, R16.reuse, R68, R24 ;  /* 0x000000441018723c */ /* 0x050ff00000001818 */
[----:B------:R-:W-:Y:S01]  /*14c90*/  HMMA.16816.F32 R16, R16, R70, R20 ;  /* 0x000000461010723c */ /* 0x000fe20000001814 */
[----:B------:R-:W2:Y:S04]  /*14ca0*/  LDSM.16.M88.4 R20, [R201+0xc000] ;  /* 0x00c00000c914783b */ /* 0x000ea80000000200 */
[----:B------:R-:W4:Y:S03]  /*14cb0*/  LDSM.16.M88.4 R68, [R204+0x5800] ;  /* 0x00580000cc44783b */ /* 0x000f260000000200 */
        /* <DEDUP_REMOVED lines=35> */
[----:B------:R-:W2:Y:S01]  /*14ef0*/  LDL R3, [R1] ;  /* 0x0000000001037983 */ /* 0x000ea20000100800 */
[----:B------:R-:W-:-:S05]  /*14f00*/  IMAD.MOV.U32 R4, RZ, RZ, c[0x0][0x2b8] ;  /* 0x0000ae00ff047624 */ /* 0x000fca00078e00ff */
[----:B------:R-:W-:Y:S01]  /*14f10*/  ISETP.NE.AND P1, PT, R4, 0x1, PT ;  /* 0x000000010400780c */ /* 0x000fe20003f25270 */
[----:B------:R-:W-:Y:S01]  /*14f20*/  IMAD.MOV.U32 R221, RZ, RZ, RZ ;  /* 0x000000ffffdd7224 */ /* 0x000fe200078e00ff */
[----:B--2---:R-:W-:-:S04]  /*14f30*/  IADD3 R3, R0, R124, R3 ;  /* 0x0000007c00037210 */ /* 0x004fc80007ffe003 */
[----:B------:R-:W-:-:S07]  /*14f40*/  IADD3 R3, R3, -0x30, RZ ;  /* 0xffffffd003037810 */ /* 0x000fce0007ffe0ff */
[----:B------:R-:W-:-:S04]  /*14f50*/  @P1 IMAD.HI.U32 R4, R3, c[0x0][0x2bc], RZ ;  /* 0x0000af0003041a27 */ /* 0x000fc800078e00ff */
[----:B------:R-:W-:Y:S01]  /*14f60*/  IMAD.MOV.U32 R2, RZ, RZ, R3 ;  /* 0x000000ffff027224 */ /* 0x000fe200078e0003 */
[----:B------:R-:W-:-:S04]  /*14f70*/  @P1 SHF.R.U32.HI R2, RZ, c[0x0][0x2c0], R4 ;  /* 0x0000b000ff021a19 */ /* 0x000fc80000011604 */
[----:B------:R-:W-:-:S04]  /*14f80*/  @!P6 IADD3 R5, P0, R2, R248, RZ ;  /* 0x000000f80205e210 */ /* 0x000fc80007f1e0ff */
[----:B------:R-:W-:Y:S02]  /*14f90*/  @!P6 LEA.HI.X.SX32 R6, R2, R250, 0x1, P0 ;  /* 0x000000fa0206e211 */ /* 0x000fe400000f0eff */
[----:B------:R-:W-:-:S04]  /*14fa0*/  @!P6 LEA R4, P0, R5, c[0x0][0x2a0], 0x2 ;  /* 0x0000a8000504ea11 */ /* 0x000fc800078010ff */
[----:B------:R-:W-:-:S05]  /*14fb0*/  @!P6 LEA.HI.X R5, R5, c[0x0][0x2a4], R6, 0x2, P0 ;  /* 0x0000a9000505ea11 */ /* 0x000fca00000f1406 */
[----:B------:R1:W2:Y:S01]  /*14fc0*/  @!P6 LDG.E R221, [R4.64] ;  /* 0x0000000604dde981 */ /* 0x0002a2000c1e1900 */
[----:B------:R-:W-:-:S04]  /*14fd0*/  IMAD.MOV R2, RZ, RZ, -R2 ;  /* 0x000000ffff027224 */ /* 0x000fc800078e0a02 */
[----:B------:R-:W-:-:S05]  /*14fe0*/  IMAD R222, R2, c[0x0][0x2b8], R3 ;  /* 0x0000ae0002de7a24 */ /* 0x000fca00078e0203 */
[----:B------:R-:W-:-:S05]  /*14ff0*/  SHF.R.S32.HI R2, RZ, 0x1f, R222 ;  /* 0x0000001fff027819 */ /* 0x000fca00000114de */
[----:B-1----:R-:W-:Y:S02]  /*15000*/  IMAD R4, R2, c[0x0][0x1e0], RZ ;  /* 0x0000780002047a24 */ /* 0x002fe400078e02ff */
[----:B------:R-:W-:-:S04]  /*15010*/  IMAD.WIDE.U32 R2, R222, c[0x0][0x1e0], RZ ;  /* 0x00007800de027a25 */ /* 0x000fc800078e00ff */
[----:B------:R-:W-:-:S04]  /*15020*/  IMAD R4, R222, c[0x0][0x1e4], R4 ;  /* 0x00007900de047a24 */ /* 0x000fc800078e0204 */
[----:B------:R-:W-:Y:S01]  /*15030*/  IMAD.IADD R3, R3, 0x1, R4 ;  /* 0x0000000103037824 */ /* 0x000fe200078e0204 */
[----:B------:R-:W-:-:S04]  /*15040*/  IADD3 R13, -R143, 0x30, RZ ;  /* 0x000000308f0d7810 */ /* 0x000fc80007ffe1ff */
[----:B------:R-:W-:Y:S02]  /*15050*/  ISETP.GE.AND P0, PT, R13, 0x1, PT ;  /* 0x000000010d00780c */ /* 0x000fe40003f06270 */
[----:B--2---:R-:W-:Y:S01]  /*15060*/  SHF.R.S32.HI R4, RZ, 0x1f, R221 ;  /* 0x0000001fff047819 */ /* 0x004fe200000114dd */
        /* <DEDUP_REMOVED lines=9> */
.L_x_6410:
[----:B------:R-:W-:Y:S05]  /*15100*/  BRA.DIV ~URZ, `(.L_x_6303) ;  /* 0x0000dff27f007947 */ /* 0x000fea000b800000 */
[----:B------:R3:W4:Y:S02]  /*15110*/  SHFL.IDX PT, R2, R6, RZ, 0x181f ;  /* 0x00181fff06027589 */ /* 0x00072400000e0000 */
.L_x_6411:
        /* <DEDUP_REMOVED lines=21> */
.L_x_6305:
[----:B------:R-:W-:Y:S05]  /*15270*/  BSYNC B0 ;  /* 0x0000000000007941 */ /* 0x000fea0003800000 */
.L_x_6304:
[----:B------:R-:W-:Y:S01]  /*15280*/  ISETP.GE.AND P0, PT, R13, 0x21, PT ;  /* 0x000000210d00780c */ /* 0x000fe20003f06270 */
[----:B------:R-:W-:Y:S06]  /*15290*/  BRA.DIV ~URZ, `(.L_x_6306) ;  /* 0x0000ded27f007947 */ /* 0x000fec000b800000 */
[----:B--2---:R2:W1:Y:S04]  /*152a0*/  SHFL.IDX PT, R4, R5, 0x1, 0x181f ;  /* 0x00381f0005047f89 */ /* 0x00446800000e0000 */
[----:B----4-:R2:W4:Y:S02]  /*152b0*/  SHFL.IDX PT, R2, R6, 0x1, 0x181f ;  /* 0x00381f0006027f89 */ /* 0x01052400000e0000 */
.L_x_6412:
        /* <DEDUP_REMOVED lines=20> */
.L_x_6301:
[----:B------:R-:W-:Y:S05]  /*15400*/  BSYNC B1 ;  /* 0x0000000000017941 */ /* 0x000fea0003800000 */
.L_x_6300:
[----:B----4-:R-:W4:Y:S01]  /*15410*/  LDL R3, [R1+0x4] ;  /* 0x0000040001037983 */ /* 0x010f220000100800 */
[----:B-1----:R-:W-:-:S03]  /*15420*/  IMAD.MOV.U32 R4, RZ, RZ, c[0x0][0x2c4] ;  /* 0x0000b100ff047624 */ /* 0x002fc600078e00ff */
[----:B------:R-:W4:Y:S04]  /*15430*/  LDL R2, [R1+0x24] ;  /* 0x0000240001027983 */ /* 0x000f280000100800 */
[----:B--23--:R-:W2:Y:S04]  /*15440*/  LDL R6, [R1+0x20] ;  /* 0x0000200001067983 */ /* 0x00cea80000100800 */
[----:B------:R-:W3:Y:S01]  /*15450*/  LDL R5, [R1+0x8] ;  /* 0x0000080001057983 */ /* 0x000ee20000100800 */
[----:B------:R-:W-:-:S03]  /*15460*/  ISETP.NE.AND P0, PT, R4, 0x1, PT ;  /* 0x000000010400780c */ /* 0x000fc60003f05270 */
[----:B------:R-:W0:Y:S01]  /*15470*/  LDGDEPBAR ;  /* 0x00000000000079af */ /* 0x000e220000000000 */
[----:B----4-:R-:W-:-:S09]  /*15480*/  IADD3 R2, R2, R3, RZ ;  /* 0x0000000302027210 */ /* 0x010fd20007ffe0ff */
[----:B------:R-:W-:-:S04]  /*15490*/  @P0 IMAD.HI.U32 R3, R2, c[0x0][0x2c8], RZ ;  /* 0x0000b20002030a27 */ /* 0x000fc800078e00ff */
[----:B------:R-:W-:Y:S01]  /*154a0*/  IMAD.MOV.U32 R4, RZ, RZ, R2 ;  /* 0x000000ffff047224 */ /* 0x000fe200078e0002 */
[C---:B--2---:R-:W-:Y:S02]  /*154b0*/  IADD3 R2, -R6.reuse, 0x1, R121 ;  /* 0x0000000106027810 */ /* 0x044fe40007ffe179 */
[----:B------:R-:W-:Y:S02]  /*154c0*/  @P0 SHF.R.U32.HI R4, RZ, c[0x0][0x2cc], R3 ;  /* 0x0000b300ff040a19 */ /* 0x000fe40000011603 */
[----:B------:R-:W-:Y:S01]  /*154d0*/  IADD3 R6, -R6, R121, RZ ;  /* 0x0000007906067210 */ /* 0x000fe20007ffe1ff */
[----:B---3--:R-:W-:Y:S01]  /*154e0*/  IMAD.IADD R5, R2, 0x1, -R5 ;  /* 0x0000000102057824 */ /* 0x008fe200078e0a05 */
[----:B------:R-:W-:Y:S05]  /*154f0*/  BRA.DIV ~URZ, `(.L_x_6307) ;  /* 0x0000dd427f007947 */ /* 0x000fea000b800000 */
[----:B------:R1:W2:Y:S02]  /*15500*/  SHFL.IDX PT, R2, R4, RZ, 0x1c1f ;  /* 0x001c1fff04027589 */ /* 0x0002a400000e0000 */
.L_x_6413:
        /* <DEDUP_REMOVED lines=59> */
[----:B------:R-:W-:Y:S02]  /*158c0*/  ISETP.GT.AND P1, PT, R2, 0x20, PT ;  /* 0x000000200200780c */ /* 0x000fe40003f24270 */
        /* <DEDUP_REMOVED lines=23> */
.L_x_6414:
        /* <DEDUP_REMOVED lines=241> */
[----:B------:R-:W4:Y:S04]  /*16950*/  LDL R2, [R1+0x4] ;  /* 0x0000040001027983 */ /* 0x000f280000100800 */
        /* <DEDUP_REMOVED lines=61> */
[----:B------:R-:W-:Y:S03]  /*16d30*/  @!UPT UIADD3 URZ, URZ, URZ, URZ ;  /* 0x0000003f3f3ff290 */ /* 0x000fe6000fffe03f */
[----:B------:R-:W-:Y:S11]  /*16d40*/  @!P0 BRA `(.L_x_6309) ;  /* 0x0000317000008947 */ /* 0x000ff60003800000 */
[----:B------:R-:W-:Y:S02]  /*16d50*/  MOV R14, R5 ;  /* 0x00000005000e7202 */ /* 0x000fe40000000f00 */
[----:B------:R-:W-:-:S07]  /*16d60*/  MOV R13, R6 ;  /* 0x00000006000d7202 */ /* 0x000fce0000000f00 */
.L_x_6322:
        /* <DEDUP_REMOVED lines=29> */
.L_x_6415:
[----:B------:R-:W-:-:S05]  /*16f40*/  BRA.DIV ~URZ, `(.L_x_6313) ;  /* 0x0000c8727f007947 */ /* 0x000fca000b800000 */
[----:B------:R4:W3:Y:S02]  /*16f50*/  SHFL.IDX PT, R2, R6, RZ, 0x181f ;  /* 0x00181fff06027589 */ /* 0x0008e400000e0000 */
.L_x_6416:
        /* <DEDUP_REMOVED lines=25> */
.L_x_6417:
        /* <DEDUP_REMOVED lines=15> */
.L_x_6311:
[----:B------:R-:W-:Y:S05]  /*171e0*/  BSYNC B0 ;  /* 0x0000000000007941 */ /* 0x000fea0003800000 */
.L_x_6310:
        /* <DEDUP_REMOVED lines=160> */
[----:B------:R-:W-:Y:S01]  /*17bf0*/  IMAD.MOV.U32 R3, RZ, RZ, c[0x0][0x2b8] ;  /* 0x0000ae00ff037624 */ /* 0x000fe200078e00ff */
[----:B------:R-:W2:Y:S01]  /*17c00*/  LDL R2, [R1] ;  /* 0x0000000001027983 */ /* 0x000ea20000100800 */
[----:B------:R-:W-:Y:S03]  /*17c10*/  IMAD.MOV.U32 R221, RZ, RZ, RZ ;  /* 0x000000ffffdd7224 */ /* 0x000fe600078e00ff */
[----:B------:R-:W-:Y:S01]  /*17c20*/  ISETP.NE.AND P1, PT, R3, 0x1, PT ;  /* 0x000000010300780c */ /* 0x000fe20003f25270 */
[----:B--2---:R-:W-:Y:S05]  /*17c30*/  IMAD R3, R218, 0x30, R2 ;  /* 0x00000030da037824 */ /* 0x004fea00078e0202 */
[----:B------:R-:W-:Y:S07]  /*17c40*/  IADD3 R3, R3, -0x30, R0 ;  /* 0xffffffd003037810 */ /* 0x000fee0007ffe000 */
[----:B------:R-:W-:Y:S04]  /*17c50*/  @P1 IMAD.HI.U32 R4, R3, c[0x0][0x2bc], RZ ;  /* 0x0000af0003041a27 */ /* 0x000fe800078e00ff */
[--C-:B------:R-:W-:Y:S01]  /*17c60*/  IMAD.MOV.U32 R2, RZ, RZ, R3.reuse ;  /* 0x000000ffff027224 */ /* 0x100fe200078e0003 */
        /* <DEDUP_REMOVED lines=25> */
.L_x_6418:
[----:B------:R-:W-:-:S05]  /*17e00*/  BRA.DIV ~URZ, `(.L_x_6318) ;  /* 0x0000bb627f007947 */ /* 0x000fca000b800000 */
[----:B------:R3:W4:Y:S02]  /*17e10*/  SHFL.IDX PT, R2, R178, RZ, 0x181f ;  /* 0x00181fffb2027589 */ /* 0x00072400000e0000 */
.L_x_6419:
        /* <DEDUP_REMOVED lines=24> */
.L_x_6420:
        /* <DEDUP_REMOVED lines=20> */
.L_x_6316:
[----:B------:R-:W-:Y:S05]  /*180e0*/  BSYNC B0 ;  /* 0x0000000000007941 */ /* 0x000fea0003800000 */
.L_x_6315:
[----:B------:R-:W2:Y:S01]  /*180f0*/  LDL R4, [R1+0x4] ;  /* 0x0000040001047983 */ /* 0x000ea20000100800 */
[----:B-1----:R-:W-:Y:S03]  /*18100*/  IMAD.MOV.U32 R176, RZ, RZ, c[0x0][0x2c4] ;  /* 0x0000b100ffb07624 */ /* 0x002fe600078e00ff */
[----:B------:R-:W2:Y:S02]  /*18110*/  LDL R2, [R1+0x24] ;  /* 0x0000240001027983 */ /* 0x000ea40000100800 */
[----:B------:R-:W-:Y:S02]  /*18120*/  ISETP.NE.AND P0, PT, R176, 0x1, PT ;  /* 0x00000001b000780c */ /* 0x000fe40003f05270 */
[----:B----4-:R-:W4:Y:S04]  /*18130*/  LDL R6, [R1+0x20] ;  /* 0x0000200001067983 */ /* 0x010f280000100800 */
[----:B------:R-:W5:Y:S04]  /*18140*/  LDL R5, [R1+0xc] ;  /* 0x00000c0001057983 */ /* 0x000f680000100800 */
[----:B------:R-:W5:Y:S04]  /*18150*/  LDL R3, [R1+0x8] ;  /* 0x0000080001037983 */ /* 0x000f680000100800 */
[----:B------:R-:W0:Y:S01]  /*18160*/  LDGDEPBAR ;  /* 0x00000000000079af */ /* 0x000e220000000000 */
[----:B--2---:R-:W-:Y:S04]  /*18170*/  IMAD.IADD R4, R2, 0x1, R4 ;  /* 0x0000000102047824 */ /* 0x004fe800078e0204 */
[----:B------:R-:W-:Y:S05]  /*18180*/  @P0 IMAD.HI.U32 R2, R4, c[0x0][0x2c8], RZ ;  /* 0x0000b20004020a27 */ /* 0x000fea00078e00ff */
[----:B------:R-:W-:Y:S01]  /*18190*/  @P0 SHF.R.U32.HI R4, RZ, c[0x0][0x2cc], R2 ;  /* 0x0000b300ff040a19 */ /* 0x000fe20000011602 */
[----:B------:R-:W-:Y:S05]  /*181a0*/  IMAD R2, R218, -0x30, RZ ;  /* 0xffffffd0da027824 */ /* 0x000fea00078e02ff */
[----:B----4-:R-:W-:Y:S04]  /*181b0*/  IADD3 R2, -R6, 0x1, R2 ;  /* 0x0000000106027810 */ /* 0x010fe80007ffe102 */
[----:B-----5:R-:W-:Y:S01]  /*181c0*/  IADD3 R5, -R3, R2, R5 ;  /* 0x0000000203057210 */ /* 0x020fe20007ffe105 */
[----:B------:R-:W-:-:S05]  /*181d0*/  BRA.DIV ~URZ, `(.L_x_6320) ;  /* 0x0000b8d27f007947 */ /* 0x000fca000b800000 */
[----:B------:R1:W2:Y:S02]  /*181e0*/  SHFL.IDX PT, R2, R4, RZ, 0x1c1f ;  /* 0x001c1fff04027589 */ /* 0x0002a400000e0000 */
.L_x_6421:
        /* <DEDUP_REMOVED lines=20> */
[----:B---3--:R-:W-:Y:S02]  /*18330*/  FSEL R178, R25, -INF , P4 ;  /* 0xff80000019b27808 */ /* 0x008fe40002000000 */
        /* <DEDUP_REMOVED lines=62> */
.L_x_6422:
        /* <DEDUP_REMOVED lines=23> */
[----:B------:R-:W-:Y:S01]  /*18890*/  FFMA.FTZ R195, R177, c[0x0][0x2d0], -R3 ;  /* 0x0000b400b1c37a23 */ /* 0x000fe20000010803 */
[C---:B-1----:R-:W-:Y:S01]  /*188a0*/  F2FP.PACK_AB R176, R5.reuse, R27 ;  /* 0x0000001b05b0723e */ /* 0x042fe200000000ff */
[C---:B------:R-:W-:Y:S07]  /*188b0*/  FFMA.FTZ R3, R2.reuse, R235, R27 ;  /* 0x000000eb02037223 */ /* 0x040fee000001001b */
[----:B------:R-:W-:Y:S01]  /*188c0*/  MUFU.EX2 R27, R23 ;  /* 0x00000017001b7308 */ /* 0x000fe20000000800 */
[----:B------:R-:W-:Y:S02]  /*188d0*/  FMUL.FTZ R32, R2, R152 ;  /* 0x0000009802207220 */ /* 0x000fe40000410000 */
[----:B------:R-:W-:Y:S01]  /*188e0*/  FADD.FTZ R22, R5, R3 ;  /* 0x0000000305167221 */ /* 0x000fe20000010000 */
[C---:B------:R-:W-:Y:S01]  /*188f0*/  FSEL R3, R4.reuse, RZ, P0 ;  /* 0x000000ff04037208 */ /* 0x040fe20000000000 */
[----:B------:R-:W-:Y:S02]  /*18900*/  FMUL.FTZ R5, R4, c[0x0][0x2d0] ;  /* 0x0000b40004057a20 */ /* 0x000fe40000410000 */
[C---:B------:R-:W-:Y:S02]  /*18910*/  FMUL.FTZ R33, R2.reuse, R153 ;  /* 0x0000009902217220 */ /* 0x040fe40000410000 */
[----:B------:R-:W-:Y:S01]  /*18920*/  FADD.FTZ R3, -R3, R14 ;  /* 0x0000000e03037221 */ /* 0x000fe20000010100 */
[----:B------:R-:W1:Y:S01]  /*18930*/  MUFU.EX2 R23, R26 ;  /* 0x0000001a00177308 */ /* 0x000e620000000800 */
[----:B------:R-:W-:Y:S01]  /*18940*/  FSEL R5, R5, RZ, P0 ;  /* 0x000000ff05057208 */ /* 0x000fe20000000000 */
[----:B------:R-:W-:Y:S01]  /*18950*/  FMUL.FTZ R28, R2, R156 ;  /* 0x0000009c021c7220 */ /* 0x000fe20000410000 */
[C---:B------:R-:W-:Y:S01]  /*18960*/  ISETP.GT.AND P0, PT, R218.reuse, R241, PT ;  /* 0x000000f1da00720c */ /* 0x040fe20003f04270 */
[----:B------:R-:W-:Y:S01]  /*18970*/  FMUL.FTZ R3, R3, c[0x0][0x2d0] ;  /* 0x0000b40003037a20 */ /* 0x000fe20000410000 */
[----:B------:R-:W-:Y:S01]  /*18980*/  IADD3 R218, R218, -0x1, RZ ;  /* 0xffffffffdada7810 */ /* 0x000fe20007ffe0ff */
[--C-:B------:R-:W-:Y:S02]  /*18990*/  FFMA.FTZ R14, R25, c[0x0][0x2d0], -R5.reuse ;  /* 0x0000b400190e7a23 */ /* 0x100fe40000010805 */
[--C-:B------:R-:W-:Y:S02]  /*189a0*/  FFMA.FTZ R182, R19, c[0x0][0x2d0], -R5.reuse ;  /* 0x0000b40013b67a23 */ /* 0x100fe40000010805 */
[----:B------:R-:W2:Y:S01]  /*189b0*/  MUFU.EX2 R3, R3 ;  /* 0x0000000300037308 */ /* 0x000ea20000000800 */
        /* <DEDUP_REMOVED lines=9> */
[----:B-1----:R-:W-:Y:S01]  /*18a50*/  F2FP.PACK_AB R178, R23, R27 ;  /* 0x0000001b17b2723e */ /* 0x002fe200000000ff */
[--C-:B------:R-:W-:Y:S02]  /*18a60*/  FFMA.FTZ R191, R9, c[0x0][0x2d0], -R5.reuse ;  /* 0x0000b40009bf7a23 */ /* 0x100fe40000010805 */
[----:B------:R-:W-:Y:S02]  /*18a70*/  FFMA.FTZ R5, R8, c[0x0][0x2d0], -R5 ;  /* 0x0000b40008057a23 */ /* 0x000fe40000010805 */
[----:B------:R-:W-:Y:S02]  /*18a80*/  FADD.FTZ R8, R27, R22 ;  /* 0x000000161b087221 */ /* 0x000fe40000010000 */
[C---:B------:R-:W-:Y:S01]  /*18a90*/  FMUL.FTZ R21, R2.reuse, R165 ;  /* 0x000000a502157220 */ /* 0x040fe20000410000 */
[----:B------:R-:W-:Y:S01]  /*18aa0*/  MUFU.EX2 R231, R179 ;  /* 0x000000b300e77308 */ /* 0x000fe20000000800 */
[C---:B--2---:R-:W-:Y:S02]  /*18ab0*/  FMUL.FTZ R34, R3.reuse, R154 ;  /* 0x0000009a03227220 */ /* 0x044fe40000410000 */
[----:B------:R-:W-:Y:S02]  /*18ac0*/  FMUL.FTZ R35, R3, R155 ;  /* 0x0000009b03237220 */ /* 0x000fe40000410000 */
[----:B------:R-:W1:Y:S01]  /*18ad0*/  LDSM.16.MT88.4 R152, [R196] ;  /* 0x00000000c498783b */ /* 0x000e620000004200 */
[----:B------:R-:W-:Y:S02]  /*18ae0*/  FADD.FTZ R181, R23, R8 ;  /* 0x0000000817b57221 */ /* 0x000fe40000010000 */
[C---:B------:R-:W-:Y:S02]  /*18af0*/  FMUL.FTZ R8, R2.reuse, R172 ;  /* 0x000000ac02087220 */ /* 0x040fe40000410000 */
[----:B------:R-:W2:Y:S01]  /*18b00*/  MUFU.EX2 R172, R14 ;  /* 0x0000000e00ac7308 */ /* 0x000ea20000000800 */
[C---:B------:R-:W-:Y:S02]  /*18b10*/  FMUL.FTZ R9, R2.reuse, R173 ;  /* 0x000000ad02097220 */ /* 0x040fe40000410000 */
[C---:B------:R-:W-:Y:S02]  /*18b20*/  FMUL.FTZ R10, R3.reuse, R174 ;  /* 0x000000ae030a7220 */ /* 0x040fe40000410000 */
[C---:B------:R-:W-:Y:S02]  /*18b30*/  FMUL.FTZ R11, R3.reuse, R175 ;  /* 0x000000af030b7220 */ /* 0x040fe40000410000 */
[C---:B------:R-:W-:Y:S02]  /*18b40*/  FMUL.FTZ R16, R2.reuse, R168 ;  /* 0x000000a802107220 */ /* 0x040fe40000410000 */
[C---:B------:R-:W-:Y:S01]  /*18b50*/  FMUL.FTZ R17, R2.reuse, R169 ;  /* 0x000000a902117220 */ /* 0x040fe20000410000 */
[----:B------:R2:W3:Y:S01]  /*18b60*/  MUFU.EX2 R165, R177 ;  /* 0x000000b100a57308 */ /* 0x0004e20000000800 */
[C---:B------:R-:W-:Y:S02]  /*18b70*/  FMUL.FTZ R18, R3.reuse, R170 ;  /* 0x000000aa03127220 */ /* 0x040fe40000410000 */
[C---:B------:R-:W-:Y:S02]  /*18b80*/  FMUL.FTZ R19, R3.reuse, R171 ;  /* 0x000000ab03137220 */ /* 0x040fe40000410000 */
[C---:B------:R-:W-:Y:S01]  /*18b90*/  FMUL.FTZ R20, R2.reuse, R164 ;  /* 0x000000a402147220 */ /* 0x040fe20000410000 */
        /* <DEDUP_REMOVED lines=8> */
[----:B------:R-:W-:Y:S01]  /*18c20*/  FMUL.FTZ R29, R2, R157 ;  /* 0x0000009d021d7220 */ /* 0x000fe20000410000 */
[----:B------:R-:W-:Y:S01]  /*18c30*/  MUFU.EX2 R160, R186 ;  /* 0x000000ba00a07308 */ /* 0x000fe20000000800 */
[C---:B------:R-:W-:Y:S02]  /*18c40*/  FMUL.FTZ R30, R3.reuse, R158 ;  /* 0x0000009e031e7220 */ /* 0x040fe40000410000 */
[----:B------:R-:W-:Y:S01]  /*18c50*/  FMUL.FTZ R31, R3, R159 ;  /* 0x0000009f031f7220 */ /* 0x000fe20000410000 */
[----:B--2---:R-:W-:Y:S01]  /*18c60*/  F2FP.PACK_AB R177, R172, R13 ;  /* 0x0000000dacb1723e */ /* 0x004fe200000000ff */
[C---:B------:R-:W-:Y:S01]  /*18c70*/  FMUL.FTZ R36, R2.reuse, R36 ;  /* 0x0000002402247220 */ /* 0x040fe20000410000 */
[----:B---3--:R-:W-:Y:S01]  /*18c80*/  F2FP.PACK_AB R179, R231, R165 ;  /* 0x000000a5e7b3723e */ /* 0x008fe200000000ff */
[----:B------:R-:W-:Y:S01]  /*18c90*/  LDSM.16.MT88.4 R156, [R196+0x800] ;  /* 0x00080000c49c783b */ /* 0x000fe20000004200 */
        /* <DEDUP_REMOVED lines=125> */
[----:B------:R-:W-:Y:S05]  /*19470*/  FMUL.FTZ R137, R2, R137 ;  /* 0x0000008902897220 */ /* 0x000fea0000410000 */
[----:B------:R-:W4:Y:S01]  /*19480*/  MUFU.EX2 R187, R182 ;  /* 0x000000b600bb7308 */ /* 0x000f220000000800 */
[C---:B-1----:R-:W-:Y:S03]  /*19490*/  HMMA.16816.F32 R52, R176.reuse, R152, R52 ;  /* 0x00000098b034723c */ /* 0x042fe60000001834 */
[----:B--2---:R-:W-:Y:S05]  /*194a0*/  FADD.FTZ R2, R13, R181 ;  /* 0x000000b50d027221 */ /* 0x004fea0000010000 */
[C---:B------:R-:W-:Y:S01]  /*194b0*/  HMMA.16816.F32 R56, R176.reuse, R154, R56 ;  /* 0x0000009ab038723c */ /* 0x040fe20000001838 */
[----:B------:R-:W1:Y:S01]  /*194c0*/  LDSM.16.MT88.4 R152, [R199+0x1800] ;  /* 0x00180000c798783b */ /* 0x000e620000004200 */
[----:B------:R-:W-:Y:S02]  /*194d0*/  MUFU.EX2 R181, R190 ;  /* 0x000000be00b57308 */ /* 0x000fe40000000800 */
[C---:B---3--:R-:W-:Y:S04]  /*194e0*/  FADD.FTZ R2, R3.reuse, R2 ;  /* 0x0000000203027221 */ /* 0x048fe80000010000 */
[----:B------:R-:W-:Y:S04]  /*194f0*/  FADD.FTZ R2, R160, R2 ;  /* 0x00000002a0027221 */ /* 0x000fe80000010000 */
[----:B------:R-:W2:Y:S01]  /*19500*/  MUFU.EX2 R182, R189 ;  /* 0x000000bd00b67308 */ /* 0x000ea20000000800 */
        /* <DEDUP_REMOVED lines=34> */
[----:B------:R-:W3:Y:S02]  /*19730*/  LDSM.16.MT88.4 R160, [R197+0x800] ;  /* 0x00080000c5a0783b */ /* 0x000ee40000004200 */
[----:B------:R-:W4:Y:S01]  /*19740*/  MUFU.EX2 R3, R194 ;  /* 0x000000c200037308 */ /* 0x000f220000000800 */
[----:B------:R-:W-:Y:S02]  /*19750*/  F2FP.PACK_AB R155, R183, R185 ;  /* 0x000000b9b79b723e */ /* 0x000fe400000000ff */
[----:B--2---:R-:W-:Y:S02]  /*19760*/  F2FP.PACK_AB R177, R182, R181 ;  /* 0x000000b5b6b1723e */ /* 0x004fe400000000ff */
[----:B------:R-:W-:Y:S03]  /*19770*/  F2FP.PACK_AB R179, R5, R180 ;  /* 0x000000b405b3723e */ /* 0x000fe600000000ff */
[C---:B------:R-:W-:Y:S02]  /*19780*/  HMMA.16816.F32 R8, R152.reuse, R156, R8 ;  /* 0x0000009c9808723c */ /* 0x040fe40000001808 */
[----:B------:R-:W-:Y:S03]  /*19790*/  MUFU.EX2 R14, R192 ;  /* 0x000000c0000e7308 */ /* 0x000fe60000000800 */
[----:B-1----:R-:W-:Y:S03]  /*197a0*/  FADD.FTZ R2, R13, R2 ;  /* 0x000000020d027221 */ /* 0x002fe60000010000 */
[C---:B------:R-:W-:Y:S01]  /*197b0*/  HMMA.16816.F32 R16, R152.reuse, R158, R16 ;  /* 0x0000009e9810723c */ /* 0x040fe20000001810 */
[----:B------:R-:W1:Y:S03]  /*197c0*/  LDSM.16.MT88.4 R156, [R199+0x800] ;  /* 0x00080000c79c783b */ /* 0x000e660000004200 */
[C---:B----4-:R-:W-:Y:S01]  /*197d0*/  F2FP.PACK_AB R176, R3.reuse, R13 ;  /* 0x0000000d03b0723e */ /* 0x050fe200000000ff */
[----:B------:R-:W-:Y:S02]  /*197e0*/  FADD.FTZ R2, R3, R2 ;  /* 0x0000000203027221 */ /* 0x000fe40000010000 */
[----:B------:R-:W-:Y:S01]  /*197f0*/  FADD.FTZ R3, R172, R164 ;  /* 0x000000a4ac037221 */ /* 0x000fe20000010000 */
        /* <DEDUP_REMOVED lines=108> */
.L_x_6309:
[----:B------:R-:W-:-:S13]  /*19ec0*/  ISETP.GE.AND P0, PT, R218, R240, PT ;  /* 0x000000f0da00720c */ /* 0x000fda0003f06270 */
[----:B------:R-:W-:Y:S05]  /*19ed0*/  @!P0 BRA `(.L_x_6323) ;  /* 0x00002c1000008947 */ /* 0x000fea0003800000 */
.L_x_6335:
        /* <DEDUP_REMOVED lines=27> */
.L_x_6423:
        /* <DEDUP_REMOVED lines=26> */
.L_x_6424:
        /* <DEDUP_REMOVED lines=15> */
.L_x_6326:
[----:B------:R-:W-:Y:S05]  /*1a320*/  BSYNC B0 ;  /* 0x0000000000007941 */ /* 0x000fea0003800000 */
.L_x_6325:
        /* <DEDUP_REMOVED lines=193> */
.L_x_6425:
[----:B------:R-:W-:-:S05]  /*1af40*/  BRA.DIV ~URZ, `(.L_x_6331) ;  /* 0x000092027f007947 */ /* 0x000fca000b800000 */
[----:B------:R3:W4:Y:S02]  /*1af50*/  SHFL.IDX PT, R2, R179, RZ, 0x181f ;  /* 0x00181fffb3027589 */ /* 0x00072400000e0000 */
.L_x_6426:
[----:B----4-:R-:W-:Y:S05]  /*1af60*/  @P0 IADD3 R176, P1, R2, R229, RZ ;  /* 0x000000e502b00210 */ /* 0x010fea0007f3e0ff */
[----:B--2---:R-:W-:Y:S05]  /*1af70*/  @P0 IMAD.X R177, R4, 0x1, R230, P1 ;  /* 0x0000000104b10824 */ /* 0x004fea00008e06e6 */
        /* <DEDUP_REMOVED lines=15> */
[----:B------:R4:W1:Y:S04]  /*1b070*/  SHFL.IDX PT, R4, R178, 0x1, 0x181f ;  /* 0x00381f00b2047f89 */ /* 0x00086800000e0000 */
[----:B--2---:R4:W2:Y:S02]  /*1b080*/  SHFL.IDX PT, R2, R179, 0x1, 0x181f ;  /* 0x00381f00b3027f89 */ /* 0x0048a400000e0000 */
.L_x_6427:
[----:B--2---:R-:W-:Y:S05]  /*1b090*/  @P0 IADD3 R176, P1, R2, R229, RZ ;  /* 0x000000e502b00210 */ /* 0x004fea0007f3e0ff */
[----:B-1----:R-:W-:Y:S05]  /*1b0a0*/  @P0 IMAD.X R177, R4, 0x1, R230, P1 ;  /* 0x0000000104b10824 */ /* 0x002fea00008e06e6 */
[----:B------:R-:W-:Y:S01]  /*1b0b0*/  @!PT LDS RZ, [RZ] ;  /* 0x00000000fffff984 */ /* 0x000fe20000000800 */
[----:B------:R-:W-:Y:S01]  /*1b0c0*/  @!PT LDS RZ, [RZ] ;  /* 0x00000000fffff984 */ /* 0x000fe20000000800 */
[----:B------:R-:W-:Y:S01]  /*1b0d0*/  @!PT LDS RZ, [RZ] ;  /* 0x00000000fffff984 */ /* 0x000fe20000000800 */
[----:B------:R1:W-:Y:S02]  /*1b0e0*/  @P0 LDGSTS.E.BYPASS.LTC128B.128 [R217+0xb080], [R176.64], !P4 ;  /* 0x0b080000b0d90fae */ /* 0x0003e4000e101d46 */
[----:B-1----:R-:W-:Y:S05]  /*1b0f0*/  @P0 IADD3 R176, P1, R2, R228, RZ ;  /* 0x000000e402b00210 */ /* 0x002fea0007f3e0ff */
[----:B------:R-:W-:Y:S05]  /*1b100*/  @P0 IMAD.X R177, R4, 0x1, R225, P1 ;  /* 0x0000000104b10824 */ /* 0x000fea00008e06e1 */
[----:B------:R1:W-:Y:S02]  /*1b110*/  @P0 LDGSTS.E.BYPASS.LTC128B.128 [R217+0xc880], [R176.64], !P3 ;  /* 0x0c880000b0d90fae */ /* 0x0003e4000d901d46 */
[----:B-1----:R-:W-:Y:S05]  /*1b120*/  @P0 IADD3 R176, P1, R2, R227, RZ ;  /* 0x000000e302b00210 */ /* 0x002fea0007f3e0ff */
[----:B------:R-:W-:Y:S01]  /*1b130*/  @P0 IMAD.X R177, R4, 0x1, R226, P1 ;  /* 0x0000000104b10824 */ /* 0x000fe200008e06e2 */
[----:B------:R-:W-:Y:S04]  /*1b140*/  @P0 IADD3 R2, P1, R2, R224, RZ ;  /* 0x000000e002020210 */ /* 0x000fe80007f3e0ff */
[----:B------:R1:W-:Y:S01]  /*1b150*/  @P0 LDGSTS.E.BYPASS.LTC128B.128 [R217+0xe080], [R176.64], !P5 ;  /* 0x0e080000b0d90fae */ /* 0x0003e2000e901d46 */
[----:B------:R-:W-:Y:S05]  /*1b160*/  @P0 IMAD.X R3, R4, 0x1, R223, P1 ;  /* 0x0000000104030824 */ /* 0x000fea00008e06df */
[----:B------:R1:W-:Y:S03]  /*1b170*/  @P0 LDGSTS.E.BYPASS.LTC128B.128 [R217+0xf880], [R2.64], !P2 ;  /* 0x0f88000002d90fae */ /* 0x0003e6000d101d46 */
.L_x_6329:
[----:B------:R-:W-:Y:S05]  /*1b180*/  BSYNC B0 ;  /* 0x0000000000007941 */ /* 0x000fea0003800000 */
.L_x_6328:
        /* <DEDUP_REMOVED lines=27> */
.L_x_6428:
[----:B-12---:R-:W-:Y:S01]  /*1b340*/  FMNMX.FTZ R4, R4, R2, !PT ;  /* 0x0000000204047209 */ /* 0x006fe20007810000 */
[----:B------:R-:W-:-:S05]  /*1b350*/  BRA.DIV ~URZ, `(.L_x_6334) ;  /* 0x00008f827f007947 */ /* 0x000fca000b800000 */
[----:B------:R-:W1:Y:S02]  /*1b360*/  SHFL.BFLY PT, R2, R4, 0x1, 0x1f ;  /* 0x0c201f0004027f89 */ /* 0x000e6400000e0000 */
[----:B-1----:R-:W-:Y:S02]  /*1b370*/  FMNMX.FTZ R6, R4, R2, !PT ;  /* 0x0000000204067209 */ /* 0x002fe40007810000 */
[----:B------:R-:W1:Y:S02]  /*1b380*/  SHFL.BFLY PT, R2, R14, 0x2, 0x1f ;  /* 0x0c401f000e027f89 */ /* 0x000e6400000e0000 */
[----:B-1----:R-:W-:Y:S05]  /*1b390*/  FMNMX.FTZ R4, R14, R2, !PT ;  /* 0x000000020e047209 */ /* 0x002fea0007810000 */
[----:B------:R1:W2:Y:S02]  /*1b3a0*/  SHFL.BFLY PT, R2, R4, 0x1, 0x1f ;  /* 0x0c201f0004027f89 */ /* 0x0002a400000e0000 */
.L_x_6429:
        /* <DEDUP_REMOVED lines=21> */
[----:B------:R-:W-:Y:S10]  /*1b500*/  MUFU.EX2 R20, R9 ;  /* 0x0000000900147308 */ /* 0x000ff40000000800 */
[----:B------:R5:W3:Y:S10]  /*1b510*/  MUFU.EX2 R17, R8 ;  /* 0x0000000800117308 */ /* 0x000af40000000800 */
[----:B------:R-:W-:Y:S01]  /*1b520*/  MUFU.EX2 R13, R13 ;  /* 0x0000000d000d7308 */ /* 0x000fe20000000800 */
[----:B-----5:R-:W-:Y:S04]  /*1b530*/  FMUL.FTZ R8, R4, c[0x0][0x2d0] ;  /* 0x0000b40004087a20 */ /* 0x020fe80000410000 */
[--C-:B------:R-:W-:Y:S02]  /*1b540*/  FFMA.FTZ R191, R34, c[0x0][0x2d0], -R8.reuse ;  /* 0x0000b40022bf7a23 */ /* 0x100fe40000010808 */
[--C-:B------:R-:W-:Y:S02]  /*1b550*/  FFMA.FTZ R192, R35, c[0x0][0x2d0], -R8.reuse ;  /* 0x0000b40023c07a23 */ /* 0x100fe40000010808 */
[----:B------:R-:W-:Y:S02]  /*1b560*/  FFMA.FTZ R177, R19, c[0x0][0x2d0], -R8 ;  /* 0x0000b40013b17a23 */ /* 0x000fe40000010808 */
[C---:B-1----:R-:W-:Y:S01]  /*1b570*/  FFMA.FTZ R2, R3.reuse, R235, R16 ;  /* 0x000000eb03027223 */ /* 0x042fe20000010010 */
[C---:B--2---:R-:W-:Y:S01]  /*1b580*/  F2FP.PACK_AB R176, R14.reuse, R16 ;  /* 0x000000100eb0723e */ /* 0x044fe200000000ff */
[----:B------:R-:W-:Y:S01]  /*1b590*/  FMUL.FTZ R32, R3, R152 ;  /* 0x0000009803207220 */ /* 0x000fe20000410000 */
[----:B------:R-:W-:Y:S01]  /*1b5a0*/  MUFU.EX2 R231, R177 ;  /* 0x000000b100e77308 */ /* 0x000fe20000000800 */
[----:B------:R-:W-:Y:S01]  /*1b5b0*/  FADD.FTZ R9, R14, R2 ;  /* 0x000000020e097221 */ /* 0x000fe20000010000 */
[----:B---34-:R-:W-:Y:S01]  /*1b5c0*/  F2FP.PACK_AB R178, R17, R20 ;  /* 0x0000001411b2723e */ /* 0x018fe200000000ff */
        /* <DEDUP_REMOVED lines=12> */
[----:B------:R-:W-:Y:S02]  /*1b690*/  FMUL.FTZ R21, R3, R165 ;  /* 0x000000a503157220 */ /* 0x000fe40000410000 */
[--C-:B------:R-:W-:Y:S02]  /*1b6a0*/  FFMA.FTZ R181, R22, c[0x0][0x2d0], -R8.reuse ;  /* 0x0000b40016b57a23 */ /* 0x100fe40000010808 */
[----:B------:R-:W-:Y:S02]  /*1b6b0*/  FFMA.FTZ R180, R23, c[0x0][0x2d0], -R8 ;  /* 0x0000b40017b47a23 */ /* 0x000fe40000010808 */
[C---:B------:R-:W-:Y:S02]  /*1b6c0*/  FMUL.FTZ R8, R3.reuse, R172 ;  /* 0x000000ac03087220 */ /* 0x040fe40000410000 */
[----:B------:R-:W-:Y:S01]  /*1b6d0*/  FADD.FTZ R9, R20, R9 ;  /* 0x0000000914097221 */ /* 0x000fe20000010000 */
[----:B------:R-:W2:Y:S01]  /*1b6e0*/  MUFU.EX2 R172, R11 ;  /* 0x0000000b00ac7308 */ /* 0x000ea20000000800 */
[----:B------:R-:W-:Y:S02]  /*1b6f0*/  FMUL.FTZ R16, R3, R168 ;  /* 0x000000a803107220 */ /* 0x000fe40000410000 */
[----:B------:R-:W-:Y:S02]  /*1b700*/  FADD.FTZ R188, R17, R9 ;  /* 0x0000000911bc7221 */ /* 0x000fe40000010000 */
[C---:B-1----:R-:W-:Y:S02]  /*1b710*/  FMUL.FTZ R34, R2.reuse, R154 ;  /* 0x0000009a02227220 */ /* 0x042fe40000410000 */
[C---:B------:R-:W-:Y:S02]  /*1b720*/  FMUL.FTZ R35, R2.reuse, R155 ;  /* 0x0000009b02237220 */ /* 0x040fe40000410000 */
[----:B------:R-:W1:Y:S01]  /*1b730*/  LDSM.16.MT88.4 R152, [R196] ;  /* 0x00000000c498783b */ /* 0x000e620000004200 */
[----:B------:R-:W3:Y:S01]  /*1b740*/  MUFU.EX2 R165, R14 ;  /* 0x0000000e00a57308 */ /* 0x000ee20000000800 */
        /* <DEDUP_REMOVED lines=8> */
[----:B------:R-:W-:Y:S01]  /*1b7d0*/  FMUL.FTZ R22, R2, R166 ;  /* 0x000000a602167220 */ /* 0x000fe20000410000 */
[----:B--2---:R-:W-:Y:S01]  /*1b7e0*/  F2FP.PACK_AB R177, R172, R5 ;  /* 0x00000005acb1723e */ /* 0x004fe200000000ff */
[C---:B------:R-:W-:Y:S02]  /*1b7f0*/  FMUL.FTZ R11, R2.reuse, R175 ;  /* 0x000000af020b7220 */ /* 0x040fe40000410000 */
[C---:B------:R-:W-:Y:S02]  /*1b800*/  FMUL.FTZ R23, R2.reuse, R167 ;  /* 0x000000a702177220 */ /* 0x040fe40000410000 */
[----:B------:R-:W-:Y:S01]  /*1b810*/  FMUL.FTZ R25, R3, R161 ;  /* 0x000000a103197220 */ /* 0x000fe20000410000 */
[----:B------:R-:W-:Y:S01]  /*1b820*/  MUFU.EX2 R184, R183 ;  /* 0x000000b700b87308 */ /* 0x000fe20000000800 */
[C---:B------:R-:W-:Y:S02]  /*1b830*/  FMUL.FTZ R26, R2.reuse, R162 ;  /* 0x000000a2021a7220 */ /* 0x040fe40000410000 */
[C---:B------:R-:W-:Y:S01]  /*1b840*/  FMUL.FTZ R27, R2.reuse, R163 ;  /* 0x000000a3021b7220 */ /* 0x040fe20000410000 */
[----:B---3--:R-:W-:Y:S01]  /*1b850*/  F2FP.PACK_AB R179, R231, R165 ;  /* 0x000000a5e7b3723e */ /* 0x008fe200000000ff */
        /* <DEDUP_REMOVED lines=8> */
[C---:B------:R-:W-:Y:S01]  /*1b8e0*/  FMUL.FTZ R37, R3.reuse, R37 ;  /* 0x0000002503257220 */ /* 0x040fe20000410000 */
[C---:B-1----:R-:W-:Y:S01]  /*1b8f0*/  HMMA.16816.F32 R8, R176.reuse, R152, R8 ;  /* 0x00000098b008723c */ /* 0x042fe20000001808 */
[----:B------:R-:W-:Y:S04]  /*1b900*/  MUFU.EX2 R160, R185 ;  /* 0x000000b900a07308 */ /* 0x000fe80000000800 */
[C---:B------:R-:W-:Y:S02]  /*1b910*/  FMUL.FTZ R38, R2.reuse, R38 ;  /* 0x0000002602267220 */ /* 0x040fe40000410000 */
[C---:B------:R-:W-:Y:S01]  /*1b920*/  FMUL.FTZ R39, R2.reuse, R39 ;  /* 0x0000002702277220 */ /* 0x040fe20000410000 */
[C---:B------:R-:W-:Y:S01]  /*1b930*/  HMMA.16816.F32 R16, R176.reuse, R154, R16 ;  /* 0x0000009ab010723c */ /* 0x040fe20000001810 */
[----:B------:R-:W1:Y:S02]  /*1b940*/  LDSM.16.MT88.4 R152, [R197] ;  /* 0x00000000c598783b */ /* 0x000e640000004200 */
[----:B------:R-:W-:Y:S01]  /*1b950*/  MUFU.EX2 R185, R182 ;  /* 0x000000b600b97308 */ /* 0x000fe20000000800 */
        /* <DEDUP_REMOVED lines=122> */
[C---:B---3--:R-:W-:Y:S05]  /*1c100*/  FADD.FTZ R2, R3.reuse, R2 ;  /* 0x0000000203027221 */ /* 0x048fea0000010000 */
        /* <DEDUP_REMOVED lines=42> */
[C---:B------:R-:W-:Y:S02]  /*1c3b0*/  HMMA.16816.F32 R8, R152.reuse, R156, R8 ;  /* 0x0000009c9808723c */ /* 0x040fe40000001808 */
[----:B------:R-:W3:Y:S03]  /*1c3c0*/  MUFU.EX2 R14, R193 ;  /* 0x000000c1000e7308 */ /* 0x000ee60000000800 */
[----:B-1----:R-:W-:Y:S03]  /*1c3d0*/  FADD.FTZ R2, R5, R2 ;  /* 0x0000000205027221 */ /* 0x002fe60000010000 */
[C---:B------:R-:W-:Y:S01]  /*1c3e0*/  HMMA.16816.F32 R16, R152.reuse, R158, R16 ;  /* 0x0000009e9810723c */ /* 0x040fe20000001810 */
[----:B------:R-:W1:Y:S03]  /*1c3f0*/  LDSM.16.MT88.4 R156, [R199+0x800] ;  /* 0x00080000c79c783b */ /* 0x000e660000004200 */
[C---:B----4-:R-:W-:Y:S01]  /*1c400*/  F2FP.PACK_AB R176, R3.reuse, R5 ;  /* 0x0000000503b0723e */ /* 0x050fe200000000ff */
[----:B------:R-:W-:Y:S02]  /*1c410*/  FADD.FTZ R2, R3, R2 ;  /* 0x0000000203027221 */ /* 0x000fe40000010000 */
[----:B------:R-:W-:Y:S01]  /*1c420*/  FADD.FTZ R3, R172, R164 ;  /* 0x000000a4ac037221 */ /* 0x000fe20000010000 */
[----:B------:R-:W-:Y:S04]  /*1c430*/  MOV R5, R4 ;  /* 0x0000000400057202 */ /* 0x000fe80000000f00 */
[C---:B---3--:R-:W-:Y:S01]  /*1c440*/  F2FP.PACK_AB R178, R13.reuse, R14 ;  /* 0x0000000e0db2723e */ /* 0x048fe200000000ff */
[----:B------:R-:W-:Y:S01]  /*1c450*/  FADD.FTZ R2, R14, R2 ;  /* 0x000000020e027221 */ /* 0x000fe20000010000 */
[C---:B--2---:R-:W-:Y:S03]  /*1c460*/  HMMA.16816.F32 R20, R152.reuse, R160, R20 ;  /* 0x000000a09814723c */ /* 0x044fe60000001814 */
[----:B------:R-:W-:Y:S02]  /*1c470*/  FADD.FTZ R235, R13, R2 ;  /* 0x000000020deb7221 */ /* 0x000fe40000010000 */
[----:B------:R-:W-:Y:S03]  /*1c480*/  FADD.FTZ R2, R165, R3 ;  /* 0x00000003a5027221 */ /* 0x000fe60000010000 */
        /* <DEDUP_REMOVED lines=12> */
[----:B------:R-:W-:Y:S01]  /*1c550*/  FADD.FTZ R3, R180, R2 ;  /* 0x00000002b4037221 */ /* 0x000fe20000010000 */
[----:B------:R-:W-:Y:S03]  /*1c560*/  IADD3 R2, R218, -0x1, RZ ;  /* 0xffffffffda027810 */ /* 0x000fe60007ffe0ff */
        /* <DEDUP_REMOVED lines=88> */
.L_x_6323:
[----:B------:R-:W-:Y:S05]  /*1caf0*/  BRA.DIV ~URZ, `(.L_x_6336) ;  /* 0x000078c27f007947 */ /* 0x000fea000b800000 */
[----:B------:R1:W2:Y:S02]  /*1cb00*/  SHFL.BFLY PT, R2, R235, 0x2, 0x1f ;  /* 0x0c401f00eb027f89 */ /* 0x0002a400000e0000 */
.L_x_6430:
[----:B--2---:R-:W-:Y:S01]  /*1cb10*/  FADD.FTZ R4, R2, R235 ;  /* 0x000000eb02047221 */ /* 0x004fe20000010000 */
[----:B------:R-:W-:Y:S05]  /*1cb20*/  BRA.DIV ~URZ, `(.L_x_6337) ;  /* 0x000078f27f007947 */ /* 0x000fea000b800000 */
[----:B------:R-:W2:Y:S02]  /*1cb30*/  SHFL.BFLY PT, R2, R4, 0x1, 0x1f ;  /* 0x0c201f0004027f89 */ /* 0x000ea400000e0000 */
[----:B--2---:R-:W-:-:S02]  /*1cb40*/  FADD.FTZ R8, R4, R2 ;  /* 0x0000000204087221 */ /* 0x004fc40000010000 */
[----:B------:R-:W2:Y:S02]  /*1cb50*/  SHFL.BFLY PT, R2, R233, 0x2, 0x1f ;  /* 0x0c401f00e9027f89 */ /* 0x000ea400000e0000 */
[----:B--2---:R-:W-:-:S05]  /*1cb60*/  FADD.FTZ R4, R2, R233 ;  /* 0x000000e902047221 */ /* 0x004fca0000010000 */
[----:B------:R2:W3:Y:S02]  /*1cb70*/  SHFL.BFLY PT, R2, R4, 0x1, 0x1f ;  /* 0x0c201f0004027f89 */ /* 0x0004e400000e0000 */
.L_x_6431:
        /* <DEDUP_REMOVED lines=148> */
.L_x_6220:
        /* <DEDUP_REMOVED lines=19> */
.L_x_6339:
[----:B--2---:R-:W-:Y:S05]  /*1d5f0*/  BSYNC B0 ;  /* 0x0000000000007941 */ /* 0x004fea0003800000 */
.L_x_6338:
        /* <DEDUP_REMOVED lines=166> */
.L_x_6342:
        /* <DEDUP_REMOVED lines=125> */
.L_x_6432:
[----:B------:R-:W-:Y:S05]  /*1e830*/  BRA.DIV ~URZ, `(.L_x_6345) ;  /* 0x00005d327f007947 */ /* 0x000fea000b800000 */
[----:B------:R4:W2:Y:S02]  /*1e840*/  SHFL.IDX PT, R2, R16, RZ, 0x181f ;  /* 0x00181fff10027589 */ /* 0x0008a400000e0000 */
.L_x_6433:
        /* <DEDUP_REMOVED lines=19> */
.L_x_6347:
[----:B------:R-:W-:Y:S05]  /*1e980*/  BSYNC B0 ;  /* 0x0000000000007941 */ /* 0x000fea0003800000 */
.L_x_6346:
[----:B------:R-:W-:Y:S05]  /*1e990*/  BRA.DIV ~URZ, `(.L_x_6348) ;  /* 0x00005c427f007947 */ /* 0x000fea000b800000 */
[----:B---3--:R3:W4:Y:S04]  /*1e9a0*/  SHFL.IDX PT, R4, R6, 0x1, 0x181f ;  /* 0x00381f0006047f89 */ /* 0x00872800000e0000 */
[----:B--2---:R3:W2:Y:S02]  /*1e9b0*/  SHFL.IDX PT, R2, R16, 0x1, 0x181f ;  /* 0x00381f0010027f89 */ /* 0x0046a400000e0000 */
.L_x_6434:
        /* <DEDUP_REMOVED lines=20> */
.L_x_6350:
[----:B------:R-:W-:Y:S05]  /*1eb00*/  BSYNC B0 ;  /* 0x0000000000007941 */ /* 0x000fea0003800000 */
.L_x_6349:
[----:B------:R-:W-:Y:S05]  /*1eb10*/  BRA.DIV ~URZ, `(.L_x_6351) ;  /* 0x00005b927f007947 */ /* 0x000fea000b800000 */
[----:B----4-:R4:W3:Y:S02]  /*1eb20*/  SHFL.IDX PT, R4, R6, 0x2, 0x181f ;  /* 0x00581f0006047f89 */ /* 0x0108e400000e0000 */
.L_x_6435:
[----:B------:R-:W-:Y:S05]  /*1eb30*/  BRA.DIV ~URZ, `(.L_x_6352) ;  /* 0x00005be27f007947 */ /* 0x000fea000b800000 */
[----:B--2---:R2:W4:Y:S02]  /*1eb40*/  SHFL.IDX PT, R2, R16, 0x2, 0x181f ;  /* 0x00581f0010027f89 */ /* 0x00452400000e0000 */
.L_x_6436:
        /* <DEDUP_REMOVED lines=20> */
.L_x_6354:
[----:B------:R-:W-:Y:S05]  /*1ec90*/  BSYNC B0 ;  /* 0x0000000000007941 */ /* 0x000fea0003800000 */
.L_x_6353:
[----:B------:R-:W-:Y:S05]  /*1eca0*/  BRA.DIV ~URZ, `(.L_x_6355) ;  /* 0x00005ae27f007947 */ /* 0x000fea000b800000 */
[----:B---3--:R3:W2:Y:S04]  /*1ecb0*/  SHFL.IDX PT, R4, R6, 0x3, 0x181f ;  /* 0x00781f0006047f89 */ /* 0x0086a800000e0000 */
[----:B----4-:R3:W4:Y:S02]  /*1ecc0*/  SHFL.IDX PT, R2, R16, 0x3, 0x181f ;  /* 0x00781f0010027f89 */ /* 0x01072400000e0000 */
.L_x_6437:
        /* <DEDUP_REMOVED lines=21> */
.L_x_6343:
        /* <DEDUP_REMOVED lines=36> */
.L_x_6438:
[----:B------:R-:W-:Y:S05]  /*1f060*/  BRA.DIV ~URZ, `(.L_x_6358) ;  /* 0x000058627f007947 */ /* 0x000fea000b800000 */
[----:B------:R3:W4:Y:S02]  /*1f070*/  SHFL.IDX PT, R2, R6, RZ, 0x1c1f ;  /* 0x001c1fff06027589 */ /* 0x00072400000e0000 */
.L_x_6439:
        /* <DEDUP_REMOVED lines=36> */
[----:B------:R-:W2:Y:S01]  /*1f2c0*/  LDL R11, [R1+0xbc] ;  /* 0x0000bc00010b7983 */ /* 0x000ea20000100800 */
        /* <DEDUP_REMOVED lines=24> */
[----:B------:R-:W4:Y:S04]  /*1f450*/  LDL R35, [R1+0x88] ;  /* 0x0000880001237983 */ /* 0x000f280000100800 */
[----:B------:R-:W4:Y:S01]  /*1f460*/  LDL R34, [R1+0x120] ;  /* 0x0001200001227983 */ /* 0x000f220000100800 */
[----:B-----5:R-:W-:-:S03]  /*1f470*/  @!P1 LEA.HI.X R9, R19, R4, R20, 0x2, P0 ;  /* 0x0000000413099211 */ /* 0x020fc600000f1414 */
[----:B------:R-:W5:Y:S04]  /*1f480*/  LDL R20, [R1+0x150] ;  /* 0x0001500001147983 */ /* 0x000f680000100800 */
[----:B------:R1:W-:Y:S04]  /*1f490*/  @!P1 ST.E.64 [R8.64], R36 ;  /* 0x0000002408009985 */ /* 0x0003e8000c101b06 */
[----:B------:R-:W5:Y:S01]  /*1f4a0*/  LDL R19, [R1+0xa4] ;  /* 0x0000a40001137983 */ /* 0x000f620000100800 */
[----:B-1----:R-:W-:-:S03]  /*1f4b0*/  @!P2 LEA R8, P0, R15, R2, 0x2 ;  /* 0x000000020f08a211 */ /* 0x002fc600078010ff */
[----:B------:R-:W5:Y:S01]  /*1f4c0*/  LDL R36, [R1+0x124] ;  /* 0x0001240001247983 */ /* 0x000f620000100800 */
[----:B---3--:R-:W-:-:S03]  /*1f4d0*/  @!P2 LEA.HI.X R9, R15, R4, R24, 0x2, P0 ;  /* 0x000000040f09a211 */ /* 0x008fc600000f1418 */
        /* <DEDUP_REMOVED lines=17> */
[----:B-1----:R-:W-:-:S04]  /*1f5f0*/  @!P3 LEA R8, P0, R3, R2, 0x2 ;  /* 0x000000020308b211 */ /* 0x002fc800078010ff */
[----:B------:R-:W-:Y:S02]  /*1f600*/  @!P3 LEA.HI.X R9, R3, R4, R10, 0x2, P0 ;  /* 0x000000040309b211 */ /* 0x000fe400000f140a */
[----:B------:R-:W-:Y:S01]  /*1f610*/  ISETP.GE.AND P1, PT, R13, c[0x0][0x3c8], PT ;  /* 0x0000f2000d007a0c */ /* 0x000fe20003f26270 */
        /* <DEDUP_REMOVED lines=72> */
[----:B----4-:R-:W-:Y:S01]  /*1faa0*/  @!P2 LEA R14, P0, R31, R2, 0x2 ;  /* 0x000000021f0ea211 */ /* 0x010fe200078010ff */
[----:B------:R-:W-:Y:S01]  /*1fab0*/  @!P3 ST.E.64 [R10.64], R100 ;  /* 0x000000640a00b985 */ /* 0x000fe2000c101b06 */
[----:B------:R-:W-:Y:S02]  /*1fac0*/  ISETP.GE.AND P5, PT, R25, c[0x0][0x3c8], PT ;  /* 0x0000f20019007a0c */ /* 0x000fe40003fa6270 */
[----:B------:R-:W-:Y:S01]  /*1fad0*/  @!P2 LEA.HI.X R15, R31, R4, R32, 0x2, P0 ;  /* 0x000000041f0fa211 */ /* 0x000fe200000f1420 */
[----:B------:R1:W-:Y:S04]  /*1fae0*/  @!P4 ST.E.64 [R8.64], R104 ;  /* 0x000000680800c985 */ /* 0x0003e8000c101b06 */
[----:B------:R2:W-:Y:S01]  /*1faf0*/  @!P2 ST.E.64 [R14.64], R152 ;  /* 0x000000980e00a985 */ /* 0x0005e2000c101b06 */
[----:B------:R-:W-:-:S02]  /*1fb00*/  ISETP.GE.AND P4, PT, R21, c[0x0][0x3c8], PT ;  /* 0x0000f20015007a0c */ /* 0x000fc40003f86270 */
[-C--:B-1----:R-:W-:Y:S02]  /*1fb10*/  @!P1 LEA R8, P3, R29, R2.reuse, 0x2 ;  /* 0x000000021d089211 */ /* 0x082fe400078610ff */
[----:B------:R-:W-:Y:S02]  /*1fb20*/  @!P6 LEA R10, P0, R27, R2, 0x2 ;  /* 0x000000021b0ae211 */ /* 0x000fe400078010ff */
        /* <DEDUP_REMOVED lines=22> */
.L_x_6360:
[----:B------:R-:W-:Y:S05]  /*1fc90*/  BSYNC B0 ;  /* 0x0000000000007941 */ /* 0x000fea0003800000 */
.L_x_6359:
[----:B------:R-:W-:Y:S05]  /*1fca0*/  BRA.DIV ~URZ, `(.L_x_6361) ;  /* 0x00004c927f007947 */ /* 0x000fea000b800000 */
[----:B--2---:R2:W1:Y:S04]  /*1fcb0*/  SHFL.IDX PT, R4, R5, 0x1, 0x1c1f ;  /* 0x003c1f0005047f89 */ /* 0x00446800000e0000 */
[----:B-1--4-:R2:W1:Y:S02]  /*1fcc0*/  SHFL.IDX PT, R2, R6, 0x1, 0x1c1f ;  /* 0x003c1f0006027f89 */ /* 0x01246400000e0000 */
.L_x_6440:
        /* <DEDUP_REMOVED lines=211> */
.L_x_6341:
        /* <DEDUP_REMOVED lines=22> */
.L_x_6362:
        /* <DEDUP_REMOVED lines=60> */
.L_x_6364:
[----:B------:R-:W-:Y:S05]  /*20f20*/  BSYNC B0 ;  /* 0x0000000000007941 */ /* 0x000fea0003800000 */
.L_x_6363:
        /* <DEDUP_REMOVED lines=36> */
.L_x_6441:
[----:B------:R-:W-:Y:S05]  /*21170*/  BRA.DIV ~URZ, `(.L_x_6366) ;  /* 0x000039027f007947 */ /* 0x000fea000b800000 */
[----:B------:R3:W4:Y:S02]  /*21180*/  SHFL.IDX PT, R2, R16, RZ, 0x181f ;  /* 0x00181fff10027589 */ /* 0x00072400000e0000 */
.L_x_6442:
        /* <DEDUP_REMOVED lines=20> */
.L_x_6368:
[----:B------:R-:W-:Y:S05]  /*212d0*/  BSYNC B0 ;  /* 0x0000000000007941 */ /* 0x000fea0003800000 */
.L_x_6367:
[----:B------:R-:W-:Y:S05]  /*212e0*/  BRA.DIV ~URZ, `(.L_x_6369) ;  /* 0x000038027f007947 */ /* 0x000fea000b800000 */
[----:B--2---:R2:W1:Y:S04]  /*212f0*/  SHFL.IDX PT, R4, R5, 0x1, 0x181f ;  /* 0x00381f0005047f89 */ /* 0x00446800000e0000 */
[----:B----4-:R2:W4:Y:S02]  /*21300*/  SHFL.IDX PT, R2, R16, 0x1, 0x181f ;  /* 0x00381f0010027f89 */ /* 0x01052400000e0000 */
.L_x_6443:
        /* <DEDUP_REMOVED lines=20> */
.L_x_6371:
[----:B------:R-:W-:Y:S05]  /*21450*/  BSYNC B0 ;  /* 0x0000000000007941 */ /* 0x000fea0003800000 */
.L_x_6370:
[----:B------:R-:W-:Y:S05]  /*21460*/  BRA.DIV ~URZ, `(.L_x_6372) ;  /* 0x000037527f007947 */ /* 0x000fea000b800000 */
[----:B-1----:R1:W2:Y:S02]  /*21470*/  SHFL.IDX PT, R4, R5, 0x2, 0x181f ;  /* 0x00581f0005047f89 */ /* 0x0022a400000e0000 */
.L_x_6444:
[----:B------:R-:W-:Y:S05]  /*21480*/  BRA.DIV ~URZ, `(.L_x_6373) ;  /* 0x000037a27f007947 */ /* 0x000fea000b800000 */
[----:B----4-:R4:W1:Y:S02]  /*21490*/  SHFL.IDX PT, R2, R16, 0x2, 0x181f ;  /* 0x00581f0010027f89 */ /* 0x01086400000e0000 */
.L_x_6445:
        /* <DEDUP_REMOVED lines=20> */
.L_x_6375:
[----:B------:R-:W-:Y:S05]  /*215e0*/  BSYNC B0 ;  /* 0x0000000000007941 */ /* 0x000fea0003800000 */
.L_x_6374:
[----:B------:R-:W-:Y:S05]  /*215f0*/  BRA.DIV ~URZ, `(.L_x_6376) ;  /* 0x000036a27f007947 */ /* 0x000fea000b800000 */
[----:B--2---:R2:W3:Y:S04]  /*21600*/  SHFL.IDX PT, R4, R5, 0x3, 0x181f ;  /* 0x00781f0005047f89 */ /* 0x0044e800000e0000 */
[----:B-1----:R2:W1:Y:S02]  /*21610*/  SHFL.IDX PT, R2, R16, 0x3, 0x181f ;  /* 0x00781f0010027f89 */ /* 0x00246400000e0000 */
.L_x_6446:
        /* <DEDUP_REMOVED lines=19> */
.L_x_6356:
[----:B------:R-:W-:Y:S05]  /*21750*/  BSYNC B1 ;  /* 0x0000000000017941 */ /* 0x000fea0003800000 */
.L_x_6340:
        /* <DEDUP_REMOVED lines=15> */
.L_x_6447:
[----:B------:R-:W-:Y:S05]  /*21850*/  BRA.DIV ~URZ, `(.L_x_6379) ;  /* 0x000035827f007947 */ /* 0x000fea000b800000 */
[----:B------:R3:W4:Y:S02]  /*21860*/  SHFL.IDX PT, R6, R114, 0x1, 0x1f ;  /* 0x00201f0072067f89 */ /* 0x00072400000e0000 */
.L_x_6448:
        /* <DEDUP_REMOVED lines=19> */
.L_x_6449:
        /* <DEDUP_REMOVED lines=16> */
.L_x_6450:
[----:B---3--:R-:W-:Y:S01]  /*21aa0*/  IMAD R2, R2, c[0x0][0x538], RZ ;  /* 0x00014e0002027a24 */ /* 0x008fe200078e02ff */
[----:B------:R-:W-:Y:S04]  /*21ab0*/  BSSY B1, `(.L_x_6382) ;  /* 0x00000ce000017945 */ /* 0x000fe80003800000 */
[----:B----4-:R-:W-:-:S04]  /*21ac0*/  IADD3 R6, R2, R6, RZ ;  /* 0x0000000602067210 */ /* 0x010fc80007ffe0ff */
[----:B--2---:R-:W-:-:S13]  /*21ad0*/  ISETP.GT.AND P0, PT, R6, R10, PT ;  /* 0x0000000a0600720c */ /* 0x004fda0003f04270 */
[----:B------:R-:W-:Y:S05]  /*21ae0*/  @P0 BRA `(.L_x_6383) ;  /* 0x0000025000000947 */ /* 0x000fea0003800000 */
.L_x_6387:
        /* <DEDUP_REMOVED lines=17> */
.L_x_6451:
        /* <DEDUP_REMOVED lines=16> */
.L_x_6452:
[----:B--2---:R-:W-:-:S05]  /*21d00*/  IMAD R2, R2, c[0x0][0x538], RZ ;  /* 0x00014e0002027a24 */ /* 0x004fca00078e02ff */
[----:B------:R-:W-:-:S04]  /*21d10*/  IADD3 R6, R2, R6, RZ ;  /* 0x0000000602067210 */ /* 0x000fc80007ffe0ff */
[----:B------:R-:W-:-:S13]  /*21d20*/  ISETP.GT.AND P0, PT, R6, R10, PT ;  /* 0x0000000a0600720c */ /* 0x000fda0003f04270 */
[----:B-1----:R-:W-:Y:S05]  /*21d30*/  @!P0 BRA `(.L_x_6387) ;  /* 0xfffffdb000008947 */ /* 0x002fea000383ffff */
.L_x_6383:
[----:B------:R-:W-:-:S05]  /*21d40*/  IADD3 R14, -R2, R6, RZ ;  /* 0x00000006020e7210 */ /* 0x000fca0007ffe1ff */
[----:B------:R-:W-:-:S05]  /*21d50*/  IMAD R2, R4, c[0x0][0x538], R14 ;  /* 0x00014e0004027a24 */ /* 0x000fca00078e020e */
[----:B------:R-:W-:Y:S01]  /*21d60*/  ISETP.GT.AND P0, PT, R2, R10, PT ;  /* 0x0000000a0200720c */ /* 0x000fe20003f04270 */
[----:B------:R-:W-:-:S12]  /*21d70*/  BRA.DIV ~URZ, `(.L_x_6388) ;  /* 0x000035627f007947 */ /* 0x000fd8000b800000 */
[----:B------:R-:W-:-:S03]  /*21d80*/  VOTE.ANY R13, PT, !P0 ;  /* 0x00000000000d7806 */ /* 0x000fc600040e0100 */
.L_x_6453:
[----:B------:R-:W2:Y:S01]  /*21d90*/  LDL.LU R2, [R1+0x1c] ;  /* 0x00001c0001027983 */ /* 0x000ea20000300800 */
[----:B------:R-:W2:Y:S02]  /*21da0*/  POPC R11, R13 ;  /* 0x0000000d000b7309 */ /* 0x000ea40000000000 */
[----:B--2---:R-:W-:-:S05]  /*21db0*/  IADD3 R2, R11, R2, RZ ;  /* 0x000000020b027210 */ /* 0x004fca0007ffe0ff */
[----:B------:R2:W-:Y:S01]  /*21dc0*/  STL [R1+0x1c], R2 ;  /* 0x00001c0201007387 */ /* 0x0005e20000100800 */
[----:B------:R-:W-:Y:S05]  /*21dd0*/  BRA.DIV ~URZ, `(.L_x_6389) ;  /* 0x000035427f007947 */ /* 0x000fea000b800000 */
[----:B------:R3:W4:Y:S04]  /*21de0*/  SHFL.IDX PT, R6, R8, R11, 0x1f ;  /* 0x00001f0b08067589 */ /* 0x00072800000e0000 */
[----:B------:R3:W1:Y:S02]  /*21df0*/  SHFL.IDX PT, R5, R9, R11, 0x1f ;  /* 0x00001f0b09057589 */ /* 0x00066400000e0000 */
.L_x_6454:
[----:B------:R-:W-:Y:S01]  /*21e00*/  ISETP.NE.AND P0, PT, R13, RZ, PT ;  /* 0x000000ff0d00720c */ /* 0x000fe20003f05270 */
[----:B------:R-:W-:-:S12]  /*21e10*/  BSSY B0, `(.L_x_6390) ;  /* 0x0000005000007945 */ /* 0x000fd80003800000 */
[----:B------:R-:W-:Y:S05]  /*21e20*/  @!P0 BRA `(.L_x_6391) ;  /* 0x0000003000008947 */ /* 0x000fea0003800000 */
[----:B---3--:R-:W-:Y:S01]  /*21e30*/  IADD3 R11, R11, -0x1, RZ ;  /* 0xffffffff0b0b7810 */ /* 0x008fe20007ffe0ff */
[----:B------:R-:W-:Y:S05]  /*21e40*/  BRA.DIV ~URZ, `(.L_x_6392) ;  /* 0x000035a27f007947 */ /* 0x000fea000b800000 */
[----:B------:R3:W2:Y:S02]  /*21e50*/  SHFL.IDX PT, R15, R4, R11, 0x1f ;  /* 0x00001f0b040f7589 */ /* 0x0006a400000e0000 */
.L_x_6391:
[----:B------:R-:W-:Y:S05]  /*21e60*/  BSYNC B0 ;  /* 0x0000000000007941 */ /* 0x000fea0003800000 */
.L_x_6390:
        /* <DEDUP_REMOVED lines=68> */
.L_x_6394:
        /* <DEDUP_REMOVED lines=68> */
.L_x_6395:
[----:B------:R-:W-:Y:S05]  /*226f0*/  BSYNC B0 ;  /* 0x0000000000007941 */ /* 0x000fea0003800000 */
.L_x_6393:
[----:B------:R-:W-:-:S04]  /*22700*/  LOP3.LUT R3, RZ, R3, RZ, 0x33, !PT ;  /* 0x00000003ff037212 */ /* 0x000fc800078e33ff */
[----:B-1----:R-:W-:-:S05]  /*22710*/  IADD3 R2, R3, R6, RZ ;  /* 0x0000000603027210 */ /* 0x002fca0007ffe0ff */
[----:B------:R1:W-:Y:S01]  /*22720*/  STL [R1+0x14], R2 ;  /* 0x0000140201007387 */ /* 0x0003e20000100800 */
[----:B------:R-:W-:Y:S05]  /*22730*/  BRA `(.L_x_6396) ;  /* 0x0000005000007947 */ /* 0x000fea0003800000 */
.L_x_6384:
[----:B------:R-:W-:Y:S01]  /*22740*/  MOV R2, c[0x0][0x53c] ;  /* 0x00014f0000027a02 */ /* 0x000fe20000000f00 */
[----:B------:R2:W-:Y:S04]  /*22750*/  STL [R1+0x10], R10 ;  /* 0x0000100a01007387 */ /* 0x0005e80000100800 */
[----:B------:R2:W-:Y:S04]  /*22760*/  STL [R1+0x14], RZ ;  /* 0x000014ff01007387 */ /* 0x0005e80000100800 */
[----:B------:R2:W-:Y:S04]  /*22770*/  STL [R1+0x18], RZ ;  /* 0x000018ff01007387 */ /* 0x0005e80000100800 */
[----:B------:R2:W-:Y:S02]  /*22780*/  STL [R1+0x1c], R2 ;  /* 0x00001c0201007387 */ /* 0x0005e40000100800 */
.L_x_6396:
[----:B------:R-:W-:Y:S05]  /*22790*/  BSYNC B1 ;  /* 0x0000000000017941 */ /* 0x000fea0003800000 */
.L_x_6382:
        /* <DEDUP_REMOVED lines=9> */
.L_x_6377:
[----:B-1----:R-:W4:Y:S02]  /*22830*/  LDL R2, [R1+0x1c] ;  /* 0x00001c0001027983 */ /* 0x002f240000100800 */
[----:B----4-:R-:W-:-:S13]  /*22840*/  ISETP.GE.AND P0, PT, R2, c[0x0][0x53c], PT ;  /* 0x00014f0002007a0c */ /* 0x010fda0003f06270 */
[----:B--23--:R-:W-:Y:S01]  /*22850*/  @P0 CALL.REL.NOINC `(.L_x_6397) ;  /* 0x0000001000000944 */ /* 0x00cfe20003c00000 */
[----:B------:R-:W-:Y:S05]  /*22860*/  BRA `(.L_x_6398) ;  /* 0xfffdfd3000007947 */ /* 0x000fea000383ffff */
.L_x_6397:
[----:B------:R-:W-:Y:S05]  /*22870*/  EXIT ;  /* 0x000000000000794d */ /* 0x000fea0003800000 */
.L_x_6159:
[----:B------:R-:W-:Y:S01]  /*22880*/  IMAD.MOV.U32 R2, RZ, RZ, R4 ;  /* 0x000000ffff027224 */ /* 0x000fe200078e0004 */
[----:B------:R-:W-:Y:S02]  /*22890*/  MOV R5, 0x1 ;  /* 0x0000000100057802 */ /* 0x000fe40000000f00 */
[----:B------:R-:W-:Y:S02]  /*228a0*/  MOV R3, 0x228c0 ;  /* 0x000228c000037802 */ /* 0x000fe40000000f00 */
[----:B------:R-:W-:Y:S05]  /*228b0*/  CALL.REL.NOINC `($__internal_104_$__cuda_sm70_shflsync_up_p) ;  /* 0x00002c8000007944 */ /* 0x000fea0003c00000 */
[----:B------:R-:W-:Y:S01]  /*228c0*/  MOV R0, R5 ;  /* 0x0000000500007202 */ /* 0x000fe20000000f00 */
[----:B------:R-:W-:Y:S05]  /*228d0*/  BRA `(.L_x_6399) ;  /* 0xfffddb8000007947 */ /* 0x000fea000383ffff */
.L_x_6160:
[----:B------:R-:W-:Y:S01]  /*228e0*/  IMAD.MOV.U32 R2, RZ, RZ, R4 ;  /* 0x000000ffff027224 */ /* 0x000fe200078e0004 */
[----:B------:R-:W-:Y:S02]  /*228f0*/  MOV R5, 0x2 ;  /* 0x0000000200057802 */ /* 0x000fe40000000f00 */
[----:B------:R-:W-:Y:S02]  /*22900*/  MOV R3, 0x22920 ;  /* 0x0002292000037802 */ /* 0x000fe40000000f00 */
[----:B------:R-:W-:Y:S05]  /*22910*/  CALL.REL.NOINC `($__internal_104_$__cuda_sm70_shflsync_up_p) ;  /* 0x00002c2000007944 */ /* 0x000fea0003c00000 */
[----:B------:R-:W-:Y:S02]  /*22920*/  SEL R5, R5, RZ, P4 ;  /* 0x000000ff05057207 */ /* 0x000fe40002000000 */
[----:B------:R-:W-:-:S03]  /*22930*/  MOV R3, 0x22980 ;  /* 0x0002298000037802 */ /* 0x000fc60000000f00 */
[----:B------:R-:W-:Y:S01]  /*22940*/  IMAD.IADD R0, R4, 0x1, R5 ;  /* 0x0000000104007824 */ /* 0x000fe200078e0205 */
[----:B------:R-:W-:-:S03]  /*22950*/  MOV R5, 0x4 ;  /* 0x0000000400057802 */ /* 0x000fc60000000f00 */
[----:B------:R-:W-:Y:S02]  /*22960*/  IMAD.MOV.U32 R2, RZ, RZ, R0 ;  /* 0x000000ffff027224 */ /* 0x000fe400078e0000 */
        /* <DEDUP_REMOVED lines=13> */
[----:B------:R-:W-:Y:S01]  /*22a40*/  SEL R4, R5, RZ, P1 ;  /* 0x000000ff05047207 */ /* 0x000fe20000800000 */
[----:B------:R-:W-:Y:S01]  /*22a50*/  IMAD.MOV.U32 R2, RZ, RZ, 0x1f ;  /* 0x0000001fff027424 */ /* 0x000fe200078e00ff */
[----:B------:R-:W-:Y:S02]  /*22a60*/  MOV R232, 0x1f ;  /* 0x0000001f00e87802 */ /* 0x000fe40000000f00 */
[----:B------:R-:W-:Y:S01]  /*22a70*/  MOV R3, 0x22ab0 ;  /* 0x00022ab000037802 */ /* 0x000fe20000000f00 */
[----:B------:R-:W-:-:S04]  /*22a80*/  IMAD.IADD R4, R0, 0x1, R4 ;  /* 0x0000000100047824 */ /* 0x000fc800078e0204 */
[----:B------:R-:W-:Y:S02]  /*22a90*/  IMAD.MOV.U32 R231, RZ, RZ, R4 ;  /* 0x000000ffffe77224 */ /* 0x000fe400078e0004 */
[----:B------:R-:W-:Y:S05]  /*22aa0*/  CALL.REL.NOINC `($__internal_103_$__cuda_sm70_shflsync_idx_p) ;  /* 0x00002a1000007944 */ /* 0x000fea0003c00000 */
[----:B-----5:R-:W-:Y:S01]  /*22ab0*/  MOV R0, R232 ;  /* 0x000000e800007202 */ /* 0x020fe20000000f00 */
[----:B-1----:R-:W-:Y:S05]  /*22ac0*/  BRA `(.L_x_6400) ;  /* 0xfffdda9000007947 */ /* 0x002fea000383ffff */
.L_x_6162:
[----:B------:R-:W-:Y:S02]  /*22ad0*/  SEL R2, RZ, 0x1, P0 ;  /* 0x00000001ff027807 */ /* 0x000fe40000000000 */
[----:B------:R-:W-:Y:S02]  /*22ae0*/  MOV R3, 0x22b00 ;  /* 0x00022b0000037802 */ /* 0x000fe40000000f00 */
[----:B------:R-:W-:Y:S05]  /*22af0*/  CALL.REL.NOINC `($__internal_105_$__cuda_sm70_votesync_ballot) ;  /* 0x00002ab000007944 */ /* 0x000fea0003c00000 */
[----:B------:R-:W-:Y:S05]  /*22b00*/  BRA `(.L_x_6401) ;  /* 0xfffddae000007947 */ /* 0x000fea000383ffff */
.L_x_6163:
[----:B------:R-:W-:Y:S01]  /*22b10*/  IMAD.MOV.U32 R231, RZ, RZ, R9 ;  /* 0x000000ffffe77224 */ /* 0x000fe200078e0009 */
[----:B-1----:R-:W-:Y:S01]  /*22b20*/  MOV R2, R0 ;  /* 0x0000000000027202 */ /* 0x002fe20000000f00 */
[----:B------:R-:W-:Y:S01]  /*22b30*/  IMAD.MOV.U32 R232, RZ, RZ, 0x1f ;  /* 0x0000001fffe87424 */ /* 0x000fe200078e00ff */
[----:B------:R-:W-:Y:S02]  /*22b40*/  MOV R3, 0x22b60 ;  /* 0x00022b6000037802 */ /* 0x000fe40000000f00 */
[----:B------:R-:W-:Y:S05]  /*22b50*/  CALL.REL.NOINC `($__internal_103_$__cuda_sm70_shflsync_idx_p) ;  /* 0x0000296000007944 */ /* 0x000fea0003c00000 */
[----:B------:R-:W-:Y:S01]  /*22b60*/  IMAD.MOV.U32 R12, RZ, RZ, R232 ;  /* 0x000000ffff0c7224 */ /* 0x000fe200078e00e8 */
[----:B------:R-:W-:Y:S01]  /*22b70*/  MOV R231, R8 ;  /* 0x0000000800e77202 */ /* 0x000fe20000000f00 */
[----:B------:R-:W-:Y:S01]  /*22b80*/  IMAD.MOV.U32 R5, RZ, RZ, RZ ;  /* 0x000000ffff057224 */ /* 0x000fe200078e00ff */
[----:B-----5:R-:W-:Y:S01]  /*22b90*/  MOV R2, R0 ;  /* 0x0000000000027202 */ /* 0x020fe20000000f00 */
[----:B------:R-:W-:Y:S01]  /*22ba0*/  IMAD.MOV.U32 R232, RZ, RZ, 0x1f ;  /* 0x0000001fffe87424 */ /* 0x000fe200078e00ff */
[----:B------:R-:W-:-:S02]  /*22bb0*/  MOV R3, 0x22bd0 ;  /* 0x00022bd000037802 */ /* 0x000fc40000000f00 */
[----:B-1----:R-:W-:Y:S05]  /*22bc0*/  CALL.REL.NOINC `($__internal_103_$__cuda_sm70_shflsync_idx_p) ;  /* 0x000028f000007944 */ /* 0x002fea0003c00000 */
[----:B------:R-:W-:Y:S01]  /*22bd0*/  MOV R9, R232 ;  /* 0x000000e800097202 */ /* 0x000fe20000000f00 */
[----:B-1---5:R-:W-:Y:S05]  /*22be0*/  BRA `(.L_x_6402) ;  /* 0xfffdda7000007947 */ /* 0x022fea000383ffff */
.L_x_6166:
[----:B------:R-:W-:Y:S01]  /*22bf0*/  IMAD.MOV.U32 R231, RZ, RZ, R4 ;  /* 0x000000ffffe77224 */ /* 0x000fe200078e0004 */
[----:B-1----:R-:W-:Y:S01]  /*22c00*/  MOV R2, R0 ;  /* 0x0000000000027202 */ /* 0x002fe20000000f00 */
[----:B------:R-:W-:Y:S01]  /*22c10*/  IMAD.MOV.U32 R232, RZ, RZ, 0x1f ;  /* 0x0000001fffe87424 */ /* 0x000fe200078e00ff */
[----:B------:R-:W-:-:S02]  /*22c20*/  MOV R3, 0x22c40 ;  /* 0x00022c4000037802 */ /* 0x000fc40000000f00 */
[----:B---34-:R-:W-:Y:S05]  /*22c30*/  CALL.REL.NOINC `($__internal_103_$__cuda_sm70_shflsync_idx_p) ;  /* 0x0000288000007944 */ /* 0x018fea0003c00000 */
[----:B------:R-:W-:Y:S01]  /*22c40*/  MOV R5, R232 ;  /* 0x000000e800057202 */ /* 0x000fe20000000f00 */
[----:B-1---5:R-:W-:Y:S05]  /*22c50*/  BRA `(.L_x_6165) ;  /* 0xfffdda6000007947 */ /* 0x022fea000383ffff */
.L_x_6221:
[----:B------:R-:W-:Y:S01]  /*22c60*/  IMAD.MOV.U32 R231, RZ, RZ, R5 ;  /* 0x000000ffffe77224 */ /* 0x000fe200078e0005 */
[----:B------:R-:W-:Y:S01]  /*22c70*/  MOV R2, RZ ;  /* 0x000000ff00027202 */ /* 0x000fe20000000f00 */
[----:B------:R-:W-:Y:S01]  /*22c80*/  IMAD.MOV.U32 R232, RZ, RZ, 0x181f ;  /* 0x0000181fffe87424 */ /* 0x000fe200078e00ff */
[----:B------:R-:W-:-:S02]  /*22c90*/  MOV R3, 0x22cb0 ;  /* 0x00022cb000037802 */ /* 0x000fc40000000f00 */
[----:B-----5:R-:W-:Y:S05]  /*22ca0*/  CALL.REL.NOINC `($__internal_103_$__cuda_sm70_shflsync_idx_p) ;  /* 0x0000281000007944 */ /* 0x020fea0003c00000 */
[----:B------:R-:W-:Y:S01]  /*22cb0*/  MOV R4, R232 ;  /* 0x000000e800047202 */ /* 0x000fe20000000f00 */
[----:B-1---5:R-:W-:Y:S05]  /*22cc0*/  BRA `(.L_x_6403) ;  /* 0xfffe771000007947 */ /* 0x022fea000383ffff */
.L_x_6222:
[----:B------:R-:W-:Y:S01]  /*22cd0*/  IMAD.MOV.U32 R231, RZ, RZ, R6 ;  /* 0x000000ffffe77224 */ /* 0x000fe200078e0006 */
[----:B------:R-:W-:Y:S01]  /*22ce0*/  MOV R2, RZ ;  /* 0x000000ff00027202 */ /* 0x000fe20000000f00 */
[----:B------:R-:W-:Y:S01]  /*22cf0*/  IMAD.MOV.U32 R232, RZ, RZ, 0x181f ;  /* 0x0000181fffe87424 */ /* 0x000fe200078e00ff */
[----:B------:R-:W-:-:S02]  /*22d00*/  MOV R3, 0x22d20 ;  /* 0x00022d2000037802 */ /* 0x000fc40000000f00 */
[----:B-12--5:R-:W-:Y:S05]  /*22d10*/  CALL.REL.NOINC `($__internal_103_$__cuda_sm70_shflsync_idx_p) ;  /* 0x000027a000007944 */ /* 0x026fea0003c00000 */
[----:B------:R-:W-:Y:S01]  /*22d20*/  MOV R2, R232 ;  /* 0x000000e800027202 */ /* 0x000fe20000000f00 */
[----:B-1---5:R-:W-:Y:S05]  /*22d30*/  BRA `(.L_x_6404) ;  /* 0xfffe76c000007947 */ /* 0x022fea000383ffff */
.L_x_6225:
[----:B------:R-:W-:Y:S01]  /*22d40*/  IMAD.MOV.U32 R231, RZ, RZ, R5 ;  /* 0x000000ffffe77224 */ /* 0x000fe200078e0005 */
[----:B--2-4-:R-:W-:Y:S01]  /*22d50*/  MOV R2, 0x1 ;  /* 0x0000000100027802 */ /* 0x014fe20000000f00 */
[----:B------:R-:W-:Y:S01]  /*22d60*/  IMAD.MOV.U32 R232, RZ, RZ, 0x181f ;  /* 0x0000181fffe87424 */ /* 0x000fe200078e00ff */
[----:B------:R-:W-:-:S02]  /*22d70*/  MOV R3, 0x22d90 ;  /* 0x00022d9000037802 */ /* 0x000fc40000000f00 */
[----:B-1---5:R-:W-:Y:S05]  /*22d80*/  CALL.REL.NOINC `($__internal_103_$__cuda_sm70_shflsync_idx_p) ;  /* 0x0000273000007944 */ /* 0x022fea0003c00000 */
[----:B------:R-:W-:Y:S01]  /*22d90*/  IMAD.MOV.U32 R4, RZ, RZ, R232 ;  /* 0x000000ffff047224 */ /* 0x000fe200078e00e8 */
[----:B------:R-:W-:Y:S01]  /*22da0*/  MOV R2, 0x1 ;  /* 0x0000000100027802 */ /* 0x000fe20000000f00 */
[----:B------:R-:W-:Y:S01]  /*22db0*/  IMAD.MOV.U32 R231, RZ, RZ, R6 ;  /* 0x000000ffffe77224 */ /* 0x000fe200078e0006 */
[----:B------:R-:W-:-:S02]  /*22dc0*/  MOV R232, 0x181f ;  /* 0x0000181f00e87802 */ /* 0x000fc40000000f00 */
[----:B------:R-:W-:Y:S02]  /*22dd0*/  MOV R3, 0x22df0 ;  /* 0x00022df000037802 */ /* 0x000fe40000000f00 */
[----:B-1---5:R-:W-:Y:S05]  /*22de0*/  CALL.REL.NOINC `($__internal_103_$__cuda_sm70_shflsync_idx_p) ;  /* 0x000026d000007944 */ /* 0x022fea0003c00000 */
[----:B------:R-:W-:Y:S01]  /*22df0*/  MOV R2, R232 ;  /* 0x000000e800027202 */ /* 0x000fe20000000f00 */
[----:B-1---5:R-:W-:Y:S05]  /*22e00*/  BRA `(.L_x_6405) ;  /* 0xfffe779000007947 */ /* 0x022fea000383ffff */
.L_x_6228:
[----:B------:R-:W-:Y:S01]  /*22e10*/  IMAD.MOV.U32 R231, RZ, RZ, R5 ;  /* 0x000000ffffe77224 */ /* 0x000fe200078e0005 */
[----:B---34-:R-:W-:Y:S01]  /*22e20*/  MOV R2, 0x2 ;  /* 0x0000000200027802 */ /* 0x018fe20000000f00 */
[----:B------:R-:W-:Y:S01]  /*22e30*/  IMAD.MOV.U32 R232, RZ, RZ, 0x181f ;  /* 0x0000181fffe87424 */ /* 0x000fe200078e00ff */
[----:B------:R-:W-:Y:S02]  /*22e40*/  MOV R3, 0x22e60 ;  /* 0x00022e6000037802 */ /* 0x000fe40000000f00 */
[----:B-12--5:R-:W-:Y:S05]  /*22e50*/  CALL.REL.NOINC `($__internal_103_$__cuda_sm70_shflsync_idx_p) ;  /* 0x0000266000007944 */ /* 0x026fea0003c00000 */
[----:B------:R-:W-:Y:S01]  /*22e60*/  MOV R4, R232 ;  /* 0x000000e800047202 */ /* 0x000fe20000000f00 */
[----:B-1---5:R-:W-:Y:S05]  /*22e70*/  BRA `(.L_x_6406) ;  /* 0xfffe78a000007947 */ /* 0x022fea000383ffff */
.L_x_6229:
[----:B------:R-:W-:Y:S01]  /*22e80*/  IMAD.MOV.U32 R231, RZ, RZ, R6 ;  /* 0x000000ffffe77224 */ /* 0x000fe200078e0006 */
[----:B----4-:R-:W-:Y:S01]  /*22e90*/  MOV R2, 0x2 ;  /* 0x0000000200027802 */ /* 0x010fe20000000f00 */
[----:B------:R-:W-:Y:S01]  /*22ea0*/  IMAD.MOV.U32 R232, RZ, RZ, 0x181f ;  /* 0x0000181fffe87424 */ /* 0x000fe200078e00ff */
[----:B------:R-:W-:Y:S02]  /*22eb0*/  MOV R3, 0x22ed0 ;  /* 0x00022ed000037802 */ /* 0x000fe40000000f00 */
[----:B-123-5:R-:W-:Y:S05]  /*22ec0*/  CALL.REL.NOINC `($__internal_103_$__cuda_sm70_shflsync_idx_p) ;  /* 0x000025f000007944 */ /* 0x02efea0003c00000 */
[----:B------:R-:W-:Y:S01]  /*22ed0*/  MOV R2, R232 ;  /* 0x000000e800027202 */ /* 0x000fe20000000f00 */
[----:B-1---5:R-:W-:Y:S05]  /*22ee0*/  BRA `(.L_x_6407) ;  /* 0xfffe785000007947 */ /* 0x022fea000383ffff */
.L_x_6232:
[----:B------:R-:W-:Y:S01]  /*22ef0*/  IMAD.MOV.U32 R231, RZ, RZ, R5 ;  /* 0x000000ffffe77224 */ /* 0x000fe200078e0005 */
[----:B-12---:R-:W-:Y:S01]  /*22f00*/  MOV R2, 0x3 ;  /* 0x0000000300027802 */ /* 0x006fe20000000f00 */
[----:B------:R-:W-:Y:S01]  /*22f10*/  IMAD.MOV.U32 R232, RZ, RZ, 0x181f ;  /* 0x0000181fffe87424 */ /* 0x000fe200078e00ff */
[----:B------:R-:W-:-:S02]  /*22f20*/  MOV R3, 0x22f40 ;  /* 0x00022f4000037802 */ /* 0x000fc40000000f00 */
[----:B---345:R-:W-:Y:S05]  /*22f30*/  CALL.REL.NOINC `($__internal_103_$__cuda_sm70_shflsync_idx_p) ;  /* 0x0000258000007944 */ /* 0x038fea0003c00000 */
        /* <DEDUP_REMOVED lines=8> */
.L_x_6299:
[----:B------:R-:W-:Y:S01]  /*22fc0*/  IMAD.MOV.U32 R231, RZ, RZ, R5 ;  /* 0x000000ffffe77224 */ /* 0x000fe200078e0005 */
[----:B---3--:R-:W-:Y:S01]  /*22fd0*/  MOV R2, 0x1 ;  /* 0x0000000100027802 */ /* 0x008fe20000000f00 */
[----:B------:R-:W-:Y:S01]  /*22fe0*/  IMAD.MOV.U32 R232, RZ, RZ, 0x181f ;  /* 0x0000181fffe87424 */ /* 0x000fe200078e00ff */
[----:B------:R-:W-:Y:S02]  /*22ff0*/  MOV R3, 0x23010 ;  /* 0x0002301000037802 */ /* 0x000fe40000000f00 */
[----:B------:R-:W-:Y:S05]  /*23000*/  CALL.REL.NOINC `($__internal_103_$__cuda_sm70_shflsync_idx_p) ;  /* 0x000024b000007944 */ /* 0x000fea0003c00000 */
[----:B------:R-:W-:Y:S01]  /*23010*/  IMAD.MOV.U32 R5, RZ, RZ, R232 ;  /* 0x000000ffff057224 */ /* 0x000fe200078e00e8 */
[----:B------:R-:W-:Y:S01]  /*23020*/  MOV R2, 0x1 ;  /* 0x0000000100027802 */ /* 0x000fe20000000f00 */
[----:B------:R-:W-:Y:S01]  /*23030*/  IMAD.MOV.U32 R231, RZ, RZ, R6 ;  /* 0x000000ffffe77224 */ /* 0x000fe200078e0006 */
[----:B------:R-:W-:Y:S02]  /*23040*/  MOV R232, 0x181f ;  /* 0x0000181f00e87802 */ /* 0x000fe40000000f00 */
[----:B------:R-:W-:Y:S02]  /*23050*/  MOV R3, 0x23070 ;  /* 0x0002307000037802 */ /* 0x000fe40000000f00 */
[----:B-1---5:R-:W-:Y:S05]  /*23060*/  CALL.REL.NOINC `($__internal_103_$__cuda_sm70_shflsync_idx_p) ;  /* 0x0000245000007944 */ /* 0x022fea0003c00000 */
[----:B------:R-:W-:Y:S01]  /*23070*/  MOV R2, R232 ;  /* 0x000000e800027202 */ /* 0x000fe20000000f00 */
[----:B-1---5:R-:W-:Y:S05]  /*23080*/  BRA `(.L_x_6409) ;  /* 0xffff124000007947 */ /* 0x022fea000383ffff */
.L_x_6302:
[----:B------:R-:W-:Y:S01]  /*23090*/  IMAD.MOV.U32 R231, RZ, RZ, R5 ;  /* 0x000000ffffe77224 */ /* 0x000fe200078e0005 */
[----:B------:R-:W-:Y:S01]  /*230a0*/  MOV R2, RZ ;  /* 0x000000ff00027202 */ /* 0x000fe20000000f00 */
[----:B------:R-:W-:Y:S01]  /*230b0*/  IMAD.MOV.U32 R232, RZ, RZ, 0x181f ;  /* 0x0000181fffe87424 */ /* 0x000fe200078e00ff */
[----:B------:R-:W-:-:S02]  /*230c0*/  MOV R3, 0x230e0 ;  /* 0x000230e000037802 */ /* 0x000fc40000000f00 */
[----:B------:R-:W-:Y:S05]  /*230d0*/  CALL.REL.NOINC `($__internal_103_$__cuda_sm70_shflsync_idx_p) ;  /* 0x000023e000007944 */ /* 0x000fea0003c00000 */
[----:B------:R-:W-:Y:S01]  /*230e0*/  MOV R4, R232 ;  /* 0x000000e800047202 */ /* 0x000fe20000000f00 */
[----:B-1---5:R-:W-:Y:S05]  /*230f0*/  BRA `(.L_x_6410) ;  /* 0xffff200000007947 */ /* 0x022fea000383ffff */
.L_x_6303:
[----:B------:R-:W-:Y:S01]  /*23100*/  IMAD.MOV.U32 R231, RZ, RZ, R6 ;  /* 0x000000ffffe77224 */ /* 0x000fe200078e0006 */
[----:B------:R-:W-:Y:S01]  /*23110*/  MOV R2, RZ ;  /* 0x000000ff00027202 */ /* 0x000fe20000000f00 */
[----:B------:R-:W-:Y:S01]  /*23120*/  IMAD.MOV.U32 R232, RZ, RZ, 0x181f ;  /* 0x0000181fffe87424 */ /* 0x000fe200078e00ff */
[----:B------:R-:W-:-:S02]  /*23130*/  MOV R3, 0x23150 ;  /* 0x0002315000037802 */ /* 0x000fc40000000f00 */
[----:B-12---:R-:W-:Y:S05]  /*23140*/  CALL.REL.NOINC `($__internal_103_$__cuda_sm70_shflsync_idx_p) ;  /* 0x0000237000007944 */ /* 0x006fea0003c00000 */
[----:B------:R-:W-:Y:S01]  /*23150*/  MOV R2, R232 ;  /* 0x000000e800027202 */ /* 0x000fe20000000f00 */
[----:B-1---5:R-:W-:Y:S05]  /*23160*/  BRA `(.L_x_6411) ;  /* 0xffff1fb000007947 */ /* 0x022fea000383ffff */
.L_x_6306:
[----:B------:R-:W-:Y:S01]  /*23170*/  IMAD.MOV.U32 R231, RZ, RZ, R5 ;  /* 0x000000ffffe77224 */ /* 0x000fe200078e0005 */
[----:B----4-:R-:W-:Y:S01]  /*23180*/  MOV R2, 0x1 ;  /* 0x0000000100027802 */ /* 0x010fe20000000f00 */
[----:B------:R-:W-:Y:S01]  /*23190*/  IMAD.MOV.U32 R232, RZ, RZ, 0x181f ;  /* 0x0000181fffe87424 */ /* 0x000fe200078e00ff */
[----:B------:R-:W-:-:S03]  /*231a0*/  MOV R3, 0x231c0 ;  /* 0x000231c000037802 */ /* 0x000fc60000000f00 */
[----:B-123--:R-:W-:Y:S05]  /*231b0*/  CALL.REL.NOINC `($__internal_103_$__cuda_sm70_shflsync_idx_p) ;  /* 0x0000230000007944 */ /* 0x00efea0003c00000 */
        /* <DEDUP_REMOVED lines=8> */
.L_x_6307:
[----:B------:R-:W-:Y:S01]  /*23240*/  IMAD.MOV.U32 R231, RZ, RZ, R4 ;  /* 0x000000ffffe77224 */ /* 0x000fe200078e0004 */
[----:B------:R-:W-:Y:S01]  /*23250*/  MOV R2, RZ ;  /* 0x000000ff00027202 */ /* 0x000fe20000000f00 */
[----:B------:R-:W-:Y:S01]  /*23260*/  IMAD.MOV.U32 R232, RZ, RZ, 0x1c1f ;  /* 0x00001c1fffe87424 */ /* 0x000fe200078e00ff */
[----:B------:R-:W-:Y:S02]  /*23270*/  MOV R3, 0x23290 ;  /* 0x0002329000037802 */ /* 0x000fe40000000f00 */
[----:B------:R-:W-:Y:S05]  /*23280*/  CALL.REL.NOINC `($__internal_103_$__cuda_sm70_shflsync_idx_p) ;  /* 0x0000223000007944 */ /* 0x000fea0003c00000 */
[----:B------:R-:W-:Y:S01]  /*23290*/  MOV R2, R232 ;  /* 0x000000e800027202 */ /* 0x000fe20000000f00 */
[----:B-1---5:R-:W-:Y:S05]  /*232a0*/  BRA `(.L_x_6413) ;  /* 0xffff226000007947 */ /* 0x022fea000383ffff */
.L_x_6308:
[----:B------:R-:W-:Y:S01]  /*232b0*/  IMAD.MOV.U32 R231, RZ, RZ, R4 ;  /* 0x000000ffffe77224 */ /* 0x000fe200078e0004 */
[----:B------:R-:W-:Y:S01]  /*232c0*/  MOV R2, 0x1 ;  /* 0x0000000100027802 */ /* 0x000fe20000000f00 */
[----:B------:R-:W-:Y:S01]  /*232d0*/  IMAD.MOV.U32 R232, RZ, RZ, 0x1c1f ;  /* 0x00001c1fffe87424 */ /* 0x000fe200078e00ff */
[----:B------:R-:W-:Y:S02]  /*232e0*/  MOV R3, 0x23300 ;  /* 0x0002330000037802 */ /* 0x000fe40000000f00 */
[----:B-1----:R-:W-:Y:S05]  /*232f0*/  CALL.REL.NOINC `($__internal_103_$__cuda_sm70_shflsync_idx_p) ;  /* 0x000021c000007944 */ /* 0x002fea0003c00000 */
        /* <DEDUP_REMOVED lines=14> */
[----:B------:R-:W-:Y:S02]  /*233e0*/  ISETP.GT.AND P3, PT, R6, 0x10, PT ;  /* 0x000000100600780c */ /* 0x000fe40003f64270 */
        /* <DEDUP_REMOVED lines=36> */
[----:B-1---5:R-:W-:Y:S05]  /*23630*/  CALL.REL.NOINC `($__internal_102_$__cuda_sm70_shflsync_bfly_p) ;  /* 0x00001e2000007944 */ /* 0x022fea0003c00000 */
[----:B------:R-:W-:Y:S01]  /*23640*/  FMNMX.FTZ R6, R6, R186, !PT ;  /* 0x000000ba06067209 */ /* 0x000fe20007810000 */
[----:B------:R-:W-:Y:S01]  /*23650*/  IMAD.MOV.U32 R3, RZ, RZ, 0x1 ;  /* 0x00000001ff037424 */ /* 0x000fe200078e00ff */
[----:B------:R-:W-:-:S03]  /*23660*/  MOV R2, 0x23690 ;  /* 0x0002369000027802 */ /* 0x000fc60000000f00 */
[----:B------:R-:W-:Y:S02]  /*23670*/  IMAD.MOV.U32 R4, RZ, RZ, R6 ;  /* 0x000000ffff047224 */ /* 0x000fe400078e0006 */
[----:B------:R-:W-:Y:S05]  /*23680*/  CALL.REL.NOINC `($__internal_102_$__cuda_sm70_shflsync_bfly_p) ;  /* 0x00001dd000007944 */ /* 0x000fea0003c00000 */
[----:B------:R-:W-:Y:S01]  /*23690*/  FMNMX.FTZ R6, R6, R186, !PT ;  /* 0x000000ba06067209 */ /* 0x000fe20007810000 */
[----:B------:R-:W-:Y:S01]  /*236a0*/  IMAD.MOV.U32 R4, RZ, RZ, R5 ;  /* 0x000000ffff047224 */ /* 0x000fe200078e0005 */
[----:B------:R-:W-:Y:S01]  /*236b0*/  MOV R2, 0x236e0 ;  /* 0x000236e000027802 */ /* 0x000fe20000000f00 */
[----:B------:R-:W-:Y:S02]  /*236c0*/  IMAD.MOV.U32 R3, RZ, RZ, 0x2 ;  /* 0x00000002ff037424 */ /* 0x000fe400078e00ff */
[----:B------:R-:W-:Y:S05]  /*236d0*/  CALL.REL.NOINC `($__internal_102_$__cuda_sm70_shflsync_bfly_p) ;  /* 0x00001d8000007944 */ /* 0x000fea0003c00000 */
[----:B------:R-:W-:Y:S01]  /*236e0*/  FMNMX.FTZ R5, R5, R186, !PT ;  /* 0x000000ba05057209 */ /* 0x000fe20007810000 */
[----:B------:R-:W-:Y:S01]  /*236f0*/  IMAD.MOV.U32 R3, RZ, RZ, 0x1 ;  /* 0x00000001ff037424 */ /* 0x000fe200078e00ff */
[----:B------:R-:W-:-:S03]  /*23700*/  MOV R2, 0x23730 ;  /* 0x0002373000027802 */ /* 0x000fc60000000f00 */
[----:B------:R-:W-:Y:S02]  /*23710*/  IMAD.MOV.U32 R4, RZ, RZ, R5 ;  /* 0x000000ffff047224 */ /* 0x000fe400078e0005 */
[----:B------:R-:W-:Y:S05]  /*23720*/  CALL.REL.NOINC `($__internal_102_$__cuda_sm70_shflsync_bfly_p) ;  /* 0x00001d3000007944 */ /* 0x000fea0003c00000 */
[----:B------:R-:W-:Y:S01]  /*23730*/  MOV R4, R186 ;  /* 0x000000ba00047202 */ /* 0x000fe20000000f00 */
[----:B------:R-:W-:Y:S05]  /*23740*/  BRA `(.L_x_6414) ;  /* 0xffff22f000007947 */ /* 0x000fea000383ffff */
.L_x_6312:
[----:B------:R-:W-:Y:S01]  /*23750*/  MOV R2, RZ ;  /* 0x000000ff00027202 */ /* 0x000fe20000000f00 */
[----:B------:R-:W-:Y:S01]  /*23760*/  IMAD.MOV.U32 R231, RZ, RZ, R5 ;  /* 0x000000ffffe77224 */ /* 0x000fe200078e0005 */
[----:B------:R-:W-:Y:S01]  /*23770*/  MOV R3, 0x237a0 ;  /* 0x000237a000037802 */ /* 0x000fe20000000f00 */
[----:B------:R-:W-:Y:S02]  /*23780*/  IMAD.MOV.U32 R232, RZ, RZ, 0x181f ;  /* 0x0000181fffe87424 */ /* 0x000fe400078e00ff */
[----:B-1234-:R-:W-:Y:S05]  /*23790*/  CALL.REL.NOINC `($__internal_103_$__cuda_sm70_shflsync_idx_p) ;  /* 0x00001d2000007944 */ /* 0x01efea0003c00000 */
[----:B------:R-:W-:Y:S01]  /*237a0*/  MOV R4, R232 ;  /* 0x000000e800047202 */ /* 0x000fe20000000f00 */
[----:B-1---5:R-:W-:-:S05]  /*237b0*/  BRA `(.L_x_6415) ;  /* 0xffff378000007947 */ /* 0x022fca000383ffff */
.L_x_6313:
[----:B------:R-:W-:Y:S01]  /*237c0*/  MOV R2, RZ ;  /* 0x000000ff00027202 */ /* 0x000fe20000000f00 */
[----:B------:R-:W-:Y:S01]  /*237d0*/  IMAD.MOV.U32 R231, RZ, RZ, R6 ;  /* 0x000000ffffe77224 */ /* 0x000fe200078e0006 */
[----:B------:R-:W-:Y:S01]  /*237e0*/  MOV R3, 0x23810 ;  /* 0x0002381000037802 */ /* 0x000fe20000000f00 */
[----:B------:R-:W-:Y:S02]  /*237f0*/  IMAD.MOV.U32 R232, RZ, RZ, 0x181f ;  /* 0x0000181fffe87424 */ /* 0x000fe400078e00ff */
[----:B-1234-:R-:W-:Y:S05]  /*23800*/  CALL.REL.NOINC `($__internal_103_$__cuda_sm70_shflsync_idx_p) ;  /* 0x00001cb000007944 */ /* 0x01efea0003c00000 */
[----:B------:R-:W-:Y:S01]  /*23810*/  MOV R2, R232 ;  /* 0x000000e800027202 */ /* 0x000fe20000000f00 */
[----:B-1---5:R-:W-:-:S05]  /*23820*/  BRA `(.L_x_6416) ;  /* 0xffff373000007947 */ /* 0x022fca000383ffff */
.L_x_6314:
[----:B---3--:R-:W-:Y:S01]  /*23830*/  MOV R2, 0x1 ;  /* 0x0000000100027802 */ /* 0x008fe20000000f00 */
[----:B------:R-:W-:Y:S01]  /*23840*/  IMAD.MOV.U32 R231, RZ, RZ, R5 ;  /* 0x000000ffffe77224 */ /* 0x000fe200078e0005 */
[----:B------:R-:W-:Y:S01]  /*23850*/  MOV R3, 0x23880 ;  /* 0x0002388000037802 */ /* 0x000fe20000000f00 */
[----:B------:R-:W-:Y:S02]  /*23860*/  IMAD.MOV.U32 R232, RZ, RZ, 0x181f ;  /* 0x0000181fffe87424 */ /* 0x000fe400078e00ff */
[----:B-12-4-:R-:W-:Y:S05]  /*23870*/  CALL.REL.NOINC `($__internal_103_$__cuda_sm70_shflsync_idx_p) ;  /* 0x00001c4000007944 */ /* 0x016fea0003c00000 */
[----:B------:R-:W-:Y:S01]  /*23880*/  MOV R2, 0x1 ;  /* 0x0000000100027802 */ /* 0x000fe20000000f00 */
[----:B------:R-:W-:Y:S01]  /*23890*/  IMAD.MOV.U32 R4, RZ, RZ, R232 ;  /* 0x000000ffff047224 */ /* 0x000fe200078e00e8 */
[----:B------:R-:W-:Y:S01]  /*238a0*/  MOV R232, 0x181f ;  /* 0x0000181f00e87802 */ /* 0x000fe20000000f00 */
[----:B------:R-:W-:Y:S01]  /*238b0*/  IMAD.MOV.U32 R231, RZ, RZ, R6 ;  /* 0x000000ffffe77224 */ /* 0x000fe200078e0006 */
[----:B------:R-:W-:Y:S02]  /*238c0*/  MOV R3, 0x238e0 ;  /* 0x000238e000037802 */ /* 0x000fe40000000f00 */
[----:B-1---5:R-:W-:Y:S05]  /*238d0*/  CALL.REL.NOINC `($__internal_103_$__cuda_sm70_shflsync_idx_p) ;  /* 0x00001be000007944 */ /* 0x022fea0003c00000 */
[----:B------:R-:W-:Y:S01]  /*238e0*/  MOV R2, R232 ;  /* 0x000000e800027202 */ /* 0x000fe20000000f00 */
[----:B-1---5:R-:W-:-:S05]  /*238f0*/  BRA `(.L_x_6417) ;  /* 0xffff37f000007947 */ /* 0x022fca000383ffff */
.L_x_6317:
[----:B------:R-:W-:Y:S01]  /*23900*/  MOV R2, RZ ;  /* 0x000000ff00027202 */ /* 0x000fe20000000f00 */
[----:B------:R-:W-:Y:S01]  /*23910*/  IMAD.MOV.U32 R231, RZ, RZ, R6 ;  /* 0x000000ffffe77224 */ /* 0x000fe200078e0006 */
[----:B------:R-:W-:Y:S01]  /*23920*/  MOV R3, 0x23950 ;  /* 0x0002395000037802 */ /* 0x000fe20000000f00 */
[----:B------:R-:W-:Y:S02]  /*23930*/  IMAD.MOV.U32 R232, RZ, RZ, 0x181f ;  /* 0x0000181fffe87424 */ /* 0x000fe400078e00ff */
[----:B------:R-:W-:Y:S05]  /*23940*/  CALL.REL.NOINC `($__internal_103_$__cuda_sm70_shflsync_idx_p) ;  /* 0x00001b7000007944 */ /* 0x000fea0003c00000 */
[----:B------:R-:W-:Y:S01]  /*23950*/  MOV R4, R232 ;  /* 0x000000e800047202 */ /* 0x000fe20000000f00 */
[----:B-1---5:R-:W-:-:S05]  /*23960*/  BRA `(.L_x_6418) ;  /* 0xffff449000007947 */ /* 0x022fca000383ffff */
.L_x_6318:
[----:B------:R-:W-:Y:S01]  /*23970*/  MOV R2, RZ ;  /* 0x000000ff00027202 */ /* 0x000fe20000000f00 */
[----:B------:R-:W-:Y:S01]  /*23980*/  IMAD.MOV.U32 R231, RZ, RZ, R178 ;  /* 0x000000ffffe77224 */ /* 0x000fe200078e00b2 */
[----:B------:R-:W-:Y:S01]  /*23990*/  MOV R3, 0x239c0 ;  /* 0x000239c000037802 */ /* 0x000fe20000000f00 */
[----:B------:R-:W-:Y:S02]  /*239a0*/  IMAD.MOV.U32 R232, RZ, RZ, 0x181f ;  /* 0x0000181fffe87424 */ /* 0x000fe400078e00ff */
[----:B-12---:R-:W-:Y:S05]  /*239b0*/  CALL.REL.NOINC `($__internal_103_$__cuda_sm70_shflsync_idx_p) ;  /* 0x00001b0000007944 */ /* 0x006fea0003c00000 */
[----:B------:R-:W-:Y:S01]  /*239c0*/  MOV R2, R232 ;  /* 0x000000e800027202 */ /* 0x000fe20000000f00 */
[----:B-1---5:R-:W-:-:S05]  /*239d0*/  BRA `(.L_x_6419) ;  /* 0xffff444000007947 */ /* 0x022fca000383ffff */
.L_x_6319:
[----:B--2---:R-:W-:Y:S01]  /*239e0*/  MOV R2, 0x1 ;  /* 0x0000000100027802 */ /* 0x004fe20000000f00 */
[----:B------:R-:W-:Y:S01]  /*239f0*/  IMAD.MOV.U32 R231, RZ, RZ, R6 ;  /* 0x000000ffffe77224 */ /* 0x000fe200078e0006 */
[----:B------:R-:W-:Y:S01]  /*23a00*/  MOV R3, 0x23a30 ;  /* 0x00023a3000037802 */ /* 0x000fe20000000f00 */
[----:B------:R-:W-:Y:S03]  /*23a10*/  IMAD.MOV.U32 R232, RZ, RZ, 0x181f ;  /* 0x0000181fffe87424 */ /* 0x000fe600078e00ff */
[----:B-1-3--:R-:W-:Y:S05]  /*23a20*/  CALL.REL.NOINC `($__internal_103_$__cuda_sm70_shflsync_idx_p) ;  /* 0x00001a9000007944 */ /* 0x00afea0003c00000 */
        /* <DEDUP_REMOVED lines=8> */
.L_x_6320:
[----:B------:R-:W-:Y:S01]  /*23ab0*/  MOV R2, RZ ;  /* 0x000000ff00027202 */ /* 0x000fe20000000f00 */
[----:B------:R-:W-:Y:S01]  /*23ac0*/  IMAD.MOV.U32 R231, RZ, RZ, R4 ;  /* 0x000000ffffe77224 */ /* 0x000fe200078e0004 */
[----:B------:R-:W-:Y:S01]  /*23ad0*/  MOV R3, 0x23b00 ;  /* 0x00023b0000037802 */ /* 0x000fe20000000f00 */
[----:B------:R-:W-:Y:S02]  /*23ae0*/  IMAD.MOV.U32 R232, RZ, RZ, 0x1c1f ;  /* 0x00001c1fffe87424 */ /* 0x000fe400078e00ff */
[----:B---3--:R-:W-:Y:S05]  /*23af0*/  CALL.REL.NOINC `($__internal_103_$__cuda_sm70_shflsync_idx_p) ;  /* 0x000019c000007944 */ /* 0x008fea0003c00000 */
[----:B------:R-:W-:Y:S01]  /*23b00*/  MOV R2, R232 ;  /* 0x000000e800027202 */ /* 0x000fe20000000f00 */
[----:B-1---5:R-:W-:-:S05]  /*23b10*/  BRA `(.L_x_6421) ;  /* 0xffff46d000007947 */ /* 0x022fca000383ffff */
.L_x_6321:
[----:B------:R-:W-:Y:S01]  /*23b20*/  MOV R2, 0x1 ;  /* 0x0000000100027802 */ /* 0x000fe20000000f00 */
[----:B------:R-:W-:Y:S01]  /*23b30*/  IMAD.MOV.U32 R231, RZ, RZ, R4 ;  /* 0x000000ffffe77224 */ /* 0x000fe200078e0004 */
[----:B------:R-:W-:Y:S01]  /*23b40*/  MOV R3, 0x23b70 ;  /* 0x00023b7000037802 */ /* 0x000fe20000000f00 */
[----:B------:R-:W-:Y:S02]  /*23b50*/  IMAD.MOV.U32 R232, RZ, RZ, 0x1c1f ;  /* 0x00001c1fffe87424 */ /* 0x000fe400078e00ff */
[----:B-1----:R-:W-:Y:S05]  /*23b60*/  CALL.REL.NOINC `($__internal_103_$__cuda_sm70_shflsync_idx_p) ;  /* 0x0000195000007944 */ /* 0x002fea0003c00000 */
        /* <DEDUP_REMOVED lines=13> */
[C---:B------:R-:W-:Y:S02]  /*23c40*/  ISETP.GT.AND P3, PT, R5.reuse, 0x10, PT ;  /* 0x000000100500780c */ /* 0x040fe40003f64270 */
        /* <DEDUP_REMOVED lines=37> */
[----:B-1---5:R-:W-:Y:S05]  /*23ea0*/  CALL.REL.NOINC `($__internal_102_$__cuda_sm70_shflsync_bfly_p) ;  /* 0x000015b000007944 */ /* 0x022fea0003c00000 */
[----:B------:R-:W-:Y:S01]  /*23eb0*/  FMNMX.FTZ R4, R4, R186, !PT ;  /* 0x000000ba04047209 */ /* 0x000fe20007810000 */
[----:B------:R-:W-:Y:S01]  /*23ec0*/  IMAD.MOV.U32 R3, RZ, RZ, 0x1 ;  /* 0x00000001ff037424 */ /* 0x000fe200078e00ff */
[----:B------:R-:W-:Y:S02]  /*23ed0*/  MOV R2, 0x23ef0 ;  /* 0x00023ef000027802 */ /* 0x000fe40000000f00 */
[----:B------:R-:W-:Y:S05]  /*23ee0*/  CALL.REL.NOINC `($__internal_102_$__cuda_sm70_shflsync_bfly_p) ;  /* 0x0000157000007944 */ /* 0x000fea0003c00000 */
[----:B------:R-:W-:Y:S01]  /*23ef0*/  IMAD.MOV.U32 R3, RZ, RZ, 0x2 ;  /* 0x00000002ff037424 */ /* 0x000fe200078e00ff */
[----:B------:R-:W-:Y:S01]  /*23f00*/  FMNMX.FTZ R6, R4, R186, !PT ;  /* 0x000000ba04067209 */ /* 0x000fe20007810000 */
[----:B------:R-:W-:Y:S01]  /*23f10*/  IMAD.MOV.U32 R4, RZ, RZ, R5 ;  /* 0x000000ffff047224 */ /* 0x000fe200078e0005 */
[----:B------:R-:W-:Y:S02]  /*23f20*/  MOV R2, 0x23f40 ;  /* 0x00023f4000027802 */ /* 0x000fe40000000f00 */
[----:B------:R-:W-:Y:S05]  /*23f30*/  CALL.REL.NOINC `($__internal_102_$__cuda_sm70_shflsync_bfly_p) ;  /* 0x0000152000007944 */ /* 0x000fea0003c00000 */
[----:B------:R-:W-:Y:S01]  /*23f40*/  FMNMX.FTZ R4, R5, R186, !PT ;  /* 0x000000ba05047209 */ /* 0x000fe20007810000 */
[----:B------:R-:W-:Y:S01]  /*23f50*/  IMAD.MOV.U32 R3, RZ, RZ, 0x1 ;  /* 0x00000001ff037424 */ /* 0x000fe200078e00ff */
[----:B------:R-:W-:Y:S02]  /*23f60*/  MOV R2, 0x23f80 ;  /* 0x00023f8000027802 */ /* 0x000fe40000000f00 */
[----:B------:R-:W-:Y:S05]  /*23f70*/  CALL.REL.NOINC `($__internal_102_$__cuda_sm70_shflsync_bfly_p) ;  /* 0x000014e000007944 */ /* 0x000fea0003c00000 */
[----:B------:R-:W-:Y:S01]  /*23f80*/  MOV R2, R186 ;  /* 0x000000ba00027202 */ /* 0x000fe20000000f00 */
[----:B------:R-:W-:-:S05]  /*23f90*/  BRA `(.L_x_6422) ;  /* 0xffff478000007947 */ /* 0x000fca000383ffff */
.L_x_6324:
[----:B------:R-:W-:Y:S01]  /*23fa0*/  MOV R2, RZ ;  /* 0x000000ff00027202 */ /* 0x000fe20000000f00 */
[----:B------:R-:W-:Y:S01]  /*23fb0*/  IMAD.MOV.U32 R231, RZ, RZ, R4 ;  /* 0x000000ffffe77224 */ /* 0x000fe200078e0004 */
[----:B------:R-:W-:Y:S01]  /*23fc0*/  MOV R3, 0x23ff0 ;  /* 0x00023ff000037802 */ /* 0x000fe20000000f00 */
[----:B------:R-:W-:Y:S02]  /*23fd0*/  IMAD.MOV.U32 R232, RZ, RZ, 0x181f ;  /* 0x0000181fffe87424 */ /* 0x000fe400078e00ff */
[----:B-1234-:R-:W-:Y:S05]  /*23fe0*/  CALL.REL.NOINC `($__internal_103_$__cuda_sm70_shflsync_idx_p) ;  /* 0x000014d000007944 */ /* 0x01efea0003c00000 */
[----:B------:R-:W-:Y:S01]  /*23ff0*/  MOV R2, R232 ;  /* 0x000000e800027202 */ /* 0x000fe20000000f00 */
[----:B-1---5:R-:W-:-:S05]  /*24000*/  BRA `(.L_x_6423) ;  /* 0xffff608000007947 */ /* 0x022fca000383ffff */
.L_x_6327:
[----:B------:R-:W-:Y:S01]  /*24010*/  MOV R2, 0x1 ;  /* 0x0000000100027802 */ /* 0x000fe20000000f00 */
[----:B------:R-:W-:Y:S01]  /*24020*/  IMAD.MOV.U32 R231, RZ, RZ, R4 ;  /* 0x000000ffffe77224 */ /* 0x000fe200078e0004 */
[----:B------:R-:W-:Y:S01]  /*24030*/  MOV R3, 0x24060 ;  /* 0x0002406000037802 */ /* 0x000fe20000000f00 */
[----:B------:R-:W-:Y:S02]  /*24040*/  IMAD.MOV.U32 R232, RZ, RZ, 0x181f ;  /* 0x0000181fffe87424 */ /* 0x000fe400078e00ff */
[----:B-123--:R-:W-:Y:S05]  /*24050*/  CALL.REL.NOINC `($__internal_103_$__cuda_sm70_shflsync_idx_p) ;  /* 0x0000146000007944 */ /* 0x00efea0003c00000 */
        /* <DEDUP_REMOVED lines=8> */
.L_x_6330:
[----:B------:R-:W-:Y:S01]  /*240e0*/  MOV R2, RZ ;  /* 0x000000ff00027202 */ /* 0x000fe20000000f00 */
[----:B------:R-:W-:Y:S01]  /*240f0*/  IMAD.MOV.U32 R231, RZ, RZ, R178 ;  /* 0x000000ffffe77224 */ /* 0x000fe200078e00b2 */
[----:B------:R-:W-:Y:S01]  /*24100*/  MOV R3, 0x24130 ;  /* 0x0002413000037802 */ /* 0x000fe20000000f00 */
[----:B------:R-:W-:Y:S02]  /*24110*/  IMAD.MOV.U32 R232, RZ, RZ, 0x181f ;  /* 0x0000181fffe87424 */ /* 0x000fe400078e00ff */
[----:B------:R-:W-:Y:S05]  /*24120*/  CALL.REL.NOINC `($__internal_103_$__cuda_sm70_shflsync_idx_p) ;  /* 0x0000139000007944 */ /* 0x000fea0003c00000 */
[----:B------:R-:W-:Y:S01]  /*24130*/  MOV R4, R232 ;  /* 0x000000e800047202 */ /* 0x000fe20000000f00 */
[----:B-1---5:R-:W-:-:S05]  /*24140*/  BRA `(.L_x_6425) ;  /* 0xffff6df000007947 */ /* 0x022fca000383ffff */
.L_x_6331:
[----:B------:R-:W-:Y:S01]  /*24150*/  MOV R2, RZ ;  /* 0x000000ff00027202 */ /* 0x000fe20000000f00 */
[----:B------:R-:W-:Y:S01]  /*24160*/  IMAD.MOV.U32 R231, RZ, RZ, R179 ;  /* 0x000000ffffe77224 */ /* 0x000fe200078e00b3 */
[----:B------:R-:W-:Y:S01]  /*24170*/  MOV R3, 0x241a0 ;  /* 0x000241a000037802 */ /* 0x000fe20000000f00 */
[----:B------:R-:W-:Y:S02]  /*24180*/  IMAD.MOV.U32 R232, RZ, RZ, 0x181f ;  /* 0x0000181fffe87424 */ /* 0x000fe400078e00ff */
[----:B-12---:R-:W-:Y:S05]  /*24190*/  CALL.REL.NOINC `($__internal_103_$__cuda_sm70_shflsync_idx_p) ;  /* 0x0000132000007944 */ /* 0x006fea0003c00000 */
[----:B------:R-:W-:Y:S01]  /*241a0*/  MOV R2, R232 ;  /* 0x000000e800027202 */ /* 0x000fe20000000f00 */
[----:B-1---5:R-:W-:-:S05]  /*241b0*/  BRA `(.L_x_6426) ;  /* 0xffff6da000007947 */ /* 0x022fca000383ffff */
.L_x_6332:
        /* <DEDUP_REMOVED lines=13> */
.L_x_6333:
[----:B------:R-:W-:Y:S02]  /*24290*/  MOV R3, 0x2 ;  /* 0x0000000200037802 */ /* 0x000fe40000000f00 */
[----:B------:R-:W-:Y:S02]  /*242a0*/  MOV R2, 0x242c0 ;  /* 0x000242c000027802 */ /* 0x000fe40000000f00 */
[----:B---34-:R-:W-:Y:S05]  /*242b0*/  CALL.REL.NOINC `($__internal_102_$__cuda_sm70_shflsync_bfly_p) ;  /* 0x000011a000007944 */ /* 0x018fea0003c00000 */
[----:B------:R-:W-:Y:S01]  /*242c0*/  MOV R2, R186 ;  /* 0x000000ba00027202 */ /* 0x000fe20000000f00 */
[----:B------:R-:W-:-:S05]  /*242d0*/  BRA `(.L_x_6428) ;  /* 0xffff706000007947 */ /* 0x000fca000383ffff */
.L_x_6334:
[----:B------:R-:W-:Y:S02]  /*242e0*/  MOV R3, 0x1 ;  /* 0x0000000100037802 */ /* 0x000fe40000000f00 */
[----:B------:R-:W-:Y:S02]  /*242f0*/  MOV R2, 0x24310 ;  /* 0x0002431000027802 */ /* 0x000fe40000000f00 */
[----:B---34-:R-:W-:Y:S05]  /*24300*/  CALL.REL.NOINC `($__internal_102_$__cuda_sm70_shflsync_bfly_p) ;  /* 0x0000115000007944 */ /* 0x018fea0003c00000 */
        /* <DEDUP_REMOVED lines=11> */
.L_x_6336:
[----:B------:R-:W-:Y:S01]  /*243c0*/  IMAD.MOV.U32 R4, RZ, RZ, R235 ;  /* 0x000000ffff047224 */ /* 0x000fe200078e00eb */
[----:B------:R-:W-:-:S02]  /*243d0*/  MOV R3, 0x2 ;  /* 0x0000000200037802 */ /* 0x000fc40000000f00 */
[----:B------:R-:W-:Y:S02]  /*243e0*/  MOV R2, 0x24400 ;  /* 0x0002440000027802 */ /* 0x000fe40000000f00 */
[----:B------:R-:W-:Y:S05]  /*243f0*/  CALL.REL.NOINC `($__internal_102_$__cuda_sm70_shflsync_bfly_p) ;  /* 0x0000106000007944 */ /* 0x000fea0003c00000 */
[----:B------:R-:W-:Y:S01]  /*24400*/  MOV R2, R186 ;  /* 0x000000ba00027202 */ /* 0x000fe20000000f00 */
[----:B------:R-:W-:Y:S05]  /*24410*/  BRA `(.L_x_6430) ;  /* 0xffff86f000007947 */ /* 0x000fea000383ffff */
.L_x_6337:
[----:B------:R-:W-:Y:S02]  /*24420*/  MOV R3, 0x1 ;  /* 0x0000000100037802 */ /* 0x000fe40000000f00 */
[----:B------:R-:W-:Y:S02]  /*24430*/  MOV R2, 0x24450 ;  /* 0x0002445000027802 */ /* 0x000fe40000000f00 */
[----:B-1----:R-:W-:Y:S05]  /*24440*/  CALL.REL.NOINC `($__internal_102_$__cuda_sm70_shflsync_bfly_p) ;  /* 0x0000101000007944 */ /* 0x002fea0003c00000 */
[----:B------:R-:W-:Y:S01]  /*24450*/  FADD.FTZ R8, R4, R186 ;  /* 0x000000ba04087221 */ /* 0x000fe20000010000 */
[----:B------:R-:W-:Y:S02]  /*24460*/  MOV R4, R233 ;  /* 0x000000e900047202 */ /* 0x000fe40000000f00 */
[----:B------:R-:W-:Y:S02]  /*24470*/  MOV R3, 0x2 ;  /* 0x0000000200037802 */ /* 0x000fe40000000f00 */
[----:B------:R-:W-:Y:S02]  /*24480*/  MOV R2, 0x244a0 ;  /* 0x000244a000027802 */ /* 0x000fe40000000f00 */
[----:B------:R-:W-:Y:S05]  /*24490*/  CALL.REL.NOINC `($__internal_102_$__cuda_sm70_shflsync_bfly_p) ;  /* 0x00000fc000007944 */ /* 0x000fea0003c00000 */
[----:B------:R-:W-:Y:S01]  /*244a0*/  FADD.FTZ R4, R233, R186 ;  /* 0x000000bae9047221 */ /* 0x000fe20000010000 */
[----:B------:R-:W-:Y:S02]  /*244b0*/  MOV R3, 0x1 ;  /* 0x0000000100037802 */ /* 0x000fe40000000f00 */
[----:B------:R-:W-:-:S02]  /*244c0*/  MOV R2, 0x244e0 ;  /* 0x000244e000027802 */ /* 0x000fc40000000f00 */
[----:B------:R-:W-:Y:S05]  /*244d0*/  CALL.REL.NOINC `($__internal_102_$__cuda_sm70_shflsync_bfly_p) ;  /* 0x00000f8000007944 */ /* 0x000fea0003c00000 */
[----:B------:R-:W-:Y:S01]  /*244e0*/  MOV R2, R186 ;  /* 0x000000ba00027202 */ /* 0x000fe20000000f00 */
[----:B------:R-:W-:Y:S05]  /*244f0*/  BRA `(.L_x_6431) ;  /* 0xffff868000007947 */ /* 0x000fea000383ffff */
.L_x_6344:
[----:B--234-:R-:W-:Y:S01]  /*24500*/  IMAD.MOV.U32 R231, RZ, RZ, R6 ;  /* 0x000000ffffe77224 */ /* 0x01cfe200078e0006 */
[----:B------:R-:W-:Y:S01]  /*24510*/  MOV R2, RZ ;  /* 0x000000ff00027202 */ /* 0x000fe20000000f00 */
[----:B------:R-:W-:Y:S01]  /*24520*/  IMAD.MOV.U32 R232, RZ, RZ, 0x181f ;  /* 0x0000181fffe87424 */ /* 0x000fe200078e00ff */
[----:B------:R-:W-:-:S02]  /*24530*/  MOV R3, 0x24550 ;  /* 0x0002455000037802 */ /* 0x000fc40000000f00 */
[----:B-1----:R-:W-:Y:S05]  /*24540*/  CALL.REL.NOINC `($__internal_103_$__cuda_sm70_shflsync_idx_p) ;  /* 0x00000f7000007944 */ /* 0x002fea0003c00000 */
[----:B------:R-:W-:Y:S01]  /*24550*/  MOV R4, R232 ;  /* 0x000000e800047202 */ /* 0x000fe20000000f00 */
[----:B-1---5:R-:W-:Y:S05]  /*24560*/  BRA `(.L_x_6432) ;  /* 0xffffa2c000007947 */ /* 0x022fea000383ffff */
.L_x_6345:
[----:B------:R-:W-:Y:S01]  /*24570*/  IMAD.MOV.U32 R231, RZ, RZ, R16 ;  /* 0x000000ffffe77224 */ /* 0x000fe200078e0010 */
[----:B------:R-:W-:Y:S01]  /*24580*/  MOV R2, RZ ;  /* 0x000000ff00027202 */ /* 0x000fe20000000f00 */
[----:B------:R-:W-:Y:S01]  /*24590*/  IMAD.MOV.U32 R232, RZ, RZ, 0x181f ;  /* 0x0000181fffe87424 */ /* 0x000fe200078e00ff */
[----:B------:R-:W-:-:S02]  /*245a0*/  MOV R3, 0x245c0 ;  /* 0x000245c000037802 */ /* 0x000fc40000000f00 */
[----:B-123--:R-:W-:Y:S05]  /*245b0*/  CALL.REL.NOINC `($__internal_103_$__cuda_sm70_shflsync_idx_p) ;  /* 0x00000f0000007944 */ /* 0x00efea0003c00000 */
[----:B------:R-:W-:Y:S01]  /*245c0*/  MOV R2, R232 ;  /* 0x000000e800027202 */ /* 0x000fe20000000f00 */
[----:B-1---5:R-:W-:Y:S05]  /*245d0*/  BRA `(.L_x_6433) ;  /* 0xffffa27000007947 */ /* 0x022fea000383ffff */
.L_x_6348:
[----:B------:R-:W-:Y:S01]  /*245e0*/  IMAD.MOV.U32 R231, RZ, RZ, R6 ;  /* 0x000000ffffe77224 */ /* 0x000fe200078e0006 */
[----:B--2---:R-:W-:Y:S01]  /*245f0*/  MOV R2, 0x1 ;  /* 0x0000000100027802 */ /* 0x004fe20000000f00 */
[----:B------:R-:W-:Y:S01]  /*24600*/  IMAD.MOV.U32 R232, RZ, RZ, 0x181f ;  /* 0x0000181fffe87424 */ /* 0x000fe200078e00ff */
[----:B------:R-:W-:-:S02]  /*24610*/  MOV R3, 0x24630 ;  /* 0x0002463000037802 */ /* 0x000fc40000000f00 */
[----:B-1-34-:R-:W-:Y:S05]  /*24620*/  CALL.REL.NOINC `($__internal_103_$__cuda_sm70_shflsync_idx_p) ;  /* 0x00000e9000007944 */ /* 0x01afea0003c00000 */
        /* <DEDUP_REMOVED lines=8> */
.L_x_6351:
[----:B------:R-:W-:Y:S01]  /*246b0*/  IMAD.MOV.U32 R231, RZ, RZ, R6 ;  /* 0x000000ffffe77224 */ /* 0x000fe200078e0006 */
[----:B--2---:R-:W-:Y:S01]  /*246c0*/  MOV R2, 0x2 ;  /* 0x0000000200027802 */ /* 0x004fe20000000f00 */
[----:B------:R-:W-:Y:S01]  /*246d0*/  IMAD.MOV.U32 R232, RZ, RZ, 0x181f ;  /* 0x0000181fffe87424 */ /* 0x000fe200078e00ff */
[----:B------:R-:W-:Y:S02]  /*246e0*/  MOV R3, 0x24700 ;  /* 0x0002470000037802 */ /* 0x000fe40000000f00 */
[----:B-1-34-:R-:W-:Y:S05]  /*246f0*/  CALL.REL.NOINC `($__internal_103_$__cuda_sm70_shflsync_idx_p) ;  /* 0x00000dc000007944 */ /* 0x01afea0003c00000 */
[----:B------:R-:W-:Y:S01]  /*24700*/  MOV R4, R232 ;  /* 0x000000e800047202 */ /* 0x000fe20000000f00 */
[----:B-1---5:R-:W-:Y:S05]  /*24710*/  BRA `(.L_x_6435) ;  /* 0xffffa41000007947 */ /* 0x022fea000383ffff */
.L_x_6352:
[----:B------:R-:W-:Y:S01]  /*24720*/  IMAD.MOV.U32 R231, RZ, RZ, R16 ;  /* 0x000000ffffe77224 */ /* 0x000fe200078e0010 */
[----:B--2---:R-:W-:Y:S01]  /*24730*/  MOV R2, 0x2 ;  /* 0x0000000200027802 */ /* 0x004fe20000000f00 */
[----:B------:R-:W-:Y:S01]  /*24740*/  IMAD.MOV.U32 R232, RZ, RZ, 0x181f ;  /* 0x0000181fffe87424 */ /* 0x000fe200078e00ff */
[----:B------:R-:W-:Y:S02]  /*24750*/  MOV R3, 0x24770 ;  /* 0x0002477000037802 */ /* 0x000fe40000000f00 */
[----:B-1-34-:R-:W-:Y:S05]  /*24760*/  CALL.REL.NOINC `($__internal_103_$__cuda_sm70_shflsync_idx_p) ;  /* 0x00000d5000007944 */ /* 0x01afea0003c00000 */
[----:B------:R-:W-:Y:S01]  /*24770*/  MOV R2, R232 ;  /* 0x000000e800027202 */ /* 0x000fe20000000f00 */
[----:B-1---5:R-:W-:Y:S05]  /*24780*/  BRA `(.L_x_6436) ;  /* 0xffffa3c000007947 */ /* 0x022fea000383ffff */
.L_x_6355:
[----:B------:R-:W-:Y:S01]  /*24790*/  IMAD.MOV.U32 R231, RZ, RZ, R6 ;  /* 0x000000ffffe77224 */ /* 0x000fe200078e0006 */
[----:B---34-:R-:W-:Y:S01]  /*247a0*/  MOV R2, 0x3 ;  /* 0x0000000300027802 */ /* 0x018fe20000000f00 */
[----:B------:R-:W-:Y:S01]  /*247b0*/  IMAD.MOV.U32 R232, RZ, RZ, 0x181f ;  /* 0x0000181fffe87424 */ /* 0x000fe200078e00ff */
[----:B------:R-:W-:-:S02]  /*247c0*/  MOV R3, 0x247e0 ;  /* 0x000247e000037802 */ /* 0x000fc40000000f00 */
[----:B-12---:R-:W-:Y:S05]  /*247d0*/  CALL.REL.NOINC `($__internal_103_$__cuda_sm70_shflsync_idx_p) ;  /* 0x00000ce000007944 */ /* 0x006fea0003c00000 */
        /* <DEDUP_REMOVED lines=8> */
.L_x_6357:
[----:B------:R-:W-:Y:S01]  /*24860*/  IMAD.MOV.U32 R231, RZ, RZ, R5 ;  /* 0x000000ffffe77224 */ /* 0x000fe200078e0005 */
[----:B------:R-:W-:Y:S01]  /*24870*/  MOV R2, RZ ;  /* 0x000000ff00027202 */ /* 0x000fe20000000f00 */
[----:B------:R-:W-:Y:S01]  /*24880*/  IMAD.MOV.U32 R232, RZ, RZ, 0x1c1f ;  /* 0x00001c1fffe87424 */ /* 0x000fe200078e00ff */
[----:B------:R-:W-:Y:S02]  /*24890*/  MOV R3, 0x248b0 ;  /* 0x000248b000037802 */ /* 0x000fe40000000f00 */
[----:B------:R-:W-:Y:S05]  /*248a0*/  CALL.REL.NOINC `($__internal_103_$__cuda_sm70_shflsync_idx_p) ;  /* 0x00000c1000007944 */ /* 0x000fea0003c00000 */
[----:B------:R-:W-:Y:S01]  /*248b0*/  MOV R4, R232 ;  /* 0x000000e800047202 */ /* 0x000fe20000000f00 */
[----:B-1---5:R-:W-:Y:S05]  /*248c0*/  BRA `(.L_x_6438) ;  /* 0xffffa79000007947 */ /* 0x022fea000383ffff */
.L_x_6358:
[----:B------:R-:W-:Y:S01]  /*248d0*/  IMAD.MOV.U32 R231, RZ, RZ, R6 ;  /* 0x000000ffffe77224 */ /* 0x000fe200078e0006 */
[----:B------:R-:W-:Y:S01]  /*248e0*/  MOV R2, RZ ;  /* 0x000000ff00027202 */ /* 0x000fe20000000f00 */
[----:B------:R-:W-:Y:S01]  /*248f0*/  IMAD.MOV.U32 R232, RZ, RZ, 0x1c1f ;  /* 0x00001c1fffe87424 */ /* 0x000fe200078e00ff */
[----:B------:R-:W-:Y:S02]  /*24900*/  MOV R3, 0x24920 ;  /* 0x0002492000037802 */ /* 0x000fe40000000f00 */
[----:B-12---:R-:W-:Y:S05]  /*24910*/  CALL.REL.NOINC `($__internal_103_$__cuda_sm70_shflsync_idx_p) ;  /* 0x00000ba000007944 */ /* 0x006fea0003c00000 */
[----:B------:R-:W-:Y:S01]  /*24920*/  MOV R2, R232 ;  /* 0x000000e800027202 */ /* 0x000fe20000000f00 */
[----:B-1---5:R-:W-:Y:S05]  /*24930*/  BRA `(.L_x_6439) ;  /* 0xffffa74000007947 */ /* 0x022fea000383ffff */
.L_x_6361:
[----:B------:R-:W-:Y:S01]  /*24940*/  IMAD.MOV.U32 R231, RZ, RZ, R5 ;  /* 0x000000ffffe77224 */ /* 0x000fe200078e0005 */
[----:B-1--4-:R-:W-:Y:S01]  /*24950*/  MOV R2, 0x1 ;  /* 0x0000000100027802 */ /* 0x012fe20000000f00 */
[----:B------:R-:W-:Y:S01]  /*24960*/  IMAD.MOV.U32 R232, RZ, RZ, 0x1c1f ;  /* 0x00001c1fffe87424 */ /* 0x000fe200078e00ff */
[----:B------:R-:W-:-:S02]  /*24970*/  MOV R3, 0x24990 ;  /* 0x0002499000037802 */ /* 0x000fc40000000f00 */
[----:B--23--:R-:W-:Y:S05]  /*24980*/  CALL.REL.NOINC `($__internal_103_$__cuda_sm70_shflsync_idx_p) ;  /* 0x00000b3000007944 */ /* 0x00cfea0003c00000 */
        /* <DEDUP_REMOVED lines=8> */
.L_x_6365:
[----:B------:R-:W-:Y:S01]  /*24a10*/  IMAD.MOV.U32 R231, RZ, RZ, R5 ;  /* 0x000000ffffe77224 */ /* 0x000fe200078e0005 */
[----:B------:R-:W-:Y:S01]  /*24a20*/  MOV R2, RZ ;  /* 0x000000ff00027202 */ /* 0x000fe20000000f00 */
[----:B------:R-:W-:Y:S01]  /*24a30*/  IMAD.MOV.U32 R232, RZ, RZ, 0x181f ;  /* 0x0000181fffe87424 */ /* 0x000fe200078e00ff */
[----:B------:R-:W-:Y:S02]  /*24a40*/  MOV R3, 0x24a60 ;  /* 0x00024a6000037802 */ /* 0x000fe40000000f00 */
[----:B------:R-:W-:Y:S05]  /*24a50*/  CALL.REL.NOINC `($__internal_103_$__cuda_sm70_shflsync_idx_p) ;  /* 0x00000a6000007944 */ /* 0x000fea0003c00000 */
[----:B------:R-:W-:Y:S01]  /*24a60*/  MOV R4, R232 ;  /* 0x000000e800047202 */ /* 0x000fe20000000f00 */
[----:B-1---5:R-:W-:Y:S05]  /*24a70*/  BRA `(.L_x_6441) ;  /* 0xffffc6f000007947 */ /* 0x022fea000383ffff */
.L_x_6366:
[----:B------:R-:W-:Y:S01]  /*24a80*/  IMAD.MOV.U32 R231, RZ, RZ, R16 ;  /* 0x000000ffffe77224 */ /* 0x000fe200078e0010 */
[----:B------:R-:W-:Y:S01]  /*24a90*/  MOV R2, RZ ;  /* 0x000000ff00027202 */ /* 0x000fe20000000f00 */
[----:B------:R-:W-:Y:S01]  /*24aa0*/  IMAD.MOV.U32 R232, RZ, RZ, 0x181f ;  /* 0x0000181fffe87424 */ /* 0x000fe200078e00ff */
[----:B------:R-:W-:Y:S02]  /*24ab0*/  MOV R3, 0x24ad0 ;  /* 0x00024ad000037802 */ /* 0x000fe40000000f00 */
[----:B-12---:R-:W-:Y:S05]  /*24ac0*/  CALL.REL.NOINC `($__internal_103_$__cuda_sm70_shflsync_idx_p) ;  /* 0x000009f000007944 */ /* 0x006fea0003c00000 */
[----:B------:R-:W-:Y:S01]  /*24ad0*/  MOV R2, R232 ;  /* 0x000000e800027202 */ /* 0x000fe20000000f00 */
[----:B-1---5:R-:W-:Y:S05]  /*24ae0*/  BRA `(.L_x_6442) ;  /* 0xffffc6a000007947 */ /* 0x022fea000383ffff */
.L_x_6369:
[----:B------:R-:W-:Y:S01]  /*24af0*/  IMAD.MOV.U32 R231, RZ, RZ, R5 ;  /* 0x000000ffffe77224 */ /* 0x000fe200078e0005 */
[----:B--2-4-:R-:W-:Y:S01]  /*24b00*/  MOV R2, 0x1 ;  /* 0x0000000100027802 */ /* 0x014fe20000000f00 */
[----:B------:R-:W-:Y:S01]  /*24b10*/  IMAD.MOV.U32 R232, RZ, RZ, 0x181f ;  /* 0x0000181fffe87424 */ /* 0x000fe200078e00ff */
[----:B------:R-:W-:-:S02]  /*24b20*/  MOV R3, 0x24b40 ;  /* 0x00024b4000037802 */ /* 0x000fc40000000f00 */
[----:B-1-3--:R-:W-:Y:S05]  /*24b30*/  CALL.REL.NOINC `($__internal_103_$__cuda_sm70_shflsync_idx_p) ;  /* 0x0000098000007944 */ /* 0x00afea0003c00000 */
        /* <DEDUP_REMOVED lines=8> */
.L_x_6372:
[----:B------:R-:W-:Y:S01]  /*24bc0*/  IMAD.MOV.U32 R231, RZ, RZ, R5 ;  /* 0x000000ffffe77224 */ /* 0x000fe200078e0005 */
[----:B-1--4-:R-:W-:Y:S01]  /*24bd0*/  MOV R2, 0x2 ;  /* 0x0000000200027802 */ /* 0x012fe20000000f00 */
[----:B------:R-:W-:Y:S01]  /*24be0*/  IMAD.MOV.U32 R232, RZ, RZ, 0x181f ;  /* 0x0000181fffe87424 */ /* 0x000fe200078e00ff */
[----:B------:R-:W-:Y:S02]  /*24bf0*/  MOV R3, 0x24c10 ;  /* 0x00024c1000037802 */ /* 0x000fe40000000f00 */
[----:B--23--:R-:W-:Y:S05]  /*24c00*/  CALL.REL.NOINC `($__internal_103_$__cuda_sm70_shflsync_idx_p) ;  /* 0x000008b000007944 */ /* 0x00cfea0003c00000 */
[----:B------:R-:W-:Y:S01]  /*24c10*/  MOV R4, R232 ;  /* 0x000000e800047202 */ /* 0x000fe20000000f00 */
[----:B-1---5:R-:W-:Y:S05]  /*24c20*/  BRA `(.L_x_6444) ;  /* 0xffffc85000007947 */ /* 0x022fea000383ffff */
.L_x_6373:
[----:B------:R-:W-:Y:S01]  /*24c30*/  IMAD.MOV.U32 R231, RZ, RZ, R16 ;  /* 0x000000ffffe77224 */ /* 0x000fe200078e0010 */
[----:B----4-:R-:W-:Y:S01]  /*24c40*/  MOV R2, 0x2 ;  /* 0x0000000200027802 */ /* 0x010fe20000000f00 */
[----:B------:R-:W-:Y:S01]  /*24c50*/  IMAD.MOV.U32 R232, RZ, RZ, 0x181f ;  /* 0x0000181fffe87424 */ /* 0x000fe200078e00ff */
[----:B------:R-:W-:Y:S02]  /*24c60*/  MOV R3, 0x24c80 ;  /* 0x00024c8000037802 */ /* 0x000fe40000000f00 */
[----:B-123--:R-:W-:Y:S05]  /*24c70*/  CALL.REL.NOINC `($__internal_103_$__cuda_sm70_shflsync_idx_p) ;  /* 0x0000084000007944 */ /* 0x00efea0003c00000 */
[----:B------:R-:W-:Y:S01]  /*24c80*/  MOV R2, R232 ;  /* 0x000000e800027202 */ /* 0x000fe20000000f00 */
[----:B-1---5:R-:W-:Y:S05]  /*24c90*/  BRA `(.L_x_6445) ;  /* 0xffffc80000007947 */ /* 0x022fea000383ffff */
.L_x_6376:
[----:B------:R-:W-:Y:S01]  /*24ca0*/  IMAD.MOV.U32 R231, RZ, RZ, R5 ;  /* 0x000000ffffe77224 */ /* 0x000fe200078e0005 */
[----:B-1----:R-:W-:Y:S01]  /*24cb0*/  MOV R2, 0x3 ;  /* 0x0000000300027802 */ /* 0x002fe20000000f00 */
[----:B------:R-:W-:Y:S01]  /*24cc0*/  IMAD.MOV.U32 R232, RZ, RZ, 0x181f ;  /* 0x0000181fffe87424 */ /* 0x000fe200078e00ff */
[----:B------:R-:W-:-:S02]  /*24cd0*/  MOV R3, 0x24cf0 ;  /* 0x00024cf000037802 */ /* 0x000fc40000000f00 */
[----:B--234-:R-:W-:Y:S05]  /*24ce0*/  CALL.REL.NOINC `($__internal_103_$__cuda_sm70_shflsync_idx_p) ;  /* 0x000007d000007944 */ /* 0x01cfea0003c00000 */
        /* <DEDUP_REMOVED lines=8> */
.L_x_6378:
[----:B------:R-:W-:Y:S01]  /*24d70*/  IMAD.MOV.U32 R231, RZ, RZ, R114 ;  /* 0x000000ffffe77224 */ /* 0x000fe200078e0072 */
[----:B------:R-:W-:Y:S01]  /*24d80*/  MOV R2, RZ ;  /* 0x000000ff00027202 */ /* 0x000fe20000000f00 */
[----:B------:R-:W-:Y:S01]  /*24d90*/  IMAD.MOV.U32 R232, RZ, RZ, 0x1f ;  /* 0x0000001fffe87424 */ /* 0x000fe200078e00ff */
[----:B------:R-:W-:Y:S02]  /*24da0*/  MOV R3, 0x24dc0 ;  /* 0x00024dc000037802 */ /* 0x000fe40000000f00 */
[----:B------:R-:W-:Y:S05]  /*24db0*/  CALL.REL.NOINC `($__internal_103_$__cuda_sm70_shflsync_idx_p) ;  /* 0x0000070000007944 */ /* 0x000fea0003c00000 */
[----:B------:R-:W-:Y:S01]  /*24dc0*/  MOV R10, R232 ;  /* 0x000000e8000a7202 */ /* 0x000fe20000000f00 */
[----:B-1---5:R-:W-:Y:S05]  /*24dd0*/  BRA `(.L_x_6447) ;  /* 0xffffca7000007947 */ /* 0x022fea000383ffff */
.L_x_6379:
[----:B------:R-:W-:Y:S01]  /*24de0*/  IMAD.MOV.U32 R231, RZ, RZ, R114 ;  /* 0x000000ffffe77224 */ /* 0x000fe200078e0072 */
[----:B------:R-:W-:Y:S01]  /*24df0*/  MOV R2, 0x1 ;  /* 0x0000000100027802 */ /* 0x000fe20000000f00 */
[----:B------:R-:W-:Y:S01]  /*24e00*/  IMAD.MOV.U32 R232, RZ, RZ, 0x1f ;  /* 0x0000001fffe87424 */ /* 0x000fe200078e00ff */
[----:B------:R-:W-:Y:S02]  /*24e10*/  MOV R3, 0x24e30 ;  /* 0x00024e3000037802 */ /* 0x000fe40000000f00 */
[----:B-12---:R-:W-:Y:S05]  /*24e20*/  CALL.REL.NOINC `($__internal_103_$__cuda_sm70_shflsync_idx_p) ;  /* 0x0000069000007944 */ /* 0x006fea0003c00000 */
[----:B------:R-:W-:Y:S01]  /*24e30*/  MOV R6, R232 ;  /* 0x000000e800067202 */ /* 0x000fe20000000f00 */
[----:B-1---5:R-:W-:Y:S05]  /*24e40*/  BRA `(.L_x_6448) ;  /* 0xffffca2000007947 */ /* 0x022fea000383ffff */
.L_x_6380:
[----:B------:R-:W-:Y:S01]  /*24e50*/  IMAD.MOV.U32 R2, RZ, RZ, R4 ;  /* 0x000000ffff027224 */ /* 0x000fe200078e0004 */
[----:B------:R-:W-:-:S02]  /*24e60*/  MOV R5, 0x1 ;  /* 0x0000000100057802 */ /* 0x000fc40000000f00 */
[----:B------:R-:W-:Y:S02]  /*24e70*/  MOV R3, 0x24e90 ;  /* 0x00024e9000037802 */ /* 0x000fe40000000f00 */
[----:B-1234-:R-:W-:Y:S05]  /*24e80*/  CALL.REL.NOINC `($__internal_104_$__cuda_sm70_shflsync_up_p) ;  /* 0x000006b000007944 */ /* 0x01efea0003c00000 */
[----:B------:R-:W-:Y:S05]  /*24e90*/  BRA `(.L_x_6449) ;  /* 0xffffcb0000007947 */ /* 0x000fea000383ffff */
.L_x_6381:
[----:B------:R-:W-:Y:S01]  /*24ea0*/  IMAD.MOV.U32 R2, RZ, RZ, R4 ;  /* 0x000000ffff027224 */ /* 0x000fe200078e0004 */
[----:B------:R-:W-:Y:S02]  /*24eb0*/  MOV R5, 0x2 ;  /* 0x0000000200057802 */ /* 0x000fe40000000f00 */
[----:B------:R-:W-:Y:S02]  /*24ec0*/  MOV R3, 0x24ee0 ;  /* 0x00024ee000037802 */ /* 0x000fe40000000f00 */
[----:B--2-4-:R-:W-:Y:S05]  /*24ed0*/  CALL.REL.NOINC `($__internal_104_$__cuda_sm70_shflsync_up_p) ;  /* 0x0000066000007944 */ /* 0x014fea0003c00000 */
        /* <DEDUP_REMOVED lines=25> */
[----:B------:R-:W-:Y:S01]  /*25070*/  MOV R2, R232 ;  /* 0x000000e800027202 */ /* 0x000fe20000000f00 */
[----:B-1---5:R-:W-:Y:S05]  /*25080*/  BRA `(.L_x_6450) ;  /* 0xffffca1000007947 */ /* 0x022fea000383ffff */
.L_x_6385:
[----:B------:R-:W-:Y:S01]  /*25090*/  IMAD.MOV.U32 R2, RZ, RZ, R4 ;  /* 0x000000ffff027224 */ /* 0x000fe200078e0004 */
[----:B------:R-:W-:Y:S02]  /*250a0*/  MOV R5, 0x1 ;  /* 0x0000000100057802 */ /* 0x000fe40000000f00 */
[----:B------:R-:W-:Y:S02]  /*250b0*/  MOV R3, 0x250d0 ;  /* 0x000250d000037802 */ /* 0x000fe40000000f00 */
[----:B------:R-:W-:Y:S05]  /*250c0*/  CALL.REL.NOINC `($__internal_104_$__cuda_sm70_shflsync_up_p) ;  /* 0x0000047000007944 */ /* 0x000fea0003c00000 */
[----:B------:R-:W-:Y:S01]  /*250d0*/  MOV R2, R5 ;  /* 0x0000000500027202 */ /* 0x000fe20000000f00 */
[----:B------:R-:W-:Y:S05]  /*250e0*/  BRA `(.L_x_6451) ;  /* 0xffffcb1000007947 */ /* 0x000fea000383ffff */
.L_x_6386:
        /* <DEDUP_REMOVED lines=31> */
.L_x_6388:
[----:B------:R-:W-:Y:S02]  /*252e0*/  SEL R2, RZ, 0x1, P0 ;  /* 0x00000001ff027807 */ /* 0x000fe40000000000 */
[----:B------:R-:W-:Y:S02]  /*252f0*/  MOV R3, 0x25310 ;  /* 0x0002531000037802 */ /* 0x000fe40000000f00 */
[----:B-1----:R-:W-:Y:S05]  /*25300*/  CALL.REL.NOINC `($__internal_105_$__cuda_sm70_votesync_ballot) ;  /* 0x000002a000007944 */ /* 0x002fea0003c00000 */
[----:B------:R-:W-:Y:S05]  /*25310*/  BRA `(.L_x_6453) ;  /* 0xffffca7000007947 */ /* 0x000fea000383ffff */
.L_x_6389:
[----:B------:R-:W-:Y:S01]  /*25320*/  IMAD.MOV.U32 R231, RZ, RZ, R8 ;  /* 0x000000ffffe77224 */ /* 0x000fe200078e0008 */
[----:B--2---:R-:W-:Y:S01]  /*25330*/  MOV R2, R11 ;  /* 0x0000000b00027202 */ /* 0x004fe20000000f00 */
[----:B------:R-:W-:Y:S01]  /*25340*/  IMAD.MOV.U32 R232, RZ, RZ, 0x1f ;  /* 0x0000001fffe87424 */ /* 0x000fe200078e00ff */
[----:B------:R-:W-:Y:S02]  /*25350*/  MOV R3, 0x25370 ;  /* 0x0002537000037802 */ /* 0x000fe40000000f00 */
[----:B-1----:R-:W-:Y:S05]  /*25360*/  CALL.REL.NOINC `($__internal_103_$__cuda_sm70_shflsync_idx_p) ;  /* 0x0000015000007944 */ /* 0x002fea0003c00000 */
[----:B------:R-:W-:Y:S01]  /*25370*/  IMAD.MOV.U32 R6, RZ, RZ, R232 ;  /* 0x000000ffff067224 */ /* 0x000fe200078e00e8 */
[----:B------:R-:W-:Y:S01]  /*25380*/  MOV R2, R11 ;  /* 0x0000000b00027202 */ /* 0x000fe20000000f00 */
[----:B------:R-:W-:Y:S01]  /*25390*/  IMAD.MOV.U32 R231, RZ, RZ, R9 ;  /* 0x000000ffffe77224 */ /* 0x000fe200078e0009 */
[----:B------:R-:W-:Y:S02]  /*253a0*/  MOV R232, 0x1f ;  /* 0x0000001f00e87802 */ /* 0x000fe40000000f00 */
[----:B------:R-:W-:-:S02]  /*253b0*/  MOV R3, 0x253d0 ;  /* 0x000253d000037802 */ /* 0x000fc40000000f00 */
[----:B-1---5:R-:W-:Y:S05]  /*253c0*/  CALL.REL.NOINC `($__internal_103_$__cuda_sm70_shflsync_idx_p) ;  /* 0x000000f000007944 */ /* 0x022fea0003c00000 */
[----:B------:R-:W-:Y:S01]  /*253d0*/  MOV R5, R232 ;  /* 0x000000e800057202 */ /* 0x000fe20000000f00 */
[----:B-1---5:R-:W-:Y:S05]  /*253e0*/  BRA `(.L_x_6454) ;  /* 0xffffca1000007947 */ /* 0x022fea000383ffff */
.L_x_6392:
[----:B------:R-:W-:Y:S01]  /*253f0*/  IMAD.MOV.U32 R231, RZ, RZ, R4 ;  /* 0x000000ffffe77224 */ /* 0x000fe200078e0004 */
[----:B--2---:R-:W-:Y:S01]  /*25400*/  MOV R2, R11 ;  /* 0x0000000b00027202 */ /* 0x004fe20000000f00 */
[----:B------:R-:W-:Y:S01]  /*25410*/  IMAD.MOV.U32 R232, RZ, RZ, 0x1f ;  /* 0x0000001fffe87424 */ /* 0x000fe200078e00ff */
[----:B------:R-:W-:-:S02]  /*25420*/  MOV R3, 0x25440 ;  /* 0x0002544000037802 */ /* 0x000fc40000000f00 */
[----:B-1--4-:R-:W-:Y:S05]  /*25430*/  CALL.REL.NOINC `($__internal_103_$__cuda_sm70_shflsync_idx_p) ;  /* 0x0000008000007944 */ /* 0x012fea0003c00000 */
[----:B------:R-:W-:Y:S01]  /*25440*/  MOV R15, R232 ;  /* 0x000000e8000f7202 */ /* 0x000fe20000000f00 */
[----:B-1---5:R-:W-:Y:S05]  /*25450*/  BRA `(.L_x_6391) ;  /* 0xffffca0000007947 */ /* 0x022fea000383ffff */
        .weak           $__internal_102_$__cuda_sm70_shflsync_bfly_p
        .type           $__internal_102_$__cuda_sm70_shflsync_bfly_p,@function
        .size           $__internal_102_$__cuda_sm70_shflsync_bfly_p,($__internal_103_$__cuda_sm70_shflsync_idx_p - $__internal_102_$__cuda_sm70_shflsync_bfly_p)
$__internal_102_$__cuda_sm70_shflsync_bfly_p:
[----:B------:R-:W-:Y:S02]  /*25460*/  MOV R186, 0x1f ;  /* 0x0000001f00ba7802 */ /* 0x000fe40000000f00 */
[----:B------:R-:W-:-:S04]  /*25470*/  MOV R187, 0xffffffff ;  /* 0xffffffff00bb7802 */ /* 0x000fc80000000f00 */
[----:B------:R-:W-:Y:S04]  /*25480*/  WARPSYNC R187 ;  /* 0x000000bb00007348 */ /* 0x000fe80003800000 */
[----:B------:R1:W2:Y:S02]  /*25490*/  SHFL.BFLY PT, R186, R4, R3, R186 ;  /* 0x0c00000304ba7389 */ /* 0x0002a400000e00ba */
[----:B-1----:R-:W-:-:S04]  /*254a0*/  MOV R3, 0x0 ;  /* 0x0000000000037802 */ /* 0x002fc80000000f00 */
[----:B--2---:R-:W-:Y:S05]  /*254b0*/  RET.REL.NODEC R2 `(_ZN7cutlass13device_kernelIN5flash19enable_sm80_to_sm89INS1_16FlashAttnFwdSm80INS1_25CollectiveMainloopFwdSm80ILi8ELi1ELb0EN4cute5tupleIJNS5_1CILi128EEENS7_ILi48EEENS7_ILi256EEEEEELi256ENS_6half_tEfNS_4arch4Sm80ELb1ELb0ELb0ELb1ELb1ELb1ELb1ELb1EEENS1_21CollectiveEpilogueFwdINS6_IJS8_SA_S9_EEENS6_IJNS7_ILi1EEESI_SI_EEESC_SE_Li256ELb1ELb1ELb1ELb0EEENS1_36VarlenDynamicPersistentTileSchedulerILi128ELi48ELi256ELi256ELb1ELb1ELb0ELb1ELb1ELb1EEEEEEEEEvNT_6ParamsE) ;  /* 0xfffdab4002007950 */ /* 0x004fea0003c3ffff */
        .weak           $__internal_103_$__cuda_sm70_shflsync_idx_p
        .type           $__internal_103_$__cuda_sm70_shflsync_idx_p,@function
        .size           $__internal_103_$__cuda_sm70_shflsync_idx_p,($__internal_104_$__cuda_sm70_shflsync_up_p - $__internal_103_$__cuda_sm70_shflsync_idx_p)
$__internal_103_$__cuda_sm70_shflsync_idx_p:
[----:B------:R1:W-:Y:S02]  /*254c0*/  STL [R1+0x194], R0 ;  /* 0x0001940001007387 */ /* 0x0003e40000100800 */
[----:B-1----:R-:W-:-:S04]  /*254d0*/  MOV R0, 0xffffffff ;  /* 0xffffffff00007802 */ /* 0x002fc80000000f00 */
[----:B------:R-:W-:Y:S04]  /*254e0*/  WARPSYNC R0 ;  /* 0x0000000000007348 */ /* 0x000fe80003800000 */
[----:B------:R1:W2:Y:S04]  /*254f0*/  SHFL.IDX PT, R232, R231, R2, R232 ;  /* 0x00000002e7e87389 */ /* 0x0002a800000e00e8 */
[----:B-1----:R1:W5:Y:S01]  /*25500*/  LDL.LU R0, [R1+0x194] ;  /* 0x0001940001007983 */ /* 0x0023620000300800 */
[----:B------:R-:W-:Y:S02]  /*25510*/  MOV R2, R3 ;  /* 0x0000000300027202 */ /* 0x000fe40000000f00 */
[----:B------:R-:W-:-:S04]  /*25520*/  MOV R3, 0x0 ;  /* 0x0000000000037802 */ /* 0x000fc80000000f00 */
[----:B--2---:R-:W-:Y:S05]  /*25530*/  RET.REL.NODEC R2 `(_ZN7cutlass13device_kernelIN5flash19enable_sm80_to_sm89INS1_16FlashAttnFwdSm80INS1_25CollectiveMainloopFwdSm80ILi8ELi1ELb0EN4cute5tupleIJNS5_1CILi128EEENS7_ILi48EEENS7_ILi256EEEEEELi256ENS_6half_tEfNS_4arch4Sm80ELb1ELb0ELb0ELb1ELb1ELb1ELb1ELb1EEENS1_21CollectiveEpilogueFwdINS6_IJS8_SA_S9_EEENS6_IJNS7_ILi1EEESI_SI_EEESC_SE_Li256ELb1ELb1ELb1ELb0EEENS1_36VarlenDynamicPersistentTileSchedulerILi128ELi48ELi256ELi256ELb1ELb1ELb0ELb1ELb1ELb1EEEEEEEEEvNT_6ParamsE) ;  /* 0xfffdaac002007950 */ /* 0x004fea0003c3ffff */
        .weak           $__internal_104_$__cuda_sm70_shflsync_up_p
        .type           $__internal_104_$__cuda_sm70_shflsync_up_p,@function
        .size           $__internal_104_$__cuda_sm70_shflsync_up_p,($__internal_105_$__cuda_sm70_votesync_ballot - $__internal_104_$__cuda_sm70_shflsync_up_p)
$__internal_104_$__cuda_sm70_shflsync_up_p:
[----:B------:R-:W-:Y:S02]  /*25540*/  IMAD.MOV.U32 R13, RZ, RZ, -0x1 ;  /* 0xffffffffff0d7424 */ /* 0x000fe400078e00ff */
[----:B------:R-:W-:Y:S02]  /*25550*/  IMAD.MOV.U32 R11, RZ, RZ, RZ ;  /* 0x000000ffff0b7224 */ /* 0x000fe400078e00ff */
[----:B------:R-:W-:Y:S04]  /*25560*/  WARPSYNC R13 ;  /* 0x0000000d00007348 */ /* 0x000fe80003800000 */
[----:B------:R1:W2:Y:S02]  /*25570*/  SHFL.UP PT, R5, R2, R5, R11 ;  /* 0x0400000502057389 */ /* 0x0002a400000e000b */
[----:B-1----:R-:W-:-:S02]  /*25580*/  MOV R2, R3 ;  /* 0x0000000300027202 */ /* 0x002fc40000000f00 */
[----:B------:R-:W-:-:S04]  /*25590*/  MOV R3, 0x0 ;  /* 0x0000000000037802 */ /* 0x000fc80000000f00 */
[----:B--2---:R-:W-:Y:S05]  /*255a0*/  RET.REL.NODEC R2 `(_ZN7cutlass13device_kernelIN5flash19enable_sm80_to_sm89INS1_16FlashAttnFwdSm80INS1_25CollectiveMainloopFwdSm80ILi8ELi1ELb0EN4cute5tupleIJNS5_1CILi128EEENS7_ILi48EEENS7_ILi256EEEEEELi256ENS_6half_tEfNS_4arch4Sm80ELb1ELb0ELb0ELb1ELb1ELb1ELb1ELb1EEENS1_21CollectiveEpilogueFwdINS6_IJS8_SA_S9_EEENS6_IJNS7_ILi1EEESI_SI_EEESC_SE_Li256ELb1ELb1ELb1ELb0EEENS1_36VarlenDynamicPersistentTileSchedulerILi128ELi48ELi256ELi256ELb1ELb1ELb0ELb1ELb1ELb1EEEEEEEEEvNT_6ParamsE) ;  /* 0xfffdaa5002007950 */ /* 0x004fea0003c3ffff */
        .weak           $__internal_105_$__cuda_sm70_votesync_ballot
        .type           $__internal_105_$__cuda_sm70_votesync_ballot,@function
        .size           $__internal_105_$__cuda_sm70_votesync_ballot,(.L_x_6595 - $__internal_105_$__cuda_sm70_votesync_ballot)
$__internal_105_$__cuda_sm70_votesync_ballot:
[----:B------:R-:W-:Y:S01]  /*255b0*/  ISETP.NE.U32.AND P0, PT, R2, 0x1, PT ;  /* 0x000000010200780c */ /* 0x000fe20003f05070 */
[----:B------:R-:W-:-:S04]  /*255c0*/  IMAD.MOV.U32 R5, RZ, RZ, -0x1 ;  /* 0xffffffffff057424 */ /* 0x000fc800078e00ff */
[----:B------:R-:W-:Y:S08]  /*255d0*/  WARPSYNC R5 ;  /* 0x0000000500007348 */ /* 0x000ff00003800000 */
[----:B------:R-:W-:-:S04]  /*255e0*/  VOTE.ANY R2, PT, !P0 ;  /* 0x0000000000027806 */ /* 0x000fc800040e0100 */
[----:B------:R-:W-:Y:S01]  /*255f0*/  LOP3.LUT R13, R2, R5, RZ, 0xc0, !PT ;  /* 0x00000005020d7212 */ /* 0x000fe200078ec0ff */
[----:B------:R-:W-:Y:S02]  /*25600*/  IMAD.MOV.U32 R2, RZ, RZ, R3 ;  /* 0x000000ffff027224 */ /* 0x000fe400078e0003 */
[----:B------:R-:W-:-:S04]  /*25610*/  IMAD.MOV.U32 R3, RZ, RZ, 0x0 ;  /* 0x00000000ff037424 */ /* 0x000fc800078e00ff */
[----:B------:R-:W-:Y:S05]  /*25620*/  RET.REL.NODEC R2 `(_ZN7cutlass13device_kernelIN5flash19enable_sm80_to_sm89INS1_16FlashAttnFwdSm80INS1_25CollectiveMainloopFwdSm80ILi8ELi1ELb0EN4cute5tupleIJNS5_1CILi128EEENS7_ILi48EEENS7_ILi256EEEEEELi256ENS_6half_tEfNS_4arch4Sm80ELb1ELb0ELb0ELb1ELb1ELb1ELb1ELb1EEENS1_21CollectiveEpilogueFwdINS6_IJS8_SA_S9_EEENS6_IJNS7_ILi1EEESI_SI_EEESC_SE_Li256ELb1ELb1ELb1ELb0EEENS1_36VarlenDynamicPersistentTileSchedulerILi128ELi48ELi256ELi256ELb1ELb1ELb0ELb1ELb1ELb1EEEEEEEEEvNT_6ParamsE) ;  /* 0xfffda9d002007950 */ /* 0x000fea0003c3ffff */
.L_x_6455:
        /* <DEDUP_REMOVED lines=13> */
.L_x_6595:


//--------------------- .nv.shared._ZN7cutlass13device_kernelIN5flash19enable_sm80_to_sm89INS1_16FlashAttnFwdSm80INS1_25CollectiveMainloopFwdSm80ILi8ELi1ELb1EN4cute5tupleIJNS5_1CILi128EEENS7_ILi64EEENS7_ILi256EEEEEELi256ENS_6half_tEfNS_4arch4Sm80ELb0ELb0ELb1ELb0ELb1ELb0ELb1ELb1EEENS1_21CollectiveEpilogueFwdINS6_IJS8_SA_S9_EEENS6_IJNS7_ILi1EEESI_SI_EEESC_SE_Li256ELb0ELb1ELb1ELb0EEENS1_19SingleTileSchedulerILb0ELb1ELb1ELi128EEEEEEEEEvNT_6ParamsE --------------------------
	.section	.nv.shared._ZN7cutlass13device_kernelIN5flash19enable_sm80_to_sm89INS1_16FlashAttnFwdSm80INS1_25CollectiveMainloopFwdSm80ILi8ELi1ELb1EN4cute5tupleIJNS5_1CILi128EEENS7_ILi64EEENS7_ILi256EEEEEELi256ENS_6half_tEfNS_4arch4Sm80ELb0ELb0ELb1ELb0ELb1ELb0ELb1ELb1EEENS1_21CollectiveEpilogueFwdINS6_IJS8_SA_S9_EEENS6_IJNS7_ILi1EEESI_SI_EEESC_SE_Li256ELb0ELb1ELb1ELb0EEENS1_19SingleTileSchedulerILb0ELb1ELb1ELi128EEEEEEEEEvNT_6ParamsE,"aw",@nobits
	.sectionflags	@""
	.align	16


//--------------------- .nv.global                --------------------------
	.section	.nv.global,"aw",@nobits
.nv.global:
	.type		_ZN89_INTERNAL_7d69a98a_53_flash_fwd_hdim256_fp16_paged_split_softcapall_sm80_cu_b81ac279_35354cute1_E,@object
	.size		_ZN89_INTERNAL_7d69a98a_53_flash_fwd_hdim256_fp16_paged_split_softcapall_sm80_cu_b81ac279_35354cute1_E,(_ZN89_INTERNAL_7d69a98a_53_flash_fwd_hdim256_fp16_paged_split_softcapall_sm80_cu_b81ac279_35354cuda3std3__45__cpo6cbeginE - _ZN89_INTERNAL_7d69a98a_53_flash_fwd_hdim256_fp16_paged_split_softcapall_sm80_cu_b81ac279_35354cute1_E)
_ZN89_INTERNAL_7d69a98a_53_flash_fwd_hdim256_fp16_paged_split_softcapall_sm80_cu_b81ac279_35354cute1_E:
	.zero		1
	.type		_ZN89_INTERNAL_7d69a98a_53_flash_fwd_hdim256_fp16_paged_split_softcapall_sm80_cu_b81ac279_35354cuda3std3__45__cpo6cbeginE,@object
	.size		_ZN89_INTERNAL_7d69a98a_53_flash_fwd_hdim256_fp16_paged_split_softcapall_sm80_cu_b81ac279_35354cuda3std3__45__cpo6cbeginE,(_ZN89_INTERNAL_7d69a98a_53_flash_fwd_hdim256_fp16_paged_split_softcapall_sm80_cu_b81ac279_35354cuda3std3__48in_placeE - _ZN89_INTERNAL_7d69a98a_53_flash_fwd_hdim256_fp16_paged_split_softcapall_sm80_cu_b81ac279_35354cuda3std3__45__cpo6cbeginE)
_ZN89_INTERNAL_7d69a98a_53_flash_fwd_hdim256_fp16_paged_split_softcapall_sm80_cu_b81ac279_35354cuda3std3__45__cpo6cbeginE:
	.zero		1
	.type		_ZN89_INTERNAL_7d69a98a_53_flash_fwd_hdim256_fp16_paged_split_softcapall_sm80_cu_b81ac279_35354cuda3std3__48in_placeE,@object
	.size		_ZN89_INTERNAL_7d69a98a_53_flash_fwd_hdim256_fp16_paged_split_softcapall_sm80_cu_b81ac279_35354cuda3std3__48in_placeE,(_ZN89_INTERNAL_7d69a98a_53_flash_fwd_hdim256_fp16_paged_split_softcapall_sm80_cu_b81ac279_35354cuda3std6ranges3__45__cpo9iter_moveE - _ZN89_INTERNAL_7d69a98a_53_flash_fwd_hdim256_fp16_paged_split_softcapall_sm80_cu_b81ac279_35354cuda3std3__48in_placeE)
_ZN89_INTERNAL_7d69a98a_53_flash_fwd_hdim256_fp16_paged_split_softcapall_sm80_cu_b81ac279_35354cuda3std3__48in_placeE:
	.zero		1
	.type		_ZN89_INTERNAL_7d69a98a_53_flash_fwd_hdim256_fp16_paged_split_softcapall_sm80_cu_b81ac279_35354cuda3std6ranges3__45__cpo9iter_moveE,@object
	.size		_ZN89_INTERNAL_7d69a98a_53_flash_fwd_hdim256_fp16_paged_split_softcapall_sm80_cu_b81ac279_35354cuda3std6ranges3__45__cpo9iter_moveE,(_ZN89_INTERNAL_7d69a98a_53_flash_fwd_hdim256_fp16_paged_split_softcapall_sm80_cu_b81ac279_35354cuda3std3__45__cpo5beginE - _ZN89_INTERNAL_7d69a98a_53_flash_fwd_hdim256_fp16_paged_split_softcapall_sm80_cu_b81ac279_35354cuda3std6ranges3__45__cpo9iter_moveE)
_ZN89_INTERNAL_7d69a98a_53_flash_fwd_hdim256_fp16_paged_split_softcapall_sm80_cu_b81ac279_35354cuda3std6ranges3__45__cpo9iter_moveE:
	.zero		1
	.type		_ZN89_INTERNAL_7d69a98a_53_flash_fwd_hdim256_fp16_paged_split_softcapall_sm80_cu_b81ac279_35354cuda3std3__45__cpo5beginE,@object
	.size		_ZN89_INTERNAL_7d69a98a_53_flash_fwd_hdim256_fp16_paged_split_softcapall_sm80_cu_b81ac279_35354cuda3std3__45__cpo5beginE,(_ZN89_INTERNAL_7d69a98a_53_flash_fwd_hdim256_fp16_paged_split_softcapall_sm80_cu_b81ac279_35354cuda3std3__491_GLOBAL__N__7d69a98a_53_flash_fwd_hdim256_fp16_paged_split_softcapall_sm80_cu_b81ac279_35356ignoreE - _ZN89_INTERNAL_7d69a98a_53_flash_fwd_hdim256_fp16_paged_split_softcapall_sm80_cu_b81ac279_35354cuda3std3__45__cpo5beginE)
_ZN89_INTERNAL_7d69a98a_53_flash_fwd_hdim256_fp16_paged_split_softcapall_sm80_cu_b81ac279_35354cuda3std3__45__cpo5beginE:
	.zero		1
	.type		_ZN89_INTERNAL_7d69a98a_53_flash_fwd_hdim256_fp16_paged_split_softcapall_sm80_cu_b81ac279_35354cuda3std3__491_GLOBAL__N__7d69a98a_53_flash_fwd_hdim256_fp16_paged_split_softcapall_sm80_cu_b81ac279_35356ignoreE,@object
	.size		_ZN89_INTERNAL_7d69a98a_53_flash_fwd_hdim256_fp16_paged_split_softcapall_sm80_cu_b81ac279_35354cuda3std3__491_GLOBAL__N__7d69a98a_53_flash_fwd_hdim256_fp16_paged_split_softcapall_sm80_cu_b81ac279_35356ignoreE,(_ZN89_INTERNAL_7d69a98a_53_flash_fwd_hdim256_fp16_paged_split_softcapall_sm80_cu_b81ac279_35354cute7productE - _ZN89_INTERNAL_7d69a98a_53_flash_fwd_hdim256_fp16_paged_split_softcapall_sm80_cu_b81ac279_35354cuda3std3__491_GLOBAL__N__7d69a98a_53_flash_fwd_hdim256_fp16_paged_split_softcapall_sm80_cu_b81ac279_35356ignoreE)
_ZN89_INTERNAL_7d69a98a_53_flash_fwd_hdim256_fp16_paged_split_softcapall_sm80_cu_b81ac279_35354cuda3std3__491_GLOBAL__N__7d69a98a_53_flash_fwd_hdim256_fp16_paged_split_softcapall_sm80_cu_b81ac279_35356ignoreE:
	.zero		1
	.type		_ZN89_INTERNAL_7d69a98a_53_flash_fwd_hdim256_fp16_paged_split_softcapall_sm80_cu_b81ac279_35354cute7productE,@object
	.size		_ZN89_INTERNAL_7d69a98a_53_flash_fwd_hdim256_fp16_paged_split_softcapall_sm80_cu_b81ac279_35354cute7productE,(_ZN89_INTERNAL_7d69a98a_53_flash_fwd_hdim256_fp16_paged_split_softcapall_sm80_cu_b81ac279_35354cuda3std3__45__cpo3endE - _ZN89_INTERNAL_7d69a98a_53_flash_fwd_hdim256_fp16_paged_split_softcapall_sm80_cu_b81ac279_35354cute7productE)
_ZN89_INTERNAL_7d69a98a_53_flash_fwd_hdim256_fp16_paged_split_softcapall_sm80_cu_b81ac279_35354cute7productE:
	.zero		1
	.type		_ZN89_INTERNAL_7d69a98a_53_flash_fwd_hdim256_fp16_paged_split_softcapall_sm80_cu_b81ac279_35354cuda3std3__45__cpo3endE,@object
	.size		_ZN89_INTERNAL_7d69a98a_53_flash_fwd_hdim256_fp16_paged_split_softcapall_sm80_cu_b81ac279_35354cuda3std3__45__cpo3endE,(_ZN89_INTERNAL_7d69a98a_53_flash_fwd_hdim256_fp16_paged_split_softcapall_sm80_cu_b81ac279_35354cuda3std3__419piecewise_constructE - _ZN89_INTERNAL_7d69a98a_53_flash_fwd_hdim256_fp16_paged_split_softcapall_sm80_cu_b81ac279_35354cuda3std3__45__cpo3endE)
_ZN89_INTERNAL_7d69a98a_53_flash_fwd_hdim256_fp16_paged_split_softcapall_sm80_cu_b81ac279_35354cuda3std3__45__cpo3endE:
	.zero		1
	.type		_ZN89_INTERNAL_7d69a98a_53_flash_fwd_hdim256_fp16_paged_split_softcapall_sm80_cu_b81ac279_35354cuda3std3__419piecewise_constructE,@object
	.size		_ZN89_INTERNAL_7d69a98a_53_flash_fwd_hdim256_fp16_paged_split_softcapall_sm80_cu_b81ac279_35354cuda3std3__419piecewise_constructE,(_ZN89_INTERNAL_7d69a98a_53_flash_fwd_hdim256_fp16_paged_split_softcapall_sm80_cu_b81ac279_35354cuda3std3__45__cpo4cendE - _ZN89_INTERNAL_7d69a98a_53_flash_fwd_hdim256_fp16_paged_split_softcapall_sm80_cu_b81ac279_35354cuda3std3__419piecewise_constructE)
_ZN89_INTERNAL_7d69a98a_53_flash_fwd_hdim256_fp16_paged_split_softcapall_sm80_cu_b81ac279_35354cuda3std3__419piecewise_constructE:
	.zero		1
	.type		_ZN89_INTERNAL_7d69a98a_53_flash_fwd_hdim256_fp16_paged_split_softcapall_sm80_cu_b81ac279_35354cuda3std3__45__cpo4cendE,@object
	.size		_ZN89_INTERNAL_7d69a98a_53_flash_fwd_hdim256_fp16_paged_split_softcapall_sm80_cu_b81ac279_35354cuda3std3__45__cpo4cendE,(_ZN89_INTERNAL_7d69a98a_53_flash_fwd_hdim256_fp16_paged_split_softcapall_sm80_cu_b81ac279_35354cuda3std6ranges3__45__cpo4swapE - _ZN89_INTERNAL_7d69a98a_53_flash_fwd_hdim256_fp16_paged_split_softcapall_sm80_cu_b81ac279_35354cuda3std3__45__cpo4cendE)
_ZN89_INTERNAL_7d69a98a_53_flash_fwd_hdim256_fp16_paged_split_softcapall_sm80_cu_b81ac279_35354cuda3std3__45__cpo4cendE:
	.zero		1
	.type		_ZN89_INTERNAL_7d69a98a_53_flash_fwd_hdim256_fp16_paged_split_softcapall_sm80_cu_b81ac279_35354cuda3std6ranges3__45__cpo4swapE,@object
	.size		_ZN89_INTERNAL_7d69a98a_53_flash_fwd_hdim256_fp16_paged_split_softcapall_sm80_cu_b81ac279_35354cuda3std6ranges3__45__cpo4swapE,(.L_7 - _ZN89_INTERNAL_7d69a98a_53_flash_fwd_hdim256_fp16_paged_split_softcapall_sm80_cu_b81ac279_35354cuda3std6ranges3__45__cpo4swapE)
_ZN89_INTERNAL_7d69a98a_53_flash_fwd_hdim256_fp16_paged_split_softcapall_sm80_cu_b81ac279_35354cuda3std6ranges3__45__cpo4swapE:
	.zero		1
.L_7:


//--------------------- .nv.shared._ZN7cutlass13device_kernelIN5flash19enable_sm80_to_sm89INS1_16FlashAttnFwdSm80INS1_25CollectiveMainloopFwdSm80ILi8ELi1ELb1EN4cute5tupleIJNS5_1CILi128EEENS7_ILi48EEENS7_ILi256EEEEEELi256ENS_6half_tEfNS_4arch4Sm80ELb0ELb0ELb1ELb1ELb1ELb0ELb1ELb1EEENS1_21CollectiveEpilogueFwdINS6_IJS8_SA_S9_EEENS6_IJNS7_ILi1EEESI_SI_EEESC_SE_Li256ELb1ELb1ELb1ELb0EEENS1_36VarlenDynamicPersistentTileSchedulerILi128ELi48ELi256ELi256ELb1ELb1ELb0ELb0ELb1ELb1EEEEEEEEEvNT_6ParamsE --------------------------
	.section	.nv.shared._ZN7cutlass13device_kernelIN5flash19enable_sm80_to_sm89INS1_16FlashAttnFwdSm80INS1_25CollectiveMainloopFwdSm80ILi8ELi1ELb1EN4cute5tupleIJNS5_1CILi128EEENS7_ILi48EEENS7_ILi256EEEEEELi256ENS_6half_tEfNS_4arch4Sm80ELb0ELb0ELb1ELb1ELb1ELb0ELb1ELb1EEENS1_21CollectiveEpilogueFwdINS6_IJS8_SA_S9_EEENS6_IJNS7_ILi1EEESI_SI_EEESC_SE_Li256ELb1ELb1ELb1ELb0EEENS1_36VarlenDynamicPersistentTileSchedulerILi128ELi48ELi256ELi256ELb1ELb1ELb0ELb0ELb1ELb1EEEEEEEEEvNT_6ParamsE,"aw",@nobits
	.sectionflags	@""
	.align	16


//--------------------- .nv.shared._ZN7cutlass13device_kernelIN5flash19enable_sm80_to_sm89INS1_16FlashAttnFwdSm80INS1_25CollectiveMainloopFwdSm80ILi8ELi1ELb0EN4cute5tupleIJNS5_1CILi128EEENS7_ILi32EEENS7_ILi256EEEEEELi256ENS_6half_tEfNS_4arch4Sm80ELb0ELb0ELb1ELb1ELb1ELb1ELb1ELb1EEENS1_21CollectiveEpilogueFwdINS6_IJS8_SA_S9_EEENS6_IJNS7_ILi1EEESI_SI_EEESC_SE_Li256ELb1ELb1ELb1ELb0EEENS1_36VarlenDynamicPersistentTileSchedulerILi128ELi32ELi256ELi256ELb1ELb1ELb0ELb0ELb1ELb1EEEEEEEEEvNT_6ParamsE --------------------------
	.section	.nv.shared._ZN7cutlass13device_kernelIN5flash19enable_sm80_to_sm89INS1_16FlashAttnFwdSm80INS1_25CollectiveMainloopFwdSm80ILi8ELi1ELb0EN4cute5tupleIJNS5_1CILi128EEENS7_ILi32EEENS7_ILi256EEEEEELi256ENS_6half_tEfNS_4arch4Sm80ELb0ELb0ELb1ELb1ELb1ELb1ELb1ELb1EEENS1_21CollectiveEpilogueFwdINS6_IJS8_SA_S9_EEENS6_IJNS7_ILi1EEESI_SI_EEESC_SE_Li256ELb1ELb1ELb1ELb0EEENS1_36VarlenDynamicPersistentTileSchedulerILi128ELi32ELi256ELi256ELb1ELb1ELb0ELb0ELb1ELb1EEEEEEEEEvNT_6ParamsE,"aw",@nobits
	.sectionflags	@""
	.align	16


//--------------------- .nv.shared._ZN7cutlass13device_kernelIN5flash19enable_sm80_to_sm89INS1_16FlashAttnFwdSm80INS1_25CollectiveMainloopFwdSm80ILi8ELi1ELb1EN4cute5tupleIJNS5_1CILi128EEENS7_ILi48EEENS7_ILi256EEEEEELi256ENS_6half_tEfNS_4arch4Sm80ELb0ELb1ELb1ELb0ELb1ELb0ELb1ELb1EEENS1_21CollectiveEpilogueFwdINS6_IJS8_SA_S9_EEENS6_IJNS7_ILi1EEESI_SI_EEESC_SE_Li256ELb0ELb1ELb1ELb0EEENS1_19SingleTileSchedulerILb0ELb1ELb1ELi128EEEEEEEEEvNT_6ParamsE --------------------------
	.section	.nv.shared._ZN7cutlass13device_kernelIN5flash19enable_sm80_to_sm89INS1_16FlashAttnFwdSm80INS1_25CollectiveMainloopFwdSm80ILi8ELi1ELb1EN4cute5tupleIJNS5_1CILi128EEENS7_ILi48EEENS7_ILi256EEEEEELi256ENS_6half_tEfNS_4arch4Sm80ELb0ELb1ELb1ELb0ELb1ELb0ELb1ELb1EEENS1_21CollectiveEpilogueFwdINS6_IJS8_SA_S9_EEENS6_IJNS7_ILi1EEESI_SI_EEESC_SE_Li256ELb0ELb1ELb1ELb0EEENS1_19SingleTileSchedulerILb0ELb1ELb1ELi128EEEEEEEEEvNT_6ParamsE,"aw",@nobits
	.sectionflags	@""
	.align	16


//--------------------- .nv.shared._ZN7cutlass13device_kernelIN5flash19enable_sm80_to_sm89INS1_16FlashAttnFwdSm80INS1_25CollectiveMainloopFwdSm80ILi8ELi1ELb1EN4cute5tupleIJNS5_1CILi128EEENS7_ILi48EEENS7_ILi256EEEEEELi256ENS_6half_tEfNS_4arch4Sm80ELb0ELb1ELb1ELb1ELb1ELb0ELb1ELb1EEENS1_21CollectiveEpilogueFwdINS6_IJS8_SA_S9_EEENS6_IJNS7_ILi1EEESI_SI_EEESC_SE_Li256ELb1ELb1ELb1ELb0EEENS1_36VarlenDynamicPersistentTileSchedulerILi128ELi48ELi256ELi256ELb1ELb1ELb0ELb1ELb0ELb1EEEEEEEEEvNT_6ParamsE --------------------------
	.section	.nv.shared._ZN7cutlass13device_kernelIN5flash19enable_sm80_to_sm89INS1_16FlashAttnFwdSm80INS1_25CollectiveMainloopFwdSm80ILi8ELi1ELb1EN4cute5tupleIJNS5_1CILi128EEENS7_ILi48EEENS7_ILi256EEEEEELi256ENS_6half_tEfNS_4arch4Sm80ELb0ELb1ELb1ELb1ELb1ELb0ELb1ELb1EEENS1_21CollectiveEpilogueFwdINS6_IJS8_SA_S9_EEENS6_IJNS7_ILi1EEESI_SI_EEESC_SE_Li256ELb1ELb1ELb1ELb0EEENS1_36VarlenDynamicPersistentTileSchedulerILi128ELi48ELi256ELi256ELb1ELb1ELb0ELb1ELb0ELb1EEEEEEEEEvNT_6ParamsE,"aw",@nobits
	.sectionflags	@""
	.align	16


//--------------------- .nv.shared._ZN7cutlass13device_kernelIN5flash19enable_sm80_to_sm89INS1_16FlashAttnFwdSm80INS1_25CollectiveMainloopFwdSm80ILi8ELi1ELb0EN4cute5tupleIJNS5_1CILi128EEENS7_ILi32EEENS7_ILi256EEEEEELi256ENS_6half_tEfNS_4arch4Sm80ELb0ELb1ELb1ELb1ELb1ELb1ELb1ELb1EEENS1_21CollectiveEpilogueFwdINS6_IJS8_SA_S9_EEENS6_IJNS7_ILi1EEESI_SI_EEESC_SE_Li256ELb1ELb1ELb1ELb0EEENS1_36VarlenDynamicPersistentTileSchedulerILi128ELi32ELi256ELi256ELb1ELb1ELb0ELb1ELb0ELb1EEEEEEEEEvNT_6ParamsE --------------------------
	.section	.nv.shared._ZN7cutlass13device_kernelIN5flash19enable_sm80_to_sm89INS1_16FlashAttnFwdSm80INS1_25CollectiveMainloopFwdSm80ILi8ELi1ELb0EN4cute5tupleIJNS5_1CILi128EEENS7_ILi32EEENS7_ILi256EEEEEELi256ENS_6half_tEfNS_4arch4Sm80ELb0ELb1ELb1ELb1ELb1ELb1ELb1ELb1EEENS1_21CollectiveEpilogueFwdINS6_IJS8_SA_S9_EEENS6_IJNS7_ILi1EEESI_SI_EEESC_SE_Li256ELb1ELb1ELb1ELb0EEENS1_36VarlenDynamicPersistentTileSchedulerILi128ELi32ELi256ELi256ELb1ELb1ELb0ELb1ELb0ELb1EEEEEEEEEvNT_6ParamsE,"aw",@nobits
	.sectionflags	@""
	.align	16


//--------------------- .nv.shared._ZN7cutlass13device_kernelIN5flash19enable_sm80_to_sm89INS1_16FlashAttnFwdSm80INS1_25CollectiveMainloopFwdSm80ILi8ELi1ELb1EN4cute5tupleIJNS5_1CILi128EEENS7_ILi64EEENS7_ILi256EEEEEELi256ENS_6half_tEfNS_4arch4Sm80ELb1ELb0ELb1ELb0ELb1ELb0ELb1ELb1EEENS1_21CollectiveEpilogueFwdINS6_IJS8_SA_S9_EEENS6_IJNS7_ILi1EEESI_SI_EEESC_SE_Li256ELb0ELb1ELb1ELb0EEENS1_30DynamicPersistentTileSchedulerILi256ELi256ELb1ELb1ELb0EEEEEEEEEvNT_6ParamsE --------------------------
	.section	.nv.shared._ZN7cutlass13device_kernelIN5flash19enable_sm80_to_sm89INS1_16FlashAttnFwdSm80INS1_25CollectiveMainloopFwdSm80ILi8ELi1ELb1EN4cute5tupleIJNS5_1CILi128EEENS7_ILi64EEENS7_ILi256EEEEEELi256ENS_6half_tEfNS_4arch4Sm80ELb1ELb0ELb1ELb0ELb1ELb0ELb1ELb1EEENS1_21CollectiveEpilogueFwdINS6_IJS8_SA_S9_EEENS6_IJNS7_ILi1EEESI_SI_EEESC_SE_Li256ELb0ELb1ELb1ELb0EEENS1_30DynamicPersistentTileSchedulerILi256ELi256ELb1ELb1ELb0EEEEEEEEEvNT_6ParamsE,"aw",@nobits
	.sectionflags	@""
	.align	16


//--------------------- .nv.shared._ZN7cutlass13device_kernelIN5flash19enable_sm80_to_sm89INS1_16FlashAttnFwdSm80INS1_25CollectiveMainloopFwdSm80ILi8ELi1ELb1EN4cute5tupleIJNS5_1CILi128EEENS7_ILi48EEENS7_ILi256EEEEEELi256ENS_6half_tEfNS_4arch4Sm80ELb1ELb0ELb1ELb1ELb1ELb0ELb1ELb1EEENS1_21CollectiveEpilogueFwdINS6_IJS8_SA_S9_EEENS6_IJNS7_ILi1EEESI_SI_EEESC_SE_Li256ELb1ELb1ELb1ELb0EEENS1_36VarlenDynamicPersistentTileSchedulerILi128ELi48ELi256ELi256ELb1ELb1ELb0ELb1ELb1ELb1EEEEEEEEEvNT_6ParamsE --------------------------
	.section	.nv.shared._ZN7cutlass13device_kernelIN5flash19enable_sm80_to_sm89INS1_16FlashAttnFwdSm80INS1_25CollectiveMainloopFwdSm80ILi8ELi1ELb1EN4cute5tupleIJNS5_1CILi128EEENS7_ILi48EEENS7_ILi256EEEEEELi256ENS_6half_tEfNS_4arch4Sm80ELb1ELb0ELb1ELb1ELb1ELb0ELb1ELb1EEENS1_21CollectiveEpilogueFwdINS6_IJS8_SA_S9_EEENS6_IJNS7_ILi1EEESI_SI_EEESC_SE_Li256ELb1ELb1ELb1ELb0EEENS1_36VarlenDynamicPersistentTileSchedulerILi128ELi48ELi256ELi256ELb1ELb1ELb0ELb1ELb1ELb1EEEEEEEEEvNT_6ParamsE,"aw",@nobits
	.sectionflags	@""
	.align	16


//--------------------- .nv.shared._ZN7cutlass13device_kernelIN5flash19enable_sm80_to_sm89INS1_16FlashAttnFwdSm80INS1_25CollectiveMainloopFwdSm80ILi8ELi1ELb0EN4cute5tupleIJNS5_1CILi128EEENS7_ILi32EEENS7_ILi256EEEEEELi256ENS_6half_tEfNS_4arch4Sm80ELb1ELb0ELb1ELb1ELb1ELb1ELb1ELb1EEENS1_21CollectiveEpilogueFwdINS6_IJS8_SA_S9_EEENS6_IJNS7_ILi1EEESI_SI_EEESC_SE_Li256ELb1ELb1ELb1ELb0EEENS1_36VarlenDynamicPersistentTileSchedulerILi128ELi32ELi256ELi256ELb1ELb1ELb0ELb1ELb1ELb1EEEEEEEEEvNT_6ParamsE --------------------------
	.section	.nv.shared._ZN7cutlass13device_kernelIN5flash19enable_sm80_to_sm89INS1_16FlashAttnFwdSm80INS1_25CollectiveMainloopFwdSm80ILi8ELi1ELb0EN4cute5tupleIJNS5_1CILi128EEENS7_ILi32EEENS7_ILi256EEEEEELi256ENS_6half_tEfNS_4arch4Sm80ELb1ELb0ELb1ELb1ELb1ELb1ELb1ELb1EEENS1_21CollectiveEpilogueFwdINS6_IJS8_SA_S9_EEENS6_IJNS7_ILi1EEESI_SI_EEESC_SE_Li256ELb1ELb1ELb1ELb0EEENS1_36VarlenDynamicPersistentTileSchedulerILi128ELi32ELi256ELi256ELb1ELb1ELb0ELb1ELb1ELb1EEEEEEEEEvNT_6ParamsE,"aw",@nobits
	.sectionflags	@""
	.align	16


//--------------------- .nv.shared._ZN7cutlass13device_kernelIN5flash19enable_sm80_to_sm89INS1_16FlashAttnFwdSm80INS1_25CollectiveMainloopFwdSm80ILi8ELi1ELb0EN4cute5tupleIJNS5_1CILi128EEENS7_ILi96EEENS7_ILi256EEEEEELi256ENS_6half_tEfNS_4arch4Sm80ELb0ELb0ELb1ELb0ELb1ELb0ELb1ELb1EEENS1_21CollectiveEpilogueFwdINS6_IJS8_SA_S9_EEENS6_IJNS7_ILi1EEESI_SI_EEESC_SE_Li256ELb0ELb1ELb1ELb0EEENS1_19SingleTileSchedulerILb0ELb1ELb1ELi128EEEEEEEEEvNT_6ParamsE --------------------------
	.section	.nv.shared._ZN7cutlass13device_kernelIN5flash19enable_sm80_to_sm89INS1_16FlashAttnFwdSm80INS1_25CollectiveMainloopFwdSm80ILi8ELi1ELb0EN4cute5tupleIJNS5_1CILi128EEENS7_ILi96EEENS7_ILi256EEEEEELi256ENS_6half_tEfNS_4arch4Sm80ELb0ELb0ELb1ELb0ELb1ELb0ELb1ELb1EEENS1_21CollectiveEpilogueFwdINS6_IJS8_SA_S9_EEENS6_IJNS7_ILi1EEESI_SI_EEESC_SE_Li256ELb0ELb1ELb1ELb0EEENS1_19SingleTileSchedulerILb0ELb1ELb1ELi128EEEEEEEEEvNT_6ParamsE,"aw",@nobits
	.sectionflags	@""
	.align	16


//--------------------- .nv.shared._ZN7cutlass13device_kernelIN5flash19enable_sm80_to_sm89INS1_16FlashAttnFwdSm80INS1_25CollectiveMainloopFwdSm80ILi8ELi1ELb0EN4cute5tupleIJNS5_1CILi128EEENS7_ILi64EEENS7_ILi256EEEEEELi256ENS_6half_tEfNS_4arch4Sm80ELb0ELb0ELb1ELb1ELb1ELb0ELb1ELb1EEENS1_21CollectiveEpilogueFwdINS6_IJS8_SA_S9_EEENS6_IJNS7_ILi1EEESI_SI_EEESC_SE_Li256ELb1ELb1ELb1ELb0EEENS1_36VarlenDynamicPersistentTileSchedulerILi128ELi64ELi256ELi256ELb1ELb1ELb0ELb0ELb1ELb1EEEEEEEEEvNT_6ParamsE --------------------------
	.section	.nv.shared._ZN7cutlass13device_kernelIN5flash19enable_sm80_to_sm89INS1_16FlashAttnFwdSm80INS1_25CollectiveMainloopFwdSm80ILi8ELi1ELb0EN4cute5tupleIJNS5_1CILi128EEENS7_ILi64EEENS7_ILi256EEEEEELi256ENS_6half_tEfNS_4arch4Sm80ELb0ELb0ELb1ELb1ELb1ELb0ELb1ELb1EEENS1_21CollectiveEpilogueFwdINS6_IJS8_SA_S9_EEENS6_IJNS7_ILi1EEESI_SI_EEESC_SE_Li256ELb1ELb1ELb1ELb0EEENS1_36VarlenDynamicPersistentTileSchedulerILi128ELi64ELi256ELi256ELb1ELb1ELb0ELb0ELb1ELb1EEEEEEEEEvNT_6ParamsE,"aw",@nobits
	.sectionflags	@""
	.align	16


//--------------------- .nv.shared._ZN7cutlass13device_kernelIN5flash19enable_sm80_to_sm89INS1_16FlashAttnFwdSm80INS1_25CollectiveMainloopFwdSm80ILi8ELi1ELb0EN4cute5tupleIJNS5_1CILi128EEENS7_ILi48EEENS7_ILi256EEEEEELi256ENS_6half_tEfNS_4arch4Sm80ELb0ELb0ELb1ELb1ELb1ELb1ELb1ELb1EEENS1_21CollectiveEpilogueFwdINS6_IJS8_SA_S9_EEENS6_IJNS7_ILi1EEESI_SI_EEESC_SE_Li256ELb1ELb1ELb1ELb0EEENS1_36VarlenDynamicPersistentTileSchedulerILi128ELi48ELi256ELi256ELb1ELb1ELb0ELb0ELb1ELb1EEEEEEEEEvNT_6ParamsE --------------------------
	.section	.nv.shared._ZN7cutlass13device_kernelIN5flash19enable_sm80_to_sm89INS1_16FlashAttnFwdSm80INS1_25CollectiveMainloopFwdSm80ILi8ELi1ELb0EN4cute5tupleIJNS5_1CILi128EEENS7_ILi48EEENS7_ILi256EEEEEELi256ENS_6half_tEfNS_4arch4Sm80ELb0ELb0ELb1ELb1ELb1ELb1ELb1ELb1EEENS1_21CollectiveEpilogueFwdINS6_IJS8_SA_S9_EEENS6_IJNS7_ILi1EEESI_SI_EEESC_SE_Li256ELb1ELb1ELb1ELb0EEENS1_36VarlenDynamicPersistentTileSchedulerILi128ELi48ELi256ELi256ELb1ELb1ELb0ELb0ELb1ELb1EEEEEEEEEvNT_6ParamsE,"aw",@nobits
	.sectionflags	@""
	.align	16


//--------------------- .nv.shared._ZN7cutlass13device_kernelIN5flash19enable_sm80_to_sm89INS1_16FlashAttnFwdSm80INS1_25CollectiveMainloopFwdSm80ILi8ELi1ELb0EN4cute5tupleIJNS5_1CILi128EEENS7_ILi64EEENS7_ILi256EEEEEELi256ENS_6half_tEfNS_4arch4Sm80ELb0ELb1ELb1ELb0ELb1ELb0ELb1ELb1EEENS1_21CollectiveEpilogueFwdINS6_IJS8_SA_S9_EEENS6_IJNS7_ILi1EEESI_SI_EEESC_SE_Li256ELb0ELb1ELb1ELb0EEENS1_19SingleTileSchedulerILb0ELb1ELb1ELi128EEEEEEEEEvNT_6ParamsE --------------------------
	.section	.nv.shared._ZN7cutlass13device_kernelIN5flash19enable_sm80_to_sm89INS1_16FlashAttnFwdSm80INS1_25CollectiveMainloopFwdSm80ILi8ELi1ELb0EN4cute5tupleIJNS5_1CILi128EEENS7_ILi64EEENS7_ILi256EEEEEELi256ENS_6half_tEfNS_4arch4Sm80ELb0ELb1ELb1ELb0ELb1ELb0ELb1ELb1EEENS1_21CollectiveEpilogueFwdINS6_IJS8_SA_S9_EEENS6_IJNS7_ILi1EEESI_SI_EEESC_SE_Li256ELb0ELb1ELb1ELb0EEENS1_19SingleTileSchedulerILb0ELb1ELb1ELi128EEEEEEEEEvNT_6ParamsE,"aw",@nobits
	.sectionflags	@""
	.align	16


//--------------------- .nv.shared._ZN7cutlass13device_kernelIN5flash19enable_sm80_to_sm89INS1_16FlashAttnFwdSm80INS1_25CollectiveMainloopFwdSm80ILi8ELi1ELb0EN4cute5tupleIJNS5_1CILi128EEENS7_ILi64EEENS7_ILi256EEEEEELi256ENS_6half_tEfNS_4arch4Sm80ELb0ELb1ELb1ELb1ELb1ELb0ELb1ELb1EEENS1_21CollectiveEpilogueFwdINS6_IJS8_SA_S9_EEENS6_IJNS7_ILi1EEESI_SI_EEESC_SE_Li256ELb1ELb1ELb1ELb0EEENS1_36VarlenDynamicPersistentTileSchedulerILi128ELi64ELi256ELi256ELb1ELb1ELb0ELb1ELb0ELb1EEEEEEEEEvNT_6ParamsE --------------------------
	.section	.nv.shared._ZN7cutlass13device_kernelIN5flash19enable_sm80_to_sm89INS1_16FlashAttnFwdSm80INS1_25CollectiveMainloopFwdSm80ILi8ELi1ELb0EN4cute5tupleIJNS5_1CILi128EEENS7_ILi64EEENS7_ILi256EEEEEELi256ENS_6half_tEfNS_4arch4Sm80ELb0ELb1ELb1ELb1ELb1ELb0ELb1ELb1EEENS1_21CollectiveEpilogueFwdINS6_IJS8_SA_S9_EEENS6_IJNS7_ILi1EEESI_SI_EEESC_SE_Li256ELb1ELb1ELb1ELb0EEENS1_36VarlenDynamicPersistentTileSchedulerILi128ELi64ELi256ELi256ELb1ELb1ELb0ELb1ELb0ELb1EEEEEEEEEvNT_6ParamsE,"aw",@nobits
	.sectionflags	@""
	.align	16


//--------------------- .nv.shared._ZN7cutlass13device_kernelIN5flash19enable_sm80_to_sm89INS1_16FlashAttnFwdSm80INS1_25CollectiveMainloopFwdSm80ILi8ELi1ELb0EN4cute5tupleIJNS5_1CILi128EEENS7_ILi48EEENS7_ILi256EEEEEELi256ENS_6half_tEfNS_4arch4Sm80ELb0ELb1ELb1ELb1ELb1ELb1ELb1ELb1EEENS1_21CollectiveEpilogueFwdINS6_IJS8_SA_S9_EEENS6_IJNS7_ILi1EEESI_SI_EEESC_SE_Li256ELb1ELb1ELb1ELb0EEENS1_36VarlenDynamicPersistentTileSchedulerILi128ELi48ELi256ELi256ELb1ELb1ELb0ELb1ELb0ELb1EEEEEEEEEvNT_6ParamsE --------------------------
	.section	.nv.shared._ZN7cutlass13device_kernelIN5flash19enable_sm80_to_sm89INS1_16FlashAttnFwdSm80INS1_25CollectiveMainloopFwdSm80ILi8ELi1ELb0EN4cute5tupleIJNS5_1CILi128EEENS7_ILi48EEENS7_ILi256EEEEEELi256ENS_6half_tEfNS_4arch4Sm80ELb0ELb1ELb1ELb1ELb1ELb1ELb1ELb1EEENS1_21CollectiveEpilogueFwdINS6_IJS8_SA_S9_EEENS6_IJNS7_ILi1EEESI_SI_EEESC_SE_Li256ELb1ELb1ELb1ELb0EEENS1_36VarlenDynamicPersistentTileSchedulerILi128ELi48ELi256ELi256ELb1ELb1ELb0ELb1ELb0ELb1EEEEEEEEEvNT_6ParamsE,"aw",@nobits
	.sectionflags	@""
	.align	16


//--------------------- .nv.shared._ZN7cutlass13device_kernelIN5flash19enable_sm80_to_sm89INS1_16FlashAttnFwdSm80INS1_25CollectiveMainloopFwdSm80ILi8ELi1ELb0EN4cute5tupleIJNS5_1CILi128EEENS7_ILi96EEENS7_ILi256EEEEEELi256ENS_6half_tEfNS_4arch4Sm80ELb1ELb0ELb1ELb0ELb1ELb0ELb1ELb1EEENS1_21CollectiveEpilogueFwdINS6_IJS8_SA_S9_EEENS6_IJNS7_ILi1EEESI_SI_EEESC_SE_Li256ELb0ELb1ELb1ELb0EEENS1_30DynamicPersistentTileSchedulerILi256ELi256ELb1ELb1ELb0EEEEEEEEEvNT_6ParamsE --------------------------
	.section	.nv.shared._ZN7cutlass13device_kernelIN5flash19enable_sm80_to_sm89INS1_16FlashAttnFwdSm80INS1_25CollectiveMainloopFwdSm80ILi8ELi1ELb0EN4cute5tupleIJNS5_1CILi128EEENS7_ILi96EEENS7_ILi256EEEEEELi256ENS_6half_tEfNS_4arch4Sm80ELb1ELb0ELb1ELb0ELb1ELb0ELb1ELb1EEENS1_21CollectiveEpilogueFwdINS6_IJS8_SA_S9_EEENS6_IJNS7_ILi1EEESI_SI_EEESC_SE_Li256ELb0ELb1ELb1ELb0EEENS1_30DynamicPersistentTileSchedulerILi256ELi256ELb1ELb1ELb0EEEEEEEEEvNT_6ParamsE,"aw",@nobits
	.sectionflags	@""
	.align	16


//--------------------- .nv.shared._ZN7cutlass13device_kernelIN5flash19enable_sm80_to_sm89INS1_16FlashAttnFwdSm80INS1_25CollectiveMainloopFwdSm80ILi8ELi1ELb0EN4cute5tupleIJNS5_1CILi128EEENS7_ILi64EEENS7_ILi256EEEEEELi256ENS_6half_tEfNS_4arch4Sm80ELb1ELb0ELb1ELb1ELb1ELb0ELb1ELb1EEENS1_21CollectiveEpilogueFwdINS6_IJS8_SA_S9_EEENS6_IJNS7_ILi1EEESI_SI_EEESC_SE_Li256ELb1ELb1ELb1ELb0EEENS1_36VarlenDynamicPersistentTileSchedulerILi128ELi64ELi256ELi256ELb1ELb1ELb0ELb1ELb1ELb1EEEEEEEEEvNT_6ParamsE --------------------------
	.section	.nv.shared._ZN7cutlass13device_kernelIN5flash19enable_sm80_to_sm89INS1_16FlashAttnFwdSm80INS1_25CollectiveMainloopFwdSm80ILi8ELi1ELb0EN4cute5tupleIJNS5_1CILi128EEENS7_ILi64EEENS7_ILi256EEEEEELi256ENS_6half_tEfNS_4arch4Sm80ELb1ELb0ELb1ELb1ELb1ELb0ELb1ELb1EEENS1_21CollectiveEpilogueFwdINS6_IJS8_SA_S9_EEENS6_IJNS7_ILi1EEESI_SI_EEESC_SE_Li256ELb1ELb1ELb1ELb0EEENS1_36VarlenDynamicPersistentTileSchedulerILi128ELi64ELi256ELi256ELb1ELb1ELb0ELb1ELb1ELb1EEEEEEEEEvNT_6ParamsE,"aw",@nobits
	.sectionflags	@""
	.align	16


//--------------------- .nv.shared._ZN7cutlass13device_kernelIN5flash19enable_sm80_to_sm89INS1_16FlashAttnFwdSm80INS1_25CollectiveMainloopFwdSm80ILi8ELi1ELb0EN4cute5tupleIJNS5_1CILi128EEENS7_ILi48EEENS7_ILi256EEEEEELi256ENS_6half_tEfNS_4arch4Sm80ELb1ELb0ELb1ELb1ELb1ELb1ELb1ELb1EEENS1_21CollectiveEpilogueFwdINS6_IJS8_SA_S9_EEENS6_IJNS7_ILi1EEESI_SI_EEESC_SE_Li256ELb1ELb1ELb1ELb0EEENS1_36VarlenDynamicPersistentTileSchedulerILi128ELi48ELi256ELi256ELb1ELb1ELb0ELb1ELb1ELb1EEEEEEEEEvNT_6ParamsE --------------------------
	.section	.nv.shared._ZN7cutlass13device_kernelIN5flash19enable_sm80_to_sm89INS1_16FlashAttnFwdSm80INS1_25CollectiveMainloopFwdSm80ILi8ELi1ELb0EN4cute5tupleIJNS5_1CILi128EEENS7_ILi48EEENS7_ILi256EEEEEELi256ENS_6half_tEfNS_4arch4Sm80ELb1ELb0ELb1ELb1ELb1ELb1ELb1ELb1EEENS1_21CollectiveEpilogueFwdINS6_IJS8_SA_S9_EEENS6_IJNS7_ILi1EEESI_SI_EEESC_SE_Li256ELb1ELb1ELb1ELb0EEENS1_36VarlenDynamicPersistentTileSchedulerILi128ELi48ELi256ELi256ELb1ELb1ELb0ELb1ELb1ELb1EEEEEEEEEvNT_6ParamsE,"aw",@nobits
	.sectionflags	@""
	.align	16


//--------------------- .nv.shared._ZN7cutlass13device_kernelIN5flash19enable_sm80_to_sm89INS1_16FlashAttnFwdSm80INS1_25CollectiveMainloopFwdSm80ILi8ELi1ELb1EN4cute5tupleIJNS5_1CILi128EEENS7_ILi64EEENS7_ILi256EEEEEELi256ENS_6half_tEfNS_4arch4Sm80ELb0ELb0ELb0ELb0ELb1ELb0ELb1ELb1EEENS1_21CollectiveEpilogueFwdINS6_IJS8_SA_S9_EEENS6_IJNS7_ILi1EEESI_SI_EEESC_SE_Li256ELb0ELb1ELb1ELb0EEENS1_19SingleTileSchedulerILb0ELb1ELb1ELi128EEEEEEEEEvNT_6ParamsE --------------------------
	.section	.nv.shared._ZN7cutlass13device_kernelIN5flash19enable_sm80_to_sm89INS1_16FlashAttnFwdSm80INS1_25CollectiveMainloopFwdSm80ILi8ELi1ELb1EN4cute5tupleIJNS5_1CILi128EEENS7_ILi64EEENS7_ILi256EEEEEELi256ENS_6half_tEfNS_4arch4Sm80ELb0ELb0ELb0ELb0ELb1ELb0ELb1ELb1EEENS1_21CollectiveEpilogueFwdINS6_IJS8_SA_S9_EEENS6_IJNS7_ILi1EEESI_SI_EEESC_SE_Li256ELb0ELb1ELb1ELb0EEENS1_19SingleTileSchedulerILb0ELb1ELb1ELi128EEEEEEEEEvNT_6ParamsE,"aw",@nobits
	.sectionflags	@""
	.align	16


//--------------------- .nv.shared._ZN7cutlass13device_kernelIN5flash19enable_sm80_to_sm89INS1_16FlashAttnFwdSm80INS1_25CollectiveMainloopFwdSm80ILi8ELi1ELb1EN4cute5tupleIJNS5_1CILi128EEENS7_ILi48EEENS7_ILi256EEEEEELi256ENS_6half_tEfNS_4arch4Sm80ELb0ELb0ELb0ELb1ELb1ELb0ELb1ELb1EEENS1_21CollectiveEpilogueFwdINS6_IJS8_SA_S9_EEENS6_IJNS7_ILi1EEESI_SI_EEESC_SE_Li256ELb1ELb1ELb1ELb0EEENS1_36VarlenDynamicPersistentTileSchedulerILi128ELi48ELi256ELi256ELb1ELb1ELb0ELb0ELb1ELb1EEEEEEEEEvNT_6ParamsE --------------------------
	.section	.nv.shared._ZN7cutlass13device_kernelIN5flash19enable_sm80_to_sm89INS1_16FlashAttnFwdSm80INS1_25CollectiveMainloopFwdSm80ILi8ELi1ELb1EN4cute5tupleIJNS5_1CILi128EEENS7_ILi48EEENS7_ILi256EEEEEELi256ENS_6half_tEfNS_4arch4Sm80ELb0ELb0ELb0ELb1ELb1ELb0ELb1ELb1EEENS1_21CollectiveEpilogueFwdINS6_IJS8_SA_S9_EEENS6_IJNS7_ILi1EEESI_SI_EEESC_SE_Li256ELb1ELb1ELb1ELb0EEENS1_36VarlenDynamicPersistentTileSchedulerILi128ELi48ELi256ELi256ELb1ELb1ELb0ELb0ELb1ELb1EEEEEEEEEvNT_6ParamsE,"aw",@nobits
	.sectionflags	@""
	.align	16


//--------------------- .nv.shared._ZN7cutlass13device_kernelIN5flash19enable_sm80_to_sm89INS1_16FlashAttnFwdSm80INS1_25CollectiveMainloopFwdSm80ILi8ELi1ELb0EN4cute5tupleIJNS5_1CILi128EEENS7_ILi32EEENS7_ILi256EEEEEELi256ENS_6half_tEfNS_4arch4Sm80ELb0ELb0ELb0ELb1ELb1ELb1ELb1ELb1EEENS1_21CollectiveEpilogueFwdINS6_IJS8_SA_S9_EEENS6_IJNS7_ILi1EEESI_SI_EEESC_SE_Li256ELb1ELb1ELb1ELb0EEENS1_36VarlenDynamicPersistentTileSchedulerILi128ELi32ELi256ELi256ELb1ELb1ELb0ELb0ELb1ELb1EEEEEEEEEvNT_6ParamsE --------------------------
	.section	.nv.shared._ZN7cutlass13device_kernelIN5flash19enable_sm80_to_sm89INS1_16FlashAttnFwdSm80INS1_25CollectiveMainloopFwdSm80ILi8ELi1ELb0EN4cute5tupleIJNS5_1CILi128EEENS7_ILi32EEENS7_ILi256EEEEEELi256ENS_6half_tEfNS_4arch4Sm80ELb0ELb0ELb0ELb1ELb1ELb1ELb1ELb1EEENS1_21CollectiveEpilogueFwdINS6_IJS8_SA_S9_EEENS6_IJNS7_ILi1EEESI_SI_EEESC_SE_Li256ELb1ELb1ELb1ELb0EEENS1_36VarlenDynamicPersistentTileSchedulerILi128ELi32ELi256ELi256ELb1ELb1ELb0ELb0ELb1ELb1EEEEEEEEEvNT_6ParamsE,"aw",@nobits
	.sectionflags	@""
	.align	16


//--------------------- .nv.shared._ZN7cutlass13device_kernelIN5flash19enable_sm80_to_sm89INS1_16FlashAttnFwdSm80INS1_25CollectiveMainloopFwdSm80ILi8ELi1ELb1EN4cute5tupleIJNS5_1CILi128EEENS7_ILi48EEENS7_ILi256EEEEEELi256ENS_6half_tEfNS_4arch4Sm80ELb0ELb1ELb0ELb0ELb1ELb0ELb1ELb1EEENS1_21CollectiveEpilogueFwdINS6_IJS8_SA_S9_EEENS6_IJNS7_ILi1EEESI_SI_EEESC_SE_Li256ELb0ELb1ELb1ELb0EEENS1_19SingleTileSchedulerILb0ELb1ELb1ELi128EEEEEEEEEvNT_6ParamsE --------------------------
	.section	.nv.shared._ZN7cutlass13device_kernelIN5flash19enable_sm80_to_sm89INS1_16FlashAttnFwdSm80INS1_25CollectiveMainloopFwdSm80ILi8ELi1ELb1EN4cute5tupleIJNS5_1CILi128EEENS7_ILi48EEENS7_ILi256EEEEEELi256ENS_6half_tEfNS_4arch4Sm80ELb0ELb1ELb0ELb0ELb1ELb0ELb1ELb1EEENS1_21CollectiveEpilogueFwdINS6_IJS8_SA_S9_EEENS6_IJNS7_ILi1EEESI_SI_EEESC_SE_Li256ELb0ELb1ELb1ELb0EEENS1_19SingleTileSchedulerILb0ELb1ELb1ELi128EEEEEEEEEvNT_6ParamsE,"aw",@nobits
	.sectionflags	@""
	.align	16


//--------------------- .nv.shared._ZN7cutlass13device_kernelIN5flash19enable_sm80_to_sm89INS1_16FlashAttnFwdSm80INS1_25CollectiveMainloopFwdSm80ILi8ELi1ELb1EN4cute5tupleIJNS5_1CILi128EEENS7_ILi48EEENS7_ILi256EEEEEELi256ENS_6half_tEfNS_4arch4Sm80ELb0ELb1ELb0ELb1ELb1ELb0ELb1ELb1EEENS1_21CollectiveEpilogueFwdINS6_IJS8_SA_S9_EEENS6_IJNS7_ILi1EEESI_SI_EEESC_SE_Li256ELb1ELb1ELb1ELb0EEENS1_36VarlenDynamicPersistentTileSchedulerILi128ELi48ELi256ELi256ELb1ELb1ELb0ELb1ELb0ELb1EEEEEEEEEvNT_6ParamsE --------------------------
	.section	.nv.shared._ZN7cutlass13device_kernelIN5flash19enable_sm80_to_sm89INS1_16FlashAttnFwdSm80INS1_25CollectiveMainloopFwdSm80ILi8ELi1ELb1EN4cute5tupleIJNS5_1CILi128EEENS7_ILi48EEENS7_ILi256EEEEEELi256ENS_6half_tEfNS_4arch4Sm80ELb0ELb1ELb0ELb1ELb1ELb0ELb1ELb1EEENS1_21CollectiveEpilogueFwdINS6_IJS8_SA_S9_EEENS6_IJNS7_ILi1EEESI_SI_EEESC_SE_Li256ELb1ELb1ELb1ELb0EEENS1_36VarlenDynamicPersistentTileSchedulerILi128ELi48ELi256ELi256ELb1ELb1ELb0ELb1ELb0ELb1EEEEEEEEEvNT_6ParamsE,"aw",@nobits
	.sectionflags	@""
	.align	16


//--------------------- .nv.shared._ZN7cutlass13device_kernelIN5flash19enable_sm80_to_sm89INS1_16FlashAttnFwdSm80INS1_25CollectiveMainloopFwdSm80ILi8ELi1ELb0EN4cute5tupleIJNS5_1CILi128EEENS7_ILi32EEENS7_ILi256EEEEEELi256ENS_6half_tEfNS_4arch4Sm80ELb0ELb1ELb0ELb1ELb1ELb1ELb1ELb1EEENS1_21CollectiveEpilogueFwdINS6_IJS8_SA_S9_EEENS6_IJNS7_ILi1EEESI_SI_EEESC_SE_Li256ELb1ELb1ELb1ELb0EEENS1_36VarlenDynamicPersistentTileSchedulerILi128ELi32ELi256ELi256ELb1ELb1ELb0ELb1ELb0ELb1EEEEEEEEEvNT_6ParamsE --------------------------
	.section	.nv.shared._ZN7cutlass13device_kernelIN5flash19enable_sm80_to_sm89INS1_16FlashAttnFwdSm80INS1_25CollectiveMainloopFwdSm80ILi8ELi1ELb0EN4cute5tupleIJNS5_1CILi128EEENS7_ILi32EEENS7_ILi256EEEEEELi256ENS_6half_tEfNS_4arch4Sm80ELb0ELb1ELb0ELb1ELb1ELb1ELb1ELb1EEENS1_21CollectiveEpilogueFwdINS6_IJS8_SA_S9_EEENS6_IJNS7_ILi1EEESI_SI_EEESC_SE_Li256ELb1ELb1ELb1ELb0EEENS1_36VarlenDynamicPersistentTileSchedulerILi128ELi32ELi256ELi256ELb1ELb1ELb0ELb1ELb0ELb1EEEEEEEEEvNT_6ParamsE,"aw",@nobits
	.sectionflags	@""
	.align	16


//--------------------- .nv.shared._ZN7cutlass13device_kernelIN5flash19enable_sm80_to_sm89INS1_16FlashAttnFwdSm80INS1_25CollectiveMainloopFwdSm80ILi8ELi1ELb1EN4cute5tupleIJNS5_1CILi128EEENS7_ILi64EEENS7_ILi256EEEEEELi256ENS_6half_tEfNS_4arch4Sm80ELb1ELb0ELb0ELb0ELb1ELb0ELb1ELb1EEENS1_21CollectiveEpilogueFwdINS6_IJS8_SA_S9_EEENS6_IJNS7_ILi1EEESI_SI_EEESC_SE_Li256ELb0ELb1ELb1ELb0EEENS1_30DynamicPersistentTileSchedulerILi256ELi256ELb1ELb1ELb0EEEEEEEEEvNT_6ParamsE --------------------------
	.section	.nv.shared._ZN7cutlass13device_kernelIN5flash19enable_sm80_to_sm89INS1_16FlashAttnFwdSm80INS1_25CollectiveMainloopFwdSm80ILi8ELi1ELb1EN4cute5tupleIJNS5_1CILi128EEENS7_ILi64EEENS7_ILi256EEEEEELi256ENS_6half_tEfNS_4arch4Sm80ELb1ELb0ELb0ELb0ELb1ELb0ELb1ELb1EEENS1_21CollectiveEpilogueFwdINS6_IJS8_SA_S9_EEENS6_IJNS7_ILi1EEESI_SI_EEESC_SE_Li256ELb0ELb1ELb1ELb0EEENS1_30DynamicPersistentTileSchedulerILi256ELi256ELb1ELb1ELb0EEEEEEEEEvNT_6ParamsE,"aw",@nobits
	.sectionflags	@""
	.align	16


//--------------------- .nv.shared._ZN7cutlass13device_kernelIN5flash19enable_sm80_to_sm89INS1_16FlashAttnFwdSm80INS1_25CollectiveMainloopFwdSm80ILi8ELi1ELb1EN4cute5tupleIJNS5_1CILi128EEENS7_ILi48EEENS7_ILi256EEEEEELi256ENS_6half_tEfNS_4arch4Sm80ELb1ELb0ELb0ELb1ELb1ELb0ELb1ELb1EEENS1_21CollectiveEpilogueFwdINS6_IJS8_SA_S9_EEENS6_IJNS7_ILi1EEESI_SI_EEESC_SE_Li256ELb1ELb1ELb1ELb0EEENS1_36VarlenDynamicPersistentTileSchedulerILi128ELi48ELi256ELi256ELb1ELb1ELb0ELb1ELb1ELb1EEEEEEEEEvNT_6ParamsE --------------------------
	.section	.nv.shared._ZN7cutlass13device_kernelIN5flash19enable_sm80_to_sm89INS1_16FlashAttnFwdSm80INS1_25CollectiveMainloopFwdSm80ILi8ELi1ELb1EN4cute5tupleIJNS5_1CILi128EEENS7_ILi48EEENS7_ILi256EEEEEELi256ENS_6half_tEfNS_4arch4Sm80ELb1ELb0ELb0ELb1ELb1ELb0ELb1ELb1EEENS1_21CollectiveEpilogueFwdINS6_IJS8_SA_S9_EEENS6_IJNS7_ILi1EEESI_SI_EEESC_SE_Li256ELb1ELb1ELb1ELb0EEENS1_36VarlenDynamicPersistentTileSchedulerILi128ELi48ELi256ELi256ELb1ELb1ELb0ELb1ELb1ELb1EEEEEEEEEvNT_6ParamsE,"aw",@nobits
	.sectionflags	@""
	.align	16


//--------------------- .nv.shared._ZN7cutlass13device_kernelIN5flash19enable_sm80_to_sm89INS1_16FlashAttnFwdSm80INS1_25CollectiveMainloopFwdSm80ILi8ELi1ELb0EN4cute5tupleIJNS5_1CILi128EEENS7_ILi32EEENS7_ILi256EEEEEELi256ENS_6half_tEfNS_4arch4Sm80ELb1ELb0ELb0ELb1ELb1ELb1ELb1ELb1EEENS1_21CollectiveEpilogueFwdINS6_IJS8_SA_S9_EEENS6_IJNS7_ILi1EEESI_SI_EEESC_SE_Li256ELb1ELb1ELb1ELb0EEENS1_36VarlenDynamicPersistentTileSchedulerILi128ELi32ELi256ELi256ELb1ELb1ELb0ELb1ELb1ELb1EEEEEEEEEvNT_6ParamsE --------------------------
	.section	.nv.shared._ZN7cutlass13device_kernelIN5flash19enable_sm80_to_sm89INS1_16FlashAttnFwdSm80INS1_25CollectiveMainloopFwdSm80ILi8ELi1ELb0EN4cute5tupleIJNS5_1CILi128EEENS7_ILi32EEENS7_ILi256EEEEEELi256ENS_6half_tEfNS_4arch4Sm80ELb1ELb0ELb0ELb1ELb1ELb1ELb1ELb1EEENS1_21CollectiveEpilogueFwdINS6_IJS8_SA_S9_EEENS6_IJNS7_ILi1EEESI_SI_EEESC_SE_Li256ELb1ELb1ELb1ELb0EEENS1_36VarlenDynamicPersistentTileSchedulerILi128ELi32ELi256ELi256ELb1ELb1ELb0ELb1ELb1ELb1EEEEEEEEEvNT_6ParamsE,"aw",@nobits
	.sectionflags	@""
	.align	16


//--------------------- .nv.shared._ZN7cutlass13device_kernelIN5flash19enable_sm80_to_sm89INS1_16FlashAttnFwdSm80INS1_25CollectiveMainloopFwdSm80ILi8ELi1ELb0EN4cute5tupleIJNS5_1CILi128EEENS7_ILi96EEENS7_ILi256EEEEEELi256ENS_6half_tEfNS_4arch4Sm80ELb0ELb0ELb0ELb0ELb1ELb0ELb1ELb1EEENS1_21CollectiveEpilogueFwdINS6_IJS8_SA_S9_EEENS6_IJNS7_ILi1EEESI_SI_EEESC_SE_Li256ELb0ELb1ELb1ELb0EEENS1_19SingleTileSchedulerILb0ELb1ELb1ELi128EEEEEEEEEvNT_6ParamsE --------------------------
	.section	.nv.shared._ZN7cutlass13device_kernelIN5flash19enable_sm80_to_sm89INS1_16FlashAttnFwdSm80INS1_25CollectiveMainloopFwdSm80ILi8ELi1ELb0EN4cute5tupleIJNS5_1CILi128EEENS7_ILi96EEENS7_ILi256EEEEEELi256ENS_6half_tEfNS_4arch4Sm80ELb0ELb0ELb0ELb0ELb1ELb0ELb1ELb1EEENS1_21CollectiveEpilogueFwdINS6_IJS8_SA_S9_EEENS6_IJNS7_ILi1EEESI_SI_EEESC_SE_Li256ELb0ELb1ELb1ELb0EEENS1_19SingleTileSchedulerILb0ELb1ELb1ELi128EEEEEEEEEvNT_6ParamsE,"aw",@nobits
	.sectionflags	@""
	.align	16


//--------------------- .nv.shared._ZN7cutlass13device_kernelIN5flash19enable_sm80_to_sm89INS1_16FlashAttnFwdSm80INS1_25CollectiveMainloopFwdSm80ILi8ELi1ELb0EN4cute5tupleIJNS5_1CILi128EEENS7_ILi64EEENS7_ILi256EEEEEELi256ENS_6half_tEfNS_4arch4Sm80ELb0ELb0ELb0ELb1ELb1ELb0ELb1ELb1EEENS1_21CollectiveEpilogueFwdINS6_IJS8_SA_S9_EEENS6_IJNS7_ILi1EEESI_SI_EEESC_SE_Li256ELb1ELb1ELb1ELb0EEENS1_36VarlenDynamicPersistentTileSchedulerILi128ELi64ELi256ELi256ELb1ELb1ELb0ELb0ELb1ELb1EEEEEEEEEvNT_6ParamsE --------------------------
	.section	.nv.shared._ZN7cutlass13device_kernelIN5flash19enable_sm80_to_sm89INS1_16FlashAttnFwdSm80INS1_25CollectiveMainloopFwdSm80ILi8ELi1ELb0EN4cute5tupleIJNS5_1CILi128EEENS7_ILi64EEENS7_ILi256EEEEEELi256ENS_6half_tEfNS_4arch4Sm80ELb0ELb0ELb0ELb1ELb1ELb0ELb1ELb1EEENS1_21CollectiveEpilogueFwdINS6_IJS8_SA_S9_EEENS6_IJNS7_ILi1EEESI_SI_EEESC_SE_Li256ELb1ELb1ELb1ELb0EEENS1_36VarlenDynamicPersistentTileSchedulerILi128ELi64ELi256ELi256ELb1ELb1ELb0ELb0ELb1ELb1EEEEEEEEEvNT_6ParamsE,"aw",@nobits
	.sectionflags	@""
	.align	16


//--------------------- .nv.shared._ZN7cutlass13device_kernelIN5flash19enable_sm80_to_sm89INS1_16FlashAttnFwdSm80INS1_25CollectiveMainloopFwdSm80ILi8ELi1ELb0EN4cute5tupleIJNS5_1CILi128EEENS7_ILi48EEENS7_ILi256EEEEEELi256ENS_6half_tEfNS_4arch4Sm80ELb0ELb0ELb0ELb1ELb1ELb1ELb1ELb1EEENS1_21CollectiveEpilogueFwdINS6_IJS8_SA_S9_EEENS6_IJNS7_ILi1EEESI_SI_EEESC_SE_Li256ELb1ELb1ELb1ELb0EEENS1_36VarlenDynamicPersistentTileSchedulerILi128ELi48ELi256ELi256ELb1ELb1ELb0ELb0ELb1ELb1EEEEEEEEEvNT_6ParamsE --------------------------
	.section	.nv.shared._ZN7cutlass13device_kernelIN5flash19enable_sm80_to_sm89INS1_16FlashAttnFwdSm80INS1_25CollectiveMainloopFwdSm80ILi8ELi1ELb0EN4cute5tupleIJNS5_1CILi128EEENS7_ILi48EEENS7_ILi256EEEEEELi256ENS_6half_tEfNS_4arch4Sm80ELb0ELb0ELb0ELb1ELb1ELb1ELb1ELb1EEENS1_21CollectiveEpilogueFwdINS6_IJS8_SA_S9_EEENS6_IJNS7_ILi1EEESI_SI_EEESC_SE_Li256ELb1ELb1ELb1ELb0EEENS1_36VarlenDynamicPersistentTileSchedulerILi128ELi48ELi256ELi256ELb1ELb1ELb0ELb0ELb1ELb1EEEEEEEEEvNT_6ParamsE,"aw",@nobits
	.sectionflags	@""
	.align	16


//--------------------- .nv.shared._ZN7cutlass13device_kernelIN5flash19enable_sm80_to_sm89INS1_16FlashAttnFwdSm80INS1_25CollectiveMainloopFwdSm80ILi8ELi1ELb0EN4cute5tupleIJNS5_1CILi128EEENS7_ILi64EEENS7_ILi256EEEEEELi256ENS_6half_tEfNS_4arch4Sm80ELb0ELb1ELb0ELb0ELb1ELb0ELb1ELb1EEENS1_21CollectiveEpilogueFwdINS6_IJS8_SA_S9_EEENS6_IJNS7_ILi1EEESI_SI_EEESC_SE_Li256ELb0ELb1ELb1ELb0EEENS1_19SingleTileSchedulerILb0ELb1ELb1ELi128EEEEEEEEEvNT_6ParamsE --------------------------
	.section	.nv.shared._ZN7cutlass13device_kernelIN5flash19enable_sm80_to_sm89INS1_16FlashAttnFwdSm80INS1_25CollectiveMainloopFwdSm80ILi8ELi1ELb0EN4cute5tupleIJNS5_1CILi128EEENS7_ILi64EEENS7_ILi256EEEEEELi256ENS_6half_tEfNS_4arch4Sm80ELb0ELb1ELb0ELb0ELb1ELb0ELb1ELb1EEENS1_21CollectiveEpilogueFwdINS6_IJS8_SA_S9_EEENS6_IJNS7_ILi1EEESI_SI_EEESC_SE_Li256ELb0ELb1ELb1ELb0EEENS1_19SingleTileSchedulerILb0ELb1ELb1ELi128EEEEEEEEEvNT_6ParamsE,"aw",@nobits
	.sectionflags	@""
	.align	16


//--------------------- .nv.shared._ZN7cutlass13device_kernelIN5flash19enable_sm80_to_sm89INS1_16FlashAttnFwdSm80INS1_25CollectiveMainloopFwdSm80ILi8ELi1ELb0EN4cute5tupleIJNS5_1CILi128EEENS7_ILi64EEENS7_ILi256EEEEEELi256ENS_6half_tEfNS_4arch4Sm80ELb0ELb1ELb0ELb1ELb1ELb0ELb1ELb1EEENS1_21CollectiveEpilogueFwdINS6_IJS8_SA_S9_EEENS6_IJNS7_ILi1EEESI_SI_EEESC_SE_Li256ELb1ELb1ELb1ELb0EEENS1_36VarlenDynamicPersistentTileSchedulerILi128ELi64ELi256ELi256ELb1ELb1ELb0ELb1ELb0ELb1EEEEEEEEEvNT_6ParamsE --------------------------
	.section	.nv.shared._ZN7cutlass13device_kernelIN5flash19enable_sm80_to_sm89INS1_16FlashAttnFwdSm80INS1_25CollectiveMainloopFwdSm80ILi8ELi1ELb0EN4cute5tupleIJNS5_1CILi128EEENS7_ILi64EEENS7_ILi256EEEEEELi256ENS_6half_tEfNS_4arch4Sm80ELb0ELb1ELb0ELb1ELb1ELb0ELb1ELb1EEENS1_21CollectiveEpilogueFwdINS6_IJS8_SA_S9_EEENS6_IJNS7_ILi1EEESI_SI_EEESC_SE_Li256ELb1ELb1ELb1ELb0EEENS1_36VarlenDynamicPersistentTileSchedulerILi128ELi64ELi256ELi256ELb1ELb1ELb0ELb1ELb0ELb1EEEEEEEEEvNT_6ParamsE,"aw",@nobits
	.sectionflags	@""
	.align	16


//--------------------- .nv.shared._ZN7cutlass13device_kernelIN5flash19enable_sm80_to_sm89INS1_16FlashAttnFwdSm80INS1_25CollectiveMainloopFwdSm80ILi8ELi1ELb0EN4cute5tupleIJNS5_1CILi128EEENS7_ILi48EEENS7_ILi256EEEEEELi256ENS_6half_tEfNS_4arch4Sm80ELb0ELb1ELb0ELb1ELb1ELb1ELb1ELb1EEENS1_21CollectiveEpilogueFwdINS6_IJS8_SA_S9_EEENS6_IJNS7_ILi1EEESI_SI_EEESC_SE_Li256ELb1ELb1ELb1ELb0EEENS1_36VarlenDynamicPersistentTileSchedulerILi128ELi48ELi256ELi256ELb1ELb1ELb0ELb1ELb0ELb1EEEEEEEEEvNT_6ParamsE --------------------------
	.section	.nv.shared._ZN7cutlass13device_kernelIN5flash19enable_sm80_to_sm89INS1_16FlashAttnFwdSm80INS1_25CollectiveMainloopFwdSm80ILi8ELi1ELb0EN4cute5tupleIJNS5_1CILi128EEENS7_ILi48EEENS7_ILi256EEEEEELi256ENS_6half_tEfNS_4arch4Sm80ELb0ELb1ELb0ELb1ELb1ELb1ELb1ELb1EEENS1_21CollectiveEpilogueFwdINS6_IJS8_SA_S9_EEENS6_IJNS7_ILi1EEESI_SI_EEESC_SE_Li256ELb1ELb1ELb1ELb0EEENS1_36VarlenDynamicPersistentTileSchedulerILi128ELi48ELi256ELi256ELb1ELb1ELb0ELb1ELb0ELb1EEEEEEEEEvNT_6ParamsE,"aw",@nobits
	.sectionflags	@""
	.align	16


//--------------------- .nv.shared._ZN7cutlass13device_kernelIN5flash19enable_sm80_to_sm89INS1_16FlashAttnFwdSm80INS1_25CollectiveMainloopFwdSm80ILi8ELi1ELb0EN4cute5tupleIJNS5_1CILi128EEENS7_ILi96EEENS7_ILi256EEEEEELi256ENS_6half_tEfNS_4arch4Sm80ELb1ELb0ELb0ELb0ELb1ELb0ELb1ELb1EEENS1_21CollectiveEpilogueFwdINS6_IJS8_SA_S9_EEENS6_IJNS7_ILi1EEESI_SI_EEESC_SE_Li256ELb0ELb1ELb1ELb0EEENS1_30DynamicPersistentTileSchedulerILi256ELi256ELb1ELb1ELb0EEEEEEEEEvNT_6ParamsE --------------------------
	.section	.nv.shared._ZN7cutlass13device_kernelIN5flash19enable_sm80_to_sm89INS1_16FlashAttnFwdSm80INS1_25CollectiveMainloopFwdSm80ILi8ELi1ELb0EN4cute5tupleIJNS5_1CILi128EEENS7_ILi96EEENS7_ILi256EEEEEELi256ENS_6half_tEfNS_4arch4Sm80ELb1ELb0ELb0ELb0ELb1ELb0ELb1ELb1EEENS1_21CollectiveEpilogueFwdINS6_IJS8_SA_S9_EEENS6_IJNS7_ILi1EEESI_SI_EEESC_SE_Li256ELb0ELb1ELb1ELb0EEENS1_30DynamicPersistentTileSchedulerILi256ELi256ELb1ELb1ELb0EEEEEEEEEvNT_6ParamsE,"aw",@nobits
	.sectionflags	@""
	.align	16


//--------------------- .nv.shared._ZN7cutlass13device_kernelIN5flash19enable_sm80_to_sm89INS1_16FlashAttnFwdSm80INS1_25CollectiveMainloopFwdSm80ILi8ELi1ELb0EN4cute5tupleIJNS5_1CILi128EEENS7_ILi64EEENS7_ILi256EEEEEELi256ENS_6half_tEfNS_4arch4Sm80ELb1ELb0ELb0ELb1ELb1ELb0ELb1ELb1EEENS1_21CollectiveEpilogueFwdINS6_IJS8_SA_S9_EEENS6_IJNS7_ILi1EEESI_SI_EEESC_SE_Li256ELb1ELb1ELb1ELb0EEENS1_36VarlenDynamicPersistentTileSchedulerILi128ELi64ELi256ELi256ELb1ELb1ELb0ELb1ELb1ELb1EEEEEEEEEvNT_6ParamsE --------------------------
	.section	.nv.shared._ZN7cutlass13device_kernelIN5flash19enable_sm80_to_sm89INS1_16FlashAttnFwdSm80INS1_25CollectiveMainloopFwdSm80ILi8ELi1ELb0EN4cute5tupleIJNS5_1CILi128EEENS7_ILi64EEENS7_ILi256EEEEEELi256ENS_6half_tEfNS_4arch4Sm80ELb1ELb0ELb0ELb1ELb1ELb0ELb1ELb1EEENS1_21CollectiveEpilogueFwdINS6_IJS8_SA_S9_EEENS6_IJNS7_ILi1EEESI_SI_EEESC_SE_Li256ELb1ELb1ELb1ELb0EEENS1_36VarlenDynamicPersistentTileSchedulerILi128ELi64ELi256ELi256ELb1ELb1ELb0ELb1ELb1ELb1EEEEEEEEEvNT_6ParamsE,"aw",@nobits
	.sectionflags	@""
	.align	16


//--------------------- .nv.shared._ZN7cutlass13device_kernelIN5flash19enable_sm80_to_sm89INS1_16FlashAttnFwdSm80INS1_25CollectiveMainloopFwdSm80ILi8ELi1ELb0EN4cute5tupleIJNS5_1CILi128EEENS7_ILi48EEENS7_ILi256EEEEEELi256ENS_6half_tEfNS_4arch4Sm80ELb1ELb0ELb0ELb1ELb1ELb1ELb1ELb1EEENS1_21CollectiveEpilogueFwdINS6_IJS8_SA_S9_EEENS6_IJNS7_ILi1EEESI_SI_EEESC_SE_Li256ELb1ELb1ELb1ELb0EEENS1_36VarlenDynamicPersistentTileSchedulerILi128ELi48ELi256ELi256ELb1ELb1ELb0ELb1ELb1ELb1EEEEEEEEEvNT_6ParamsE --------------------------
	.section	.nv.shared._ZN7cutlass13device_kernelIN5flash19enable_sm80_to_sm89INS1_16FlashAttnFwdSm80INS1_25CollectiveMainloopFwdSm80ILi8ELi1ELb0EN4cute5tupleIJNS5_1CILi128EEENS7_ILi48EEENS7_ILi256EEEEEELi256ENS_6half_tEfNS_4arch4Sm80ELb1ELb0ELb0ELb1ELb1ELb1ELb1ELb1EEENS1_21CollectiveEpilogueFwdINS6_IJS8_SA_S9_EEENS6_IJNS7_ILi1EEESI_SI_EEESC_SE_Li256ELb1ELb1ELb1ELb0EEENS1_36VarlenDynamicPersistentTileSchedulerILi128ELi48ELi256ELi256ELb1ELb1ELb0ELb1ELb1ELb1EEEEEEEEEvNT_6ParamsE,"aw",@nobits
	.sectionflags	@""
	.align	16
